	.target	sm_80

	.elftype	@"ET_EXEC"


//--------------------- .note.nv.tkinfo           --------------------------
	.section	.note.nv.tkinfo,"",@"SHT_NOTE"
	.sectionflags	@"SHF_NOTE_NV_TKINFO"
	.tkinfo
        /*0018*/ 	.word	0x00000002
        /*0030*/ 	.string	""
        /*0030*/ 	.string	"ptxas"
        /*0030*/ 	.string	"Cuda compilation tools, release 13.0, V13.0.88"
        /*0030*/ 	.string	"Build cuda_13.0.r13.0/compiler.36424714_0"
        /*0030*/ 	.string	"-arch sm_80 -m 64 "



//--------------------- .note.nv.cuinfo           --------------------------
	.section	.note.nv.cuinfo,"",@"SHT_NOTE"
	.sectionflags	@"SHF_NOTE_NV_CUINFO"
        /*0018*/ 	.short	0x0002
        /*001a*/ 	.short	0x0050
        /*001c*/ 	.short	0x0082
	.zero		2


//--------------------- .nv.info                  --------------------------
	.section	.nv.info,"",@"SHT_CUDA_INFO"
	.align	4


	//----- nvinfo : EIATTR_REGCOUNT
	.align		4
        /*0000*/ 	.byte	0x04, 0x2f
        /*0002*/ 	.short	(.L_205 - .L_204)
	.align		4
.L_204:
        /*0004*/ 	.word	index@(_ZN2at6native13reduce_kernelILi128ELi4ENS0_8ReduceOpIhNS0_14func_wrapper_tIhNS0_55_GLOBAL__N__0955718d_22_SparseCsrTensorMath_cu_868dd54514ReductionAddOpIlEEEEjhLi4ELi4EEEEEvT1_)
        /*0008*/ 	.word	0x0000003f


	//----- nvinfo : EIATTR_FRAME_SIZE
	.align		4
.L_205:
        /*000c*/ 	.byte	0x04, 0x11
        /*000e*/ 	.short	(.L_207 - .L_206)
	.align		4
.L_206:
        /*0010*/ 	.word	index@($__internal_45_$__cuda_sm20_rem_u64)
        /*0014*/ 	.word	0x00000000


	//----- nvinfo : EIATTR_FRAME_SIZE
	.align		4
.L_207:
        /*0018*/ 	.byte	0x04, 0x11
        /*001a*/ 	.short	(.L_209 - .L_208)
	.align		4
.L_208:
        /*001c*/ 	.word	index@($__internal_44_$__cuda_sm20_div_u64)
        /*0020*/ 	.word	0x00000000


	//----- nvinfo : EIATTR_FRAME_SIZE
	.align		4
.L_209:
        /*0024*/ 	.byte	0x04, 0x11
        /*0026*/ 	.short	(.L_211 - .L_210)
	.align		4
.L_210:
        /*0028*/ 	.word	index@(_ZN2at6native13reduce_kernelILi128ELi4ENS0_8ReduceOpIhNS0_14func_wrapper_tIhNS0_55_GLOBAL__N__0955718d_22_SparseCsrTensorMath_cu_868dd54514ReductionAddOpIlEEEEjhLi4ELi4EEEEEvT1_)
        /*002c*/ 	.word	0x00000000


	//----- nvinfo : EIATTR_REGCOUNT
	.align		4
.L_211:
        /*0030*/ 	.byte	0x04, 0x2f
        /*0032*/ 	.short	(.L_213 - .L_212)
	.align		4
.L_212:
        /*0034*/ 	.word	index@(_ZN2at6native13reduce_kernelILi256ELi2ENS0_8ReduceOpIhNS0_14func_wrapper_tIhNS0_55_GLOBAL__N__0955718d_22_SparseCsrTensorMath_cu_868dd54514ReductionAddOpIlEEEEjhLi4ELi4EEEEEvT1_)
        /*0038*/ 	.word	0x0000002a


	//----- nvinfo : EIATTR_FRAME_SIZE
	.align		4
.L_213:
        /*003c*/ 	.byte	0x04, 0x11
        /*003e*/ 	.short	(.L_215 - .L_214)
	.align		4
.L_214:
        /*0040*/ 	.word	index@($__internal_43_$__cuda_sm20_rem_u64)
        /*0044*/ 	.word	0x00000000


	//----- nvinfo : EIATTR_FRAME_SIZE
	.align		4
.L_215:
        /*0048*/ 	.byte	0x04, 0x11
        /*004a*/ 	.short	(.L_217 - .L_216)
	.align		4
.L_216:
        /*004c*/ 	.word	index@($__internal_42_$__cuda_sm20_div_u64)
        /*0050*/ 	.word	0x00000000


	//----- nvinfo : EIATTR_FRAME_SIZE
	.align		4
.L_217:
        /*0054*/ 	.byte	0x04, 0x11
        /*0056*/ 	.short	(.L_219 - .L_218)
	.align		4
.L_218:
        /*0058*/ 	.word	index@(_ZN2at6native13reduce_kernelILi256ELi2ENS0_8ReduceOpIhNS0_14func_wrapper_tIhNS0_55_GLOBAL__N__0955718d_22_SparseCsrTensorMath_cu_868dd54514ReductionAddOpIlEEEEjhLi4ELi4EEEEEvT1_)
        /*005c*/ 	.word	0x00000000


	//----- nvinfo : EIATTR_REGCOUNT
	.align		4
.L_219:
        /*0060*/ 	.byte	0x04, 0x2f
        /*0062*/ 	.short	(.L_221 - .L_220)
	.align		4
.L_220:
        /*0064*/ 	.word	index@(_ZN2at6native13reduce_kernelILi512ELi1ENS0_8ReduceOpIhNS0_14func_wrapper_tIhNS0_55_GLOBAL__N__0955718d_22_SparseCsrTensorMath_cu_868dd54514ReductionAddOpIlEEEEjhLi4ELi4EEEEEvT1_)
        /*0068*/ 	.word	0x00000020


	//----- nvinfo : EIATTR_FRAME_SIZE
	.align		4
.L_221:
        /*006c*/ 	.byte	0x04, 0x11
        /*006e*/ 	.short	(.L_223 - .L_222)
	.align		4
.L_222:
        /*0070*/ 	.word	index@($__internal_41_$__cuda_sm20_rem_u64)
        /*0074*/ 	.word	0x00000000


	//----- nvinfo : EIATTR_FRAME_SIZE
	.align		4
.L_223:
        /*0078*/ 	.byte	0x04, 0x11
        /*007a*/ 	.short	(.L_225 - .L_224)
	.align		4
.L_224:
        /*007c*/ 	.word	index@($__internal_40_$__cuda_sm20_div_u64)
        /*0080*/ 	.word	0x00000000


	//----- nvinfo : EIATTR_FRAME_SIZE
	.align		4
.L_225:
        /*0084*/ 	.byte	0x04, 0x11
        /*0086*/ 	.short	(.L_227 - .L_226)
	.align		4
.L_226:
        /*0088*/ 	.word	index@(_ZN2at6native13reduce_kernelILi512ELi1ENS0_8ReduceOpIhNS0_14func_wrapper_tIhNS0_55_GLOBAL__N__0955718d_22_SparseCsrTensorMath_cu_868dd54514ReductionAddOpIlEEEEjhLi4ELi4EEEEEvT1_)
        /*008c*/ 	.word	0x00000000


	//----- nvinfo : EIATTR_REGCOUNT
	.align		4
.L_227:
        /*0090*/ 	.byte	0x04, 0x2f
        /*0092*/ 	.short	(.L_229 - .L_228)
	.align		4
.L_228:
        /*0094*/ 	.word	index@(_ZN2at6native13reduce_kernelILi128ELi4ENS0_8ReduceOpIaNS0_14func_wrapper_tIaNS0_55_GLOBAL__N__0955718d_22_SparseCsrTensorMath_cu_868dd54514ReductionAddOpIlEEEEjaLi4ELi4EEEEEvT1_)
        /*0098*/ 	.word	0x00000042


	//----- nvinfo : EIATTR_FRAME_SIZE
	.align		4
.L_229:
        /*009c*/ 	.byte	0x04, 0x11
        /*009e*/ 	.short	(.L_231 - .L_230)
	.align		4
.L_230:
        /*00a0*/ 	.word	index@($__internal_39_$__cuda_sm20_rem_u64)
        /*00a4*/ 	.word	0x00000000


	//----- nvinfo : EIATTR_FRAME_SIZE
	.align		4
.L_231:
        /*00a8*/ 	.byte	0x04, 0x11
        /*00aa*/ 	.short	(.L_233 - .L_232)
	.align		4
.L_232:
        /*00ac*/ 	.word	index@($__internal_38_$__cuda_sm20_div_u64)
        /*00b0*/ 	.word	0x00000000


	//----- nvinfo : EIATTR_FRAME_SIZE
	.align		4
.L_233:
        /*00b4*/ 	.byte	0x04, 0x11
        /*00b6*/ 	.short	(.L_235 - .L_234)
	.align		4
.L_234:
        /*00b8*/ 	.word	index@(_ZN2at6native13reduce_kernelILi128ELi4ENS0_8ReduceOpIaNS0_14func_wrapper_tIaNS0_55_GLOBAL__N__0955718d_22_SparseCsrTensorMath_cu_868dd54514ReductionAddOpIlEEEEjaLi4ELi4EEEEEvT1_)
        /*00bc*/ 	.word	0x00000000


	//----- nvinfo : EIATTR_REGCOUNT
	.align		4
.L_235:
        /*00c0*/ 	.byte	0x04, 0x2f
        /*00c2*/ 	.short	(.L_237 - .L_236)
	.align		4
.L_236:
        /*00c4*/ 	.word	index@(_ZN2at6native13reduce_kernelILi256ELi2ENS0_8ReduceOpIaNS0_14func_wrapper_tIaNS0_55_GLOBAL__N__0955718d_22_SparseCsrTensorMath_cu_868dd54514ReductionAddOpIlEEEEjaLi4ELi4EEEEEvT1_)
        /*00c8*/ 	.word	0x0000002a


	//----- nvinfo : EIATTR_FRAME_SIZE
	.align		4
.L_237:
        /*00cc*/ 	.byte	0x04, 0x11
        /*00ce*/ 	.short	(.L_239 - .L_238)
	.align		4
.L_238:
        /*00d0*/ 	.word	index@($__internal_37_$__cuda_sm20_rem_u64)
        /*00d4*/ 	.word	0x00000000


	//----- nvinfo : EIATTR_FRAME_SIZE
	.align		4
.L_239:
        /*00d8*/ 	.byte	0x04, 0x11
        /*00da*/ 	.short	(.L_241 - .L_240)
	.align		4
.L_240:
        /*00dc*/ 	.word	index@($__internal_36_$__cuda_sm20_div_u64)
        /*00e0*/ 	.word	0x00000000


	//----- nvinfo : EIATTR_FRAME_SIZE
	.align		4
.L_241:
        /*00e4*/ 	.byte	0x04, 0x11
        /*00e6*/ 	.short	(.L_243 - .L_242)
	.align		4
.L_242:
        /*00e8*/ 	.word	index@(_ZN2at6native13reduce_kernelILi256ELi2ENS0_8ReduceOpIaNS0_14func_wrapper_tIaNS0_55_GLOBAL__N__0955718d_22_SparseCsrTensorMath_cu_868dd54514ReductionAddOpIlEEEEjaLi4ELi4EEEEEvT1_)
        /*00ec*/ 	.word	0x00000000


	//----- nvinfo : EIATTR_REGCOUNT
	.align		4
.L_243:
        /*00f0*/ 	.byte	0x04, 0x2f
        /*00f2*/ 	.short	(.L_245 - .L_244)
	.align		4
.L_244:
        /*00f4*/ 	.word	index@(_ZN2at6native13reduce_kernelILi512ELi1ENS0_8ReduceOpIaNS0_14func_wrapper_tIaNS0_55_GLOBAL__N__0955718d_22_SparseCsrTensorMath_cu_868dd54514ReductionAddOpIlEEEEjaLi4ELi4EEEEEvT1_)
        /*00f8*/ 	.word	0x0000001e


	//----- nvinfo : EIATTR_FRAME_SIZE
	.align		4
.L_245:
        /*00fc*/ 	.byte	0x04, 0x11
        /*00fe*/ 	.short	(.L_247 - .L_246)
	.align		4
.L_246:
        /*0100*/ 	.word	index@($__internal_35_$__cuda_sm20_rem_u64)
        /*0104*/ 	.word	0x00000000


	//----- nvinfo : EIATTR_FRAME_SIZE
	.align		4
.L_247:
        /*0108*/ 	.byte	0x04, 0x11
        /*010a*/ 	.short	(.L_249 - .L_248)
	.align		4
.L_248:
        /*010c*/ 	.word	index@($__internal_34_$__cuda_sm20_div_u64)
        /*0110*/ 	.word	0x00000000


	//----- nvinfo : EIATTR_FRAME_SIZE
	.align		4
.L_249:
        /*0114*/ 	.byte	0x04, 0x11
        /*0116*/ 	.short	(.L_251 - .L_250)
	.align		4
.L_250:
        /*0118*/ 	.word	index@(_ZN2at6native13reduce_kernelILi512ELi1ENS0_8ReduceOpIaNS0_14func_wrapper_tIaNS0_55_GLOBAL__N__0955718d_22_SparseCsrTensorMath_cu_868dd54514ReductionAddOpIlEEEEjaLi4ELi4EEEEEvT1_)
        /*011c*/ 	.word	0x00000000


	//----- nvinfo : EIATTR_REGCOUNT
	.align		4
.L_251:
        /*0120*/ 	.byte	0x04, 0x2f
        /*0122*/ 	.short	(.L_253 - .L_252)
	.align		4
.L_252:
        /*0124*/ 	.word	index@(_ZN2at6native13reduce_kernelILi128ELi4ENS0_8ReduceOpIiNS0_14func_wrapper_tIiNS0_55_GLOBAL__N__0955718d_22_SparseCsrTensorMath_cu_868dd54514ReductionAddOpIlEEEEjiLi4ELi4EEEEEvT1_)
        /*0128*/ 	.word	0x00000040


	//----- nvinfo : EIATTR_FRAME_SIZE
	.align		4
.L_253:
        /*012c*/ 	.byte	0x04, 0x11
        /*012e*/ 	.short	(.L_255 - .L_254)
	.align		4
.L_254:
        /*0130*/ 	.word	index@($__internal_33_$__cuda_sm20_rem_u64)
        /*0134*/ 	.word	0x00000000


	//----- nvinfo : EIATTR_FRAME_SIZE
	.align		4
.L_255:
        /*0138*/ 	.byte	0x04, 0x11
        /*013a*/ 	.short	(.L_257 - .L_256)
	.align		4
.L_256:
        /*013c*/ 	.word	index@($__internal_32_$__cuda_sm20_div_u64)
        /*0140*/ 	.word	0x00000000


	//----- nvinfo : EIATTR_FRAME_SIZE
	.align		4
.L_257:
        /*0144*/ 	.byte	0x04, 0x11
        /*0146*/ 	.short	(.L_259 - .L_258)
	.align		4
.L_258:
        /*0148*/ 	.word	index@(_ZN2at6native13reduce_kernelILi128ELi4ENS0_8ReduceOpIiNS0_14func_wrapper_tIiNS0_55_GLOBAL__N__0955718d_22_SparseCsrTensorMath_cu_868dd54514ReductionAddOpIlEEEEjiLi4ELi4EEEEEvT1_)
        /*014c*/ 	.word	0x00000000


	//----- nvinfo : EIATTR_REGCOUNT
	.align		4
.L_259:
        /*0150*/ 	.byte	0x04, 0x2f
        /*0152*/ 	.short	(.L_261 - .L_260)
	.align		4
.L_260:
        /*0154*/ 	.word	index@(_ZN2at6native13reduce_kernelILi256ELi2ENS0_8ReduceOpIiNS0_14func_wrapper_tIiNS0_55_GLOBAL__N__0955718d_22_SparseCsrTensorMath_cu_868dd54514ReductionAddOpIlEEEEjiLi4ELi4EEEEEvT1_)
        /*0158*/ 	.word	0x0000002a


	//----- nvinfo : EIATTR_FRAME_SIZE
	.align		4
.L_261:
        /*015c*/ 	.byte	0x04, 0x11
        /*015e*/ 	.short	(.L_263 - .L_262)
	.align		4
.L_262:
        /*0160*/ 	.word	index@($__internal_31_$__cuda_sm20_rem_u64)
        /*0164*/ 	.word	0x00000000


	//----- nvinfo : EIATTR_FRAME_SIZE
	.align		4
.L_263:
        /*0168*/ 	.byte	0x04, 0x11
        /*016a*/ 	.short	(.L_265 - .L_264)
	.align		4
.L_264:
        /*016c*/ 	.word	index@($__internal_30_$__cuda_sm20_div_u64)
        /*0170*/ 	.word	0x00000000


	//----- nvinfo : EIATTR_FRAME_SIZE
	.align		4
.L_265:
        /*0174*/ 	.byte	0x04, 0x11
        /*0176*/ 	.short	(.L_267 - .L_266)
	.align		4
.L_266:
        /*0178*/ 	.word	index@(_ZN2at6native13reduce_kernelILi256ELi2ENS0_8ReduceOpIiNS0_14func_wrapper_tIiNS0_55_GLOBAL__N__0955718d_22_SparseCsrTensorMath_cu_868dd54514ReductionAddOpIlEEEEjiLi4ELi4EEEEEvT1_)
        /*017c*/ 	.word	0x00000000


	//----- nvinfo : EIATTR_REGCOUNT
	.align		4
.L_267:
        /*0180*/ 	.byte	0x04, 0x2f
        /*0182*/ 	.short	(.L_269 - .L_268)
	.align		4
.L_268:
        /*0184*/ 	.word	index@(_ZN2at6native13reduce_kernelILi512ELi1ENS0_8ReduceOpIiNS0_14func_wrapper_tIiNS0_55_GLOBAL__N__0955718d_22_SparseCsrTensorMath_cu_868dd54514ReductionAddOpIlEEEEjiLi4ELi4EEEEEvT1_)
        /*0188*/ 	.word	0x0000001f


	//----- nvinfo : EIATTR_FRAME_SIZE
	.align		4
.L_269:
        /*018c*/ 	.byte	0x04, 0x11
        /*018e*/ 	.short	(.L_271 - .L_270)
	.align		4
.L_270:
        /*0190*/ 	.word	index@($__internal_29_$__cuda_sm20_rem_u64)
        /*0194*/ 	.word	0x00000000


	//----- nvinfo : EIATTR_FRAME_SIZE
	.align		4
.L_271:
        /*0198*/ 	.byte	0x04, 0x11
        /*019a*/ 	.short	(.L_273 - .L_272)
	.align		4
.L_272:
        /*019c*/ 	.word	index@($__internal_28_$__cuda_sm20_div_u64)
        /*01a0*/ 	.word	0x00000000


	//----- nvinfo : EIATTR_FRAME_SIZE
	.align		4
.L_273:
        /*01a4*/ 	.byte	0x04, 0x11
        /*01a6*/ 	.short	(.L_275 - .L_274)
	.align		4
.L_274:
        /*01a8*/ 	.word	index@(_ZN2at6native13reduce_kernelILi512ELi1ENS0_8ReduceOpIiNS0_14func_wrapper_tIiNS0_55_GLOBAL__N__0955718d_22_SparseCsrTensorMath_cu_868dd54514ReductionAddOpIlEEEEjiLi4ELi4EEEEEvT1_)
        /*01ac*/ 	.word	0x00000000


	//----- nvinfo : EIATTR_REGCOUNT
	.align		4
.L_275:
        /*01b0*/ 	.byte	0x04, 0x2f
        /*01b2*/ 	.short	(.L_277 - .L_276)
	.align		4
.L_276:
        /*01b4*/ 	.word	index@(_ZN2at6native13reduce_kernelILi128ELi4ENS0_8ReduceOpIlNS0_14func_wrapper_tIlNS0_55_GLOBAL__N__0955718d_22_SparseCsrTensorMath_cu_868dd54514ReductionAddOpIlEEEEjlLi4ELi4EEEEEvT1_)
        /*01b8*/ 	.word	0x0000004d


	//----- nvinfo : EIATTR_FRAME_SIZE
	.align		4
.L_277:
        /*01bc*/ 	.byte	0x04, 0x11
        /*01be*/ 	.short	(.L_279 - .L_278)
	.align		4
.L_278:
        /*01c0*/ 	.word	index@(_ZN2at6native13reduce_kernelILi128ELi4ENS0_8ReduceOpIlNS0_14func_wrapper_tIlNS0_55_GLOBAL__N__0955718d_22_SparseCsrTensorMath_cu_868dd54514ReductionAddOpIlEEEEjlLi4ELi4EEEEEvT1_)
        /*01c4*/ 	.word	0x00000000


	//----- nvinfo : EIATTR_REGCOUNT
	.align		4
.L_279:
        /*01c8*/ 	.byte	0x04, 0x2f
        /*01ca*/ 	.short	(.L_281 - .L_280)
	.align		4
.L_280:
        /*01cc*/ 	.word	index@(_ZN2at6native13reduce_kernelILi256ELi2ENS0_8ReduceOpIlNS0_14func_wrapper_tIlNS0_55_GLOBAL__N__0955718d_22_SparseCsrTensorMath_cu_868dd54514ReductionAddOpIlEEEEjlLi4ELi4EEEEEvT1_)
        /*01d0*/ 	.word	0x00000030


	//----- nvinfo : EIATTR_FRAME_SIZE
	.align		4
.L_281:
        /*01d4*/ 	.byte	0x04, 0x11
        /*01d6*/ 	.short	(.L_283 - .L_282)
	.align		4
.L_282:
        /*01d8*/ 	.word	index@(_ZN2at6native13reduce_kernelILi256ELi2ENS0_8ReduceOpIlNS0_14func_wrapper_tIlNS0_55_GLOBAL__N__0955718d_22_SparseCsrTensorMath_cu_868dd54514ReductionAddOpIlEEEEjlLi4ELi4EEEEEvT1_)
        /*01dc*/ 	.word	0x00000000


	//----- nvinfo : EIATTR_REGCOUNT
	.align		4
.L_283:
        /*01e0*/ 	.byte	0x04, 0x2f
        /*01e2*/ 	.short	(.L_285 - .L_284)
	.align		4
.L_284:
        /*01e4*/ 	.word	index@(_ZN2at6native13reduce_kernelILi512ELi1ENS0_8ReduceOpIlNS0_14func_wrapper_tIlNS0_55_GLOBAL__N__0955718d_22_SparseCsrTensorMath_cu_868dd54514ReductionAddOpIlEEEEjlLi4ELi4EEEEEvT1_)
        /*01e8*/ 	.word	0x00000020


	//----- nvinfo : EIATTR_FRAME_SIZE
	.align		4
.L_285:
        /*01ec*/ 	.byte	0x04, 0x11
        /*01ee*/ 	.short	(.L_287 - .L_286)
	.align		4
.L_286:
        /*01f0*/ 	.word	index@(_ZN2at6native13reduce_kernelILi512ELi1ENS0_8ReduceOpIlNS0_14func_wrapper_tIlNS0_55_GLOBAL__N__0955718d_22_SparseCsrTensorMath_cu_868dd54514ReductionAddOpIlEEEEjlLi4ELi4EEEEEvT1_)
        /*01f4*/ 	.word	0x00000000


	//----- nvinfo : EIATTR_REGCOUNT
	.align		4
.L_287:
        /*01f8*/ 	.byte	0x04, 0x2f
        /*01fa*/ 	.short	(.L_289 - .L_288)
	.align		4
.L_288:
        /*01fc*/ 	.word	index@(_ZN2at6native13reduce_kernelILi128ELi4ENS0_8ReduceOpIsNS0_14func_wrapper_tIsNS0_55_GLOBAL__N__0955718d_22_SparseCsrTensorMath_cu_868dd54514ReductionAddOpIlEEEEjsLi4ELi4EEEEEvT1_)
        /*0200*/ 	.word	0x00000040


	//----- nvinfo : EIATTR_FRAME_SIZE
	.align		4
.L_289:
        /*0204*/ 	.byte	0x04, 0x11
        /*0206*/ 	.short	(.L_291 - .L_290)
	.align		4
.L_290:
        /*0208*/ 	.word	index@($__internal_27_$__cuda_sm20_rem_u64)
        /*020c*/ 	.word	0x00000000


	//----- nvinfo : EIATTR_FRAME_SIZE
	.align		4
.L_291:
        /*0210*/ 	.byte	0x04, 0x11
        /*0212*/ 	.short	(.L_293 - .L_292)
	.align		4
.L_292:
        /*0214*/ 	.word	index@($__internal_26_$__cuda_sm20_div_u64)
        /*0218*/ 	.word	0x00000000


	//----- nvinfo : EIATTR_FRAME_SIZE
	.align		4
.L_293:
        /*021c*/ 	.byte	0x04, 0x11
        /*021e*/ 	.short	(.L_295 - .L_294)
	.align		4
.L_294:
        /*0220*/ 	.word	index@(_ZN2at6native13reduce_kernelILi128ELi4ENS0_8ReduceOpIsNS0_14func_wrapper_tIsNS0_55_GLOBAL__N__0955718d_22_SparseCsrTensorMath_cu_868dd54514ReductionAddOpIlEEEEjsLi4ELi4EEEEEvT1_)
        /*0224*/ 	.word	0x00000000


	//----- nvinfo : EIATTR_REGCOUNT
	.align		4
.L_295:
        /*0228*/ 	.byte	0x04, 0x2f
        /*022a*/ 	.short	(.L_297 - .L_296)
	.align		4
.L_296:
        /*022c*/ 	.word	index@(_ZN2at6native13reduce_kernelILi256ELi2ENS0_8ReduceOpIsNS0_14func_wrapper_tIsNS0_55_GLOBAL__N__0955718d_22_SparseCsrTensorMath_cu_868dd54514ReductionAddOpIlEEEEjsLi4ELi4EEEEEvT1_)
        /*0230*/ 	.word	0x0000002a


	//----- nvinfo : EIATTR_FRAME_SIZE
	.align		4
.L_297:
        /*0234*/ 	.byte	0x04, 0x11
        /*0236*/ 	.short	(.L_299 - .L_298)
	.align		4
.L_298:
        /*0238*/ 	.word	index@($__internal_25_$__cuda_sm20_rem_u64)
        /*023c*/ 	.word	0x00000000


	//----- nvinfo : EIATTR_FRAME_SIZE
	.align		4
.L_299:
        /*0240*/ 	.byte	0x04, 0x11
        /*0242*/ 	.short	(.L_301 - .L_300)
	.align		4
.L_300:
        /*0244*/ 	.word	index@($__internal_24_$__cuda_sm20_div_u64)
        /*0248*/ 	.word	0x00000000


	//----- nvinfo : EIATTR_FRAME_SIZE
	.align		4
.L_301:
        /*024c*/ 	.byte	0x04, 0x11
        /*024e*/ 	.short	(.L_303 - .L_302)
	.align		4
.L_302:
        /*0250*/ 	.word	index@(_ZN2at6native13reduce_kernelILi256ELi2ENS0_8ReduceOpIsNS0_14func_wrapper_tIsNS0_55_GLOBAL__N__0955718d_22_SparseCsrTensorMath_cu_868dd54514ReductionAddOpIlEEEEjsLi4ELi4EEEEEvT1_)
        /*0254*/ 	.word	0x00000000


	//----- nvinfo : EIATTR_REGCOUNT
	.align		4
.L_303:
        /*0258*/ 	.byte	0x04, 0x2f
        /*025a*/ 	.short	(.L_305 - .L_304)
	.align		4
.L_304:
        /*025c*/ 	.word	index@(_ZN2at6native13reduce_kernelILi512ELi1ENS0_8ReduceOpIsNS0_14func_wrapper_tIsNS0_55_GLOBAL__N__0955718d_22_SparseCsrTensorMath_cu_868dd54514ReductionAddOpIlEEEEjsLi4ELi4EEEEEvT1_)
        /*0260*/ 	.word	0x0000001e


	//----- nvinfo : EIATTR_FRAME_SIZE
	.align		4
.L_305:
        /*0264*/ 	.byte	0x04, 0x11
        /*0266*/ 	.short	(.L_307 - .L_306)
	.align		4
.L_306:
        /*0268*/ 	.word	index@($__internal_23_$__cuda_sm20_rem_u64)
        /*026c*/ 	.word	0x00000000


	//----- nvinfo : EIATTR_FRAME_SIZE
	.align		4
.L_307:
        /*0270*/ 	.byte	0x04, 0x11
        /*0272*/ 	.short	(.L_309 - .L_308)
	.align		4
.L_308:
        /*0274*/ 	.word	index@($__internal_22_$__cuda_sm20_div_u64)
        /*0278*/ 	.word	0x00000000


	//----- nvinfo : EIATTR_FRAME_SIZE
	.align		4
.L_309:
        /*027c*/ 	.byte	0x04, 0x11
        /*027e*/ 	.short	(.L_311 - .L_310)
	.align		4
.L_310:
        /*0280*/ 	.word	index@(_ZN2at6native13reduce_kernelILi512ELi1ENS0_8ReduceOpIsNS0_14func_wrapper_tIsNS0_55_GLOBAL__N__0955718d_22_SparseCsrTensorMath_cu_868dd54514ReductionAddOpIlEEEEjsLi4ELi4EEEEEvT1_)
        /*0284*/ 	.word	0x00000000


	//----- nvinfo : EIATTR_REGCOUNT
	.align		4
.L_311:
        /*0288*/ 	.byte	0x04, 0x2f
        /*028a*/ 	.short	(.L_313 - .L_312)
	.align		4
.L_312:
        /*028c*/ 	.word	index@(_ZN2at6native13reduce_kernelILi128ELi4ENS0_8ReduceOpIdNS0_14func_wrapper_tIdNS0_55_GLOBAL__N__0955718d_22_SparseCsrTensorMath_cu_868dd54514ReductionAddOpIdEEEEjdLi4ELi4EEEEEvT1_)
        /*0290*/ 	.word	0x00000050


	//----- nvinfo : EIATTR_FRAME_SIZE
	.align		4
.L_313:
        /*0294*/ 	.byte	0x04, 0x11
        /*0296*/ 	.short	(.L_315 - .L_314)
	.align		4
.L_314:
        /*0298*/ 	.word	index@(_ZN2at6native13reduce_kernelILi128ELi4ENS0_8ReduceOpIdNS0_14func_wrapper_tIdNS0_55_GLOBAL__N__0955718d_22_SparseCsrTensorMath_cu_868dd54514ReductionAddOpIdEEEEjdLi4ELi4EEEEEvT1_)
        /*029c*/ 	.word	0x00000000


	//----- nvinfo : EIATTR_REGCOUNT
	.align		4
.L_315:
        /*02a0*/ 	.byte	0x04, 0x2f
        /*02a2*/ 	.short	(.L_317 - .L_316)
	.align		4
.L_316:
        /*02a4*/ 	.word	index@(_ZN2at6native13reduce_kernelILi256ELi2ENS0_8ReduceOpIdNS0_14func_wrapper_tIdNS0_55_GLOBAL__N__0955718d_22_SparseCsrTensorMath_cu_868dd54514ReductionAddOpIdEEEEjdLi4ELi4EEEEEvT1_)
        /*02a8*/ 	.word	0x0000002e


	//----- nvinfo : EIATTR_FRAME_SIZE
	.align		4
.L_317:
        /*02ac*/ 	.byte	0x04, 0x11
        /*02ae*/ 	.short	(.L_319 - .L_318)
	.align		4
.L_318:
        /*02b0*/ 	.word	index@(_ZN2at6native13reduce_kernelILi256ELi2ENS0_8ReduceOpIdNS0_14func_wrapper_tIdNS0_55_GLOBAL__N__0955718d_22_SparseCsrTensorMath_cu_868dd54514ReductionAddOpIdEEEEjdLi4ELi4EEEEEvT1_)
        /*02b4*/ 	.word	0x00000000


	//----- nvinfo : EIATTR_REGCOUNT
	.align		4
.L_319:
        /*02b8*/ 	.byte	0x04, 0x2f
        /*02ba*/ 	.short	(.L_321 - .L_320)
	.align		4
.L_320:
        /*02bc*/ 	.word	index@(_ZN2at6native13reduce_kernelILi512ELi1ENS0_8ReduceOpIdNS0_14func_wrapper_tIdNS0_55_GLOBAL__N__0955718d_22_SparseCsrTensorMath_cu_868dd54514ReductionAddOpIdEEEEjdLi4ELi4EEEEEvT1_)
        /*02c0*/ 	.word	0x00000020


	//----- nvinfo : EIATTR_FRAME_SIZE
	.align		4
.L_321:
        /*02c4*/ 	.byte	0x04, 0x11
        /*02c6*/ 	.short	(.L_323 - .L_322)
	.align		4
.L_322:
        /*02c8*/ 	.word	index@(_ZN2at6native13reduce_kernelILi512ELi1ENS0_8ReduceOpIdNS0_14func_wrapper_tIdNS0_55_GLOBAL__N__0955718d_22_SparseCsrTensorMath_cu_868dd54514ReductionAddOpIdEEEEjdLi4ELi4EEEEEvT1_)
        /*02cc*/ 	.word	0x00000000


	//----- nvinfo : EIATTR_REGCOUNT
	.align		4
.L_323:
        /*02d0*/ 	.byte	0x04, 0x2f
        /*02d2*/ 	.short	(.L_325 - .L_324)
	.align		4
.L_324:
        /*02d4*/ 	.word	index@(_ZN2at6native13reduce_kernelILi128ELi4ENS0_8ReduceOpIfNS0_14func_wrapper_tIfNS0_55_GLOBAL__N__0955718d_22_SparseCsrTensorMath_cu_868dd54514ReductionAddOpIfEEEEjfLi4ELi4EEEEEvT1_)
        /*02d8*/ 	.word	0x00000030


	//----- nvinfo : EIATTR_FRAME_SIZE
	.align		4
.L_325:
        /*02dc*/ 	.byte	0x04, 0x11
        /*02de*/ 	.short	(.L_327 - .L_326)
	.align		4
.L_326:
        /*02e0*/ 	.word	index@(_ZN2at6native13reduce_kernelILi128ELi4ENS0_8ReduceOpIfNS0_14func_wrapper_tIfNS0_55_GLOBAL__N__0955718d_22_SparseCsrTensorMath_cu_868dd54514ReductionAddOpIfEEEEjfLi4ELi4EEEEEvT1_)
        /*02e4*/ 	.word	0x00000000


	//----- nvinfo : EIATTR_REGCOUNT
	.align		4
.L_327:
        /*02e8*/ 	.byte	0x04, 0x2f
        /*02ea*/ 	.short	(.L_329 - .L_328)
	.align		4
.L_328:
        /*02ec*/ 	.word	index@(_ZN2at6native13reduce_kernelILi256ELi2ENS0_8ReduceOpIfNS0_14func_wrapper_tIfNS0_55_GLOBAL__N__0955718d_22_SparseCsrTensorMath_cu_868dd54514ReductionAddOpIfEEEEjfLi4ELi4EEEEEvT1_)
        /*02f0*/ 	.word	0x00000022


	//----- nvinfo : EIATTR_FRAME_SIZE
	.align		4
.L_329:
        /*02f4*/ 	.byte	0x04, 0x11
        /*02f6*/ 	.short	(.L_331 - .L_330)
	.align		4
.L_330:
        /*02f8*/ 	.word	index@(_ZN2at6native13reduce_kernelILi256ELi2ENS0_8ReduceOpIfNS0_14func_wrapper_tIfNS0_55_GLOBAL__N__0955718d_22_SparseCsrTensorMath_cu_868dd54514ReductionAddOpIfEEEEjfLi4ELi4EEEEEvT1_)
        /*02fc*/ 	.word	0x00000000


	//----- nvinfo : EIATTR_REGCOUNT
	.align		4
.L_331:
        /*0300*/ 	.byte	0x04, 0x2f
        /*0302*/ 	.short	(.L_333 - .L_332)
	.align		4
.L_332:
        /*0304*/ 	.word	index@(_ZN2at6native13reduce_kernelILi512ELi1ENS0_8ReduceOpIfNS0_14func_wrapper_tIfNS0_55_GLOBAL__N__0955718d_22_SparseCsrTensorMath_cu_868dd54514ReductionAddOpIfEEEEjfLi4ELi4EEEEEvT1_)
        /*0308*/ 	.word	0x0000001a


	//----- nvinfo : EIATTR_FRAME_SIZE
	.align		4
.L_333:
        /*030c*/ 	.byte	0x04, 0x11
        /*030e*/ 	.short	(.L_335 - .L_334)
	.align		4
.L_334:
        /*0310*/ 	.word	index@(_ZN2at6native13reduce_kernelILi512ELi1ENS0_8ReduceOpIfNS0_14func_wrapper_tIfNS0_55_GLOBAL__N__0955718d_22_SparseCsrTensorMath_cu_868dd54514ReductionAddOpIfEEEEjfLi4ELi4EEEEEvT1_)
        /*0314*/ 	.word	0x00000000


	//----- nvinfo : EIATTR_REGCOUNT
	.align		4
.L_335:
        /*0318*/ 	.byte	0x04, 0x2f
        /*031a*/ 	.short	(.L_337 - .L_336)
	.align		4
.L_336:
        /*031c*/ 	.word	index@(_ZN2at6native13reduce_kernelILi64ELi4ENS0_8ReduceOpIN3c107complexIdEENS0_14func_wrapper_tIS5_NS0_55_GLOBAL__N__0955718d_22_SparseCsrTensorMath_cu_868dd54514ReductionAddOpIS5_EEEEjS5_Li4ELi4EEEEEvT1_)
        /*0320*/ 	.word	0x00000094


	//----- nvinfo : EIATTR_FRAME_SIZE
	.align		4
.L_337:
        /*0324*/ 	.byte	0x04, 0x11
        /*0326*/ 	.short	(.L_339 - .L_338)
	.align		4
.L_338:
        /*0328*/ 	.word	index@(_ZN2at6native13reduce_kernelILi64ELi4ENS0_8ReduceOpIN3c107complexIdEENS0_14func_wrapper_tIS5_NS0_55_GLOBAL__N__0955718d_22_SparseCsrTensorMath_cu_868dd54514ReductionAddOpIS5_EEEEjS5_Li4ELi4EEEEEvT1_)
        /*032c*/ 	.word	0x00000000


	//----- nvinfo : EIATTR_REGCOUNT
	.align		4
.L_339:
        /*0330*/ 	.byte	0x04, 0x2f
        /*0332*/ 	.short	(.L_341 - .L_340)
	.align		4
.L_340:
        /*0334*/ 	.word	index@(_ZN2at6native13reduce_kernelILi128ELi2ENS0_8ReduceOpIN3c107complexIdEENS0_14func_wrapper_tIS5_NS0_55_GLOBAL__N__0955718d_22_SparseCsrTensorMath_cu_868dd54514ReductionAddOpIS5_EEEEjS5_Li4ELi4EEEEEvT1_)
        /*0338*/ 	.word	0x00000050


	//----- nvinfo : EIATTR_FRAME_SIZE
	.align		4
.L_341:
        /*033c*/ 	.byte	0x04, 0x11
        /*033e*/ 	.short	(.L_343 - .L_342)
	.align		4
.L_342:
        /*0340*/ 	.word	index@(_ZN2at6native13reduce_kernelILi128ELi2ENS0_8ReduceOpIN3c107complexIdEENS0_14func_wrapper_tIS5_NS0_55_GLOBAL__N__0955718d_22_SparseCsrTensorMath_cu_868dd54514ReductionAddOpIS5_EEEEjS5_Li4ELi4EEEEEvT1_)
        /*0344*/ 	.word	0x00000000


	//----- nvinfo : EIATTR_REGCOUNT
	.align		4
.L_343:
        /*0348*/ 	.byte	0x04, 0x2f
        /*034a*/ 	.short	(.L_345 - .L_344)
	.align		4
.L_344:
        /*034c*/ 	.word	index@(_ZN2at6native13reduce_kernelILi256ELi1ENS0_8ReduceOpIN3c107complexIdEENS0_14func_wrapper_tIS5_NS0_55_GLOBAL__N__0955718d_22_SparseCsrTensorMath_cu_868dd54514ReductionAddOpIS5_EEEEjS5_Li4ELi4EEEEEvT1_)
        /*0350*/ 	.word	0x0000002e


	//----- nvinfo : EIATTR_FRAME_SIZE
	.align		4
.L_345:
        /*0354*/ 	.byte	0x04, 0x11
        /*0356*/ 	.short	(.L_347 - .L_346)
	.align		4
.L_346:
        /*0358*/ 	.word	index@(_ZN2at6native13reduce_kernelILi256ELi1ENS0_8ReduceOpIN3c107complexIdEENS0_14func_wrapper_tIS5_NS0_55_GLOBAL__N__0955718d_22_SparseCsrTensorMath_cu_868dd54514ReductionAddOpIS5_EEEEjS5_Li4ELi4EEEEEvT1_)
        /*035c*/ 	.word	0x00000000


	//----- nvinfo : EIATTR_REGCOUNT
	.align		4
.L_347:
        /*0360*/ 	.byte	0x04, 0x2f
        /*0362*/ 	.short	(.L_349 - .L_348)
	.align		4
.L_348:
        /*0364*/ 	.word	index@(_ZN2at6native13reduce_kernelILi128ELi4ENS0_8ReduceOpIN3c107complexIfEENS0_14func_wrapper_tIS5_NS0_55_GLOBAL__N__0955718d_22_SparseCsrTensorMath_cu_868dd54514ReductionAddOpIS5_EEEEjS5_Li4ELi4EEEEEvT1_)
        /*0368*/ 	.word	0x00000050


	//----- nvinfo : EIATTR_FRAME_SIZE
	.align		4
.L_349:
        /*036c*/ 	.byte	0x04, 0x11
        /*036e*/ 	.short	(.L_351 - .L_350)
	.align		4
.L_350:
        /*0370*/ 	.word	index@(_ZN2at6native13reduce_kernelILi128ELi4ENS0_8ReduceOpIN3c107complexIfEENS0_14func_wrapper_tIS5_NS0_55_GLOBAL__N__0955718d_22_SparseCsrTensorMath_cu_868dd54514ReductionAddOpIS5_EEEEjS5_Li4ELi4EEEEEvT1_)
        /*0374*/ 	.word	0x00000000


	//----- nvinfo : EIATTR_REGCOUNT
	.align		4
.L_351:
        /*0378*/ 	.byte	0x04, 0x2f
        /*037a*/ 	.short	(.L_353 - .L_352)
	.align		4
.L_352:
        /*037c*/ 	.word	index@(_ZN2at6native13reduce_kernelILi256ELi2ENS0_8ReduceOpIN3c107complexIfEENS0_14func_wrapper_tIS5_NS0_55_GLOBAL__N__0955718d_22_SparseCsrTensorMath_cu_868dd54514ReductionAddOpIS5_EEEEjS5_Li4ELi4EEEEEvT1_)
        /*0380*/ 	.word	0x00000030


	//----- nvinfo : EIATTR_FRAME_SIZE
	.align		4
.L_353:
        /*0384*/ 	.byte	0x04, 0x11
        /*0386*/ 	.short	(.L_355 - .L_354)
	.align		4
.L_354:
        /*0388*/ 	.word	index@(_ZN2at6native13reduce_kernelILi256ELi2ENS0_8ReduceOpIN3c107complexIfEENS0_14func_wrapper_tIS5_NS0_55_GLOBAL__N__0955718d_22_SparseCsrTensorMath_cu_868dd54514ReductionAddOpIS5_EEEEjS5_Li4ELi4EEEEEvT1_)
        /*038c*/ 	.word	0x00000000


	//----- nvinfo : EIATTR_REGCOUNT
	.align		4
.L_355:
        /*0390*/ 	.byte	0x04, 0x2f
        /*0392*/ 	.short	(.L_357 - .L_356)
	.align		4
.L_356:
        /*0394*/ 	.word	index@(_ZN2at6native13reduce_kernelILi512ELi1ENS0_8ReduceOpIN3c107complexIfEENS0_14func_wrapper_tIS5_NS0_55_GLOBAL__N__0955718d_22_SparseCsrTensorMath_cu_868dd54514ReductionAddOpIS5_EEEEjS5_Li4ELi4EEEEEvT1_)
        /*0398*/ 	.word	0x00000020


	//----- nvinfo : EIATTR_FRAME_SIZE
	.align		4
.L_357:
        /*039c*/ 	.byte	0x04, 0x11
        /*039e*/ 	.short	(.L_359 - .L_358)
	.align		4
.L_358:
        /*03a0*/ 	.word	index@(_ZN2at6native13reduce_kernelILi512ELi1ENS0_8ReduceOpIN3c107complexIfEENS0_14func_wrapper_tIS5_NS0_55_GLOBAL__N__0955718d_22_SparseCsrTensorMath_cu_868dd54514ReductionAddOpIS5_EEEEjS5_Li4ELi4EEEEEvT1_)
        /*03a4*/ 	.word	0x00000000


	//----- nvinfo : EIATTR_REGCOUNT
	.align		4
.L_359:
        /*03a8*/ 	.byte	0x04, 0x2f
        /*03aa*/ 	.short	(.L_361 - .L_360)
	.align		4
.L_360:
        /*03ac*/ 	.word	index@(_ZN2at6native13reduce_kernelILi128ELi4ENS0_8ReduceOpIN3c104HalfENS0_14func_wrapper_tIS4_NS0_55_GLOBAL__N__0955718d_22_SparseCsrTensorMath_cu_868dd54514ReductionAddOpIfEEEEjS4_Li4ELi4EEEEEvT1_)
        /*03b0*/ 	.word	0x0000002c


	//----- nvinfo : EIATTR_FRAME_SIZE
	.align		4
.L_361:
        /*03b4*/ 	.byte	0x04, 0x11
        /*03b6*/ 	.short	(.L_363 - .L_362)
	.align		4
.L_362:
        /*03b8*/ 	.word	index@($__internal_21_$__cuda_sm20_rem_u64)
        /*03bc*/ 	.word	0x00000000


	//----- nvinfo : EIATTR_FRAME_SIZE
	.align		4
.L_363:
        /*03c0*/ 	.byte	0x04, 0x11
        /*03c2*/ 	.short	(.L_365 - .L_364)
	.align		4
.L_364:
        /*03c4*/ 	.word	index@($__internal_20_$__cuda_sm20_div_u64)
        /*03c8*/ 	.word	0x00000000


	//----- nvinfo : EIATTR_FRAME_SIZE
	.align		4
.L_365:
        /*03cc*/ 	.byte	0x04, 0x11
        /*03ce*/ 	.short	(.L_367 - .L_366)
	.align		4
.L_366:
        /*03d0*/ 	.word	index@(_ZN2at6native13reduce_kernelILi128ELi4ENS0_8ReduceOpIN3c104HalfENS0_14func_wrapper_tIS4_NS0_55_GLOBAL__N__0955718d_22_SparseCsrTensorMath_cu_868dd54514ReductionAddOpIfEEEEjS4_Li4ELi4EEEEEvT1_)
        /*03d4*/ 	.word	0x00000000


	//----- nvinfo : EIATTR_REGCOUNT
	.align		4
.L_367:
        /*03d8*/ 	.byte	0x04, 0x2f
        /*03da*/ 	.short	(.L_369 - .L_368)
	.align		4
.L_368:
        /*03dc*/ 	.word	index@(_ZN2at6native13reduce_kernelILi256ELi2ENS0_8ReduceOpIN3c104HalfENS0_14func_wrapper_tIS4_NS0_55_GLOBAL__N__0955718d_22_SparseCsrTensorMath_cu_868dd54514ReductionAddOpIfEEEEjS4_Li4ELi4EEEEEvT1_)
        /*03e0*/ 	.word	0x00000020


	//----- nvinfo : EIATTR_FRAME_SIZE
	.align		4
.L_369:
        /*03e4*/ 	.byte	0x04, 0x11
        /*03e6*/ 	.short	(.L_371 - .L_370)
	.align		4
.L_370:
        /*03e8*/ 	.word	index@($__internal_19_$__cuda_sm20_rem_u64)
        /*03ec*/ 	.word	0x00000000


	//----- nvinfo : EIATTR_FRAME_SIZE
	.align		4
.L_371:
        /*03f0*/ 	.byte	0x04, 0x11
        /*03f2*/ 	.short	(.L_373 - .L_372)
	.align		4
.L_372:
        /*03f4*/ 	.word	index@($__internal_18_$__cuda_sm20_div_u64)
        /*03f8*/ 	.word	0x00000000


	//----- nvinfo : EIATTR_FRAME_SIZE
	.align		4
.L_373:
        /*03fc*/ 	.byte	0x04, 0x11
        /*03fe*/ 	.short	(.L_375 - .L_374)
	.align		4
.L_374:
        /*0400*/ 	.word	index@(_ZN2at6native13reduce_kernelILi256ELi2ENS0_8ReduceOpIN3c104HalfENS0_14func_wrapper_tIS4_NS0_55_GLOBAL__N__0955718d_22_SparseCsrTensorMath_cu_868dd54514ReductionAddOpIfEEEEjS4_Li4ELi4EEEEEvT1_)
        /*0404*/ 	.word	0x00000000


	//----- nvinfo : EIATTR_REGCOUNT
	.align		4
.L_375:
        /*0408*/ 	.byte	0x04, 0x2f
        /*040a*/ 	.short	(.L_377 - .L_376)
	.align		4
.L_376:
        /*040c*/ 	.word	index@(_ZN2at6native13reduce_kernelILi512ELi1ENS0_8ReduceOpIN3c104HalfENS0_14func_wrapper_tIS4_NS0_55_GLOBAL__N__0955718d_22_SparseCsrTensorMath_cu_868dd54514ReductionAddOpIfEEEEjS4_Li4ELi4EEEEEvT1_)
        /*0410*/ 	.word	0x0000001d


	//----- nvinfo : EIATTR_FRAME_SIZE
	.align		4
.L_377:
        /*0414*/ 	.byte	0x04, 0x11
        /*0416*/ 	.short	(.L_379 - .L_378)
	.align		4
.L_378:
        /*0418*/ 	.word	index@($__internal_17_$__cuda_sm20_rem_u64)
        /*041c*/ 	.word	0x00000000


	//----- nvinfo : EIATTR_FRAME_SIZE
	.align		4
.L_379:
        /*0420*/ 	.byte	0x04, 0x11
        /*0422*/ 	.short	(.L_381 - .L_380)
	.align		4
.L_380:
        /*0424*/ 	.word	index@($__internal_16_$__cuda_sm20_div_u64)
        /*0428*/ 	.word	0x00000000


	//----- nvinfo : EIATTR_FRAME_SIZE
	.align		4
.L_381:
        /*042c*/ 	.byte	0x04, 0x11
        /*042e*/ 	.short	(.L_383 - .L_382)
	.align		4
.L_382:
        /*0430*/ 	.word	index@(_ZN2at6native13reduce_kernelILi512ELi1ENS0_8ReduceOpIN3c104HalfENS0_14func_wrapper_tIS4_NS0_55_GLOBAL__N__0955718d_22_SparseCsrTensorMath_cu_868dd54514ReductionAddOpIfEEEEjS4_Li4ELi4EEEEEvT1_)
        /*0434*/ 	.word	0x00000000


	//----- nvinfo : EIATTR_REGCOUNT
	.align		4
.L_383:
        /*0438*/ 	.byte	0x04, 0x2f
        /*043a*/ 	.short	(.L_385 - .L_384)
	.align		4
.L_384:
        /*043c*/ 	.word	index@(_ZN2at6native13reduce_kernelILi128ELi4ENS0_8ReduceOpIN3c108BFloat16ENS0_14func_wrapper_tIS4_NS0_55_GLOBAL__N__0955718d_22_SparseCsrTensorMath_cu_868dd54514ReductionAddOpIfEEEEjS4_Li4ELi4EEEEEvT1_)
        /*0440*/ 	.word	0x0000002f


	//----- nvinfo : EIATTR_FRAME_SIZE
	.align		4
.L_385:
        /*0444*/ 	.byte	0x04, 0x11
        /*0446*/ 	.short	(.L_387 - .L_386)
	.align		4
.L_386:
        /*0448*/ 	.word	index@($__internal_15_$__cuda_sm20_rem_u64)
        /*044c*/ 	.word	0x00000000


	//----- nvinfo : EIATTR_FRAME_SIZE
	.align		4
.L_387:
        /*0450*/ 	.byte	0x04, 0x11
        /*0452*/ 	.short	(.L_389 - .L_388)
	.align		4
.L_388:
        /*0454*/ 	.word	index@($__internal_14_$__cuda_sm20_div_u64)
        /*0458*/ 	.word	0x00000000


	//----- nvinfo : EIATTR_FRAME_SIZE
	.align		4
.L_389:
        /*045c*/ 	.byte	0x04, 0x11
        /*045e*/ 	.short	(.L_391 - .L_390)
	.align		4
.L_390:
        /*0460*/ 	.word	index@(_ZN2at6native13reduce_kernelILi128ELi4ENS0_8ReduceOpIN3c108BFloat16ENS0_14func_wrapper_tIS4_NS0_55_GLOBAL__N__0955718d_22_SparseCsrTensorMath_cu_868dd54514ReductionAddOpIfEEEEjS4_Li4ELi4EEEEEvT1_)
        /*0464*/ 	.word	0x00000000


	//----- nvinfo : EIATTR_REGCOUNT
	.align		4
.L_391:
        /*0468*/ 	.byte	0x04, 0x2f
        /*046a*/ 	.short	(.L_393 - .L_392)
	.align		4
.L_392:
        /*046c*/ 	.word	index@(_ZN2at6native13reduce_kernelILi256ELi2ENS0_8ReduceOpIN3c108BFloat16ENS0_14func_wrapper_tIS4_NS0_55_GLOBAL__N__0955718d_22_SparseCsrTensorMath_cu_868dd54514ReductionAddOpIfEEEEjS4_Li4ELi4EEEEEvT1_)
        /*0470*/ 	.word	0x00000020


	//----- nvinfo : EIATTR_FRAME_SIZE
	.align		4
.L_393:
        /*0474*/ 	.byte	0x04, 0x11
        /*0476*/ 	.short	(.L_395 - .L_394)
	.align		4
.L_394:
        /*0478*/ 	.word	index@($__internal_13_$__cuda_sm20_rem_u64)
        /*047c*/ 	.word	0x00000000


	//----- nvinfo : EIATTR_FRAME_SIZE
	.align		4
.L_395:
        /*0480*/ 	.byte	0x04, 0x11
        /*0482*/ 	.short	(.L_397 - .L_396)
	.align		4
.L_396:
        /*0484*/ 	.word	index@($__internal_12_$__cuda_sm20_div_u64)
        /*0488*/ 	.word	0x00000000


	//----- nvinfo : EIATTR_FRAME_SIZE
	.align		4
.L_397:
        /*048c*/ 	.byte	0x04, 0x11
        /*048e*/ 	.short	(.L_399 - .L_398)
	.align		4
.L_398:
        /*0490*/ 	.word	index@(_ZN2at6native13reduce_kernelILi256ELi2ENS0_8ReduceOpIN3c108BFloat16ENS0_14func_wrapper_tIS4_NS0_55_GLOBAL__N__0955718d_22_SparseCsrTensorMath_cu_868dd54514ReductionAddOpIfEEEEjS4_Li4ELi4EEEEEvT1_)
        /*0494*/ 	.word	0x00000000


	//----- nvinfo : EIATTR_REGCOUNT
	.align		4
.L_399:
        /*0498*/ 	.byte	0x04, 0x2f
        /*049a*/ 	.short	(.L_401 - .L_400)
	.align		4
.L_400:
        /*049c*/ 	.word	index@(_ZN2at6native13reduce_kernelILi512ELi1ENS0_8ReduceOpIN3c108BFloat16ENS0_14func_wrapper_tIS4_NS0_55_GLOBAL__N__0955718d_22_SparseCsrTensorMath_cu_868dd54514ReductionAddOpIfEEEEjS4_Li4ELi4EEEEEvT1_)
        /*04a0*/ 	.word	0x0000001c


	//----- nvinfo : EIATTR_FRAME_SIZE
	.align		4
.L_401:
        /*04a4*/ 	.byte	0x04, 0x11
        /*04a6*/ 	.short	(.L_403 - .L_402)
	.align		4
.L_402:
        /*04a8*/ 	.word	index@($__internal_11_$__cuda_sm20_rem_u64)
        /*04ac*/ 	.word	0x00000000


	//----- nvinfo : EIATTR_FRAME_SIZE
	.align		4
.L_403:
        /*04b0*/ 	.byte	0x04, 0x11
        /*04b2*/ 	.short	(.L_405 - .L_404)
	.align		4
.L_404:
        /*04b4*/ 	.word	index@($__internal_10_$__cuda_sm20_div_u64)
        /*04b8*/ 	.word	0x00000000


	//----- nvinfo : EIATTR_FRAME_SIZE
	.align		4
.L_405:
        /*04bc*/ 	.byte	0x04, 0x11
        /*04be*/ 	.short	(.L_407 - .L_406)
	.align		4
.L_406:
        /*04c0*/ 	.word	index@(_ZN2at6native13reduce_kernelILi512ELi1ENS0_8ReduceOpIN3c108BFloat16ENS0_14func_wrapper_tIS4_NS0_55_GLOBAL__N__0955718d_22_SparseCsrTensorMath_cu_868dd54514ReductionAddOpIfEEEEjS4_Li4ELi4EEEEEvT1_)
        /*04c4*/ 	.word	0x00000000


	//----- nvinfo : EIATTR_REGCOUNT
	.align		4
.L_407:
        /*04c8*/ 	.byte	0x04, 0x2f
        /*04ca*/ 	.short	(.L_409 - .L_408)
	.align		4
.L_408:
        /*04cc*/ 	.word	index@(_ZN2at6native13reduce_kernelILi128ELi4ENS0_8ReduceOpIhNS0_14func_wrapper_tIhNS0_55_GLOBAL__N__0955718d_22_SparseCsrTensorMath_cu_868dd54514ReductionMulOpIhEEEEjhLi4ELi4EEEEEvT1_)
        /*04d0*/ 	.word	0x00000030


	//----- nvinfo : EIATTR_FRAME_SIZE
	.align		4
.L_409:
        /*04d4*/ 	.byte	0x04, 0x11
        /*04d6*/ 	.short	(.L_411 - .L_410)
	.align		4
.L_410:
        /*04d8*/ 	.word	index@(_ZN2at6native13reduce_kernelILi128ELi4ENS0_8ReduceOpIhNS0_14func_wrapper_tIhNS0_55_GLOBAL__N__0955718d_22_SparseCsrTensorMath_cu_868dd54514ReductionMulOpIhEEEEjhLi4ELi4EEEEEvT1_)
        /*04dc*/ 	.word	0x00000000


	//----- nvinfo : EIATTR_REGCOUNT
	.align		4
.L_411:
        /*04e0*/ 	.byte	0x04, 0x2f
        /*04e2*/ 	.short	(.L_413 - .L_412)
	.align		4
.L_412:
        /*04e4*/ 	.word	index@(_ZN2at6native13reduce_kernelILi256ELi2ENS0_8ReduceOpIhNS0_14func_wrapper_tIhNS0_55_GLOBAL__N__0955718d_22_SparseCsrTensorMath_cu_868dd54514ReductionMulOpIhEEEEjhLi4ELi4EEEEEvT1_)
        /*04e8*/ 	.word	0x00000022


	//----- nvinfo : EIATTR_FRAME_SIZE
	.align		4
.L_413:
        /*04ec*/ 	.byte	0x04, 0x11
        /*04ee*/ 	.short	(.L_415 - .L_414)
	.align		4
.L_414:
        /*04f0*/ 	.word	index@(_ZN2at6native13reduce_kernelILi256ELi2ENS0_8ReduceOpIhNS0_14func_wrapper_tIhNS0_55_GLOBAL__N__0955718d_22_SparseCsrTensorMath_cu_868dd54514ReductionMulOpIhEEEEjhLi4ELi4EEEEEvT1_)
        /*04f4*/ 	.word	0x00000000


	//----- nvinfo : EIATTR_REGCOUNT
	.align		4
.L_415:
        /*04f8*/ 	.byte	0x04, 0x2f
        /*04fa*/ 	.short	(.L_417 - .L_416)
	.align		4
.L_416:
        /*04fc*/ 	.word	index@(_ZN2at6native13reduce_kernelILi512ELi1ENS0_8ReduceOpIhNS0_14func_wrapper_tIhNS0_55_GLOBAL__N__0955718d_22_SparseCsrTensorMath_cu_868dd54514ReductionMulOpIhEEEEjhLi4ELi4EEEEEvT1_)
        /*0500*/ 	.word	0x0000001a


	//----- nvinfo : EIATTR_FRAME_SIZE
	.align		4
.L_417:
        /*0504*/ 	.byte	0x04, 0x11
        /*0506*/ 	.short	(.L_419 - .L_418)
	.align		4
.L_418:
        /*0508*/ 	.word	index@(_ZN2at6native13reduce_kernelILi512ELi1ENS0_8ReduceOpIhNS0_14func_wrapper_tIhNS0_55_GLOBAL__N__0955718d_22_SparseCsrTensorMath_cu_868dd54514ReductionMulOpIhEEEEjhLi4ELi4EEEEEvT1_)
        /*050c*/ 	.word	0x00000000


	//----- nvinfo : EIATTR_REGCOUNT
	.align		4
.L_419:
        /*0510*/ 	.byte	0x04, 0x2f
        /*0512*/ 	.short	(.L_421 - .L_420)
	.align		4
.L_420:
        /*0514*/ 	.word	index@(_ZN2at6native13reduce_kernelILi128ELi4ENS0_8ReduceOpIaNS0_14func_wrapper_tIaNS0_55_GLOBAL__N__0955718d_22_SparseCsrTensorMath_cu_868dd54514ReductionMulOpIaEEEEjaLi4ELi4EEEEEvT1_)
        /*0518*/ 	.word	0x00000030


	//----- nvinfo : EIATTR_FRAME_SIZE
	.align		4
.L_421:
        /*051c*/ 	.byte	0x04, 0x11
        /*051e*/ 	.short	(.L_423 - .L_422)
	.align		4
.L_422:
        /*0520*/ 	.word	index@(_ZN2at6native13reduce_kernelILi128ELi4ENS0_8ReduceOpIaNS0_14func_wrapper_tIaNS0_55_GLOBAL__N__0955718d_22_SparseCsrTensorMath_cu_868dd54514ReductionMulOpIaEEEEjaLi4ELi4EEEEEvT1_)
        /*0524*/ 	.word	0x00000000


	//----- nvinfo : EIATTR_REGCOUNT
	.align		4
.L_423:
        /*0528*/ 	.byte	0x04, 0x2f
        /*052a*/ 	.short	(.L_425 - .L_424)
	.align		4
.L_424:
        /*052c*/ 	.word	index@(_ZN2at6native13reduce_kernelILi256ELi2ENS0_8ReduceOpIaNS0_14func_wrapper_tIaNS0_55_GLOBAL__N__0955718d_22_SparseCsrTensorMath_cu_868dd54514ReductionMulOpIaEEEEjaLi4ELi4EEEEEvT1_)
        /*0530*/ 	.word	0x00000022


	//----- nvinfo : EIATTR_FRAME_SIZE
	.align		4
.L_425:
        /*0534*/ 	.byte	0x04, 0x11
        /*0536*/ 	.short	(.L_427 - .L_426)
	.align		4
.L_426:
        /*0538*/ 	.word	index@(_ZN2at6native13reduce_kernelILi256ELi2ENS0_8ReduceOpIaNS0_14func_wrapper_tIaNS0_55_GLOBAL__N__0955718d_22_SparseCsrTensorMath_cu_868dd54514ReductionMulOpIaEEEEjaLi4ELi4EEEEEvT1_)
        /*053c*/ 	.word	0x00000000


	//----- nvinfo : EIATTR_REGCOUNT
	.align		4
.L_427:
        /*0540*/ 	.byte	0x04, 0x2f
        /*0542*/ 	.short	(.L_429 - .L_428)
	.align		4
.L_428:
        /*0544*/ 	.word	index@(_ZN2at6native13reduce_kernelILi512ELi1ENS0_8ReduceOpIaNS0_14func_wrapper_tIaNS0_55_GLOBAL__N__0955718d_22_SparseCsrTensorMath_cu_868dd54514ReductionMulOpIaEEEEjaLi4ELi4EEEEEvT1_)
        /*0548*/ 	.word	0x0000001a


	//----- nvinfo : EIATTR_FRAME_SIZE
	.align		4
.L_429:
        /*054c*/ 	.byte	0x04, 0x11
        /*054e*/ 	.short	(.L_431 - .L_430)
	.align		4
.L_430:
        /*0550*/ 	.word	index@(_ZN2at6native13reduce_kernelILi512ELi1ENS0_8ReduceOpIaNS0_14func_wrapper_tIaNS0_55_GLOBAL__N__0955718d_22_SparseCsrTensorMath_cu_868dd54514ReductionMulOpIaEEEEjaLi4ELi4EEEEEvT1_)
        /*0554*/ 	.word	0x00000000


	//----- nvinfo : EIATTR_REGCOUNT
	.align		4
.L_431:
        /*0558*/ 	.byte	0x04, 0x2f
        /*055a*/ 	.short	(.L_433 - .L_432)
	.align		4
.L_432:
        /*055c*/ 	.word	index@(_ZN2at6native13reduce_kernelILi128ELi4ENS0_8ReduceOpIiNS0_14func_wrapper_tIiNS0_55_GLOBAL__N__0955718d_22_SparseCsrTensorMath_cu_868dd54514ReductionMulOpIiEEEEjiLi4ELi4EEEEEvT1_)
        /*0560*/ 	.word	0x00000030


	//----- nvinfo : EIATTR_FRAME_SIZE
	.align		4
.L_433:
        /*0564*/ 	.byte	0x04, 0x11
        /*0566*/ 	.short	(.L_435 - .L_434)
	.align		4
.L_434:
        /*0568*/ 	.word	index@(_ZN2at6native13reduce_kernelILi128ELi4ENS0_8ReduceOpIiNS0_14func_wrapper_tIiNS0_55_GLOBAL__N__0955718d_22_SparseCsrTensorMath_cu_868dd54514ReductionMulOpIiEEEEjiLi4ELi4EEEEEvT1_)
        /*056c*/ 	.word	0x00000000


	//----- nvinfo : EIATTR_REGCOUNT
	.align		4
.L_435:
        /*0570*/ 	.byte	0x04, 0x2f
        /*0572*/ 	.short	(.L_437 - .L_436)
	.align		4
.L_436:
        /*0574*/ 	.word	index@(_ZN2at6native13reduce_kernelILi256ELi2ENS0_8ReduceOpIiNS0_14func_wrapper_tIiNS0_55_GLOBAL__N__0955718d_22_SparseCsrTensorMath_cu_868dd54514ReductionMulOpIiEEEEjiLi4ELi4EEEEEvT1_)
        /*0578*/ 	.word	0x00000022


	//----- nvinfo : EIATTR_FRAME_SIZE
	.align		4
.L_437:
        /*057c*/ 	.byte	0x04, 0x11
        /*057e*/ 	.short	(.L_439 - .L_438)
	.align		4
.L_438:
        /*0580*/ 	.word	index@(_ZN2at6native13reduce_kernelILi256ELi2ENS0_8ReduceOpIiNS0_14func_wrapper_tIiNS0_55_GLOBAL__N__0955718d_22_SparseCsrTensorMath_cu_868dd54514ReductionMulOpIiEEEEjiLi4ELi4EEEEEvT1_)
        /*0584*/ 	.word	0x00000000


	//----- nvinfo : EIATTR_REGCOUNT
	.align		4
.L_439:
        /*0588*/ 	.byte	0x04, 0x2f
        /*058a*/ 	.short	(.L_441 - .L_440)
	.align		4
.L_440:
        /*058c*/ 	.word	index@(_ZN2at6native13reduce_kernelILi512ELi1ENS0_8ReduceOpIiNS0_14func_wrapper_tIiNS0_55_GLOBAL__N__0955718d_22_SparseCsrTensorMath_cu_868dd54514ReductionMulOpIiEEEEjiLi4ELi4EEEEEvT1_)
        /*0590*/ 	.word	0x0000001c


	//----- nvinfo : EIATTR_FRAME_SIZE
	.align		4
.L_441:
        /*0594*/ 	.byte	0x04, 0x11
        /*0596*/ 	.short	(.L_443 - .L_442)
	.align		4
.L_442:
        /*0598*/ 	.word	index@(_ZN2at6native13reduce_kernelILi512ELi1ENS0_8ReduceOpIiNS0_14func_wrapper_tIiNS0_55_GLOBAL__N__0955718d_22_SparseCsrTensorMath_cu_868dd54514ReductionMulOpIiEEEEjiLi4ELi4EEEEEvT1_)
        /*059c*/ 	.word	0x00000000


	//----- nvinfo : EIATTR_REGCOUNT
	.align		4
.L_443:
        /*05a0*/ 	.byte	0x04, 0x2f
        /*05a2*/ 	.short	(.L_445 - .L_444)
	.align		4
.L_444:
        /*05a4*/ 	.word	index@(_ZN2at6native13reduce_kernelILi128ELi4ENS0_8ReduceOpIlNS0_14func_wrapper_tIlNS0_55_GLOBAL__N__0955718d_22_SparseCsrTensorMath_cu_868dd54514ReductionMulOpIlEEEEjlLi4ELi4EEEEEvT1_)
        /*05a8*/ 	.word	0x00000052


	//----- nvinfo : EIATTR_FRAME_SIZE
	.align		4
.L_445:
        /*05ac*/ 	.byte	0x04, 0x11
        /*05ae*/ 	.short	(.L_447 - .L_446)
	.align		4
.L_446:
        /*05b0*/ 	.word	index@(_ZN2at6native13reduce_kernelILi128ELi4ENS0_8ReduceOpIlNS0_14func_wrapper_tIlNS0_55_GLOBAL__N__0955718d_22_SparseCsrTensorMath_cu_868dd54514ReductionMulOpIlEEEEjlLi4ELi4EEEEEvT1_)
        /*05b4*/ 	.word	0x00000000


	//----- nvinfo : EIATTR_REGCOUNT
	.align		4
.L_447:
        /*05b8*/ 	.byte	0x04, 0x2f
        /*05ba*/ 	.short	(.L_449 - .L_448)
	.align		4
.L_448:
        /*05bc*/ 	.word	index@(_ZN2at6native13reduce_kernelILi256ELi2ENS0_8ReduceOpIlNS0_14func_wrapper_tIlNS0_55_GLOBAL__N__0955718d_22_SparseCsrTensorMath_cu_868dd54514ReductionMulOpIlEEEEjlLi4ELi4EEEEEvT1_)
        /*05c0*/ 	.word	0x00000032


	//----- nvinfo : EIATTR_FRAME_SIZE
	.align		4
.L_449:
        /*05c4*/ 	.byte	0x04, 0x11
        /*05c6*/ 	.short	(.L_451 - .L_450)
	.align		4
.L_450:
        /*05c8*/ 	.word	index@(_ZN2at6native13reduce_kernelILi256ELi2ENS0_8ReduceOpIlNS0_14func_wrapper_tIlNS0_55_GLOBAL__N__0955718d_22_SparseCsrTensorMath_cu_868dd54514ReductionMulOpIlEEEEjlLi4ELi4EEEEEvT1_)
        /*05cc*/ 	.word	0x00000000


	//----- nvinfo : EIATTR_REGCOUNT
	.align		4
.L_451:
        /*05d0*/ 	.byte	0x04, 0x2f
        /*05d2*/ 	.short	(.L_453 - .L_452)
	.align		4
.L_452:
        /*05d4*/ 	.word	index@(_ZN2at6native13reduce_kernelILi512ELi1ENS0_8ReduceOpIlNS0_14func_wrapper_tIlNS0_55_GLOBAL__N__0955718d_22_SparseCsrTensorMath_cu_868dd54514ReductionMulOpIlEEEEjlLi4ELi4EEEEEvT1_)
        /*05d8*/ 	.word	0x00000020


	//----- nvinfo : EIATTR_FRAME_SIZE
	.align		4
.L_453:
        /*05dc*/ 	.byte	0x04, 0x11
        /*05de*/ 	.short	(.L_455 - .L_454)
	.align		4
.L_454:
        /*05e0*/ 	.word	index@(_ZN2at6native13reduce_kernelILi512ELi1ENS0_8ReduceOpIlNS0_14func_wrapper_tIlNS0_55_GLOBAL__N__0955718d_22_SparseCsrTensorMath_cu_868dd54514ReductionMulOpIlEEEEjlLi4ELi4EEEEEvT1_)
        /*05e4*/ 	.word	0x00000000


	//----- nvinfo : EIATTR_REGCOUNT
	.align		4
.L_455:
        /*05e8*/ 	.byte	0x04, 0x2f
        /*05ea*/ 	.short	(.L_457 - .L_456)
	.align		4
.L_456:
        /*05ec*/ 	.word	index@(_ZN2at6native13reduce_kernelILi128ELi4ENS0_8ReduceOpIsNS0_14func_wrapper_tIsNS0_55_GLOBAL__N__0955718d_22_SparseCsrTensorMath_cu_868dd54514ReductionMulOpIsEEEEjsLi4ELi4EEEEEvT1_)
        /*05f0*/ 	.word	0x00000030


	//----- nvinfo : EIATTR_FRAME_SIZE
	.align		4
.L_457:
        /*05f4*/ 	.byte	0x04, 0x11
        /*05f6*/ 	.short	(.L_459 - .L_458)
	.align		4
.L_458:
        /*05f8*/ 	.word	index@(_ZN2at6native13reduce_kernelILi128ELi4ENS0_8ReduceOpIsNS0_14func_wrapper_tIsNS0_55_GLOBAL__N__0955718d_22_SparseCsrTensorMath_cu_868dd54514ReductionMulOpIsEEEEjsLi4ELi4EEEEEvT1_)
        /*05fc*/ 	.word	0x00000000


	//----- nvinfo : EIATTR_REGCOUNT
	.align		4
.L_459:
        /*0600*/ 	.byte	0x04, 0x2f
        /*0602*/ 	.short	(.L_461 - .L_460)
	.align		4
.L_460:
        /*0604*/ 	.word	index@(_ZN2at6native13reduce_kernelILi256ELi2ENS0_8ReduceOpIsNS0_14func_wrapper_tIsNS0_55_GLOBAL__N__0955718d_22_SparseCsrTensorMath_cu_868dd54514ReductionMulOpIsEEEEjsLi4ELi4EEEEEvT1_)
        /*0608*/ 	.word	0x00000022


	//----- nvinfo : EIATTR_FRAME_SIZE
	.align		4
.L_461:
        /*060c*/ 	.byte	0x04, 0x11
        /*060e*/ 	.short	(.L_463 - .L_462)
	.align		4
.L_462:
        /*0610*/ 	.word	index@(_ZN2at6native13reduce_kernelILi256ELi2ENS0_8ReduceOpIsNS0_14func_wrapper_tIsNS0_55_GLOBAL__N__0955718d_22_SparseCsrTensorMath_cu_868dd54514ReductionMulOpIsEEEEjsLi4ELi4EEEEEvT1_)
        /*0614*/ 	.word	0x00000000


	//----- nvinfo : EIATTR_REGCOUNT
	.align		4
.L_463:
        /*0618*/ 	.byte	0x04, 0x2f
        /*061a*/ 	.short	(.L_465 - .L_464)
	.align		4
.L_464:
        /*061c*/ 	.word	index@(_ZN2at6native13reduce_kernelILi512ELi1ENS0_8ReduceOpIsNS0_14func_wrapper_tIsNS0_55_GLOBAL__N__0955718d_22_SparseCsrTensorMath_cu_868dd54514ReductionMulOpIsEEEEjsLi4ELi4EEEEEvT1_)
        /*0620*/ 	.word	0x0000001b


	//----- nvinfo : EIATTR_FRAME_SIZE
	.align		4
.L_465:
        /*0624*/ 	.byte	0x04, 0x11
        /*0626*/ 	.short	(.L_467 - .L_466)
	.align		4
.L_466:
        /*0628*/ 	.word	index@(_ZN2at6native13reduce_kernelILi512ELi1ENS0_8ReduceOpIsNS0_14func_wrapper_tIsNS0_55_GLOBAL__N__0955718d_22_SparseCsrTensorMath_cu_868dd54514ReductionMulOpIsEEEEjsLi4ELi4EEEEEvT1_)
        /*062c*/ 	.word	0x00000000


	//----- nvinfo : EIATTR_REGCOUNT
	.align		4
.L_467:
        /*0630*/ 	.byte	0x04, 0x2f
        /*0632*/ 	.short	(.L_469 - .L_468)
	.align		4
.L_468:
        /*0634*/ 	.word	index@(_ZN2at6native13reduce_kernelILi128ELi4ENS0_8ReduceOpIdNS0_14func_wrapper_tIdNS0_55_GLOBAL__N__0955718d_22_SparseCsrTensorMath_cu_868dd54514ReductionMulOpIdEEEEjdLi4ELi4EEEEEvT1_)
        /*0638*/ 	.word	0x00000050


	//----- nvinfo : EIATTR_FRAME_SIZE
	.align		4
.L_469:
        /*063c*/ 	.byte	0x04, 0x11
        /*063e*/ 	.short	(.L_471 - .L_470)
	.align		4
.L_470:
        /*0640*/ 	.word	index@(_ZN2at6native13reduce_kernelILi128ELi4ENS0_8ReduceOpIdNS0_14func_wrapper_tIdNS0_55_GLOBAL__N__0955718d_22_SparseCsrTensorMath_cu_868dd54514ReductionMulOpIdEEEEjdLi4ELi4EEEEEvT1_)
        /*0644*/ 	.word	0x00000000


	//----- nvinfo : EIATTR_REGCOUNT
	.align		4
.L_471:
        /*0648*/ 	.byte	0x04, 0x2f
        /*064a*/ 	.short	(.L_473 - .L_472)
	.align		4
.L_472:
        /*064c*/ 	.word	index@(_ZN2at6native13reduce_kernelILi256ELi2ENS0_8ReduceOpIdNS0_14func_wrapper_tIdNS0_55_GLOBAL__N__0955718d_22_SparseCsrTensorMath_cu_868dd54514ReductionMulOpIdEEEEjdLi4ELi4EEEEEvT1_)
        /*0650*/ 	.word	0x0000002e


	//----- nvinfo : EIATTR_FRAME_SIZE
	.align		4
.L_473:
        /*0654*/ 	.byte	0x04, 0x11
        /*0656*/ 	.short	(.L_475 - .L_474)
	.align		4
.L_474:
        /*0658*/ 	.word	index@(_ZN2at6native13reduce_kernelILi256ELi2ENS0_8ReduceOpIdNS0_14func_wrapper_tIdNS0_55_GLOBAL__N__0955718d_22_SparseCsrTensorMath_cu_868dd54514ReductionMulOpIdEEEEjdLi4ELi4EEEEEvT1_)
        /*065c*/ 	.word	0x00000000


	//----- nvinfo : EIATTR_REGCOUNT
	.align		4
.L_475:
        /*0660*/ 	.byte	0x04, 0x2f
        /*0662*/ 	.short	(.L_477 - .L_476)
	.align		4
.L_476:
        /*0664*/ 	.word	index@(_ZN2at6native13reduce_kernelILi512ELi1ENS0_8ReduceOpIdNS0_14func_wrapper_tIdNS0_55_GLOBAL__N__0955718d_22_SparseCsrTensorMath_cu_868dd54514ReductionMulOpIdEEEEjdLi4ELi4EEEEEvT1_)
        /*0668*/ 	.word	0x00000020


	//----- nvinfo : EIATTR_FRAME_SIZE
	.align		4
.L_477:
        /*066c*/ 	.byte	0x04, 0x11
        /*066e*/ 	.short	(.L_479 - .L_478)
	.align		4
.L_478:
        /*0670*/ 	.word	index@(_ZN2at6native13reduce_kernelILi512ELi1ENS0_8ReduceOpIdNS0_14func_wrapper_tIdNS0_55_GLOBAL__N__0955718d_22_SparseCsrTensorMath_cu_868dd54514ReductionMulOpIdEEEEjdLi4ELi4EEEEEvT1_)
        /*0674*/ 	.word	0x00000000


	//----- nvinfo : EIATTR_REGCOUNT
	.align		4
.L_479:
        /*0678*/ 	.byte	0x04, 0x2f
        /*067a*/ 	.short	(.L_481 - .L_480)
	.align		4
.L_480:
        /*067c*/ 	.word	index@(_ZN2at6native13reduce_kernelILi128ELi4ENS0_8ReduceOpIfNS0_14func_wrapper_tIfNS0_55_GLOBAL__N__0955718d_22_SparseCsrTensorMath_cu_868dd54514ReductionMulOpIfEEEEjfLi4ELi4EEEEEvT1_)
        /*0680*/ 	.word	0x00000030


	//----- nvinfo : EIATTR_FRAME_SIZE
	.align		4
.L_481:
        /*0684*/ 	.byte	0x04, 0x11
        /*0686*/ 	.short	(.L_483 - .L_482)
	.align		4
.L_482:
        /*0688*/ 	.word	index@(_ZN2at6native13reduce_kernelILi128ELi4ENS0_8ReduceOpIfNS0_14func_wrapper_tIfNS0_55_GLOBAL__N__0955718d_22_SparseCsrTensorMath_cu_868dd54514ReductionMulOpIfEEEEjfLi4ELi4EEEEEvT1_)
        /*068c*/ 	.word	0x00000000


	//----- nvinfo : EIATTR_REGCOUNT
	.align		4
.L_483:
        /*0690*/ 	.byte	0x04, 0x2f
        /*0692*/ 	.short	(.L_485 - .L_484)
	.align		4
.L_484:
        /*0694*/ 	.word	index@(_ZN2at6native13reduce_kernelILi256ELi2ENS0_8ReduceOpIfNS0_14func_wrapper_tIfNS0_55_GLOBAL__N__0955718d_22_SparseCsrTensorMath_cu_868dd54514ReductionMulOpIfEEEEjfLi4ELi4EEEEEvT1_)
        /*0698*/ 	.word	0x00000022


	//----- nvinfo : EIATTR_FRAME_SIZE
	.align		4
.L_485:
        /*069c*/ 	.byte	0x04, 0x11
        /*069e*/ 	.short	(.L_487 - .L_486)
	.align		4
.L_486:
        /*06a0*/ 	.word	index@(_ZN2at6native13reduce_kernelILi256ELi2ENS0_8ReduceOpIfNS0_14func_wrapper_tIfNS0_55_GLOBAL__N__0955718d_22_SparseCsrTensorMath_cu_868dd54514ReductionMulOpIfEEEEjfLi4ELi4EEEEEvT1_)
        /*06a4*/ 	.word	0x00000000


	//----- nvinfo : EIATTR_REGCOUNT
	.align		4
.L_487:
        /*06a8*/ 	.byte	0x04, 0x2f
        /*06aa*/ 	.short	(.L_489 - .L_488)
	.align		4
.L_488:
        /*06ac*/ 	.word	index@(_ZN2at6native13reduce_kernelILi512ELi1ENS0_8ReduceOpIfNS0_14func_wrapper_tIfNS0_55_GLOBAL__N__0955718d_22_SparseCsrTensorMath_cu_868dd54514ReductionMulOpIfEEEEjfLi4ELi4EEEEEvT1_)
        /*06b0*/ 	.word	0x0000001a


	//----- nvinfo : EIATTR_FRAME_SIZE
	.align		4
.L_489:
        /*06b4*/ 	.byte	0x04, 0x11
        /*06b6*/ 	.short	(.L_491 - .L_490)
	.align		4
.L_490:
        /*06b8*/ 	.word	index@(_ZN2at6native13reduce_kernelILi512ELi1ENS0_8ReduceOpIfNS0_14func_wrapper_tIfNS0_55_GLOBAL__N__0955718d_22_SparseCsrTensorMath_cu_868dd54514ReductionMulOpIfEEEEjfLi4ELi4EEEEEvT1_)
        /*06bc*/ 	.word	0x00000000


	//----- nvinfo : EIATTR_REGCOUNT
	.align		4
.L_491:
        /*06c0*/ 	.byte	0x04, 0x2f
        /*06c2*/ 	.short	(.L_493 - .L_492)
	.align		4
.L_492:
        /*06c4*/ 	.word	index@(_ZN2at6native13reduce_kernelILi64ELi4ENS0_8ReduceOpIN3c107complexIdEENS0_14func_wrapper_tIS5_NS0_55_GLOBAL__N__0955718d_22_SparseCsrTensorMath_cu_868dd54514ReductionMulOpIS5_EEEEjS5_Li4ELi4EEEEEvT1_)
        /*06c8*/ 	.word	0x000000ac


	//----- nvinfo : EIATTR_FRAME_SIZE
	.align		4
.L_493:
        /*06cc*/ 	.byte	0x04, 0x11
        /*06ce*/ 	.short	(.L_495 - .L_494)
	.align		4
.L_494:
        /*06d0*/ 	.word	index@(_ZN2at6native13reduce_kernelILi64ELi4ENS0_8ReduceOpIN3c107complexIdEENS0_14func_wrapper_tIS5_NS0_55_GLOBAL__N__0955718d_22_SparseCsrTensorMath_cu_868dd54514ReductionMulOpIS5_EEEEjS5_Li4ELi4EEEEEvT1_)
        /*06d4*/ 	.word	0x00000000


	//----- nvinfo : EIATTR_REGCOUNT
	.align		4
.L_495:
        /*06d8*/ 	.byte	0x04, 0x2f
        /*06da*/ 	.short	(.L_497 - .L_496)
	.align		4
.L_496:
        /*06dc*/ 	.word	index@(_ZN2at6native13reduce_kernelILi128ELi2ENS0_8ReduceOpIN3c107complexIdEENS0_14func_wrapper_tIS5_NS0_55_GLOBAL__N__0955718d_22_SparseCsrTensorMath_cu_868dd54514ReductionMulOpIS5_EEEEjS5_Li4ELi4EEEEEvT1_)
        /*06e0*/ 	.word	0x0000005c


	//----- nvinfo : EIATTR_FRAME_SIZE
	.align		4
.L_497:
        /*06e4*/ 	.byte	0x04, 0x11
        /*06e6*/ 	.short	(.L_499 - .L_498)
	.align		4
.L_498:
        /*06e8*/ 	.word	index@(_ZN2at6native13reduce_kernelILi128ELi2ENS0_8ReduceOpIN3c107complexIdEENS0_14func_wrapper_tIS5_NS0_55_GLOBAL__N__0955718d_22_SparseCsrTensorMath_cu_868dd54514ReductionMulOpIS5_EEEEjS5_Li4ELi4EEEEEvT1_)
        /*06ec*/ 	.word	0x00000000


	//----- nvinfo : EIATTR_REGCOUNT
	.align		4
.L_499:
        /*06f0*/ 	.byte	0x04, 0x2f
        /*06f2*/ 	.short	(.L_501 - .L_500)
	.align		4
.L_500:
        /*06f4*/ 	.word	index@(_ZN2at6native13reduce_kernelILi256ELi1ENS0_8ReduceOpIN3c107complexIdEENS0_14func_wrapper_tIS5_NS0_55_GLOBAL__N__0955718d_22_SparseCsrTensorMath_cu_868dd54514ReductionMulOpIS5_EEEEjS5_Li4ELi4EEEEEvT1_)
        /*06f8*/ 	.word	0x00000034


	//----- nvinfo : EIATTR_FRAME_SIZE
	.align		4
.L_501:
        /*06fc*/ 	.byte	0x04, 0x11
        /*06fe*/ 	.short	(.L_503 - .L_502)
	.align		4
.L_502:
        /*0700*/ 	.word	index@(_ZN2at6native13reduce_kernelILi256ELi1ENS0_8ReduceOpIN3c107complexIdEENS0_14func_wrapper_tIS5_NS0_55_GLOBAL__N__0955718d_22_SparseCsrTensorMath_cu_868dd54514ReductionMulOpIS5_EEEEjS5_Li4ELi4EEEEEvT1_)
        /*0704*/ 	.word	0x00000000


	//----- nvinfo : EIATTR_REGCOUNT
	.align		4
.L_503:
        /*0708*/ 	.byte	0x04, 0x2f
        /*070a*/ 	.short	(.L_505 - .L_504)
	.align		4
.L_504:
        /*070c*/ 	.word	index@(_ZN2at6native13reduce_kernelILi128ELi4ENS0_8ReduceOpIN3c107complexIfEENS0_14func_wrapper_tIS5_NS0_55_GLOBAL__N__0955718d_22_SparseCsrTensorMath_cu_868dd54514ReductionMulOpIS5_EEEEjS5_Li4ELi4EEEEEvT1_)
        /*0710*/ 	.word	0x0000005c


	//----- nvinfo : EIATTR_FRAME_SIZE
	.align		4
.L_505:
        /*0714*/ 	.byte	0x04, 0x11
        /*0716*/ 	.short	(.L_507 - .L_506)
	.align		4
.L_506:
        /*0718*/ 	.word	index@(_ZN2at6native13reduce_kernelILi128ELi4ENS0_8ReduceOpIN3c107complexIfEENS0_14func_wrapper_tIS5_NS0_55_GLOBAL__N__0955718d_22_SparseCsrTensorMath_cu_868dd54514ReductionMulOpIS5_EEEEjS5_Li4ELi4EEEEEvT1_)
        /*071c*/ 	.word	0x00000000


	//----- nvinfo : EIATTR_REGCOUNT
	.align		4
.L_507:
        /*0720*/ 	.byte	0x04, 0x2f
        /*0722*/ 	.short	(.L_509 - .L_508)
	.align		4
.L_508:
        /*0724*/ 	.word	index@(_ZN2at6native13reduce_kernelILi256ELi2ENS0_8ReduceOpIN3c107complexIfEENS0_14func_wrapper_tIS5_NS0_55_GLOBAL__N__0955718d_22_SparseCsrTensorMath_cu_868dd54514ReductionMulOpIS5_EEEEjS5_Li4ELi4EEEEEvT1_)
        /*0728*/ 	.word	0x00000034


	//----- nvinfo : EIATTR_FRAME_SIZE
	.align		4
.L_509:
        /*072c*/ 	.byte	0x04, 0x11
        /*072e*/ 	.short	(.L_511 - .L_510)
	.align		4
.L_510:
        /*0730*/ 	.word	index@(_ZN2at6native13reduce_kernelILi256ELi2ENS0_8ReduceOpIN3c107complexIfEENS0_14func_wrapper_tIS5_NS0_55_GLOBAL__N__0955718d_22_SparseCsrTensorMath_cu_868dd54514ReductionMulOpIS5_EEEEjS5_Li4ELi4EEEEEvT1_)
        /*0734*/ 	.word	0x00000000


	//----- nvinfo : EIATTR_REGCOUNT
	.align		4
.L_511:
        /*0738*/ 	.byte	0x04, 0x2f
        /*073a*/ 	.short	(.L_513 - .L_512)
	.align		4
.L_512:
        /*073c*/ 	.word	index@(_ZN2at6native13reduce_kernelILi512ELi1ENS0_8ReduceOpIN3c107complexIfEENS0_14func_wrapper_tIS5_NS0_55_GLOBAL__N__0955718d_22_SparseCsrTensorMath_cu_868dd54514ReductionMulOpIS5_EEEEjS5_Li4ELi4EEEEEvT1_)
        /*0740*/ 	.word	0x00000020


	//----- nvinfo : EIATTR_FRAME_SIZE
	.align		4
.L_513:
        /*0744*/ 	.byte	0x04, 0x11
        /*0746*/ 	.short	(.L_515 - .L_514)
	.align		4
.L_514:
        /*0748*/ 	.word	index@(_ZN2at6native13reduce_kernelILi512ELi1ENS0_8ReduceOpIN3c107complexIfEENS0_14func_wrapper_tIS5_NS0_55_GLOBAL__N__0955718d_22_SparseCsrTensorMath_cu_868dd54514ReductionMulOpIS5_EEEEjS5_Li4ELi4EEEEEvT1_)
        /*074c*/ 	.word	0x00000000


	//----- nvinfo : EIATTR_REGCOUNT
	.align		4
.L_515:
        /*0750*/ 	.byte	0x04, 0x2f
        /*0752*/ 	.short	(.L_517 - .L_516)
	.align		4
.L_516:
        /*0754*/ 	.word	index@(_ZN2at6native13reduce_kernelILi128ELi4ENS0_8ReduceOpIN3c104HalfENS0_14func_wrapper_tIS4_NS0_55_GLOBAL__N__0955718d_22_SparseCsrTensorMath_cu_868dd54514ReductionMulOpIS4_EEEEjS4_Li4ELi4EEEEEvT1_)
        /*0758*/ 	.word	0x0000002c


	//----- nvinfo : EIATTR_FRAME_SIZE
	.align		4
.L_517:
        /*075c*/ 	.byte	0x04, 0x11
        /*075e*/ 	.short	(.L_519 - .L_518)
	.align		4
.L_518:
        /*0760*/ 	.word	index@(_ZN2at6native13reduce_kernelILi128ELi4ENS0_8ReduceOpIN3c104HalfENS0_14func_wrapper_tIS4_NS0_55_GLOBAL__N__0955718d_22_SparseCsrTensorMath_cu_868dd54514ReductionMulOpIS4_EEEEjS4_Li4ELi4EEEEEvT1_)
        /*0764*/ 	.word	0x00000000


	//----- nvinfo : EIATTR_REGCOUNT
	.align		4
.L_519:
        /*0768*/ 	.byte	0x04, 0x2f
        /*076a*/ 	.short	(.L_521 - .L_520)
	.align		4
.L_520:
        /*076c*/ 	.word	index@(_ZN2at6native13reduce_kernelILi256ELi2ENS0_8ReduceOpIN3c104HalfENS0_14func_wrapper_tIS4_NS0_55_GLOBAL__N__0955718d_22_SparseCsrTensorMath_cu_868dd54514ReductionMulOpIS4_EEEEjS4_Li4ELi4EEEEEvT1_)
        /*0770*/ 	.word	0x0000001f


	//----- nvinfo : EIATTR_FRAME_SIZE
	.align		4
.L_521:
        /*0774*/ 	.byte	0x04, 0x11
        /*0776*/ 	.short	(.L_523 - .L_522)
	.align		4
.L_522:
        /*0778*/ 	.word	index@(_ZN2at6native13reduce_kernelILi256ELi2ENS0_8ReduceOpIN3c104HalfENS0_14func_wrapper_tIS4_NS0_55_GLOBAL__N__0955718d_22_SparseCsrTensorMath_cu_868dd54514ReductionMulOpIS4_EEEEjS4_Li4ELi4EEEEEvT1_)
        /*077c*/ 	.word	0x00000000


	//----- nvinfo : EIATTR_REGCOUNT
	.align		4
.L_523:
        /*0780*/ 	.byte	0x04, 0x2f
        /*0782*/ 	.short	(.L_525 - .L_524)
	.align		4
.L_524:
        /*0784*/ 	.word	index@(_ZN2at6native13reduce_kernelILi512ELi1ENS0_8ReduceOpIN3c104HalfENS0_14func_wrapper_tIS4_NS0_55_GLOBAL__N__0955718d_22_SparseCsrTensorMath_cu_868dd54514ReductionMulOpIS4_EEEEjS4_Li4ELi4EEEEEvT1_)
        /*0788*/ 	.word	0x0000001b


	//----- nvinfo : EIATTR_FRAME_SIZE
	.align		4
.L_525:
        /*078c*/ 	.byte	0x04, 0x11
        /*078e*/ 	.short	(.L_527 - .L_526)
	.align		4
.L_526:
        /*0790*/ 	.word	index@(_ZN2at6native13reduce_kernelILi512ELi1ENS0_8ReduceOpIN3c104HalfENS0_14func_wrapper_tIS4_NS0_55_GLOBAL__N__0955718d_22_SparseCsrTensorMath_cu_868dd54514ReductionMulOpIS4_EEEEjS4_Li4ELi4EEEEEvT1_)
        /*0794*/ 	.word	0x00000000


	//----- nvinfo : EIATTR_REGCOUNT
	.align		4
.L_527:
        /*0798*/ 	.byte	0x04, 0x2f
        /*079a*/ 	.short	(.L_529 - .L_528)
	.align		4
.L_528:
        /*079c*/ 	.word	index@(_ZN2at6native13reduce_kernelILi128ELi4ENS0_8ReduceOpIN3c108BFloat16ENS0_14func_wrapper_tIS4_NS0_55_GLOBAL__N__0955718d_22_SparseCsrTensorMath_cu_868dd54514ReductionMulOpIS4_EEEEjS4_Li4ELi4EEEEEvT1_)
        /*07a0*/ 	.word	0x00000030


	//----- nvinfo : EIATTR_FRAME_SIZE
	.align		4
.L_529:
        /*07a4*/ 	.byte	0x04, 0x11
        /*07a6*/ 	.short	(.L_531 - .L_530)
	.align		4
.L_530:
        /*07a8*/ 	.word	index@(_ZN2at6native13reduce_kernelILi128ELi4ENS0_8ReduceOpIN3c108BFloat16ENS0_14func_wrapper_tIS4_NS0_55_GLOBAL__N__0955718d_22_SparseCsrTensorMath_cu_868dd54514ReductionMulOpIS4_EEEEjS4_Li4ELi4EEEEEvT1_)
        /*07ac*/ 	.word	0x00000000


	//----- nvinfo : EIATTR_REGCOUNT
	.align		4
.L_531:
        /*07b0*/ 	.byte	0x04, 0x2f
        /*07b2*/ 	.short	(.L_533 - .L_532)
	.align		4
.L_532:
        /*07b4*/ 	.word	index@(_ZN2at6native13reduce_kernelILi256ELi2ENS0_8ReduceOpIN3c108BFloat16ENS0_14func_wrapper_tIS4_NS0_55_GLOBAL__N__0955718d_22_SparseCsrTensorMath_cu_868dd54514ReductionMulOpIS4_EEEEjS4_Li4ELi4EEEEEvT1_)
        /*07b8*/ 	.word	0x00000020


	//----- nvinfo : EIATTR_FRAME_SIZE
	.align		4
.L_533:
        /*07bc*/ 	.byte	0x04, 0x11
        /*07be*/ 	.short	(.L_535 - .L_534)
	.align		4
.L_534:
        /*07c0*/ 	.word	index@(_ZN2at6native13reduce_kernelILi256ELi2ENS0_8ReduceOpIN3c108BFloat16ENS0_14func_wrapper_tIS4_NS0_55_GLOBAL__N__0955718d_22_SparseCsrTensorMath_cu_868dd54514ReductionMulOpIS4_EEEEjS4_Li4ELi4EEEEEvT1_)
        /*07c4*/ 	.word	0x00000000


	//----- nvinfo : EIATTR_REGCOUNT
	.align		4
.L_535:
        /*07c8*/ 	.byte	0x04, 0x2f
        /*07ca*/ 	.short	(.L_537 - .L_536)
	.align		4
.L_536:
        /*07cc*/ 	.word	index@(_ZN2at6native13reduce_kernelILi512ELi1ENS0_8ReduceOpIN3c108BFloat16ENS0_14func_wrapper_tIS4_NS0_55_GLOBAL__N__0955718d_22_SparseCsrTensorMath_cu_868dd54514ReductionMulOpIS4_EEEEjS4_Li4ELi4EEEEEvT1_)
        /*07d0*/ 	.word	0x0000001c


	//----- nvinfo : EIATTR_FRAME_SIZE
	.align		4
.L_537:
        /*07d4*/ 	.byte	0x04, 0x11
        /*07d6*/ 	.short	(.L_539 - .L_538)
	.align		4
.L_538:
        /*07d8*/ 	.word	index@(_ZN2at6native13reduce_kernelILi512ELi1ENS0_8ReduceOpIN3c108BFloat16ENS0_14func_wrapper_tIS4_NS0_55_GLOBAL__N__0955718d_22_SparseCsrTensorMath_cu_868dd54514ReductionMulOpIS4_EEEEjS4_Li4ELi4EEEEEvT1_)
        /*07dc*/ 	.word	0x00000000


	//----- nvinfo : EIATTR_REGCOUNT
	.align		4
.L_539:
        /*07e0*/ 	.byte	0x04, 0x2f
        /*07e2*/ 	.short	(.L_541 - .L_540)
	.align		4
.L_540:
        /*07e4*/ 	.word	index@(_ZN2at6native55_GLOBAL__N__0955718d_22_SparseCsrTensorMath_cu_868dd54543convert_indices_from_coo_to_csr_cuda_kernelIhiEEvPT0_PKT_ll)
        /*07e8*/ 	.word	0x0000000e


	//----- nvinfo : EIATTR_FRAME_SIZE
	.align		4
.L_541:
        /*07ec*/ 	.byte	0x04, 0x11
        /*07ee*/ 	.short	(.L_543 - .L_542)
	.align		4
.L_542:
        /*07f0*/ 	.word	index@(_ZN2at6native55_GLOBAL__N__0955718d_22_SparseCsrTensorMath_cu_868dd54543convert_indices_from_coo_to_csr_cuda_kernelIhiEEvPT0_PKT_ll)
        /*07f4*/ 	.word	0x00000000


	//----- nvinfo : EIATTR_REGCOUNT
	.align		4
.L_543:
        /*07f8*/ 	.byte	0x04, 0x2f
        /*07fa*/ 	.short	(.L_545 - .L_544)
	.align		4
.L_544:
        /*07fc*/ 	.word	index@(_ZN2at6native55_GLOBAL__N__0955718d_22_SparseCsrTensorMath_cu_868dd54543convert_indices_from_coo_to_csr_cuda_kernelIaiEEvPT0_PKT_ll)
        /*0800*/ 	.word	0x0000000e


	//----- nvinfo : EIATTR_FRAME_SIZE
	.align		4
.L_545:
        /*0804*/ 	.byte	0x04, 0x11
        /*0806*/ 	.short	(.L_547 - .L_546)
	.align		4
.L_546:
        /*0808*/ 	.word	index@(_ZN2at6native55_GLOBAL__N__0955718d_22_SparseCsrTensorMath_cu_868dd54543convert_indices_from_coo_to_csr_cuda_kernelIaiEEvPT0_PKT_ll)
        /*080c*/ 	.word	0x00000000


	//----- nvinfo : EIATTR_REGCOUNT
	.align		4
.L_547:
        /*0810*/ 	.byte	0x04, 0x2f
        /*0812*/ 	.short	(.L_549 - .L_548)
	.align		4
.L_548:
        /*0814*/ 	.word	index@(_ZN2at6native55_GLOBAL__N__0955718d_22_SparseCsrTensorMath_cu_868dd54543convert_indices_from_coo_to_csr_cuda_kernelIiiEEvPT0_PKT_ll)
        /*0818*/ 	.word	0x0000000e


	//----- nvinfo : EIATTR_FRAME_SIZE
	.align		4
.L_549:
        /*081c*/ 	.byte	0x04, 0x11
        /*081e*/ 	.short	(.L_551 - .L_550)
	.align		4
.L_550:
        /*0820*/ 	.word	index@(_ZN2at6native55_GLOBAL__N__0955718d_22_SparseCsrTensorMath_cu_868dd54543convert_indices_from_coo_to_csr_cuda_kernelIiiEEvPT0_PKT_ll)
        /*0824*/ 	.word	0x00000000


	//----- nvinfo : EIATTR_REGCOUNT
	.align		4
.L_551:
        /*0828*/ 	.byte	0x04, 0x2f
        /*082a*/ 	.short	(.L_553 - .L_552)
	.align		4
.L_552:
        /*082c*/ 	.word	index@(_ZN2at6native55_GLOBAL__N__0955718d_22_SparseCsrTensorMath_cu_868dd54543convert_indices_from_coo_to_csr_cuda_kernelIliEEvPT0_PKT_ll)
        /*0830*/ 	.word	0x00000010


	//----- nvinfo : EIATTR_FRAME_SIZE
	.align		4
.L_553:
        /*0834*/ 	.byte	0x04, 0x11
        /*0836*/ 	.short	(.L_555 - .L_554)
	.align		4
.L_554:
        /*0838*/ 	.word	index@(_ZN2at6native55_GLOBAL__N__0955718d_22_SparseCsrTensorMath_cu_868dd54543convert_indices_from_coo_to_csr_cuda_kernelIliEEvPT0_PKT_ll)
        /*083c*/ 	.word	0x00000000


	//----- nvinfo : EIATTR_REGCOUNT
	.align		4
.L_555:
        /*0840*/ 	.byte	0x04, 0x2f
        /*0842*/ 	.short	(.L_557 - .L_556)
	.align		4
.L_556:
        /*0844*/ 	.word	index@(_ZN2at6native55_GLOBAL__N__0955718d_22_SparseCsrTensorMath_cu_868dd54543convert_indices_from_coo_to_csr_cuda_kernelIsiEEvPT0_PKT_ll)
        /*0848*/ 	.word	0x00000010


	//----- nvinfo : EIATTR_FRAME_SIZE
	.align		4
.L_557:
        /*084c*/ 	.byte	0x04, 0x11
        /*084e*/ 	.short	(.L_559 - .L_558)
	.align		4
.L_558:
        /*0850*/ 	.word	index@(_ZN2at6native55_GLOBAL__N__0955718d_22_SparseCsrTensorMath_cu_868dd54543convert_indices_from_coo_to_csr_cuda_kernelIsiEEvPT0_PKT_ll)
        /*0854*/ 	.word	0x00000000


	//----- nvinfo : EIATTR_REGCOUNT
	.align		4
.L_559:
        /*0858*/ 	.byte	0x04, 0x2f
        /*085a*/ 	.short	(.L_561 - .L_560)
	.align		4
.L_560:
        /*085c*/ 	.word	index@(_ZN2at6native55_GLOBAL__N__0955718d_22_SparseCsrTensorMath_cu_868dd54543convert_indices_from_coo_to_csr_cuda_kernelIhlEEvPT0_PKT_ll)
        /*0860*/ 	.word	0x0000000e


	//----- nvinfo : EIATTR_FRAME_SIZE
	.align		4
.L_561:
        /*0864*/ 	.byte	0x04, 0x11
        /*0866*/ 	.short	(.L_563 - .L_562)
	.align		4
.L_562:
        /*0868*/ 	.word	index@(_ZN2at6native55_GLOBAL__N__0955718d_22_SparseCsrTensorMath_cu_868dd54543convert_indices_from_coo_to_csr_cuda_kernelIhlEEvPT0_PKT_ll)
        /*086c*/ 	.word	0x00000000


	//----- nvinfo : EIATTR_REGCOUNT
	.align		4
.L_563:
        /*0870*/ 	.byte	0x04, 0x2f
        /*0872*/ 	.short	(.L_565 - .L_564)
	.align		4
.L_564:
        /*0874*/ 	.word	index@(_ZN2at6native55_GLOBAL__N__0955718d_22_SparseCsrTensorMath_cu_868dd54543convert_indices_from_coo_to_csr_cuda_kernelIalEEvPT0_PKT_ll)
        /*0878*/ 	.word	0x0000000e


	//----- nvinfo : EIATTR_FRAME_SIZE
	.align		4
.L_565:
        /*087c*/ 	.byte	0x04, 0x11
        /*087e*/ 	.short	(.L_567 - .L_566)
	.align		4
.L_566:
        /*0880*/ 	.word	index@(_ZN2at6native55_GLOBAL__N__0955718d_22_SparseCsrTensorMath_cu_868dd54543convert_indices_from_coo_to_csr_cuda_kernelIalEEvPT0_PKT_ll)
        /*0884*/ 	.word	0x00000000


	//----- nvinfo : EIATTR_REGCOUNT
	.align		4
.L_567:
        /*0888*/ 	.byte	0x04, 0x2f
        /*088a*/ 	.short	(.L_569 - .L_568)
	.align		4
.L_568:
        /*088c*/ 	.word	index@(_ZN2at6native55_GLOBAL__N__0955718d_22_SparseCsrTensorMath_cu_868dd54543convert_indices_from_coo_to_csr_cuda_kernelIilEEvPT0_PKT_ll)
        /*0890*/ 	.word	0x0000000e


	//----- nvinfo : EIATTR_FRAME_SIZE
	.align		4
.L_569:
        /*0894*/ 	.byte	0x04, 0x11
        /*0896*/ 	.short	(.L_571 - .L_570)
	.align		4
.L_570:
        /*0898*/ 	.word	index@(_ZN2at6native55_GLOBAL__N__0955718d_22_SparseCsrTensorMath_cu_868dd54543convert_indices_from_coo_to_csr_cuda_kernelIilEEvPT0_PKT_ll)
        /*089c*/ 	.word	0x00000000


	//----- nvinfo : EIATTR_REGCOUNT
	.align		4
.L_571:
        /*08a0*/ 	.byte	0x04, 0x2f
        /*08a2*/ 	.short	(.L_573 - .L_572)
	.align		4
.L_572:
        /*08a4*/ 	.word	index@(_ZN2at6native55_GLOBAL__N__0955718d_22_SparseCsrTensorMath_cu_868dd54543convert_indices_from_coo_to_csr_cuda_kernelIllEEvPT0_PKT_ll)
        /*08a8*/ 	.word	0x00000010


	//----- nvinfo : EIATTR_FRAME_SIZE
	.align		4
.L_573:
        /*08ac*/ 	.byte	0x04, 0x11
        /*08ae*/ 	.short	(.L_575 - .L_574)
	.align		4
.L_574:
        /*08b0*/ 	.word	index@(_ZN2at6native55_GLOBAL__N__0955718d_22_SparseCsrTensorMath_cu_868dd54543convert_indices_from_coo_to_csr_cuda_kernelIllEEvPT0_PKT_ll)
        /*08b4*/ 	.word	0x00000000


	//----- nvinfo : EIATTR_REGCOUNT
	.align		4
.L_575:
        /*08b8*/ 	.byte	0x04, 0x2f
        /*08ba*/ 	.short	(.L_577 - .L_576)
	.align		4
.L_576:
        /*08bc*/ 	.word	index@(_ZN2at6native55_GLOBAL__N__0955718d_22_SparseCsrTensorMath_cu_868dd54543convert_indices_from_coo_to_csr_cuda_kernelIslEEvPT0_PKT_ll)
        /*08c0*/ 	.word	0x00000010


	//----- nvinfo : EIATTR_FRAME_SIZE
	.align		4
.L_577:
        /*08c4*/ 	.byte	0x04, 0x11
        /*08c6*/ 	.short	(.L_579 - .L_578)
	.align		4
.L_578:
        /*08c8*/ 	.word	index@(_ZN2at6native55_GLOBAL__N__0955718d_22_SparseCsrTensorMath_cu_868dd54543convert_indices_from_coo_to_csr_cuda_kernelIslEEvPT0_PKT_ll)
        /*08cc*/ 	.word	0x00000000


	//----- nvinfo : EIATTR_REGCOUNT
	.align		4
.L_579:
        /*08d0*/ 	.byte	0x04, 0x2f
        /*08d2*/ 	.short	(.L_581 - .L_580)
	.align		4
.L_580:
        /*08d4*/ 	.word	index@(_ZN2at6native55_GLOBAL__N__0955718d_22_SparseCsrTensorMath_cu_868dd54543convert_indices_from_csr_to_coo_cuda_kernelIhiEEvPT0_PKT_lll)
        /*08d8*/ 	.word	0x00000014


	//----- nvinfo : EIATTR_FRAME_SIZE
	.align		4
.L_581:
        /*08dc*/ 	.byte	0x04, 0x11
        /*08de*/ 	.short	(.L_583 - .L_582)
	.align		4
.L_582:
        /*08e0*/ 	.word	index@($__internal_9_$__cuda_sm20_div_s64)
        /*08e4*/ 	.word	0x00000000


	//----- nvinfo : EIATTR_FRAME_SIZE
	.align		4
.L_583:
        /*08e8*/ 	.byte	0x04, 0x11
        /*08ea*/ 	.short	(.L_585 - .L_584)
	.align		4
.L_584:
        /*08ec*/ 	.word	index@(_ZN2at6native55_GLOBAL__N__0955718d_22_SparseCsrTensorMath_cu_868dd54543convert_indices_from_csr_to_coo_cuda_kernelIhiEEvPT0_PKT_lll)
        /*08f0*/ 	.word	0x00000000


	//----- nvinfo : EIATTR_REGCOUNT
	.align		4
.L_585:
        /*08f4*/ 	.byte	0x04, 0x2f
        /*08f6*/ 	.short	(.L_587 - .L_586)
	.align		4
.L_586:
        /*08f8*/ 	.word	index@(_ZN2at6native55_GLOBAL__N__0955718d_22_SparseCsrTensorMath_cu_868dd54543convert_indices_from_csr_to_coo_cuda_kernelIaiEEvPT0_PKT_lll)
        /*08fc*/ 	.word	0x00000014


	//----- nvinfo : EIATTR_FRAME_SIZE
	.align		4
.L_587:
        /*0900*/ 	.byte	0x04, 0x11
        /*0902*/ 	.short	(.L_589 - .L_588)
	.align		4
.L_588:
        /*0904*/ 	.word	index@($__internal_8_$__cuda_sm20_div_s64)
        /*0908*/ 	.word	0x00000000


	//----- nvinfo : EIATTR_FRAME_SIZE
	.align		4
.L_589:
        /*090c*/ 	.byte	0x04, 0x11
        /*090e*/ 	.short	(.L_591 - .L_590)
	.align		4
.L_590:
        /*0910*/ 	.word	index@(_ZN2at6native55_GLOBAL__N__0955718d_22_SparseCsrTensorMath_cu_868dd54543convert_indices_from_csr_to_coo_cuda_kernelIaiEEvPT0_PKT_lll)
        /*0914*/ 	.word	0x00000000


	//----- nvinfo : EIATTR_REGCOUNT
	.align		4
.L_591:
        /*0918*/ 	.byte	0x04, 0x2f
        /*091a*/ 	.short	(.L_593 - .L_592)
	.align		4
.L_592:
        /*091c*/ 	.word	index@(_ZN2at6native55_GLOBAL__N__0955718d_22_SparseCsrTensorMath_cu_868dd54543convert_indices_from_csr_to_coo_cuda_kernelIiiEEvPT0_PKT_lll)
        /*0920*/ 	.word	0x00000014


	//----- nvinfo : EIATTR_FRAME_SIZE
	.align		4
.L_593:
        /*0924*/ 	.byte	0x04, 0x11
        /*0926*/ 	.short	(.L_595 - .L_594)
	.align		4
.L_594:
        /*0928*/ 	.word	index@($__internal_7_$__cuda_sm20_div_s64)
        /*092c*/ 	.word	0x00000000


	//----- nvinfo : EIATTR_FRAME_SIZE
	.align		4
.L_595:
        /*0930*/ 	.byte	0x04, 0x11
        /*0932*/ 	.short	(.L_597 - .L_596)
	.align		4
.L_596:
        /*0934*/ 	.word	index@(_ZN2at6native55_GLOBAL__N__0955718d_22_SparseCsrTensorMath_cu_868dd54543convert_indices_from_csr_to_coo_cuda_kernelIiiEEvPT0_PKT_lll)
        /*0938*/ 	.word	0x00000000


	//----- nvinfo : EIATTR_REGCOUNT
	.align		4
.L_597:
        /*093c*/ 	.byte	0x04, 0x2f
        /*093e*/ 	.short	(.L_599 - .L_598)
	.align		4
.L_598:
        /*0940*/ 	.word	index@(_ZN2at6native55_GLOBAL__N__0955718d_22_SparseCsrTensorMath_cu_868dd54543convert_indices_from_csr_to_coo_cuda_kernelIliEEvPT0_PKT_lll)
        /*0944*/ 	.word	0x00000014


	//----- nvinfo : EIATTR_FRAME_SIZE
	.align		4
.L_599:
        /*0948*/ 	.byte	0x04, 0x11
        /*094a*/ 	.short	(.L_601 - .L_600)
	.align		4
.L_600:
        /*094c*/ 	.word	index@($__internal_6_$__cuda_sm20_div_s64)
        /*0950*/ 	.word	0x00000000


	//----- nvinfo : EIATTR_FRAME_SIZE
	.align		4
.L_601:
        /*0954*/ 	.byte	0x04, 0x11
        /*0956*/ 	.short	(.L_603 - .L_602)
	.align		4
.L_602:
        /*0958*/ 	.word	index@(_ZN2at6native55_GLOBAL__N__0955718d_22_SparseCsrTensorMath_cu_868dd54543convert_indices_from_csr_to_coo_cuda_kernelIliEEvPT0_PKT_lll)
        /*095c*/ 	.word	0x00000000


	//----- nvinfo : EIATTR_REGCOUNT
	.align		4
.L_603:
        /*0960*/ 	.byte	0x04, 0x2f
        /*0962*/ 	.short	(.L_605 - .L_604)
	.align		4
.L_604:
        /*0964*/ 	.word	index@(_ZN2at6native55_GLOBAL__N__0955718d_22_SparseCsrTensorMath_cu_868dd54543convert_indices_from_csr_to_coo_cuda_kernelIsiEEvPT0_PKT_lll)
        /*0968*/ 	.word	0x00000014


	//----- nvinfo : EIATTR_FRAME_SIZE
	.align		4
.L_605:
        /*096c*/ 	.byte	0x04, 0x11
        /*096e*/ 	.short	(.L_607 - .L_606)
	.align		4
.L_606:
        /*0970*/ 	.word	index@($__internal_5_$__cuda_sm20_div_s64)
        /*0974*/ 	.word	0x00000000


	//----- nvinfo : EIATTR_FRAME_SIZE
	.align		4
.L_607:
        /*0978*/ 	.byte	0x04, 0x11
        /*097a*/ 	.short	(.L_609 - .L_608)
	.align		4
.L_608:
        /*097c*/ 	.word	index@(_ZN2at6native55_GLOBAL__N__0955718d_22_SparseCsrTensorMath_cu_868dd54543convert_indices_from_csr_to_coo_cuda_kernelIsiEEvPT0_PKT_lll)
        /*0980*/ 	.word	0x00000000


	//----- nvinfo : EIATTR_REGCOUNT
	.align		4
.L_609:
        /*0984*/ 	.byte	0x04, 0x2f
        /*0986*/ 	.short	(.L_611 - .L_610)
	.align		4
.L_610:
        /*0988*/ 	.word	index@(_ZN2at6native55_GLOBAL__N__0955718d_22_SparseCsrTensorMath_cu_868dd54543convert_indices_from_csr_to_coo_cuda_kernelIhlEEvPT0_PKT_lll)
        /*098c*/ 	.word	0x00000014


	//----- nvinfo : EIATTR_FRAME_SIZE
	.align		4
.L_611:
        /*0990*/ 	.byte	0x04, 0x11
        /*0992*/ 	.short	(.L_613 - .L_612)
	.align		4
.L_612:
        /*0994*/ 	.word	index@($__internal_4_$__cuda_sm20_div_s64)
        /*0998*/ 	.word	0x00000000


	//----- nvinfo : EIATTR_FRAME_SIZE
	.align		4
.L_613:
        /*099c*/ 	.byte	0x04, 0x11
        /*099e*/ 	.short	(.L_615 - .L_614)
	.align		4
.L_614:
        /*09a0*/ 	.word	index@(_ZN2at6native55_GLOBAL__N__0955718d_22_SparseCsrTensorMath_cu_868dd54543convert_indices_from_csr_to_coo_cuda_kernelIhlEEvPT0_PKT_lll)
        /*09a4*/ 	.word	0x00000000


	//----- nvinfo : EIATTR_REGCOUNT
	.align		4
.L_615:
        /*09a8*/ 	.byte	0x04, 0x2f
        /*09aa*/ 	.short	(.L_617 - .L_616)
	.align		4
.L_616:
        /*09ac*/ 	.word	index@(_ZN2at6native55_GLOBAL__N__0955718d_22_SparseCsrTensorMath_cu_868dd54543convert_indices_from_csr_to_coo_cuda_kernelIalEEvPT0_PKT_lll)
        /*09b0*/ 	.word	0x00000014


	//----- nvinfo : EIATTR_FRAME_SIZE
	.align		4
.L_617:
        /*09b4*/ 	.byte	0x04, 0x11
        /*09b6*/ 	.short	(.L_619 - .L_618)
	.align		4
.L_618:
        /*09b8*/ 	.word	index@($__internal_3_$__cuda_sm20_div_s64)
        /*09bc*/ 	.word	0x00000000


	//----- nvinfo : EIATTR_FRAME_SIZE
	.align		4
.L_619:
        /*09c0*/ 	.byte	0x04, 0x11
        /*09c2*/ 	.short	(.L_621 - .L_620)
	.align		4
.L_620:
        /*09c4*/ 	.word	index@(_ZN2at6native55_GLOBAL__N__0955718d_22_SparseCsrTensorMath_cu_868dd54543convert_indices_from_csr_to_coo_cuda_kernelIalEEvPT0_PKT_lll)
        /*09c8*/ 	.word	0x00000000


	//----- nvinfo : EIATTR_REGCOUNT
	.align		4
.L_621:
        /*09cc*/ 	.byte	0x04, 0x2f
        /*09ce*/ 	.short	(.L_623 - .L_622)
	.align		4
.L_622:
        /*09d0*/ 	.word	index@(_ZN2at6native55_GLOBAL__N__0955718d_22_SparseCsrTensorMath_cu_868dd54543convert_indices_from_csr_to_coo_cuda_kernelIilEEvPT0_PKT_lll)
        /*09d4*/ 	.word	0x00000014


	//----- nvinfo : EIATTR_FRAME_SIZE
	.align		4
.L_623:
        /*09d8*/ 	.byte	0x04, 0x11
        /*09da*/ 	.short	(.L_625 - .L_624)
	.align		4
.L_624:
        /*09dc*/ 	.word	index@($__internal_2_$__cuda_sm20_div_s64)
        /*09e0*/ 	.word	0x00000000


	//----- nvinfo : EIATTR_FRAME_SIZE
	.align		4
.L_625:
        /*09e4*/ 	.byte	0x04, 0x11
        /*09e6*/ 	.short	(.L_627 - .L_626)
	.align		4
.L_626:
        /*09e8*/ 	.word	index@(_ZN2at6native55_GLOBAL__N__0955718d_22_SparseCsrTensorMath_cu_868dd54543convert_indices_from_csr_to_coo_cuda_kernelIilEEvPT0_PKT_lll)
        /*09ec*/ 	.word	0x00000000


	//----- nvinfo : EIATTR_REGCOUNT
	.align		4
.L_627:
        /*09f0*/ 	.byte	0x04, 0x2f
        /*09f2*/ 	.short	(.L_629 - .L_628)
	.align		4
.L_628:
        /*09f4*/ 	.word	index@(_ZN2at6native55_GLOBAL__N__0955718d_22_SparseCsrTensorMath_cu_868dd54543convert_indices_from_csr_to_coo_cuda_kernelIllEEvPT0_PKT_lll)
        /*09f8*/ 	.word	0x00000014


	//----- nvinfo : EIATTR_FRAME_SIZE
	.align		4
.L_629:
        /*09fc*/ 	.byte	0x04, 0x11
        /*09fe*/ 	.short	(.L_631 - .L_630)
	.align		4
.L_630:
        /*0a00*/ 	.word	index@($__internal_1_$__cuda_sm20_div_s64)
        /*0a04*/ 	.word	0x00000000


	//----- nvinfo : EIATTR_FRAME_SIZE
	.align		4
.L_631:
        /*0a08*/ 	.byte	0x04, 0x11
        /*0a0a*/ 	.short	(.L_633 - .L_632)
	.align		4
.L_632:
        /*0a0c*/ 	.word	index@(_ZN2at6native55_GLOBAL__N__0955718d_22_SparseCsrTensorMath_cu_868dd54543convert_indices_from_csr_to_coo_cuda_kernelIllEEvPT0_PKT_lll)
        /*0a10*/ 	.word	0x00000000


	//----- nvinfo : EIATTR_REGCOUNT
	.align		4
.L_633:
        /*0a14*/ 	.byte	0x04, 0x2f
        /*0a16*/ 	.short	(.L_635 - .L_634)
	.align		4
.L_634:
        /*0a18*/ 	.word	index@(_ZN2at6native55_GLOBAL__N__0955718d_22_SparseCsrTensorMath_cu_868dd54543convert_indices_from_csr_to_coo_cuda_kernelIslEEvPT0_PKT_lll)
        /*0a1c*/ 	.word	0x00000014


	//----- nvinfo : EIATTR_FRAME_SIZE
	.align		4
.L_635:
        /*0a20*/ 	.byte	0x04, 0x11
        /*0a22*/ 	.short	(.L_637 - .L_636)
	.align		4
.L_636:
        /*0a24*/ 	.word	index@($__internal_0_$__cuda_sm20_div_s64)
        /*0a28*/ 	.word	0x00000000


	//----- nvinfo : EIATTR_FRAME_SIZE
	.align		4
.L_637:
        /*0a2c*/ 	.byte	0x04, 0x11
        /*0a2e*/ 	.short	(.L_639 - .L_638)
	.align		4
.L_638:
        /*0a30*/ 	.word	index@(_ZN2at6native55_GLOBAL__N__0955718d_22_SparseCsrTensorMath_cu_868dd54543convert_indices_from_csr_to_coo_cuda_kernelIslEEvPT0_PKT_lll)
        /*0a34*/ 	.word	0x00000000


	//----- nvinfo : EIATTR_REGCOUNT
	.align		4
.L_639:
        /*0a38*/ 	.byte	0x04, 0x2f
        /*0a3a*/ 	.short	(.L_641 - .L_640)
	.align		4
.L_640:
        /*0a3c*/ 	.word	index@(_ZN2at6native55_GLOBAL__N__0955718d_22_SparseCsrTensorMath_cu_868dd54534reduce_sparse_csr_dim0_cuda_kernelIhiNS1_14ReductionAddOpIlEElEEvPT2_PKT0_lPKT_S9_lT1_)
        /*0a40*/ 	.word	0x00000012


	//----- nvinfo : EIATTR_FRAME_SIZE
	.align		4
.L_641:
        /*0a44*/ 	.byte	0x04, 0x11
        /*0a46*/ 	.short	(.L_643 - .L_642)
	.align		4
.L_642:
        /*0a48*/ 	.word	index@(_ZN2at6native55_GLOBAL__N__0955718d_22_SparseCsrTensorMath_cu_868dd54534reduce_sparse_csr_dim0_cuda_kernelIhiNS1_14ReductionAddOpIlEElEEvPT2_PKT0_lPKT_S9_lT1_)
        /*0a4c*/ 	.word	0x00000000


	//----- nvinfo : EIATTR_REGCOUNT
	.align		4
.L_643:
        /*0a50*/ 	.byte	0x04, 0x2f
        /*0a52*/ 	.short	(.L_645 - .L_644)
	.align		4
.L_644:
        /*0a54*/ 	.word	index@(_ZN2at6native55_GLOBAL__N__0955718d_22_SparseCsrTensorMath_cu_868dd54534reduce_sparse_csr_dim0_cuda_kernelIhlNS1_14ReductionAddOpIlEElEEvPT2_PKT0_lPKT_S9_lT1_)
        /*0a58*/ 	.word	0x00000017


	//----- nvinfo : EIATTR_FRAME_SIZE
	.align		4
.L_645:
        /*0a5c*/ 	.byte	0x04, 0x11
        /*0a5e*/ 	.short	(.L_647 - .L_646)
	.align		4
.L_646:
        /*0a60*/ 	.word	index@(_ZN2at6native55_GLOBAL__N__0955718d_22_SparseCsrTensorMath_cu_868dd54534reduce_sparse_csr_dim0_cuda_kernelIhlNS1_14ReductionAddOpIlEElEEvPT2_PKT0_lPKT_S9_lT1_)
        /*0a64*/ 	.word	0x00000000


	//----- nvinfo : EIATTR_REGCOUNT
	.align		4
.L_647:
        /*0a68*/ 	.byte	0x04, 0x2f
        /*0a6a*/ 	.short	(.L_649 - .L_648)
	.align		4
.L_648:
        /*0a6c*/ 	.word	index@(_ZN2at6native55_GLOBAL__N__0955718d_22_SparseCsrTensorMath_cu_868dd54536reduce_crow_indices_dim1_cuda_kernelIiEEvPT_S4_PKS3_l)
        /*0a70*/ 	.word	0x00000012


	//----- nvinfo : EIATTR_FRAME_SIZE
	.align		4
.L_649:
        /*0a74*/ 	.byte	0x04, 0x11
        /*0a76*/ 	.short	(.L_651 - .L_650)
	.align		4
.L_650:
        /*0a78*/ 	.word	index@(_ZN2at6native55_GLOBAL__N__0955718d_22_SparseCsrTensorMath_cu_868dd54536reduce_crow_indices_dim1_cuda_kernelIiEEvPT_S4_PKS3_l)
        /*0a7c*/ 	.word	0x00000000


	//----- nvinfo : EIATTR_REGCOUNT
	.align		4
.L_651:
        /*0a80*/ 	.byte	0x04, 0x2f
        /*0a82*/ 	.short	(.L_653 - .L_652)
	.align		4
.L_652:
        /*0a84*/ 	.word	index@(_ZN2at6native55_GLOBAL__N__0955718d_22_SparseCsrTensorMath_cu_868dd54536reduce_crow_indices_dim1_cuda_kernelIlEEvPT_S4_PKS3_l)
        /*0a88*/ 	.word	0x00000014


	//----- nvinfo : EIATTR_FRAME_SIZE
	.align		4
.L_653:
        /*0a8c*/ 	.byte	0x04, 0x11
        /*0a8e*/ 	.short	(.L_655 - .L_654)
	.align		4
.L_654:
        /*0a90*/ 	.word	index@(_ZN2at6native55_GLOBAL__N__0955718d_22_SparseCsrTensorMath_cu_868dd54536reduce_crow_indices_dim1_cuda_kernelIlEEvPT_S4_PKS3_l)
        /*0a94*/ 	.word	0x00000000


	//----- nvinfo : EIATTR_REGCOUNT
	.align		4
.L_655:
        /*0a98*/ 	.byte	0x04, 0x2f
        /*0a9a*/ 	.short	(.L_657 - .L_656)
	.align		4
.L_656:
        /*0a9c*/ 	.word	index@(_ZN2at6native55_GLOBAL__N__0955718d_22_SparseCsrTensorMath_cu_868dd54534reduce_sparse_csr_dim1_cuda_kernelIhiNS1_14ReductionAddOpIlEElEEvPT2_PKT_PKT0_SC_lT1_)
        /*0aa0*/ 	.word	0x0000001c


	//----- nvinfo : EIATTR_FRAME_SIZE
	.align		4
.L_657:
        /*0aa4*/ 	.byte	0x04, 0x11
        /*0aa6*/ 	.short	(.L_659 - .L_658)
	.align		4
.L_658:
        /*0aa8*/ 	.word	index@(_ZN2at6native55_GLOBAL__N__0955718d_22_SparseCsrTensorMath_cu_868dd54534reduce_sparse_csr_dim1_cuda_kernelIhiNS1_14ReductionAddOpIlEElEEvPT2_PKT_PKT0_SC_lT1_)
        /*0aac*/ 	.word	0x00000000


	//----- nvinfo : EIATTR_REGCOUNT
	.align		4
.L_659:
        /*0ab0*/ 	.byte	0x04, 0x2f
        /*0ab2*/ 	.short	(.L_661 - .L_660)
	.align		4
.L_660:
        /*0ab4*/ 	.word	index@(_ZN2at6native55_GLOBAL__N__0955718d_22_SparseCsrTensorMath_cu_868dd54534reduce_sparse_csr_dim1_cuda_kernelIhlNS1_14ReductionAddOpIlEElEEvPT2_PKT_PKT0_SC_lT1_)
        /*0ab8*/ 	.word	0x00000014


	//----- nvinfo : EIATTR_FRAME_SIZE
	.align		4
.L_661:
        /*0abc*/ 	.byte	0x04, 0x11
        /*0abe*/ 	.short	(.L_663 - .L_662)
	.align		4
.L_662:
        /*0ac0*/ 	.word	index@(_ZN2at6native55_GLOBAL__N__0955718d_22_SparseCsrTensorMath_cu_868dd54534reduce_sparse_csr_dim1_cuda_kernelIhlNS1_14ReductionAddOpIlEElEEvPT2_PKT_PKT0_SC_lT1_)
        /*0ac4*/ 	.word	0x00000000


	//----- nvinfo : EIATTR_REGCOUNT
	.align		4
.L_663:
        /*0ac8*/ 	.byte	0x04, 0x2f
        /*0aca*/ 	.short	(.L_665 - .L_664)
	.align		4
.L_664:
        /*0acc*/ 	.word	index@(_ZN2at6native55_GLOBAL__N__0955718d_22_SparseCsrTensorMath_cu_868dd54534reduce_sparse_csr_dim0_cuda_kernelIaiNS1_14ReductionAddOpIlEElEEvPT2_PKT0_lPKT_S9_lT1_)
        /*0ad0*/ 	.word	0x00000013


	//----- nvinfo : EIATTR_FRAME_SIZE
	.align		4
.L_665:
        /*0ad4*/ 	.byte	0x04, 0x11
        /*0ad6*/ 	.short	(.L_667 - .L_666)
	.align		4
.L_666:
        /*0ad8*/ 	.word	index@(_ZN2at6native55_GLOBAL__N__0955718d_22_SparseCsrTensorMath_cu_868dd54534reduce_sparse_csr_dim0_cuda_kernelIaiNS1_14ReductionAddOpIlEElEEvPT2_PKT0_lPKT_S9_lT1_)
        /*0adc*/ 	.word	0x00000000


	//----- nvinfo : EIATTR_REGCOUNT
	.align		4
.L_667:
        /*0ae0*/ 	.byte	0x04, 0x2f
        /*0ae2*/ 	.short	(.L_669 - .L_668)
	.align		4
.L_668:
        /*0ae4*/ 	.word	index@(_ZN2at6native55_GLOBAL__N__0955718d_22_SparseCsrTensorMath_cu_868dd54534reduce_sparse_csr_dim0_cuda_kernelIalNS1_14ReductionAddOpIlEElEEvPT2_PKT0_lPKT_S9_lT1_)
        /*0ae8*/ 	.word	0x00000016


	//----- nvinfo : EIATTR_FRAME_SIZE
	.align		4
.L_669:
        /*0aec*/ 	.byte	0x04, 0x11
        /*0aee*/ 	.short	(.L_671 - .L_670)
	.align		4
.L_670:
        /*0af0*/ 	.word	index@(_ZN2at6native55_GLOBAL__N__0955718d_22_SparseCsrTensorMath_cu_868dd54534reduce_sparse_csr_dim0_cuda_kernelIalNS1_14ReductionAddOpIlEElEEvPT2_PKT0_lPKT_S9_lT1_)
        /*0af4*/ 	.word	0x00000000


	//----- nvinfo : EIATTR_REGCOUNT
	.align		4
.L_671:
        /*0af8*/ 	.byte	0x04, 0x2f
        /*0afa*/ 	.short	(.L_673 - .L_672)
	.align		4
.L_672:
        /*0afc*/ 	.word	index@(_ZN2at6native55_GLOBAL__N__0955718d_22_SparseCsrTensorMath_cu_868dd54534reduce_sparse_csr_dim1_cuda_kernelIaiNS1_14ReductionAddOpIlEElEEvPT2_PKT_PKT0_SC_lT1_)
        /*0b00*/ 	.word	0x0000001d


	//----- nvinfo : EIATTR_FRAME_SIZE
	.align		4
.L_673:
        /*0b04*/ 	.byte	0x04, 0x11
        /*0b06*/ 	.short	(.L_675 - .L_674)
	.align		4
.L_674:
        /*0b08*/ 	.word	index@(_ZN2at6native55_GLOBAL__N__0955718d_22_SparseCsrTensorMath_cu_868dd54534reduce_sparse_csr_dim1_cuda_kernelIaiNS1_14ReductionAddOpIlEElEEvPT2_PKT_PKT0_SC_lT1_)
        /*0b0c*/ 	.word	0x00000000


	//----- nvinfo : EIATTR_REGCOUNT
	.align		4
.L_675:
        /*0b10*/ 	.byte	0x04, 0x2f
        /*0b12*/ 	.short	(.L_677 - .L_676)
	.align		4
.L_676:
        /*0b14*/ 	.word	index@(_ZN2at6native55_GLOBAL__N__0955718d_22_SparseCsrTensorMath_cu_868dd54534reduce_sparse_csr_dim1_cuda_kernelIalNS1_14ReductionAddOpIlEElEEvPT2_PKT_PKT0_SC_lT1_)
        /*0b18*/ 	.word	0x00000015


	//----- nvinfo : EIATTR_FRAME_SIZE
	.align		4
.L_677:
        /*0b1c*/ 	.byte	0x04, 0x11
        /*0b1e*/ 	.short	(.L_679 - .L_678)
	.align		4
.L_678:
        /*0b20*/ 	.word	index@(_ZN2at6native55_GLOBAL__N__0955718d_22_SparseCsrTensorMath_cu_868dd54534reduce_sparse_csr_dim1_cuda_kernelIalNS1_14ReductionAddOpIlEElEEvPT2_PKT_PKT0_SC_lT1_)
        /*0b24*/ 	.word	0x00000000


	//----- nvinfo : EIATTR_REGCOUNT
	.align		4
.L_679:
        /*0b28*/ 	.byte	0x04, 0x2f
        /*0b2a*/ 	.short	(.L_681 - .L_680)
	.align		4
.L_680:
        /*0b2c*/ 	.word	index@(_ZN2at6native55_GLOBAL__N__0955718d_22_SparseCsrTensorMath_cu_868dd54534reduce_sparse_csr_dim0_cuda_kernelIiiNS1_14ReductionAddOpIlEElEEvPT2_PKT0_lPKT_S9_lT1_)
        /*0b30*/ 	.word	0x00000014


	//----- nvinfo : EIATTR_FRAME_SIZE
	.align		4
.L_681:
        /*0b34*/ 	.byte	0x04, 0x11
        /*0b36*/ 	.short	(.L_683 - .L_682)
	.align		4
.L_682:
        /*0b38*/ 	.word	index@(_ZN2at6native55_GLOBAL__N__0955718d_22_SparseCsrTensorMath_cu_868dd54534reduce_sparse_csr_dim0_cuda_kernelIiiNS1_14ReductionAddOpIlEElEEvPT2_PKT0_lPKT_S9_lT1_)
        /*0b3c*/ 	.word	0x00000000


	//----- nvinfo : EIATTR_REGCOUNT
	.align		4
.L_683:
        /*0b40*/ 	.byte	0x04, 0x2f
        /*0b42*/ 	.short	(.L_685 - .L_684)
	.align		4
.L_684:
        /*0b44*/ 	.word	index@(_ZN2at6native55_GLOBAL__N__0955718d_22_SparseCsrTensorMath_cu_868dd54534reduce_sparse_csr_dim0_cuda_kernelIilNS1_14ReductionAddOpIlEElEEvPT2_PKT0_lPKT_S9_lT1_)
        /*0b48*/ 	.word	0x00000018


	//----- nvinfo : EIATTR_FRAME_SIZE
	.align		4
.L_685:
        /*0b4c*/ 	.byte	0x04, 0x11
        /*0b4e*/ 	.short	(.L_687 - .L_686)
	.align		4
.L_686:
        /*0b50*/ 	.word	index@(_ZN2at6native55_GLOBAL__N__0955718d_22_SparseCsrTensorMath_cu_868dd54534reduce_sparse_csr_dim0_cuda_kernelIilNS1_14ReductionAddOpIlEElEEvPT2_PKT0_lPKT_S9_lT1_)
        /*0b54*/ 	.word	0x00000000


	//----- nvinfo : EIATTR_REGCOUNT
	.align		4
.L_687:
        /*0b58*/ 	.byte	0x04, 0x2f
        /*0b5a*/ 	.short	(.L_689 - .L_688)
	.align		4
.L_688:
        /*0b5c*/ 	.word	index@(_ZN2at6native55_GLOBAL__N__0955718d_22_SparseCsrTensorMath_cu_868dd54534reduce_sparse_csr_dim1_cuda_kernelIiiNS1_14ReductionAddOpIlEElEEvPT2_PKT_PKT0_SC_lT1_)
        /*0b60*/ 	.word	0x0000001d


	//----- nvinfo : EIATTR_FRAME_SIZE
	.align		4
.L_689:
        /*0b64*/ 	.byte	0x04, 0x11
        /*0b66*/ 	.short	(.L_691 - .L_690)
	.align		4
.L_690:
        /*0b68*/ 	.word	index@(_ZN2at6native55_GLOBAL__N__0955718d_22_SparseCsrTensorMath_cu_868dd54534reduce_sparse_csr_dim1_cuda_kernelIiiNS1_14ReductionAddOpIlEElEEvPT2_PKT_PKT0_SC_lT1_)
        /*0b6c*/ 	.word	0x00000000


	//----- nvinfo : EIATTR_REGCOUNT
	.align		4
.L_691:
        /*0b70*/ 	.byte	0x04, 0x2f
        /*0b72*/ 	.short	(.L_693 - .L_692)
	.align		4
.L_692:
        /*0b74*/ 	.word	index@(_ZN2at6native55_GLOBAL__N__0955718d_22_SparseCsrTensorMath_cu_868dd54534reduce_sparse_csr_dim1_cuda_kernelIilNS1_14ReductionAddOpIlEElEEvPT2_PKT_PKT0_SC_lT1_)
        /*0b78*/ 	.word	0x00000014


	//----- nvinfo : EIATTR_FRAME_SIZE
	.align		4
.L_693:
        /*0b7c*/ 	.byte	0x04, 0x11
        /*0b7e*/ 	.short	(.L_695 - .L_694)
	.align		4
.L_694:
        /*0b80*/ 	.word	index@(_ZN2at6native55_GLOBAL__N__0955718d_22_SparseCsrTensorMath_cu_868dd54534reduce_sparse_csr_dim1_cuda_kernelIilNS1_14ReductionAddOpIlEElEEvPT2_PKT_PKT0_SC_lT1_)
        /*0b84*/ 	.word	0x00000000


	//----- nvinfo : EIATTR_REGCOUNT
	.align		4
.L_695:
        /*0b88*/ 	.byte	0x04, 0x2f
        /*0b8a*/ 	.short	(.L_697 - .L_696)
	.align		4
.L_696:
        /*0b8c*/ 	.word	index@(_ZN2at6native55_GLOBAL__N__0955718d_22_SparseCsrTensorMath_cu_868dd54534reduce_sparse_csr_dim0_cuda_kernelIliNS1_14ReductionAddOpIlEElEEvPT2_PKT0_lPKT_S9_lT1_)
        /*0b90*/ 	.word	0x00000016


	//----- nvinfo : EIATTR_FRAME_SIZE
	.align		4
.L_697:
        /*0b94*/ 	.byte	0x04, 0x11
        /*0b96*/ 	.short	(.L_699 - .L_698)
	.align		4
.L_698:
        /*0b98*/ 	.word	index@(_ZN2at6native55_GLOBAL__N__0955718d_22_SparseCsrTensorMath_cu_868dd54534reduce_sparse_csr_dim0_cuda_kernelIliNS1_14ReductionAddOpIlEElEEvPT2_PKT0_lPKT_S9_lT1_)
        /*0b9c*/ 	.word	0x00000000


	//----- nvinfo : EIATTR_REGCOUNT
	.align		4
.L_699:
        /*0ba0*/ 	.byte	0x04, 0x2f
        /*0ba2*/ 	.short	(.L_701 - .L_700)
	.align		4
.L_700:
        /*0ba4*/ 	.word	index@(_ZN2at6native55_GLOBAL__N__0955718d_22_SparseCsrTensorMath_cu_868dd54534reduce_sparse_csr_dim0_cuda_kernelIllNS1_14ReductionAddOpIlEElEEvPT2_PKT0_lPKT_S9_lT1_)
        /*0ba8*/ 	.word	0x00000018


	//----- nvinfo : EIATTR_FRAME_SIZE
	.align		4
.L_701:
        /*0bac*/ 	.byte	0x04, 0x11
        /*0bae*/ 	.short	(.L_703 - .L_702)
	.align		4
.L_702:
        /*0bb0*/ 	.word	index@(_ZN2at6native55_GLOBAL__N__0955718d_22_SparseCsrTensorMath_cu_868dd54534reduce_sparse_csr_dim0_cuda_kernelIllNS1_14ReductionAddOpIlEElEEvPT2_PKT0_lPKT_S9_lT1_)
        /*0bb4*/ 	.word	0x00000000


	//----- nvinfo : EIATTR_REGCOUNT
	.align		4
.L_703:
        /*0bb8*/ 	.byte	0x04, 0x2f
        /*0bba*/ 	.short	(.L_705 - .L_704)
	.align		4
.L_704:
        /*0bbc*/ 	.word	index@(_ZN2at6native55_GLOBAL__N__0955718d_22_SparseCsrTensorMath_cu_868dd54534reduce_sparse_csr_dim1_cuda_kernelIliNS1_14ReductionAddOpIlEElEEvPT2_PKT_PKT0_SC_lT1_)
        /*0bc0*/ 	.word	0x0000001e


	//----- nvinfo : EIATTR_FRAME_SIZE
	.align		4
.L_705:
        /*0bc4*/ 	.byte	0x04, 0x11
        /*0bc6*/ 	.short	(.L_707 - .L_706)
	.align		4
.L_706:
        /*0bc8*/ 	.word	index@(_ZN2at6native55_GLOBAL__N__0955718d_22_SparseCsrTensorMath_cu_868dd54534reduce_sparse_csr_dim1_cuda_kernelIliNS1_14ReductionAddOpIlEElEEvPT2_PKT_PKT0_SC_lT1_)
        /*0bcc*/ 	.word	0x00000000


	//----- nvinfo : EIATTR_REGCOUNT
	.align		4
.L_707:
        /*0bd0*/ 	.byte	0x04, 0x2f
        /*0bd2*/ 	.short	(.L_709 - .L_708)
	.align		4
.L_708:
        /*0bd4*/ 	.word	index@(_ZN2at6native55_GLOBAL__N__0955718d_22_SparseCsrTensorMath_cu_868dd54534reduce_sparse_csr_dim1_cuda_kernelIllNS1_14ReductionAddOpIlEElEEvPT2_PKT_PKT0_SC_lT1_)
        /*0bd8*/ 	.word	0x00000018


	//----- nvinfo : EIATTR_FRAME_SIZE
	.align		4
.L_709:
        /*0bdc*/ 	.byte	0x04, 0x11
        /*0bde*/ 	.short	(.L_711 - .L_710)
	.align		4
.L_710:
        /*0be0*/ 	.word	index@(_ZN2at6native55_GLOBAL__N__0955718d_22_SparseCsrTensorMath_cu_868dd54534reduce_sparse_csr_dim1_cuda_kernelIllNS1_14ReductionAddOpIlEElEEvPT2_PKT_PKT0_SC_lT1_)
        /*0be4*/ 	.word	0x00000000


	//----- nvinfo : EIATTR_REGCOUNT
	.align		4
.L_711:
        /*0be8*/ 	.byte	0x04, 0x2f
        /*0bea*/ 	.short	(.L_713 - .L_712)
	.align		4
.L_712:
        /*0bec*/ 	.word	index@(_ZN2at6native55_GLOBAL__N__0955718d_22_SparseCsrTensorMath_cu_868dd54534reduce_sparse_csr_dim0_cuda_kernelIsiNS1_14ReductionAddOpIlEElEEvPT2_PKT0_lPKT_S9_lT1_)
        /*0bf0*/ 	.word	0x00000014


	//----- nvinfo : EIATTR_FRAME_SIZE
	.align		4
.L_713:
        /*0bf4*/ 	.byte	0x04, 0x11
        /*0bf6*/ 	.short	(.L_715 - .L_714)
	.align		4
.L_714:
        /*0bf8*/ 	.word	index@(_ZN2at6native55_GLOBAL__N__0955718d_22_SparseCsrTensorMath_cu_868dd54534reduce_sparse_csr_dim0_cuda_kernelIsiNS1_14ReductionAddOpIlEElEEvPT2_PKT0_lPKT_S9_lT1_)
        /*0bfc*/ 	.word	0x00000000


	//----- nvinfo : EIATTR_REGCOUNT
	.align		4
.L_715:
        /*0c00*/ 	.byte	0x04, 0x2f
        /*0c02*/ 	.short	(.L_717 - .L_716)
	.align		4
.L_716:
        /*0c04*/ 	.word	index@(_ZN2at6native55_GLOBAL__N__0955718d_22_SparseCsrTensorMath_cu_868dd54534reduce_sparse_csr_dim0_cuda_kernelIslNS1_14ReductionAddOpIlEElEEvPT2_PKT0_lPKT_S9_lT1_)
        /*0c08*/ 	.word	0x00000018


	//----- nvinfo : EIATTR_FRAME_SIZE
	.align		4
.L_717:
        /*0c0c*/ 	.byte	0x04, 0x11
        /*0c0e*/ 	.short	(.L_719 - .L_718)
	.align		4
.L_718:
        /*0c10*/ 	.word	index@(_ZN2at6native55_GLOBAL__N__0955718d_22_SparseCsrTensorMath_cu_868dd54534reduce_sparse_csr_dim0_cuda_kernelIslNS1_14ReductionAddOpIlEElEEvPT2_PKT0_lPKT_S9_lT1_)
        /*0c14*/ 	.word	0x00000000


	//----- nvinfo : EIATTR_REGCOUNT
	.align		4
.L_719:
        /*0c18*/ 	.byte	0x04, 0x2f
        /*0c1a*/ 	.short	(.L_721 - .L_720)
	.align		4
.L_720:
        /*0c1c*/ 	.word	index@(_ZN2at6native55_GLOBAL__N__0955718d_22_SparseCsrTensorMath_cu_868dd54534reduce_sparse_csr_dim1_cuda_kernelIsiNS1_14ReductionAddOpIlEElEEvPT2_PKT_PKT0_SC_lT1_)
        /*0c20*/ 	.word	0x0000001d


	//----- nvinfo : EIATTR_FRAME_SIZE
	.align		4
.L_721:
        /*0c24*/ 	.byte	0x04, 0x11
        /*0c26*/ 	.short	(.L_723 - .L_722)
	.align		4
.L_722:
        /*0c28*/ 	.word	index@(_ZN2at6native55_GLOBAL__N__0955718d_22_SparseCsrTensorMath_cu_868dd54534reduce_sparse_csr_dim1_cuda_kernelIsiNS1_14ReductionAddOpIlEElEEvPT2_PKT_PKT0_SC_lT1_)
        /*0c2c*/ 	.word	0x00000000


	//----- nvinfo : EIATTR_REGCOUNT
	.align		4
.L_723:
        /*0c30*/ 	.byte	0x04, 0x2f
        /*0c32*/ 	.short	(.L_725 - .L_724)
	.align		4
.L_724:
        /*0c34*/ 	.word	index@(_ZN2at6native55_GLOBAL__N__0955718d_22_SparseCsrTensorMath_cu_868dd54534reduce_sparse_csr_dim1_cuda_kernelIslNS1_14ReductionAddOpIlEElEEvPT2_PKT_PKT0_SC_lT1_)
        /*0c38*/ 	.word	0x00000014


	//----- nvinfo : EIATTR_FRAME_SIZE
	.align		4
.L_725:
        /*0c3c*/ 	.byte	0x04, 0x11
        /*0c3e*/ 	.short	(.L_727 - .L_726)
	.align		4
.L_726:
        /*0c40*/ 	.word	index@(_ZN2at6native55_GLOBAL__N__0955718d_22_SparseCsrTensorMath_cu_868dd54534reduce_sparse_csr_dim1_cuda_kernelIslNS1_14ReductionAddOpIlEElEEvPT2_PKT_PKT0_SC_lT1_)
        /*0c44*/ 	.word	0x00000000


	//----- nvinfo : EIATTR_REGCOUNT
	.align		4
.L_727:
        /*0c48*/ 	.byte	0x04, 0x2f
        /*0c4a*/ 	.short	(.L_729 - .L_728)
	.align		4
.L_728:
        /*0c4c*/ 	.word	index@(_ZN2at6native55_GLOBAL__N__0955718d_22_SparseCsrTensorMath_cu_868dd54534reduce_sparse_csr_dim0_cuda_kernelIdiNS1_14ReductionAddOpIdEEdEEvPT2_PKT0_lPKT_S9_lT1_)
        /*0c50*/ 	.word	0x00000016


	//----- nvinfo : EIATTR_FRAME_SIZE
	.align		4
.L_729:
        /*0c54*/ 	.byte	0x04, 0x11
        /*0c56*/ 	.short	(.L_731 - .L_730)
	.align		4
.L_730:
        /*0c58*/ 	.word	index@(_ZN2at6native55_GLOBAL__N__0955718d_22_SparseCsrTensorMath_cu_868dd54534reduce_sparse_csr_dim0_cuda_kernelIdiNS1_14ReductionAddOpIdEEdEEvPT2_PKT0_lPKT_S9_lT1_)
        /*0c5c*/ 	.word	0x00000000


	//----- nvinfo : EIATTR_REGCOUNT
	.align		4
.L_731:
        /*0c60*/ 	.byte	0x04, 0x2f
        /*0c62*/ 	.short	(.L_733 - .L_732)
	.align		4
.L_732:
        /*0c64*/ 	.word	index@(_ZN2at6native55_GLOBAL__N__0955718d_22_SparseCsrTensorMath_cu_868dd54534reduce_sparse_csr_dim0_cuda_kernelIdlNS1_14ReductionAddOpIdEEdEEvPT2_PKT0_lPKT_S9_lT1_)
        /*0c68*/ 	.word	0x00000018


	//----- nvinfo : EIATTR_FRAME_SIZE
	.align		4
.L_733:
        /*0c6c*/ 	.byte	0x04, 0x11
        /*0c6e*/ 	.short	(.L_735 - .L_734)
	.align		4
.L_734:
        /*0c70*/ 	.word	index@(_ZN2at6native55_GLOBAL__N__0955718d_22_SparseCsrTensorMath_cu_868dd54534reduce_sparse_csr_dim0_cuda_kernelIdlNS1_14ReductionAddOpIdEEdEEvPT2_PKT0_lPKT_S9_lT1_)
        /*0c74*/ 	.word	0x00000000


	//----- nvinfo : EIATTR_REGCOUNT
	.align		4
.L_735:
        /*0c78*/ 	.byte	0x04, 0x2f
        /*0c7a*/ 	.short	(.L_737 - .L_736)
	.align		4
.L_736:
        /*0c7c*/ 	.word	index@(_ZN2at6native55_GLOBAL__N__0955718d_22_SparseCsrTensorMath_cu_868dd54534reduce_sparse_csr_dim1_cuda_kernelIdiNS1_14ReductionAddOpIdEEdEEvPT2_PKT_PKT0_SC_lT1_)
        /*0c80*/ 	.word	0x0000001d


	//----- nvinfo : EIATTR_FRAME_SIZE
	.align		4
.L_737:
        /*0c84*/ 	.byte	0x04, 0x11
        /*0c86*/ 	.short	(.L_739 - .L_738)
	.align		4
.L_738:
        /*0c88*/ 	.word	index@(_ZN2at6native55_GLOBAL__N__0955718d_22_SparseCsrTensorMath_cu_868dd54534reduce_sparse_csr_dim1_cuda_kernelIdiNS1_14ReductionAddOpIdEEdEEvPT2_PKT_PKT0_SC_lT1_)
        /*0c8c*/ 	.word	0x00000000


	//----- nvinfo : EIATTR_REGCOUNT
	.align		4
.L_739:
        /*0c90*/ 	.byte	0x04, 0x2f
        /*0c92*/ 	.short	(.L_741 - .L_740)
	.align		4
.L_740:
        /*0c94*/ 	.word	index@(_ZN2at6native55_GLOBAL__N__0955718d_22_SparseCsrTensorMath_cu_868dd54534reduce_sparse_csr_dim1_cuda_kernelIdlNS1_14ReductionAddOpIdEEdEEvPT2_PKT_PKT0_SC_lT1_)
        /*0c98*/ 	.word	0x0000001e


	//----- nvinfo : EIATTR_FRAME_SIZE
	.align		4
.L_741:
        /*0c9c*/ 	.byte	0x04, 0x11
        /*0c9e*/ 	.short	(.L_743 - .L_742)
	.align		4
.L_742:
        /*0ca0*/ 	.word	index@(_ZN2at6native55_GLOBAL__N__0955718d_22_SparseCsrTensorMath_cu_868dd54534reduce_sparse_csr_dim1_cuda_kernelIdlNS1_14ReductionAddOpIdEEdEEvPT2_PKT_PKT0_SC_lT1_)
        /*0ca4*/ 	.word	0x00000000


	//----- nvinfo : EIATTR_REGCOUNT
	.align		4
.L_743:
        /*0ca8*/ 	.byte	0x04, 0x2f
        /*0caa*/ 	.short	(.L_745 - .L_744)
	.align		4
.L_744:
        /*0cac*/ 	.word	index@(_ZN2at6native55_GLOBAL__N__0955718d_22_SparseCsrTensorMath_cu_868dd54534reduce_sparse_csr_dim0_cuda_kernelIfiNS1_14ReductionAddOpIfEEfEEvPT2_PKT0_lPKT_S9_lT1_)
        /*0cb0*/ 	.word	0x00000014


	//----- nvinfo : EIATTR_FRAME_SIZE
	.align		4
.L_745:
        /*0cb4*/ 	.byte	0x04, 0x11
        /*0cb6*/ 	.short	(.L_747 - .L_746)
	.align		4
.L_746:
        /*0cb8*/ 	.word	index@(_ZN2at6native55_GLOBAL__N__0955718d_22_SparseCsrTensorMath_cu_868dd54534reduce_sparse_csr_dim0_cuda_kernelIfiNS1_14ReductionAddOpIfEEfEEvPT2_PKT0_lPKT_S9_lT1_)
        /*0cbc*/ 	.word	0x00000000


	//----- nvinfo : EIATTR_REGCOUNT
	.align		4
.L_747:
        /*0cc0*/ 	.byte	0x04, 0x2f
        /*0cc2*/ 	.short	(.L_749 - .L_748)
	.align		4
.L_748:
        /*0cc4*/ 	.word	index@(_ZN2at6native55_GLOBAL__N__0955718d_22_SparseCsrTensorMath_cu_868dd54534reduce_sparse_csr_dim0_cuda_kernelIflNS1_14ReductionAddOpIfEEfEEvPT2_PKT0_lPKT_S9_lT1_)
        /*0cc8*/ 	.word	0x00000017


	//----- nvinfo : EIATTR_FRAME_SIZE
	.align		4
.L_749:
        /*0ccc*/ 	.byte	0x04, 0x11
        /*0cce*/ 	.short	(.L_751 - .L_750)
	.align		4
.L_750:
        /*0cd0*/ 	.word	index@(_ZN2at6native55_GLOBAL__N__0955718d_22_SparseCsrTensorMath_cu_868dd54534reduce_sparse_csr_dim0_cuda_kernelIflNS1_14ReductionAddOpIfEEfEEvPT2_PKT0_lPKT_S9_lT1_)
        /*0cd4*/ 	.word	0x00000000


	//----- nvinfo : EIATTR_REGCOUNT
	.align		4
.L_751:
        /*0cd8*/ 	.byte	0x04, 0x2f
        /*0cda*/ 	.short	(.L_753 - .L_752)
	.align		4
.L_752:
        /*0cdc*/ 	.word	index@(_ZN2at6native55_GLOBAL__N__0955718d_22_SparseCsrTensorMath_cu_868dd54534reduce_sparse_csr_dim1_cuda_kernelIfiNS1_14ReductionAddOpIfEEfEEvPT2_PKT_PKT0_SC_lT1_)
        /*0ce0*/ 	.word	0x0000001f


	//----- nvinfo : EIATTR_FRAME_SIZE
	.align		4
.L_753:
        /*0ce4*/ 	.byte	0x04, 0x11
        /*0ce6*/ 	.short	(.L_755 - .L_754)
	.align		4
.L_754:
        /*0ce8*/ 	.word	index@(_ZN2at6native55_GLOBAL__N__0955718d_22_SparseCsrTensorMath_cu_868dd54534reduce_sparse_csr_dim1_cuda_kernelIfiNS1_14ReductionAddOpIfEEfEEvPT2_PKT_PKT0_SC_lT1_)
        /*0cec*/ 	.word	0x00000000


	//----- nvinfo : EIATTR_REGCOUNT
	.align		4
.L_755:
        /*0cf0*/ 	.byte	0x04, 0x2f
        /*0cf2*/ 	.short	(.L_757 - .L_756)
	.align		4
.L_756:
        /*0cf4*/ 	.word	index@(_ZN2at6native55_GLOBAL__N__0955718d_22_SparseCsrTensorMath_cu_868dd54534reduce_sparse_csr_dim1_cuda_kernelIflNS1_14ReductionAddOpIfEEfEEvPT2_PKT_PKT0_SC_lT1_)
        /*0cf8*/ 	.word	0x0000001e


	//----- nvinfo : EIATTR_FRAME_SIZE
	.align		4
.L_757:
        /*0cfc*/ 	.byte	0x04, 0x11
        /*0cfe*/ 	.short	(.L_759 - .L_758)
	.align		4
.L_758:
        /*0d00*/ 	.word	index@(_ZN2at6native55_GLOBAL__N__0955718d_22_SparseCsrTensorMath_cu_868dd54534reduce_sparse_csr_dim1_cuda_kernelIflNS1_14ReductionAddOpIfEEfEEvPT2_PKT_PKT0_SC_lT1_)
        /*0d04*/ 	.word	0x00000000


	//----- nvinfo : EIATTR_REGCOUNT
	.align		4
.L_759:
        /*0d08*/ 	.byte	0x04, 0x2f
        /*0d0a*/ 	.short	(.L_761 - .L_760)
	.align		4
.L_760:
        /*0d0c*/ 	.word	index@(_ZN2at6native55_GLOBAL__N__0955718d_22_SparseCsrTensorMath_cu_868dd54534reduce_sparse_csr_dim0_cuda_kernelIN3c107complexIdEEiNS1_14ReductionAddOpIS5_EES5_EEvPT2_PKT0_lPKT_SC_lT1_)
        /*0d10*/ 	.word	0x0000001c


	//----- nvinfo : EIATTR_FRAME_SIZE
	.align		4
.L_761:
        /*0d14*/ 	.byte	0x04, 0x11
        /*0d16*/ 	.short	(.L_763 - .L_762)
	.align		4
.L_762:
        /*0d18*/ 	.word	index@(_ZN2at6native55_GLOBAL__N__0955718d_22_SparseCsrTensorMath_cu_868dd54534reduce_sparse_csr_dim0_cuda_kernelIN3c107complexIdEEiNS1_14ReductionAddOpIS5_EES5_EEvPT2_PKT0_lPKT_SC_lT1_)
        /*0d1c*/ 	.word	0x00000000


	//----- nvinfo : EIATTR_REGCOUNT
	.align		4
.L_763:
        /*0d20*/ 	.byte	0x04, 0x2f
        /*0d22*/ 	.short	(.L_765 - .L_764)
	.align		4
.L_764:
        /*0d24*/ 	.word	index@(_ZN2at6native55_GLOBAL__N__0955718d_22_SparseCsrTensorMath_cu_868dd54534reduce_sparse_csr_dim0_cuda_kernelIN3c107complexIdEElNS1_14ReductionAddOpIS5_EES5_EEvPT2_PKT0_lPKT_SC_lT1_)
        /*0d28*/ 	.word	0x0000001e


	//----- nvinfo : EIATTR_FRAME_SIZE
	.align		4
.L_765:
        /*0d2c*/ 	.byte	0x04, 0x11
        /*0d2e*/ 	.short	(.L_767 - .L_766)
	.align		4
.L_766:
        /*0d30*/ 	.word	index@(_ZN2at6native55_GLOBAL__N__0955718d_22_SparseCsrTensorMath_cu_868dd54534reduce_sparse_csr_dim0_cuda_kernelIN3c107complexIdEElNS1_14ReductionAddOpIS5_EES5_EEvPT2_PKT0_lPKT_SC_lT1_)
        /*0d34*/ 	.word	0x00000000


	//----- nvinfo : EIATTR_REGCOUNT
	.align		4
.L_767:
        /*0d38*/ 	.byte	0x04, 0x2f
        /*0d3a*/ 	.short	(.L_769 - .L_768)
	.align		4
.L_768:
        /*0d3c*/ 	.word	index@(_ZN2at6native55_GLOBAL__N__0955718d_22_SparseCsrTensorMath_cu_868dd54534reduce_sparse_csr_dim1_cuda_kernelIN3c107complexIdEEiNS1_14ReductionAddOpIS5_EES5_EEvPT2_PKT_PKT0_SF_lT1_)
        /*0d40*/ 	.word	0x00000020


	//----- nvinfo : EIATTR_FRAME_SIZE
	.align		4
.L_769:
        /*0d44*/ 	.byte	0x04, 0x11
        /*0d46*/ 	.short	(.L_771 - .L_770)
	.align		4
.L_770:
        /*0d48*/ 	.word	index@(_ZN2at6native55_GLOBAL__N__0955718d_22_SparseCsrTensorMath_cu_868dd54534reduce_sparse_csr_dim1_cuda_kernelIN3c107complexIdEEiNS1_14ReductionAddOpIS5_EES5_EEvPT2_PKT_PKT0_SF_lT1_)
        /*0d4c*/ 	.word	0x00000000


	//----- nvinfo : EIATTR_REGCOUNT
	.align		4
.L_771:
        /*0d50*/ 	.byte	0x04, 0x2f
        /*0d52*/ 	.short	(.L_773 - .L_772)
	.align		4
.L_772:
        /*0d54*/ 	.word	index@(_ZN2at6native55_GLOBAL__N__0955718d_22_SparseCsrTensorMath_cu_868dd54534reduce_sparse_csr_dim1_cuda_kernelIN3c107complexIdEElNS1_14ReductionAddOpIS5_EES5_EEvPT2_PKT_PKT0_SF_lT1_)
        /*0d58*/ 	.word	0x00000022


	//----- nvinfo : EIATTR_FRAME_SIZE
	.align		4
.L_773:
        /*0d5c*/ 	.byte	0x04, 0x11
        /*0d5e*/ 	.short	(.L_775 - .L_774)
	.align		4
.L_774:
        /*0d60*/ 	.word	index@(_ZN2at6native55_GLOBAL__N__0955718d_22_SparseCsrTensorMath_cu_868dd54534reduce_sparse_csr_dim1_cuda_kernelIN3c107complexIdEElNS1_14ReductionAddOpIS5_EES5_EEvPT2_PKT_PKT0_SF_lT1_)
        /*0d64*/ 	.word	0x00000000


	//----- nvinfo : EIATTR_REGCOUNT
	.align		4
.L_775:
        /*0d68*/ 	.byte	0x04, 0x2f
        /*0d6a*/ 	.short	(.L_777 - .L_776)
	.align		4
.L_776:
        /*0d6c*/ 	.word	index@(_ZN2at6native55_GLOBAL__N__0955718d_22_SparseCsrTensorMath_cu_868dd54534reduce_sparse_csr_dim0_cuda_kernelIN3c107complexIfEEiNS1_14ReductionAddOpIS5_EES5_EEvPT2_PKT0_lPKT_SC_lT1_)
        /*0d70*/ 	.word	0x00000017


	//----- nvinfo : EIATTR_FRAME_SIZE
	.align		4
.L_777:
        /*0d74*/ 	.byte	0x04, 0x11
        /*0d76*/ 	.short	(.L_779 - .L_778)
	.align		4
.L_778:
        /*0d78*/ 	.word	index@(_ZN2at6native55_GLOBAL__N__0955718d_22_SparseCsrTensorMath_cu_868dd54534reduce_sparse_csr_dim0_cuda_kernelIN3c107complexIfEEiNS1_14ReductionAddOpIS5_EES5_EEvPT2_PKT0_lPKT_SC_lT1_)
        /*0d7c*/ 	.word	0x00000000


	//----- nvinfo : EIATTR_REGCOUNT
	.align		4
.L_779:
        /*0d80*/ 	.byte	0x04, 0x2f
        /*0d82*/ 	.short	(.L_781 - .L_780)
	.align		4
.L_780:
        /*0d84*/ 	.word	index@(_ZN2at6native55_GLOBAL__N__0955718d_22_SparseCsrTensorMath_cu_868dd54534reduce_sparse_csr_dim0_cuda_kernelIN3c107complexIfEElNS1_14ReductionAddOpIS5_EES5_EEvPT2_PKT0_lPKT_SC_lT1_)
        /*0d88*/ 	.word	0x00000019


	//----- nvinfo : EIATTR_FRAME_SIZE
	.align		4
.L_781:
        /*0d8c*/ 	.byte	0x04, 0x11
        /*0d8e*/ 	.short	(.L_783 - .L_782)
	.align		4
.L_782:
        /*0d90*/ 	.word	index@(_ZN2at6native55_GLOBAL__N__0955718d_22_SparseCsrTensorMath_cu_868dd54534reduce_sparse_csr_dim0_cuda_kernelIN3c107complexIfEElNS1_14ReductionAddOpIS5_EES5_EEvPT2_PKT0_lPKT_SC_lT1_)
        /*0d94*/ 	.word	0x00000000


	//----- nvinfo : EIATTR_REGCOUNT
	.align		4
.L_783:
        /*0d98*/ 	.byte	0x04, 0x2f
        /*0d9a*/ 	.short	(.L_785 - .L_784)
	.align		4
.L_784:
        /*0d9c*/ 	.word	index@(_ZN2at6native55_GLOBAL__N__0955718d_22_SparseCsrTensorMath_cu_868dd54534reduce_sparse_csr_dim1_cuda_kernelIN3c107complexIfEEiNS1_14ReductionAddOpIS5_EES5_EEvPT2_PKT_PKT0_SF_lT1_)
        /*0da0*/ 	.word	0x0000001f


	//----- nvinfo : EIATTR_FRAME_SIZE
	.align		4
.L_785:
        /*0da4*/ 	.byte	0x04, 0x11
        /*0da6*/ 	.short	(.L_787 - .L_786)
	.align		4
.L_786:
        /*0da8*/ 	.word	index@(_ZN2at6native55_GLOBAL__N__0955718d_22_SparseCsrTensorMath_cu_868dd54534reduce_sparse_csr_dim1_cuda_kernelIN3c107complexIfEEiNS1_14ReductionAddOpIS5_EES5_EEvPT2_PKT_PKT0_SF_lT1_)
        /*0dac*/ 	.word	0x00000000


	//----- nvinfo : EIATTR_REGCOUNT
	.align		4
.L_787:
        /*0db0*/ 	.byte	0x04, 0x2f
        /*0db2*/ 	.short	(.L_789 - .L_788)
	.align		4
.L_788:
        /*0db4*/ 	.word	index@(_ZN2at6native55_GLOBAL__N__0955718d_22_SparseCsrTensorMath_cu_868dd54534reduce_sparse_csr_dim1_cuda_kernelIN3c107complexIfEElNS1_14ReductionAddOpIS5_EES5_EEvPT2_PKT_PKT0_SF_lT1_)
        /*0db8*/ 	.word	0x00000020


	//----- nvinfo : EIATTR_FRAME_SIZE
	.align		4
.L_789:
        /*0dbc*/ 	.byte	0x04, 0x11
        /*0dbe*/ 	.short	(.L_791 - .L_790)
	.align		4
.L_790:
        /*0dc0*/ 	.word	index@(_ZN2at6native55_GLOBAL__N__0955718d_22_SparseCsrTensorMath_cu_868dd54534reduce_sparse_csr_dim1_cuda_kernelIN3c107complexIfEElNS1_14ReductionAddOpIS5_EES5_EEvPT2_PKT_PKT0_SF_lT1_)
        /*0dc4*/ 	.word	0x00000000


	//----- nvinfo : EIATTR_REGCOUNT
	.align		4
.L_791:
        /*0dc8*/ 	.byte	0x04, 0x2f
        /*0dca*/ 	.short	(.L_793 - .L_792)
	.align		4
.L_792:
        /*0dcc*/ 	.word	index@(_ZN2at6native55_GLOBAL__N__0955718d_22_SparseCsrTensorMath_cu_868dd54534reduce_sparse_csr_dim0_cuda_kernelIN3c104HalfEiNS1_14ReductionAddOpIfEEfEEvPT2_PKT0_lPKT_SB_lT1_)
        /*0dd0*/ 	.word	0x00000014


	//----- nvinfo : EIATTR_FRAME_SIZE
	.align		4
.L_793:
        /*0dd4*/ 	.byte	0x04, 0x11
        /*0dd6*/ 	.short	(.L_795 - .L_794)
	.align		4
.L_794:
        /*0dd8*/ 	.word	index@(_ZN2at6native55_GLOBAL__N__0955718d_22_SparseCsrTensorMath_cu_868dd54534reduce_sparse_csr_dim0_cuda_kernelIN3c104HalfEiNS1_14ReductionAddOpIfEEfEEvPT2_PKT0_lPKT_SB_lT1_)
        /*0ddc*/ 	.word	0x00000000


	//----- nvinfo : EIATTR_REGCOUNT
	.align		4
.L_795:
        /*0de0*/ 	.byte	0x04, 0x2f
        /*0de2*/ 	.short	(.L_797 - .L_796)
	.align		4
.L_796:
        /*0de4*/ 	.word	index@(_ZN2at6native55_GLOBAL__N__0955718d_22_SparseCsrTensorMath_cu_868dd54534reduce_sparse_csr_dim0_cuda_kernelIN3c104HalfElNS1_14ReductionAddOpIfEEfEEvPT2_PKT0_lPKT_SB_lT1_)
        /*0de8*/ 	.word	0x00000016


	//----- nvinfo : EIATTR_FRAME_SIZE
	.align		4
.L_797:
        /*0dec*/ 	.byte	0x04, 0x11
        /*0dee*/ 	.short	(.L_799 - .L_798)
	.align		4
.L_798:
        /*0df0*/ 	.word	index@(_ZN2at6native55_GLOBAL__N__0955718d_22_SparseCsrTensorMath_cu_868dd54534reduce_sparse_csr_dim0_cuda_kernelIN3c104HalfElNS1_14ReductionAddOpIfEEfEEvPT2_PKT0_lPKT_SB_lT1_)
        /*0df4*/ 	.word	0x00000000


	//----- nvinfo : EIATTR_REGCOUNT
	.align		4
.L_799:
        /*0df8*/ 	.byte	0x04, 0x2f
        /*0dfa*/ 	.short	(.L_801 - .L_800)
	.align		4
.L_800:
        /*0dfc*/ 	.word	index@(_ZN2at6native55_GLOBAL__N__0955718d_22_SparseCsrTensorMath_cu_868dd54534reduce_sparse_csr_dim1_cuda_kernelIN3c104HalfEiNS1_14ReductionAddOpIfEEfEEvPT2_PKT_PKT0_SE_lT1_)
        /*0e00*/ 	.word	0x0000001c


	//----- nvinfo : EIATTR_FRAME_SIZE
	.align		4
.L_801:
        /*0e04*/ 	.byte	0x04, 0x11
        /*0e06*/ 	.short	(.L_803 - .L_802)
	.align		4
.L_802:
        /*0e08*/ 	.word	index@(_ZN2at6native55_GLOBAL__N__0955718d_22_SparseCsrTensorMath_cu_868dd54534reduce_sparse_csr_dim1_cuda_kernelIN3c104HalfEiNS1_14ReductionAddOpIfEEfEEvPT2_PKT_PKT0_SE_lT1_)
        /*0e0c*/ 	.word	0x00000000


	//----- nvinfo : EIATTR_REGCOUNT
	.align		4
.L_803:
        /*0e10*/ 	.byte	0x04, 0x2f
        /*0e12*/ 	.short	(.L_805 - .L_804)
	.align		4
.L_804:
        /*0e14*/ 	.word	index@(_ZN2at6native55_GLOBAL__N__0955718d_22_SparseCsrTensorMath_cu_868dd54534reduce_sparse_csr_dim1_cuda_kernelIN3c104HalfElNS1_14ReductionAddOpIfEEfEEvPT2_PKT_PKT0_SE_lT1_)
        /*0e18*/ 	.word	0x0000001d


	//----- nvinfo : EIATTR_FRAME_SIZE
	.align		4
.L_805:
        /*0e1c*/ 	.byte	0x04, 0x11
        /*0e1e*/ 	.short	(.L_807 - .L_806)
	.align		4
.L_806:
        /*0e20*/ 	.word	index@(_ZN2at6native55_GLOBAL__N__0955718d_22_SparseCsrTensorMath_cu_868dd54534reduce_sparse_csr_dim1_cuda_kernelIN3c104HalfElNS1_14ReductionAddOpIfEEfEEvPT2_PKT_PKT0_SE_lT1_)
        /*0e24*/ 	.word	0x00000000


	//----- nvinfo : EIATTR_REGCOUNT
	.align		4
.L_807:
        /*0e28*/ 	.byte	0x04, 0x2f
        /*0e2a*/ 	.short	(.L_809 - .L_808)
	.align		4
.L_808:
        /*0e2c*/ 	.word	index@(_ZN2at6native55_GLOBAL__N__0955718d_22_SparseCsrTensorMath_cu_868dd54534reduce_sparse_csr_dim0_cuda_kernelIN3c108BFloat16EiNS1_14ReductionAddOpIfEEfEEvPT2_PKT0_lPKT_SB_lT1_)
        /*0e30*/ 	.word	0x00000013


	//----- nvinfo : EIATTR_FRAME_SIZE
	.align		4
.L_809:
        /*0e34*/ 	.byte	0x04, 0x11
        /*0e36*/ 	.short	(.L_811 - .L_810)
	.align		4
.L_810:
        /*0e38*/ 	.word	index@(_ZN2at6native55_GLOBAL__N__0955718d_22_SparseCsrTensorMath_cu_868dd54534reduce_sparse_csr_dim0_cuda_kernelIN3c108BFloat16EiNS1_14ReductionAddOpIfEEfEEvPT2_PKT0_lPKT_SB_lT1_)
        /*0e3c*/ 	.word	0x00000000


	//----- nvinfo : EIATTR_REGCOUNT
	.align		4
.L_811:
        /*0e40*/ 	.byte	0x04, 0x2f
        /*0e42*/ 	.short	(.L_813 - .L_812)
	.align		4
.L_812:
        /*0e44*/ 	.word	index@(_ZN2at6native55_GLOBAL__N__0955718d_22_SparseCsrTensorMath_cu_868dd54534reduce_sparse_csr_dim0_cuda_kernelIN3c108BFloat16ElNS1_14ReductionAddOpIfEEfEEvPT2_PKT0_lPKT_SB_lT1_)
        /*0e48*/ 	.word	0x00000016


	//----- nvinfo : EIATTR_FRAME_SIZE
	.align		4
.L_813:
        /*0e4c*/ 	.byte	0x04, 0x11
        /*0e4e*/ 	.short	(.L_815 - .L_814)
	.align		4
.L_814:
        /*0e50*/ 	.word	index@(_ZN2at6native55_GLOBAL__N__0955718d_22_SparseCsrTensorMath_cu_868dd54534reduce_sparse_csr_dim0_cuda_kernelIN3c108BFloat16ElNS1_14ReductionAddOpIfEEfEEvPT2_PKT0_lPKT_SB_lT1_)
        /*0e54*/ 	.word	0x00000000


	//----- nvinfo : EIATTR_REGCOUNT
	.align		4
.L_815:
        /*0e58*/ 	.byte	0x04, 0x2f
        /*0e5a*/ 	.short	(.L_817 - .L_816)
	.align		4
.L_816:
        /*0e5c*/ 	.word	index@(_ZN2at6native55_GLOBAL__N__0955718d_22_SparseCsrTensorMath_cu_868dd54534reduce_sparse_csr_dim1_cuda_kernelIN3c108BFloat16EiNS1_14ReductionAddOpIfEEfEEvPT2_PKT_PKT0_SE_lT1_)
        /*0e60*/ 	.word	0x0000001b


	//----- nvinfo : EIATTR_FRAME_SIZE
	.align		4
.L_817:
        /*0e64*/ 	.byte	0x04, 0x11
        /*0e66*/ 	.short	(.L_819 - .L_818)
	.align		4
.L_818:
        /*0e68*/ 	.word	index@(_ZN2at6native55_GLOBAL__N__0955718d_22_SparseCsrTensorMath_cu_868dd54534reduce_sparse_csr_dim1_cuda_kernelIN3c108BFloat16EiNS1_14ReductionAddOpIfEEfEEvPT2_PKT_PKT0_SE_lT1_)
        /*0e6c*/ 	.word	0x00000000


	//----- nvinfo : EIATTR_REGCOUNT
	.align		4
.L_819:
        /*0e70*/ 	.byte	0x04, 0x2f
        /*0e72*/ 	.short	(.L_821 - .L_820)
	.align		4
.L_820:
        /*0e74*/ 	.word	index@(_ZN2at6native55_GLOBAL__N__0955718d_22_SparseCsrTensorMath_cu_868dd54534reduce_sparse_csr_dim1_cuda_kernelIN3c108BFloat16ElNS1_14ReductionAddOpIfEEfEEvPT2_PKT_PKT0_SE_lT1_)
        /*0e78*/ 	.word	0x0000001d


	//----- nvinfo : EIATTR_FRAME_SIZE
	.align		4
.L_821:
        /*0e7c*/ 	.byte	0x04, 0x11
        /*0e7e*/ 	.short	(.L_823 - .L_822)
	.align		4
.L_822:
        /*0e80*/ 	.word	index@(_ZN2at6native55_GLOBAL__N__0955718d_22_SparseCsrTensorMath_cu_868dd54534reduce_sparse_csr_dim1_cuda_kernelIN3c108BFloat16ElNS1_14ReductionAddOpIfEEfEEvPT2_PKT_PKT0_SE_lT1_)
        /*0e84*/ 	.word	0x00000000


	//----- nvinfo : EIATTR_REGCOUNT
	.align		4
.L_823:
        /*0e88*/ 	.byte	0x04, 0x2f
        /*0e8a*/ 	.short	(.L_825 - .L_824)
	.align		4
.L_824:
        /*0e8c*/ 	.word	index@(_ZN2at6native55_GLOBAL__N__0955718d_22_SparseCsrTensorMath_cu_868dd54534reduce_sparse_csr_dim0_cuda_kernelIhiNS1_14ReductionMulOpIhEElEEvPT2_PKT0_lPKT_S9_lT1_)
        /*0e90*/ 	.word	0x00000012


	//----- nvinfo : EIATTR_FRAME_SIZE
	.align		4
.L_825:
        /*0e94*/ 	.byte	0x04, 0x11
        /*0e96*/ 	.short	(.L_827 - .L_826)
	.align		4
.L_826:
        /*0e98*/ 	.word	index@(_ZN2at6native55_GLOBAL__N__0955718d_22_SparseCsrTensorMath_cu_868dd54534reduce_sparse_csr_dim0_cuda_kernelIhiNS1_14ReductionMulOpIhEElEEvPT2_PKT0_lPKT_S9_lT1_)
        /*0e9c*/ 	.word	0x00000000


	//----- nvinfo : EIATTR_REGCOUNT
	.align		4
.L_827:
        /*0ea0*/ 	.byte	0x04, 0x2f
        /*0ea2*/ 	.short	(.L_829 - .L_828)
	.align		4
.L_828:
        /*0ea4*/ 	.word	index@(_ZN2at6native55_GLOBAL__N__0955718d_22_SparseCsrTensorMath_cu_868dd54534reduce_sparse_csr_dim0_cuda_kernelIhlNS1_14ReductionMulOpIhEElEEvPT2_PKT0_lPKT_S9_lT1_)
        /*0ea8*/ 	.word	0x00000014


	//----- nvinfo : EIATTR_FRAME_SIZE
	.align		4
.L_829:
        /*0eac*/ 	.byte	0x04, 0x11
        /*0eae*/ 	.short	(.L_831 - .L_830)
	.align		4
.L_830:
        /*0eb0*/ 	.word	index@(_ZN2at6native55_GLOBAL__N__0955718d_22_SparseCsrTensorMath_cu_868dd54534reduce_sparse_csr_dim0_cuda_kernelIhlNS1_14ReductionMulOpIhEElEEvPT2_PKT0_lPKT_S9_lT1_)
        /*0eb4*/ 	.word	0x00000000


	//----- nvinfo : EIATTR_REGCOUNT
	.align		4
.L_831:
        /*0eb8*/ 	.byte	0x04, 0x2f
        /*0eba*/ 	.short	(.L_833 - .L_832)
	.align		4
.L_832:
        /*0ebc*/ 	.word	index@(_ZN2at6native55_GLOBAL__N__0955718d_22_SparseCsrTensorMath_cu_868dd54534reduce_sparse_csr_dim1_cuda_kernelIhiNS1_14ReductionMulOpIhEElEEvPT2_PKT_PKT0_SC_lT1_)
        /*0ec0*/ 	.word	0x0000001c


	//----- nvinfo : EIATTR_FRAME_SIZE
	.align		4
.L_833:
        /*0ec4*/ 	.byte	0x04, 0x11
        /*0ec6*/ 	.short	(.L_835 - .L_834)
	.align		4
.L_834:
        /*0ec8*/ 	.word	index@(_ZN2at6native55_GLOBAL__N__0955718d_22_SparseCsrTensorMath_cu_868dd54534reduce_sparse_csr_dim1_cuda_kernelIhiNS1_14ReductionMulOpIhEElEEvPT2_PKT_PKT0_SC_lT1_)
        /*0ecc*/ 	.word	0x00000000


	//----- nvinfo : EIATTR_REGCOUNT
	.align		4
.L_835:
        /*0ed0*/ 	.byte	0x04, 0x2f
        /*0ed2*/ 	.short	(.L_837 - .L_836)
	.align		4
.L_836:
        /*0ed4*/ 	.word	index@(_ZN2at6native55_GLOBAL__N__0955718d_22_SparseCsrTensorMath_cu_868dd54534reduce_sparse_csr_dim1_cuda_kernelIhlNS1_14ReductionMulOpIhEElEEvPT2_PKT_PKT0_SC_lT1_)
        /*0ed8*/ 	.word	0x00000011


	//----- nvinfo : EIATTR_FRAME_SIZE
	.align		4
.L_837:
        /*0edc*/ 	.byte	0x04, 0x11
        /*0ede*/ 	.short	(.L_839 - .L_838)
	.align		4
.L_838:
        /*0ee0*/ 	.word	index@(_ZN2at6native55_GLOBAL__N__0955718d_22_SparseCsrTensorMath_cu_868dd54534reduce_sparse_csr_dim1_cuda_kernelIhlNS1_14ReductionMulOpIhEElEEvPT2_PKT_PKT0_SC_lT1_)
        /*0ee4*/ 	.word	0x00000000


	//----- nvinfo : EIATTR_REGCOUNT
	.align		4
.L_839:
        /*0ee8*/ 	.byte	0x04, 0x2f
        /*0eea*/ 	.short	(.L_841 - .L_840)
	.align		4
.L_840:
        /*0eec*/ 	.word	index@(_ZN2at6native55_GLOBAL__N__0955718d_22_SparseCsrTensorMath_cu_868dd54534reduce_sparse_csr_dim0_cuda_kernelIaiNS1_14ReductionMulOpIaEElEEvPT2_PKT0_lPKT_S9_lT1_)
        /*0ef0*/ 	.word	0x00000016


	//----- nvinfo : EIATTR_FRAME_SIZE
	.align		4
.L_841:
        /*0ef4*/ 	.byte	0x04, 0x11
        /*0ef6*/ 	.short	(.L_843 - .L_842)
	.align		4
.L_842:
        /*0ef8*/ 	.word	index@(_ZN2at6native55_GLOBAL__N__0955718d_22_SparseCsrTensorMath_cu_868dd54534reduce_sparse_csr_dim0_cuda_kernelIaiNS1_14ReductionMulOpIaEElEEvPT2_PKT0_lPKT_S9_lT1_)
        /*0efc*/ 	.word	0x00000000


	//----- nvinfo : EIATTR_REGCOUNT
	.align		4
.L_843:
        /*0f00*/ 	.byte	0x04, 0x2f
        /*0f02*/ 	.short	(.L_845 - .L_844)
	.align		4
.L_844:
        /*0f04*/ 	.word	index@(_ZN2at6native55_GLOBAL__N__0955718d_22_SparseCsrTensorMath_cu_868dd54534reduce_sparse_csr_dim0_cuda_kernelIalNS1_14ReductionMulOpIaEElEEvPT2_PKT0_lPKT_S9_lT1_)
        /*0f08*/ 	.word	0x00000017


	//----- nvinfo : EIATTR_FRAME_SIZE
	.align		4
.L_845:
        /*0f0c*/ 	.byte	0x04, 0x11
        /*0f0e*/ 	.short	(.L_847 - .L_846)
	.align		4
.L_846:
        /*0f10*/ 	.word	index@(_ZN2at6native55_GLOBAL__N__0955718d_22_SparseCsrTensorMath_cu_868dd54534reduce_sparse_csr_dim0_cuda_kernelIalNS1_14ReductionMulOpIaEElEEvPT2_PKT0_lPKT_S9_lT1_)
        /*0f14*/ 	.word	0x00000000


	//----- nvinfo : EIATTR_REGCOUNT
	.align		4
.L_847:
        /*0f18*/ 	.byte	0x04, 0x2f
        /*0f1a*/ 	.short	(.L_849 - .L_848)
	.align		4
.L_848:
        /*0f1c*/ 	.word	index@(_ZN2at6native55_GLOBAL__N__0955718d_22_SparseCsrTensorMath_cu_868dd54534reduce_sparse_csr_dim1_cuda_kernelIaiNS1_14ReductionMulOpIaEElEEvPT2_PKT_PKT0_SC_lT1_)
        /*0f20*/ 	.word	0x0000001c


	//----- nvinfo : EIATTR_FRAME_SIZE
	.align		4
.L_849:
        /*0f24*/ 	.byte	0x04, 0x11
        /*0f26*/ 	.short	(.L_851 - .L_850)
	.align		4
.L_850:
        /*0f28*/ 	.word	index@(_ZN2at6native55_GLOBAL__N__0955718d_22_SparseCsrTensorMath_cu_868dd54534reduce_sparse_csr_dim1_cuda_kernelIaiNS1_14ReductionMulOpIaEElEEvPT2_PKT_PKT0_SC_lT1_)
        /*0f2c*/ 	.word	0x00000000


	//----- nvinfo : EIATTR_REGCOUNT
	.align		4
.L_851:
        /*0f30*/ 	.byte	0x04, 0x2f
        /*0f32*/ 	.short	(.L_853 - .L_852)
	.align		4
.L_852:
        /*0f34*/ 	.word	index@(_ZN2at6native55_GLOBAL__N__0955718d_22_SparseCsrTensorMath_cu_868dd54534reduce_sparse_csr_dim1_cuda_kernelIalNS1_14ReductionMulOpIaEElEEvPT2_PKT_PKT0_SC_lT1_)
        /*0f38*/ 	.word	0x00000011


	//----- nvinfo : EIATTR_FRAME_SIZE
	.align		4
.L_853:
        /*0f3c*/ 	.byte	0x04, 0x11
        /*0f3e*/ 	.short	(.L_855 - .L_854)
	.align		4
.L_854:
        /*0f40*/ 	.word	index@(_ZN2at6native55_GLOBAL__N__0955718d_22_SparseCsrTensorMath_cu_868dd54534reduce_sparse_csr_dim1_cuda_kernelIalNS1_14ReductionMulOpIaEElEEvPT2_PKT_PKT0_SC_lT1_)
        /*0f44*/ 	.word	0x00000000


	//----- nvinfo : EIATTR_REGCOUNT
	.align		4
.L_855:
        /*0f48*/ 	.byte	0x04, 0x2f
        /*0f4a*/ 	.short	(.L_857 - .L_856)
	.align		4
.L_856:
        /*0f4c*/ 	.word	index@(_ZN2at6native55_GLOBAL__N__0955718d_22_SparseCsrTensorMath_cu_868dd54534reduce_sparse_csr_dim0_cuda_kernelIiiNS1_14ReductionMulOpIiEElEEvPT2_PKT0_lPKT_S9_lT1_)
        /*0f50*/ 	.word	0x00000016


	//----- nvinfo : EIATTR_FRAME_SIZE
	.align		4
.L_857:
        /*0f54*/ 	.byte	0x04, 0x11
        /*0f56*/ 	.short	(.L_859 - .L_858)
	.align		4
.L_858:
        /*0f58*/ 	.word	index@(_ZN2at6native55_GLOBAL__N__0955718d_22_SparseCsrTensorMath_cu_868dd54534reduce_sparse_csr_dim0_cuda_kernelIiiNS1_14ReductionMulOpIiEElEEvPT2_PKT0_lPKT_S9_lT1_)
        /*0f5c*/ 	.word	0x00000000


	//----- nvinfo : EIATTR_REGCOUNT
	.align		4
.L_859:
        /*0f60*/ 	.byte	0x04, 0x2f
        /*0f62*/ 	.short	(.L_861 - .L_860)
	.align		4
.L_860:
        /*0f64*/ 	.word	index@(_ZN2at6native55_GLOBAL__N__0955718d_22_SparseCsrTensorMath_cu_868dd54534reduce_sparse_csr_dim0_cuda_kernelIilNS1_14ReductionMulOpIiEElEEvPT2_PKT0_lPKT_S9_lT1_)
        /*0f68*/ 	.word	0x00000019


	//----- nvinfo : EIATTR_FRAME_SIZE
	.align		4
.L_861:
        /*0f6c*/ 	.byte	0x04, 0x11
        /*0f6e*/ 	.short	(.L_863 - .L_862)
	.align		4
.L_862:
        /*0f70*/ 	.word	index@(_ZN2at6native55_GLOBAL__N__0955718d_22_SparseCsrTensorMath_cu_868dd54534reduce_sparse_csr_dim0_cuda_kernelIilNS1_14ReductionMulOpIiEElEEvPT2_PKT0_lPKT_S9_lT1_)
        /*0f74*/ 	.word	0x00000000


	//----- nvinfo : EIATTR_REGCOUNT
	.align		4
.L_863:
        /*0f78*/ 	.byte	0x04, 0x2f
        /*0f7a*/ 	.short	(.L_865 - .L_864)
	.align		4
.L_864:
        /*0f7c*/ 	.word	index@(_ZN2at6native55_GLOBAL__N__0955718d_22_SparseCsrTensorMath_cu_868dd54534reduce_sparse_csr_dim1_cuda_kernelIiiNS1_14ReductionMulOpIiEElEEvPT2_PKT_PKT0_SC_lT1_)
        /*0f80*/ 	.word	0x0000001f


	//----- nvinfo : EIATTR_FRAME_SIZE
	.align		4
.L_865:
        /*0f84*/ 	.byte	0x04, 0x11
        /*0f86*/ 	.short	(.L_867 - .L_866)
	.align		4
.L_866:
        /*0f88*/ 	.word	index@(_ZN2at6native55_GLOBAL__N__0955718d_22_SparseCsrTensorMath_cu_868dd54534reduce_sparse_csr_dim1_cuda_kernelIiiNS1_14ReductionMulOpIiEElEEvPT2_PKT_PKT0_SC_lT1_)
        /*0f8c*/ 	.word	0x00000000


	//----- nvinfo : EIATTR_REGCOUNT
	.align		4
.L_867:
        /*0f90*/ 	.byte	0x04, 0x2f
        /*0f92*/ 	.short	(.L_869 - .L_868)
	.align		4
.L_868:
        /*0f94*/ 	.word	index@(_ZN2at6native55_GLOBAL__N__0955718d_22_SparseCsrTensorMath_cu_868dd54534reduce_sparse_csr_dim1_cuda_kernelIilNS1_14ReductionMulOpIiEElEEvPT2_PKT_PKT0_SC_lT1_)
        /*0f98*/ 	.word	0x00000013


	//----- nvinfo : EIATTR_FRAME_SIZE
	.align		4
.L_869:
        /*0f9c*/ 	.byte	0x04, 0x11
        /*0f9e*/ 	.short	(.L_871 - .L_870)
	.align		4
.L_870:
        /*0fa0*/ 	.word	index@(_ZN2at6native55_GLOBAL__N__0955718d_22_SparseCsrTensorMath_cu_868dd54534reduce_sparse_csr_dim1_cuda_kernelIilNS1_14ReductionMulOpIiEElEEvPT2_PKT_PKT0_SC_lT1_)
        /*0fa4*/ 	.word	0x00000000


	//----- nvinfo : EIATTR_REGCOUNT
	.align		4
.L_871:
        /*0fa8*/ 	.byte	0x04, 0x2f
        /*0faa*/ 	.short	(.L_873 - .L_872)
	.align		4
.L_872:
        /*0fac*/ 	.word	index@(_ZN2at6native55_GLOBAL__N__0955718d_22_SparseCsrTensorMath_cu_868dd54534reduce_sparse_csr_dim0_cuda_kernelIliNS1_14ReductionMulOpIlEElEEvPT2_PKT0_lPKT_S9_lT1_)
        /*0fb0*/ 	.word	0x00000016


	//----- nvinfo : EIATTR_FRAME_SIZE
	.align		4
.L_873:
        /*0fb4*/ 	.byte	0x04, 0x11
        /*0fb6*/ 	.short	(.L_875 - .L_874)
	.align		4
.L_874:
        /*0fb8*/ 	.word	index@(_ZN2at6native55_GLOBAL__N__0955718d_22_SparseCsrTensorMath_cu_868dd54534reduce_sparse_csr_dim0_cuda_kernelIliNS1_14ReductionMulOpIlEElEEvPT2_PKT0_lPKT_S9_lT1_)
        /*0fbc*/ 	.word	0x00000000


	//----- nvinfo : EIATTR_REGCOUNT
	.align		4
.L_875:
        /*0fc0*/ 	.byte	0x04, 0x2f
        /*0fc2*/ 	.short	(.L_877 - .L_876)
	.align		4
.L_876:
        /*0fc4*/ 	.word	index@(_ZN2at6native55_GLOBAL__N__0955718d_22_SparseCsrTensorMath_cu_868dd54534reduce_sparse_csr_dim0_cuda_kernelIllNS1_14ReductionMulOpIlEElEEvPT2_PKT0_lPKT_S9_lT1_)
        /*0fc8*/ 	.word	0x00000018


	//----- nvinfo : EIATTR_FRAME_SIZE
	.align		4
.L_877:
        /*0fcc*/ 	.byte	0x04, 0x11
        /*0fce*/ 	.short	(.L_879 - .L_878)
	.align		4
.L_878:
        /*0fd0*/ 	.word	index@(_ZN2at6native55_GLOBAL__N__0955718d_22_SparseCsrTensorMath_cu_868dd54534reduce_sparse_csr_dim0_cuda_kernelIllNS1_14ReductionMulOpIlEElEEvPT2_PKT0_lPKT_S9_lT1_)
        /*0fd4*/ 	.word	0x00000000


	//----- nvinfo : EIATTR_REGCOUNT
	.align		4
.L_879:
        /*0fd8*/ 	.byte	0x04, 0x2f
        /*0fda*/ 	.short	(.L_881 - .L_880)
	.align		4
.L_880:
        /*0fdc*/ 	.word	index@(_ZN2at6native55_GLOBAL__N__0955718d_22_SparseCsrTensorMath_cu_868dd54534reduce_sparse_csr_dim1_cuda_kernelIliNS1_14ReductionMulOpIlEElEEvPT2_PKT_PKT0_SC_lT1_)
        /*0fe0*/ 	.word	0x0000001c


	//----- nvinfo : EIATTR_FRAME_SIZE
	.align		4
.L_881:
        /*0fe4*/ 	.byte	0x04, 0x11
        /*0fe6*/ 	.short	(.L_883 - .L_882)
	.align		4
.L_882:
        /*0fe8*/ 	.word	index@(_ZN2at6native55_GLOBAL__N__0955718d_22_SparseCsrTensorMath_cu_868dd54534reduce_sparse_csr_dim1_cuda_kernelIliNS1_14ReductionMulOpIlEElEEvPT2_PKT_PKT0_SC_lT1_)
        /*0fec*/ 	.word	0x00000000


	//----- nvinfo : EIATTR_REGCOUNT
	.align		4
.L_883:
        /*0ff0*/ 	.byte	0x04, 0x2f
        /*0ff2*/ 	.short	(.L_885 - .L_884)
	.align		4
.L_884:
        /*0ff4*/ 	.word	index@(_ZN2at6native55_GLOBAL__N__0955718d_22_SparseCsrTensorMath_cu_868dd54534reduce_sparse_csr_dim1_cuda_kernelIllNS1_14ReductionMulOpIlEElEEvPT2_PKT_PKT0_SC_lT1_)
        /*0ff8*/ 	.word	0x00000018


	//----- nvinfo : EIATTR_FRAME_SIZE
	.align		4
.L_885:
        /*0ffc*/ 	.byte	0x04, 0x11
        /*0ffe*/ 	.short	(.L_887 - .L_886)
	.align		4
.L_886:
        /*1000*/ 	.word	index@(_ZN2at6native55_GLOBAL__N__0955718d_22_SparseCsrTensorMath_cu_868dd54534reduce_sparse_csr_dim1_cuda_kernelIllNS1_14ReductionMulOpIlEElEEvPT2_PKT_PKT0_SC_lT1_)
        /*1004*/ 	.word	0x00000000


	//----- nvinfo : EIATTR_REGCOUNT
	.align		4
.L_887:
        /*1008*/ 	.byte	0x04, 0x2f
        /*100a*/ 	.short	(.L_889 - .L_888)
	.align		4
.L_888:
        /*100c*/ 	.word	index@(_ZN2at6native55_GLOBAL__N__0955718d_22_SparseCsrTensorMath_cu_868dd54534reduce_sparse_csr_dim0_cuda_kernelIsiNS1_14ReductionMulOpIsEElEEvPT2_PKT0_lPKT_S9_lT1_)
        /*1010*/ 	.word	0x00000015


	//----- nvinfo : EIATTR_FRAME_SIZE
	.align		4
.L_889:
        /*1014*/ 	.byte	0x04, 0x11
        /*1016*/ 	.short	(.L_891 - .L_890)
	.align		4
.L_890:
        /*1018*/ 	.word	index@(_ZN2at6native55_GLOBAL__N__0955718d_22_SparseCsrTensorMath_cu_868dd54534reduce_sparse_csr_dim0_cuda_kernelIsiNS1_14ReductionMulOpIsEElEEvPT2_PKT0_lPKT_S9_lT1_)
        /*101c*/ 	.word	0x00000000


	//----- nvinfo : EIATTR_REGCOUNT
	.align		4
.L_891:
        /*1020*/ 	.byte	0x04, 0x2f
        /*1022*/ 	.short	(.L_893 - .L_892)
	.align		4
.L_892:
        /*1024*/ 	.word	index@(_ZN2at6native55_GLOBAL__N__0955718d_22_SparseCsrTensorMath_cu_868dd54534reduce_sparse_csr_dim0_cuda_kernelIslNS1_14ReductionMulOpIsEElEEvPT2_PKT0_lPKT_S9_lT1_)
        /*1028*/ 	.word	0x00000018


	//----- nvinfo : EIATTR_FRAME_SIZE
	.align		4
.L_893:
        /*102c*/ 	.byte	0x04, 0x11
        /*102e*/ 	.short	(.L_895 - .L_894)
	.align		4
.L_894:
        /*1030*/ 	.word	index@(_ZN2at6native55_GLOBAL__N__0955718d_22_SparseCsrTensorMath_cu_868dd54534reduce_sparse_csr_dim0_cuda_kernelIslNS1_14ReductionMulOpIsEElEEvPT2_PKT0_lPKT_S9_lT1_)
        /*1034*/ 	.word	0x00000000


	//----- nvinfo : EIATTR_REGCOUNT
	.align		4
.L_895:
        /*1038*/ 	.byte	0x04, 0x2f
        /*103a*/ 	.short	(.L_897 - .L_896)
	.align		4
.L_896:
        /*103c*/ 	.word	index@(_ZN2at6native55_GLOBAL__N__0955718d_22_SparseCsrTensorMath_cu_868dd54534reduce_sparse_csr_dim1_cuda_kernelIsiNS1_14ReductionMulOpIsEElEEvPT2_PKT_PKT0_SC_lT1_)
        /*1040*/ 	.word	0x0000001c


	//----- nvinfo : EIATTR_FRAME_SIZE
	.align		4
.L_897:
        /*1044*/ 	.byte	0x04, 0x11
        /*1046*/ 	.short	(.L_899 - .L_898)
	.align		4
.L_898:
        /*1048*/ 	.word	index@(_ZN2at6native55_GLOBAL__N__0955718d_22_SparseCsrTensorMath_cu_868dd54534reduce_sparse_csr_dim1_cuda_kernelIsiNS1_14ReductionMulOpIsEElEEvPT2_PKT_PKT0_SC_lT1_)
        /*104c*/ 	.word	0x00000000


	//----- nvinfo : EIATTR_REGCOUNT
	.align		4
.L_899:
        /*1050*/ 	.byte	0x04, 0x2f
        /*1052*/ 	.short	(.L_901 - .L_900)
	.align		4
.L_900:
        /*1054*/ 	.word	index@(_ZN2at6native55_GLOBAL__N__0955718d_22_SparseCsrTensorMath_cu_868dd54534reduce_sparse_csr_dim1_cuda_kernelIslNS1_14ReductionMulOpIsEElEEvPT2_PKT_PKT0_SC_lT1_)
        /*1058*/ 	.word	0x00000011


	//----- nvinfo : EIATTR_FRAME_SIZE
	.align		4
.L_901:
        /*105c*/ 	.byte	0x04, 0x11
        /*105e*/ 	.short	(.L_903 - .L_902)
	.align		4
.L_902:
        /*1060*/ 	.word	index@(_ZN2at6native55_GLOBAL__N__0955718d_22_SparseCsrTensorMath_cu_868dd54534reduce_sparse_csr_dim1_cuda_kernelIslNS1_14ReductionMulOpIsEElEEvPT2_PKT_PKT0_SC_lT1_)
        /*1064*/ 	.word	0x00000000


	//----- nvinfo : EIATTR_REGCOUNT
	.align		4
.L_903:
        /*1068*/ 	.byte	0x04, 0x2f
        /*106a*/ 	.short	(.L_905 - .L_904)
	.align		4
.L_904:
        /*106c*/ 	.word	index@(_ZN2at6native55_GLOBAL__N__0955718d_22_SparseCsrTensorMath_cu_868dd54534reduce_sparse_csr_dim0_cuda_kernelIdiNS1_14ReductionMulOpIdEEdEEvPT2_PKT0_lPKT_S9_lT1_)
        /*1070*/ 	.word	0x00000016


	//----- nvinfo : EIATTR_FRAME_SIZE
	.align		4
.L_905:
        /*1074*/ 	.byte	0x04, 0x11
        /*1076*/ 	.short	(.L_907 - .L_906)
	.align		4
.L_906:
        /*1078*/ 	.word	index@(_ZN2at6native55_GLOBAL__N__0955718d_22_SparseCsrTensorMath_cu_868dd54534reduce_sparse_csr_dim0_cuda_kernelIdiNS1_14ReductionMulOpIdEEdEEvPT2_PKT0_lPKT_S9_lT1_)
        /*107c*/ 	.word	0x00000000


	//----- nvinfo : EIATTR_REGCOUNT
	.align		4
.L_907:
        /*1080*/ 	.byte	0x04, 0x2f
        /*1082*/ 	.short	(.L_909 - .L_908)
	.align		4
.L_908:
        /*1084*/ 	.word	index@(_ZN2at6native55_GLOBAL__N__0955718d_22_SparseCsrTensorMath_cu_868dd54534reduce_sparse_csr_dim0_cuda_kernelIdlNS1_14ReductionMulOpIdEEdEEvPT2_PKT0_lPKT_S9_lT1_)
        /*1088*/ 	.word	0x00000018


	//----- nvinfo : EIATTR_FRAME_SIZE
	.align		4
.L_909:
        /*108c*/ 	.byte	0x04, 0x11
        /*108e*/ 	.short	(.L_911 - .L_910)
	.align		4
.L_910:
        /*1090*/ 	.word	index@(_ZN2at6native55_GLOBAL__N__0955718d_22_SparseCsrTensorMath_cu_868dd54534reduce_sparse_csr_dim0_cuda_kernelIdlNS1_14ReductionMulOpIdEEdEEvPT2_PKT0_lPKT_S9_lT1_)
        /*1094*/ 	.word	0x00000000


	//----- nvinfo : EIATTR_REGCOUNT
	.align		4
.L_911:
        /*1098*/ 	.byte	0x04, 0x2f
        /*109a*/ 	.short	(.L_913 - .L_912)
	.align		4
.L_912:
        /*109c*/ 	.word	index@(_ZN2at6native55_GLOBAL__N__0955718d_22_SparseCsrTensorMath_cu_868dd54534reduce_sparse_csr_dim1_cuda_kernelIdiNS1_14ReductionMulOpIdEEdEEvPT2_PKT_PKT0_SC_lT1_)
        /*10a0*/ 	.word	0x0000001d


	//----- nvinfo : EIATTR_FRAME_SIZE
	.align		4
.L_913:
        /*10a4*/ 	.byte	0x04, 0x11
        /*10a6*/ 	.short	(.L_915 - .L_914)
	.align		4
.L_914:
        /*10a8*/ 	.word	index@(_ZN2at6native55_GLOBAL__N__0955718d_22_SparseCsrTensorMath_cu_868dd54534reduce_sparse_csr_dim1_cuda_kernelIdiNS1_14ReductionMulOpIdEEdEEvPT2_PKT_PKT0_SC_lT1_)
        /*10ac*/ 	.word	0x00000000


	//----- nvinfo : EIATTR_REGCOUNT
	.align		4
.L_915:
        /*10b0*/ 	.byte	0x04, 0x2f
        /*10b2*/ 	.short	(.L_917 - .L_916)
	.align		4
.L_916:
        /*10b4*/ 	.word	index@(_ZN2at6native55_GLOBAL__N__0955718d_22_SparseCsrTensorMath_cu_868dd54534reduce_sparse_csr_dim1_cuda_kernelIdlNS1_14ReductionMulOpIdEEdEEvPT2_PKT_PKT0_SC_lT1_)
        /*10b8*/ 	.word	0x0000001e


	//----- nvinfo : EIATTR_FRAME_SIZE
	.align		4
.L_917:
        /*10bc*/ 	.byte	0x04, 0x11
        /*10be*/ 	.short	(.L_919 - .L_918)
	.align		4
.L_918:
        /*10c0*/ 	.word	index@(_ZN2at6native55_GLOBAL__N__0955718d_22_SparseCsrTensorMath_cu_868dd54534reduce_sparse_csr_dim1_cuda_kernelIdlNS1_14ReductionMulOpIdEEdEEvPT2_PKT_PKT0_SC_lT1_)
        /*10c4*/ 	.word	0x00000000


	//----- nvinfo : EIATTR_REGCOUNT
	.align		4
.L_919:
        /*10c8*/ 	.byte	0x04, 0x2f
        /*10ca*/ 	.short	(.L_921 - .L_920)
	.align		4
.L_920:
        /*10cc*/ 	.word	index@(_ZN2at6native55_GLOBAL__N__0955718d_22_SparseCsrTensorMath_cu_868dd54534reduce_sparse_csr_dim0_cuda_kernelIfiNS1_14ReductionMulOpIfEEfEEvPT2_PKT0_lPKT_S9_lT1_)
        /*10d0*/ 	.word	0x00000014


	//----- nvinfo : EIATTR_FRAME_SIZE
	.align		4
.L_921:
        /*10d4*/ 	.byte	0x04, 0x11
        /*10d6*/ 	.short	(.L_923 - .L_922)
	.align		4
.L_922:
        /*10d8*/ 	.word	index@(_ZN2at6native55_GLOBAL__N__0955718d_22_SparseCsrTensorMath_cu_868dd54534reduce_sparse_csr_dim0_cuda_kernelIfiNS1_14ReductionMulOpIfEEfEEvPT2_PKT0_lPKT_S9_lT1_)
        /*10dc*/ 	.word	0x00000000


	//----- nvinfo : EIATTR_REGCOUNT
	.align		4
.L_923:
        /*10e0*/ 	.byte	0x04, 0x2f
        /*10e2*/ 	.short	(.L_925 - .L_924)
	.align		4
.L_924:
        /*10e4*/ 	.word	index@(_ZN2at6native55_GLOBAL__N__0955718d_22_SparseCsrTensorMath_cu_868dd54534reduce_sparse_csr_dim0_cuda_kernelIflNS1_14ReductionMulOpIfEEfEEvPT2_PKT0_lPKT_S9_lT1_)
        /*10e8*/ 	.word	0x00000017


	//----- nvinfo : EIATTR_FRAME_SIZE
	.align		4
.L_925:
        /*10ec*/ 	.byte	0x04, 0x11
        /*10ee*/ 	.short	(.L_927 - .L_926)
	.align		4
.L_926:
        /*10f0*/ 	.word	index@(_ZN2at6native55_GLOBAL__N__0955718d_22_SparseCsrTensorMath_cu_868dd54534reduce_sparse_csr_dim0_cuda_kernelIflNS1_14ReductionMulOpIfEEfEEvPT2_PKT0_lPKT_S9_lT1_)
        /*10f4*/ 	.word	0x00000000


	//----- nvinfo : EIATTR_REGCOUNT
	.align		4
.L_927:
        /*10f8*/ 	.byte	0x04, 0x2f
        /*10fa*/ 	.short	(.L_929 - .L_928)
	.align		4
.L_928:
        /*10fc*/ 	.word	index@(_ZN2at6native55_GLOBAL__N__0955718d_22_SparseCsrTensorMath_cu_868dd54534reduce_sparse_csr_dim1_cuda_kernelIfiNS1_14ReductionMulOpIfEEfEEvPT2_PKT_PKT0_SC_lT1_)
        /*1100*/ 	.word	0x0000001f


	//----- nvinfo : EIATTR_FRAME_SIZE
	.align		4
.L_929:
        /*1104*/ 	.byte	0x04, 0x11
        /*1106*/ 	.short	(.L_931 - .L_930)
	.align		4
.L_930:
        /*1108*/ 	.word	index@(_ZN2at6native55_GLOBAL__N__0955718d_22_SparseCsrTensorMath_cu_868dd54534reduce_sparse_csr_dim1_cuda_kernelIfiNS1_14ReductionMulOpIfEEfEEvPT2_PKT_PKT0_SC_lT1_)
        /*110c*/ 	.word	0x00000000


	//----- nvinfo : EIATTR_REGCOUNT
	.align		4
.L_931:
        /*1110*/ 	.byte	0x04, 0x2f
        /*1112*/ 	.short	(.L_933 - .L_932)
	.align		4
.L_932:
        /*1114*/ 	.word	index@(_ZN2at6native55_GLOBAL__N__0955718d_22_SparseCsrTensorMath_cu_868dd54534reduce_sparse_csr_dim1_cuda_kernelIflNS1_14ReductionMulOpIfEEfEEvPT2_PKT_PKT0_SC_lT1_)
        /*1118*/ 	.word	0x0000001e


	//----- nvinfo : EIATTR_FRAME_SIZE
	.align		4
.L_933:
        /*111c*/ 	.byte	0x04, 0x11
        /*111e*/ 	.short	(.L_935 - .L_934)
	.align		4
.L_934:
        /*1120*/ 	.word	index@(_ZN2at6native55_GLOBAL__N__0955718d_22_SparseCsrTensorMath_cu_868dd54534reduce_sparse_csr_dim1_cuda_kernelIflNS1_14ReductionMulOpIfEEfEEvPT2_PKT_PKT0_SC_lT1_)
        /*1124*/ 	.word	0x00000000


	//----- nvinfo : EIATTR_REGCOUNT
	.align		4
.L_935:
        /*1128*/ 	.byte	0x04, 0x2f
        /*112a*/ 	.short	(.L_937 - .L_936)
	.align		4
.L_936:
        /*112c*/ 	.word	index@(_ZN2at6native55_GLOBAL__N__0955718d_22_SparseCsrTensorMath_cu_868dd54534reduce_sparse_csr_dim0_cuda_kernelIN3c107complexIdEEiNS1_14ReductionMulOpIS5_EES5_EEvPT2_PKT0_lPKT_SC_lT1_)
        /*1130*/ 	.word	0x0000001e


	//----- nvinfo : EIATTR_FRAME_SIZE
	.align		4
.L_937:
        /*1134*/ 	.byte	0x04, 0x11
        /*1136*/ 	.short	(.L_939 - .L_938)
	.align		4
.L_938:
        /*1138*/ 	.word	index@(_ZN2at6native55_GLOBAL__N__0955718d_22_SparseCsrTensorMath_cu_868dd54534reduce_sparse_csr_dim0_cuda_kernelIN3c107complexIdEEiNS1_14ReductionMulOpIS5_EES5_EEvPT2_PKT0_lPKT_SC_lT1_)
        /*113c*/ 	.word	0x00000000


	//----- nvinfo : EIATTR_REGCOUNT
	.align		4
.L_939:
        /*1140*/ 	.byte	0x04, 0x2f
        /*1142*/ 	.short	(.L_941 - .L_940)
	.align		4
.L_940:
        /*1144*/ 	.word	index@(_ZN2at6native55_GLOBAL__N__0955718d_22_SparseCsrTensorMath_cu_868dd54534reduce_sparse_csr_dim0_cuda_kernelIN3c107complexIdEElNS1_14ReductionMulOpIS5_EES5_EEvPT2_PKT0_lPKT_SC_lT1_)
        /*1148*/ 	.word	0x00000020


	//----- nvinfo : EIATTR_FRAME_SIZE
	.align		4
.L_941:
        /*114c*/ 	.byte	0x04, 0x11
        /*114e*/ 	.short	(.L_943 - .L_942)
	.align		4
.L_942:
        /*1150*/ 	.word	index@(_ZN2at6native55_GLOBAL__N__0955718d_22_SparseCsrTensorMath_cu_868dd54534reduce_sparse_csr_dim0_cuda_kernelIN3c107complexIdEElNS1_14ReductionMulOpIS5_EES5_EEvPT2_PKT0_lPKT_SC_lT1_)
        /*1154*/ 	.word	0x00000000


	//----- nvinfo : EIATTR_REGCOUNT
	.align		4
.L_943:
        /*1158*/ 	.byte	0x04, 0x2f
        /*115a*/ 	.short	(.L_945 - .L_944)
	.align		4
.L_944:
        /*115c*/ 	.word	index@(_ZN2at6native55_GLOBAL__N__0955718d_22_SparseCsrTensorMath_cu_868dd54534reduce_sparse_csr_dim1_cuda_kernelIN3c107complexIdEEiNS1_14ReductionMulOpIS5_EES5_EEvPT2_PKT_PKT0_SF_lT1_)
        /*1160*/ 	.word	0x00000020


	//----- nvinfo : EIATTR_FRAME_SIZE
	.align		4
.L_945:
        /*1164*/ 	.byte	0x04, 0x11
        /*1166*/ 	.short	(.L_947 - .L_946)
	.align		4
.L_946:
        /*1168*/ 	.word	index@(_ZN2at6native55_GLOBAL__N__0955718d_22_SparseCsrTensorMath_cu_868dd54534reduce_sparse_csr_dim1_cuda_kernelIN3c107complexIdEEiNS1_14ReductionMulOpIS5_EES5_EEvPT2_PKT_PKT0_SF_lT1_)
        /*116c*/ 	.word	0x00000000


	//----- nvinfo : EIATTR_REGCOUNT
	.align		4
.L_947:
        /*1170*/ 	.byte	0x04, 0x2f
        /*1172*/ 	.short	(.L_949 - .L_948)
	.align		4
.L_948:
        /*1174*/ 	.word	index@(_ZN2at6native55_GLOBAL__N__0955718d_22_SparseCsrTensorMath_cu_868dd54534reduce_sparse_csr_dim1_cuda_kernelIN3c107complexIdEElNS1_14ReductionMulOpIS5_EES5_EEvPT2_PKT_PKT0_SF_lT1_)
        /*1178*/ 	.word	0x00000020


	//----- nvinfo : EIATTR_FRAME_SIZE
	.align		4
.L_949:
        /*117c*/ 	.byte	0x04, 0x11
        /*117e*/ 	.short	(.L_951 - .L_950)
	.align		4
.L_950:
        /*1180*/ 	.word	index@(_ZN2at6native55_GLOBAL__N__0955718d_22_SparseCsrTensorMath_cu_868dd54534reduce_sparse_csr_dim1_cuda_kernelIN3c107complexIdEElNS1_14ReductionMulOpIS5_EES5_EEvPT2_PKT_PKT0_SF_lT1_)
        /*1184*/ 	.word	0x00000000


	//----- nvinfo : EIATTR_REGCOUNT
	.align		4
.L_951:
        /*1188*/ 	.byte	0x04, 0x2f
        /*118a*/ 	.short	(.L_953 - .L_952)
	.align		4
.L_952:
        /*118c*/ 	.word	index@(_ZN2at6native55_GLOBAL__N__0955718d_22_SparseCsrTensorMath_cu_868dd54534reduce_sparse_csr_dim0_cuda_kernelIN3c107complexIfEEiNS1_14ReductionMulOpIS5_EES5_EEvPT2_PKT0_lPKT_SC_lT1_)
        /*1190*/ 	.word	0x00000018


	//----- nvinfo : EIATTR_FRAME_SIZE
	.align		4
.L_953:
        /*1194*/ 	.byte	0x04, 0x11
        /*1196*/ 	.short	(.L_955 - .L_954)
	.align		4
.L_954:
        /*1198*/ 	.word	index@(_ZN2at6native55_GLOBAL__N__0955718d_22_SparseCsrTensorMath_cu_868dd54534reduce_sparse_csr_dim0_cuda_kernelIN3c107complexIfEEiNS1_14ReductionMulOpIS5_EES5_EEvPT2_PKT0_lPKT_SC_lT1_)
        /*119c*/ 	.word	0x00000000


	//----- nvinfo : EIATTR_REGCOUNT
	.align		4
.L_955:
        /*11a0*/ 	.byte	0x04, 0x2f
        /*11a2*/ 	.short	(.L_957 - .L_956)
	.align		4
.L_956:
        /*11a4*/ 	.word	index@(_ZN2at6native55_GLOBAL__N__0955718d_22_SparseCsrTensorMath_cu_868dd54534reduce_sparse_csr_dim0_cuda_kernelIN3c107complexIfEElNS1_14ReductionMulOpIS5_EES5_EEvPT2_PKT0_lPKT_SC_lT1_)
        /*11a8*/ 	.word	0x0000001a


	//----- nvinfo : EIATTR_FRAME_SIZE
	.align		4
.L_957:
        /*11ac*/ 	.byte	0x04, 0x11
        /*11ae*/ 	.short	(.L_959 - .L_958)
	.align		4
.L_958:
        /*11b0*/ 	.word	index@(_ZN2at6native55_GLOBAL__N__0955718d_22_SparseCsrTensorMath_cu_868dd54534reduce_sparse_csr_dim0_cuda_kernelIN3c107complexIfEElNS1_14ReductionMulOpIS5_EES5_EEvPT2_PKT0_lPKT_SC_lT1_)
        /*11b4*/ 	.word	0x00000000


	//----- nvinfo : EIATTR_REGCOUNT
	.align		4
.L_959:
        /*11b8*/ 	.byte	0x04, 0x2f
        /*11ba*/ 	.short	(.L_961 - .L_960)
	.align		4
.L_960:
        /*11bc*/ 	.word	index@(_ZN2at6native55_GLOBAL__N__0955718d_22_SparseCsrTensorMath_cu_868dd54534reduce_sparse_csr_dim1_cuda_kernelIN3c107complexIfEEiNS1_14ReductionMulOpIS5_EES5_EEvPT2_PKT_PKT0_SF_lT1_)
        /*11c0*/ 	.word	0x0000001f


	//----- nvinfo : EIATTR_FRAME_SIZE
	.align		4
.L_961:
        /*11c4*/ 	.byte	0x04, 0x11
        /*11c6*/ 	.short	(.L_963 - .L_962)
	.align		4
.L_962:
        /*11c8*/ 	.word	index@(_ZN2at6native55_GLOBAL__N__0955718d_22_SparseCsrTensorMath_cu_868dd54534reduce_sparse_csr_dim1_cuda_kernelIN3c107complexIfEEiNS1_14ReductionMulOpIS5_EES5_EEvPT2_PKT_PKT0_SF_lT1_)
        /*11cc*/ 	.word	0x00000000


	//----- nvinfo : EIATTR_REGCOUNT
	.align		4
.L_963:
        /*11d0*/ 	.byte	0x04, 0x2f
        /*11d2*/ 	.short	(.L_965 - .L_964)
	.align		4
.L_964:
        /*11d4*/ 	.word	index@(_ZN2at6native55_GLOBAL__N__0955718d_22_SparseCsrTensorMath_cu_868dd54534reduce_sparse_csr_dim1_cuda_kernelIN3c107complexIfEElNS1_14ReductionMulOpIS5_EES5_EEvPT2_PKT_PKT0_SF_lT1_)
        /*11d8*/ 	.word	0x0000001e


	//----- nvinfo : EIATTR_FRAME_SIZE
	.align		4
.L_965:
        /*11dc*/ 	.byte	0x04, 0x11
        /*11de*/ 	.short	(.L_967 - .L_966)
	.align		4
.L_966:
        /*11e0*/ 	.word	index@(_ZN2at6native55_GLOBAL__N__0955718d_22_SparseCsrTensorMath_cu_868dd54534reduce_sparse_csr_dim1_cuda_kernelIN3c107complexIfEElNS1_14ReductionMulOpIS5_EES5_EEvPT2_PKT_PKT0_SF_lT1_)
        /*11e4*/ 	.word	0x00000000


	//----- nvinfo : EIATTR_REGCOUNT
	.align		4
.L_967:
        /*11e8*/ 	.byte	0x04, 0x2f
        /*11ea*/ 	.short	(.L_969 - .L_968)
	.align		4
.L_968:
        /*11ec*/ 	.word	index@(_ZN2at6native55_GLOBAL__N__0955718d_22_SparseCsrTensorMath_cu_868dd54534reduce_sparse_csr_dim0_cuda_kernelIN3c104HalfEiNS1_14ReductionMulOpIS4_EEfEEvPT2_PKT0_lPKT_SB_lT1_)
        /*11f0*/ 	.word	0x00000014


	//----- nvinfo : EIATTR_FRAME_SIZE
	.align		4
.L_969:
        /*11f4*/ 	.byte	0x04, 0x11
        /*11f6*/ 	.short	(.L_971 - .L_970)
	.align		4
.L_970:
        /*11f8*/ 	.word	index@(_ZN2at6native55_GLOBAL__N__0955718d_22_SparseCsrTensorMath_cu_868dd54534reduce_sparse_csr_dim0_cuda_kernelIN3c104HalfEiNS1_14ReductionMulOpIS4_EEfEEvPT2_PKT0_lPKT_SB_lT1_)
        /*11fc*/ 	.word	0x00000000


	//----- nvinfo : EIATTR_REGCOUNT
	.align		4
.L_971:
        /*1200*/ 	.byte	0x04, 0x2f
        /*1202*/ 	.short	(.L_973 - .L_972)
	.align		4
.L_972:
        /*1204*/ 	.word	index@(_ZN2at6native55_GLOBAL__N__0955718d_22_SparseCsrTensorMath_cu_868dd54534reduce_sparse_csr_dim0_cuda_kernelIN3c104HalfElNS1_14ReductionMulOpIS4_EEfEEvPT2_PKT0_lPKT_SB_lT1_)
        /*1208*/ 	.word	0x00000016


	//----- nvinfo : EIATTR_FRAME_SIZE
	.align		4
.L_973:
        /*120c*/ 	.byte	0x04, 0x11
        /*120e*/ 	.short	(.L_975 - .L_974)
	.align		4
.L_974:
        /*1210*/ 	.word	index@(_ZN2at6native55_GLOBAL__N__0955718d_22_SparseCsrTensorMath_cu_868dd54534reduce_sparse_csr_dim0_cuda_kernelIN3c104HalfElNS1_14ReductionMulOpIS4_EEfEEvPT2_PKT0_lPKT_SB_lT1_)
        /*1214*/ 	.word	0x00000000


	//----- nvinfo : EIATTR_REGCOUNT
	.align		4
.L_975:
        /*1218*/ 	.byte	0x04, 0x2f
        /*121a*/ 	.short	(.L_977 - .L_976)
	.align		4
.L_976:
        /*121c*/ 	.word	index@(_ZN2at6native55_GLOBAL__N__0955718d_22_SparseCsrTensorMath_cu_868dd54534reduce_sparse_csr_dim1_cuda_kernelIN3c104HalfEiNS1_14ReductionMulOpIS4_EEfEEvPT2_PKT_PKT0_SE_lT1_)
        /*1220*/ 	.word	0x00000019


	//----- nvinfo : EIATTR_FRAME_SIZE
	.align		4
.L_977:
        /*1224*/ 	.byte	0x04, 0x11
        /*1226*/ 	.short	(.L_979 - .L_978)
	.align		4
.L_978:
        /*1228*/ 	.word	index@(_ZN2at6native55_GLOBAL__N__0955718d_22_SparseCsrTensorMath_cu_868dd54534reduce_sparse_csr_dim1_cuda_kernelIN3c104HalfEiNS1_14ReductionMulOpIS4_EEfEEvPT2_PKT_PKT0_SE_lT1_)
        /*122c*/ 	.word	0x00000000


	//----- nvinfo : EIATTR_REGCOUNT
	.align		4
.L_979:
        /*1230*/ 	.byte	0x04, 0x2f
        /*1232*/ 	.short	(.L_981 - .L_980)
	.align		4
.L_980:
        /*1234*/ 	.word	index@(_ZN2at6native55_GLOBAL__N__0955718d_22_SparseCsrTensorMath_cu_868dd54534reduce_sparse_csr_dim1_cuda_kernelIN3c104HalfElNS1_14ReductionMulOpIS4_EEfEEvPT2_PKT_PKT0_SE_lT1_)
        /*1238*/ 	.word	0x0000001c


	//----- nvinfo : EIATTR_FRAME_SIZE
	.align		4
.L_981:
        /*123c*/ 	.byte	0x04, 0x11
        /*123e*/ 	.short	(.L_983 - .L_982)
	.align		4
.L_982:
        /*1240*/ 	.word	index@(_ZN2at6native55_GLOBAL__N__0955718d_22_SparseCsrTensorMath_cu_868dd54534reduce_sparse_csr_dim1_cuda_kernelIN3c104HalfElNS1_14ReductionMulOpIS4_EEfEEvPT2_PKT_PKT0_SE_lT1_)
        /*1244*/ 	.word	0x00000000


	//----- nvinfo : EIATTR_REGCOUNT
	.align		4
.L_983:
        /*1248*/ 	.byte	0x04, 0x2f
        /*124a*/ 	.short	(.L_985 - .L_984)
	.align		4
.L_984:
        /*124c*/ 	.word	index@(_ZN2at6native55_GLOBAL__N__0955718d_22_SparseCsrTensorMath_cu_868dd54534reduce_sparse_csr_dim0_cuda_kernelIN3c108BFloat16EiNS1_14ReductionMulOpIS4_EEfEEvPT2_PKT0_lPKT_SB_lT1_)
        /*1250*/ 	.word	0x00000014


	//----- nvinfo : EIATTR_FRAME_SIZE
	.align		4
.L_985:
        /*1254*/ 	.byte	0x04, 0x11
        /*1256*/ 	.short	(.L_987 - .L_986)
	.align		4
.L_986:
        /*1258*/ 	.word	index@(_ZN2at6native55_GLOBAL__N__0955718d_22_SparseCsrTensorMath_cu_868dd54534reduce_sparse_csr_dim0_cuda_kernelIN3c108BFloat16EiNS1_14ReductionMulOpIS4_EEfEEvPT2_PKT0_lPKT_SB_lT1_)
        /*125c*/ 	.word	0x00000000


	//----- nvinfo : EIATTR_REGCOUNT
	.align		4
.L_987:
        /*1260*/ 	.byte	0x04, 0x2f
        /*1262*/ 	.short	(.L_989 - .L_988)
	.align		4
.L_988:
        /*1264*/ 	.word	index@(_ZN2at6native55_GLOBAL__N__0955718d_22_SparseCsrTensorMath_cu_868dd54534reduce_sparse_csr_dim0_cuda_kernelIN3c108BFloat16ElNS1_14ReductionMulOpIS4_EEfEEvPT2_PKT0_lPKT_SB_lT1_)
        /*1268*/ 	.word	0x00000016


	//----- nvinfo : EIATTR_FRAME_SIZE
	.align		4
.L_989:
        /*126c*/ 	.byte	0x04, 0x11
        /*126e*/ 	.short	(.L_991 - .L_990)
	.align		4
.L_990:
        /*1270*/ 	.word	index@(_ZN2at6native55_GLOBAL__N__0955718d_22_SparseCsrTensorMath_cu_868dd54534reduce_sparse_csr_dim0_cuda_kernelIN3c108BFloat16ElNS1_14ReductionMulOpIS4_EEfEEvPT2_PKT0_lPKT_SB_lT1_)
        /*1274*/ 	.word	0x00000000


	//----- nvinfo : EIATTR_REGCOUNT
	.align		4
.L_991:
        /*1278*/ 	.byte	0x04, 0x2f
        /*127a*/ 	.short	(.L_993 - .L_992)
	.align		4
.L_992:
        /*127c*/ 	.word	index@(_ZN2at6native55_GLOBAL__N__0955718d_22_SparseCsrTensorMath_cu_868dd54534reduce_sparse_csr_dim1_cuda_kernelIN3c108BFloat16EiNS1_14ReductionMulOpIS4_EEfEEvPT2_PKT_PKT0_SE_lT1_)
        /*1280*/ 	.word	0x0000001e


	//----- nvinfo : EIATTR_FRAME_SIZE
	.align		4
.L_993:
        /*1284*/ 	.byte	0x04, 0x11
        /*1286*/ 	.short	(.L_995 - .L_994)
	.align		4
.L_994:
        /*1288*/ 	.word	index@(_ZN2at6native55_GLOBAL__N__0955718d_22_SparseCsrTensorMath_cu_868dd54534reduce_sparse_csr_dim1_cuda_kernelIN3c108BFloat16EiNS1_14ReductionMulOpIS4_EEfEEvPT2_PKT_PKT0_SE_lT1_)
        /*128c*/ 	.word	0x00000000


	//----- nvinfo : EIATTR_REGCOUNT
	.align		4
.L_995:
        /*1290*/ 	.byte	0x04, 0x2f
        /*1292*/ 	.short	(.L_997 - .L_996)
	.align		4
.L_996:
        /*1294*/ 	.word	index@(_ZN2at6native55_GLOBAL__N__0955718d_22_SparseCsrTensorMath_cu_868dd54534reduce_sparse_csr_dim1_cuda_kernelIN3c108BFloat16ElNS1_14ReductionMulOpIS4_EEfEEvPT2_PKT_PKT0_SE_lT1_)
        /*1298*/ 	.word	0x00000020


	//----- nvinfo : EIATTR_FRAME_SIZE
	.align		4
.L_997:
        /*129c*/ 	.byte	0x04, 0x11
        /*129e*/ 	.short	(.L_999 - .L_998)
	.align		4
.L_998:
        /*12a0*/ 	.word	index@(_ZN2at6native55_GLOBAL__N__0955718d_22_SparseCsrTensorMath_cu_868dd54534reduce_sparse_csr_dim1_cuda_kernelIN3c108BFloat16ElNS1_14ReductionMulOpIS4_EEfEEvPT2_PKT_PKT0_SE_lT1_)
        /*12a4*/ 	.word	0x00000000


	//----- nvinfo : EIATTR_REGCOUNT
	.align		4
.L_999:
        /*12a8*/ 	.byte	0x04, 0x2f
        /*12aa*/ 	.short	(.L_1001 - .L_1000)
	.align		4
.L_1000:
        /*12ac*/ 	.word	index@(_ZN3cub17CUB_300001_SM_8006detail11EmptyKernelIvEEvv)
        /*12b0*/ 	.word	0x00000004


	//----- nvinfo : EIATTR_FRAME_SIZE
	.align		4
.L_1001:
        /*12b4*/ 	.byte	0x04, 0x11
        /*12b6*/ 	.short	(.L_1003 - .L_1002)
	.align		4
.L_1002:
        /*12b8*/ 	.word	index@(_ZN3cub17CUB_300001_SM_8006detail11EmptyKernelIvEEvv)
        /*12bc*/ 	.word	0x00000000


	//----- nvinfo : EIATTR_REGCOUNT
	.align		4
.L_1003:
        /*12c0*/ 	.byte	0x04, 0x2f
        /*12c2*/ 	.short	(.L_1005 - .L_1004)
	.align		4
.L_1004:
        /*12c4*/ 	.word	index@(_ZN3cub17CUB_300001_SM_8006detail8for_each13static_kernelINS2_12policy_hub_t12policy_500_tElNS2_12op_wrapper_tIlZZZZZN2at6native36add_out_dense_sparse_compressed_cudaERNS7_6TensorERKS9_SC_RKN3c106ScalarEENKUlvE_clEvENKUlvE_clEvENKUlvE_clEvENKUlvE_clEvEUllE_N6thrust23THRUST_300001_SM_800_NS17counting_iteratorIlNSN_11use_defaultESP_SP_EEEEEEvT0_T1_)
        /*12c8*/ 	.word	0x00000020


	//----- nvinfo : EIATTR_FRAME_SIZE
	.align		4
.L_1005:
        /*12cc*/ 	.byte	0x04, 0x11
        /*12ce*/ 	.short	(.L_1007 - .L_1006)
	.align		4
.L_1006:
        /*12d0*/ 	.word	index@(_ZN3cub17CUB_300001_SM_8006detail8for_each13static_kernelINS2_12policy_hub_t12policy_500_tElNS2_12op_wrapper_tIlZZZZZN2at6native36add_out_dense_sparse_compressed_cudaERNS7_6TensorERKS9_SC_RKN3c106ScalarEENKUlvE_clEvENKUlvE_clEvENKUlvE_clEvENKUlvE_clEvEUllE_N6thrust23THRUST_300001_SM_800_NS17counting_iteratorIlNSN_11use_defaultESP_SP_EEEEEEvT0_T1_)
        /*12d4*/ 	.word	0x00000000


	//----- nvinfo : EIATTR_REGCOUNT
	.align		4
.L_1007:
        /*12d8*/ 	.byte	0x04, 0x2f
        /*12da*/ 	.short	(.L_1009 - .L_1008)
	.align		4
.L_1008:
        /*12dc*/ 	.word	index@(_ZN3cub17CUB_300001_SM_8006detail8for_each13static_kernelINS2_12policy_hub_t12policy_500_tElNS2_12op_wrapper_tIlZZZZZN2at6native36add_out_dense_sparse_compressed_cudaERNS7_6TensorERKS9_SC_RKN3c106ScalarEENKUlvE_clEvENKUlvE_clEvENKUlvE_clEvENKUlvE0_clEvEUllE_N6thrust23THRUST_300001_SM_800_NS17counting_iteratorIlNSN_11use_defaultESP_SP_EEEEEEvT0_T1_)
        /*12e0*/ 	.word	0x00000020


	//----- nvinfo : EIATTR_FRAME_SIZE
	.align		4
.L_1009:
        /*12e4*/ 	.byte	0x04, 0x11
        /*12e6*/ 	.short	(.L_1011 - .L_1010)
	.align		4
.L_1010:
        /*12e8*/ 	.word	index@(_ZN3cub17CUB_300001_SM_8006detail8for_each13static_kernelINS2_12policy_hub_t12policy_500_tElNS2_12op_wrapper_tIlZZZZZN2at6native36add_out_dense_sparse_compressed_cudaERNS7_6TensorERKS9_SC_RKN3c106ScalarEENKUlvE_clEvENKUlvE_clEvENKUlvE_clEvENKUlvE0_clEvEUllE_N6thrust23THRUST_300001_SM_800_NS17counting_iteratorIlNSN_11use_defaultESP_SP_EEEEEEvT0_T1_)
        /*12ec*/ 	.word	0x00000000


	//----- nvinfo : EIATTR_REGCOUNT
	.align		4
.L_1011:
        /*12f0*/ 	.byte	0x04, 0x2f
        /*12f2*/ 	.short	(.L_1013 - .L_1012)
	.align		4
.L_1012:
        /*12f4*/ 	.word	index@(_ZN3cub17CUB_300001_SM_8006detail8for_each13static_kernelINS2_12policy_hub_t12policy_500_tElNS2_12op_wrapper_tIlZZZZZN2at6native36add_out_dense_sparse_compressed_cudaERNS7_6TensorERKS9_SC_RKN3c106ScalarEENKUlvE_clEvENKUlvE0_clEvENKUlvE_clEvENKUlvE_clEvEUllE_N6thrust23THRUST_300001_SM_800_NS17counting_iteratorIlNSN_11use_defaultESP_SP_EEEEEEvT0_T1_)
        /*12f8*/ 	.word	0x00000020


	//----- nvinfo : EIATTR_FRAME_SIZE
	.align		4
.L_1013:
        /*12fc*/ 	.byte	0x04, 0x11
        /*12fe*/ 	.short	(.L_1015 - .L_1014)
	.align		4
.L_1014:
        /*1300*/ 	.word	index@(_ZN3cub17CUB_300001_SM_8006detail8for_each13static_kernelINS2_12policy_hub_t12policy_500_tElNS2_12op_wrapper_tIlZZZZZN2at6native36add_out_dense_sparse_compressed_cudaERNS7_6TensorERKS9_SC_RKN3c106ScalarEENKUlvE_clEvENKUlvE0_clEvENKUlvE_clEvENKUlvE_clEvEUllE_N6thrust23THRUST_300001_SM_800_NS17counting_iteratorIlNSN_11use_defaultESP_SP_EEEEEEvT0_T1_)
        /*1304*/ 	.word	0x00000000


	//----- nvinfo : EIATTR_REGCOUNT
	.align		4
.L_1015:
        /*1308*/ 	.byte	0x04, 0x2f
        /*130a*/ 	.short	(.L_1017 - .L_1016)
	.align		4
.L_1016:
        /*130c*/ 	.word	index@(_ZN3cub17CUB_300001_SM_8006detail8for_each13static_kernelINS2_12policy_hub_t12policy_500_tElNS2_12op_wrapper_tIlZZZZZN2at6native36add_out_dense_sparse_compressed_cudaERNS7_6TensorERKS9_SC_RKN3c106ScalarEENKUlvE_clEvENKUlvE0_clEvENKUlvE_clEvENKUlvE0_clEvEUllE_N6thrust23THRUST_300001_SM_800_NS17counting_iteratorIlNSN_11use_defaultESP_SP_EEEEEEvT0_T1_)
        /*1310*/ 	.word	0x00000020


	//----- nvinfo : EIATTR_FRAME_SIZE
	.align		4
.L_1017:
        /*1314*/ 	.byte	0x04, 0x11
        /*1316*/ 	.short	(.L_1019 - .L_1018)
	.align		4
.L_1018:
        /*1318*/ 	.word	index@(_ZN3cub17CUB_300001_SM_8006detail8for_each13static_kernelINS2_12policy_hub_t12policy_500_tElNS2_12op_wrapper_tIlZZZZZN2at6native36add_out_dense_sparse_compressed_cudaERNS7_6TensorERKS9_SC_RKN3c106ScalarEENKUlvE_clEvENKUlvE0_clEvENKUlvE_clEvENKUlvE0_clEvEUllE_N6thrust23THRUST_300001_SM_800_NS17counting_iteratorIlNSN_11use_defaultESP_SP_EEEEEEvT0_T1_)
        /*131c*/ 	.word	0x00000000


	//----- nvinfo : EIATTR_REGCOUNT
	.align		4
.L_1019:
        /*1320*/ 	.byte	0x04, 0x2f
        /*1322*/ 	.short	(.L_1021 - .L_1020)
	.align		4
.L_1020:
        /*1324*/ 	.word	index@(_ZN3cub17CUB_300001_SM_8006detail8for_each13static_kernelINS2_12policy_hub_t12policy_500_tElNS2_12op_wrapper_tIlZZZZZN2at6native36add_out_dense_sparse_compressed_cudaERNS7_6TensorERKS9_SC_RKN3c106ScalarEENKUlvE_clEvENKUlvE1_clEvENKUlvE_clEvENKUlvE_clEvEUllE_N6thrust23THRUST_300001_SM_800_NS17counting_iteratorIlNSN_11use_defaultESP_SP_EEEEEEvT0_T1_)
        /*1328*/ 	.word	0x00000020


	//----- nvinfo : EIATTR_FRAME_SIZE
	.align		4
.L_1021:
        /*132c*/ 	.byte	0x04, 0x11
        /*132e*/ 	.short	(.L_1023 - .L_1022)
	.align		4
.L_1022:
        /*1330*/ 	.word	index@(_ZN3cub17CUB_300001_SM_8006detail8for_each13static_kernelINS2_12policy_hub_t12policy_500_tElNS2_12op_wrapper_tIlZZZZZN2at6native36add_out_dense_sparse_compressed_cudaERNS7_6TensorERKS9_SC_RKN3c106ScalarEENKUlvE_clEvENKUlvE1_clEvENKUlvE_clEvENKUlvE_clEvEUllE_N6thrust23THRUST_300001_SM_800_NS17counting_iteratorIlNSN_11use_defaultESP_SP_EEEEEEvT0_T1_)
        /*1334*/ 	.word	0x00000000


	//----- nvinfo : EIATTR_REGCOUNT
	.align		4
.L_1023:
        /*1338*/ 	.byte	0x04, 0x2f
        /*133a*/ 	.short	(.L_1025 - .L_1024)
	.align		4
.L_1024:
        /*133c*/ 	.word	index@(_ZN3cub17CUB_300001_SM_8006detail8for_each13static_kernelINS2_12policy_hub_t12policy_500_tElNS2_12op_wrapper_tIlZZZZZN2at6native36add_out_dense_sparse_compressed_cudaERNS7_6TensorERKS9_SC_RKN3c106ScalarEENKUlvE_clEvENKUlvE1_clEvENKUlvE_clEvENKUlvE0_clEvEUllE_N6thrust23THRUST_300001_SM_800_NS17counting_iteratorIlNSN_11use_defaultESP_SP_EEEEEEvT0_T1_)
        /*1340*/ 	.word	0x00000020


	//----- nvinfo : EIATTR_FRAME_SIZE
	.align		4
.L_1025:
        /*1344*/ 	.byte	0x04, 0x11
        /*1346*/ 	.short	(.L_1027 - .L_1026)
	.align		4
.L_1026:
        /*1348*/ 	.word	index@(_ZN3cub17CUB_300001_SM_8006detail8for_each13static_kernelINS2_12policy_hub_t12policy_500_tElNS2_12op_wrapper_tIlZZZZZN2at6native36add_out_dense_sparse_compressed_cudaERNS7_6TensorERKS9_SC_RKN3c106ScalarEENKUlvE_clEvENKUlvE1_clEvENKUlvE_clEvENKUlvE0_clEvEUllE_N6thrust23THRUST_300001_SM_800_NS17counting_iteratorIlNSN_11use_defaultESP_SP_EEEEEEvT0_T1_)
        /*134c*/ 	.word	0x00000000


	//----- nvinfo : EIATTR_REGCOUNT
	.align		4
.L_1027:
        /*1350*/ 	.byte	0x04, 0x2f
        /*1352*/ 	.short	(.L_1029 - .L_1028)
	.align		4
.L_1028:
        /*1354*/ 	.word	index@(_ZN3cub17CUB_300001_SM_8006detail8for_each13static_kernelINS2_12policy_hub_t12policy_500_tElNS2_12op_wrapper_tIlZZZZZN2at6native36add_out_dense_sparse_compressed_cudaERNS7_6TensorERKS9_SC_RKN3c106ScalarEENKUlvE_clEvENKUlvE2_clEvENKUlvE_clEvENKUlvE_clEvEUllE_N6thrust23THRUST_300001_SM_800_NS17counting_iteratorIlNSN_11use_defaultESP_SP_EEEEEEvT0_T1_)
        /*1358*/ 	.word	0x00000020


	//----- nvinfo : EIATTR_FRAME_SIZE
	.align		4
.L_1029:
        /*135c*/ 	.byte	0x04, 0x11
        /*135e*/ 	.short	(.L_1031 - .L_1030)
	.align		4
.L_1030:
        /*1360*/ 	.word	index@(_ZN3cub17CUB_300001_SM_8006detail8for_each13static_kernelINS2_12policy_hub_t12policy_500_tElNS2_12op_wrapper_tIlZZZZZN2at6native36add_out_dense_sparse_compressed_cudaERNS7_6TensorERKS9_SC_RKN3c106ScalarEENKUlvE_clEvENKUlvE2_clEvENKUlvE_clEvENKUlvE_clEvEUllE_N6thrust23THRUST_300001_SM_800_NS17counting_iteratorIlNSN_11use_defaultESP_SP_EEEEEEvT0_T1_)
        /*1364*/ 	.word	0x00000000


	//----- nvinfo : EIATTR_REGCOUNT
	.align		4
.L_1031:
        /*1368*/ 	.byte	0x04, 0x2f
        /*136a*/ 	.short	(.L_1033 - .L_1032)
	.align		4
.L_1032:
        /*136c*/ 	.word	index@(_ZN3cub17CUB_300001_SM_8006detail8for_each13static_kernelINS2_12policy_hub_t12policy_500_tElNS2_12op_wrapper_tIlZZZZZN2at6native36add_out_dense_sparse_compressed_cudaERNS7_6TensorERKS9_SC_RKN3c106ScalarEENKUlvE_clEvENKUlvE2_clEvENKUlvE_clEvENKUlvE0_clEvEUllE_N6thrust23THRUST_300001_SM_800_NS17counting_iteratorIlNSN_11use_defaultESP_SP_EEEEEEvT0_T1_)
        /*1370*/ 	.word	0x00000020


	//----- nvinfo : EIATTR_FRAME_SIZE
	.align		4
.L_1033:
        /*1374*/ 	.byte	0x04, 0x11
        /*1376*/ 	.short	(.L_1035 - .L_1034)
	.align		4
.L_1034:
        /*1378*/ 	.word	index@(_ZN3cub17CUB_300001_SM_8006detail8for_each13static_kernelINS2_12policy_hub_t12policy_500_tElNS2_12op_wrapper_tIlZZZZZN2at6native36add_out_dense_sparse_compressed_cudaERNS7_6TensorERKS9_SC_RKN3c106ScalarEENKUlvE_clEvENKUlvE2_clEvENKUlvE_clEvENKUlvE0_clEvEUllE_N6thrust23THRUST_300001_SM_800_NS17counting_iteratorIlNSN_11use_defaultESP_SP_EEEEEEvT0_T1_)
        /*137c*/ 	.word	0x00000000


	//----- nvinfo : EIATTR_REGCOUNT
	.align		4
.L_1035:
        /*1380*/ 	.byte	0x04, 0x2f
        /*1382*/ 	.short	(.L_1037 - .L_1036)
	.align		4
.L_1036:
        /*1384*/ 	.word	index@(_ZN3cub17CUB_300001_SM_8006detail8for_each13static_kernelINS2_12policy_hub_t12policy_500_tElNS2_12op_wrapper_tIlZZZZZN2at6native36add_out_dense_sparse_compressed_cudaERNS7_6TensorERKS9_SC_RKN3c106ScalarEENKUlvE_clEvENKUlvE3_clEvENKUlvE_clEvENKUlvE_clEvEUllE_N6thrust23THRUST_300001_SM_800_NS17counting_iteratorIlNSN_11use_defaultESP_SP_EEEEEEvT0_T1_)
        /*1388*/ 	.word	0x00000020


	//----- nvinfo : EIATTR_FRAME_SIZE
	.align		4
.L_1037:
        /*138c*/ 	.byte	0x04, 0x11
        /*138e*/ 	.short	(.L_1039 - .L_1038)
	.align		4
.L_1038:
        /*1390*/ 	.word	index@(_ZN3cub17CUB_300001_SM_8006detail8for_each13static_kernelINS2_12policy_hub_t12policy_500_tElNS2_12op_wrapper_tIlZZZZZN2at6native36add_out_dense_sparse_compressed_cudaERNS7_6TensorERKS9_SC_RKN3c106ScalarEENKUlvE_clEvENKUlvE3_clEvENKUlvE_clEvENKUlvE_clEvEUllE_N6thrust23THRUST_300001_SM_800_NS17counting_iteratorIlNSN_11use_defaultESP_SP_EEEEEEvT0_T1_)
        /*1394*/ 	.word	0x00000000


	//----- nvinfo : EIATTR_REGCOUNT
	.align		4
.L_1039:
        /*1398*/ 	.byte	0x04, 0x2f
        /*139a*/ 	.short	(.L_1041 - .L_1040)
	.align		4
.L_1040:
        /*139c*/ 	.word	index@(_ZN3cub17CUB_300001_SM_8006detail8for_each13static_kernelINS2_12policy_hub_t12policy_500_tElNS2_12op_wrapper_tIlZZZZZN2at6native36add_out_dense_sparse_compressed_cudaERNS7_6TensorERKS9_SC_RKN3c106ScalarEENKUlvE_clEvENKUlvE3_clEvENKUlvE_clEvENKUlvE0_clEvEUllE_N6thrust23THRUST_300001_SM_800_NS17counting_iteratorIlNSN_11use_defaultESP_SP_EEEEEEvT0_T1_)
        /*13a0*/ 	.word	0x00000020


	//----- nvinfo : EIATTR_FRAME_SIZE
	.align		4
.L_1041:
        /*13a4*/ 	.byte	0x04, 0x11
        /*13a6*/ 	.short	(.L_1043 - .L_1042)
	.align		4
.L_1042:
        /*13a8*/ 	.word	index@(_ZN3cub17CUB_300001_SM_8006detail8for_each13static_kernelINS2_12policy_hub_t12policy_500_tElNS2_12op_wrapper_tIlZZZZZN2at6native36add_out_dense_sparse_compressed_cudaERNS7_6TensorERKS9_SC_RKN3c106ScalarEENKUlvE_clEvENKUlvE3_clEvENKUlvE_clEvENKUlvE0_clEvEUllE_N6thrust23THRUST_300001_SM_800_NS17counting_iteratorIlNSN_11use_defaultESP_SP_EEEEEEvT0_T1_)
        /*13ac*/ 	.word	0x00000000


	//----- nvinfo : EIATTR_REGCOUNT
	.align		4
.L_1043:
        /*13b0*/ 	.byte	0x04, 0x2f
        /*13b2*/ 	.short	(.L_1045 - .L_1044)
	.align		4
.L_1044:
        /*13b4*/ 	.word	index@(_ZN3cub17CUB_300001_SM_8006detail8for_each13static_kernelINS2_12policy_hub_t12policy_500_tElNS2_12op_wrapper_tIlZZZZZN2at6native36add_out_dense_sparse_compressed_cudaERNS7_6TensorERKS9_SC_RKN3c106ScalarEENKUlvE_clEvENKUlvE4_clEvENKUlvE_clEvENKUlvE_clEvEUllE_N6thrust23THRUST_300001_SM_800_NS17counting_iteratorIlNSN_11use_defaultESP_SP_EEEEEEvT0_T1_)
        /*13b8*/ 	.word	0x00000020


	//----- nvinfo : EIATTR_FRAME_SIZE
	.align		4
.L_1045:
        /*13bc*/ 	.byte	0x04, 0x11
        /*13be*/ 	.short	(.L_1047 - .L_1046)
	.align		4
.L_1046:
        /*13c0*/ 	.word	index@(_ZN3cub17CUB_300001_SM_8006detail8for_each13static_kernelINS2_12policy_hub_t12policy_500_tElNS2_12op_wrapper_tIlZZZZZN2at6native36add_out_dense_sparse_compressed_cudaERNS7_6TensorERKS9_SC_RKN3c106ScalarEENKUlvE_clEvENKUlvE4_clEvENKUlvE_clEvENKUlvE_clEvEUllE_N6thrust23THRUST_300001_SM_800_NS17counting_iteratorIlNSN_11use_defaultESP_SP_EEEEEEvT0_T1_)
        /*13c4*/ 	.word	0x00000000


	//----- nvinfo : EIATTR_REGCOUNT
	.align		4
.L_1047:
        /*13c8*/ 	.byte	0x04, 0x2f
        /*13ca*/ 	.short	(.L_1049 - .L_1048)
	.align		4
.L_1048:
        /*13cc*/ 	.word	index@(_ZN3cub17CUB_300001_SM_8006detail8for_each13static_kernelINS2_12policy_hub_t12policy_500_tElNS2_12op_wrapper_tIlZZZZZN2at6native36add_out_dense_sparse_compressed_cudaERNS7_6TensorERKS9_SC_RKN3c106ScalarEENKUlvE_clEvENKUlvE4_clEvENKUlvE_clEvENKUlvE0_clEvEUllE_N6thrust23THRUST_300001_SM_800_NS17counting_iteratorIlNSN_11use_defaultESP_SP_EEEEEEvT0_T1_)
        /*13d0*/ 	.word	0x00000020


	//----- nvinfo : EIATTR_FRAME_SIZE
	.align		4
.L_1049:
        /*13d4*/ 	.byte	0x04, 0x11
        /*13d6*/ 	.short	(.L_1051 - .L_1050)
	.align		4
.L_1050:
        /*13d8*/ 	.word	index@(_ZN3cub17CUB_300001_SM_8006detail8for_each13static_kernelINS2_12policy_hub_t12policy_500_tElNS2_12op_wrapper_tIlZZZZZN2at6native36add_out_dense_sparse_compressed_cudaERNS7_6TensorERKS9_SC_RKN3c106ScalarEENKUlvE_clEvENKUlvE4_clEvENKUlvE_clEvENKUlvE0_clEvEUllE_N6thrust23THRUST_300001_SM_800_NS17counting_iteratorIlNSN_11use_defaultESP_SP_EEEEEEvT0_T1_)
        /*13dc*/ 	.word	0x00000000


	//----- nvinfo : EIATTR_REGCOUNT
	.align		4
.L_1051:
        /*13e0*/ 	.byte	0x04, 0x2f
        /*13e2*/ 	.short	(.L_1053 - .L_1052)
	.align		4
.L_1052:
        /*13e4*/ 	.word	index@(_ZN3cub17CUB_300001_SM_8006detail8for_each13static_kernelINS2_12policy_hub_t12policy_500_tElNS2_12op_wrapper_tIlZZZZZN2at6native36add_out_dense_sparse_compressed_cudaERNS7_6TensorERKS9_SC_RKN3c106ScalarEENKUlvE_clEvENKUlvE5_clEvENKUlvE_clEvENKUlvE_clEvEUllE_N6thrust23THRUST_300001_SM_800_NS17counting_iteratorIlNSN_11use_defaultESP_SP_EEEEEEvT0_T1_)
        /*13e8*/ 	.word	0x00000020


	//----- nvinfo : EIATTR_FRAME_SIZE
	.align		4
.L_1053:
        /*13ec*/ 	.byte	0x04, 0x11
        /*13ee*/ 	.short	(.L_1055 - .L_1054)
	.align		4
.L_1054:
        /*13f0*/ 	.word	index@(_ZN3cub17CUB_300001_SM_8006detail8for_each13static_kernelINS2_12policy_hub_t12policy_500_tElNS2_12op_wrapper_tIlZZZZZN2at6native36add_out_dense_sparse_compressed_cudaERNS7_6TensorERKS9_SC_RKN3c106ScalarEENKUlvE_clEvENKUlvE5_clEvENKUlvE_clEvENKUlvE_clEvEUllE_N6thrust23THRUST_300001_SM_800_NS17counting_iteratorIlNSN_11use_defaultESP_SP_EEEEEEvT0_T1_)
        /*13f4*/ 	.word	0x00000000


	//----- nvinfo : EIATTR_REGCOUNT
	.align		4
.L_1055:
        /*13f8*/ 	.byte	0x04, 0x2f
        /*13fa*/ 	.short	(.L_1057 - .L_1056)
	.align		4
.L_1056:
        /*13fc*/ 	.word	index@(_ZN3cub17CUB_300001_SM_8006detail8for_each13static_kernelINS2_12policy_hub_t12policy_500_tElNS2_12op_wrapper_tIlZZZZZN2at6native36add_out_dense_sparse_compressed_cudaERNS7_6TensorERKS9_SC_RKN3c106ScalarEENKUlvE_clEvENKUlvE5_clEvENKUlvE_clEvENKUlvE0_clEvEUllE_N6thrust23THRUST_300001_SM_800_NS17counting_iteratorIlNSN_11use_defaultESP_SP_EEEEEEvT0_T1_)
        /*1400*/ 	.word	0x00000020


	//----- nvinfo : EIATTR_FRAME_SIZE
	.align		4
.L_1057:
        /*1404*/ 	.byte	0x04, 0x11
        /*1406*/ 	.short	(.L_1059 - .L_1058)
	.align		4
.L_1058:
        /*1408*/ 	.word	index@(_ZN3cub17CUB_300001_SM_8006detail8for_each13static_kernelINS2_12policy_hub_t12policy_500_tElNS2_12op_wrapper_tIlZZZZZN2at6native36add_out_dense_sparse_compressed_cudaERNS7_6TensorERKS9_SC_RKN3c106ScalarEENKUlvE_clEvENKUlvE5_clEvENKUlvE_clEvENKUlvE0_clEvEUllE_N6thrust23THRUST_300001_SM_800_NS17counting_iteratorIlNSN_11use_defaultESP_SP_EEEEEEvT0_T1_)
        /*140c*/ 	.word	0x00000000


	//----- nvinfo : EIATTR_REGCOUNT
	.align		4
.L_1059:
        /*1410*/ 	.byte	0x04, 0x2f
        /*1412*/ 	.short	(.L_1061 - .L_1060)
	.align		4
.L_1060:
        /*1414*/ 	.word	index@(_ZN3cub17CUB_300001_SM_8006detail8for_each13static_kernelINS2_12policy_hub_t12policy_500_tElNS2_12op_wrapper_tIlZZZZZN2at6native36add_out_dense_sparse_compressed_cudaERNS7_6TensorERKS9_SC_RKN3c106ScalarEENKUlvE_clEvENKUlvE6_clEvENKUlvE_clEvENKUlvE_clEvEUllE_N6thrust23THRUST_300001_SM_800_NS17counting_iteratorIlNSN_11use_defaultESP_SP_EEEEEEvT0_T1_)
        /*1418*/ 	.word	0x00000028


	//----- nvinfo : EIATTR_FRAME_SIZE
	.align		4
.L_1061:
        /*141c*/ 	.byte	0x04, 0x11
        /*141e*/ 	.short	(.L_1063 - .L_1062)
	.align		4
.L_1062:
        /*1420*/ 	.word	index@(_ZN3cub17CUB_300001_SM_8006detail8for_each13static_kernelINS2_12policy_hub_t12policy_500_tElNS2_12op_wrapper_tIlZZZZZN2at6native36add_out_dense_sparse_compressed_cudaERNS7_6TensorERKS9_SC_RKN3c106ScalarEENKUlvE_clEvENKUlvE6_clEvENKUlvE_clEvENKUlvE_clEvEUllE_N6thrust23THRUST_300001_SM_800_NS17counting_iteratorIlNSN_11use_defaultESP_SP_EEEEEEvT0_T1_)
        /*1424*/ 	.word	0x00000000


	//----- nvinfo : EIATTR_REGCOUNT
	.align		4
.L_1063:
        /*1428*/ 	.byte	0x04, 0x2f
        /*142a*/ 	.short	(.L_1065 - .L_1064)
	.align		4
.L_1064:
        /*142c*/ 	.word	index@(_ZN3cub17CUB_300001_SM_8006detail8for_each13static_kernelINS2_12policy_hub_t12policy_500_tElNS2_12op_wrapper_tIlZZZZZN2at6native36add_out_dense_sparse_compressed_cudaERNS7_6TensorERKS9_SC_RKN3c106ScalarEENKUlvE_clEvENKUlvE6_clEvENKUlvE_clEvENKUlvE0_clEvEUllE_N6thrust23THRUST_300001_SM_800_NS17counting_iteratorIlNSN_11use_defaultESP_SP_EEEEEEvT0_T1_)
        /*1430*/ 	.word	0x00000028


	//----- nvinfo : EIATTR_FRAME_SIZE
	.align		4
.L_1065:
        /*1434*/ 	.byte	0x04, 0x11
        /*1436*/ 	.short	(.L_1067 - .L_1066)
	.align		4
.L_1066:
        /*1438*/ 	.word	index@(_ZN3cub17CUB_300001_SM_8006detail8for_each13static_kernelINS2_12policy_hub_t12policy_500_tElNS2_12op_wrapper_tIlZZZZZN2at6native36add_out_dense_sparse_compressed_cudaERNS7_6TensorERKS9_SC_RKN3c106ScalarEENKUlvE_clEvENKUlvE6_clEvENKUlvE_clEvENKUlvE0_clEvEUllE_N6thrust23THRUST_300001_SM_800_NS17counting_iteratorIlNSN_11use_defaultESP_SP_EEEEEEvT0_T1_)
        /*143c*/ 	.word	0x00000000


	//----- nvinfo : EIATTR_REGCOUNT
	.align		4
.L_1067:
        /*1440*/ 	.byte	0x04, 0x2f
        /*1442*/ 	.short	(.L_1069 - .L_1068)
	.align		4
.L_1068:
        /*1444*/ 	.word	index@(_ZN3cub17CUB_300001_SM_8006detail8for_each13static_kernelINS2_12policy_hub_t12policy_500_tElNS2_12op_wrapper_tIlZZZZZN2at6native36add_out_dense_sparse_compressed_cudaERNS7_6TensorERKS9_SC_RKN3c106ScalarEENKUlvE_clEvENKUlvE7_clEvENKUlvE_clEvENKUlvE_clEvEUllE_N6thrust23THRUST_300001_SM_800_NS17counting_iteratorIlNSN_11use_defaultESP_SP_EEEEEEvT0_T1_)
        /*1448*/ 	.word	0x00000020


	//----- nvinfo : EIATTR_FRAME_SIZE
	.align		4
.L_1069:
        /*144c*/ 	.byte	0x04, 0x11
        /*144e*/ 	.short	(.L_1071 - .L_1070)
	.align		4
.L_1070:
        /*1450*/ 	.word	index@(_ZN3cub17CUB_300001_SM_8006detail8for_each13static_kernelINS2_12policy_hub_t12policy_500_tElNS2_12op_wrapper_tIlZZZZZN2at6native36add_out_dense_sparse_compressed_cudaERNS7_6TensorERKS9_SC_RKN3c106ScalarEENKUlvE_clEvENKUlvE7_clEvENKUlvE_clEvENKUlvE_clEvEUllE_N6thrust23THRUST_300001_SM_800_NS17counting_iteratorIlNSN_11use_defaultESP_SP_EEEEEEvT0_T1_)
        /*1454*/ 	.word	0x00000000


	//----- nvinfo : EIATTR_REGCOUNT
	.align		4
.L_1071:
        /*1458*/ 	.byte	0x04, 0x2f
        /*145a*/ 	.short	(.L_1073 - .L_1072)
	.align		4
.L_1072:
        /*145c*/ 	.word	index@(_ZN3cub17CUB_300001_SM_8006detail8for_each13static_kernelINS2_12policy_hub_t12policy_500_tElNS2_12op_wrapper_tIlZZZZZN2at6native36add_out_dense_sparse_compressed_cudaERNS7_6TensorERKS9_SC_RKN3c106ScalarEENKUlvE_clEvENKUlvE7_clEvENKUlvE_clEvENKUlvE0_clEvEUllE_N6thrust23THRUST_300001_SM_800_NS17counting_iteratorIlNSN_11use_defaultESP_SP_EEEEEEvT0_T1_)
        /*1460*/ 	.word	0x00000020


	//----- nvinfo : EIATTR_FRAME_SIZE
	.align		4
.L_1073:
        /*1464*/ 	.byte	0x04, 0x11
        /*1466*/ 	.short	(.L_1075 - .L_1074)
	.align		4
.L_1074:
        /*1468*/ 	.word	index@(_ZN3cub17CUB_300001_SM_8006detail8for_each13static_kernelINS2_12policy_hub_t12policy_500_tElNS2_12op_wrapper_tIlZZZZZN2at6native36add_out_dense_sparse_compressed_cudaERNS7_6TensorERKS9_SC_RKN3c106ScalarEENKUlvE_clEvENKUlvE7_clEvENKUlvE_clEvENKUlvE0_clEvEUllE_N6thrust23THRUST_300001_SM_800_NS17counting_iteratorIlNSN_11use_defaultESP_SP_EEEEEEvT0_T1_)
        /*146c*/ 	.word	0x00000008


	//----- nvinfo : EIATTR_REGCOUNT
	.align		4
.L_1075:
        /*1470*/ 	.byte	0x04, 0x2f
        /*1472*/ 	.short	(.L_1077 - .L_1076)
	.align		4
.L_1076:
        /*1474*/ 	.word	index@(_ZN3cub17CUB_300001_SM_8006detail8for_each13static_kernelINS2_12policy_hub_t12policy_500_tElNS2_12op_wrapper_tIlZZZZZN2at6native36add_out_dense_sparse_compressed_cudaERNS7_6TensorERKS9_SC_RKN3c106ScalarEENKUlvE_clEvENKUlvE8_clEvENKUlvE_clEvENKUlvE_clEvEUllE_N6thrust23THRUST_300001_SM_800_NS17counting_iteratorIlNSN_11use_defaultESP_SP_EEEEEEvT0_T1_)
        /*1478*/ 	.word	0x00000026


	//----- nvinfo : EIATTR_FRAME_SIZE
	.align		4
.L_1077:
        /*147c*/ 	.byte	0x04, 0x11
        /*147e*/ 	.short	(.L_1079 - .L_1078)
	.align		4
.L_1078:
        /*1480*/ 	.word	index@(_ZN3cub17CUB_300001_SM_8006detail8for_each13static_kernelINS2_12policy_hub_t12policy_500_tElNS2_12op_wrapper_tIlZZZZZN2at6native36add_out_dense_sparse_compressed_cudaERNS7_6TensorERKS9_SC_RKN3c106ScalarEENKUlvE_clEvENKUlvE8_clEvENKUlvE_clEvENKUlvE_clEvEUllE_N6thrust23THRUST_300001_SM_800_NS17counting_iteratorIlNSN_11use_defaultESP_SP_EEEEEEvT0_T1_)
        /*1484*/ 	.word	0x00000000


	//----- nvinfo : EIATTR_REGCOUNT
	.align		4
.L_1079:
        /*1488*/ 	.byte	0x04, 0x2f
        /*148a*/ 	.short	(.L_1081 - .L_1080)
	.align		4
.L_1080:
        /*148c*/ 	.word	index@(_ZN3cub17CUB_300001_SM_8006detail8for_each13static_kernelINS2_12policy_hub_t12policy_500_tElNS2_12op_wrapper_tIlZZZZZN2at6native36add_out_dense_sparse_compressed_cudaERNS7_6TensorERKS9_SC_RKN3c106ScalarEENKUlvE_clEvENKUlvE8_clEvENKUlvE_clEvENKUlvE0_clEvEUllE_N6thrust23THRUST_300001_SM_800_NS17counting_iteratorIlNSN_11use_defaultESP_SP_EEEEEEvT0_T1_)
        /*1490*/ 	.word	0x00000022


	//----- nvinfo : EIATTR_FRAME_SIZE
	.align		4
.L_1081:
        /*1494*/ 	.byte	0x04, 0x11
        /*1496*/ 	.short	(.L_1083 - .L_1082)
	.align		4
.L_1082:
        /*1498*/ 	.word	index@(_ZN3cub17CUB_300001_SM_8006detail8for_each13static_kernelINS2_12policy_hub_t12policy_500_tElNS2_12op_wrapper_tIlZZZZZN2at6native36add_out_dense_sparse_compressed_cudaERNS7_6TensorERKS9_SC_RKN3c106ScalarEENKUlvE_clEvENKUlvE8_clEvENKUlvE_clEvENKUlvE0_clEvEUllE_N6thrust23THRUST_300001_SM_800_NS17counting_iteratorIlNSN_11use_defaultESP_SP_EEEEEEvT0_T1_)
        /*149c*/ 	.word	0x00000000


	//----- nvinfo : EIATTR_REGCOUNT
	.align		4
.L_1083:
        /*14a0*/ 	.byte	0x04, 0x2f
        /*14a2*/ 	.short	(.L_1085 - .L_1084)
	.align		4
.L_1084:
        /*14a4*/ 	.word	index@(_ZN3cub17CUB_300001_SM_8006detail8for_each13static_kernelINS2_12policy_hub_t12policy_500_tElNS2_12op_wrapper_tIlZZZZZN2at6native36add_out_dense_sparse_compressed_cudaERNS7_6TensorERKS9_SC_RKN3c106ScalarEENKUlvE_clEvENKUlvE9_clEvENKUlvE_clEvENKUlvE_clEvEUllE_N6thrust23THRUST_300001_SM_800_NS17counting_iteratorIlNSN_11use_defaultESP_SP_EEEEEEvT0_T1_)
        /*14a8*/ 	.word	0x00000020


	//----- nvinfo : EIATTR_FRAME_SIZE
	.align		4
.L_1085:
        /*14ac*/ 	.byte	0x04, 0x11
        /*14ae*/ 	.short	(.L_1087 - .L_1086)
	.align		4
.L_1086:
        /*14b0*/ 	.word	index@(_ZN3cub17CUB_300001_SM_8006detail8for_each13static_kernelINS2_12policy_hub_t12policy_500_tElNS2_12op_wrapper_tIlZZZZZN2at6native36add_out_dense_sparse_compressed_cudaERNS7_6TensorERKS9_SC_RKN3c106ScalarEENKUlvE_clEvENKUlvE9_clEvENKUlvE_clEvENKUlvE_clEvEUllE_N6thrust23THRUST_300001_SM_800_NS17counting_iteratorIlNSN_11use_defaultESP_SP_EEEEEEvT0_T1_)
        /*14b4*/ 	.word	0x00000000


	//----- nvinfo : EIATTR_REGCOUNT
	.align		4
.L_1087:
        /*14b8*/ 	.byte	0x04, 0x2f
        /*14ba*/ 	.short	(.L_1089 - .L_1088)
	.align		4
.L_1088:
        /*14bc*/ 	.word	index@(_ZN3cub17CUB_300001_SM_8006detail8for_each13static_kernelINS2_12policy_hub_t12policy_500_tElNS2_12op_wrapper_tIlZZZZZN2at6native36add_out_dense_sparse_compressed_cudaERNS7_6TensorERKS9_SC_RKN3c106ScalarEENKUlvE_clEvENKUlvE9_clEvENKUlvE_clEvENKUlvE0_clEvEUllE_N6thrust23THRUST_300001_SM_800_NS17counting_iteratorIlNSN_11use_defaultESP_SP_EEEEEEvT0_T1_)
        /*14c0*/ 	.word	0x00000020


	//----- nvinfo : EIATTR_FRAME_SIZE
	.align		4
.L_1089:
        /*14c4*/ 	.byte	0x04, 0x11
        /*14c6*/ 	.short	(.L_1091 - .L_1090)
	.align		4
.L_1090:
        /*14c8*/ 	.word	index@(_ZN3cub17CUB_300001_SM_8006detail8for_each13static_kernelINS2_12policy_hub_t12policy_500_tElNS2_12op_wrapper_tIlZZZZZN2at6native36add_out_dense_sparse_compressed_cudaERNS7_6TensorERKS9_SC_RKN3c106ScalarEENKUlvE_clEvENKUlvE9_clEvENKUlvE_clEvENKUlvE0_clEvEUllE_N6thrust23THRUST_300001_SM_800_NS17counting_iteratorIlNSN_11use_defaultESP_SP_EEEEEEvT0_T1_)
        /*14cc*/ 	.word	0x00000000


	//----- nvinfo : EIATTR_REGCOUNT
	.align		4
.L_1091:
        /*14d0*/ 	.byte	0x04, 0x2f
        /*14d2*/ 	.short	(.L_1093 - .L_1092)
	.align		4
.L_1092:
        /*14d4*/ 	.word	index@(_ZN3cub17CUB_300001_SM_8006detail8for_each13static_kernelINS2_12policy_hub_t12policy_500_tElNS2_12op_wrapper_tIlZZZZZN2at6native36add_out_dense_sparse_compressed_cudaERNS7_6TensorERKS9_SC_RKN3c106ScalarEENKUlvE_clEvENKUlvE10_clEvENKUlvE_clEvENKUlvE_clEvEUllE_N6thrust23THRUST_300001_SM_800_NS17counting_iteratorIlNSN_11use_defaultESP_SP_EEEEEEvT0_T1_)
        /*14d8*/ 	.word	0x00000020


	//----- nvinfo : EIATTR_FRAME_SIZE
	.align		4
.L_1093:
        /*14dc*/ 	.byte	0x04, 0x11
        /*14de*/ 	.short	(.L_1095 - .L_1094)
	.align		4
.L_1094:
        /*14e0*/ 	.word	index@(_ZN3cub17CUB_300001_SM_8006detail8for_each13static_kernelINS2_12policy_hub_t12policy_500_tElNS2_12op_wrapper_tIlZZZZZN2at6native36add_out_dense_sparse_compressed_cudaERNS7_6TensorERKS9_SC_RKN3c106ScalarEENKUlvE_clEvENKUlvE10_clEvENKUlvE_clEvENKUlvE_clEvEUllE_N6thrust23THRUST_300001_SM_800_NS17counting_iteratorIlNSN_11use_defaultESP_SP_EEEEEEvT0_T1_)
        /*14e4*/ 	.word	0x00000000


	//----- nvinfo : EIATTR_REGCOUNT
	.align		4
.L_1095:
        /*14e8*/ 	.byte	0x04, 0x2f
        /*14ea*/ 	.short	(.L_1097 - .L_1096)
	.align		4
.L_1096:
        /*14ec*/ 	.word	index@(_ZN3cub17CUB_300001_SM_8006detail8for_each13static_kernelINS2_12policy_hub_t12policy_500_tElNS2_12op_wrapper_tIlZZZZZN2at6native36add_out_dense_sparse_compressed_cudaERNS7_6TensorERKS9_SC_RKN3c106ScalarEENKUlvE_clEvENKUlvE10_clEvENKUlvE_clEvENKUlvE0_clEvEUllE_N6thrust23THRUST_300001_SM_800_NS17counting_iteratorIlNSN_11use_defaultESP_SP_EEEEEEvT0_T1_)
        /*14f0*/ 	.word	0x00000020


	//----- nvinfo : EIATTR_FRAME_SIZE
	.align		4
.L_1097:
        /*14f4*/ 	.byte	0x04, 0x11
        /*14f6*/ 	.short	(.L_1099 - .L_1098)
	.align		4
.L_1098:
        /*14f8*/ 	.word	index@(_ZN3cub17CUB_300001_SM_8006detail8for_each13static_kernelINS2_12policy_hub_t12policy_500_tElNS2_12op_wrapper_tIlZZZZZN2at6native36add_out_dense_sparse_compressed_cudaERNS7_6TensorERKS9_SC_RKN3c106ScalarEENKUlvE_clEvENKUlvE10_clEvENKUlvE_clEvENKUlvE0_clEvEUllE_N6thrust23THRUST_300001_SM_800_NS17counting_iteratorIlNSN_11use_defaultESP_SP_EEEEEEvT0_T1_)
        /*14fc*/ 	.word	0x00000000


	//----- nvinfo : EIATTR_REGCOUNT
	.align		4
.L_1099:
        /*1500*/ 	.byte	0x04, 0x2f
        /*1502*/ 	.short	(.L_1101 - .L_1100)
	.align		4
.L_1100:
        /*1504*/ 	.word	index@(_ZN3cub17CUB_300001_SM_8006detail8for_each13static_kernelINS2_12policy_hub_t12policy_500_tElNS2_12op_wrapper_tIlZZZZZN2at6native36add_out_dense_sparse_compressed_cudaERNS7_6TensorERKS9_SC_RKN3c106ScalarEENKUlvE_clEvENKUlvE11_clEvENKUlvE_clEvENKUlvE_clEvEUllE_N6thrust23THRUST_300001_SM_800_NS17counting_iteratorIlNSN_11use_defaultESP_SP_EEEEEEvT0_T1_)
        /*1508*/ 	.word	0x0000001f


	//----- nvinfo : EIATTR_FRAME_SIZE
	.align		4
.L_1101:
        /*150c*/ 	.byte	0x04, 0x11
        /*150e*/ 	.short	(.L_1103 - .L_1102)
	.align		4
.L_1102:
        /*1510*/ 	.word	index@(_ZN3cub17CUB_300001_SM_8006detail8for_each13static_kernelINS2_12policy_hub_t12policy_500_tElNS2_12op_wrapper_tIlZZZZZN2at6native36add_out_dense_sparse_compressed_cudaERNS7_6TensorERKS9_SC_RKN3c106ScalarEENKUlvE_clEvENKUlvE11_clEvENKUlvE_clEvENKUlvE_clEvEUllE_N6thrust23THRUST_300001_SM_800_NS17counting_iteratorIlNSN_11use_defaultESP_SP_EEEEEEvT0_T1_)
        /*1514*/ 	.word	0x00000000


	//----- nvinfo : EIATTR_REGCOUNT
	.align		4
.L_1103:
        /*1518*/ 	.byte	0x04, 0x2f
        /*151a*/ 	.short	(.L_1105 - .L_1104)
	.align		4
.L_1104:
        /*151c*/ 	.word	index@(_ZN3cub17CUB_300001_SM_8006detail8for_each13static_kernelINS2_12policy_hub_t12policy_500_tElNS2_12op_wrapper_tIlZZZZZN2at6native36add_out_dense_sparse_compressed_cudaERNS7_6TensorERKS9_SC_RKN3c106ScalarEENKUlvE_clEvENKUlvE11_clEvENKUlvE_clEvENKUlvE0_clEvEUllE_N6thrust23THRUST_300001_SM_800_NS17counting_iteratorIlNSN_11use_defaultESP_SP_EEEEEEvT0_T1_)
        /*1520*/ 	.word	0x00000020


	//----- nvinfo : EIATTR_FRAME_SIZE
	.align		4
.L_1105:
        /*1524*/ 	.byte	0x04, 0x11
        /*1526*/ 	.short	(.L_1107 - .L_1106)
	.align		4
.L_1106:
        /*1528*/ 	.word	index@(_ZN3cub17CUB_300001_SM_8006detail8for_each13static_kernelINS2_12policy_hub_t12policy_500_tElNS2_12op_wrapper_tIlZZZZZN2at6native36add_out_dense_sparse_compressed_cudaERNS7_6TensorERKS9_SC_RKN3c106ScalarEENKUlvE_clEvENKUlvE11_clEvENKUlvE_clEvENKUlvE0_clEvEUllE_N6thrust23THRUST_300001_SM_800_NS17counting_iteratorIlNSN_11use_defaultESP_SP_EEEEEEvT0_T1_)
        /*152c*/ 	.word	0x00000000


	//----- nvinfo : EIATTR_MIN_STACK_SIZE
	.align		4
.L_1107:
        /*1530*/ 	.byte	0x04, 0x12
        /*1532*/ 	.short	(.L_1109 - .L_1108)
	.align		4
.L_1108:
        /*1534*/ 	.word	index@(_ZN2at6native55_GLOBAL__N__0955718d_22_SparseCsrTensorMath_cu_868dd54534reduce_sparse_csr_dim1_cuda_kernelIN3c108BFloat16ElNS1_14ReductionMulOpIS4_EEfEEvPT2_PKT_PKT0_SE_lT1_)
        /*1538*/ 	.word	0x00000000


	//----- nvinfo : EIATTR_MIN_STACK_SIZE
	.align		4
.L_1109:
        /*153c*/ 	.byte	0x04, 0x12
        /*153e*/ 	.short	(.L_1111 - .L_1110)
	.align		4
.L_1110:
        /*1540*/ 	.word	index@(_ZN2at6native55_GLOBAL__N__0955718d_22_SparseCsrTensorMath_cu_868dd54534reduce_sparse_csr_dim1_cuda_kernelIN3c108BFloat16EiNS1_14ReductionMulOpIS4_EEfEEvPT2_PKT_PKT0_SE_lT1_)
        /*1544*/ 	.word	0x00000000


	//----- nvinfo : EIATTR_MIN_STACK_SIZE
	.align		4
.L_1111:
        /*1548*/ 	.byte	0x04, 0x12
        /*154a*/ 	.short	(.L_1113 - .L_1112)
	.align		4
.L_1112:
        /*154c*/ 	.word	index@(_ZN2at6native55_GLOBAL__N__0955718d_22_SparseCsrTensorMath_cu_868dd54534reduce_sparse_csr_dim0_cuda_kernelIN3c108BFloat16ElNS1_14ReductionMulOpIS4_EEfEEvPT2_PKT0_lPKT_SB_lT1_)
        /*1550*/ 	.word	0x00000000


	//----- nvinfo : EIATTR_MIN_STACK_SIZE
	.align		4
.L_1113:
        /*1554*/ 	.byte	0x04, 0x12
        /*1556*/ 	.short	(.L_1115 - .L_1114)
	.align		4
.L_1114:
        /*1558*/ 	.word	index@(_ZN2at6native55_GLOBAL__N__0955718d_22_SparseCsrTensorMath_cu_868dd54534reduce_sparse_csr_dim0_cuda_kernelIN3c108BFloat16EiNS1_14ReductionMulOpIS4_EEfEEvPT2_PKT0_lPKT_SB_lT1_)
        /*155c*/ 	.word	0x00000000


	//----- nvinfo : EIATTR_MIN_STACK_SIZE
	.align		4
.L_1115:
        /*1560*/ 	.byte	0x04, 0x12
        /*1562*/ 	.short	(.L_1117 - .L_1116)
	.align		4
.L_1116:
        /*1564*/ 	.word	index@(_ZN2at6native55_GLOBAL__N__0955718d_22_SparseCsrTensorMath_cu_868dd54534reduce_sparse_csr_dim1_cuda_kernelIN3c104HalfElNS1_14ReductionMulOpIS4_EEfEEvPT2_PKT_PKT0_SE_lT1_)
        /*1568*/ 	.word	0x00000000


	//----- nvinfo : EIATTR_MIN_STACK_SIZE
	.align		4
.L_1117:
        /*156c*/ 	.byte	0x04, 0x12
        /*156e*/ 	.short	(.L_1119 - .L_1118)
	.align		4
.L_1118:
        /*1570*/ 	.word	index@(_ZN2at6native55_GLOBAL__N__0955718d_22_SparseCsrTensorMath_cu_868dd54534reduce_sparse_csr_dim1_cuda_kernelIN3c104HalfEiNS1_14ReductionMulOpIS4_EEfEEvPT2_PKT_PKT0_SE_lT1_)
        /*1574*/ 	.word	0x00000000


	//----- nvinfo : EIATTR_MIN_STACK_SIZE
	.align		4
.L_1119:
        /*1578*/ 	.byte	0x04, 0x12
        /*157a*/ 	.short	(.L_1121 - .L_1120)
	.align		4
.L_1120:
        /*157c*/ 	.word	index@(_ZN2at6native55_GLOBAL__N__0955718d_22_SparseCsrTensorMath_cu_868dd54534reduce_sparse_csr_dim0_cuda_kernelIN3c104HalfElNS1_14ReductionMulOpIS4_EEfEEvPT2_PKT0_lPKT_SB_lT1_)
        /*1580*/ 	.word	0x00000000


	//----- nvinfo : EIATTR_MIN_STACK_SIZE
	.align		4
.L_1121:
        /*1584*/ 	.byte	0x04, 0x12
        /*1586*/ 	.short	(.L_1123 - .L_1122)
	.align		4
.L_1122:
        /*1588*/ 	.word	index@(_ZN2at6native55_GLOBAL__N__0955718d_22_SparseCsrTensorMath_cu_868dd54534reduce_sparse_csr_dim0_cuda_kernelIN3c104HalfEiNS1_14ReductionMulOpIS4_EEfEEvPT2_PKT0_lPKT_SB_lT1_)
        /*158c*/ 	.word	0x00000000


	//----- nvinfo : EIATTR_MIN_STACK_SIZE
	.align		4
.L_1123:
        /*1590*/ 	.byte	0x04, 0x12
        /*1592*/ 	.short	(.L_1125 - .L_1124)
	.align		4
.L_1124:
        /*1594*/ 	.word	index@(_ZN2at6native55_GLOBAL__N__0955718d_22_SparseCsrTensorMath_cu_868dd54534reduce_sparse_csr_dim1_cuda_kernelIN3c107complexIfEElNS1_14ReductionMulOpIS5_EES5_EEvPT2_PKT_PKT0_SF_lT1_)
        /*1598*/ 	.word	0x00000000


	//----- nvinfo : EIATTR_MIN_STACK_SIZE
	.align		4
.L_1125:
        /*159c*/ 	.byte	0x04, 0x12
        /*159e*/ 	.short	(.L_1127 - .L_1126)
	.align		4
.L_1126:
        /*15a0*/ 	.word	index@(_ZN2at6native55_GLOBAL__N__0955718d_22_SparseCsrTensorMath_cu_868dd54534reduce_sparse_csr_dim1_cuda_kernelIN3c107complexIfEEiNS1_14ReductionMulOpIS5_EES5_EEvPT2_PKT_PKT0_SF_lT1_)
        /*15a4*/ 	.word	0x00000000


	//----- nvinfo : EIATTR_MIN_STACK_SIZE
	.align		4
.L_1127:
        /*15a8*/ 	.byte	0x04, 0x12
        /*15aa*/ 	.short	(.L_1129 - .L_1128)
	.align		4
.L_1128:
        /*15ac*/ 	.word	index@(_ZN2at6native55_GLOBAL__N__0955718d_22_SparseCsrTensorMath_cu_868dd54534reduce_sparse_csr_dim0_cuda_kernelIN3c107complexIfEElNS1_14ReductionMulOpIS5_EES5_EEvPT2_PKT0_lPKT_SC_lT1_)
        /*15b0*/ 	.word	0x00000000


	//----- nvinfo : EIATTR_MIN_STACK_SIZE
	.align		4
.L_1129:
        /*15b4*/ 	.byte	0x04, 0x12
        /*15b6*/ 	.short	(.L_1131 - .L_1130)
	.align		4
.L_1130:
        /*15b8*/ 	.word	index@(_ZN2at6native55_GLOBAL__N__0955718d_22_SparseCsrTensorMath_cu_868dd54534reduce_sparse_csr_dim0_cuda_kernelIN3c107complexIfEEiNS1_14ReductionMulOpIS5_EES5_EEvPT2_PKT0_lPKT_SC_lT1_)
        /*15bc*/ 	.word	0x00000000


	//----- nvinfo : EIATTR_MIN_STACK_SIZE
	.align		4
.L_1131:
        /*15c0*/ 	.byte	0x04, 0x12
        /*15c2*/ 	.short	(.L_1133 - .L_1132)
	.align		4
.L_1132:
        /*15c4*/ 	.word	index@(_ZN2at6native55_GLOBAL__N__0955718d_22_SparseCsrTensorMath_cu_868dd54534reduce_sparse_csr_dim1_cuda_kernelIN3c107complexIdEElNS1_14ReductionMulOpIS5_EES5_EEvPT2_PKT_PKT0_SF_lT1_)
        /*15c8*/ 	.word	0x00000000


	//----- nvinfo : EIATTR_MIN_STACK_SIZE
	.align		4
.L_1133:
        /*15cc*/ 	.byte	0x04, 0x12
        /*15ce*/ 	.short	(.L_1135 - .L_1134)
	.align		4
.L_1134:
        /*15d0*/ 	.word	index@(_ZN2at6native55_GLOBAL__N__0955718d_22_SparseCsrTensorMath_cu_868dd54534reduce_sparse_csr_dim1_cuda_kernelIN3c107complexIdEEiNS1_14ReductionMulOpIS5_EES5_EEvPT2_PKT_PKT0_SF_lT1_)
        /*15d4*/ 	.word	0x00000000


	//----- nvinfo : EIATTR_MIN_STACK_SIZE
	.align		4
.L_1135:
        /*15d8*/ 	.byte	0x04, 0x12
        /*15da*/ 	.short	(.L_1137 - .L_1136)
	.align		4
.L_1136:
        /*15dc*/ 	.word	index@(_ZN2at6native55_GLOBAL__N__0955718d_22_SparseCsrTensorMath_cu_868dd54534reduce_sparse_csr_dim0_cuda_kernelIN3c107complexIdEElNS1_14ReductionMulOpIS5_EES5_EEvPT2_PKT0_lPKT_SC_lT1_)
        /*15e0*/ 	.word	0x00000000


	//----- nvinfo : EIATTR_MIN_STACK_SIZE
	.align		4
.L_1137:
        /*15e4*/ 	.byte	0x04, 0x12
        /*15e6*/ 	.short	(.L_1139 - .L_1138)
	.align		4
.L_1138:
        /*15e8*/ 	.word	index@(_ZN2at6native55_GLOBAL__N__0955718d_22_SparseCsrTensorMath_cu_868dd54534reduce_sparse_csr_dim0_cuda_kernelIN3c107complexIdEEiNS1_14ReductionMulOpIS5_EES5_EEvPT2_PKT0_lPKT_SC_lT1_)
        /*15ec*/ 	.word	0x00000000


	//----- nvinfo : EIATTR_MIN_STACK_SIZE
	.align		4
.L_1139:
        /*15f0*/ 	.byte	0x04, 0x12
        /*15f2*/ 	.short	(.L_1141 - .L_1140)
	.align		4
.L_1140:
        /*15f4*/ 	.word	index@(_ZN2at6native55_GLOBAL__N__0955718d_22_SparseCsrTensorMath_cu_868dd54534reduce_sparse_csr_dim1_cuda_kernelIflNS1_14ReductionMulOpIfEEfEEvPT2_PKT_PKT0_SC_lT1_)
        /*15f8*/ 	.word	0x00000000


	//----- nvinfo : EIATTR_MIN_STACK_SIZE
	.align		4
.L_1141:
        /*15fc*/ 	.byte	0x04, 0x12
        /*15fe*/ 	.short	(.L_1143 - .L_1142)
	.align		4
.L_1142:
        /*1600*/ 	.word	index@(_ZN2at6native55_GLOBAL__N__0955718d_22_SparseCsrTensorMath_cu_868dd54534reduce_sparse_csr_dim1_cuda_kernelIfiNS1_14ReductionMulOpIfEEfEEvPT2_PKT_PKT0_SC_lT1_)
        /*1604*/ 	.word	0x00000000


	//----- nvinfo : EIATTR_MIN_STACK_SIZE
	.align		4
.L_1143:
        /*1608*/ 	.byte	0x04, 0x12
        /*160a*/ 	.short	(.L_1145 - .L_1144)
	.align		4
.L_1144:
        /*160c*/ 	.word	index@(_ZN2at6native55_GLOBAL__N__0955718d_22_SparseCsrTensorMath_cu_868dd54534reduce_sparse_csr_dim0_cuda_kernelIflNS1_14ReductionMulOpIfEEfEEvPT2_PKT0_lPKT_S9_lT1_)
        /*1610*/ 	.word	0x00000000


	//----- nvinfo : EIATTR_MIN_STACK_SIZE
	.align		4
.L_1145:
        /*1614*/ 	.byte	0x04, 0x12
        /*1616*/ 	.short	(.L_1147 - .L_1146)
	.align		4
.L_1146:
        /*1618*/ 	.word	index@(_ZN2at6native55_GLOBAL__N__0955718d_22_SparseCsrTensorMath_cu_868dd54534reduce_sparse_csr_dim0_cuda_kernelIfiNS1_14ReductionMulOpIfEEfEEvPT2_PKT0_lPKT_S9_lT1_)
        /*161c*/ 	.word	0x00000000


	//----- nvinfo : EIATTR_MIN_STACK_SIZE
	.align		4
.L_1147:
        /*1620*/ 	.byte	0x04, 0x12
        /*1622*/ 	.short	(.L_1149 - .L_1148)
	.align		4
.L_1148:
        /*1624*/ 	.word	index@(_ZN2at6native55_GLOBAL__N__0955718d_22_SparseCsrTensorMath_cu_868dd54534reduce_sparse_csr_dim1_cuda_kernelIdlNS1_14ReductionMulOpIdEEdEEvPT2_PKT_PKT0_SC_lT1_)
        /*1628*/ 	.word	0x00000000


	//----- nvinfo : EIATTR_MIN_STACK_SIZE
	.align		4
.L_1149:
        /*162c*/ 	.byte	0x04, 0x12
        /*162e*/ 	.short	(.L_1151 - .L_1150)
	.align		4
.L_1150:
        /*1630*/ 	.word	index@(_ZN2at6native55_GLOBAL__N__0955718d_22_SparseCsrTensorMath_cu_868dd54534reduce_sparse_csr_dim1_cuda_kernelIdiNS1_14ReductionMulOpIdEEdEEvPT2_PKT_PKT0_SC_lT1_)
        /*1634*/ 	.word	0x00000000


	//----- nvinfo : EIATTR_MIN_STACK_SIZE
	.align		4
.L_1151:
        /*1638*/ 	.byte	0x04, 0x12
        /*163a*/ 	.short	(.L_1153 - .L_1152)
	.align		4
.L_1152:
        /*163c*/ 	.word	index@(_ZN2at6native55_GLOBAL__N__0955718d_22_SparseCsrTensorMath_cu_868dd54534reduce_sparse_csr_dim0_cuda_kernelIdlNS1_14ReductionMulOpIdEEdEEvPT2_PKT0_lPKT_S9_lT1_)
        /*1640*/ 	.word	0x00000000


	//----- nvinfo : EIATTR_MIN_STACK_SIZE
	.align		4
.L_1153:
        /*1644*/ 	.byte	0x04, 0x12
        /*1646*/ 	.short	(.L_1155 - .L_1154)
	.align		4
.L_1154:
        /*1648*/ 	.word	index@(_ZN2at6native55_GLOBAL__N__0955718d_22_SparseCsrTensorMath_cu_868dd54534reduce_sparse_csr_dim0_cuda_kernelIdiNS1_14ReductionMulOpIdEEdEEvPT2_PKT0_lPKT_S9_lT1_)
        /*164c*/ 	.word	0x00000000


	//----- nvinfo : EIATTR_MIN_STACK_SIZE
	.align		4
.L_1155:
        /*1650*/ 	.byte	0x04, 0x12
        /*1652*/ 	.short	(.L_1157 - .L_1156)
	.align		4
.L_1156:
        /*1654*/ 	.word	index@(_ZN2at6native55_GLOBAL__N__0955718d_22_SparseCsrTensorMath_cu_868dd54534reduce_sparse_csr_dim1_cuda_kernelIslNS1_14ReductionMulOpIsEElEEvPT2_PKT_PKT0_SC_lT1_)
        /*1658*/ 	.word	0x00000000


	//----- nvinfo : EIATTR_MIN_STACK_SIZE
	.align		4
.L_1157:
        /*165c*/ 	.byte	0x04, 0x12
        /*165e*/ 	.short	(.L_1159 - .L_1158)
	.align		4
.L_1158:
        /*1660*/ 	.word	index@(_ZN2at6native55_GLOBAL__N__0955718d_22_SparseCsrTensorMath_cu_868dd54534reduce_sparse_csr_dim1_cuda_kernelIsiNS1_14ReductionMulOpIsEElEEvPT2_PKT_PKT0_SC_lT1_)
        /*1664*/ 	.word	0x00000000


	//----- nvinfo : EIATTR_MIN_STACK_SIZE
	.align		4
.L_1159:
        /*1668*/ 	.byte	0x04, 0x12
        /*166a*/ 	.short	(.L_1161 - .L_1160)
	.align		4
.L_1160:
        /*166c*/ 	.word	index@(_ZN2at6native55_GLOBAL__N__0955718d_22_SparseCsrTensorMath_cu_868dd54534reduce_sparse_csr_dim0_cuda_kernelIslNS1_14ReductionMulOpIsEElEEvPT2_PKT0_lPKT_S9_lT1_)
        /*1670*/ 	.word	0x00000000


	//----- nvinfo : EIATTR_MIN_STACK_SIZE
	.align		4
.L_1161:
        /*1674*/ 	.byte	0x04, 0x12
        /*1676*/ 	.short	(.L_1163 - .L_1162)
	.align		4
.L_1162:
        /*1678*/ 	.word	index@(_ZN2at6native55_GLOBAL__N__0955718d_22_SparseCsrTensorMath_cu_868dd54534reduce_sparse_csr_dim0_cuda_kernelIsiNS1_14ReductionMulOpIsEElEEvPT2_PKT0_lPKT_S9_lT1_)
        /*167c*/ 	.word	0x00000000


	//----- nvinfo : EIATTR_MIN_STACK_SIZE
	.align		4
.L_1163:
        /*1680*/ 	.byte	0x04, 0x12
        /*1682*/ 	.short	(.L_1165 - .L_1164)
	.align		4
.L_1164:
        /*1684*/ 	.word	index@(_ZN2at6native55_GLOBAL__N__0955718d_22_SparseCsrTensorMath_cu_868dd54534reduce_sparse_csr_dim1_cuda_kernelIllNS1_14ReductionMulOpIlEElEEvPT2_PKT_PKT0_SC_lT1_)
        /*1688*/ 	.word	0x00000000


	//----- nvinfo : EIATTR_MIN_STACK_SIZE
	.align		4
.L_1165:
        /*168c*/ 	.byte	0x04, 0x12
        /*168e*/ 	.short	(.L_1167 - .L_1166)
	.align		4
.L_1166:
        /*1690*/ 	.word	index@(_ZN2at6native55_GLOBAL__N__0955718d_22_SparseCsrTensorMath_cu_868dd54534reduce_sparse_csr_dim1_cuda_kernelIliNS1_14ReductionMulOpIlEElEEvPT2_PKT_PKT0_SC_lT1_)
        /*1694*/ 	.word	0x00000000


	//----- nvinfo : EIATTR_MIN_STACK_SIZE
	.align		4
.L_1167:
        /*1698*/ 	.byte	0x04, 0x12
        /*169a*/ 	.short	(.L_1169 - .L_1168)
	.align		4
.L_1168:
        /*169c*/ 	.word	index@(_ZN2at6native55_GLOBAL__N__0955718d_22_SparseCsrTensorMath_cu_868dd54534reduce_sparse_csr_dim0_cuda_kernelIllNS1_14ReductionMulOpIlEElEEvPT2_PKT0_lPKT_S9_lT1_)
        /*16a0*/ 	.word	0x00000000


	//----- nvinfo : EIATTR_MIN_STACK_SIZE
	.align		4
.L_1169:
        /*16a4*/ 	.byte	0x04, 0x12
        /*16a6*/ 	.short	(.L_1171 - .L_1170)
	.align		4
.L_1170:
        /*16a8*/ 	.word	index@(_ZN2at6native55_GLOBAL__N__0955718d_22_SparseCsrTensorMath_cu_868dd54534reduce_sparse_csr_dim0_cuda_kernelIliNS1_14ReductionMulOpIlEElEEvPT2_PKT0_lPKT_S9_lT1_)
        /*16ac*/ 	.word	0x00000000


	//----- nvinfo : EIATTR_MIN_STACK_SIZE
	.align		4
.L_1171:
        /*16b0*/ 	.byte	0x04, 0x12
        /*16b2*/ 	.short	(.L_1173 - .L_1172)
	.align		4
.L_1172:
        /*16b4*/ 	.word	index@(_ZN2at6native55_GLOBAL__N__0955718d_22_SparseCsrTensorMath_cu_868dd54534reduce_sparse_csr_dim1_cuda_kernelIilNS1_14ReductionMulOpIiEElEEvPT2_PKT_PKT0_SC_lT1_)
        /*16b8*/ 	.word	0x00000000


	//----- nvinfo : EIATTR_MIN_STACK_SIZE
	.align		4
.L_1173:
        /*16bc*/ 	.byte	0x04, 0x12
        /*16be*/ 	.short	(.L_1175 - .L_1174)
	.align		4
.L_1174:
        /*16c0*/ 	.word	index@(_ZN2at6native55_GLOBAL__N__0955718d_22_SparseCsrTensorMath_cu_868dd54534reduce_sparse_csr_dim1_cuda_kernelIiiNS1_14ReductionMulOpIiEElEEvPT2_PKT_PKT0_SC_lT1_)
        /*16c4*/ 	.word	0x00000000


	//----- nvinfo : EIATTR_MIN_STACK_SIZE
	.align		4
.L_1175:
        /*16c8*/ 	.byte	0x04, 0x12
        /*16ca*/ 	.short	(.L_1177 - .L_1176)
	.align		4
.L_1176:
        /*16cc*/ 	.word	index@(_ZN2at6native55_GLOBAL__N__0955718d_22_SparseCsrTensorMath_cu_868dd54534reduce_sparse_csr_dim0_cuda_kernelIilNS1_14ReductionMulOpIiEElEEvPT2_PKT0_lPKT_S9_lT1_)
        /*16d0*/ 	.word	0x00000000


	//----- nvinfo : EIATTR_MIN_STACK_SIZE
	.align		4
.L_1177:
        /*16d4*/ 	.byte	0x04, 0x12
        /*16d6*/ 	.short	(.L_1179 - .L_1178)
	.align		4
.L_1178:
        /*16d8*/ 	.word	index@(_ZN2at6native55_GLOBAL__N__0955718d_22_SparseCsrTensorMath_cu_868dd54534reduce_sparse_csr_dim0_cuda_kernelIiiNS1_14ReductionMulOpIiEElEEvPT2_PKT0_lPKT_S9_lT1_)
        /*16dc*/ 	.word	0x00000000


	//----- nvinfo : EIATTR_MIN_STACK_SIZE
	.align		4
.L_1179:
        /*16e0*/ 	.byte	0x04, 0x12
        /*16e2*/ 	.short	(.L_1181 - .L_1180)
	.align		4
.L_1180:
        /*16e4*/ 	.word	index@(_ZN2at6native55_GLOBAL__N__0955718d_22_SparseCsrTensorMath_cu_868dd54534reduce_sparse_csr_dim1_cuda_kernelIalNS1_14ReductionMulOpIaEElEEvPT2_PKT_PKT0_SC_lT1_)
        /*16e8*/ 	.word	0x00000000


	//----- nvinfo : EIATTR_MIN_STACK_SIZE
	.align		4
.L_1181:
        /*16ec*/ 	.byte	0x04, 0x12
        /*16ee*/ 	.short	(.L_1183 - .L_1182)
	.align		4
.L_1182:
        /*16f0*/ 	.word	index@(_ZN2at6native55_GLOBAL__N__0955718d_22_SparseCsrTensorMath_cu_868dd54534reduce_sparse_csr_dim1_cuda_kernelIaiNS1_14ReductionMulOpIaEElEEvPT2_PKT_PKT0_SC_lT1_)
        /*16f4*/ 	.word	0x00000000


	//----- nvinfo : EIATTR_MIN_STACK_SIZE
	.align		4
.L_1183:
        /*16f8*/ 	.byte	0x04, 0x12
        /*16fa*/ 	.short	(.L_1185 - .L_1184)
	.align		4
.L_1184:
        /*16fc*/ 	.word	index@(_ZN2at6native55_GLOBAL__N__0955718d_22_SparseCsrTensorMath_cu_868dd54534reduce_sparse_csr_dim0_cuda_kernelIalNS1_14ReductionMulOpIaEElEEvPT2_PKT0_lPKT_S9_lT1_)
        /*1700*/ 	.word	0x00000000


	//----- nvinfo : EIATTR_MIN_STACK_SIZE
	.align		4
.L_1185:
        /*1704*/ 	.byte	0x04, 0x12
        /*1706*/ 	.short	(.L_1187 - .L_1186)
	.align		4
.L_1186:
        /*1708*/ 	.word	index@(_ZN2at6native55_GLOBAL__N__0955718d_22_SparseCsrTensorMath_cu_868dd54534reduce_sparse_csr_dim0_cuda_kernelIaiNS1_14ReductionMulOpIaEElEEvPT2_PKT0_lPKT_S9_lT1_)
        /*170c*/ 	.word	0x00000000


	//----- nvinfo : EIATTR_MIN_STACK_SIZE
	.align		4
.L_1187:
        /*1710*/ 	.byte	0x04, 0x12
        /*1712*/ 	.short	(.L_1189 - .L_1188)
	.align		4
.L_1188:
        /*1714*/ 	.word	index@(_ZN2at6native55_GLOBAL__N__0955718d_22_SparseCsrTensorMath_cu_868dd54534reduce_sparse_csr_dim1_cuda_kernelIhlNS1_14ReductionMulOpIhEElEEvPT2_PKT_PKT0_SC_lT1_)
        /*1718*/ 	.word	0x00000000


	//----- nvinfo : EIATTR_MIN_STACK_SIZE
	.align		4
.L_1189:
        /*171c*/ 	.byte	0x04, 0x12
        /*171e*/ 	.short	(.L_1191 - .L_1190)
	.align		4
.L_1190:
        /*1720*/ 	.word	index@(_ZN2at6native55_GLOBAL__N__0955718d_22_SparseCsrTensorMath_cu_868dd54534reduce_sparse_csr_dim1_cuda_kernelIhiNS1_14ReductionMulOpIhEElEEvPT2_PKT_PKT0_SC_lT1_)
        /*1724*/ 	.word	0x00000000


	//----- nvinfo : EIATTR_MIN_STACK_SIZE
	.align		4
.L_1191:
        /*1728*/ 	.byte	0x04, 0x12
        /*172a*/ 	.short	(.L_1193 - .L_1192)
	.align		4
.L_1192:
        /*172c*/ 	.word	index@(_ZN2at6native55_GLOBAL__N__0955718d_22_SparseCsrTensorMath_cu_868dd54534reduce_sparse_csr_dim0_cuda_kernelIhlNS1_14ReductionMulOpIhEElEEvPT2_PKT0_lPKT_S9_lT1_)
        /*1730*/ 	.word	0x00000000


	//----- nvinfo : EIATTR_MIN_STACK_SIZE
	.align		4
.L_1193:
        /*1734*/ 	.byte	0x04, 0x12
        /*1736*/ 	.short	(.L_1195 - .L_1194)
	.align		4
.L_1194:
        /*1738*/ 	.word	index@(_ZN2at6native55_GLOBAL__N__0955718d_22_SparseCsrTensorMath_cu_868dd54534reduce_sparse_csr_dim0_cuda_kernelIhiNS1_14ReductionMulOpIhEElEEvPT2_PKT0_lPKT_S9_lT1_)
        /*173c*/ 	.word	0x00000000


	//----- nvinfo : EIATTR_MIN_STACK_SIZE
	.align		4
.L_1195:
        /*1740*/ 	.byte	0x04, 0x12
        /*1742*/ 	.short	(.L_1197 - .L_1196)
	.align		4
.L_1196:
        /*1744*/ 	.word	index@(_ZN2at6native55_GLOBAL__N__0955718d_22_SparseCsrTensorMath_cu_868dd54534reduce_sparse_csr_dim1_cuda_kernelIN3c108BFloat16ElNS1_14ReductionAddOpIfEEfEEvPT2_PKT_PKT0_SE_lT1_)
        /*1748*/ 	.word	0x00000000


	//----- nvinfo : EIATTR_MIN_STACK_SIZE
	.align		4
.L_1197:
        /*174c*/ 	.byte	0x04, 0x12
        /*174e*/ 	.short	(.L_1199 - .L_1198)
	.align		4
.L_1198:
        /*1750*/ 	.word	index@(_ZN2at6native55_GLOBAL__N__0955718d_22_SparseCsrTensorMath_cu_868dd54534reduce_sparse_csr_dim1_cuda_kernelIN3c108BFloat16EiNS1_14ReductionAddOpIfEEfEEvPT2_PKT_PKT0_SE_lT1_)
        /*1754*/ 	.word	0x00000000


	//----- nvinfo : EIATTR_MIN_STACK_SIZE
	.align		4
.L_1199:
        /*1758*/ 	.byte	0x04, 0x12
        /*175a*/ 	.short	(.L_1201 - .L_1200)
	.align		4
.L_1200:
        /*175c*/ 	.word	index@(_ZN2at6native55_GLOBAL__N__0955718d_22_SparseCsrTensorMath_cu_868dd54534reduce_sparse_csr_dim0_cuda_kernelIN3c108BFloat16ElNS1_14ReductionAddOpIfEEfEEvPT2_PKT0_lPKT_SB_lT1_)
        /*1760*/ 	.word	0x00000000


	//----- nvinfo : EIATTR_MIN_STACK_SIZE
	.align		4
.L_1201:
        /*1764*/ 	.byte	0x04, 0x12
        /*1766*/ 	.short	(.L_1203 - .L_1202)
	.align		4
.L_1202:
        /*1768*/ 	.word	index@(_ZN2at6native55_GLOBAL__N__0955718d_22_SparseCsrTensorMath_cu_868dd54534reduce_sparse_csr_dim0_cuda_kernelIN3c108BFloat16EiNS1_14ReductionAddOpIfEEfEEvPT2_PKT0_lPKT_SB_lT1_)
        /*176c*/ 	.word	0x00000000


	//----- nvinfo : EIATTR_MIN_STACK_SIZE
	.align		4
.L_1203:
        /*1770*/ 	.byte	0x04, 0x12
        /*1772*/ 	.short	(.L_1205 - .L_1204)
	.align		4
.L_1204:
        /*1774*/ 	.word	index@(_ZN2at6native55_GLOBAL__N__0955718d_22_SparseCsrTensorMath_cu_868dd54534reduce_sparse_csr_dim1_cuda_kernelIN3c104HalfElNS1_14ReductionAddOpIfEEfEEvPT2_PKT_PKT0_SE_lT1_)
        /*1778*/ 	.word	0x00000000


	//----- nvinfo : EIATTR_MIN_STACK_SIZE
	.align		4
.L_1205:
        /*177c*/ 	.byte	0x04, 0x12
        /*177e*/ 	.short	(.L_1207 - .L_1206)
	.align		4
.L_1206:
        /*1780*/ 	.word	index@(_ZN2at6native55_GLOBAL__N__0955718d_22_SparseCsrTensorMath_cu_868dd54534reduce_sparse_csr_dim1_cuda_kernelIN3c104HalfEiNS1_14ReductionAddOpIfEEfEEvPT2_PKT_PKT0_SE_lT1_)
        /*1784*/ 	.word	0x00000000


	//----- nvinfo : EIATTR_MIN_STACK_SIZE
	.align		4
.L_1207:
        /*1788*/ 	.byte	0x04, 0x12
        /*178a*/ 	.short	(.L_1209 - .L_1208)
	.align		4
.L_1208:
        /*178c*/ 	.word	index@(_ZN2at6native55_GLOBAL__N__0955718d_22_SparseCsrTensorMath_cu_868dd54534reduce_sparse_csr_dim0_cuda_kernelIN3c104HalfElNS1_14ReductionAddOpIfEEfEEvPT2_PKT0_lPKT_SB_lT1_)
        /*1790*/ 	.word	0x00000000


	//----- nvinfo : EIATTR_MIN_STACK_SIZE
	.align		4
.L_1209:
        /*1794*/ 	.byte	0x04, 0x12
        /*1796*/ 	.short	(.L_1211 - .L_1210)
	.align		4
.L_1210:
        /*1798*/ 	.word	index@(_ZN2at6native55_GLOBAL__N__0955718d_22_SparseCsrTensorMath_cu_868dd54534reduce_sparse_csr_dim0_cuda_kernelIN3c104HalfEiNS1_14ReductionAddOpIfEEfEEvPT2_PKT0_lPKT_SB_lT1_)
        /*179c*/ 	.word	0x00000000


	//----- nvinfo : EIATTR_MIN_STACK_SIZE
	.align		4
.L_1211:
        /*17a0*/ 	.byte	0x04, 0x12
        /*17a2*/ 	.short	(.L_1213 - .L_1212)
	.align		4
.L_1212:
        /*17a4*/ 	.word	index@(_ZN2at6native55_GLOBAL__N__0955718d_22_SparseCsrTensorMath_cu_868dd54534reduce_sparse_csr_dim1_cuda_kernelIN3c107complexIfEElNS1_14ReductionAddOpIS5_EES5_EEvPT2_PKT_PKT0_SF_lT1_)
        /*17a8*/ 	.word	0x00000000


	//----- nvinfo : EIATTR_MIN_STACK_SIZE
	.align		4
.L_1213:
        /*17ac*/ 	.byte	0x04, 0x12
        /*17ae*/ 	.short	(.L_1215 - .L_1214)
	.align		4
.L_1214:
        /*17b0*/ 	.word	index@(_ZN2at6native55_GLOBAL__N__0955718d_22_SparseCsrTensorMath_cu_868dd54534reduce_sparse_csr_dim1_cuda_kernelIN3c107complexIfEEiNS1_14ReductionAddOpIS5_EES5_EEvPT2_PKT_PKT0_SF_lT1_)
        /*17b4*/ 	.word	0x00000000


	//----- nvinfo : EIATTR_MIN_STACK_SIZE
	.align		4
.L_1215:
        /*17b8*/ 	.byte	0x04, 0x12
        /*17ba*/ 	.short	(.L_1217 - .L_1216)
	.align		4
.L_1216:
        /*17bc*/ 	.word	index@(_ZN2at6native55_GLOBAL__N__0955718d_22_SparseCsrTensorMath_cu_868dd54534reduce_sparse_csr_dim0_cuda_kernelIN3c107complexIfEElNS1_14ReductionAddOpIS5_EES5_EEvPT2_PKT0_lPKT_SC_lT1_)
        /*17c0*/ 	.word	0x00000000


	//----- nvinfo : EIATTR_MIN_STACK_SIZE
	.align		4
.L_1217:
        /*17c4*/ 	.byte	0x04, 0x12
        /*17c6*/ 	.short	(.L_1219 - .L_1218)
	.align		4
.L_1218:
        /*17c8*/ 	.word	index@(_ZN2at6native55_GLOBAL__N__0955718d_22_SparseCsrTensorMath_cu_868dd54534reduce_sparse_csr_dim0_cuda_kernelIN3c107complexIfEEiNS1_14ReductionAddOpIS5_EES5_EEvPT2_PKT0_lPKT_SC_lT1_)
        /*17cc*/ 	.word	0x00000000


	//----- nvinfo : EIATTR_MIN_STACK_SIZE
	.align		4
.L_1219:
        /*17d0*/ 	.byte	0x04, 0x12
        /*17d2*/ 	.short	(.L_1221 - .L_1220)
	.align		4
.L_1220:
        /*17d4*/ 	.word	index@(_ZN2at6native55_GLOBAL__N__0955718d_22_SparseCsrTensorMath_cu_868dd54534reduce_sparse_csr_dim1_cuda_kernelIN3c107complexIdEElNS1_14ReductionAddOpIS5_EES5_EEvPT2_PKT_PKT0_SF_lT1_)
        /*17d8*/ 	.word	0x00000000


	//----- nvinfo : EIATTR_MIN_STACK_SIZE
	.align		4
.L_1221:
        /*17dc*/ 	.byte	0x04, 0x12
        /*17de*/ 	.short	(.L_1223 - .L_1222)
	.align		4
.L_1222:
        /*17e0*/ 	.word	index@(_ZN2at6native55_GLOBAL__N__0955718d_22_SparseCsrTensorMath_cu_868dd54534reduce_sparse_csr_dim1_cuda_kernelIN3c107complexIdEEiNS1_14ReductionAddOpIS5_EES5_EEvPT2_PKT_PKT0_SF_lT1_)
        /*17e4*/ 	.word	0x00000000


	//----- nvinfo : EIATTR_MIN_STACK_SIZE
	.align		4
.L_1223:
        /*17e8*/ 	.byte	0x04, 0x12
        /*17ea*/ 	.short	(.L_1225 - .L_1224)
	.align		4
.L_1224:
        /*17ec*/ 	.word	index@(_ZN2at6native55_GLOBAL__N__0955718d_22_SparseCsrTensorMath_cu_868dd54534reduce_sparse_csr_dim0_cuda_kernelIN3c107complexIdEElNS1_14ReductionAddOpIS5_EES5_EEvPT2_PKT0_lPKT_SC_lT1_)
        /*17f0*/ 	.word	0x00000000


	//----- nvinfo : EIATTR_MIN_STACK_SIZE
	.align		4
.L_1225:
        /*17f4*/ 	.byte	0x04, 0x12
        /*17f6*/ 	.short	(.L_1227 - .L_1226)
	.align		4
.L_1226:
        /*17f8*/ 	.word	index@(_ZN2at6native55_GLOBAL__N__0955718d_22_SparseCsrTensorMath_cu_868dd54534reduce_sparse_csr_dim0_cuda_kernelIN3c107complexIdEEiNS1_14ReductionAddOpIS5_EES5_EEvPT2_PKT0_lPKT_SC_lT1_)
        /*17fc*/ 	.word	0x00000000


	//----- nvinfo : EIATTR_MIN_STACK_SIZE
	.align		4
.L_1227:
        /*1800*/ 	.byte	0x04, 0x12
        /*1802*/ 	.short	(.L_1229 - .L_1228)
	.align		4
.L_1228:
        /*1804*/ 	.word	index@(_ZN2at6native55_GLOBAL__N__0955718d_22_SparseCsrTensorMath_cu_868dd54534reduce_sparse_csr_dim1_cuda_kernelIflNS1_14ReductionAddOpIfEEfEEvPT2_PKT_PKT0_SC_lT1_)
        /*1808*/ 	.word	0x00000000


	//----- nvinfo : EIATTR_MIN_STACK_SIZE
	.align		4
.L_1229:
        /*180c*/ 	.byte	0x04, 0x12
        /*180e*/ 	.short	(.L_1231 - .L_1230)
	.align		4
.L_1230:
        /*1810*/ 	.word	index@(_ZN2at6native55_GLOBAL__N__0955718d_22_SparseCsrTensorMath_cu_868dd54534reduce_sparse_csr_dim1_cuda_kernelIfiNS1_14ReductionAddOpIfEEfEEvPT2_PKT_PKT0_SC_lT1_)
        /*1814*/ 	.word	0x00000000


	//----- nvinfo : EIATTR_MIN_STACK_SIZE
	.align		4
.L_1231:
        /*1818*/ 	.byte	0x04, 0x12
        /*181a*/ 	.short	(.L_1233 - .L_1232)
	.align		4
.L_1232:
        /*181c*/ 	.word	index@(_ZN2at6native55_GLOBAL__N__0955718d_22_SparseCsrTensorMath_cu_868dd54534reduce_sparse_csr_dim0_cuda_kernelIflNS1_14ReductionAddOpIfEEfEEvPT2_PKT0_lPKT_S9_lT1_)
        /*1820*/ 	.word	0x00000000


	//----- nvinfo : EIATTR_MIN_STACK_SIZE
	.align		4
.L_1233:
        /*1824*/ 	.byte	0x04, 0x12
        /*1826*/ 	.short	(.L_1235 - .L_1234)
	.align		4
.L_1234:
        /*1828*/ 	.word	index@(_ZN2at6native55_GLOBAL__N__0955718d_22_SparseCsrTensorMath_cu_868dd54534reduce_sparse_csr_dim0_cuda_kernelIfiNS1_14ReductionAddOpIfEEfEEvPT2_PKT0_lPKT_S9_lT1_)
        /*182c*/ 	.word	0x00000000


	//----- nvinfo : EIATTR_MIN_STACK_SIZE
	.align		4
.L_1235:
        /*1830*/ 	.byte	0x04, 0x12
        /*1832*/ 	.short	(.L_1237 - .L_1236)
	.align		4
.L_1236:
        /*1834*/ 	.word	index@(_ZN2at6native55_GLOBAL__N__0955718d_22_SparseCsrTensorMath_cu_868dd54534reduce_sparse_csr_dim1_cuda_kernelIdlNS1_14ReductionAddOpIdEEdEEvPT2_PKT_PKT0_SC_lT1_)
        /*1838*/ 	.word	0x00000000


	//----- nvinfo : EIATTR_MIN_STACK_SIZE
	.align		4
.L_1237:
        /*183c*/ 	.byte	0x04, 0x12
        /*183e*/ 	.short	(.L_1239 - .L_1238)
	.align		4
.L_1238:
        /*1840*/ 	.word	index@(_ZN2at6native55_GLOBAL__N__0955718d_22_SparseCsrTensorMath_cu_868dd54534reduce_sparse_csr_dim1_cuda_kernelIdiNS1_14ReductionAddOpIdEEdEEvPT2_PKT_PKT0_SC_lT1_)
        /*1844*/ 	.word	0x00000000


	//----- nvinfo : EIATTR_MIN_STACK_SIZE
	.align		4
.L_1239:
        /*1848*/ 	.byte	0x04, 0x12
        /*184a*/ 	.short	(.L_1241 - .L_1240)
	.align		4
.L_1240:
        /*184c*/ 	.word	index@(_ZN2at6native55_GLOBAL__N__0955718d_22_SparseCsrTensorMath_cu_868dd54534reduce_sparse_csr_dim0_cuda_kernelIdlNS1_14ReductionAddOpIdEEdEEvPT2_PKT0_lPKT_S9_lT1_)
        /*1850*/ 	.word	0x00000000


	//----- nvinfo : EIATTR_MIN_STACK_SIZE
	.align		4
.L_1241:
        /*1854*/ 	.byte	0x04, 0x12
        /*1856*/ 	.short	(.L_1243 - .L_1242)
	.align		4
.L_1242:
        /*1858*/ 	.word	index@(_ZN2at6native55_GLOBAL__N__0955718d_22_SparseCsrTensorMath_cu_868dd54534reduce_sparse_csr_dim0_cuda_kernelIdiNS1_14ReductionAddOpIdEEdEEvPT2_PKT0_lPKT_S9_lT1_)
        /*185c*/ 	.word	0x00000000


	//----- nvinfo : EIATTR_MIN_STACK_SIZE
	.align		4
.L_1243:
        /*1860*/ 	.byte	0x04, 0x12
        /*1862*/ 	.short	(.L_1245 - .L_1244)
	.align		4
.L_1244:
        /*1864*/ 	.word	index@(_ZN2at6native55_GLOBAL__N__0955718d_22_SparseCsrTensorMath_cu_868dd54534reduce_sparse_csr_dim1_cuda_kernelIslNS1_14ReductionAddOpIlEElEEvPT2_PKT_PKT0_SC_lT1_)
        /*1868*/ 	.word	0x00000000


	//----- nvinfo : EIATTR_MIN_STACK_SIZE
	.align		4
.L_1245:
        /*186c*/ 	.byte	0x04, 0x12
        /*186e*/ 	.short	(.L_1247 - .L_1246)
	.align		4
.L_1246:
        /*1870*/ 	.word	index@(_ZN2at6native55_GLOBAL__N__0955718d_22_SparseCsrTensorMath_cu_868dd54534reduce_sparse_csr_dim1_cuda_kernelIsiNS1_14ReductionAddOpIlEElEEvPT2_PKT_PKT0_SC_lT1_)
        /*1874*/ 	.word	0x00000000


	//----- nvinfo : EIATTR_MIN_STACK_SIZE
	.align		4
.L_1247:
        /*1878*/ 	.byte	0x04, 0x12
        /*187a*/ 	.short	(.L_1249 - .L_1248)
	.align		4
.L_1248:
        /*187c*/ 	.word	index@(_ZN2at6native55_GLOBAL__N__0955718d_22_SparseCsrTensorMath_cu_868dd54534reduce_sparse_csr_dim0_cuda_kernelIslNS1_14ReductionAddOpIlEElEEvPT2_PKT0_lPKT_S9_lT1_)
        /*1880*/ 	.word	0x00000000


	//----- nvinfo : EIATTR_MIN_STACK_SIZE
	.align		4
.L_1249:
        /*1884*/ 	.byte	0x04, 0x12
        /*1886*/ 	.short	(.L_1251 - .L_1250)
	.align		4
.L_1250:
        /*1888*/ 	.word	index@(_ZN2at6native55_GLOBAL__N__0955718d_22_SparseCsrTensorMath_cu_868dd54534reduce_sparse_csr_dim0_cuda_kernelIsiNS1_14ReductionAddOpIlEElEEvPT2_PKT0_lPKT_S9_lT1_)
        /*188c*/ 	.word	0x00000000


	//----- nvinfo : EIATTR_MIN_STACK_SIZE
	.align		4
.L_1251:
        /*1890*/ 	.byte	0x04, 0x12
        /*1892*/ 	.short	(.L_1253 - .L_1252)
	.align		4
.L_1252:
        /*1894*/ 	.word	index@(_ZN2at6native55_GLOBAL__N__0955718d_22_SparseCsrTensorMath_cu_868dd54534reduce_sparse_csr_dim1_cuda_kernelIllNS1_14ReductionAddOpIlEElEEvPT2_PKT_PKT0_SC_lT1_)
        /*1898*/ 	.word	0x00000000


	//----- nvinfo : EIATTR_MIN_STACK_SIZE
	.align		4
.L_1253:
        /*189c*/ 	.byte	0x04, 0x12
        /*189e*/ 	.short	(.L_1255 - .L_1254)
	.align		4
.L_1254:
        /*18a0*/ 	.word	index@(_ZN2at6native55_GLOBAL__N__0955718d_22_SparseCsrTensorMath_cu_868dd54534reduce_sparse_csr_dim1_cuda_kernelIliNS1_14ReductionAddOpIlEElEEvPT2_PKT_PKT0_SC_lT1_)
        /*18a4*/ 	.word	0x00000000


	//----- nvinfo : EIATTR_MIN_STACK_SIZE
	.align		4
.L_1255:
        /*18a8*/ 	.byte	0x04, 0x12
        /*18aa*/ 	.short	(.L_1257 - .L_1256)
	.align		4
.L_1256:
        /*18ac*/ 	.word	index@(_ZN2at6native55_GLOBAL__N__0955718d_22_SparseCsrTensorMath_cu_868dd54534reduce_sparse_csr_dim0_cuda_kernelIllNS1_14ReductionAddOpIlEElEEvPT2_PKT0_lPKT_S9_lT1_)
        /*18b0*/ 	.word	0x00000000


	//----- nvinfo : EIATTR_MIN_STACK_SIZE
	.align		4
.L_1257:
        /*18b4*/ 	.byte	0x04, 0x12
        /*18b6*/ 	.short	(.L_1259 - .L_1258)
	.align		4
.L_1258:
        /*18b8*/ 	.word	index@(_ZN2at6native55_GLOBAL__N__0955718d_22_SparseCsrTensorMath_cu_868dd54534reduce_sparse_csr_dim0_cuda_kernelIliNS1_14ReductionAddOpIlEElEEvPT2_PKT0_lPKT_S9_lT1_)
        /*18bc*/ 	.word	0x00000000


	//----- nvinfo : EIATTR_MIN_STACK_SIZE
	.align		4
.L_1259:
        /*18c0*/ 	.byte	0x04, 0x12
        /*18c2*/ 	.short	(.L_1261 - .L_1260)
	.align		4
.L_1260:
        /*18c4*/ 	.word	index@(_ZN2at6native55_GLOBAL__N__0955718d_22_SparseCsrTensorMath_cu_868dd54534reduce_sparse_csr_dim1_cuda_kernelIilNS1_14ReductionAddOpIlEElEEvPT2_PKT_PKT0_SC_lT1_)
        /*18c8*/ 	.word	0x00000000


	//----- nvinfo : EIATTR_MIN_STACK_SIZE
	.align		4
.L_1261:
        /*18cc*/ 	.byte	0x04, 0x12
        /*18ce*/ 	.short	(.L_1263 - .L_1262)
	.align		4
.L_1262:
        /*18d0*/ 	.word	index@(_ZN2at6native55_GLOBAL__N__0955718d_22_SparseCsrTensorMath_cu_868dd54534reduce_sparse_csr_dim1_cuda_kernelIiiNS1_14ReductionAddOpIlEElEEvPT2_PKT_PKT0_SC_lT1_)
        /*18d4*/ 	.word	0x00000000


	//----- nvinfo : EIATTR_MIN_STACK_SIZE
	.align		4
.L_1263:
        /*18d8*/ 	.byte	0x04, 0x12
        /*18da*/ 	.short	(.L_1265 - .L_1264)
	.align		4
.L_1264:
        /*18dc*/ 	.word	index@(_ZN2at6native55_GLOBAL__N__0955718d_22_SparseCsrTensorMath_cu_868dd54534reduce_sparse_csr_dim0_cuda_kernelIilNS1_14ReductionAddOpIlEElEEvPT2_PKT0_lPKT_S9_lT1_)
        /*18e0*/ 	.word	0x00000000


	//----- nvinfo : EIATTR_MIN_STACK_SIZE
	.align		4
.L_1265:
        /*18e4*/ 	.byte	0x04, 0x12
        /*18e6*/ 	.short	(.L_1267 - .L_1266)
	.align		4
.L_1266:
        /*18e8*/ 	.word	index@(_ZN2at6native55_GLOBAL__N__0955718d_22_SparseCsrTensorMath_cu_868dd54534reduce_sparse_csr_dim0_cuda_kernelIiiNS1_14ReductionAddOpIlEElEEvPT2_PKT0_lPKT_S9_lT1_)
        /*18ec*/ 	.word	0x00000000


	//----- nvinfo : EIATTR_MIN_STACK_SIZE
	.align		4
.L_1267:
        /*18f0*/ 	.byte	0x04, 0x12
        /*18f2*/ 	.short	(.L_1269 - .L_1268)
	.align		4
.L_1268:
        /*18f4*/ 	.word	index@(_ZN2at6native55_GLOBAL__N__0955718d_22_SparseCsrTensorMath_cu_868dd54534reduce_sparse_csr_dim1_cuda_kernelIalNS1_14ReductionAddOpIlEElEEvPT2_PKT_PKT0_SC_lT1_)
        /*18f8*/ 	.word	0x00000000


	//----- nvinfo : EIATTR_MIN_STACK_SIZE
	.align		4
.L_1269:
        /*18fc*/ 	.byte	0x04, 0x12
        /*18fe*/ 	.short	(.L_1271 - .L_1270)
	.align		4
.L_1270:
        /*1900*/ 	.word	index@(_ZN2at6native55_GLOBAL__N__0955718d_22_SparseCsrTensorMath_cu_868dd54534reduce_sparse_csr_dim1_cuda_kernelIaiNS1_14ReductionAddOpIlEElEEvPT2_PKT_PKT0_SC_lT1_)
        /*1904*/ 	.word	0x00000000


	//----- nvinfo : EIATTR_MIN_STACK_SIZE
	.align		4
.L_1271:
        /*1908*/ 	.byte	0x04, 0x12
        /*190a*/ 	.short	(.L_1273 - .L_1272)
	.align		4
.L_1272:
        /*190c*/ 	.word	index@(_ZN2at6native55_GLOBAL__N__0955718d_22_SparseCsrTensorMath_cu_868dd54534reduce_sparse_csr_dim0_cuda_kernelIalNS1_14ReductionAddOpIlEElEEvPT2_PKT0_lPKT_S9_lT1_)
        /*1910*/ 	.word	0x00000000


	//----- nvinfo : EIATTR_MIN_STACK_SIZE
	.align		4
.L_1273:
        /*1914*/ 	.byte	0x04, 0x12
        /*1916*/ 	.short	(.L_1275 - .L_1274)
	.align		4
.L_1274:
        /*1918*/ 	.word	index@(_ZN2at6native55_GLOBAL__N__0955718d_22_SparseCsrTensorMath_cu_868dd54534reduce_sparse_csr_dim0_cuda_kernelIaiNS1_14ReductionAddOpIlEElEEvPT2_PKT0_lPKT_S9_lT1_)
        /*191c*/ 	.word	0x00000000


	//----- nvinfo : EIATTR_MIN_STACK_SIZE
	.align		4
.L_1275:
        /*1920*/ 	.byte	0x04, 0x12
        /*1922*/ 	.short	(.L_1277 - .L_1276)
	.align		4
.L_1276:
        /*1924*/ 	.word	index@(_ZN2at6native55_GLOBAL__N__0955718d_22_SparseCsrTensorMath_cu_868dd54534reduce_sparse_csr_dim1_cuda_kernelIhlNS1_14ReductionAddOpIlEElEEvPT2_PKT_PKT0_SC_lT1_)
        /*1928*/ 	.word	0x00000000


	//----- nvinfo : EIATTR_MIN_STACK_SIZE
	.align		4
.L_1277:
        /*192c*/ 	.byte	0x04, 0x12
        /*192e*/ 	.short	(.L_1279 - .L_1278)
	.align		4
.L_1278:
        /*1930*/ 	.word	index@(_ZN2at6native55_GLOBAL__N__0955718d_22_SparseCsrTensorMath_cu_868dd54534reduce_sparse_csr_dim1_cuda_kernelIhiNS1_14ReductionAddOpIlEElEEvPT2_PKT_PKT0_SC_lT1_)
        /*1934*/ 	.word	0x00000000


	//----- nvinfo : EIATTR_MIN_STACK_SIZE
	.align		4
.L_1279:
        /*1938*/ 	.byte	0x04, 0x12
        /*193a*/ 	.short	(.L_1281 - .L_1280)
	.align		4
.L_1280:
        /*193c*/ 	.word	index@(_ZN2at6native55_GLOBAL__N__0955718d_22_SparseCsrTensorMath_cu_868dd54536reduce_crow_indices_dim1_cuda_kernelIlEEvPT_S4_PKS3_l)
        /*1940*/ 	.word	0x00000000


	//----- nvinfo : EIATTR_MIN_STACK_SIZE
	.align		4
.L_1281:
        /*1944*/ 	.byte	0x04, 0x12
        /*1946*/ 	.short	(.L_1283 - .L_1282)
	.align		4
.L_1282:
        /*1948*/ 	.word	index@(_ZN2at6native55_GLOBAL__N__0955718d_22_SparseCsrTensorMath_cu_868dd54536reduce_crow_indices_dim1_cuda_kernelIiEEvPT_S4_PKS3_l)
        /*194c*/ 	.word	0x00000000


	//----- nvinfo : EIATTR_MIN_STACK_SIZE
	.align		4
.L_1283:
        /*1950*/ 	.byte	0x04, 0x12
        /*1952*/ 	.short	(.L_1285 - .L_1284)
	.align		4
.L_1284:
        /*1954*/ 	.word	index@(_ZN2at6native55_GLOBAL__N__0955718d_22_SparseCsrTensorMath_cu_868dd54534reduce_sparse_csr_dim0_cuda_kernelIhlNS1_14ReductionAddOpIlEElEEvPT2_PKT0_lPKT_S9_lT1_)
        /*1958*/ 	.word	0x00000000


	//----- nvinfo : EIATTR_MIN_STACK_SIZE
	.align		4
.L_1285:
        /*195c*/ 	.byte	0x04, 0x12
        /*195e*/ 	.short	(.L_1287 - .L_1286)
	.align		4
.L_1286:
        /*1960*/ 	.word	index@(_ZN2at6native55_GLOBAL__N__0955718d_22_SparseCsrTensorMath_cu_868dd54534reduce_sparse_csr_dim0_cuda_kernelIhiNS1_14ReductionAddOpIlEElEEvPT2_PKT0_lPKT_S9_lT1_)
        /*1964*/ 	.word	0x00000000


	//----- nvinfo : EIATTR_MIN_STACK_SIZE
	.align		4
.L_1287:
        /*1968*/ 	.byte	0x04, 0x12
        /*196a*/ 	.short	(.L_1289 - .L_1288)
	.align		4
.L_1288:
        /*196c*/ 	.word	index@(_ZN2at6native55_GLOBAL__N__0955718d_22_SparseCsrTensorMath_cu_868dd54543convert_indices_from_csr_to_coo_cuda_kernelIslEEvPT0_PKT_lll)
        /*1970*/ 	.word	0x00000000


	//----- nvinfo : EIATTR_MIN_STACK_SIZE
	.align		4
.L_1289:
        /*1974*/ 	.byte	0x04, 0x12
        /*1976*/ 	.short	(.L_1291 - .L_1290)
	.align		4
.L_1290:
        /*1978*/ 	.word	index@(_ZN2at6native55_GLOBAL__N__0955718d_22_SparseCsrTensorMath_cu_868dd54543convert_indices_from_csr_to_coo_cuda_kernelIllEEvPT0_PKT_lll)
        /*197c*/ 	.word	0x00000000


	//----- nvinfo : EIATTR_MIN_STACK_SIZE
	.align		4
.L_1291:
        /*1980*/ 	.byte	0x04, 0x12
        /*1982*/ 	.short	(.L_1293 - .L_1292)
	.align		4
.L_1292:
        /*1984*/ 	.word	index@(_ZN2at6native55_GLOBAL__N__0955718d_22_SparseCsrTensorMath_cu_868dd54543convert_indices_from_csr_to_coo_cuda_kernelIilEEvPT0_PKT_lll)
        /*1988*/ 	.word	0x00000000


	//----- nvinfo : EIATTR_MIN_STACK_SIZE
	.align		4
.L_1293:
        /*198c*/ 	.byte	0x04, 0x12
        /*198e*/ 	.short	(.L_1295 - .L_1294)
	.align		4
.L_1294:
        /*1990*/ 	.word	index@(_ZN2at6native55_GLOBAL__N__0955718d_22_SparseCsrTensorMath_cu_868dd54543convert_indices_from_csr_to_coo_cuda_kernelIalEEvPT0_PKT_lll)
        /*1994*/ 	.word	0x00000000


	//----- nvinfo : EIATTR_MIN_STACK_SIZE
	.align		4
.L_1295:
        /*1998*/ 	.byte	0x04, 0x12
        /*199a*/ 	.short	(.L_1297 - .L_1296)
	.align		4
.L_1296:
        /*199c*/ 	.word	index@(_ZN2at6native55_GLOBAL__N__0955718d_22_SparseCsrTensorMath_cu_868dd54543convert_indices_from_csr_to_coo_cuda_kernelIhlEEvPT0_PKT_lll)
        /*19a0*/ 	.word	0x00000000


	//----- nvinfo : EIATTR_MIN_STACK_SIZE
	.align		4
.L_1297:
        /*19a4*/ 	.byte	0x04, 0x12
        /*19a6*/ 	.short	(.L_1299 - .L_1298)
	.align		4
.L_1298:
        /*19a8*/ 	.word	index@(_ZN2at6native55_GLOBAL__N__0955718d_22_SparseCsrTensorMath_cu_868dd54543convert_indices_from_csr_to_coo_cuda_kernelIsiEEvPT0_PKT_lll)
        /*19ac*/ 	.word	0x00000000


	//----- nvinfo : EIATTR_MIN_STACK_SIZE
	.align		4
.L_1299:
        /*19b0*/ 	.byte	0x04, 0x12
        /*19b2*/ 	.short	(.L_1301 - .L_1300)
	.align		4
.L_1300:
        /*19b4*/ 	.word	index@(_ZN2at6native55_GLOBAL__N__0955718d_22_SparseCsrTensorMath_cu_868dd54543convert_indices_from_csr_to_coo_cuda_kernelIliEEvPT0_PKT_lll)
        /*19b8*/ 	.word	0x00000000


	//----- nvinfo : EIATTR_MIN_STACK_SIZE
	.align		4
.L_1301:
        /*19bc*/ 	.byte	0x04, 0x12
        /*19be*/ 	.short	(.L_1303 - .L_1302)
	.align		4
.L_1302:
        /*19c0*/ 	.word	index@(_ZN2at6native55_GLOBAL__N__0955718d_22_SparseCsrTensorMath_cu_868dd54543convert_indices_from_csr_to_coo_cuda_kernelIiiEEvPT0_PKT_lll)
        /*19c4*/ 	.word	0x00000000


	//----- nvinfo : EIATTR_MIN_STACK_SIZE
	.align		4
.L_1303:
        /*19c8*/ 	.byte	0x04, 0x12
        /*19ca*/ 	.short	(.L_1305 - .L_1304)
	.align		4
.L_1304:
        /*19cc*/ 	.word	index@(_ZN2at6native55_GLOBAL__N__0955718d_22_SparseCsrTensorMath_cu_868dd54543convert_indices_from_csr_to_coo_cuda_kernelIaiEEvPT0_PKT_lll)
        /*19d0*/ 	.word	0x00000000


	//----- nvinfo : EIATTR_MIN_STACK_SIZE
	.align		4
.L_1305:
        /*19d4*/ 	.byte	0x04, 0x12
        /*19d6*/ 	.short	(.L_1307 - .L_1306)
	.align		4
.L_1306:
        /*19d8*/ 	.word	index@(_ZN2at6native55_GLOBAL__N__0955718d_22_SparseCsrTensorMath_cu_868dd54543convert_indices_from_csr_to_coo_cuda_kernelIhiEEvPT0_PKT_lll)
        /*19dc*/ 	.word	0x00000000


	//----- nvinfo : EIATTR_MIN_STACK_SIZE
	.align		4
.L_1307:
        /*19e0*/ 	.byte	0x04, 0x12
        /*19e2*/ 	.short	(.L_1309 - .L_1308)
	.align		4
.L_1308:
        /*19e4*/ 	.word	index@(_ZN2at6native55_GLOBAL__N__0955718d_22_SparseCsrTensorMath_cu_868dd54543convert_indices_from_coo_to_csr_cuda_kernelIslEEvPT0_PKT_ll)
        /*19e8*/ 	.word	0x00000000


	//----- nvinfo : EIATTR_MIN_STACK_SIZE
	.align		4
.L_1309:
        /*19ec*/ 	.byte	0x04, 0x12
        /*19ee*/ 	.short	(.L_1311 - .L_1310)
	.align		4
.L_1310:
        /*19f0*/ 	.word	index@(_ZN2at6native55_GLOBAL__N__0955718d_22_SparseCsrTensorMath_cu_868dd54543convert_indices_from_coo_to_csr_cuda_kernelIllEEvPT0_PKT_ll)
        /*19f4*/ 	.word	0x00000000


	//----- nvinfo : EIATTR_MIN_STACK_SIZE
	.align		4
.L_1311:
        /*19f8*/ 	.byte	0x04, 0x12
        /*19fa*/ 	.short	(.L_1313 - .L_1312)
	.align		4
.L_1312:
        /*19fc*/ 	.word	index@(_ZN2at6native55_GLOBAL__N__0955718d_22_SparseCsrTensorMath_cu_868dd54543convert_indices_from_coo_to_csr_cuda_kernelIilEEvPT0_PKT_ll)
        /*1a00*/ 	.word	0x00000000


	//----- nvinfo : EIATTR_MIN_STACK_SIZE
	.align		4
.L_1313:
        /*1a04*/ 	.byte	0x04, 0x12
        /*1a06*/ 	.short	(.L_1315 - .L_1314)
	.align		4
.L_1314:
        /*1a08*/ 	.word	index@(_ZN2at6native55_GLOBAL__N__0955718d_22_SparseCsrTensorMath_cu_868dd54543convert_indices_from_coo_to_csr_cuda_kernelIalEEvPT0_PKT_ll)
        /*1a0c*/ 	.word	0x00000000


	//----- nvinfo : EIATTR_MIN_STACK_SIZE
	.align		4
.L_1315:
        /*1a10*/ 	.byte	0x04, 0x12
        /*1a12*/ 	.short	(.L_1317 - .L_1316)
	.align		4
.L_1316:
        /*1a14*/ 	.word	index@(_ZN2at6native55_GLOBAL__N__0955718d_22_SparseCsrTensorMath_cu_868dd54543convert_indices_from_coo_to_csr_cuda_kernelIhlEEvPT0_PKT_ll)
        /*1a18*/ 	.word	0x00000000


	//----- nvinfo : EIATTR_MIN_STACK_SIZE
	.align		4
.L_1317:
        /*1a1c*/ 	.byte	0x04, 0x12
        /*1a1e*/ 	.short	(.L_1319 - .L_1318)
	.align		4
.L_1318:
        /*1a20*/ 	.word	index@(_ZN2at6native55_GLOBAL__N__0955718d_22_SparseCsrTensorMath_cu_868dd54543convert_indices_from_coo_to_csr_cuda_kernelIsiEEvPT0_PKT_ll)
        /*1a24*/ 	.word	0x00000000


	//----- nvinfo : EIATTR_MIN_STACK_SIZE
	.align		4
.L_1319:
        /*1a28*/ 	.byte	0x04, 0x12
        /*1a2a*/ 	.short	(.L_1321 - .L_1320)
	.align		4
.L_1320:
        /*1a2c*/ 	.word	index@(_ZN2at6native55_GLOBAL__N__0955718d_22_SparseCsrTensorMath_cu_868dd54543convert_indices_from_coo_to_csr_cuda_kernelIliEEvPT0_PKT_ll)
        /*1a30*/ 	.word	0x00000000


	//----- nvinfo : EIATTR_MIN_STACK_SIZE
	.align		4
.L_1321:
        /*1a34*/ 	.byte	0x04, 0x12
        /*1a36*/ 	.short	(.L_1323 - .L_1322)
	.align		4
.L_1322:
        /*1a38*/ 	.word	index@(_ZN2at6native55_GLOBAL__N__0955718d_22_SparseCsrTensorMath_cu_868dd54543convert_indices_from_coo_to_csr_cuda_kernelIiiEEvPT0_PKT_ll)
        /*1a3c*/ 	.word	0x00000000


	//----- nvinfo : EIATTR_MIN_STACK_SIZE
	.align		4
.L_1323:
        /*1a40*/ 	.byte	0x04, 0x12
        /*1a42*/ 	.short	(.L_1325 - .L_1324)
	.align		4
.L_1324:
        /*1a44*/ 	.word	index@(_ZN2at6native55_GLOBAL__N__0955718d_22_SparseCsrTensorMath_cu_868dd54543convert_indices_from_coo_to_csr_cuda_kernelIaiEEvPT0_PKT_ll)
        /*1a48*/ 	.word	0x00000000


	//----- nvinfo : EIATTR_MIN_STACK_SIZE
	.align		4
.L_1325:
        /*1a4c*/ 	.byte	0x04, 0x12
        /*1a4e*/ 	.short	(.L_1327 - .L_1326)
	.align		4
.L_1326:
        /*1a50*/ 	.word	index@(_ZN2at6native55_GLOBAL__N__0955718d_22_SparseCsrTensorMath_cu_868dd54543convert_indices_from_coo_to_csr_cuda_kernelIhiEEvPT0_PKT_ll)
        /*1a54*/ 	.word	0x00000000


	//----- nvinfo : EIATTR_MIN_STACK_SIZE
	.align		4
.L_1327:
        /*1a58*/ 	.byte	0x04, 0x12
        /*1a5a*/ 	.short	(.L_1329 - .L_1328)
	.align		4
.L_1328:
        /*1a5c*/ 	.word	index@(_ZN2at6native13reduce_kernelILi512ELi1ENS0_8ReduceOpIN3c108BFloat16ENS0_14func_wrapper_tIS4_NS0_55_GLOBAL__N__0955718d_22_SparseCsrTensorMath_cu_868dd54514ReductionMulOpIS4_EEEEjS4_Li4ELi4EEEEEvT1_)
        /*1a60*/ 	.word	0x00000000


	//----- nvinfo : EIATTR_MIN_STACK_SIZE
	.align		4
.L_1329:
        /*1a64*/ 	.byte	0x04, 0x12
        /*1a66*/ 	.short	(.L_1331 - .L_1330)
	.align		4
.L_1330:
        /*1a68*/ 	.word	index@(_ZN2at6native13reduce_kernelILi256ELi2ENS0_8ReduceOpIN3c108BFloat16ENS0_14func_wrapper_tIS4_NS0_55_GLOBAL__N__0955718d_22_SparseCsrTensorMath_cu_868dd54514ReductionMulOpIS4_EEEEjS4_Li4ELi4EEEEEvT1_)
        /*1a6c*/ 	.word	0x00000000


	//----- nvinfo : EIATTR_MIN_STACK_SIZE
	.align		4
.L_1331:
        /*1a70*/ 	.byte	0x04, 0x12
        /*1a72*/ 	.short	(.L_1333 - .L_1332)
	.align		4
.L_1332:
        /*1a74*/ 	.word	index@(_ZN2at6native13reduce_kernelILi128ELi4ENS0_8ReduceOpIN3c108BFloat16ENS0_14func_wrapper_tIS4_NS0_55_GLOBAL__N__0955718d_22_SparseCsrTensorMath_cu_868dd54514ReductionMulOpIS4_EEEEjS4_Li4ELi4EEEEEvT1_)
        /*1a78*/ 	.word	0x00000000


	//----- nvinfo : EIATTR_MIN_STACK_SIZE
	.align		4
.L_1333:
        /*1a7c*/ 	.byte	0x04, 0x12
        /*1a7e*/ 	.short	(.L_1335 - .L_1334)
	.align		4
.L_1334:
        /*1a80*/ 	.word	index@(_ZN2at6native13reduce_kernelILi512ELi1ENS0_8ReduceOpIN3c104HalfENS0_14func_wrapper_tIS4_NS0_55_GLOBAL__N__0955718d_22_SparseCsrTensorMath_cu_868dd54514ReductionMulOpIS4_EEEEjS4_Li4ELi4EEEEEvT1_)
        /*1a84*/ 	.word	0x00000000


	//----- nvinfo : EIATTR_MIN_STACK_SIZE
	.align		4
.L_1335:
        /*1a88*/ 	.byte	0x04, 0x12
        /*1a8a*/ 	.short	(.L_1337 - .L_1336)
	.align		4
.L_1336:
        /*1a8c*/ 	.word	index@(_ZN2at6native13reduce_kernelILi256ELi2ENS0_8ReduceOpIN3c104HalfENS0_14func_wrapper_tIS4_NS0_55_GLOBAL__N__0955718d_22_SparseCsrTensorMath_cu_868dd54514ReductionMulOpIS4_EEEEjS4_Li4ELi4EEEEEvT1_)
        /*1a90*/ 	.word	0x00000000


	//----- nvinfo : EIATTR_MIN_STACK_SIZE
	.align		4
.L_1337:
        /*1a94*/ 	.byte	0x04, 0x12
        /*1a96*/ 	.short	(.L_1339 - .L_1338)
	.align		4
.L_1338:
        /*1a98*/ 	.word	index@(_ZN2at6native13reduce_kernelILi128ELi4ENS0_8ReduceOpIN3c104HalfENS0_14func_wrapper_tIS4_NS0_55_GLOBAL__N__0955718d_22_SparseCsrTensorMath_cu_868dd54514ReductionMulOpIS4_EEEEjS4_Li4ELi4EEEEEvT1_)
        /*1a9c*/ 	.word	0x00000000


	//----- nvinfo : EIATTR_MIN_STACK_SIZE
	.align		4
.L_1339:
        /*1aa0*/ 	.byte	0x04, 0x12
        /*1aa2*/ 	.short	(.L_1341 - .L_1340)
	.align		4
.L_1340:
        /*1aa4*/ 	.word	index@(_ZN2at6native13reduce_kernelILi512ELi1ENS0_8ReduceOpIN3c107complexIfEENS0_14func_wrapper_tIS5_NS0_55_GLOBAL__N__0955718d_22_SparseCsrTensorMath_cu_868dd54514ReductionMulOpIS5_EEEEjS5_Li4ELi4EEEEEvT1_)
        /*1aa8*/ 	.word	0x00000000


	//----- nvinfo : EIATTR_MIN_STACK_SIZE
	.align		4
.L_1341:
        /*1aac*/ 	.byte	0x04, 0x12
        /*1aae*/ 	.short	(.L_1343 - .L_1342)
	.align		4
.L_1342:
        /*1ab0*/ 	.word	index@(_ZN2at6native13reduce_kernelILi256ELi2ENS0_8ReduceOpIN3c107complexIfEENS0_14func_wrapper_tIS5_NS0_55_GLOBAL__N__0955718d_22_SparseCsrTensorMath_cu_868dd54514ReductionMulOpIS5_EEEEjS5_Li4ELi4EEEEEvT1_)
        /*1ab4*/ 	.word	0x00000000


	//----- nvinfo : EIATTR_MIN_STACK_SIZE
	.align		4
.L_1343:
        /*1ab8*/ 	.byte	0x04, 0x12
        /*1aba*/ 	.short	(.L_1345 - .L_1344)
	.align		4
.L_1344:
        /*1abc*/ 	.word	index@(_ZN2at6native13reduce_kernelILi128ELi4ENS0_8ReduceOpIN3c107complexIfEENS0_14func_wrapper_tIS5_NS0_55_GLOBAL__N__0955718d_22_SparseCsrTensorMath_cu_868dd54514ReductionMulOpIS5_EEEEjS5_Li4ELi4EEEEEvT1_)
        /*1ac0*/ 	.word	0x00000000


	//----- nvinfo : EIATTR_MIN_STACK_SIZE
	.align		4
.L_1345:
        /*1ac4*/ 	.byte	0x04, 0x12
        /*1ac6*/ 	.short	(.L_1347 - .L_1346)
	.align		4
.L_1346:
        /*1ac8*/ 	.word	index@(_ZN2at6native13reduce_kernelILi256ELi1ENS0_8ReduceOpIN3c107complexIdEENS0_14func_wrapper_tIS5_NS0_55_GLOBAL__N__0955718d_22_SparseCsrTensorMath_cu_868dd54514ReductionMulOpIS5_EEEEjS5_Li4ELi4EEEEEvT1_)
        /*1acc*/ 	.word	0x00000000


	//----- nvinfo : EIATTR_MIN_STACK_SIZE
	.align		4
.L_1347:
        /*1ad0*/ 	.byte	0x04, 0x12
        /*1ad2*/ 	.short	(.L_1349 - .L_1348)
	.align		4
.L_1348:
        /*1ad4*/ 	.word	index@(_ZN2at6native13reduce_kernelILi128ELi2ENS0_8ReduceOpIN3c107complexIdEENS0_14func_wrapper_tIS5_NS0_55_GLOBAL__N__0955718d_22_SparseCsrTensorMath_cu_868dd54514ReductionMulOpIS5_EEEEjS5_Li4ELi4EEEEEvT1_)
        /*1ad8*/ 	.word	0x00000000


	//----- nvinfo : EIATTR_MIN_STACK_SIZE
	.align		4
.L_1349:
        /*1adc*/ 	.byte	0x04, 0x12
        /*1ade*/ 	.short	(.L_1351 - .L_1350)
	.align		4
.L_1350:
        /*1ae0*/ 	.word	index@(_ZN2at6native13reduce_kernelILi64ELi4ENS0_8ReduceOpIN3c107complexIdEENS0_14func_wrapper_tIS5_NS0_55_GLOBAL__N__0955718d_22_SparseCsrTensorMath_cu_868dd54514ReductionMulOpIS5_EEEEjS5_Li4ELi4EEEEEvT1_)
        /*1ae4*/ 	.word	0x00000000


	//----- nvinfo : EIATTR_MIN_STACK_SIZE
	.align		4
.L_1351:
        /*1ae8*/ 	.byte	0x04, 0x12
        /*1aea*/ 	.short	(.L_1353 - .L_1352)
	.align		4
.L_1352:
        /*1aec*/ 	.word	index@(_ZN2at6native13reduce_kernelILi512ELi1ENS0_8ReduceOpIfNS0_14func_wrapper_tIfNS0_55_GLOBAL__N__0955718d_22_SparseCsrTensorMath_cu_868dd54514ReductionMulOpIfEEEEjfLi4ELi4EEEEEvT1_)
        /*1af0*/ 	.word	0x00000000


	//----- nvinfo : EIATTR_MIN_STACK_SIZE
	.align		4
.L_1353:
        /*1af4*/ 	.byte	0x04, 0x12
        /*1af6*/ 	.short	(.L_1355 - .L_1354)
	.align		4
.L_1354:
        /*1af8*/ 	.word	index@(_ZN2at6native13reduce_kernelILi256ELi2ENS0_8ReduceOpIfNS0_14func_wrapper_tIfNS0_55_GLOBAL__N__0955718d_22_SparseCsrTensorMath_cu_868dd54514ReductionMulOpIfEEEEjfLi4ELi4EEEEEvT1_)
        /*1afc*/ 	.word	0x00000000


	//----- nvinfo : EIATTR_MIN_STACK_SIZE
	.align		4
.L_1355:
        /*1b00*/ 	.byte	0x04, 0x12
        /*1b02*/ 	.short	(.L_1357 - .L_1356)
	.align		4
.L_1356:
        /*1b04*/ 	.word	index@(_ZN2at6native13reduce_kernelILi128ELi4ENS0_8ReduceOpIfNS0_14func_wrapper_tIfNS0_55_GLOBAL__N__0955718d_22_SparseCsrTensorMath_cu_868dd54514ReductionMulOpIfEEEEjfLi4ELi4EEEEEvT1_)
        /*1b08*/ 	.word	0x00000000


	//----- nvinfo : EIATTR_MIN_STACK_SIZE
	.align		4
.L_1357:
        /*1b0c*/ 	.byte	0x04, 0x12
        /*1b0e*/ 	.short	(.L_1359 - .L_1358)
	.align		4
.L_1358:
        /*1b10*/ 	.word	index@(_ZN2at6native13reduce_kernelILi512ELi1ENS0_8ReduceOpIdNS0_14func_wrapper_tIdNS0_55_GLOBAL__N__0955718d_22_SparseCsrTensorMath_cu_868dd54514ReductionMulOpIdEEEEjdLi4ELi4EEEEEvT1_)
        /*1b14*/ 	.word	0x00000000


	//----- nvinfo : EIATTR_MIN_STACK_SIZE
	.align		4
.L_1359:
        /*1b18*/ 	.byte	0x04, 0x12
        /*1b1a*/ 	.short	(.L_1361 - .L_1360)
	.align		4
.L_1360:
        /*1b1c*/ 	.word	index@(_ZN2at6native13reduce_kernelILi256ELi2ENS0_8ReduceOpIdNS0_14func_wrapper_tIdNS0_55_GLOBAL__N__0955718d_22_SparseCsrTensorMath_cu_868dd54514ReductionMulOpIdEEEEjdLi4ELi4EEEEEvT1_)
        /*1b20*/ 	.word	0x00000000


	//----- nvinfo : EIATTR_MIN_STACK_SIZE
	.align		4
.L_1361:
        /*1b24*/ 	.byte	0x04, 0x12
        /*1b26*/ 	.short	(.L_1363 - .L_1362)
	.align		4
.L_1362:
        /*1b28*/ 	.word	index@(_ZN2at6native13reduce_kernelILi128ELi4ENS0_8ReduceOpIdNS0_14func_wrapper_tIdNS0_55_GLOBAL__N__0955718d_22_SparseCsrTensorMath_cu_868dd54514ReductionMulOpIdEEEEjdLi4ELi4EEEEEvT1_)
        /*1b2c*/ 	.word	0x00000000


	//----- nvinfo : EIATTR_MIN_STACK_SIZE
	.align		4
.L_1363:
        /*1b30*/ 	.byte	0x04, 0x12
        /*1b32*/ 	.short	(.L_1365 - .L_1364)
	.align		4
.L_1364:
        /*1b34*/ 	.word	index@(_ZN2at6native13reduce_kernelILi512ELi1ENS0_8ReduceOpIsNS0_14func_wrapper_tIsNS0_55_GLOBAL__N__0955718d_22_SparseCsrTensorMath_cu_868dd54514ReductionMulOpIsEEEEjsLi4ELi4EEEEEvT1_)
        /*1b38*/ 	.word	0x00000000


	//----- nvinfo : EIATTR_MIN_STACK_SIZE
	.align		4
.L_1365:
        /*1b3c*/ 	.byte	0x04, 0x12
        /*1b3e*/ 	.short	(.L_1367 - .L_1366)
	.align		4
.L_1366:
        /*1b40*/ 	.word	index@(_ZN2at6native13reduce_kernelILi256ELi2ENS0_8ReduceOpIsNS0_14func_wrapper_tIsNS0_55_GLOBAL__N__0955718d_22_SparseCsrTensorMath_cu_868dd54514ReductionMulOpIsEEEEjsLi4ELi4EEEEEvT1_)
        /*1b44*/ 	.word	0x00000000


	//----- nvinfo : EIATTR_MIN_STACK_SIZE
	.align		4
.L_1367:
        /*1b48*/ 	.byte	0x04, 0x12
        /*1b4a*/ 	.short	(.L_1369 - .L_1368)
	.align		4
.L_1368:
        /*1b4c*/ 	.word	index@(_ZN2at6native13reduce_kernelILi128ELi4ENS0_8ReduceOpIsNS0_14func_wrapper_tIsNS0_55_GLOBAL__N__0955718d_22_SparseCsrTensorMath_cu_868dd54514ReductionMulOpIsEEEEjsLi4ELi4EEEEEvT1_)
        /*1b50*/ 	.word	0x00000000


	//----- nvinfo : EIATTR_MIN_STACK_SIZE
	.align		4
.L_1369:
        /*1b54*/ 	.byte	0x04, 0x12
        /*1b56*/ 	.short	(.L_1371 - .L_1370)
	.align		4
.L_1370:
        /*1b58*/ 	.word	index@(_ZN2at6native13reduce_kernelILi512ELi1ENS0_8ReduceOpIlNS0_14func_wrapper_tIlNS0_55_GLOBAL__N__0955718d_22_SparseCsrTensorMath_cu_868dd54514ReductionMulOpIlEEEEjlLi4ELi4EEEEEvT1_)
        /*1b5c*/ 	.word	0x00000000


	//----- nvinfo : EIATTR_MIN_STACK_SIZE
	.align		4
.L_1371:
        /*1b60*/ 	.byte	0x04, 0x12
        /*1b62*/ 	.short	(.L_1373 - .L_1372)
	.align		4
.L_1372:
        /*1b64*/ 	.word	index@(_ZN2at6native13reduce_kernelILi256ELi2ENS0_8ReduceOpIlNS0_14func_wrapper_tIlNS0_55_GLOBAL__N__0955718d_22_SparseCsrTensorMath_cu_868dd54514ReductionMulOpIlEEEEjlLi4ELi4EEEEEvT1_)
        /*1b68*/ 	.word	0x00000000


	//----- nvinfo : EIATTR_MIN_STACK_SIZE
	.align		4
.L_1373:
        /*1b6c*/ 	.byte	0x04, 0x12
        /*1b6e*/ 	.short	(.L_1375 - .L_1374)
	.align		4
.L_1374:
        /*1b70*/ 	.word	index@(_ZN2at6native13reduce_kernelILi128ELi4ENS0_8ReduceOpIlNS0_14func_wrapper_tIlNS0_55_GLOBAL__N__0955718d_22_SparseCsrTensorMath_cu_868dd54514ReductionMulOpIlEEEEjlLi4ELi4EEEEEvT1_)
        /*1b74*/ 	.word	0x00000000


	//----- nvinfo : EIATTR_MIN_STACK_SIZE
	.align		4
.L_1375:
        /*1b78*/ 	.byte	0x04, 0x12
        /*1b7a*/ 	.short	(.L_1377 - .L_1376)
	.align		4
.L_1376:
        /*1b7c*/ 	.word	index@(_ZN2at6native13reduce_kernelILi512ELi1ENS0_8ReduceOpIiNS0_14func_wrapper_tIiNS0_55_GLOBAL__N__0955718d_22_SparseCsrTensorMath_cu_868dd54514ReductionMulOpIiEEEEjiLi4ELi4EEEEEvT1_)
        /*1b80*/ 	.word	0x00000000


	//----- nvinfo : EIATTR_MIN_STACK_SIZE
	.align		4
.L_1377:
        /*1b84*/ 	.byte	0x04, 0x12
        /*1b86*/ 	.short	(.L_1379 - .L_1378)
	.align		4
.L_1378:
        /*1b88*/ 	.word	index@(_ZN2at6native13reduce_kernelILi256ELi2ENS0_8ReduceOpIiNS0_14func_wrapper_tIiNS0_55_GLOBAL__N__0955718d_22_SparseCsrTensorMath_cu_868dd54514ReductionMulOpIiEEEEjiLi4ELi4EEEEEvT1_)
        /*1b8c*/ 	.word	0x00000000


	//----- nvinfo : EIATTR_MIN_STACK_SIZE
	.align		4
.L_1379:
        /*1b90*/ 	.byte	0x04, 0x12
        /*1b92*/ 	.short	(.L_1381 - .L_1380)
	.align		4
.L_1380:
        /*1b94*/ 	.word	index@(_ZN2at6native13reduce_kernelILi128ELi4ENS0_8ReduceOpIiNS0_14func_wrapper_tIiNS0_55_GLOBAL__N__0955718d_22_SparseCsrTensorMath_cu_868dd54514ReductionMulOpIiEEEEjiLi4ELi4EEEEEvT1_)
        /*1b98*/ 	.word	0x00000000


	//----- nvinfo : EIATTR_MIN_STACK_SIZE
	.align		4
.L_1381:
        /*1b9c*/ 	.byte	0x04, 0x12
        /*1b9e*/ 	.short	(.L_1383 - .L_1382)
	.align		4
.L_1382:
        /*1ba0*/ 	.word	index@(_ZN2at6native13reduce_kernelILi512ELi1ENS0_8ReduceOpIaNS0_14func_wrapper_tIaNS0_55_GLOBAL__N__0955718d_22_SparseCsrTensorMath_cu_868dd54514ReductionMulOpIaEEEEjaLi4ELi4EEEEEvT1_)
        /*1ba4*/ 	.word	0x00000000


	//----- nvinfo : EIATTR_MIN_STACK_SIZE
	.align		4
.L_1383:
        /*1ba8*/ 	.byte	0x04, 0x12
        /*1baa*/ 	.short	(.L_1385 - .L_1384)
	.align		4
.L_1384:
        /*1bac*/ 	.word	index@(_ZN2at6native13reduce_kernelILi256ELi2ENS0_8ReduceOpIaNS0_14func_wrapper_tIaNS0_55_GLOBAL__N__0955718d_22_SparseCsrTensorMath_cu_868dd54514ReductionMulOpIaEEEEjaLi4ELi4EEEEEvT1_)
        /*1bb0*/ 	.word	0x00000000


	//----- nvinfo : EIATTR_MIN_STACK_SIZE
	.align		4
.L_1385:
        /*1bb4*/ 	.byte	0x04, 0x12
        /*1bb6*/ 	.short	(.L_1387 - .L_1386)
	.align		4
.L_1386:
        /*1bb8*/ 	.word	index@(_ZN2at6native13reduce_kernelILi128ELi4ENS0_8ReduceOpIaNS0_14func_wrapper_tIaNS0_55_GLOBAL__N__0955718d_22_SparseCsrTensorMath_cu_868dd54514ReductionMulOpIaEEEEjaLi4ELi4EEEEEvT1_)
        /*1bbc*/ 	.word	0x00000000


	//----- nvinfo : EIATTR_MIN_STACK_SIZE
	.align		4
.L_1387:
        /*1bc0*/ 	.byte	0x04, 0x12
        /*1bc2*/ 	.short	(.L_1389 - .L_1388)
	.align		4
.L_1388:
        /*1bc4*/ 	.word	index@(_ZN2at6native13reduce_kernelILi512ELi1ENS0_8ReduceOpIhNS0_14func_wrapper_tIhNS0_55_GLOBAL__N__0955718d_22_SparseCsrTensorMath_cu_868dd54514ReductionMulOpIhEEEEjhLi4ELi4EEEEEvT1_)
        /*1bc8*/ 	.word	0x00000000


	//----- nvinfo : EIATTR_MIN_STACK_SIZE
	.align		4
.L_1389:
        /*1bcc*/ 	.byte	0x04, 0x12
        /*1bce*/ 	.short	(.L_1391 - .L_1390)
	.align		4
.L_1390:
        /*1bd0*/ 	.word	index@(_ZN2at6native13reduce_kernelILi256ELi2ENS0_8ReduceOpIhNS0_14func_wrapper_tIhNS0_55_GLOBAL__N__0955718d_22_SparseCsrTensorMath_cu_868dd54514ReductionMulOpIhEEEEjhLi4ELi4EEEEEvT1_)
        /*1bd4*/ 	.word	0x00000000


	//----- nvinfo : EIATTR_MIN_STACK_SIZE
	.align		4
.L_1391:
        /*1bd8*/ 	.byte	0x04, 0x12
        /*1bda*/ 	.short	(.L_1393 - .L_1392)
	.align		4
.L_1392:
        /*1bdc*/ 	.word	index@(_ZN2at6native13reduce_kernelILi128ELi4ENS0_8ReduceOpIhNS0_14func_wrapper_tIhNS0_55_GLOBAL__N__0955718d_22_SparseCsrTensorMath_cu_868dd54514ReductionMulOpIhEEEEjhLi4ELi4EEEEEvT1_)
        /*1be0*/ 	.word	0x00000000


	//----- nvinfo : EIATTR_MIN_STACK_SIZE
	.align		4
.L_1393:
        /*1be4*/ 	.byte	0x04, 0x12
        /*1be6*/ 	.short	(.L_1395 - .L_1394)
	.align		4
.L_1394:
        /*1be8*/ 	.word	index@(_ZN2at6native13reduce_kernelILi512ELi1ENS0_8ReduceOpIN3c108BFloat16ENS0_14func_wrapper_tIS4_NS0_55_GLOBAL__N__0955718d_22_SparseCsrTensorMath_cu_868dd54514ReductionAddOpIfEEEEjS4_Li4ELi4EEEEEvT1_)
        /*1bec*/ 	.word	0x00000000


	//----- nvinfo : EIATTR_MIN_STACK_SIZE
	.align		4
.L_1395:
        /*1bf0*/ 	.byte	0x04, 0x12
        /*1bf2*/ 	.short	(.L_1397 - .L_1396)
	.align		4
.L_1396:
        /*1bf4*/ 	.word	index@(_ZN2at6native13reduce_kernelILi256ELi2ENS0_8ReduceOpIN3c108BFloat16ENS0_14func_wrapper_tIS4_NS0_55_GLOBAL__N__0955718d_22_SparseCsrTensorMath_cu_868dd54514ReductionAddOpIfEEEEjS4_Li4ELi4EEEEEvT1_)
        /*1bf8*/ 	.word	0x00000000


	//----- nvinfo : EIATTR_MIN_STACK_SIZE
	.align		4
.L_1397:
        /*1bfc*/ 	.byte	0x04, 0x12
        /*1bfe*/ 	.short	(.L_1399 - .L_1398)
	.align		4
.L_1398:
        /*1c00*/ 	.word	index@(_ZN2at6native13reduce_kernelILi128ELi4ENS0_8ReduceOpIN3c108BFloat16ENS0_14func_wrapper_tIS4_NS0_55_GLOBAL__N__0955718d_22_SparseCsrTensorMath_cu_868dd54514ReductionAddOpIfEEEEjS4_Li4ELi4EEEEEvT1_)
        /*1c04*/ 	.word	0x00000000


	//----- nvinfo : EIATTR_MIN_STACK_SIZE
	.align		4
.L_1399:
        /*1c08*/ 	.byte	0x04, 0x12
        /*1c0a*/ 	.short	(.L_1401 - .L_1400)
	.align		4
.L_1400:
        /*1c0c*/ 	.word	index@(_ZN2at6native13reduce_kernelILi512ELi1ENS0_8ReduceOpIN3c104HalfENS0_14func_wrapper_tIS4_NS0_55_GLOBAL__N__0955718d_22_SparseCsrTensorMath_cu_868dd54514ReductionAddOpIfEEEEjS4_Li4ELi4EEEEEvT1_)
        /*1c10*/ 	.word	0x00000000


	//----- nvinfo : EIATTR_MIN_STACK_SIZE
	.align		4
.L_1401:
        /*1c14*/ 	.byte	0x04, 0x12
        /*1c16*/ 	.short	(.L_1403 - .L_1402)
	.align		4
.L_1402:
        /*1c18*/ 	.word	index@(_ZN2at6native13reduce_kernelILi256ELi2ENS0_8ReduceOpIN3c104HalfENS0_14func_wrapper_tIS4_NS0_55_GLOBAL__N__0955718d_22_SparseCsrTensorMath_cu_868dd54514ReductionAddOpIfEEEEjS4_Li4ELi4EEEEEvT1_)
        /*1c1c*/ 	.word	0x00000000


	//----- nvinfo : EIATTR_MIN_STACK_SIZE
	.align		4
.L_1403:
        /*1c20*/ 	.byte	0x04, 0x12
        /*1c22*/ 	.short	(.L_1405 - .L_1404)
	.align		4
.L_1404:
        /*1c24*/ 	.word	index@(_ZN2at6native13reduce_kernelILi128ELi4ENS0_8ReduceOpIN3c104HalfENS0_14func_wrapper_tIS4_NS0_55_GLOBAL__N__0955718d_22_SparseCsrTensorMath_cu_868dd54514ReductionAddOpIfEEEEjS4_Li4ELi4EEEEEvT1_)
        /*1c28*/ 	.word	0x00000000


	//----- nvinfo : EIATTR_MIN_STACK_SIZE
	.align		4
.L_1405:
        /*1c2c*/ 	.byte	0x04, 0x12
        /*1c2e*/ 	.short	(.L_1407 - .L_1406)
	.align		4
.L_1406:
        /*1c30*/ 	.word	index@(_ZN2at6native13reduce_kernelILi512ELi1ENS0_8ReduceOpIN3c107complexIfEENS0_14func_wrapper_tIS5_NS0_55_GLOBAL__N__0955718d_22_SparseCsrTensorMath_cu_868dd54514ReductionAddOpIS5_EEEEjS5_Li4ELi4EEEEEvT1_)
        /*1c34*/ 	.word	0x00000000


	//----- nvinfo : EIATTR_MIN_STACK_SIZE
	.align		4
.L_1407:
        /*1c38*/ 	.byte	0x04, 0x12
        /*1c3a*/ 	.short	(.L_1409 - .L_1408)
	.align		4
.L_1408:
        /*1c3c*/ 	.word	index@(_ZN2at6native13reduce_kernelILi256ELi2ENS0_8ReduceOpIN3c107complexIfEENS0_14func_wrapper_tIS5_NS0_55_GLOBAL__N__0955718d_22_SparseCsrTensorMath_cu_868dd54514ReductionAddOpIS5_EEEEjS5_Li4ELi4EEEEEvT1_)
        /*1c40*/ 	.word	0x00000000


	//----- nvinfo : EIATTR_MIN_STACK_SIZE
	.align		4
.L_1409:
        /*1c44*/ 	.byte	0x04, 0x12
        /*1c46*/ 	.short	(.L_1411 - .L_1410)
	.align		4
.L_1410:
        /*1c48*/ 	.word	index@(_ZN2at6native13reduce_kernelILi128ELi4ENS0_8ReduceOpIN3c107complexIfEENS0_14func_wrapper_tIS5_NS0_55_GLOBAL__N__0955718d_22_SparseCsrTensorMath_cu_868dd54514ReductionAddOpIS5_EEEEjS5_Li4ELi4EEEEEvT1_)
        /*1c4c*/ 	.word	0x00000000


	//----- nvinfo : EIATTR_MIN_STACK_SIZE
	.align		4
.L_1411:
        /*1c50*/ 	.byte	0x04, 0x12
        /*1c52*/ 	.short	(.L_1413 - .L_1412)
	.align		4
.L_1412:
        /*1c54*/ 	.word	index@(_ZN2at6native13reduce_kernelILi256ELi1ENS0_8ReduceOpIN3c107complexIdEENS0_14func_wrapper_tIS5_NS0_55_GLOBAL__N__0955718d_22_SparseCsrTensorMath_cu_868dd54514ReductionAddOpIS5_EEEEjS5_Li4ELi4EEEEEvT1_)
        /*1c58*/ 	.word	0x00000000


	//----- nvinfo : EIATTR_MIN_STACK_SIZE
	.align		4
.L_1413:
        /*1c5c*/ 	.byte	0x04, 0x12
        /*1c5e*/ 	.short	(.L_1415 - .L_1414)
	.align		4
.L_1414:
        /*1c60*/ 	.word	index@(_ZN2at6native13reduce_kernelILi128ELi2ENS0_8ReduceOpIN3c107complexIdEENS0_14func_wrapper_tIS5_NS0_55_GLOBAL__N__0955718d_22_SparseCsrTensorMath_cu_868dd54514ReductionAddOpIS5_EEEEjS5_Li4ELi4EEEEEvT1_)
        /*1c64*/ 	.word	0x00000000


	//----- nvinfo : EIATTR_MIN_STACK_SIZE
	.align		4
.L_1415:
        /*1c68*/ 	.byte	0x04, 0x12
        /*1c6a*/ 	.short	(.L_1417 - .L_1416)
	.align		4
.L_1416:
        /*1c6c*/ 	.word	index@(_ZN2at6native13reduce_kernelILi64ELi4ENS0_8ReduceOpIN3c107complexIdEENS0_14func_wrapper_tIS5_NS0_55_GLOBAL__N__0955718d_22_SparseCsrTensorMath_cu_868dd54514ReductionAddOpIS5_EEEEjS5_Li4ELi4EEEEEvT1_)
        /*1c70*/ 	.word	0x00000000


	//----- nvinfo : EIATTR_MIN_STACK_SIZE
	.align		4
.L_1417:
        /*1c74*/ 	.byte	0x04, 0x12
        /*1c76*/ 	.short	(.L_1419 - .L_1418)
	.align		4
.L_1418:
        /*1c78*/ 	.word	index@(_ZN2at6native13reduce_kernelILi512ELi1ENS0_8ReduceOpIfNS0_14func_wrapper_tIfNS0_55_GLOBAL__N__0955718d_22_SparseCsrTensorMath_cu_868dd54514ReductionAddOpIfEEEEjfLi4ELi4EEEEEvT1_)
        /*1c7c*/ 	.word	0x00000000


	//----- nvinfo : EIATTR_MIN_STACK_SIZE
	.align		4
.L_1419:
        /*1c80*/ 	.byte	0x04, 0x12
        /*1c82*/ 	.short	(.L_1421 - .L_1420)
	.align		4
.L_1420:
        /*1c84*/ 	.word	index@(_ZN2at6native13reduce_kernelILi256ELi2ENS0_8ReduceOpIfNS0_14func_wrapper_tIfNS0_55_GLOBAL__N__0955718d_22_SparseCsrTensorMath_cu_868dd54514ReductionAddOpIfEEEEjfLi4ELi4EEEEEvT1_)
        /*1c88*/ 	.word	0x00000000


	//----- nvinfo : EIATTR_MIN_STACK_SIZE
	.align		4
.L_1421:
        /*1c8c*/ 	.byte	0x04, 0x12
        /*1c8e*/ 	.short	(.L_1423 - .L_1422)
	.align		4
.L_1422:
        /*1c90*/ 	.word	index@(_ZN2at6native13reduce_kernelILi128ELi4ENS0_8ReduceOpIfNS0_14func_wrapper_tIfNS0_55_GLOBAL__N__0955718d_22_SparseCsrTensorMath_cu_868dd54514ReductionAddOpIfEEEEjfLi4ELi4EEEEEvT1_)
        /*1c94*/ 	.word	0x00000000


	//----- nvinfo : EIATTR_MIN_STACK_SIZE
	.align		4
.L_1423:
        /*1c98*/ 	.byte	0x04, 0x12
        /*1c9a*/ 	.short	(.L_1425 - .L_1424)
	.align		4
.L_1424:
        /*1c9c*/ 	.word	index@(_ZN2at6native13reduce_kernelILi512ELi1ENS0_8ReduceOpIdNS0_14func_wrapper_tIdNS0_55_GLOBAL__N__0955718d_22_SparseCsrTensorMath_cu_868dd54514ReductionAddOpIdEEEEjdLi4ELi4EEEEEvT1_)
        /*1ca0*/ 	.word	0x00000000


	//----- nvinfo : EIATTR_MIN_STACK_SIZE
	.align		4
.L_1425:
        /*1ca4*/ 	.byte	0x04, 0x12
        /*1ca6*/ 	.short	(.L_1427 - .L_1426)
	.align		4
.L_1426:
        /*1ca8*/ 	.word	index@(_ZN2at6native13reduce_kernelILi256ELi2ENS0_8ReduceOpIdNS0_14func_wrapper_tIdNS0_55_GLOBAL__N__0955718d_22_SparseCsrTensorMath_cu_868dd54514ReductionAddOpIdEEEEjdLi4ELi4EEEEEvT1_)
        /*1cac*/ 	.word	0x00000000


	//----- nvinfo : EIATTR_MIN_STACK_SIZE
	.align		4
.L_1427:
        /*1cb0*/ 	.byte	0x04, 0x12
        /*1cb2*/ 	.short	(.L_1429 - .L_1428)
	.align		4
.L_1428:
        /*1cb4*/ 	.word	index@(_ZN2at6native13reduce_kernelILi128ELi4ENS0_8ReduceOpIdNS0_14func_wrapper_tIdNS0_55_GLOBAL__N__0955718d_22_SparseCsrTensorMath_cu_868dd54514ReductionAddOpIdEEEEjdLi4ELi4EEEEEvT1_)
        /*1cb8*/ 	.word	0x00000000


	//----- nvinfo : EIATTR_MIN_STACK_SIZE
	.align		4
.L_1429:
        /*1cbc*/ 	.byte	0x04, 0x12
        /*1cbe*/ 	.short	(.L_1431 - .L_1430)
	.align		4
.L_1430:
        /*1cc0*/ 	.word	index@(_ZN2at6native13reduce_kernelILi512ELi1ENS0_8ReduceOpIsNS0_14func_wrapper_tIsNS0_55_GLOBAL__N__0955718d_22_SparseCsrTensorMath_cu_868dd54514ReductionAddOpIlEEEEjsLi4ELi4EEEEEvT1_)
        /*1cc4*/ 	.word	0x00000000


	//----- nvinfo : EIATTR_MIN_STACK_SIZE
	.align		4
.L_1431:
        /*1cc8*/ 	.byte	0x04, 0x12
        /*1cca*/ 	.short	(.L_1433 - .L_1432)
	.align		4
.L_1432:
        /*1ccc*/ 	.word	index@(_ZN2at6native13reduce_kernelILi256ELi2ENS0_8ReduceOpIsNS0_14func_wrapper_tIsNS0_55_GLOBAL__N__0955718d_22_SparseCsrTensorMath_cu_868dd54514ReductionAddOpIlEEEEjsLi4ELi4EEEEEvT1_)
        /*1cd0*/ 	.word	0x00000000


	//----- nvinfo : EIATTR_MIN_STACK_SIZE
	.align		4
.L_1433:
        /*1cd4*/ 	.byte	0x04, 0x12
        /*1cd6*/ 	.short	(.L_1435 - .L_1434)
	.align		4
.L_1434:
        /*1cd8*/ 	.word	index@(_ZN2at6native13reduce_kernelILi128ELi4ENS0_8ReduceOpIsNS0_14func_wrapper_tIsNS0_55_GLOBAL__N__0955718d_22_SparseCsrTensorMath_cu_868dd54514ReductionAddOpIlEEEEjsLi4ELi4EEEEEvT1_)
        /*1cdc*/ 	.word	0x00000000


	//----- nvinfo : EIATTR_MIN_STACK_SIZE
	.align		4
.L_1435:
        /*1ce0*/ 	.byte	0x04, 0x12
        /*1ce2*/ 	.short	(.L_1437 - .L_1436)
	.align		4
.L_1436:
        /*1ce4*/ 	.word	index@(_ZN2at6native13reduce_kernelILi512ELi1ENS0_8ReduceOpIlNS0_14func_wrapper_tIlNS0_55_GLOBAL__N__0955718d_22_SparseCsrTensorMath_cu_868dd54514ReductionAddOpIlEEEEjlLi4ELi4EEEEEvT1_)
        /*1ce8*/ 	.word	0x00000000


	//----- nvinfo : EIATTR_MIN_STACK_SIZE
	.align		4
.L_1437:
        /*1cec*/ 	.byte	0x04, 0x12
        /*1cee*/ 	.short	(.L_1439 - .L_1438)
	.align		4
.L_1438:
        /*1cf0*/ 	.word	index@(_ZN2at6native13reduce_kernelILi256ELi2ENS0_8ReduceOpIlNS0_14func_wrapper_tIlNS0_55_GLOBAL__N__0955718d_22_SparseCsrTensorMath_cu_868dd54514ReductionAddOpIlEEEEjlLi4ELi4EEEEEvT1_)
        /*1cf4*/ 	.word	0x00000000


	//----- nvinfo : EIATTR_MIN_STACK_SIZE
	.align		4
.L_1439:
        /*1cf8*/ 	.byte	0x04, 0x12
        /*1cfa*/ 	.short	(.L_1441 - .L_1440)
	.align		4
.L_1440:
        /*1cfc*/ 	.word	index@(_ZN2at6native13reduce_kernelILi128ELi4ENS0_8ReduceOpIlNS0_14func_wrapper_tIlNS0_55_GLOBAL__N__0955718d_22_SparseCsrTensorMath_cu_868dd54514ReductionAddOpIlEEEEjlLi4ELi4EEEEEvT1_)
        /*1d00*/ 	.word	0x00000000


	//----- nvinfo : EIATTR_MIN_STACK_SIZE
	.align		4
.L_1441:
        /*1d04*/ 	.byte	0x04, 0x12
        /*1d06*/ 	.short	(.L_1443 - .L_1442)
	.align		4
.L_1442:
        /*1d08*/ 	.word	index@(_ZN2at6native13reduce_kernelILi512ELi1ENS0_8ReduceOpIiNS0_14func_wrapper_tIiNS0_55_GLOBAL__N__0955718d_22_SparseCsrTensorMath_cu_868dd54514ReductionAddOpIlEEEEjiLi4ELi4EEEEEvT1_)
        /*1d0c*/ 	.word	0x00000000


	//----- nvinfo : EIATTR_MIN_STACK_SIZE
	.align		4
.L_1443:
        /*1d10*/ 	.byte	0x04, 0x12
        /*1d12*/ 	.short	(.L_1445 - .L_1444)
	.align		4
.L_1444:
        /*1d14*/ 	.word	index@(_ZN2at6native13reduce_kernelILi256ELi2ENS0_8ReduceOpIiNS0_14func_wrapper_tIiNS0_55_GLOBAL__N__0955718d_22_SparseCsrTensorMath_cu_868dd54514ReductionAddOpIlEEEEjiLi4ELi4EEEEEvT1_)
        /*1d18*/ 	.word	0x00000000


	//----- nvinfo : EIATTR_MIN_STACK_SIZE
	.align		4
.L_1445:
        /*1d1c*/ 	.byte	0x04, 0x12
        /*1d1e*/ 	.short	(.L_1447 - .L_1446)
	.align		4
.L_1446:
        /*1d20*/ 	.word	index@(_ZN2at6native13reduce_kernelILi128ELi4ENS0_8ReduceOpIiNS0_14func_wrapper_tIiNS0_55_GLOBAL__N__0955718d_22_SparseCsrTensorMath_cu_868dd54514ReductionAddOpIlEEEEjiLi4ELi4EEEEEvT1_)
        /*1d24*/ 	.word	0x00000000


	//----- nvinfo : EIATTR_MIN_STACK_SIZE
	.align		4
.L_1447:
        /*1d28*/ 	.byte	0x04, 0x12
        /*1d2a*/ 	.short	(.L_1449 - .L_1448)
	.align		4
.L_1448:
        /*1d2c*/ 	.word	index@(_ZN2at6native13reduce_kernelILi512ELi1ENS0_8ReduceOpIaNS0_14func_wrapper_tIaNS0_55_GLOBAL__N__0955718d_22_SparseCsrTensorMath_cu_868dd54514ReductionAddOpIlEEEEjaLi4ELi4EEEEEvT1_)
        /*1d30*/ 	.word	0x00000000


	//----- nvinfo : EIATTR_MIN_STACK_SIZE
	.align		4
.L_1449:
        /*1d34*/ 	.byte	0x04, 0x12
        /*1d36*/ 	.short	(.L_1451 - .L_1450)
	.align		4
.L_1450:
        /*1d38*/ 	.word	index@(_ZN2at6native13reduce_kernelILi256ELi2ENS0_8ReduceOpIaNS0_14func_wrapper_tIaNS0_55_GLOBAL__N__0955718d_22_SparseCsrTensorMath_cu_868dd54514ReductionAddOpIlEEEEjaLi4ELi4EEEEEvT1_)
        /*1d3c*/ 	.word	0x00000000


	//----- nvinfo : EIATTR_MIN_STACK_SIZE
	.align		4
.L_1451:
        /*1d40*/ 	.byte	0x04, 0x12
        /*1d42*/ 	.short	(.L_1453 - .L_1452)
	.align		4
.L_1452:
        /*1d44*/ 	.word	index@(_ZN2at6native13reduce_kernelILi128ELi4ENS0_8ReduceOpIaNS0_14func_wrapper_tIaNS0_55_GLOBAL__N__0955718d_22_SparseCsrTensorMath_cu_868dd54514ReductionAddOpIlEEEEjaLi4ELi4EEEEEvT1_)
        /*1d48*/ 	.word	0x00000000


	//----- nvinfo : EIATTR_MIN_STACK_SIZE
	.align		4
.L_1453:
        /*1d4c*/ 	.byte	0x04, 0x12
        /*1d4e*/ 	.short	(.L_1455 - .L_1454)
	.align		4
.L_1454:
        /*1d50*/ 	.word	index@(_ZN2at6native13reduce_kernelILi512ELi1ENS0_8ReduceOpIhNS0_14func_wrapper_tIhNS0_55_GLOBAL__N__0955718d_22_SparseCsrTensorMath_cu_868dd54514ReductionAddOpIlEEEEjhLi4ELi4EEEEEvT1_)
        /*1d54*/ 	.word	0x00000000


	//----- nvinfo : EIATTR_MIN_STACK_SIZE
	.align		4
.L_1455:
        /*1d58*/ 	.byte	0x04, 0x12
        /*1d5a*/ 	.short	(.L_1457 - .L_1456)
	.align		4
.L_1456:
        /*1d5c*/ 	.word	index@(_ZN2at6native13reduce_kernelILi256ELi2ENS0_8ReduceOpIhNS0_14func_wrapper_tIhNS0_55_GLOBAL__N__0955718d_22_SparseCsrTensorMath_cu_868dd54514ReductionAddOpIlEEEEjhLi4ELi4EEEEEvT1_)
        /*1d60*/ 	.word	0x00000000


	//----- nvinfo : EIATTR_MIN_STACK_SIZE
	.align		4
.L_1457:
        /*1d64*/ 	.byte	0x04, 0x12
        /*1d66*/ 	.short	(.L_1459 - .L_1458)
	.align		4
.L_1458:
        /*1d68*/ 	.word	index@(_ZN2at6native13reduce_kernelILi128ELi4ENS0_8ReduceOpIhNS0_14func_wrapper_tIhNS0_55_GLOBAL__N__0955718d_22_SparseCsrTensorMath_cu_868dd54514ReductionAddOpIlEEEEjhLi4ELi4EEEEEvT1_)
        /*1d6c*/ 	.word	0x00000000


	//----- nvinfo : EIATTR_MIN_STACK_SIZE
	.align		4
.L_1459:
        /*1d70*/ 	.byte	0x04, 0x12
        /*1d72*/ 	.short	(.L_1461 - .L_1460)
	.align		4
.L_1460:
        /*1d74*/ 	.word	index@(_ZN3cub17CUB_300001_SM_8006detail8for_each13static_kernelINS2_12policy_hub_t12policy_500_tElNS2_12op_wrapper_tIlZZZZZN2at6native36add_out_dense_sparse_compressed_cudaERNS7_6TensorERKS9_SC_RKN3c106ScalarEENKUlvE_clEvENKUlvE11_clEvENKUlvE_clEvENKUlvE0_clEvEUllE_N6thrust23THRUST_300001_SM_800_NS17counting_iteratorIlNSN_11use_defaultESP_SP_EEEEEEvT0_T1_)
        /*1d78*/ 	.word	0x00000000


	//----- nvinfo : EIATTR_MIN_STACK_SIZE
	.align		4
.L_1461:
        /*1d7c*/ 	.byte	0x04, 0x12
        /*1d7e*/ 	.short	(.L_1463 - .L_1462)
	.align		4
.L_1462:
        /*1d80*/ 	.word	index@(_ZN3cub17CUB_300001_SM_8006detail8for_each13static_kernelINS2_12policy_hub_t12policy_500_tElNS2_12op_wrapper_tIlZZZZZN2at6native36add_out_dense_sparse_compressed_cudaERNS7_6TensorERKS9_SC_RKN3c106ScalarEENKUlvE_clEvENKUlvE11_clEvENKUlvE_clEvENKUlvE_clEvEUllE_N6thrust23THRUST_300001_SM_800_NS17counting_iteratorIlNSN_11use_defaultESP_SP_EEEEEEvT0_T1_)
        /*1d84*/ 	.word	0x00000000


	//----- nvinfo : EIATTR_MIN_STACK_SIZE
	.align		4
.L_1463:
        /*1d88*/ 	.byte	0x04, 0x12
        /*1d8a*/ 	.short	(.L_1465 - .L_1464)
	.align		4
.L_1464:
        /*1d8c*/ 	.word	index@(_ZN3cub17CUB_300001_SM_8006detail8for_each13static_kernelINS2_12policy_hub_t12policy_500_tElNS2_12op_wrapper_tIlZZZZZN2at6native36add_out_dense_sparse_compressed_cudaERNS7_6TensorERKS9_SC_RKN3c106ScalarEENKUlvE_clEvENKUlvE10_clEvENKUlvE_clEvENKUlvE0_clEvEUllE_N6thrust23THRUST_300001_SM_800_NS17counting_iteratorIlNSN_11use_defaultESP_SP_EEEEEEvT0_T1_)
        /*1d90*/ 	.word	0x00000000


	//----- nvinfo : EIATTR_MIN_STACK_SIZE
	.align		4
.L_1465:
        /*1d94*/ 	.byte	0x04, 0x12
        /*1d96*/ 	.short	(.L_1467 - .L_1466)
	.align		4
.L_1466:
        /*1d98*/ 	.word	index@(_ZN3cub17CUB_300001_SM_8006detail8for_each13static_kernelINS2_12policy_hub_t12policy_500_tElNS2_12op_wrapper_tIlZZZZZN2at6native36add_out_dense_sparse_compressed_cudaERNS7_6TensorERKS9_SC_RKN3c106ScalarEENKUlvE_clEvENKUlvE10_clEvENKUlvE_clEvENKUlvE_clEvEUllE_N6thrust23THRUST_300001_SM_800_NS17counting_iteratorIlNSN_11use_defaultESP_SP_EEEEEEvT0_T1_)
        /*1d9c*/ 	.word	0x00000000


	//----- nvinfo : EIATTR_MIN_STACK_SIZE
	.align		4
.L_1467:
        /*1da0*/ 	.byte	0x04, 0x12
        /*1da2*/ 	.short	(.L_1469 - .L_1468)
	.align		4
.L_1468:
        /*1da4*/ 	.word	index@(_ZN3cub17CUB_300001_SM_8006detail8for_each13static_kernelINS2_12policy_hub_t12policy_500_tElNS2_12op_wrapper_tIlZZZZZN2at6native36add_out_dense_sparse_compressed_cudaERNS7_6TensorERKS9_SC_RKN3c106ScalarEENKUlvE_clEvENKUlvE9_clEvENKUlvE_clEvENKUlvE0_clEvEUllE_N6thrust23THRUST_300001_SM_800_NS17counting_iteratorIlNSN_11use_defaultESP_SP_EEEEEEvT0_T1_)
        /*1da8*/ 	.word	0x00000000


	//----- nvinfo : EIATTR_MIN_STACK_SIZE
	.align		4
.L_1469:
        /*1dac*/ 	.byte	0x04, 0x12
        /*1dae*/ 	.short	(.L_1471 - .L_1470)
	.align		4
.L_1470:
        /*1db0*/ 	.word	index@(_ZN3cub17CUB_300001_SM_8006detail8for_each13static_kernelINS2_12policy_hub_t12policy_500_tElNS2_12op_wrapper_tIlZZZZZN2at6native36add_out_dense_sparse_compressed_cudaERNS7_6TensorERKS9_SC_RKN3c106ScalarEENKUlvE_clEvENKUlvE9_clEvENKUlvE_clEvENKUlvE_clEvEUllE_N6thrust23THRUST_300001_SM_800_NS17counting_iteratorIlNSN_11use_defaultESP_SP_EEEEEEvT0_T1_)
        /*1db4*/ 	.word	0x00000000


	//----- nvinfo : EIATTR_MIN_STACK_SIZE
	.align		4
.L_1471:
        /*1db8*/ 	.byte	0x04, 0x12
        /*1dba*/ 	.short	(.L_1473 - .L_1472)
	.align		4
.L_1472:
        /*1dbc*/ 	.word	index@(_ZN3cub17CUB_300001_SM_8006detail8for_each13static_kernelINS2_12policy_hub_t12policy_500_tElNS2_12op_wrapper_tIlZZZZZN2at6native36add_out_dense_sparse_compressed_cudaERNS7_6TensorERKS9_SC_RKN3c106ScalarEENKUlvE_clEvENKUlvE8_clEvENKUlvE_clEvENKUlvE0_clEvEUllE_N6thrust23THRUST_300001_SM_800_NS17counting_iteratorIlNSN_11use_defaultESP_SP_EEEEEEvT0_T1_)
        /*1dc0*/ 	.word	0x00000000


	//----- nvinfo : EIATTR_MIN_STACK_SIZE
	.align		4
.L_1473:
        /*1dc4*/ 	.byte	0x04, 0x12
        /*1dc6*/ 	.short	(.L_1475 - .L_1474)
	.align		4
.L_1474:
        /*1dc8*/ 	.word	index@(_ZN3cub17CUB_300001_SM_8006detail8for_each13static_kernelINS2_12policy_hub_t12policy_500_tElNS2_12op_wrapper_tIlZZZZZN2at6native36add_out_dense_sparse_compressed_cudaERNS7_6TensorERKS9_SC_RKN3c106ScalarEENKUlvE_clEvENKUlvE8_clEvENKUlvE_clEvENKUlvE_clEvEUllE_N6thrust23THRUST_300001_SM_800_NS17counting_iteratorIlNSN_11use_defaultESP_SP_EEEEEEvT0_T1_)
        /*1dcc*/ 	.word	0x00000000


	//----- nvinfo : EIATTR_MIN_STACK_SIZE
	.align		4
.L_1475:
        /*1dd0*/ 	.byte	0x04, 0x12
        /*1dd2*/ 	.short	(.L_1477 - .L_1476)
	.align		4
.L_1476:
        /*1dd4*/ 	.word	index@(_ZN3cub17CUB_300001_SM_8006detail8for_each13static_kernelINS2_12policy_hub_t12policy_500_tElNS2_12op_wrapper_tIlZZZZZN2at6native36add_out_dense_sparse_compressed_cudaERNS7_6TensorERKS9_SC_RKN3c106ScalarEENKUlvE_clEvENKUlvE7_clEvENKUlvE_clEvENKUlvE0_clEvEUllE_N6thrust23THRUST_300001_SM_800_NS17counting_iteratorIlNSN_11use_defaultESP_SP_EEEEEEvT0_T1_)
        /*1dd8*/ 	.word	0x00000008


	//----- nvinfo : EIATTR_MIN_STACK_SIZE
	.align		4
.L_1477:
        /*1ddc*/ 	.byte	0x04, 0x12
        /*1dde*/ 	.short	(.L_1479 - .L_1478)
	.align		4
.L_1478:
        /*1de0*/ 	.word	index@(_ZN3cub17CUB_300001_SM_8006detail8for_each13static_kernelINS2_12policy_hub_t12policy_500_tElNS2_12op_wrapper_tIlZZZZZN2at6native36add_out_dense_sparse_compressed_cudaERNS7_6TensorERKS9_SC_RKN3c106ScalarEENKUlvE_clEvENKUlvE7_clEvENKUlvE_clEvENKUlvE_clEvEUllE_N6thrust23THRUST_300001_SM_800_NS17counting_iteratorIlNSN_11use_defaultESP_SP_EEEEEEvT0_T1_)
        /*1de4*/ 	.word	0x00000000


	//----- nvinfo : EIATTR_MIN_STACK_SIZE
	.align		4
.L_1479:
        /*1de8*/ 	.byte	0x04, 0x12
        /*1dea*/ 	.short	(.L_1481 - .L_1480)
	.align		4
.L_1480:
        /*1dec*/ 	.word	index@(_ZN3cub17CUB_300001_SM_8006detail8for_each13static_kernelINS2_12policy_hub_t12policy_500_tElNS2_12op_wrapper_tIlZZZZZN2at6native36add_out_dense_sparse_compressed_cudaERNS7_6TensorERKS9_SC_RKN3c106ScalarEENKUlvE_clEvENKUlvE6_clEvENKUlvE_clEvENKUlvE0_clEvEUllE_N6thrust23THRUST_300001_SM_800_NS17counting_iteratorIlNSN_11use_defaultESP_SP_EEEEEEvT0_T1_)
        /*1df0*/ 	.word	0x00000000


	//----- nvinfo : EIATTR_MIN_STACK_SIZE
	.align		4
.L_1481:
        /*1df4*/ 	.byte	0x04, 0x12
        /*1df6*/ 	.short	(.L_1483 - .L_1482)
	.align		4
.L_1482:
        /*1df8*/ 	.word	index@(_ZN3cub17CUB_300001_SM_8006detail8for_each13static_kernelINS2_12policy_hub_t12policy_500_tElNS2_12op_wrapper_tIlZZZZZN2at6native36add_out_dense_sparse_compressed_cudaERNS7_6TensorERKS9_SC_RKN3c106ScalarEENKUlvE_clEvENKUlvE6_clEvENKUlvE_clEvENKUlvE_clEvEUllE_N6thrust23THRUST_300001_SM_800_NS17counting_iteratorIlNSN_11use_defaultESP_SP_EEEEEEvT0_T1_)
        /*1dfc*/ 	.word	0x00000000


	//----- nvinfo : EIATTR_MIN_STACK_SIZE
	.align		4
.L_1483:
        /*1e00*/ 	.byte	0x04, 0x12
        /*1e02*/ 	.short	(.L_1485 - .L_1484)
	.align		4
.L_1484:
        /*1e04*/ 	.word	index@(_ZN3cub17CUB_300001_SM_8006detail8for_each13static_kernelINS2_12policy_hub_t12policy_500_tElNS2_12op_wrapper_tIlZZZZZN2at6native36add_out_dense_sparse_compressed_cudaERNS7_6TensorERKS9_SC_RKN3c106ScalarEENKUlvE_clEvENKUlvE5_clEvENKUlvE_clEvENKUlvE0_clEvEUllE_N6thrust23THRUST_300001_SM_800_NS17counting_iteratorIlNSN_11use_defaultESP_SP_EEEEEEvT0_T1_)
        /*1e08*/ 	.word	0x00000000


	//----- nvinfo : EIATTR_MIN_STACK_SIZE
	.align		4
.L_1485:
        /*1e0c*/ 	.byte	0x04, 0x12
        /*1e0e*/ 	.short	(.L_1487 - .L_1486)
	.align		4
.L_1486:
        /*1e10*/ 	.word	index@(_ZN3cub17CUB_300001_SM_8006detail8for_each13static_kernelINS2_12policy_hub_t12policy_500_tElNS2_12op_wrapper_tIlZZZZZN2at6native36add_out_dense_sparse_compressed_cudaERNS7_6TensorERKS9_SC_RKN3c106ScalarEENKUlvE_clEvENKUlvE5_clEvENKUlvE_clEvENKUlvE_clEvEUllE_N6thrust23THRUST_300001_SM_800_NS17counting_iteratorIlNSN_11use_defaultESP_SP_EEEEEEvT0_T1_)
        /*1e14*/ 	.word	0x00000000


	//----- nvinfo : EIATTR_MIN_STACK_SIZE
	.align		4
.L_1487:
        /*1e18*/ 	.byte	0x04, 0x12
        /*1e1a*/ 	.short	(.L_1489 - .L_1488)
	.align		4
.L_1488:
        /*1e1c*/ 	.word	index@(_ZN3cub17CUB_300001_SM_8006detail8for_each13static_kernelINS2_12policy_hub_t12policy_500_tElNS2_12op_wrapper_tIlZZZZZN2at6native36add_out_dense_sparse_compressed_cudaERNS7_6TensorERKS9_SC_RKN3c106ScalarEENKUlvE_clEvENKUlvE4_clEvENKUlvE_clEvENKUlvE0_clEvEUllE_N6thrust23THRUST_300001_SM_800_NS17counting_iteratorIlNSN_11use_defaultESP_SP_EEEEEEvT0_T1_)
        /*1e20*/ 	.word	0x00000000


	//----- nvinfo : EIATTR_MIN_STACK_SIZE
	.align		4
.L_1489:
        /*1e24*/ 	.byte	0x04, 0x12
        /*1e26*/ 	.short	(.L_1491 - .L_1490)
	.align		4
.L_1490:
        /*1e28*/ 	.word	index@(_ZN3cub17CUB_300001_SM_8006detail8for_each13static_kernelINS2_12policy_hub_t12policy_500_tElNS2_12op_wrapper_tIlZZZZZN2at6native36add_out_dense_sparse_compressed_cudaERNS7_6TensorERKS9_SC_RKN3c106ScalarEENKUlvE_clEvENKUlvE4_clEvENKUlvE_clEvENKUlvE_clEvEUllE_N6thrust23THRUST_300001_SM_800_NS17counting_iteratorIlNSN_11use_defaultESP_SP_EEEEEEvT0_T1_)
        /*1e2c*/ 	.word	0x00000000


	//----- nvinfo : EIATTR_MIN_STACK_SIZE
	.align		4
.L_1491:
        /*1e30*/ 	.byte	0x04, 0x12
        /*1e32*/ 	.short	(.L_1493 - .L_1492)
	.align		4
.L_1492:
        /*1e34*/ 	.word	index@(_ZN3cub17CUB_300001_SM_8006detail8for_each13static_kernelINS2_12policy_hub_t12policy_500_tElNS2_12op_wrapper_tIlZZZZZN2at6native36add_out_dense_sparse_compressed_cudaERNS7_6TensorERKS9_SC_RKN3c106ScalarEENKUlvE_clEvENKUlvE3_clEvENKUlvE_clEvENKUlvE0_clEvEUllE_N6thrust23THRUST_300001_SM_800_NS17counting_iteratorIlNSN_11use_defaultESP_SP_EEEEEEvT0_T1_)
        /*1e38*/ 	.word	0x00000000


	//----- nvinfo : EIATTR_MIN_STACK_SIZE
	.align		4
.L_1493:
        /*1e3c*/ 	.byte	0x04, 0x12
        /*1e3e*/ 	.short	(.L_1495 - .L_1494)
	.align		4
.L_1494:
        /*1e40*/ 	.word	index@(_ZN3cub17CUB_300001_SM_8006detail8for_each13static_kernelINS2_12policy_hub_t12policy_500_tElNS2_12op_wrapper_tIlZZZZZN2at6native36add_out_dense_sparse_compressed_cudaERNS7_6TensorERKS9_SC_RKN3c106ScalarEENKUlvE_clEvENKUlvE3_clEvENKUlvE_clEvENKUlvE_clEvEUllE_N6thrust23THRUST_300001_SM_800_NS17counting_iteratorIlNSN_11use_defaultESP_SP_EEEEEEvT0_T1_)
        /*1e44*/ 	.word	0x00000000


	//----- nvinfo : EIATTR_MIN_STACK_SIZE
	.align		4
.L_1495:
        /*1e48*/ 	.byte	0x04, 0x12
        /*1e4a*/ 	.short	(.L_1497 - .L_1496)
	.align		4
.L_1496:
        /*1e4c*/ 	.word	index@(_ZN3cub17CUB_300001_SM_8006detail8for_each13static_kernelINS2_12policy_hub_t12policy_500_tElNS2_12op_wrapper_tIlZZZZZN2at6native36add_out_dense_sparse_compressed_cudaERNS7_6TensorERKS9_SC_RKN3c106ScalarEENKUlvE_clEvENKUlvE2_clEvENKUlvE_clEvENKUlvE0_clEvEUllE_N6thrust23THRUST_300001_SM_800_NS17counting_iteratorIlNSN_11use_defaultESP_SP_EEEEEEvT0_T1_)
        /*1e50*/ 	.word	0x00000000


	//----- nvinfo : EIATTR_MIN_STACK_SIZE
	.align		4
.L_1497:
        /*1e54*/ 	.byte	0x04, 0x12
        /*1e56*/ 	.short	(.L_1499 - .L_1498)
	.align		4
.L_1498:
        /*1e58*/ 	.word	index@(_ZN3cub17CUB_300001_SM_8006detail8for_each13static_kernelINS2_12policy_hub_t12policy_500_tElNS2_12op_wrapper_tIlZZZZZN2at6native36add_out_dense_sparse_compressed_cudaERNS7_6TensorERKS9_SC_RKN3c106ScalarEENKUlvE_clEvENKUlvE2_clEvENKUlvE_clEvENKUlvE_clEvEUllE_N6thrust23THRUST_300001_SM_800_NS17counting_iteratorIlNSN_11use_defaultESP_SP_EEEEEEvT0_T1_)
        /*1e5c*/ 	.word	0x00000000


	//----- nvinfo : EIATTR_MIN_STACK_SIZE
	.align		4
.L_1499:
        /*1e60*/ 	.byte	0x04, 0x12
        /*1e62*/ 	.short	(.L_1501 - .L_1500)
	.align		4
.L_1500:
        /*1e64*/ 	.word	index@(_ZN3cub17CUB_300001_SM_8006detail8for_each13static_kernelINS2_12policy_hub_t12policy_500_tElNS2_12op_wrapper_tIlZZZZZN2at6native36add_out_dense_sparse_compressed_cudaERNS7_6TensorERKS9_SC_RKN3c106ScalarEENKUlvE_clEvENKUlvE1_clEvENKUlvE_clEvENKUlvE0_clEvEUllE_N6thrust23THRUST_300001_SM_800_NS17counting_iteratorIlNSN_11use_defaultESP_SP_EEEEEEvT0_T1_)
        /*1e68*/ 	.word	0x00000000


	//----- nvinfo : EIATTR_MIN_STACK_SIZE
	.align		4
.L_1501:
        /*1e6c*/ 	.byte	0x04, 0x12
        /*1e6e*/ 	.short	(.L_1503 - .L_1502)
	.align		4
.L_1502:
        /*1e70*/ 	.word	index@(_ZN3cub17CUB_300001_SM_8006detail8for_each13static_kernelINS2_12policy_hub_t12policy_500_tElNS2_12op_wrapper_tIlZZZZZN2at6native36add_out_dense_sparse_compressed_cudaERNS7_6TensorERKS9_SC_RKN3c106ScalarEENKUlvE_clEvENKUlvE1_clEvENKUlvE_clEvENKUlvE_clEvEUllE_N6thrust23THRUST_300001_SM_800_NS17counting_iteratorIlNSN_11use_defaultESP_SP_EEEEEEvT0_T1_)
        /*1e74*/ 	.word	0x00000000


	//----- nvinfo : EIATTR_MIN_STACK_SIZE
	.align		4
.L_1503:
        /*1e78*/ 	.byte	0x04, 0x12
        /*1e7a*/ 	.short	(.L_1505 - .L_1504)
	.align		4
.L_1504:
        /*1e7c*/ 	.word	index@(_ZN3cub17CUB_300001_SM_8006detail8for_each13static_kernelINS2_12policy_hub_t12policy_500_tElNS2_12op_wrapper_tIlZZZZZN2at6native36add_out_dense_sparse_compressed_cudaERNS7_6TensorERKS9_SC_RKN3c106ScalarEENKUlvE_clEvENKUlvE0_clEvENKUlvE_clEvENKUlvE0_clEvEUllE_N6thrust23THRUST_300001_SM_800_NS17counting_iteratorIlNSN_11use_defaultESP_SP_EEEEEEvT0_T1_)
        /*1e80*/ 	.word	0x00000000


	//----- nvinfo : EIATTR_MIN_STACK_SIZE
	.align		4
.L_1505:
        /*1e84*/ 	.byte	0x04, 0x12
        /*1e86*/ 	.short	(.L_1507 - .L_1506)
	.align		4
.L_1506:
        /*1e88*/ 	.word	index@(_ZN3cub17CUB_300001_SM_8006detail8for_each13static_kernelINS2_12policy_hub_t12policy_500_tElNS2_12op_wrapper_tIlZZZZZN2at6native36add_out_dense_sparse_compressed_cudaERNS7_6TensorERKS9_SC_RKN3c106ScalarEENKUlvE_clEvENKUlvE0_clEvENKUlvE_clEvENKUlvE_clEvEUllE_N6thrust23THRUST_300001_SM_800_NS17counting_iteratorIlNSN_11use_defaultESP_SP_EEEEEEvT0_T1_)
        /*1e8c*/ 	.word	0x00000000


	//----- nvinfo : EIATTR_MIN_STACK_SIZE
	.align		4
.L_1507:
        /*1e90*/ 	.byte	0x04, 0x12
        /*1e92*/ 	.short	(.L_1509 - .L_1508)
	.align		4
.L_1508:
        /*1e94*/ 	.word	index@(_ZN3cub17CUB_300001_SM_8006detail8for_each13static_kernelINS2_12policy_hub_t12policy_500_tElNS2_12op_wrapper_tIlZZZZZN2at6native36add_out_dense_sparse_compressed_cudaERNS7_6TensorERKS9_SC_RKN3c106ScalarEENKUlvE_clEvENKUlvE_clEvENKUlvE_clEvENKUlvE0_clEvEUllE_N6thrust23THRUST_300001_SM_800_NS17counting_iteratorIlNSN_11use_defaultESP_SP_EEEEEEvT0_T1_)
        /*1e98*/ 	.word	0x00000000


	//----- nvinfo : EIATTR_MIN_STACK_SIZE
	.align		4
.L_1509:
        /*1e9c*/ 	.byte	0x04, 0x12
        /*1e9e*/ 	.short	(.L_1511 - .L_1510)
	.align		4
.L_1510:
        /*1ea0*/ 	.word	index@(_ZN3cub17CUB_300001_SM_8006detail8for_each13static_kernelINS2_12policy_hub_t12policy_500_tElNS2_12op_wrapper_tIlZZZZZN2at6native36add_out_dense_sparse_compressed_cudaERNS7_6TensorERKS9_SC_RKN3c106ScalarEENKUlvE_clEvENKUlvE_clEvENKUlvE_clEvENKUlvE_clEvEUllE_N6thrust23THRUST_300001_SM_800_NS17counting_iteratorIlNSN_11use_defaultESP_SP_EEEEEEvT0_T1_)
        /*1ea4*/ 	.word	0x00000000


	//----- nvinfo : EIATTR_MIN_STACK_SIZE
	.align		4
.L_1511:
        /*1ea8*/ 	.byte	0x04, 0x12
        /*1eaa*/ 	.short	(.L_1513 - .L_1512)
	.align		4
.L_1512:
        /*1eac*/ 	.word	index@(_ZN3cub17CUB_300001_SM_8006detail11EmptyKernelIvEEvv)
        /*1eb0*/ 	.word	0x00000000
.L_1513:


//--------------------- .nv.info._ZN3cub17CUB_300001_SM_8006detail8for_each13static_kernelINS2_12policy_hub_t12policy_500_tElNS2_12op_wrapper_tIlZZZZZN2at6native36add_out_dense_sparse_compressed_cudaERNS7_6TensorERKS9_SC_RKN3c106ScalarEENKUlvE_clEvENKUlvE11_clEvENKUlvE_clEvENKUlvE0_clEvEUllE_N6thrust23THRUST_300001_SM_800_NS17counting_iteratorIlNSN_11use_defaultESP_SP_EEEEEEvT0_T1_ --------------------------
	.section	.nv.info._ZN3cub17CUB_300001_SM_8006detail8for_each13static_kernelINS2_12policy_hub_t12policy_500_tElNS2_12op_wrapper_tIlZZZZZN2at6native36add_out_dense_sparse_compressed_cudaERNS7_6TensorERKS9_SC_RKN3c106ScalarEENKUlvE_clEvENKUlvE11_clEvENKUlvE_clEvENKUlvE0_clEvEUllE_N6thrust23THRUST_300001_SM_800_NS17counting_iteratorIlNSN_11use_defaultESP_SP_EEEEEEvT0_T1_,"",@"SHT_CUDA_INFO"
	.sectionflags	@""
	.align	4


	//----- nvinfo : EIATTR_CUDA_API_VERSION
	.align		4
        /*0000*/ 	.byte	0x04, 0x37
        /*0002*/ 	.short	(.L_1515 - .L_1514)
.L_1514:
        /*0004*/ 	.word	0x00000082


	//----- nvinfo : EIATTR_SW2861232_WAR
	.align		4
.L_1515:
        /*0008*/ 	.byte	0x01, 0x35
	.zero		2


	//----- nvinfo : EIATTR_PARAM_CBANK
	.align		4
        /*000c*/ 	.byte	0x04, 0x0a
        /*000e*/ 	.short	(.L_1517 - .L_1516)
	.align		4
.L_1516:
        /*0010*/ 	.word	index@(.nv.constant0._ZN3cub17CUB_300001_SM_8006detail8for_each13static_kernelINS2_12policy_hub_t12policy_500_tElNS2_12op_wrapper_tIlZZZZZN2at6native36add_out_dense_sparse_compressed_cudaERNS7_6TensorERKS9_SC_RKN3c106ScalarEENKUlvE_clEvENKUlvE11_clEvENKUlvE_clEvENKUlvE0_clEvEUllE_N6thrust23THRUST_300001_SM_800_NS17counting_iteratorIlNSN_11use_defaultESP_SP_EEEEEEvT0_T1_)
        /*0014*/ 	.short	0x0160
        /*0016*/ 	.short	0x0070


	//----- nvinfo : EIATTR_CBANK_PARAM_SIZE
	.align		4
.L_1517:
        /*0018*/ 	.byte	0x03, 0x19
        /*001a*/ 	.short	0x0070


	//----- nvinfo : EIATTR_KPARAM_INFO
	.align		4
        /*001c*/ 	.byte	0x04, 0x17
        /*001e*/ 	.short	(.L_1519 - .L_1518)
.L_1518:
        /*0020*/ 	.word	0x00000000
        /*0024*/ 	.short	0x0001
        /*0026*/ 	.short	0x0008
        /*0028*/ 	.byte	0x00, 0xf0, 0xa1, 0x01


	//----- nvinfo : EIATTR_KPARAM_INFO
	.align		4
.L_1519:
        /*002c*/ 	.byte	0x04, 0x17
        /*002e*/ 	.short	(.L_1521 - .L_1520)
.L_1520:
        /*0030*/ 	.word	0x00000000
        /*0034*/ 	.short	0x0000
        /*0036*/ 	.short	0x0000
        /*0038*/ 	.byte	0x00, 0xf0, 0x21, 0x00


	//----- nvinfo : EIATTR_MAXREG_COUNT
	.align		4
.L_1521:
        /*003c*/ 	.byte	0x03, 0x1b
        /*003e*/ 	.short	0x00ff


	//----- nvinfo : EIATTR_MERCURY_ISA_VERSION
	.align		4
        /*0040*/ 	.byte	0x03, 0x5f
        /*0042*/ 	.short	0x0000


	//----- nvinfo : EIATTR_EXIT_INSTR_OFFSETS
	.align		4
        /*0044*/ 	.byte	0x04, 0x1c
        /*0046*/ 	.short	(.L_1523 - .L_1522)


	//   ....[0]....
.L_1522:
        /*0048*/ 	.word	0x000000e0


	//   ....[1]....
        /*004c*/ 	.word	0x00000fb0


	//   ....[2]....
        /*0050*/ 	.word	0x00001d40


	//   ....[3]....
        /*0054*/ 	.word	0x00001db0


	//   ....[4]....
        /*0058*/ 	.word	0x000039b0


	//----- nvinfo : EIATTR_MAX_THREADS
	.align		4
.L_1523:
        /*005c*/ 	.byte	0x04, 0x05
        /*005e*/ 	.short	(.L_1525 - .L_1524)
.L_1524:
        /*0060*/ 	.word	0x00000100
        /*0064*/ 	.word	0x00000001
        /*0068*/ 	.word	0x00000001


	//----- nvinfo : EIATTR_CRS_STACK_SIZE
	.align		4
.L_1525:
        /*006c*/ 	.byte	0x04, 0x1e
        /*006e*/ 	.short	(.L_1527 - .L_1526)
.L_1526:
        /*0070*/ 	.word	0x00000000
.L_1527:


//--------------------- .nv.info._ZN3cub17CUB_300001_SM_8006detail8for_each13static_kernelINS2_12policy_hub_t12policy_500_tElNS2_12op_wrapper_tIlZZZZZN2at6native36add_out_dense_sparse_compressed_cudaERNS7_6TensorERKS9_SC_RKN3c106ScalarEENKUlvE_clEvENKUlvE11_clEvENKUlvE_clEvENKUlvE_clEvEUllE_N6thrust23THRUST_300001_SM_800_NS17counting_iteratorIlNSN_11use_defaultESP_SP_EEEEEEvT0_T1_ --------------------------
	.section	.nv.info._ZN3cub17CUB_300001_SM_8006detail8for_each13static_kernelINS2_12policy_hub_t12policy_500_tElNS2_12op_wrapper_tIlZZZZZN2at6native36add_out_dense_sparse_compressed_cudaERNS7_6TensorERKS9_SC_RKN3c106ScalarEENKUlvE_clEvENKUlvE11_clEvENKUlvE_clEvENKUlvE_clEvEUllE_N6thrust23THRUST_300001_SM_800_NS17counting_iteratorIlNSN_11use_defaultESP_SP_EEEEEEvT0_T1_,"",@"SHT_CUDA_INFO"
	.sectionflags	@""
	.align	4


	//----- nvinfo : EIATTR_CUDA_API_VERSION
	.align		4
        /*0000*/ 	.byte	0x04, 0x37
        /*0002*/ 	.short	(.L_1529 - .L_1528)
.L_1528:
        /*0004*/ 	.word	0x00000082


	//----- nvinfo : EIATTR_SW2861232_WAR
	.align		4
.L_1529:
        /*0008*/ 	.byte	0x01, 0x35
	.zero		2


	//----- nvinfo : EIATTR_PARAM_CBANK
	.align		4
        /*000c*/ 	.byte	0x04, 0x0a
        /*000e*/ 	.short	(.L_1531 - .L_1530)
	.align		4
.L_1530:
        /*0010*/ 	.word	index@(.nv.constant0._ZN3cub17CUB_300001_SM_8006detail8for_each13static_kernelINS2_12policy_hub_t12policy_500_tElNS2_12op_wrapper_tIlZZZZZN2at6native36add_out_dense_sparse_compressed_cudaERNS7_6TensorERKS9_SC_RKN3c106ScalarEENKUlvE_clEvENKUlvE11_clEvENKUlvE_clEvENKUlvE_clEvEUllE_N6thrust23THRUST_300001_SM_800_NS17counting_iteratorIlNSN_11use_defaultESP_SP_EEEEEEvT0_T1_)
        /*0014*/ 	.short	0x0160
        /*0016*/ 	.short	0x0070


	//----- nvinfo : EIATTR_CBANK_PARAM_SIZE
	.align		4
.L_1531:
        /*0018*/ 	.byte	0x03, 0x19
        /*001a*/ 	.short	0x0070


	//----- nvinfo : EIATTR_KPARAM_INFO
	.align		4
        /*001c*/ 	.byte	0x04, 0x17
        /*001e*/ 	.short	(.L_1533 - .L_1532)
.L_1532:
        /*0020*/ 	.word	0x00000000
        /*0024*/ 	.short	0x0001
        /*0026*/ 	.short	0x0008
        /*0028*/ 	.byte	0x00, 0xf0, 0xa1, 0x01


	//----- nvinfo : EIATTR_KPARAM_INFO
	.align		4
.L_1533:
        /*002c*/ 	.byte	0x04, 0x17
        /*002e*/ 	.short	(.L_1535 - .L_1534)
.L_1534:
        /*0030*/ 	.word	0x00000000
        /*0034*/ 	.short	0x0000
        /*0036*/ 	.short	0x0000
        /*0038*/ 	.byte	0x00, 0xf0, 0x21, 0x00


	//----- nvinfo : EIATTR_MAXREG_COUNT
	.align		4
.L_1535:
        /*003c*/ 	.byte	0x03, 0x1b
        /*003e*/ 	.short	0x00ff


	//----- nvinfo : EIATTR_MERCURY_ISA_VERSION
	.align		4
        /*0040*/ 	.byte	0x03, 0x5f
        /*0042*/ 	.short	0x0000


	//----- nvinfo : EIATTR_EXIT_INSTR_OFFSETS
	.align		4
        /*0044*/ 	.byte	0x04, 0x1c
        /*0046*/ 	.short	(.L_1537 - .L_1536)


	//   ....[0]....
.L_1536:
        /*0048*/ 	.word	0x000000e0


	//   ....[1]....
        /*004c*/ 	.word	0x00000ef0


	//   ....[2]....
        /*0050*/ 	.word	0x00001c10


	//   ....[3]....
        /*0054*/ 	.word	0x00001c70


	//   ....[4]....
        /*0058*/ 	.word	0x00003750


	//----- nvinfo : EIATTR_MAX_THREADS
	.align		4
.L_1537:
        /*005c*/ 	.byte	0x04, 0x05
        /*005e*/ 	.short	(.L_1539 - .L_1538)
.L_1538:
        /*0060*/ 	.word	0x00000100
        /*0064*/ 	.word	0x00000001
        /*0068*/ 	.word	0x00000001


	//----- nvinfo : EIATTR_CRS_STACK_SIZE
	.align		4
.L_1539:
        /*006c*/ 	.byte	0x04, 0x1e
        /*006e*/ 	.short	(.L_1541 - .L_1540)
.L_1540:
        /*0070*/ 	.word	0x00000000
.L_1541:


//--------------------- .nv.info._ZN3cub17CUB_300001_SM_8006detail8for_each13static_kernelINS2_12policy_hub_t12policy_500_tElNS2_12op_wrapper_tIlZZZZZN2at6native36add_out_dense_sparse_compressed_cudaERNS7_6TensorERKS9_SC_RKN3c106ScalarEENKUlvE_clEvENKUlvE10_clEvENKUlvE_clEvENKUlvE0_clEvEUllE_N6thrust23THRUST_300001_SM_800_NS17counting_iteratorIlNSN_11use_defaultESP_SP_EEEEEEvT0_T1_ --------------------------
	.section	.nv.info._ZN3cub17CUB_300001_SM_8006detail8for_each13static_kernelINS2_12policy_hub_t12policy_500_tElNS2_12op_wrapper_tIlZZZZZN2at6native36add_out_dense_sparse_compressed_cudaERNS7_6TensorERKS9_SC_RKN3c106ScalarEENKUlvE_clEvENKUlvE10_clEvENKUlvE_clEvENKUlvE0_clEvEUllE_N6thrust23THRUST_300001_SM_800_NS17counting_iteratorIlNSN_11use_defaultESP_SP_EEEEEEvT0_T1_,"",@"SHT_CUDA_INFO"
	.sectionflags	@""
	.align	4


	//----- nvinfo : EIATTR_CUDA_API_VERSION
	.align		4
        /*0000*/ 	.byte	0x04, 0x37
        /*0002*/ 	.short	(.L_1543 - .L_1542)
.L_1542:
        /*0004*/ 	.word	0x00000082


	//----- nvinfo : EIATTR_SW2861232_WAR
	.align		4
.L_1543:
        /*0008*/ 	.byte	0x01, 0x35
	.zero		2


	//----- nvinfo : EIATTR_PARAM_CBANK
	.align		4
        /*000c*/ 	.byte	0x04, 0x0a
        /*000e*/ 	.short	(.L_1545 - .L_1544)
	.align		4
.L_1544:
        /*0010*/ 	.word	index@(.nv.constant0._ZN3cub17CUB_300001_SM_8006detail8for_each13static_kernelINS2_12policy_hub_t12policy_500_tElNS2_12op_wrapper_tIlZZZZZN2at6native36add_out_dense_sparse_compressed_cudaERNS7_6TensorERKS9_SC_RKN3c106ScalarEENKUlvE_clEvENKUlvE10_clEvENKUlvE_clEvENKUlvE0_clEvEUllE_N6thrust23THRUST_300001_SM_800_NS17counting_iteratorIlNSN_11use_defaultESP_SP_EEEEEEvT0_T1_)
        /*0014*/ 	.short	0x0160
        /*0016*/ 	.short	0x0070


	//----- nvinfo : EIATTR_CBANK_PARAM_SIZE
	.align		4
.L_1545:
        /*0018*/ 	.byte	0x03, 0x19
        /*001a*/ 	.short	0x0070


	//----- nvinfo : EIATTR_KPARAM_INFO
	.align		4
        /*001c*/ 	.byte	0x04, 0x17
        /*001e*/ 	.short	(.L_1547 - .L_1546)
.L_1546:
        /*0020*/ 	.word	0x00000000
        /*0024*/ 	.short	0x0001
        /*0026*/ 	.short	0x0008
        /*0028*/ 	.byte	0x00, 0xf0, 0xa1, 0x01


	//----- nvinfo : EIATTR_KPARAM_INFO
	.align		4
.L_1547:
        /*002c*/ 	.byte	0x04, 0x17
        /*002e*/ 	.short	(.L_1549 - .L_1548)
.L_1548:
        /*0030*/ 	.word	0x00000000
        /*0034*/ 	.short	0x0000
        /*0036*/ 	.short	0x0000
        /*0038*/ 	.byte	0x00, 0xf0, 0x21, 0x00


	//----- nvinfo : EIATTR_MAXREG_COUNT
	.align		4
.L_1549:
        /*003c*/ 	.byte	0x03, 0x1b
        /*003e*/ 	.short	0x00ff


	//----- nvinfo : EIATTR_MERCURY_ISA_VERSION
	.align		4
        /*0040*/ 	.byte	0x03, 0x5f
        /*0042*/ 	.short	0x0000


	//----- nvinfo : EIATTR_EXIT_INSTR_OFFSETS
	.align		4
        /*0044*/ 	.byte	0x04, 0x1c
        /*0046*/ 	.short	(.L_1551 - .L_1550)


	//   ....[0]....
.L_1550:
        /*0048*/ 	.word	0x000000e0


	//   ....[1]....
        /*004c*/ 	.word	0x00000d60


	//   ....[2]....
        /*0050*/ 	.word	0x000018a0


	//   ....[3]....
        /*0054*/ 	.word	0x00001910


	//   ....[4]....
        /*0058*/ 	.word	0x00003070


	//----- nvinfo : EIATTR_MAX_THREADS
	.align		4
.L_1551:
        /*005c*/ 	.byte	0x04, 0x05
        /*005e*/ 	.short	(.L_1553 - .L_1552)
.L_1552:
        /*0060*/ 	.word	0x00000100
        /*0064*/ 	.word	0x00000001
        /*0068*/ 	.word	0x00000001


	//----- nvinfo : EIATTR_CRS_STACK_SIZE
	.align		4
.L_1553:
        /*006c*/ 	.byte	0x04, 0x1e
        /*006e*/ 	.short	(.L_1555 - .L_1554)
.L_1554:
        /*0070*/ 	.word	0x00000000
.L_1555:


//--------------------- .nv.info._ZN3cub17CUB_300001_SM_8006detail8for_each13static_kernelINS2_12policy_hub_t12policy_500_tElNS2_12op_wrapper_tIlZZZZZN2at6native36add_out_dense_sparse_compressed_cudaERNS7_6TensorERKS9_SC_RKN3c106ScalarEENKUlvE_clEvENKUlvE10_clEvENKUlvE_clEvENKUlvE_clEvEUllE_N6thrust23THRUST_300001_SM_800_NS17counting_iteratorIlNSN_11use_defaultESP_SP_EEEEEEvT0_T1_ --------------------------
	.section	.nv.info._ZN3cub17CUB_300001_SM_8006detail8for_each13static_kernelINS2_12policy_hub_t12policy_500_tElNS2_12op_wrapper_tIlZZZZZN2at6native36add_out_dense_sparse_compressed_cudaERNS7_6TensorERKS9_SC_RKN3c106ScalarEENKUlvE_clEvENKUlvE10_clEvENKUlvE_clEvENKUlvE_clEvEUllE_N6thrust23THRUST_300001_SM_800_NS17counting_iteratorIlNSN_11use_defaultESP_SP_EEEEEEvT0_T1_,"",@"SHT_CUDA_INFO"
	.sectionflags	@""
	.align	4


	//----- nvinfo : EIATTR_CUDA_API_VERSION
	.align		4
        /*0000*/ 	.byte	0x04, 0x37
        /*0002*/ 	.short	(.L_1557 - .L_1556)
.L_1556:
        /*0004*/ 	.word	0x00000082


	//----- nvinfo : EIATTR_SW2861232_WAR
	.align		4
.L_1557:
        /*0008*/ 	.byte	0x01, 0x35
	.zero		2


	//----- nvinfo : EIATTR_PARAM_CBANK
	.align		4
        /*000c*/ 	.byte	0x04, 0x0a
        /*000e*/ 	.short	(.L_1559 - .L_1558)
	.align		4
.L_1558:
        /*0010*/ 	.word	index@(.nv.constant0._ZN3cub17CUB_300001_SM_8006detail8for_each13static_kernelINS2_12policy_hub_t12policy_500_tElNS2_12op_wrapper_tIlZZZZZN2at6native36add_out_dense_sparse_compressed_cudaERNS7_6TensorERKS9_SC_RKN3c106ScalarEENKUlvE_clEvENKUlvE10_clEvENKUlvE_clEvENKUlvE_clEvEUllE_N6thrust23THRUST_300001_SM_800_NS17counting_iteratorIlNSN_11use_defaultESP_SP_EEEEEEvT0_T1_)
        /*0014*/ 	.short	0x0160
        /*0016*/ 	.short	0x0070


	//----- nvinfo : EIATTR_CBANK_PARAM_SIZE
	.align		4
.L_1559:
        /*0018*/ 	.byte	0x03, 0x19
        /*001a*/ 	.short	0x0070


	//----- nvinfo : EIATTR_KPARAM_INFO
	.align		4
        /*001c*/ 	.byte	0x04, 0x17
        /*001e*/ 	.short	(.L_1561 - .L_1560)
.L_1560:
        /*0020*/ 	.word	0x00000000
        /*0024*/ 	.short	0x0001
        /*0026*/ 	.short	0x0008
        /*0028*/ 	.byte	0x00, 0xf0, 0xa1, 0x01


	//----- nvinfo : EIATTR_KPARAM_INFO
	.align		4
.L_1561:
        /*002c*/ 	.byte	0x04, 0x17
        /*002e*/ 	.short	(.L_1563 - .L_1562)
.L_1562:
        /*0030*/ 	.word	0x00000000
        /*0034*/ 	.short	0x0000
        /*0036*/ 	.short	0x0000
        /*0038*/ 	.byte	0x00, 0xf0, 0x21, 0x00


	//----- nvinfo : EIATTR_MAXREG_COUNT
	.align		4
.L_1563:
        /*003c*/ 	.byte	0x03, 0x1b
        /*003e*/ 	.short	0x00ff


	//----- nvinfo : EIATTR_MERCURY_ISA_VERSION
	.align		4
        /*0040*/ 	.byte	0x03, 0x5f
        /*0042*/ 	.short	0x0000


	//----- nvinfo : EIATTR_EXIT_INSTR_OFFSETS
	.align		4
        /*0044*/ 	.byte	0x04, 0x1c
        /*0046*/ 	.short	(.L_1565 - .L_1564)


	//   ....[0]....
.L_1564:
        /*0048*/ 	.word	0x000000e0


	//   ....[1]....
        /*004c*/ 	.word	0x00000cb0


	//   ....[2]....
        /*0050*/ 	.word	0x000017b0


	//   ....[3]....
        /*0054*/ 	.word	0x00001810


	//   ....[4]....
        /*0058*/ 	.word	0x00002ed0


	//----- nvinfo : EIATTR_MAX_THREADS
	.align		4
.L_1565:
        /*005c*/ 	.byte	0x04, 0x05
        /*005e*/ 	.short	(.L_1567 - .L_1566)
.L_1566:
        /*0060*/ 	.word	0x00000100
        /*0064*/ 	.word	0x00000001
        /*0068*/ 	.word	0x00000001


	//----- nvinfo : EIATTR_CRS_STACK_SIZE
	.align		4
.L_1567:
        /*006c*/ 	.byte	0x04, 0x1e
        /*006e*/ 	.short	(.L_1569 - .L_1568)
.L_1568:
        /*0070*/ 	.word	0x00000000
.L_1569:


//--------------------- .nv.info._ZN3cub17CUB_300001_SM_8006detail8for_each13static_kernelINS2_12policy_hub_t12policy_500_tElNS2_12op_wrapper_tIlZZZZZN2at6native36add_out_dense_sparse_compressed_cudaERNS7_6TensorERKS9_SC_RKN3c106ScalarEENKUlvE_clEvENKUlvE9_clEvENKUlvE_clEvENKUlvE0_clEvEUllE_N6thrust23THRUST_300001_SM_800_NS17counting_iteratorIlNSN_11use_defaultESP_SP_EEEEEEvT0_T1_ --------------------------
	.section	.nv.info._ZN3cub17CUB_300001_SM_8006detail8for_each13static_kernelINS2_12policy_hub_t12policy_500_tElNS2_12op_wrapper_tIlZZZZZN2at6native36add_out_dense_sparse_compressed_cudaERNS7_6TensorERKS9_SC_RKN3c106ScalarEENKUlvE_clEvENKUlvE9_clEvENKUlvE_clEvENKUlvE0_clEvEUllE_N6thrust23THRUST_300001_SM_800_NS17counting_iteratorIlNSN_11use_defaultESP_SP_EEEEEEvT0_T1_,"",@"SHT_CUDA_INFO"
	.sectionflags	@""
	.align	4


	//----- nvinfo : EIATTR_CUDA_API_VERSION
	.align		4
        /*0000*/ 	.byte	0x04, 0x37
        /*0002*/ 	.short	(.L_1571 - .L_1570)
.L_1570:
        /*0004*/ 	.word	0x00000082


	//----- nvinfo : EIATTR_SW2861232_WAR
	.align		4
.L_1571:
        /*0008*/ 	.byte	0x01, 0x35
	.zero		2


	//----- nvinfo : EIATTR_PARAM_CBANK
	.align		4
        /*000c*/ 	.byte	0x04, 0x0a
        /*000e*/ 	.short	(.L_1573 - .L_1572)
	.align		4
.L_1572:
        /*0010*/ 	.word	index@(.nv.constant0._ZN3cub17CUB_300001_SM_8006detail8for_each13static_kernelINS2_12policy_hub_t12policy_500_tElNS2_12op_wrapper_tIlZZZZZN2at6native36add_out_dense_sparse_compressed_cudaERNS7_6TensorERKS9_SC_RKN3c106ScalarEENKUlvE_clEvENKUlvE9_clEvENKUlvE_clEvENKUlvE0_clEvEUllE_N6thrust23THRUST_300001_SM_800_NS17counting_iteratorIlNSN_11use_defaultESP_SP_EEEEEEvT0_T1_)
        /*0014*/ 	.short	0x0160
        /*0016*/ 	.short	0x0070


	//----- nvinfo : EIATTR_CBANK_PARAM_SIZE
	.align		4
.L_1573:
        /*0018*/ 	.byte	0x03, 0x19
        /*001a*/ 	.short	0x0070


	//----- nvinfo : EIATTR_KPARAM_INFO
	.align		4
        /*001c*/ 	.byte	0x04, 0x17
        /*001e*/ 	.short	(.L_1575 - .L_1574)
.L_1574:
        /*0020*/ 	.word	0x00000000
        /*0024*/ 	.short	0x0001
        /*0026*/ 	.short	0x0008
        /*0028*/ 	.byte	0x00, 0xf0, 0xa1, 0x01


	//----- nvinfo : EIATTR_KPARAM_INFO
	.align		4
.L_1575:
        /*002c*/ 	.byte	0x04, 0x17
        /*002e*/ 	.short	(.L_1577 - .L_1576)
.L_1576:
        /*0030*/ 	.word	0x00000000
        /*0034*/ 	.short	0x0000
        /*0036*/ 	.short	0x0000
        /*0038*/ 	.byte	0x00, 0xf0, 0x21, 0x00


	//----- nvinfo : EIATTR_MAXREG_COUNT
	.align		4
.L_1577:
        /*003c*/ 	.byte	0x03, 0x1b
        /*003e*/ 	.short	0x00ff


	//----- nvinfo : EIATTR_MERCURY_ISA_VERSION
	.align		4
        /*0040*/ 	.byte	0x03, 0x5f
        /*0042*/ 	.short	0x0000


	//----- nvinfo : EIATTR_EXIT_INSTR_OFFSETS
	.align		4
        /*0044*/ 	.byte	0x04, 0x1c
        /*0046*/ 	.short	(.L_1579 - .L_1578)


	//   ....[0]....
.L_1578:
        /*0048*/ 	.word	0x000000e0


	//   ....[1]....
        /*004c*/ 	.word	0x00000f90


	//   ....[2]....
        /*0050*/ 	.word	0x00001d10


	//   ....[3]....
        /*0054*/ 	.word	0x00001d80


	//   ....[4]....
        /*0058*/ 	.word	0x00003940


	//----- nvinfo : EIATTR_MAX_THREADS
	.align		4
.L_1579:
        /*005c*/ 	.byte	0x04, 0x05
        /*005e*/ 	.short	(.L_1581 - .L_1580)
.L_1580:
        /*0060*/ 	.word	0x00000100
        /*0064*/ 	.word	0x00000001
        /*0068*/ 	.word	0x00000001


	//----- nvinfo : EIATTR_CRS_STACK_SIZE
	.align		4
.L_1581:
        /*006c*/ 	.byte	0x04, 0x1e
        /*006e*/ 	.short	(.L_1583 - .L_1582)
.L_1582:
        /*0070*/ 	.word	0x00000000
.L_1583:


//--------------------- .nv.info._ZN3cub17CUB_300001_SM_8006detail8for_each13static_kernelINS2_12policy_hub_t12policy_500_tElNS2_12op_wrapper_tIlZZZZZN2at6native36add_out_dense_sparse_compressed_cudaERNS7_6TensorERKS9_SC_RKN3c106ScalarEENKUlvE_clEvENKUlvE9_clEvENKUlvE_clEvENKUlvE_clEvEUllE_N6thrust23THRUST_300001_SM_800_NS17counting_iteratorIlNSN_11use_defaultESP_SP_EEEEEEvT0_T1_ --------------------------
	.section	.nv.info._ZN3cub17CUB_300001_SM_8006detail8for_each13static_kernelINS2_12policy_hub_t12policy_500_tElNS2_12op_wrapper_tIlZZZZZN2at6native36add_out_dense_sparse_compressed_cudaERNS7_6TensorERKS9_SC_RKN3c106ScalarEENKUlvE_clEvENKUlvE9_clEvENKUlvE_clEvENKUlvE_clEvEUllE_N6thrust23THRUST_300001_SM_800_NS17counting_iteratorIlNSN_11use_defaultESP_SP_EEEEEEvT0_T1_,"",@"SHT_CUDA_INFO"
	.sectionflags	@""
	.align	4


	//----- nvinfo : EIATTR_CUDA_API_VERSION
	.align		4
        /*0000*/ 	.byte	0x04, 0x37
        /*0002*/ 	.short	(.L_1585 - .L_1584)
.L_1584:
        /*0004*/ 	.word	0x00000082


	//----- nvinfo : EIATTR_SW2861232_WAR
	.align		4
.L_1585:
        /*0008*/ 	.byte	0x01, 0x35
	.zero		2


	//----- nvinfo : EIATTR_PARAM_CBANK
	.align		4
        /*000c*/ 	.byte	0x04, 0x0a
        /*000e*/ 	.short	(.L_1587 - .L_1586)
	.align		4
.L_1586:
        /*0010*/ 	.word	index@(.nv.constant0._ZN3cub17CUB_300001_SM_8006detail8for_each13static_kernelINS2_12policy_hub_t12policy_500_tElNS2_12op_wrapper_tIlZZZZZN2at6native36add_out_dense_sparse_compressed_cudaERNS7_6TensorERKS9_SC_RKN3c106ScalarEENKUlvE_clEvENKUlvE9_clEvENKUlvE_clEvENKUlvE_clEvEUllE_N6thrust23THRUST_300001_SM_800_NS17counting_iteratorIlNSN_11use_defaultESP_SP_EEEEEEvT0_T1_)
        /*0014*/ 	.short	0x0160
        /*0016*/ 	.short	0x0070


	//----- nvinfo : EIATTR_CBANK_PARAM_SIZE
	.align		4
.L_1587:
        /*0018*/ 	.byte	0x03, 0x19
        /*001a*/ 	.short	0x0070


	//----- nvinfo : EIATTR_KPARAM_INFO
	.align		4
        /*001c*/ 	.byte	0x04, 0x17
        /*001e*/ 	.short	(.L_1589 - .L_1588)
.L_1588:
        /*0020*/ 	.word	0x00000000
        /*0024*/ 	.short	0x0001
        /*0026*/ 	.short	0x0008
        /*0028*/ 	.byte	0x00, 0xf0, 0xa1, 0x01


	//----- nvinfo : EIATTR_KPARAM_INFO
	.align		4
.L_1589:
        /*002c*/ 	.byte	0x04, 0x17
        /*002e*/ 	.short	(.L_1591 - .L_1590)
.L_1590:
        /*0030*/ 	.word	0x00000000
        /*0034*/ 	.short	0x0000
        /*0036*/ 	.short	0x0000
        /*0038*/ 	.byte	0x00, 0xf0, 0x21, 0x00


	//----- nvinfo : EIATTR_MAXREG_COUNT
	.align		4
.L_1591:
        /*003c*/ 	.byte	0x03, 0x1b
        /*003e*/ 	.short	0x00ff


	//----- nvinfo : EIATTR_MERCURY_ISA_VERSION
	.align		4
        /*0040*/ 	.byte	0x03, 0x5f
        /*0042*/ 	.short	0x0000


	//----- nvinfo : EIATTR_EXIT_INSTR_OFFSETS
	.align		4
        /*0044*/ 	.byte	0x04, 0x1c
        /*0046*/ 	.short	(.L_1593 - .L_1592)


	//   ....[0]....
.L_1592:
        /*0048*/ 	.word	0x000000e0


	//   ....[1]....
        /*004c*/ 	.word	0x00000ed0


	//   ....[2]....
        /*0050*/ 	.word	0x00001bf0


	//   ....[3]....
        /*0054*/ 	.word	0x00001c50


	//   ....[4]....
        /*0058*/ 	.word	0x000036e0


	//----- nvinfo : EIATTR_MAX_THREADS
	.align		4
.L_1593:
        /*005c*/ 	.byte	0x04, 0x05
        /*005e*/ 	.short	(.L_1595 - .L_1594)
.L_1594:
        /*0060*/ 	.word	0x00000100
        /*0064*/ 	.word	0x00000001
        /*0068*/ 	.word	0x00000001


	//----- nvinfo : EIATTR_CRS_STACK_SIZE
	.align		4
.L_1595:
        /*006c*/ 	.byte	0x04, 0x1e
        /*006e*/ 	.short	(.L_1597 - .L_1596)
.L_1596:
        /*0070*/ 	.word	0x00000000
.L_1597:


//--------------------- .nv.info._ZN3cub17CUB_300001_SM_8006detail8for_each13static_kernelINS2_12policy_hub_t12policy_500_tElNS2_12op_wrapper_tIlZZZZZN2at6native36add_out_dense_sparse_compressed_cudaERNS7_6TensorERKS9_SC_RKN3c106ScalarEENKUlvE_clEvENKUlvE8_clEvENKUlvE_clEvENKUlvE0_clEvEUllE_N6thrust23THRUST_300001_SM_800_NS17counting_iteratorIlNSN_11use_defaultESP_SP_EEEEEEvT0_T1_ --------------------------
	.section	.nv.info._ZN3cub17CUB_300001_SM_8006detail8for_each13static_kernelINS2_12policy_hub_t12policy_500_tElNS2_12op_wrapper_tIlZZZZZN2at6native36add_out_dense_sparse_compressed_cudaERNS7_6TensorERKS9_SC_RKN3c106ScalarEENKUlvE_clEvENKUlvE8_clEvENKUlvE_clEvENKUlvE0_clEvEUllE_N6thrust23THRUST_300001_SM_800_NS17counting_iteratorIlNSN_11use_defaultESP_SP_EEEEEEvT0_T1_,"",@"SHT_CUDA_INFO"
	.sectionflags	@""
	.align	4


	//----- nvinfo : EIATTR_CUDA_API_VERSION
	.align		4
        /*0000*/ 	.byte	0x04, 0x37
        /*0002*/ 	.short	(.L_1599 - .L_1598)
.L_1598:
        /*0004*/ 	.word	0x00000082


	//----- nvinfo : EIATTR_SW2861232_WAR
	.align		4
.L_1599:
        /*0008*/ 	.byte	0x01, 0x35
	.zero		2


	//----- nvinfo : EIATTR_PARAM_CBANK
	.align		4
        /*000c*/ 	.byte	0x04, 0x0a
        /*000e*/ 	.short	(.L_1601 - .L_1600)
	.align		4
.L_1600:
        /*0010*/ 	.word	index@(.nv.constant0._ZN3cub17CUB_300001_SM_8006detail8for_each13static_kernelINS2_12policy_hub_t12policy_500_tElNS2_12op_wrapper_tIlZZZZZN2at6native36add_out_dense_sparse_compressed_cudaERNS7_6TensorERKS9_SC_RKN3c106ScalarEENKUlvE_clEvENKUlvE8_clEvENKUlvE_clEvENKUlvE0_clEvEUllE_N6thrust23THRUST_300001_SM_800_NS17counting_iteratorIlNSN_11use_defaultESP_SP_EEEEEEvT0_T1_)
        /*0014*/ 	.short	0x0160
        /*0016*/ 	.short	0x0070


	//----- nvinfo : EIATTR_CBANK_PARAM_SIZE
	.align		4
.L_1601:
        /*0018*/ 	.byte	0x03, 0x19
        /*001a*/ 	.short	0x0070


	//----- nvinfo : EIATTR_KPARAM_INFO
	.align		4
        /*001c*/ 	.byte	0x04, 0x17
        /*001e*/ 	.short	(.L_1603 - .L_1602)
.L_1602:
        /*0020*/ 	.word	0x00000000
        /*0024*/ 	.short	0x0001
        /*0026*/ 	.short	0x0008
        /*0028*/ 	.byte	0x00, 0xf0, 0xa1, 0x01


	//----- nvinfo : EIATTR_KPARAM_INFO
	.align		4
.L_1603:
        /*002c*/ 	.byte	0x04, 0x17
        /*002e*/ 	.short	(.L_1605 - .L_1604)
.L_1604:
        /*0030*/ 	.word	0x00000000
        /*0034*/ 	.short	0x0000
        /*0036*/ 	.short	0x0000
        /*0038*/ 	.byte	0x00, 0xf0, 0x21, 0x00


	//----- nvinfo : EIATTR_MAXREG_COUNT
	.align		4
.L_1605:
        /*003c*/ 	.byte	0x03, 0x1b
        /*003e*/ 	.short	0x00ff


	//----- nvinfo : EIATTR_MERCURY_ISA_VERSION
	.align		4
        /*0040*/ 	.byte	0x03, 0x5f
        /*0042*/ 	.short	0x0000


	//----- nvinfo : EIATTR_EXIT_INSTR_OFFSETS
	.align		4
        /*0044*/ 	.byte	0x04, 0x1c
        /*0046*/ 	.short	(.L_1607 - .L_1606)


	//   ....[0]....
.L_1606:
        /*0048*/ 	.word	0x00000100


	//   ....[1]....
        /*004c*/ 	.word	0x00001530


	//   ....[2]....
        /*0050*/ 	.word	0x00002840


	//   ....[3]....
        /*0054*/ 	.word	0x000028a0


	//   ....[4]....
        /*0058*/ 	.word	0x00005070


	//----- nvinfo : EIATTR_MAX_THREADS
	.align		4
.L_1607:
        /*005c*/ 	.byte	0x04, 0x05
        /*005e*/ 	.short	(.L_1609 - .L_1608)
.L_1608:
        /*0060*/ 	.word	0x00000100
        /*0064*/ 	.word	0x00000001
        /*0068*/ 	.word	0x00000001


	//----- nvinfo : EIATTR_CRS_STACK_SIZE
	.align		4
.L_1609:
        /*006c*/ 	.byte	0x04, 0x1e
        /*006e*/ 	.short	(.L_1611 - .L_1610)
.L_1610:
        /*0070*/ 	.word	0x00000000
.L_1611:


//--------------------- .nv.info._ZN3cub17CUB_300001_SM_8006detail8for_each13static_kernelINS2_12policy_hub_t12policy_500_tElNS2_12op_wrapper_tIlZZZZZN2at6native36add_out_dense_sparse_compressed_cudaERNS7_6TensorERKS9_SC_RKN3c106ScalarEENKUlvE_clEvENKUlvE8_clEvENKUlvE_clEvENKUlvE_clEvEUllE_N6thrust23THRUST_300001_SM_800_NS17counting_iteratorIlNSN_11use_defaultESP_SP_EEEEEEvT0_T1_ --------------------------
	.section	.nv.info._ZN3cub17CUB_300001_SM_8006detail8for_each13static_kernelINS2_12policy_hub_t12policy_500_tElNS2_12op_wrapper_tIlZZZZZN2at6native36add_out_dense_sparse_compressed_cudaERNS7_6TensorERKS9_SC_RKN3c106ScalarEENKUlvE_clEvENKUlvE8_clEvENKUlvE_clEvENKUlvE_clEvEUllE_N6thrust23THRUST_300001_SM_800_NS17counting_iteratorIlNSN_11use_defaultESP_SP_EEEEEEvT0_T1_,"",@"SHT_CUDA_INFO"
	.sectionflags	@""
	.align	4


	//----- nvinfo : EIATTR_CUDA_API_VERSION
	.align		4
        /*0000*/ 	.byte	0x04, 0x37
        /*0002*/ 	.short	(.L_1613 - .L_1612)
.L_1612:
        /*0004*/ 	.word	0x00000082


	//----- nvinfo : EIATTR_SW2861232_WAR
	.align		4
.L_1613:
        /*0008*/ 	.byte	0x01, 0x35
	.zero		2


	//----- nvinfo : EIATTR_PARAM_CBANK
	.align		4
        /*000c*/ 	.byte	0x04, 0x0a
        /*000e*/ 	.short	(.L_1615 - .L_1614)
	.align		4
.L_1614:
        /*0010*/ 	.word	index@(.nv.constant0._ZN3cub17CUB_300001_SM_8006detail8for_each13static_kernelINS2_12policy_hub_t12policy_500_tElNS2_12op_wrapper_tIlZZZZZN2at6native36add_out_dense_sparse_compressed_cudaERNS7_6TensorERKS9_SC_RKN3c106ScalarEENKUlvE_clEvENKUlvE8_clEvENKUlvE_clEvENKUlvE_clEvEUllE_N6thrust23THRUST_300001_SM_800_NS17counting_iteratorIlNSN_11use_defaultESP_SP_EEEEEEvT0_T1_)
        /*0014*/ 	.short	0x0160
        /*0016*/ 	.short	0x0070


	//----- nvinfo : EIATTR_CBANK_PARAM_SIZE
	.align		4
.L_1615:
        /*0018*/ 	.byte	0x03, 0x19
        /*001a*/ 	.short	0x0070


	//----- nvinfo : EIATTR_KPARAM_INFO
	.align		4
        /*001c*/ 	.byte	0x04, 0x17
        /*001e*/ 	.short	(.L_1617 - .L_1616)
.L_1616:
        /*0020*/ 	.word	0x00000000
        /*0024*/ 	.short	0x0001
        /*0026*/ 	.short	0x0008
        /*0028*/ 	.byte	0x00, 0xf0, 0xa1, 0x01


	//----- nvinfo : EIATTR_KPARAM_INFO
	.align		4
.L_1617:
        /*002c*/ 	.byte	0x04, 0x17
        /*002e*/ 	.short	(.L_1619 - .L_1618)
.L_1618:
        /*0030*/ 	.word	0x00000000
        /*0034*/ 	.short	0x0000
        /*0036*/ 	.short	0x0000
        /*0038*/ 	.byte	0x00, 0xf0, 0x21, 0x00


	//----- nvinfo : EIATTR_MAXREG_COUNT
	.align		4
.L_1619:
        /*003c*/ 	.byte	0x03, 0x1b
        /*003e*/ 	.short	0x00ff


	//----- nvinfo : EIATTR_MERCURY_ISA_VERSION
	.align		4
        /*0040*/ 	.byte	0x03, 0x5f
        /*0042*/ 	.short	0x0000


	//----- nvinfo : EIATTR_EXIT_INSTR_OFFSETS
	.align		4
        /*0044*/ 	.byte	0x04, 0x1c
        /*0046*/ 	.short	(.L_1621 - .L_1620)


	//   ....[0]....
.L_1620:
        /*0048*/ 	.word	0x000000e0


	//   ....[1]....
        /*004c*/ 	.word	0x00001450


	//   ....[2]....
        /*0050*/ 	.word	0x000026b0


	//   ....[3]....
        /*0054*/ 	.word	0x00002700


	//   ....[4]....
        /*0058*/ 	.word	0x00004c70


	//----- nvinfo : EIATTR_MAX_THREADS
	.align		4
.L_1621:
        /*005c*/ 	.byte	0x04, 0x05
        /*005e*/ 	.short	(.L_1623 - .L_1622)
.L_1622:
        /*0060*/ 	.word	0x00000100
        /*0064*/ 	.word	0x00000001
        /*0068*/ 	.word	0x00000001


	//----- nvinfo : EIATTR_CRS_STACK_SIZE
	.align		4
.L_1623:
        /*006c*/ 	.byte	0x04, 0x1e
        /*006e*/ 	.short	(.L_1625 - .L_1624)
.L_1624:
        /*0070*/ 	.word	0x00000000
.L_1625:


//--------------------- .nv.info._ZN3cub17CUB_300001_SM_8006detail8for_each13static_kernelINS2_12policy_hub_t12policy_500_tElNS2_12op_wrapper_tIlZZZZZN2at6native36add_out_dense_sparse_compressed_cudaERNS7_6TensorERKS9_SC_RKN3c106ScalarEENKUlvE_clEvENKUlvE7_clEvENKUlvE_clEvENKUlvE0_clEvEUllE_N6thrust23THRUST_300001_SM_800_NS17counting_iteratorIlNSN_11use_defaultESP_SP_EEEEEEvT0_T1_ --------------------------
	.section	.nv.info._ZN3cub17CUB_300001_SM_8006detail8for_each13static_kernelINS2_12policy_hub_t12policy_500_tElNS2_12op_wrapper_tIlZZZZZN2at6native36add_out_dense_sparse_compressed_cudaERNS7_6TensorERKS9_SC_RKN3c106ScalarEENKUlvE_clEvENKUlvE7_clEvENKUlvE_clEvENKUlvE0_clEvEUllE_N6thrust23THRUST_300001_SM_800_NS17counting_iteratorIlNSN_11use_defaultESP_SP_EEEEEEvT0_T1_,"",@"SHT_CUDA_INFO"
	.sectionflags	@""
	.align	4


	//----- nvinfo : EIATTR_CUDA_API_VERSION
	.align		4
        /*0000*/ 	.byte	0x04, 0x37
        /*0002*/ 	.short	(.L_1627 - .L_1626)
.L_1626:
        /*0004*/ 	.word	0x00000082


	//----- nvinfo : EIATTR_SW2861232_WAR
	.align		4
.L_1627:
        /*0008*/ 	.byte	0x01, 0x35
	.zero		2


	//----- nvinfo : EIATTR_PARAM_CBANK
	.align		4
        /*000c*/ 	.byte	0x04, 0x0a
        /*000e*/ 	.short	(.L_1629 - .L_1628)
	.align		4
.L_1628:
        /*0010*/ 	.word	index@(.nv.constant0._ZN3cub17CUB_300001_SM_8006detail8for_each13static_kernelINS2_12policy_hub_t12policy_500_tElNS2_12op_wrapper_tIlZZZZZN2at6native36add_out_dense_sparse_compressed_cudaERNS7_6TensorERKS9_SC_RKN3c106ScalarEENKUlvE_clEvENKUlvE7_clEvENKUlvE_clEvENKUlvE0_clEvEUllE_N6thrust23THRUST_300001_SM_800_NS17counting_iteratorIlNSN_11use_defaultESP_SP_EEEEEEvT0_T1_)
        /*0014*/ 	.short	0x0160
        /*0016*/ 	.short	0x0070


	//----- nvinfo : EIATTR_CBANK_PARAM_SIZE
	.align		4
.L_1629:
        /*0018*/ 	.byte	0x03, 0x19
        /*001a*/ 	.short	0x0070


	//----- nvinfo : EIATTR_KPARAM_INFO
	.align		4
        /*001c*/ 	.byte	0x04, 0x17
        /*001e*/ 	.short	(.L_1631 - .L_1630)
.L_1630:
        /*0020*/ 	.word	0x00000000
        /*0024*/ 	.short	0x0001
        /*0026*/ 	.short	0x0008
        /*0028*/ 	.byte	0x00, 0xf0, 0xa1, 0x01


	//----- nvinfo : EIATTR_KPARAM_INFO
	.align		4
.L_1631:
        /*002c*/ 	.byte	0x04, 0x17
        /*002e*/ 	.short	(.L_1633 - .L_1632)
.L_1632:
        /*0030*/ 	.word	0x00000000
        /*0034*/ 	.short	0x0000
        /*0036*/ 	.short	0x0000
        /*0038*/ 	.byte	0x00, 0xf0, 0x21, 0x00


	//----- nvinfo : EIATTR_MAXREG_COUNT
	.align		4
.L_1633:
        /*003c*/ 	.byte	0x03, 0x1b
        /*003e*/ 	.short	0x00ff


	//----- nvinfo : EIATTR_ANNOTATIONS
	.align		4
        /*0040*/ 	.byte	0x04, 0x55
        /*0042*/ 	.short	(.L_1635 - .L_1634)


	//   ....[0]....
.L_1634:
        /*0044*/ 	.word	0x00000001
        /*0048*/ 	.byte	0x50, 0x01, 0x00, 0x00, 0x01, 0x00, 0x00, 0x00, 0x20, 0x0f, 0x00, 0x00, 0x01, 0x00, 0x00, 0x00
        /*0058*/ 	.byte	0x80, 0x1c, 0x00, 0x00, 0x01, 0x00, 0x00, 0x00, 0xb0, 0x29, 0x00, 0x00


	//----- nvinfo : EIATTR_MERCURY_ISA_VERSION
	.align		4
.L_1635:
        /*0064*/ 	.byte	0x03, 0x5f
        /*0066*/ 	.short	0x0000


	//----- nvinfo : EIATTR_EXIT_INSTR_OFFSETS
	.align		4
        /*0068*/ 	.byte	0x04, 0x1c
        /*006a*/ 	.short	(.L_1637 - .L_1636)


	//   ....[0]....
.L_1636:
        /*006c*/ 	.word	0x000000f0


	//   ....[1]....
        /*0070*/ 	.word	0x00000f10


	//   ....[2]....
        /*0074*/ 	.word	0x00001c20


	//   ....[3]....
        /*0078*/ 	.word	0x00001ca0


	//   ....[4]....
        /*007c*/ 	.word	0x00003780


	//----- nvinfo : EIATTR_MAX_THREADS
	.align		4
.L_1637:
        /*0080*/ 	.byte	0x04, 0x05
        /*0082*/ 	.short	(.L_1639 - .L_1638)
.L_1638:
        /*0084*/ 	.word	0x00000100
        /*0088*/ 	.word	0x00000001
        /*008c*/ 	.word	0x00000001


	//----- nvinfo : EIATTR_CRS_STACK_SIZE
	.align		4
.L_1639:
        /*0090*/ 	.byte	0x04, 0x1e
        /*0092*/ 	.short	(.L_1641 - .L_1640)
.L_1640:
        /*0094*/ 	.word	0x00000000
.L_1641:


//--------------------- .nv.info._ZN3cub17CUB_300001_SM_8006detail8for_each13static_kernelINS2_12policy_hub_t12policy_500_tElNS2_12op_wrapper_tIlZZZZZN2at6native36add_out_dense_sparse_compressed_cudaERNS7_6TensorERKS9_SC_RKN3c106ScalarEENKUlvE_clEvENKUlvE7_clEvENKUlvE_clEvENKUlvE_clEvEUllE_N6thrust23THRUST_300001_SM_800_NS17counting_iteratorIlNSN_11use_defaultESP_SP_EEEEEEvT0_T1_ --------------------------
	.section	.nv.info._ZN3cub17CUB_300001_SM_8006detail8for_each13static_kernelINS2_12policy_hub_t12policy_500_tElNS2_12op_wrapper_tIlZZZZZN2at6native36add_out_dense_sparse_compressed_cudaERNS7_6TensorERKS9_SC_RKN3c106ScalarEENKUlvE_clEvENKUlvE7_clEvENKUlvE_clEvENKUlvE_clEvEUllE_N6thrust23THRUST_300001_SM_800_NS17counting_iteratorIlNSN_11use_defaultESP_SP_EEEEEEvT0_T1_,"",@"SHT_CUDA_INFO"
	.sectionflags	@""
	.align	4


	//----- nvinfo : EIATTR_CUDA_API_VERSION
	.align		4
        /*0000*/ 	.byte	0x04, 0x37
        /*0002*/ 	.short	(.L_1643 - .L_1642)
.L_1642:
        /*0004*/ 	.word	0x00000082


	//----- nvinfo : EIATTR_SW2861232_WAR
	.align		4
.L_1643:
        /*0008*/ 	.byte	0x01, 0x35
	.zero		2


	//----- nvinfo : EIATTR_PARAM_CBANK
	.align		4
        /*000c*/ 	.byte	0x04, 0x0a
        /*000e*/ 	.short	(.L_1645 - .L_1644)
	.align		4
.L_1644:
        /*0010*/ 	.word	index@(.nv.constant0._ZN3cub17CUB_300001_SM_8006detail8for_each13static_kernelINS2_12policy_hub_t12policy_500_tElNS2_12op_wrapper_tIlZZZZZN2at6native36add_out_dense_sparse_compressed_cudaERNS7_6TensorERKS9_SC_RKN3c106ScalarEENKUlvE_clEvENKUlvE7_clEvENKUlvE_clEvENKUlvE_clEvEUllE_N6thrust23THRUST_300001_SM_800_NS17counting_iteratorIlNSN_11use_defaultESP_SP_EEEEEEvT0_T1_)
        /*0014*/ 	.short	0x0160
        /*0016*/ 	.short	0x0070


	//----- nvinfo : EIATTR_CBANK_PARAM_SIZE
	.align		4
.L_1645:
        /*0018*/ 	.byte	0x03, 0x19
        /*001a*/ 	.short	0x0070


	//----- nvinfo : EIATTR_KPARAM_INFO
	.align		4
        /*001c*/ 	.byte	0x04, 0x17
        /*001e*/ 	.short	(.L_1647 - .L_1646)
.L_1646:
        /*0020*/ 	.word	0x00000000
        /*0024*/ 	.short	0x0001
        /*0026*/ 	.short	0x0008
        /*0028*/ 	.byte	0x00, 0xf0, 0xa1, 0x01


	//----- nvinfo : EIATTR_KPARAM_INFO
	.align		4
.L_1647:
        /*002c*/ 	.byte	0x04, 0x17
        /*002e*/ 	.short	(.L_1649 - .L_1648)
.L_1648:
        /*0030*/ 	.word	0x00000000
        /*0034*/ 	.short	0x0000
        /*0036*/ 	.short	0x0000
        /*0038*/ 	.byte	0x00, 0xf0, 0x21, 0x00


	//----- nvinfo : EIATTR_MAXREG_COUNT
	.align		4
.L_1649:
        /*003c*/ 	.byte	0x03, 0x1b
        /*003e*/ 	.short	0x00ff


	//----- nvinfo : EIATTR_MERCURY_ISA_VERSION
	.align		4
        /*0040*/ 	.byte	0x03, 0x5f
        /*0042*/ 	.short	0x0000


	//----- nvinfo : EIATTR_EXIT_INSTR_OFFSETS
	.align		4
        /*0044*/ 	.byte	0x04, 0x1c
        /*0046*/ 	.short	(.L_1651 - .L_1650)


	//   ....[0]....
.L_1650:
        /*0048*/ 	.word	0x000000e0


	//   ....[1]....
        /*004c*/ 	.word	0x00000e70


	//   ....[2]....
        /*0050*/ 	.word	0x00001af0


	//   ....[3]....
        /*0054*/ 	.word	0x00001b60


	//   ....[4]....
        /*0058*/ 	.word	0x00003500


	//----- nvinfo : EIATTR_MAX_THREADS
	.align		4
.L_1651:
        /*005c*/ 	.byte	0x04, 0x05
        /*005e*/ 	.short	(.L_1653 - .L_1652)
.L_1652:
        /*0060*/ 	.word	0x00000100
        /*0064*/ 	.word	0x00000001
        /*0068*/ 	.word	0x00000001


	//----- nvinfo : EIATTR_CRS_STACK_SIZE
	.align		4
.L_1653:
        /*006c*/ 	.byte	0x04, 0x1e
        /*006e*/ 	.short	(.L_1655 - .L_1654)
.L_1654:
        /*0070*/ 	.word	0x00000000
.L_1655:


//--------------------- .nv.info._ZN3cub17CUB_300001_SM_8006detail8for_each13static_kernelINS2_12policy_hub_t12policy_500_tElNS2_12op_wrapper_tIlZZZZZN2at6native36add_out_dense_sparse_compressed_cudaERNS7_6TensorERKS9_SC_RKN3c106ScalarEENKUlvE_clEvENKUlvE6_clEvENKUlvE_clEvENKUlvE0_clEvEUllE_N6thrust23THRUST_300001_SM_800_NS17counting_iteratorIlNSN_11use_defaultESP_SP_EEEEEEvT0_T1_ --------------------------
	.section	.nv.info._ZN3cub17CUB_300001_SM_8006detail8for_each13static_kernelINS2_12policy_hub_t12policy_500_tElNS2_12op_wrapper_tIlZZZZZN2at6native36add_out_dense_sparse_compressed_cudaERNS7_6TensorERKS9_SC_RKN3c106ScalarEENKUlvE_clEvENKUlvE6_clEvENKUlvE_clEvENKUlvE0_clEvEUllE_N6thrust23THRUST_300001_SM_800_NS17counting_iteratorIlNSN_11use_defaultESP_SP_EEEEEEvT0_T1_,"",@"SHT_CUDA_INFO"
	.sectionflags	@""
	.align	4


	//----- nvinfo : EIATTR_CUDA_API_VERSION
	.align		4
        /*0000*/ 	.byte	0x04, 0x37
        /*0002*/ 	.short	(.L_1657 - .L_1656)
.L_1656:
        /*0004*/ 	.word	0x00000082


	//----- nvinfo : EIATTR_SW2861232_WAR
	.align		4
.L_1657:
        /*0008*/ 	.byte	0x01, 0x35
	.zero		2


	//----- nvinfo : EIATTR_PARAM_CBANK
	.align		4
        /*000c*/ 	.byte	0x04, 0x0a
        /*000e*/ 	.short	(.L_1659 - .L_1658)
	.align		4
.L_1658:
        /*0010*/ 	.word	index@(.nv.constant0._ZN3cub17CUB_300001_SM_8006detail8for_each13static_kernelINS2_12policy_hub_t12policy_500_tElNS2_12op_wrapper_tIlZZZZZN2at6native36add_out_dense_sparse_compressed_cudaERNS7_6TensorERKS9_SC_RKN3c106ScalarEENKUlvE_clEvENKUlvE6_clEvENKUlvE_clEvENKUlvE0_clEvEUllE_N6thrust23THRUST_300001_SM_800_NS17counting_iteratorIlNSN_11use_defaultESP_SP_EEEEEEvT0_T1_)
        /*0014*/ 	.short	0x0160
        /*0016*/ 	.short	0x0090


	//----- nvinfo : EIATTR_CBANK_PARAM_SIZE
	.align		4
.L_1659:
        /*0018*/ 	.byte	0x03, 0x19
        /*001a*/ 	.short	0x0090


	//----- nvinfo : EIATTR_KPARAM_INFO
	.align		4
        /*001c*/ 	.byte	0x04, 0x17
        /*001e*/ 	.short	(.L_1661 - .L_1660)
.L_1660:
        /*0020*/ 	.word	0x00000000
        /*0024*/ 	.short	0x0001
        /*0026*/ 	.short	0x0010
        /*0028*/ 	.byte	0x00, 0xf0, 0x01, 0x02


	//----- nvinfo : EIATTR_KPARAM_INFO
	.align		4
.L_1661:
        /*002c*/ 	.byte	0x04, 0x17
        /*002e*/ 	.short	(.L_1663 - .L_1662)
.L_1662:
        /*0030*/ 	.word	0x00000000
        /*0034*/ 	.short	0x0000
        /*0036*/ 	.short	0x0000
        /*0038*/ 	.byte	0x00, 0xf0, 0x21, 0x00


	//----- nvinfo : EIATTR_MAXREG_COUNT
	.align		4
.L_1663:
        /*003c*/ 	.byte	0x03, 0x1b
        /*003e*/ 	.short	0x00ff


	//----- nvinfo : EIATTR_MERCURY_ISA_VERSION
	.align		4
        /*0040*/ 	.byte	0x03, 0x5f
        /*0042*/ 	.short	0x0000


	//----- nvinfo : EIATTR_EXIT_INSTR_OFFSETS
	.align		4
        /*0044*/ 	.byte	0x04, 0x1c
        /*0046*/ 	.short	(.L_1665 - .L_1664)


	//   ....[0]....
.L_1664:
        /*0048*/ 	.word	0x000000e0


	//   ....[1]....
        /*004c*/ 	.word	0x00000ea0


	//   ....[2]....
        /*0050*/ 	.word	0x00001b70


	//   ....[3]....
        /*0054*/ 	.word	0x00001be0


	//   ....[4]....
        /*0058*/ 	.word	0x00003600


	//----- nvinfo : EIATTR_MAX_THREADS
	.align		4
.L_1665:
        /*005c*/ 	.byte	0x04, 0x05
        /*005e*/ 	.short	(.L_1667 - .L_1666)
.L_1666:
        /*0060*/ 	.word	0x00000100
        /*0064*/ 	.word	0x00000001
        /*0068*/ 	.word	0x00000001


	//----- nvinfo : EIATTR_CRS_STACK_SIZE
	.align		4
.L_1667:
        /*006c*/ 	.byte	0x04, 0x1e
        /*006e*/ 	.short	(.L_1669 - .L_1668)
.L_1668:
        /*0070*/ 	.word	0x00000000
.L_1669:


//--------------------- .nv.info._ZN3cub17CUB_300001_SM_8006detail8for_each13static_kernelINS2_12policy_hub_t12policy_500_tElNS2_12op_wrapper_tIlZZZZZN2at6native36add_out_dense_sparse_compressed_cudaERNS7_6TensorERKS9_SC_RKN3c106ScalarEENKUlvE_clEvENKUlvE6_clEvENKUlvE_clEvENKUlvE_clEvEUllE_N6thrust23THRUST_300001_SM_800_NS17counting_iteratorIlNSN_11use_defaultESP_SP_EEEEEEvT0_T1_ --------------------------
	.section	.nv.info._ZN3cub17CUB_300001_SM_8006detail8for_each13static_kernelINS2_12policy_hub_t12policy_500_tElNS2_12op_wrapper_tIlZZZZZN2at6native36add_out_dense_sparse_compressed_cudaERNS7_6TensorERKS9_SC_RKN3c106ScalarEENKUlvE_clEvENKUlvE6_clEvENKUlvE_clEvENKUlvE_clEvEUllE_N6thrust23THRUST_300001_SM_800_NS17counting_iteratorIlNSN_11use_defaultESP_SP_EEEEEEvT0_T1_,"",@"SHT_CUDA_INFO"
	.sectionflags	@""
	.align	4


	//----- nvinfo : EIATTR_CUDA_API_VERSION
	.align		4
        /*0000*/ 	.byte	0x04, 0x37
        /*0002*/ 	.short	(.L_1671 - .L_1670)
.L_1670:
        /*0004*/ 	.word	0x00000082


	//----- nvinfo : EIATTR_SW2861232_WAR
	.align		4
.L_1671:
        /*0008*/ 	.byte	0x01, 0x35
	.zero		2


	//----- nvinfo : EIATTR_PARAM_CBANK
	.align		4
        /*000c*/ 	.byte	0x04, 0x0a
        /*000e*/ 	.short	(.L_1673 - .L_1672)
	.align		4
.L_1672:
        /*0010*/ 	.word	index@(.nv.constant0._ZN3cub17CUB_300001_SM_8006detail8for_each13static_kernelINS2_12policy_hub_t12policy_500_tElNS2_12op_wrapper_tIlZZZZZN2at6native36add_out_dense_sparse_compressed_cudaERNS7_6TensorERKS9_SC_RKN3c106ScalarEENKUlvE_clEvENKUlvE6_clEvENKUlvE_clEvENKUlvE_clEvEUllE_N6thrust23THRUST_300001_SM_800_NS17counting_iteratorIlNSN_11use_defaultESP_SP_EEEEEEvT0_T1_)
        /*0014*/ 	.short	0x0160
        /*0016*/ 	.short	0x0090


	//----- nvinfo : EIATTR_CBANK_PARAM_SIZE
	.align		4
.L_1673:
        /*0018*/ 	.byte	0x03, 0x19
        /*001a*/ 	.short	0x0090


	//----- nvinfo : EIATTR_KPARAM_INFO
	.align		4
        /*001c*/ 	.byte	0x04, 0x17
        /*001e*/ 	.short	(.L_1675 - .L_1674)
.L_1674:
        /*0020*/ 	.word	0x00000000
        /*0024*/ 	.short	0x0001
        /*0026*/ 	.short	0x0010
        /*0028*/ 	.byte	0x00, 0xf0, 0x01, 0x02


	//----- nvinfo : EIATTR_KPARAM_INFO
	.align		4
.L_1675:
        /*002c*/ 	.byte	0x04, 0x17
        /*002e*/ 	.short	(.L_1677 - .L_1676)
.L_1676:
        /*0030*/ 	.word	0x00000000
        /*0034*/ 	.short	0x0000
        /*0036*/ 	.short	0x0000
        /*0038*/ 	.byte	0x00, 0xf0, 0x21, 0x00


	//----- nvinfo : EIATTR_MAXREG_COUNT
	.align		4
.L_1677:
        /*003c*/ 	.byte	0x03, 0x1b
        /*003e*/ 	.short	0x00ff


	//----- nvinfo : EIATTR_MERCURY_ISA_VERSION
	.align		4
        /*0040*/ 	.byte	0x03, 0x5f
        /*0042*/ 	.short	0x0000


	//----- nvinfo : EIATTR_EXIT_INSTR_OFFSETS
	.align		4
        /*0044*/ 	.byte	0x04, 0x1c
        /*0046*/ 	.short	(.L_1679 - .L_1678)


	//   ....[0]....
.L_1678:
        /*0048*/ 	.word	0x000000e0


	//   ....[1]....
        /*004c*/ 	.word	0x00000e70


	//   ....[2]....
        /*0050*/ 	.word	0x00001af0


	//   ....[3]....
        /*0054*/ 	.word	0x00001b60


	//   ....[4]....
        /*0058*/ 	.word	0x000034e0


	//----- nvinfo : EIATTR_MAX_THREADS
	.align		4
.L_1679:
        /*005c*/ 	.byte	0x04, 0x05
        /*005e*/ 	.short	(.L_1681 - .L_1680)
.L_1680:
        /*0060*/ 	.word	0x00000100
        /*0064*/ 	.word	0x00000001
        /*0068*/ 	.word	0x00000001


	//----- nvinfo : EIATTR_CRS_STACK_SIZE
	.align		4
.L_1681:
        /*006c*/ 	.byte	0x04, 0x1e
        /*006e*/ 	.short	(.L_1683 - .L_1682)
.L_1682:
        /*0070*/ 	.word	0x00000000
.L_1683:


//--------------------- .nv.info._ZN3cub17CUB_300001_SM_8006detail8for_each13static_kernelINS2_12policy_hub_t12policy_500_tElNS2_12op_wrapper_tIlZZZZZN2at6native36add_out_dense_sparse_compressed_cudaERNS7_6TensorERKS9_SC_RKN3c106ScalarEENKUlvE_clEvENKUlvE5_clEvENKUlvE_clEvENKUlvE0_clEvEUllE_N6thrust23THRUST_300001_SM_800_NS17counting_iteratorIlNSN_11use_defaultESP_SP_EEEEEEvT0_T1_ --------------------------
	.section	.nv.info._ZN3cub17CUB_300001_SM_8006detail8for_each13static_kernelINS2_12policy_hub_t12policy_500_tElNS2_12op_wrapper_tIlZZZZZN2at6native36add_out_dense_sparse_compressed_cudaERNS7_6TensorERKS9_SC_RKN3c106ScalarEENKUlvE_clEvENKUlvE5_clEvENKUlvE_clEvENKUlvE0_clEvEUllE_N6thrust23THRUST_300001_SM_800_NS17counting_iteratorIlNSN_11use_defaultESP_SP_EEEEEEvT0_T1_,"",@"SHT_CUDA_INFO"
	.sectionflags	@""
	.align	4


	//----- nvinfo : EIATTR_CUDA_API_VERSION
	.align		4
        /*0000*/ 	.byte	0x04, 0x37
        /*0002*/ 	.short	(.L_1685 - .L_1684)
.L_1684:
        /*0004*/ 	.word	0x00000082


	//----- nvinfo : EIATTR_SW2861232_WAR
	.align		4
.L_1685:
        /*0008*/ 	.byte	0x01, 0x35
	.zero		2


	//----- nvinfo : EIATTR_PARAM_CBANK
	.align		4
        /*000c*/ 	.byte	0x04, 0x0a
        /*000e*/ 	.short	(.L_1687 - .L_1686)
	.align		4
.L_1686:
        /*0010*/ 	.word	index@(.nv.constant0._ZN3cub17CUB_300001_SM_8006detail8for_each13static_kernelINS2_12policy_hub_t12policy_500_tElNS2_12op_wrapper_tIlZZZZZN2at6native36add_out_dense_sparse_compressed_cudaERNS7_6TensorERKS9_SC_RKN3c106ScalarEENKUlvE_clEvENKUlvE5_clEvENKUlvE_clEvENKUlvE0_clEvEUllE_N6thrust23THRUST_300001_SM_800_NS17counting_iteratorIlNSN_11use_defaultESP_SP_EEEEEEvT0_T1_)
        /*0014*/ 	.short	0x0160
        /*0016*/ 	.short	0x0070


	//----- nvinfo : EIATTR_CBANK_PARAM_SIZE
	.align		4
.L_1687:
        /*0018*/ 	.byte	0x03, 0x19
        /*001a*/ 	.short	0x0070


	//----- nvinfo : EIATTR_KPARAM_INFO
	.align		4
        /*001c*/ 	.byte	0x04, 0x17
        /*001e*/ 	.short	(.L_1689 - .L_1688)
.L_1688:
        /*0020*/ 	.word	0x00000000
        /*0024*/ 	.short	0x0001
        /*0026*/ 	.short	0x0008
        /*0028*/ 	.byte	0x00, 0xf0, 0xa1, 0x01


	//----- nvinfo : EIATTR_KPARAM_INFO
	.align		4
.L_1689:
        /*002c*/ 	.byte	0x04, 0x17
        /*002e*/ 	.short	(.L_1691 - .L_1690)
.L_1690:
        /*0030*/ 	.word	0x00000000
        /*0034*/ 	.short	0x0000
        /*0036*/ 	.short	0x0000
        /*0038*/ 	.byte	0x00, 0xf0, 0x21, 0x00


	//----- nvinfo : EIATTR_MAXREG_COUNT
	.align		4
.L_1691:
        /*003c*/ 	.byte	0x03, 0x1b
        /*003e*/ 	.short	0x00ff


	//----- nvinfo : EIATTR_MERCURY_ISA_VERSION
	.align		4
        /*0040*/ 	.byte	0x03, 0x5f
        /*0042*/ 	.short	0x0000


	//----- nvinfo : EIATTR_EXIT_INSTR_OFFSETS
	.align		4
        /*0044*/ 	.byte	0x04, 0x1c
        /*0046*/ 	.short	(.L_1693 - .L_1692)


	//   ....[0]....
.L_1692:
        /*0048*/ 	.word	0x000000e0


	//   ....[1]....
        /*004c*/ 	.word	0x00000cd0


	//   ....[2]....
        /*0050*/ 	.word	0x00001750


	//   ....[3]....
        /*0054*/ 	.word	0x000017c0


	//   ....[4]....
        /*0058*/ 	.word	0x00002dc0


	//----- nvinfo : EIATTR_MAX_THREADS
	.align		4
.L_1693:
        /*005c*/ 	.byte	0x04, 0x05
        /*005e*/ 	.short	(.L_1695 - .L_1694)
.L_1694:
        /*0060*/ 	.word	0x00000100
        /*0064*/ 	.word	0x00000001
        /*0068*/ 	.word	0x00000001


	//----- nvinfo : EIATTR_CRS_STACK_SIZE
	.align		4
.L_1695:
        /*006c*/ 	.byte	0x04, 0x1e
        /*006e*/ 	.short	(.L_1697 - .L_1696)
.L_1696:
        /*0070*/ 	.word	0x00000000
.L_1697:


//--------------------- .nv.info._ZN3cub17CUB_300001_SM_8006detail8for_each13static_kernelINS2_12policy_hub_t12policy_500_tElNS2_12op_wrapper_tIlZZZZZN2at6native36add_out_dense_sparse_compressed_cudaERNS7_6TensorERKS9_SC_RKN3c106ScalarEENKUlvE_clEvENKUlvE5_clEvENKUlvE_clEvENKUlvE_clEvEUllE_N6thrust23THRUST_300001_SM_800_NS17counting_iteratorIlNSN_11use_defaultESP_SP_EEEEEEvT0_T1_ --------------------------
	.section	.nv.info._ZN3cub17CUB_300001_SM_8006detail8for_each13static_kernelINS2_12policy_hub_t12policy_500_tElNS2_12op_wrapper_tIlZZZZZN2at6native36add_out_dense_sparse_compressed_cudaERNS7_6TensorERKS9_SC_RKN3c106ScalarEENKUlvE_clEvENKUlvE5_clEvENKUlvE_clEvENKUlvE_clEvEUllE_N6thrust23THRUST_300001_SM_800_NS17counting_iteratorIlNSN_11use_defaultESP_SP_EEEEEEvT0_T1_,"",@"SHT_CUDA_INFO"
	.sectionflags	@""
	.align	4


	//----- nvinfo : EIATTR_CUDA_API_VERSION
	.align		4
        /*0000*/ 	.byte	0x04, 0x37
        /*0002*/ 	.short	(.L_1699 - .L_1698)
.L_1698:
        /*0004*/ 	.word	0x00000082


	//----- nvinfo : EIATTR_SW2861232_WAR
	.align		4
.L_1699:
        /*0008*/ 	.byte	0x01, 0x35
	.zero		2


	//----- nvinfo : EIATTR_PARAM_CBANK
	.align		4
        /*000c*/ 	.byte	0x04, 0x0a
        /*000e*/ 	.short	(.L_1701 - .L_1700)
	.align		4
.L_1700:
        /*0010*/ 	.word	index@(.nv.constant0._ZN3cub17CUB_300001_SM_8006detail8for_each13static_kernelINS2_12policy_hub_t12policy_500_tElNS2_12op_wrapper_tIlZZZZZN2at6native36add_out_dense_sparse_compressed_cudaERNS7_6TensorERKS9_SC_RKN3c106ScalarEENKUlvE_clEvENKUlvE5_clEvENKUlvE_clEvENKUlvE_clEvEUllE_N6thrust23THRUST_300001_SM_800_NS17counting_iteratorIlNSN_11use_defaultESP_SP_EEEEEEvT0_T1_)
        /*0014*/ 	.short	0x0160
        /*0016*/ 	.short	0x0070


	//----- nvinfo : EIATTR_CBANK_PARAM_SIZE
	.align		4
.L_1701:
        /*0018*/ 	.byte	0x03, 0x19
        /*001a*/ 	.short	0x0070


	//----- nvinfo : EIATTR_KPARAM_INFO
	.align		4
        /*001c*/ 	.byte	0x04, 0x17
        /*001e*/ 	.short	(.L_1703 - .L_1702)
.L_1702:
        /*0020*/ 	.word	0x00000000
        /*0024*/ 	.short	0x0001
        /*0026*/ 	.short	0x0008
        /*0028*/ 	.byte	0x00, 0xf0, 0xa1, 0x01


	//----- nvinfo : EIATTR_KPARAM_INFO
	.align		4
.L_1703:
        /*002c*/ 	.byte	0x04, 0x17
        /*002e*/ 	.short	(.L_1705 - .L_1704)
.L_1704:
        /*0030*/ 	.word	0x00000000
        /*0034*/ 	.short	0x0000
        /*0036*/ 	.short	0x0000
        /*0038*/ 	.byte	0x00, 0xf0, 0x21, 0x00


	//----- nvinfo : EIATTR_MAXREG_COUNT
	.align		4
.L_1705:
        /*003c*/ 	.byte	0x03, 0x1b
        /*003e*/ 	.short	0x00ff


	//----- nvinfo : EIATTR_MERCURY_ISA_VERSION
	.align		4
        /*0040*/ 	.byte	0x03, 0x5f
        /*0042*/ 	.short	0x0000


	//----- nvinfo : EIATTR_EXIT_INSTR_OFFSETS
	.align		4
        /*0044*/ 	.byte	0x04, 0x1c
        /*0046*/ 	.short	(.L_1707 - .L_1706)


	//   ....[0]....
.L_1706:
        /*0048*/ 	.word	0x000000e0


	//   ....[1]....
        /*004c*/ 	.word	0x00000c00


	//   ....[2]....
        /*0050*/ 	.word	0x00001650


	//   ....[3]....
        /*0054*/ 	.word	0x000016b0


	//   ....[4]....
        /*0058*/ 	.word	0x00002bb0


	//----- nvinfo : EIATTR_MAX_THREADS
	.align		4
.L_1707:
        /*005c*/ 	.byte	0x04, 0x05
        /*005e*/ 	.short	(.L_1709 - .L_1708)
.L_1708:
        /*0060*/ 	.word	0x00000100
        /*0064*/ 	.word	0x00000001
        /*0068*/ 	.word	0x00000001


	//----- nvinfo : EIATTR_CRS_STACK_SIZE
	.align		4
.L_1709:
        /*006c*/ 	.byte	0x04, 0x1e
        /*006e*/ 	.short	(.L_1711 - .L_1710)
.L_1710:
        /*0070*/ 	.word	0x00000000
.L_1711:


//--------------------- .nv.info._ZN3cub17CUB_300001_SM_8006detail8for_each13static_kernelINS2_12policy_hub_t12policy_500_tElNS2_12op_wrapper_tIlZZZZZN2at6native36add_out_dense_sparse_compressed_cudaERNS7_6TensorERKS9_SC_RKN3c106ScalarEENKUlvE_clEvENKUlvE4_clEvENKUlvE_clEvENKUlvE0_clEvEUllE_N6thrust23THRUST_300001_SM_800_NS17counting_iteratorIlNSN_11use_defaultESP_SP_EEEEEEvT0_T1_ --------------------------
	.section	.nv.info._ZN3cub17CUB_300001_SM_8006detail8for_each13static_kernelINS2_12policy_hub_t12policy_500_tElNS2_12op_wrapper_tIlZZZZZN2at6native36add_out_dense_sparse_compressed_cudaERNS7_6TensorERKS9_SC_RKN3c106ScalarEENKUlvE_clEvENKUlvE4_clEvENKUlvE_clEvENKUlvE0_clEvEUllE_N6thrust23THRUST_300001_SM_800_NS17counting_iteratorIlNSN_11use_defaultESP_SP_EEEEEEvT0_T1_,"",@"SHT_CUDA_INFO"
	.sectionflags	@""
	.align	4


	//----- nvinfo : EIATTR_CUDA_API_VERSION
	.align		4
        /*0000*/ 	.byte	0x04, 0x37
        /*0002*/ 	.short	(.L_1713 - .L_1712)
.L_1712:
        /*0004*/ 	.word	0x00000082


	//----- nvinfo : EIATTR_SW2861232_WAR
	.align		4
.L_1713:
        /*0008*/ 	.byte	0x01, 0x35
	.zero		2


	//----- nvinfo : EIATTR_PARAM_CBANK
	.align		4
        /*000c*/ 	.byte	0x04, 0x0a
        /*000e*/ 	.short	(.L_1715 - .L_1714)
	.align		4
.L_1714:
        /*0010*/ 	.word	index@(.nv.constant0._ZN3cub17CUB_300001_SM_8006detail8for_each13static_kernelINS2_12policy_hub_t12policy_500_tElNS2_12op_wrapper_tIlZZZZZN2at6native36add_out_dense_sparse_compressed_cudaERNS7_6TensorERKS9_SC_RKN3c106ScalarEENKUlvE_clEvENKUlvE4_clEvENKUlvE_clEvENKUlvE0_clEvEUllE_N6thrust23THRUST_300001_SM_800_NS17counting_iteratorIlNSN_11use_defaultESP_SP_EEEEEEvT0_T1_)
        /*0014*/ 	.short	0x0160
        /*0016*/ 	.short	0x0070


	//----- nvinfo : EIATTR_CBANK_PARAM_SIZE
	.align		4
.L_1715:
        /*0018*/ 	.byte	0x03, 0x19
        /*001a*/ 	.short	0x0070


	//----- nvinfo : EIATTR_KPARAM_INFO
	.align		4
        /*001c*/ 	.byte	0x04, 0x17
        /*001e*/ 	.short	(.L_1717 - .L_1716)
.L_1716:
        /*0020*/ 	.word	0x00000000
        /*0024*/ 	.short	0x0001
        /*0026*/ 	.short	0x0008
        /*0028*/ 	.byte	0x00, 0xf0, 0xa1, 0x01


	//----- nvinfo : EIATTR_KPARAM_INFO
	.align		4
.L_1717:
        /*002c*/ 	.byte	0x04, 0x17
        /*002e*/ 	.short	(.L_1719 - .L_1718)
.L_1718:
        /*0030*/ 	.word	0x00000000
        /*0034*/ 	.short	0x0000
        /*0036*/ 	.short	0x0000
        /*0038*/ 	.byte	0x00, 0xf0, 0x21, 0x00


	//----- nvinfo : EIATTR_MAXREG_COUNT
	.align		4
.L_1719:
        /*003c*/ 	.byte	0x03, 0x1b
        /*003e*/ 	.short	0x00ff


	//----- nvinfo : EIATTR_MERCURY_ISA_VERSION
	.align		4
        /*0040*/ 	.byte	0x03, 0x5f
        /*0042*/ 	.short	0x0000


	//----- nvinfo : EIATTR_EXIT_INSTR_OFFSETS
	.align		4
        /*0044*/ 	.byte	0x04, 0x1c
        /*0046*/ 	.short	(.L_1721 - .L_1720)


	//   ....[0]....
.L_1720:
        /*0048*/ 	.word	0x000000e0


	//   ....[1]....
        /*004c*/ 	.word	0x00000cd0


	//   ....[2]....
        /*0050*/ 	.word	0x00001750


	//   ....[3]....
        /*0054*/ 	.word	0x000017c0


	//   ....[4]....
        /*0058*/ 	.word	0x00002de0


	//----- nvinfo : EIATTR_MAX_THREADS
	.align		4
.L_1721:
        /*005c*/ 	.byte	0x04, 0x05
        /*005e*/ 	.short	(.L_1723 - .L_1722)
.L_1722:
        /*0060*/ 	.word	0x00000100
        /*0064*/ 	.word	0x00000001
        /*0068*/ 	.word	0x00000001


	//----- nvinfo : EIATTR_CRS_STACK_SIZE
	.align		4
.L_1723:
        /*006c*/ 	.byte	0x04, 0x1e
        /*006e*/ 	.short	(.L_1725 - .L_1724)
.L_1724:
        /*0070*/ 	.word	0x00000000
.L_1725:


//--------------------- .nv.info._ZN3cub17CUB_300001_SM_8006detail8for_each13static_kernelINS2_12policy_hub_t12policy_500_tElNS2_12op_wrapper_tIlZZZZZN2at6native36add_out_dense_sparse_compressed_cudaERNS7_6TensorERKS9_SC_RKN3c106ScalarEENKUlvE_clEvENKUlvE4_clEvENKUlvE_clEvENKUlvE_clEvEUllE_N6thrust23THRUST_300001_SM_800_NS17counting_iteratorIlNSN_11use_defaultESP_SP_EEEEEEvT0_T1_ --------------------------
	.section	.nv.info._ZN3cub17CUB_300001_SM_8006detail8for_each13static_kernelINS2_12policy_hub_t12policy_500_tElNS2_12op_wrapper_tIlZZZZZN2at6native36add_out_dense_sparse_compressed_cudaERNS7_6TensorERKS9_SC_RKN3c106ScalarEENKUlvE_clEvENKUlvE4_clEvENKUlvE_clEvENKUlvE_clEvEUllE_N6thrust23THRUST_300001_SM_800_NS17counting_iteratorIlNSN_11use_defaultESP_SP_EEEEEEvT0_T1_,"",@"SHT_CUDA_INFO"
	.sectionflags	@""
	.align	4


	//----- nvinfo : EIATTR_CUDA_API_VERSION
	.align		4
        /*0000*/ 	.byte	0x04, 0x37
        /*0002*/ 	.short	(.L_1727 - .L_1726)
.L_1726:
        /*0004*/ 	.word	0x00000082


	//----- nvinfo : EIATTR_SW2861232_WAR
	.align		4
.L_1727:
        /*0008*/ 	.byte	0x01, 0x35
	.zero		2


	//----- nvinfo : EIATTR_PARAM_CBANK
	.align		4
        /*000c*/ 	.byte	0x04, 0x0a
        /*000e*/ 	.short	(.L_1729 - .L_1728)
	.align		4
.L_1728:
        /*0010*/ 	.word	index@(.nv.constant0._ZN3cub17CUB_300001_SM_8006detail8for_each13static_kernelINS2_12policy_hub_t12policy_500_tElNS2_12op_wrapper_tIlZZZZZN2at6native36add_out_dense_sparse_compressed_cudaERNS7_6TensorERKS9_SC_RKN3c106ScalarEENKUlvE_clEvENKUlvE4_clEvENKUlvE_clEvENKUlvE_clEvEUllE_N6thrust23THRUST_300001_SM_800_NS17counting_iteratorIlNSN_11use_defaultESP_SP_EEEEEEvT0_T1_)
        /*0014*/ 	.short	0x0160
        /*0016*/ 	.short	0x0070


	//----- nvinfo : EIATTR_CBANK_PARAM_SIZE
	.align		4
.L_1729:
        /*0018*/ 	.byte	0x03, 0x19
        /*001a*/ 	.short	0x0070


	//----- nvinfo : EIATTR_KPARAM_INFO
	.align		4
        /*001c*/ 	.byte	0x04, 0x17
        /*001e*/ 	.short	(.L_1731 - .L_1730)
.L_1730:
        /*0020*/ 	.word	0x00000000
        /*0024*/ 	.short	0x0001
        /*0026*/ 	.short	0x0008
        /*0028*/ 	.byte	0x00, 0xf0, 0xa1, 0x01


	//----- nvinfo : EIATTR_KPARAM_INFO
	.align		4
.L_1731:
        /*002c*/ 	.byte	0x04, 0x17
        /*002e*/ 	.short	(.L_1733 - .L_1732)
.L_1732:
        /*0030*/ 	.word	0x00000000
        /*0034*/ 	.short	0x0000
        /*0036*/ 	.short	0x0000
        /*0038*/ 	.byte	0x00, 0xf0, 0x21, 0x00


	//----- nvinfo : EIATTR_MAXREG_COUNT
	.align		4
.L_1733:
        /*003c*/ 	.byte	0x03, 0x1b
        /*003e*/ 	.short	0x00ff


	//----- nvinfo : EIATTR_MERCURY_ISA_VERSION
	.align		4
        /*0040*/ 	.byte	0x03, 0x5f
        /*0042*/ 	.short	0x0000


	//----- nvinfo : EIATTR_EXIT_INSTR_OFFSETS
	.align		4
        /*0044*/ 	.byte	0x04, 0x1c
        /*0046*/ 	.short	(.L_1735 - .L_1734)


	//   ....[0]....
.L_1734:
        /*0048*/ 	.word	0x000000e0


	//   ....[1]....
        /*004c*/ 	.word	0x00000bd0


	//   ....[2]....
        /*0050*/ 	.word	0x000015f0


	//   ....[3]....
        /*0054*/ 	.word	0x00001650


	//   ....[4]....
        /*0058*/ 	.word	0x00002b00


	//----- nvinfo : EIATTR_MAX_THREADS
	.align		4
.L_1735:
        /*005c*/ 	.byte	0x04, 0x05
        /*005e*/ 	.short	(.L_1737 - .L_1736)
.L_1736:
        /*0060*/ 	.word	0x00000100
        /*0064*/ 	.word	0x00000001
        /*0068*/ 	.word	0x00000001


	//----- nvinfo : EIATTR_CRS_STACK_SIZE
	.align		4
.L_1737:
        /*006c*/ 	.byte	0x04, 0x1e
        /*006e*/ 	.short	(.L_1739 - .L_1738)
.L_1738:
        /*0070*/ 	.word	0x00000000
.L_1739:


//--------------------- .nv.info._ZN3cub17CUB_300001_SM_8006detail8for_each13static_kernelINS2_12policy_hub_t12policy_500_tElNS2_12op_wrapper_tIlZZZZZN2at6native36add_out_dense_sparse_compressed_cudaERNS7_6TensorERKS9_SC_RKN3c106ScalarEENKUlvE_clEvENKUlvE3_clEvENKUlvE_clEvENKUlvE0_clEvEUllE_N6thrust23THRUST_300001_SM_800_NS17counting_iteratorIlNSN_11use_defaultESP_SP_EEEEEEvT0_T1_ --------------------------
	.section	.nv.info._ZN3cub17CUB_300001_SM_8006detail8for_each13static_kernelINS2_12policy_hub_t12policy_500_tElNS2_12op_wrapper_tIlZZZZZN2at6native36add_out_dense_sparse_compressed_cudaERNS7_6TensorERKS9_SC_RKN3c106ScalarEENKUlvE_clEvENKUlvE3_clEvENKUlvE_clEvENKUlvE0_clEvEUllE_N6thrust23THRUST_300001_SM_800_NS17counting_iteratorIlNSN_11use_defaultESP_SP_EEEEEEvT0_T1_,"",@"SHT_CUDA_INFO"
	.sectionflags	@""
	.align	4


	//----- nvinfo : EIATTR_CUDA_API_VERSION
	.align		4
        /*0000*/ 	.byte	0x04, 0x37
        /*0002*/ 	.short	(.L_1741 - .L_1740)
.L_1740:
        /*0004*/ 	.word	0x00000082


	//----- nvinfo : EIATTR_SW2861232_WAR
	.align		4
.L_1741:
        /*0008*/ 	.byte	0x01, 0x35
	.zero		2


	//----- nvinfo : EIATTR_PARAM_CBANK
	.align		4
        /*000c*/ 	.byte	0x04, 0x0a
        /*000e*/ 	.short	(.L_1743 - .L_1742)
	.align		4
.L_1742:
        /*0010*/ 	.word	index@(.nv.constant0._ZN3cub17CUB_300001_SM_8006detail8for_each13static_kernelINS2_12policy_hub_t12policy_500_tElNS2_12op_wrapper_tIlZZZZZN2at6native36add_out_dense_sparse_compressed_cudaERNS7_6TensorERKS9_SC_RKN3c106ScalarEENKUlvE_clEvENKUlvE3_clEvENKUlvE_clEvENKUlvE0_clEvEUllE_N6thrust23THRUST_300001_SM_800_NS17counting_iteratorIlNSN_11use_defaultESP_SP_EEEEEEvT0_T1_)
        /*0014*/ 	.short	0x0160
        /*0016*/ 	.short	0x0070


	//----- nvinfo : EIATTR_CBANK_PARAM_SIZE
	.align		4
.L_1743:
        /*0018*/ 	.byte	0x03, 0x19
        /*001a*/ 	.short	0x0070


	//----- nvinfo : EIATTR_KPARAM_INFO
	.align		4
        /*001c*/ 	.byte	0x04, 0x17
        /*001e*/ 	.short	(.L_1745 - .L_1744)
.L_1744:
        /*0020*/ 	.word	0x00000000
        /*0024*/ 	.short	0x0001
        /*0026*/ 	.short	0x0008
        /*0028*/ 	.byte	0x00, 0xf0, 0xa1, 0x01


	//----- nvinfo : EIATTR_KPARAM_INFO
	.align		4
.L_1745:
        /*002c*/ 	.byte	0x04, 0x17
        /*002e*/ 	.short	(.L_1747 - .L_1746)
.L_1746:
        /*0030*/ 	.word	0x00000000
        /*0034*/ 	.short	0x0000
        /*0036*/ 	.short	0x0000
        /*0038*/ 	.byte	0x00, 0xf0, 0x21, 0x00


	//----- nvinfo : EIATTR_MAXREG_COUNT
	.align		4
.L_1747:
        /*003c*/ 	.byte	0x03, 0x1b
        /*003e*/ 	.short	0x00ff


	//----- nvinfo : EIATTR_MERCURY_ISA_VERSION
	.align		4
        /*0040*/ 	.byte	0x03, 0x5f
        /*0042*/ 	.short	0x0000


	//----- nvinfo : EIATTR_EXIT_INSTR_OFFSETS
	.align		4
        /*0044*/ 	.byte	0x04, 0x1c
        /*0046*/ 	.short	(.L_1749 - .L_1748)


	//   ....[0]....
.L_1748:
        /*0048*/ 	.word	0x000000e0


	//   ....[1]....
        /*004c*/ 	.word	0x00000d50


	//   ....[2]....
        /*0050*/ 	.word	0x000018c0


	//   ....[3]....
        /*0054*/ 	.word	0x00001930


	//   ....[4]....
        /*0058*/ 	.word	0x000030f0


	//----- nvinfo : EIATTR_MAX_THREADS
	.align		4
.L_1749:
        /*005c*/ 	.byte	0x04, 0x05
        /*005e*/ 	.short	(.L_1751 - .L_1750)
.L_1750:
        /*0060*/ 	.word	0x00000100
        /*0064*/ 	.word	0x00000001
        /*0068*/ 	.word	0x00000001


	//----- nvinfo : EIATTR_CRS_STACK_SIZE
	.align		4
.L_1751:
        /*006c*/ 	.byte	0x04, 0x1e
        /*006e*/ 	.short	(.L_1753 - .L_1752)
.L_1752:
        /*0070*/ 	.word	0x00000000
.L_1753:


//--------------------- .nv.info._ZN3cub17CUB_300001_SM_8006detail8for_each13static_kernelINS2_12policy_hub_t12policy_500_tElNS2_12op_wrapper_tIlZZZZZN2at6native36add_out_dense_sparse_compressed_cudaERNS7_6TensorERKS9_SC_RKN3c106ScalarEENKUlvE_clEvENKUlvE3_clEvENKUlvE_clEvENKUlvE_clEvEUllE_N6thrust23THRUST_300001_SM_800_NS17counting_iteratorIlNSN_11use_defaultESP_SP_EEEEEEvT0_T1_ --------------------------
	.section	.nv.info._ZN3cub17CUB_300001_SM_8006detail8for_each13static_kernelINS2_12policy_hub_t12policy_500_tElNS2_12op_wrapper_tIlZZZZZN2at6native36add_out_dense_sparse_compressed_cudaERNS7_6TensorERKS9_SC_RKN3c106ScalarEENKUlvE_clEvENKUlvE3_clEvENKUlvE_clEvENKUlvE_clEvEUllE_N6thrust23THRUST_300001_SM_800_NS17counting_iteratorIlNSN_11use_defaultESP_SP_EEEEEEvT0_T1_,"",@"SHT_CUDA_INFO"
	.sectionflags	@""
	.align	4


	//----- nvinfo : EIATTR_CUDA_API_VERSION
	.align		4
        /*0000*/ 	.byte	0x04, 0x37
        /*0002*/ 	.short	(.L_1755 - .L_1754)
.L_1754:
        /*0004*/ 	.word	0x00000082


	//----- nvinfo : EIATTR_SW2861232_WAR
	.align		4
.L_1755:
        /*0008*/ 	.byte	0x01, 0x35
	.zero		2


	//----- nvinfo : EIATTR_PARAM_CBANK
	.align		4
        /*000c*/ 	.byte	0x04, 0x0a
        /*000e*/ 	.short	(.L_1757 - .L_1756)
	.align		4
.L_1756:
        /*0010*/ 	.word	index@(.nv.constant0._ZN3cub17CUB_300001_SM_8006detail8for_each13static_kernelINS2_12policy_hub_t12policy_500_tElNS2_12op_wrapper_tIlZZZZZN2at6native36add_out_dense_sparse_compressed_cudaERNS7_6TensorERKS9_SC_RKN3c106ScalarEENKUlvE_clEvENKUlvE3_clEvENKUlvE_clEvENKUlvE_clEvEUllE_N6thrust23THRUST_300001_SM_800_NS17counting_iteratorIlNSN_11use_defaultESP_SP_EEEEEEvT0_T1_)
        /*0014*/ 	.short	0x0160
        /*0016*/ 	.short	0x0070


	//----- nvinfo : EIATTR_CBANK_PARAM_SIZE
	.align		4
.L_1757:
        /*0018*/ 	.byte	0x03, 0x19
        /*001a*/ 	.short	0x0070


	//----- nvinfo : EIATTR_KPARAM_INFO
	.align		4
        /*001c*/ 	.byte	0x04, 0x17
        /*001e*/ 	.short	(.L_1759 - .L_1758)
.L_1758:
        /*0020*/ 	.word	0x00000000
        /*0024*/ 	.short	0x0001
        /*0026*/ 	.short	0x0008
        /*0028*/ 	.byte	0x00, 0xf0, 0xa1, 0x01


	//----- nvinfo : EIATTR_KPARAM_INFO
	.align		4
.L_1759:
        /*002c*/ 	.byte	0x04, 0x17
        /*002e*/ 	.short	(.L_1761 - .L_1760)
.L_1760:
        /*0030*/ 	.word	0x00000000
        /*0034*/ 	.short	0x0000
        /*0036*/ 	.short	0x0000
        /*0038*/ 	.byte	0x00, 0xf0, 0x21, 0x00


	//----- nvinfo : EIATTR_MAXREG_COUNT
	.align		4
.L_1761:
        /*003c*/ 	.byte	0x03, 0x1b
        /*003e*/ 	.short	0x00ff


	//----- nvinfo : EIATTR_MERCURY_ISA_VERSION
	.align		4
        /*0040*/ 	.byte	0x03, 0x5f
        /*0042*/ 	.short	0x0000


	//----- nvinfo : EIATTR_EXIT_INSTR_OFFSETS
	.align		4
        /*0044*/ 	.byte	0x04, 0x1c
        /*0046*/ 	.short	(.L_1763 - .L_1762)


	//   ....[0]....
.L_1762:
        /*0048*/ 	.word	0x000000e0


	//   ....[1]....
        /*004c*/ 	.word	0x00000c80


	//   ....[2]....
        /*0050*/ 	.word	0x00001750


	//   ....[3]....
        /*0054*/ 	.word	0x000017b0


	//   ....[4]....
        /*0058*/ 	.word	0x00002e00


	//----- nvinfo : EIATTR_MAX_THREADS
	.align		4
.L_1763:
        /*005c*/ 	.byte	0x04, 0x05
        /*005e*/ 	.short	(.L_1765 - .L_1764)
.L_1764:
        /*0060*/ 	.word	0x00000100
        /*0064*/ 	.word	0x00000001
        /*0068*/ 	.word	0x00000001


	//----- nvinfo : EIATTR_CRS_STACK_SIZE
	.align		4
.L_1765:
        /*006c*/ 	.byte	0x04, 0x1e
        /*006e*/ 	.short	(.L_1767 - .L_1766)
.L_1766:
        /*0070*/ 	.word	0x00000000
.L_1767:


//--------------------- .nv.info._ZN3cub17CUB_300001_SM_8006detail8for_each13static_kernelINS2_12policy_hub_t12policy_500_tElNS2_12op_wrapper_tIlZZZZZN2at6native36add_out_dense_sparse_compressed_cudaERNS7_6TensorERKS9_SC_RKN3c106ScalarEENKUlvE_clEvENKUlvE2_clEvENKUlvE_clEvENKUlvE0_clEvEUllE_N6thrust23THRUST_300001_SM_800_NS17counting_iteratorIlNSN_11use_defaultESP_SP_EEEEEEvT0_T1_ --------------------------
	.section	.nv.info._ZN3cub17CUB_300001_SM_8006detail8for_each13static_kernelINS2_12policy_hub_t12policy_500_tElNS2_12op_wrapper_tIlZZZZZN2at6native36add_out_dense_sparse_compressed_cudaERNS7_6TensorERKS9_SC_RKN3c106ScalarEENKUlvE_clEvENKUlvE2_clEvENKUlvE_clEvENKUlvE0_clEvEUllE_N6thrust23THRUST_300001_SM_800_NS17counting_iteratorIlNSN_11use_defaultESP_SP_EEEEEEvT0_T1_,"",@"SHT_CUDA_INFO"
	.sectionflags	@""
	.align	4


	//----- nvinfo : EIATTR_CUDA_API_VERSION
	.align		4
        /*0000*/ 	.byte	0x04, 0x37
        /*0002*/ 	.short	(.L_1769 - .L_1768)
.L_1768:
        /*0004*/ 	.word	0x00000082


	//----- nvinfo : EIATTR_SW2861232_WAR
	.align		4
.L_1769:
        /*0008*/ 	.byte	0x01, 0x35
	.zero		2


	//----- nvinfo : EIATTR_PARAM_CBANK
	.align		4
        /*000c*/ 	.byte	0x04, 0x0a
        /*000e*/ 	.short	(.L_1771 - .L_1770)
	.align		4
.L_1770:
        /*0010*/ 	.word	index@(.nv.constant0._ZN3cub17CUB_300001_SM_8006detail8for_each13static_kernelINS2_12policy_hub_t12policy_500_tElNS2_12op_wrapper_tIlZZZZZN2at6native36add_out_dense_sparse_compressed_cudaERNS7_6TensorERKS9_SC_RKN3c106ScalarEENKUlvE_clEvENKUlvE2_clEvENKUlvE_clEvENKUlvE0_clEvEUllE_N6thrust23THRUST_300001_SM_800_NS17counting_iteratorIlNSN_11use_defaultESP_SP_EEEEEEvT0_T1_)
        /*0014*/ 	.short	0x0160
        /*0016*/ 	.short	0x0070


	//----- nvinfo : EIATTR_CBANK_PARAM_SIZE
	.align		4
.L_1771:
        /*0018*/ 	.byte	0x03, 0x19
        /*001a*/ 	.short	0x0070


	//----- nvinfo : EIATTR_KPARAM_INFO
	.align		4
        /*001c*/ 	.byte	0x04, 0x17
        /*001e*/ 	.short	(.L_1773 - .L_1772)
.L_1772:
        /*0020*/ 	.word	0x00000000
        /*0024*/ 	.short	0x0001
        /*0026*/ 	.short	0x0008
        /*0028*/ 	.byte	0x00, 0xf0, 0xa1, 0x01


	//----- nvinfo : EIATTR_KPARAM_INFO
	.align		4
.L_1773:
        /*002c*/ 	.byte	0x04, 0x17
        /*002e*/ 	.short	(.L_1775 - .L_1774)
.L_1774:
        /*0030*/ 	.word	0x00000000
        /*0034*/ 	.short	0x0000
        /*0036*/ 	.short	0x0000
        /*0038*/ 	.byte	0x00, 0xf0, 0x21, 0x00


	//----- nvinfo : EIATTR_MAXREG_COUNT
	.align		4
.L_1775:
        /*003c*/ 	.byte	0x03, 0x1b
        /*003e*/ 	.short	0x00ff


	//----- nvinfo : EIATTR_MERCURY_ISA_VERSION
	.align		4
        /*0040*/ 	.byte	0x03, 0x5f
        /*0042*/ 	.short	0x0000


	//----- nvinfo : EIATTR_EXIT_INSTR_OFFSETS
	.align		4
        /*0044*/ 	.byte	0x04, 0x1c
        /*0046*/ 	.short	(.L_1777 - .L_1776)


	//   ....[0]....
.L_1776:
        /*0048*/ 	.word	0x000000e0


	//   ....[1]....
        /*004c*/ 	.word	0x00000e60


	//   ....[2]....
        /*0050*/ 	.word	0x00001a80


	//   ....[3]....
        /*0054*/ 	.word	0x00001af0


	//   ....[4]....
        /*0058*/ 	.word	0x00003430


	//----- nvinfo : EIATTR_MAX_THREADS
	.align		4
.L_1777:
        /*005c*/ 	.byte	0x04, 0x05
        /*005e*/ 	.short	(.L_1779 - .L_1778)
.L_1778:
        /*0060*/ 	.word	0x00000100
        /*0064*/ 	.word	0x00000001
        /*0068*/ 	.word	0x00000001


	//----- nvinfo : EIATTR_CRS_STACK_SIZE
	.align		4
.L_1779:
        /*006c*/ 	.byte	0x04, 0x1e
        /*006e*/ 	.short	(.L_1781 - .L_1780)
.L_1780:
        /*0070*/ 	.word	0x00000000
.L_1781:


//--------------------- .nv.info._ZN3cub17CUB_300001_SM_8006detail8for_each13static_kernelINS2_12policy_hub_t12policy_500_tElNS2_12op_wrapper_tIlZZZZZN2at6native36add_out_dense_sparse_compressed_cudaERNS7_6TensorERKS9_SC_RKN3c106ScalarEENKUlvE_clEvENKUlvE2_clEvENKUlvE_clEvENKUlvE_clEvEUllE_N6thrust23THRUST_300001_SM_800_NS17counting_iteratorIlNSN_11use_defaultESP_SP_EEEEEEvT0_T1_ --------------------------
	.section	.nv.info._ZN3cub17CUB_300001_SM_8006detail8for_each13static_kernelINS2_12policy_hub_t12policy_500_tElNS2_12op_wrapper_tIlZZZZZN2at6native36add_out_dense_sparse_compressed_cudaERNS7_6TensorERKS9_SC_RKN3c106ScalarEENKUlvE_clEvENKUlvE2_clEvENKUlvE_clEvENKUlvE_clEvEUllE_N6thrust23THRUST_300001_SM_800_NS17counting_iteratorIlNSN_11use_defaultESP_SP_EEEEEEvT0_T1_,"",@"SHT_CUDA_INFO"
	.sectionflags	@""
	.align	4


	//----- nvinfo : EIATTR_CUDA_API_VERSION
	.align		4
        /*0000*/ 	.byte	0x04, 0x37
        /*0002*/ 	.short	(.L_1783 - .L_1782)
.L_1782:
        /*0004*/ 	.word	0x00000082


	//----- nvinfo : EIATTR_SW2861232_WAR
	.align		4
.L_1783:
        /*0008*/ 	.byte	0x01, 0x35
	.zero		2


	//----- nvinfo : EIATTR_PARAM_CBANK
	.align		4
        /*000c*/ 	.byte	0x04, 0x0a
        /*000e*/ 	.short	(.L_1785 - .L_1784)
	.align		4
.L_1784:
        /*0010*/ 	.word	index@(.nv.constant0._ZN3cub17CUB_300001_SM_8006detail8for_each13static_kernelINS2_12policy_hub_t12policy_500_tElNS2_12op_wrapper_tIlZZZZZN2at6native36add_out_dense_sparse_compressed_cudaERNS7_6TensorERKS9_SC_RKN3c106ScalarEENKUlvE_clEvENKUlvE2_clEvENKUlvE_clEvENKUlvE_clEvEUllE_N6thrust23THRUST_300001_SM_800_NS17counting_iteratorIlNSN_11use_defaultESP_SP_EEEEEEvT0_T1_)
        /*0014*/ 	.short	0x0160
        /*0016*/ 	.short	0x0070


	//----- nvinfo : EIATTR_CBANK_PARAM_SIZE
	.align		4
.L_1785:
        /*0018*/ 	.byte	0x03, 0x19
        /*001a*/ 	.short	0x0070


	//----- nvinfo : EIATTR_KPARAM_INFO
	.align		4
        /*001c*/ 	.byte	0x04, 0x17
        /*001e*/ 	.short	(.L_1787 - .L_1786)
.L_1786:
        /*0020*/ 	.word	0x00000000
        /*0024*/ 	.short	0x0001
        /*0026*/ 	.short	0x0008
        /*0028*/ 	.byte	0x00, 0xf0, 0xa1, 0x01


	//----- nvinfo : EIATTR_KPARAM_INFO
	.align		4
.L_1787:
        /*002c*/ 	.byte	0x04, 0x17
        /*002e*/ 	.short	(.L_1789 - .L_1788)
.L_1788:
        /*0030*/ 	.word	0x00000000
        /*0034*/ 	.short	0x0000
        /*0036*/ 	.short	0x0000
        /*0038*/ 	.byte	0x00, 0xf0, 0x21, 0x00


	//----- nvinfo : EIATTR_MAXREG_COUNT
	.align		4
.L_1789:
        /*003c*/ 	.byte	0x03, 0x1b
        /*003e*/ 	.short	0x00ff


	//----- nvinfo : EIATTR_MERCURY_ISA_VERSION
	.align		4
        /*0040*/ 	.byte	0x03, 0x5f
        /*0042*/ 	.short	0x0000


	//----- nvinfo : EIATTR_EXIT_INSTR_OFFSETS
	.align		4
        /*0044*/ 	.byte	0x04, 0x1c
        /*0046*/ 	.short	(.L_1791 - .L_1790)


	//   ....[0]....
.L_1790:
        /*0048*/ 	.word	0x000000e0


	//   ....[1]....
        /*004c*/ 	.word	0x00000d20


	//   ....[2]....
        /*0050*/ 	.word	0x000018c0


	//   ....[3]....
        /*0054*/ 	.word	0x00001920


	//   ....[4]....
        /*0058*/ 	.word	0x000030a0


	//----- nvinfo : EIATTR_MAX_THREADS
	.align		4
.L_1791:
        /*005c*/ 	.byte	0x04, 0x05
        /*005e*/ 	.short	(.L_1793 - .L_1792)
.L_1792:
        /*0060*/ 	.word	0x00000100
        /*0064*/ 	.word	0x00000001
        /*0068*/ 	.word	0x00000001


	//----- nvinfo : EIATTR_CRS_STACK_SIZE
	.align		4
.L_1793:
        /*006c*/ 	.byte	0x04, 0x1e
        /*006e*/ 	.short	(.L_1795 - .L_1794)
.L_1794:
        /*0070*/ 	.word	0x00000000
.L_1795:


//--------------------- .nv.info._ZN3cub17CUB_300001_SM_8006detail8for_each13static_kernelINS2_12policy_hub_t12policy_500_tElNS2_12op_wrapper_tIlZZZZZN2at6native36add_out_dense_sparse_compressed_cudaERNS7_6TensorERKS9_SC_RKN3c106ScalarEENKUlvE_clEvENKUlvE1_clEvENKUlvE_clEvENKUlvE0_clEvEUllE_N6thrust23THRUST_300001_SM_800_NS17counting_iteratorIlNSN_11use_defaultESP_SP_EEEEEEvT0_T1_ --------------------------
	.section	.nv.info._ZN3cub17CUB_300001_SM_8006detail8for_each13static_kernelINS2_12policy_hub_t12policy_500_tElNS2_12op_wrapper_tIlZZZZZN2at6native36add_out_dense_sparse_compressed_cudaERNS7_6TensorERKS9_SC_RKN3c106ScalarEENKUlvE_clEvENKUlvE1_clEvENKUlvE_clEvENKUlvE0_clEvEUllE_N6thrust23THRUST_300001_SM_800_NS17counting_iteratorIlNSN_11use_defaultESP_SP_EEEEEEvT0_T1_,"",@"SHT_CUDA_INFO"
	.sectionflags	@""
	.align	4


	//----- nvinfo : EIATTR_CUDA_API_VERSION
	.align		4
        /*0000*/ 	.byte	0x04, 0x37
        /*0002*/ 	.short	(.L_1797 - .L_1796)
.L_1796:
        /*0004*/ 	.word	0x00000082


	//----- nvinfo : EIATTR_SW2861232_WAR
	.align		4
.L_1797:
        /*0008*/ 	.byte	0x01, 0x35
	.zero		2


	//----- nvinfo : EIATTR_PARAM_CBANK
	.align		4
        /*000c*/ 	.byte	0x04, 0x0a
        /*000e*/ 	.short	(.L_1799 - .L_1798)
	.align		4
.L_1798:
        /*0010*/ 	.word	index@(.nv.constant0._ZN3cub17CUB_300001_SM_8006detail8for_each13static_kernelINS2_12policy_hub_t12policy_500_tElNS2_12op_wrapper_tIlZZZZZN2at6native36add_out_dense_sparse_compressed_cudaERNS7_6TensorERKS9_SC_RKN3c106ScalarEENKUlvE_clEvENKUlvE1_clEvENKUlvE_clEvENKUlvE0_clEvEUllE_N6thrust23THRUST_300001_SM_800_NS17counting_iteratorIlNSN_11use_defaultESP_SP_EEEEEEvT0_T1_)
        /*0014*/ 	.short	0x0160
        /*0016*/ 	.short	0x0070


	//----- nvinfo : EIATTR_CBANK_PARAM_SIZE
	.align		4
.L_1799:
        /*0018*/ 	.byte	0x03, 0x19
        /*001a*/ 	.short	0x0070


	//----- nvinfo : EIATTR_KPARAM_INFO
	.align		4
        /*001c*/ 	.byte	0x04, 0x17
        /*001e*/ 	.short	(.L_1801 - .L_1800)
.L_1800:
        /*0020*/ 	.word	0x00000000
        /*0024*/ 	.short	0x0001
        /*0026*/ 	.short	0x0008
        /*0028*/ 	.byte	0x00, 0xf0, 0xa1, 0x01


	//----- nvinfo : EIATTR_KPARAM_INFO
	.align		4
.L_1801:
        /*002c*/ 	.byte	0x04, 0x17
        /*002e*/ 	.short	(.L_1803 - .L_1802)
.L_1802:
        /*0030*/ 	.word	0x00000000
        /*0034*/ 	.short	0x0000
        /*0036*/ 	.short	0x0000
        /*0038*/ 	.byte	0x00, 0xf0, 0x21, 0x00


	//----- nvinfo : EIATTR_MAXREG_COUNT
	.align		4
.L_1803:
        /*003c*/ 	.byte	0x03, 0x1b
        /*003e*/ 	.short	0x00ff


	//----- nvinfo : EIATTR_MERCURY_ISA_VERSION
	.align		4
        /*0040*/ 	.byte	0x03, 0x5f
        /*0042*/ 	.short	0x0000


	//----- nvinfo : EIATTR_EXIT_INSTR_OFFSETS
	.align		4
        /*0044*/ 	.byte	0x04, 0x1c
        /*0046*/ 	.short	(.L_1805 - .L_1804)


	//   ....[0]....
.L_1804:
        /*0048*/ 	.word	0x000000e0


	//   ....[1]....
        /*004c*/ 	.word	0x00000cd0


	//   ....[2]....
        /*0050*/ 	.word	0x00001750


	//   ....[3]....
        /*0054*/ 	.word	0x000017c0


	//   ....[4]....
        /*0058*/ 	.word	0x00002dc0


	//----- nvinfo : EIATTR_MAX_THREADS
	.align		4
.L_1805:
        /*005c*/ 	.byte	0x04, 0x05
        /*005e*/ 	.short	(.L_1807 - .L_1806)
.L_1806:
        /*0060*/ 	.word	0x00000100
        /*0064*/ 	.word	0x00000001
        /*0068*/ 	.word	0x00000001


	//----- nvinfo : EIATTR_CRS_STACK_SIZE
	.align		4
.L_1807:
        /*006c*/ 	.byte	0x04, 0x1e
        /*006e*/ 	.short	(.L_1809 - .L_1808)
.L_1808:
        /*0070*/ 	.word	0x00000000
.L_1809:


//--------------------- .nv.info._ZN3cub17CUB_300001_SM_8006detail8for_each13static_kernelINS2_12policy_hub_t12policy_500_tElNS2_12op_wrapper_tIlZZZZZN2at6native36add_out_dense_sparse_compressed_cudaERNS7_6TensorERKS9_SC_RKN3c106ScalarEENKUlvE_clEvENKUlvE1_clEvENKUlvE_clEvENKUlvE_clEvEUllE_N6thrust23THRUST_300001_SM_800_NS17counting_iteratorIlNSN_11use_defaultESP_SP_EEEEEEvT0_T1_ --------------------------
	.section	.nv.info._ZN3cub17CUB_300001_SM_8006detail8for_each13static_kernelINS2_12policy_hub_t12policy_500_tElNS2_12op_wrapper_tIlZZZZZN2at6native36add_out_dense_sparse_compressed_cudaERNS7_6TensorERKS9_SC_RKN3c106ScalarEENKUlvE_clEvENKUlvE1_clEvENKUlvE_clEvENKUlvE_clEvEUllE_N6thrust23THRUST_300001_SM_800_NS17counting_iteratorIlNSN_11use_defaultESP_SP_EEEEEEvT0_T1_,"",@"SHT_CUDA_INFO"
	.sectionflags	@""
	.align	4


	//----- nvinfo : EIATTR_CUDA_API_VERSION
	.align		4
        /*0000*/ 	.byte	0x04, 0x37
        /*0002*/ 	.short	(.L_1811 - .L_1810)
.L_1810:
        /*0004*/ 	.word	0x00000082


	//----- nvinfo : EIATTR_SW2861232_WAR
	.align		4
.L_1811:
        /*0008*/ 	.byte	0x01, 0x35
	.zero		2


	//----- nvinfo : EIATTR_PARAM_CBANK
	.align		4
        /*000c*/ 	.byte	0x04, 0x0a
        /*000e*/ 	.short	(.L_1813 - .L_1812)
	.align		4
.L_1812:
        /*0010*/ 	.word	index@(.nv.constant0._ZN3cub17CUB_300001_SM_8006detail8for_each13static_kernelINS2_12policy_hub_t12policy_500_tElNS2_12op_wrapper_tIlZZZZZN2at6native36add_out_dense_sparse_compressed_cudaERNS7_6TensorERKS9_SC_RKN3c106ScalarEENKUlvE_clEvENKUlvE1_clEvENKUlvE_clEvENKUlvE_clEvEUllE_N6thrust23THRUST_300001_SM_800_NS17counting_iteratorIlNSN_11use_defaultESP_SP_EEEEEEvT0_T1_)
        /*0014*/ 	.short	0x0160
        /*0016*/ 	.short	0x0070


	//----- nvinfo : EIATTR_CBANK_PARAM_SIZE
	.align		4
.L_1813:
        /*0018*/ 	.byte	0x03, 0x19
        /*001a*/ 	.short	0x0070


	//----- nvinfo : EIATTR_KPARAM_INFO
	.align		4
        /*001c*/ 	.byte	0x04, 0x17
        /*001e*/ 	.short	(.L_1815 - .L_1814)
.L_1814:
        /*0020*/ 	.word	0x00000000
        /*0024*/ 	.short	0x0001
        /*0026*/ 	.short	0x0008
        /*0028*/ 	.byte	0x00, 0xf0, 0xa1, 0x01


	//----- nvinfo : EIATTR_KPARAM_INFO
	.align		4
.L_1815:
        /*002c*/ 	.byte	0x04, 0x17
        /*002e*/ 	.short	(.L_1817 - .L_1816)
.L_1816:
        /*0030*/ 	.word	0x00000000
        /*0034*/ 	.short	0x0000
        /*0036*/ 	.short	0x0000
        /*0038*/ 	.byte	0x00, 0xf0, 0x21, 0x00


	//----- nvinfo : EIATTR_MAXREG_COUNT
	.align		4
.L_1817:
        /*003c*/ 	.byte	0x03, 0x1b
        /*003e*/ 	.short	0x00ff


	//----- nvinfo : EIATTR_MERCURY_ISA_VERSION
	.align		4
        /*0040*/ 	.byte	0x03, 0x5f
        /*0042*/ 	.short	0x0000


	//----- nvinfo : EIATTR_EXIT_INSTR_OFFSETS
	.align		4
        /*0044*/ 	.byte	0x04, 0x1c
        /*0046*/ 	.short	(.L_1819 - .L_1818)


	//   ....[0]....
.L_1818:
        /*0048*/ 	.word	0x000000e0


	//   ....[1]....
        /*004c*/ 	.word	0x00000c00


	//   ....[2]....
        /*0050*/ 	.word	0x00001650


	//   ....[3]....
        /*0054*/ 	.word	0x000016b0


	//   ....[4]....
        /*0058*/ 	.word	0x00002bb0


	//----- nvinfo : EIATTR_MAX_THREADS
	.align		4
.L_1819:
        /*005c*/ 	.byte	0x04, 0x05
        /*005e*/ 	.short	(.L_1821 - .L_1820)
.L_1820:
        /*0060*/ 	.word	0x00000100
        /*0064*/ 	.word	0x00000001
        /*0068*/ 	.word	0x00000001


	//----- nvinfo : EIATTR_CRS_STACK_SIZE
	.align		4
.L_1821:
        /*006c*/ 	.byte	0x04, 0x1e
        /*006e*/ 	.short	(.L_1823 - .L_1822)
.L_1822:
        /*0070*/ 	.word	0x00000000
.L_1823:


//--------------------- .nv.info._ZN3cub17CUB_300001_SM_8006detail8for_each13static_kernelINS2_12policy_hub_t12policy_500_tElNS2_12op_wrapper_tIlZZZZZN2at6native36add_out_dense_sparse_compressed_cudaERNS7_6TensorERKS9_SC_RKN3c106ScalarEENKUlvE_clEvENKUlvE0_clEvENKUlvE_clEvENKUlvE0_clEvEUllE_N6thrust23THRUST_300001_SM_800_NS17counting_iteratorIlNSN_11use_defaultESP_SP_EEEEEEvT0_T1_ --------------------------
	.section	.nv.info._ZN3cub17CUB_300001_SM_8006detail8for_each13static_kernelINS2_12policy_hub_t12policy_500_tElNS2_12op_wrapper_tIlZZZZZN2at6native36add_out_dense_sparse_compressed_cudaERNS7_6TensorERKS9_SC_RKN3c106ScalarEENKUlvE_clEvENKUlvE0_clEvENKUlvE_clEvENKUlvE0_clEvEUllE_N6thrust23THRUST_300001_SM_800_NS17counting_iteratorIlNSN_11use_defaultESP_SP_EEEEEEvT0_T1_,"",@"SHT_CUDA_INFO"
	.sectionflags	@""
	.align	4


	//----- nvinfo : EIATTR_CUDA_API_VERSION
	.align		4
        /*0000*/ 	.byte	0x04, 0x37
        /*0002*/ 	.short	(.L_1825 - .L_1824)
.L_1824:
        /*0004*/ 	.word	0x00000082


	//----- nvinfo : EIATTR_SW2861232_WAR
	.align		4
.L_1825:
        /*0008*/ 	.byte	0x01, 0x35
	.zero		2


	//----- nvinfo : EIATTR_PARAM_CBANK
	.align		4
        /*000c*/ 	.byte	0x04, 0x0a
        /*000e*/ 	.short	(.L_1827 - .L_1826)
	.align		4
.L_1826:
        /*0010*/ 	.word	index@(.nv.constant0._ZN3cub17CUB_300001_SM_8006detail8for_each13static_kernelINS2_12policy_hub_t12policy_500_tElNS2_12op_wrapper_tIlZZZZZN2at6native36add_out_dense_sparse_compressed_cudaERNS7_6TensorERKS9_SC_RKN3c106ScalarEENKUlvE_clEvENKUlvE0_clEvENKUlvE_clEvENKUlvE0_clEvEUllE_N6thrust23THRUST_300001_SM_800_NS17counting_iteratorIlNSN_11use_defaultESP_SP_EEEEEEvT0_T1_)
        /*0014*/ 	.short	0x0160
        /*0016*/ 	.short	0x0070


	//----- nvinfo : EIATTR_CBANK_PARAM_SIZE
	.align		4
.L_1827:
        /*0018*/ 	.byte	0x03, 0x19
        /*001a*/ 	.short	0x0070


	//----- nvinfo : EIATTR_KPARAM_INFO
	.align		4
        /*001c*/ 	.byte	0x04, 0x17
        /*001e*/ 	.short	(.L_1829 - .L_1828)
.L_1828:
        /*0020*/ 	.word	0x00000000
        /*0024*/ 	.short	0x0001
        /*0026*/ 	.short	0x0008
        /*0028*/ 	.byte	0x00, 0xf0, 0xa1, 0x01


	//----- nvinfo : EIATTR_KPARAM_INFO
	.align		4
.L_1829:
        /*002c*/ 	.byte	0x04, 0x17
        /*002e*/ 	.short	(.L_1831 - .L_1830)
.L_1830:
        /*0030*/ 	.word	0x00000000
        /*0034*/ 	.short	0x0000
        /*0036*/ 	.short	0x0000
        /*0038*/ 	.byte	0x00, 0xf0, 0x21, 0x00


	//----- nvinfo : EIATTR_MAXREG_COUNT
	.align		4
.L_1831:
        /*003c*/ 	.byte	0x03, 0x1b
        /*003e*/ 	.short	0x00ff


	//----- nvinfo : EIATTR_MERCURY_ISA_VERSION
	.align		4
        /*0040*/ 	.byte	0x03, 0x5f
        /*0042*/ 	.short	0x0000


	//----- nvinfo : EIATTR_EXIT_INSTR_OFFSETS
	.align		4
        /*0044*/ 	.byte	0x04, 0x1c
        /*0046*/ 	.short	(.L_1833 - .L_1832)


	//   ....[0]....
.L_1832:
        /*0048*/ 	.word	0x000000e0


	//   ....[1]....
        /*004c*/ 	.word	0x00000ca0


	//   ....[2]....
        /*0050*/ 	.word	0x00001710


	//   ....[3]....
        /*0054*/ 	.word	0x00001780


	//   ....[4]....
        /*0058*/ 	.word	0x00002d50


	//----- nvinfo : EIATTR_MAX_THREADS
	.align		4
.L_1833:
        /*005c*/ 	.byte	0x04, 0x05
        /*005e*/ 	.short	(.L_1835 - .L_1834)
.L_1834:
        /*0060*/ 	.word	0x00000100
        /*0064*/ 	.word	0x00000001
        /*0068*/ 	.word	0x00000001


	//----- nvinfo : EIATTR_CRS_STACK_SIZE
	.align		4
.L_1835:
        /*006c*/ 	.byte	0x04, 0x1e
        /*006e*/ 	.short	(.L_1837 - .L_1836)
.L_1836:
        /*0070*/ 	.word	0x00000000
.L_1837:


//--------------------- .nv.info._ZN3cub17CUB_300001_SM_8006detail8for_each13static_kernelINS2_12policy_hub_t12policy_500_tElNS2_12op_wrapper_tIlZZZZZN2at6native36add_out_dense_sparse_compressed_cudaERNS7_6TensorERKS9_SC_RKN3c106ScalarEENKUlvE_clEvENKUlvE0_clEvENKUlvE_clEvENKUlvE_clEvEUllE_N6thrust23THRUST_300001_SM_800_NS17counting_iteratorIlNSN_11use_defaultESP_SP_EEEEEEvT0_T1_ --------------------------
	.section	.nv.info._ZN3cub17CUB_300001_SM_8006detail8for_each13static_kernelINS2_12policy_hub_t12policy_500_tElNS2_12op_wrapper_tIlZZZZZN2at6native36add_out_dense_sparse_compressed_cudaERNS7_6TensorERKS9_SC_RKN3c106ScalarEENKUlvE_clEvENKUlvE0_clEvENKUlvE_clEvENKUlvE_clEvEUllE_N6thrust23THRUST_300001_SM_800_NS17counting_iteratorIlNSN_11use_defaultESP_SP_EEEEEEvT0_T1_,"",@"SHT_CUDA_INFO"
	.sectionflags	@""
	.align	4


	//----- nvinfo : EIATTR_CUDA_API_VERSION
	.align		4
        /*0000*/ 	.byte	0x04, 0x37
        /*0002*/ 	.short	(.L_1839 - .L_1838)
.L_1838:
        /*0004*/ 	.word	0x00000082


	//----- nvinfo : EIATTR_SW2861232_WAR
	.align		4
.L_1839:
        /*0008*/ 	.byte	0x01, 0x35
	.zero		2


	//----- nvinfo : EIATTR_PARAM_CBANK
	.align		4
        /*000c*/ 	.byte	0x04, 0x0a
        /*000e*/ 	.short	(.L_1841 - .L_1840)
	.align		4
.L_1840:
        /*0010*/ 	.word	index@(.nv.constant0._ZN3cub17CUB_300001_SM_8006detail8for_each13static_kernelINS2_12policy_hub_t12policy_500_tElNS2_12op_wrapper_tIlZZZZZN2at6native36add_out_dense_sparse_compressed_cudaERNS7_6TensorERKS9_SC_RKN3c106ScalarEENKUlvE_clEvENKUlvE0_clEvENKUlvE_clEvENKUlvE_clEvEUllE_N6thrust23THRUST_300001_SM_800_NS17counting_iteratorIlNSN_11use_defaultESP_SP_EEEEEEvT0_T1_)
        /*0014*/ 	.short	0x0160
        /*0016*/ 	.short	0x0070


	//----- nvinfo : EIATTR_CBANK_PARAM_SIZE
	.align		4
.L_1841:
        /*0018*/ 	.byte	0x03, 0x19
        /*001a*/ 	.short	0x0070


	//----- nvinfo : EIATTR_KPARAM_INFO
	.align		4
        /*001c*/ 	.byte	0x04, 0x17
        /*001e*/ 	.short	(.L_1843 - .L_1842)
.L_1842:
        /*0020*/ 	.word	0x00000000
        /*0024*/ 	.short	0x0001
        /*0026*/ 	.short	0x0008
        /*0028*/ 	.byte	0x00, 0xf0, 0xa1, 0x01


	//----- nvinfo : EIATTR_KPARAM_INFO
	.align		4
.L_1843:
        /*002c*/ 	.byte	0x04, 0x17
        /*002e*/ 	.short	(.L_1845 - .L_1844)
.L_1844:
        /*0030*/ 	.word	0x00000000
        /*0034*/ 	.short	0x0000
        /*0036*/ 	.short	0x0000
        /*0038*/ 	.byte	0x00, 0xf0, 0x21, 0x00


	//----- nvinfo : EIATTR_MAXREG_COUNT
	.align		4
.L_1845:
        /*003c*/ 	.byte	0x03, 0x1b
        /*003e*/ 	.short	0x00ff


	//----- nvinfo : EIATTR_MERCURY_ISA_VERSION
	.align		4
        /*0040*/ 	.byte	0x03, 0x5f
        /*0042*/ 	.short	0x0000


	//----- nvinfo : EIATTR_EXIT_INSTR_OFFSETS
	.align		4
        /*0044*/ 	.byte	0x04, 0x1c
        /*0046*/ 	.short	(.L_1847 - .L_1846)


	//   ....[0]....
.L_1846:
        /*0048*/ 	.word	0x000000f0


	//   ....[1]....
        /*004c*/ 	.word	0x00000b70


	//   ....[2]....
        /*0050*/ 	.word	0x00001540


	//   ....[3]....
        /*0054*/ 	.word	0x000015a0


	//   ....[4]....
        /*0058*/ 	.word	0x000029d0


	//----- nvinfo : EIATTR_MAX_THREADS
	.align		4
.L_1847:
        /*005c*/ 	.byte	0x04, 0x05
        /*005e*/ 	.short	(.L_1849 - .L_1848)
.L_1848:
        /*0060*/ 	.word	0x00000100
        /*0064*/ 	.word	0x00000001
        /*0068*/ 	.word	0x00000001


	//----- nvinfo : EIATTR_CRS_STACK_SIZE
	.align		4
.L_1849:
        /*006c*/ 	.byte	0x04, 0x1e
        /*006e*/ 	.short	(.L_1851 - .L_1850)
.L_1850:
        /*0070*/ 	.word	0x00000000
.L_1851:


//--------------------- .nv.info._ZN3cub17CUB_300001_SM_8006detail8for_each13static_kernelINS2_12policy_hub_t12policy_500_tElNS2_12op_wrapper_tIlZZZZZN2at6native36add_out_dense_sparse_compressed_cudaERNS7_6TensorERKS9_SC_RKN3c106ScalarEENKUlvE_clEvENKUlvE_clEvENKUlvE_clEvENKUlvE0_clEvEUllE_N6thrust23THRUST_300001_SM_800_NS17counting_iteratorIlNSN_11use_defaultESP_SP_EEEEEEvT0_T1_ --------------------------
	.section	.nv.info._ZN3cub17CUB_300001_SM_8006detail8for_each13static_kernelINS2_12policy_hub_t12policy_500_tElNS2_12op_wrapper_tIlZZZZZN2at6native36add_out_dense_sparse_compressed_cudaERNS7_6TensorERKS9_SC_RKN3c106ScalarEENKUlvE_clEvENKUlvE_clEvENKUlvE_clEvENKUlvE0_clEvEUllE_N6thrust23THRUST_300001_SM_800_NS17counting_iteratorIlNSN_11use_defaultESP_SP_EEEEEEvT0_T1_,"",@"SHT_CUDA_INFO"
	.sectionflags	@""
	.align	4


	//----- nvinfo : EIATTR_CUDA_API_VERSION
	.align		4
        /*0000*/ 	.byte	0x04, 0x37
        /*0002*/ 	.short	(.L_1853 - .L_1852)
.L_1852:
        /*0004*/ 	.word	0x00000082


	//----- nvinfo : EIATTR_SW2861232_WAR
	.align		4
.L_1853:
        /*0008*/ 	.byte	0x01, 0x35
	.zero		2


	//----- nvinfo : EIATTR_PARAM_CBANK
	.align		4
        /*000c*/ 	.byte	0x04, 0x0a
        /*000e*/ 	.short	(.L_1855 - .L_1854)
	.align		4
.L_1854:
        /*0010*/ 	.word	index@(.nv.constant0._ZN3cub17CUB_300001_SM_8006detail8for_each13static_kernelINS2_12policy_hub_t12policy_500_tElNS2_12op_wrapper_tIlZZZZZN2at6native36add_out_dense_sparse_compressed_cudaERNS7_6TensorERKS9_SC_RKN3c106ScalarEENKUlvE_clEvENKUlvE_clEvENKUlvE_clEvENKUlvE0_clEvEUllE_N6thrust23THRUST_300001_SM_800_NS17counting_iteratorIlNSN_11use_defaultESP_SP_EEEEEEvT0_T1_)
        /*0014*/ 	.short	0x0160
        /*0016*/ 	.short	0x0070


	//----- nvinfo : EIATTR_CBANK_PARAM_SIZE
	.align		4
.L_1855:
        /*0018*/ 	.byte	0x03, 0x19
        /*001a*/ 	.short	0x0070


	//----- nvinfo : EIATTR_KPARAM_INFO
	.align		4
        /*001c*/ 	.byte	0x04, 0x17
        /*001e*/ 	.short	(.L_1857 - .L_1856)
.L_1856:
        /*0020*/ 	.word	0x00000000
        /*0024*/ 	.short	0x0001
        /*0026*/ 	.short	0x0008
        /*0028*/ 	.byte	0x00, 0xf0, 0xa1, 0x01


	//----- nvinfo : EIATTR_KPARAM_INFO
	.align		4
.L_1857:
        /*002c*/ 	.byte	0x04, 0x17
        /*002e*/ 	.short	(.L_1859 - .L_1858)
.L_1858:
        /*0030*/ 	.word	0x00000000
        /*0034*/ 	.short	0x0000
        /*0036*/ 	.short	0x0000
        /*0038*/ 	.byte	0x00, 0xf0, 0x21, 0x00


	//----- nvinfo : EIATTR_MAXREG_COUNT
	.align		4
.L_1859:
        /*003c*/ 	.byte	0x03, 0x1b
        /*003e*/ 	.short	0x00ff


	//----- nvinfo : EIATTR_MERCURY_ISA_VERSION
	.align		4
        /*0040*/ 	.byte	0x03, 0x5f
        /*0042*/ 	.short	0x0000


	//----- nvinfo : EIATTR_EXIT_INSTR_OFFSETS
	.align		4
        /*0044*/ 	.byte	0x04, 0x1c
        /*0046*/ 	.short	(.L_1861 - .L_1860)


	//   ....[0]....
.L_1860:
        /*0048*/ 	.word	0x000000e0


	//   ....[1]....
        /*004c*/ 	.word	0x00000ca0


	//   ....[2]....
        /*0050*/ 	.word	0x00001710


	//   ....[3]....
        /*0054*/ 	.word	0x00001780


	//   ....[4]....
        /*0058*/ 	.word	0x00002d50


	//----- nvinfo : EIATTR_MAX_THREADS
	.align		4
.L_1861:
        /*005c*/ 	.byte	0x04, 0x05
        /*005e*/ 	.short	(.L_1863 - .L_1862)
.L_1862:
        /*0060*/ 	.word	0x00000100
        /*0064*/ 	.word	0x00000001
        /*0068*/ 	.word	0x00000001


	//----- nvinfo : EIATTR_CRS_STACK_SIZE
	.align		4
.L_1863:
        /*006c*/ 	.byte	0x04, 0x1e
        /*006e*/ 	.short	(.L_1865 - .L_1864)
.L_1864:
        /*0070*/ 	.word	0x00000000
.L_1865:


//--------------------- .nv.info._ZN3cub17CUB_300001_SM_8006detail8for_each13static_kernelINS2_12policy_hub_t12policy_500_tElNS2_12op_wrapper_tIlZZZZZN2at6native36add_out_dense_sparse_compressed_cudaERNS7_6TensorERKS9_SC_RKN3c106ScalarEENKUlvE_clEvENKUlvE_clEvENKUlvE_clEvENKUlvE_clEvEUllE_N6thrust23THRUST_300001_SM_800_NS17counting_iteratorIlNSN_11use_defaultESP_SP_EEEEEEvT0_T1_ --------------------------
	.section	.nv.info._ZN3cub17CUB_300001_SM_8006detail8for_each13static_kernelINS2_12policy_hub_t12policy_500_tElNS2_12op_wrapper_tIlZZZZZN2at6native36add_out_dense_sparse_compressed_cudaERNS7_6TensorERKS9_SC_RKN3c106ScalarEENKUlvE_clEvENKUlvE_clEvENKUlvE_clEvENKUlvE_clEvEUllE_N6thrust23THRUST_300001_SM_800_NS17counting_iteratorIlNSN_11use_defaultESP_SP_EEEEEEvT0_T1_,"",@"SHT_CUDA_INFO"
	.sectionflags	@""
	.align	4


	//----- nvinfo : EIATTR_CUDA_API_VERSION
	.align		4
        /*0000*/ 	.byte	0x04, 0x37
        /*0002*/ 	.short	(.L_1867 - .L_1866)
.L_1866:
        /*0004*/ 	.word	0x00000082


	//----- nvinfo : EIATTR_SW2861232_WAR
	.align		4
.L_1867:
        /*0008*/ 	.byte	0x01, 0x35
	.zero		2


	//----- nvinfo : EIATTR_PARAM_CBANK
	.align		4
        /*000c*/ 	.byte	0x04, 0x0a
        /*000e*/ 	.short	(.L_1869 - .L_1868)
	.align		4
.L_1868:
        /*0010*/ 	.word	index@(.nv.constant0._ZN3cub17CUB_300001_SM_8006detail8for_each13static_kernelINS2_12policy_hub_t12policy_500_tElNS2_12op_wrapper_tIlZZZZZN2at6native36add_out_dense_sparse_compressed_cudaERNS7_6TensorERKS9_SC_RKN3c106ScalarEENKUlvE_clEvENKUlvE_clEvENKUlvE_clEvENKUlvE_clEvEUllE_N6thrust23THRUST_300001_SM_800_NS17counting_iteratorIlNSN_11use_defaultESP_SP_EEEEEEvT0_T1_)
        /*0014*/ 	.short	0x0160
        /*0016*/ 	.short	0x0070


	//----- nvinfo : EIATTR_CBANK_PARAM_SIZE
	.align		4
.L_1869:
        /*0018*/ 	.byte	0x03, 0x19
        /*001a*/ 	.short	0x0070


	//----- nvinfo : EIATTR_KPARAM_INFO
	.align		4
        /*001c*/ 	.byte	0x04, 0x17
        /*001e*/ 	.short	(.L_1871 - .L_1870)
.L_1870:
        /*0020*/ 	.word	0x00000000
        /*0024*/ 	.short	0x0001
        /*0026*/ 	.short	0x0008
        /*0028*/ 	.byte	0x00, 0xf0, 0xa1, 0x01


	//----- nvinfo : EIATTR_KPARAM_INFO
	.align		4
.L_1871:
        /*002c*/ 	.byte	0x04, 0x17
        /*002e*/ 	.short	(.L_1873 - .L_1872)
.L_1872:
        /*0030*/ 	.word	0x00000000
        /*0034*/ 	.short	0x0000
        /*0036*/ 	.short	0x0000
        /*0038*/ 	.byte	0x00, 0xf0, 0x21, 0x00


	//----- nvinfo : EIATTR_MAXREG_COUNT
	.align		4
.L_1873:
        /*003c*/ 	.byte	0x03, 0x1b
        /*003e*/ 	.short	0x00ff


	//----- nvinfo : EIATTR_MERCURY_ISA_VERSION
	.align		4
        /*0040*/ 	.byte	0x03, 0x5f
        /*0042*/ 	.short	0x0000


	//----- nvinfo : EIATTR_EXIT_INSTR_OFFSETS
	.align		4
        /*0044*/ 	.byte	0x04, 0x1c
        /*0046*/ 	.short	(.L_1875 - .L_1874)


	//   ....[0]....
.L_1874:
        /*0048*/ 	.word	0x000000f0


	//   ....[1]....
        /*004c*/ 	.word	0x00000b70


	//   ....[2]....
        /*0050*/ 	.word	0x00001540


	//   ....[3]....
        /*0054*/ 	.word	0x000015a0


	//   ....[4]....
        /*0058*/ 	.word	0x000029d0


	//----- nvinfo : EIATTR_MAX_THREADS
	.align		4
.L_1875:
        /*005c*/ 	.byte	0x04, 0x05
        /*005e*/ 	.short	(.L_1877 - .L_1876)
.L_1876:
        /*0060*/ 	.word	0x00000100
        /*0064*/ 	.word	0x00000001
        /*0068*/ 	.word	0x00000001


	//----- nvinfo : EIATTR_CRS_STACK_SIZE
	.align		4
.L_1877:
        /*006c*/ 	.byte	0x04, 0x1e
        /*006e*/ 	.short	(.L_1879 - .L_1878)
.L_1878:
        /*0070*/ 	.word	0x00000000
.L_1879:


//--------------------- .nv.info._ZN3cub17CUB_300001_SM_8006detail11EmptyKernelIvEEvv --------------------------
	.section	.nv.info._ZN3cub17CUB_300001_SM_8006detail11EmptyKernelIvEEvv,"",@"SHT_CUDA_INFO"
	.sectionflags	@""
	.align	4


	//----- nvinfo : EIATTR_CUDA_API_VERSION
	.align		4
        /*0000*/ 	.byte	0x04, 0x37
        /*0002*/ 	.short	(.L_1881 - .L_1880)
.L_1880:
        /*0004*/ 	.word	0x00000082


	//----- nvinfo : EIATTR_SW2861232_WAR
	.align		4
.L_1881:
        /*0008*/ 	.byte	0x01, 0x35
	.zero		2


	//----- nvinfo : EIATTR_MAXREG_COUNT
	.align		4
        /*000c*/ 	.byte	0x03, 0x1b
        /*000e*/ 	.short	0x00ff


	//----- nvinfo : EIATTR_MERCURY_ISA_VERSION
	.align		4
        /*0010*/ 	.byte	0x03, 0x5f
        /*0012*/ 	.short	0x0000


	//----- nvinfo : EIATTR_EXIT_INSTR_OFFSETS
	.align		4
        /*0014*/ 	.byte	0x04, 0x1c
        /*0016*/ 	.short	(.L_1883 - .L_1882)


	//   ....[0]....
.L_1882:
        /*0018*/ 	.word	0x00000010
.L_1883:


//--------------------- .nv.info._ZN2at6native55_GLOBAL__N__0955718d_22_SparseCsrTensorMath_cu_868dd54534reduce_sparse_csr_dim1_cuda_kernelIN3c108BFloat16ElNS1_14ReductionMulOpIS4_EEfEEvPT2_PKT_PKT0_SE_lT1_ --------------------------
	.section	.nv.info._ZN2at6native55_GLOBAL__N__0955718d_22_SparseCsrTensorMath_cu_868dd54534reduce_sparse_csr_dim1_cuda_kernelIN3c108BFloat16ElNS1_14ReductionMulOpIS4_EEfEEvPT2_PKT_PKT0_SE_lT1_,"",@"SHT_CUDA_INFO"
	.sectionflags	@""
	.align	4


	//----- nvinfo : EIATTR_CUDA_API_VERSION
	.align		4
        /*0000*/ 	.byte	0x04, 0x37
        /*0002*/ 	.short	(.L_1885 - .L_1884)
.L_1884:
        /*0004*/ 	.word	0x00000082


	//----- nvinfo : EIATTR_SW2861232_WAR
	.align		4
.L_1885:
        /*0008*/ 	.byte	0x01, 0x35
	.zero		2


	//----- nvinfo : EIATTR_PARAM_CBANK
	.align		4
        /*000c*/ 	.byte	0x04, 0x0a
        /*000e*/ 	.short	(.L_1887 - .L_1886)
	.align		4
.L_1886:
        /*0010*/ 	.word	index@(.nv.constant0._ZN2at6native55_GLOBAL__N__0955718d_22_SparseCsrTensorMath_cu_868dd54534reduce_sparse_csr_dim1_cuda_kernelIN3c108BFloat16ElNS1_14ReductionMulOpIS4_EEfEEvPT2_PKT_PKT0_SE_lT1_)
        /*0014*/ 	.short	0x0160
        /*0016*/ 	.short	0x0029


	//----- nvinfo : EIATTR_CBANK_PARAM_SIZE
	.align		4
.L_1887:
        /*0018*/ 	.byte	0x03, 0x19
        /*001a*/ 	.short	0x0029


	//----- nvinfo : EIATTR_KPARAM_INFO
	.align		4
        /*001c*/ 	.byte	0x04, 0x17
        /*001e*/ 	.short	(.L_1889 - .L_1888)
.L_1888:
        /*0020*/ 	.word	0x00000000
        /*0024*/ 	.short	0x0005
        /*0026*/ 	.short	0x0028
        /*0028*/ 	.byte	0x00, 0xf0, 0x05, 0x00


	//----- nvinfo : EIATTR_KPARAM_INFO
	.align		4
.L_1889:
        /*002c*/ 	.byte	0x04, 0x17
        /*002e*/ 	.short	(.L_1891 - .L_1890)
.L_1890:
        /*0030*/ 	.word	0x00000000
        /*0034*/ 	.short	0x0004
        /*0036*/ 	.short	0x0020
        /*0038*/ 	.byte	0x00, 0xf0, 0x21, 0x00


	//----- nvinfo : EIATTR_KPARAM_INFO
	.align		4
.L_1891:
        /*003c*/ 	.byte	0x04, 0x17
        /*003e*/ 	.short	(.L_1893 - .L_1892)
.L_1892:
        /*0040*/ 	.word	0x00000000
        /*0044*/ 	.short	0x0003
        /*0046*/ 	.short	0x0018
        /*0048*/ 	.byte	0x00, 0xf0, 0x21, 0x00


	//----- nvinfo : EIATTR_KPARAM_INFO
	.align		4
.L_1893:
        /*004c*/ 	.byte	0x04, 0x17
        /*004e*/ 	.short	(.L_1895 - .L_1894)
.L_1894:
        /*0050*/ 	.word	0x00000000
        /*0054*/ 	.short	0x0002
        /*0056*/ 	.short	0x0010
        /*0058*/ 	.byte	0x00, 0xf0, 0x21, 0x00


	//----- nvinfo : EIATTR_KPARAM_INFO
	.align		4
.L_1895:
        /*005c*/ 	.byte	0x04, 0x17
        /*005e*/ 	.short	(.L_1897 - .L_1896)
.L_1896:
        /*0060*/ 	.word	0x00000000
        /*0064*/ 	.short	0x0001
        /*0066*/ 	.short	0x0008
        /*0068*/ 	.byte	0x00, 0xf0, 0x21, 0x00


	//----- nvinfo : EIATTR_KPARAM_INFO
	.align		4
.L_1897:
        /*006c*/ 	.byte	0x04, 0x17
        /*006e*/ 	.short	(.L_1899 - .L_1898)
.L_1898:
        /*0070*/ 	.word	0x00000000
        /*0074*/ 	.short	0x0000
        /*0076*/ 	.short	0x0000
        /*0078*/ 	.byte	0x00, 0xf0, 0x21, 0x00


	//----- nvinfo : EIATTR_MAXREG_COUNT
	.align		4
.L_1899:
        /*007c*/ 	.byte	0x03, 0x1b
        /*007e*/ 	.short	0x00ff


	//----- nvinfo : EIATTR_MERCURY_ISA_VERSION
	.align		4
        /*0080*/ 	.byte	0x03, 0x5f
        /*0082*/ 	.short	0x0000


	//----- nvinfo : EIATTR_EXIT_INSTR_OFFSETS
	.align		4
        /*0084*/ 	.byte	0x04, 0x1c
        /*0086*/ 	.short	(.L_1901 - .L_1900)


	//   ....[0]....
.L_1900:
        /*0088*/ 	.word	0x00000060


	//   ....[1]....
        /*008c*/ 	.word	0x00000100


	//   ....[2]....
        /*0090*/ 	.word	0x000014d0


	//----- nvinfo : EIATTR_CRS_STACK_SIZE
	.align		4
.L_1901:
        /*0094*/ 	.byte	0x04, 0x1e
        /*0096*/ 	.short	(.L_1903 - .L_1902)
.L_1902:
        /*0098*/ 	.word	0x00000000
.L_1903:


//--------------------- .nv.info._ZN2at6native55_GLOBAL__N__0955718d_22_SparseCsrTensorMath_cu_868dd54534reduce_sparse_csr_dim1_cuda_kernelIN3c108BFloat16EiNS1_14ReductionMulOpIS4_EEfEEvPT2_PKT_PKT0_SE_lT1_ --------------------------
	.section	.nv.info._ZN2at6native55_GLOBAL__N__0955718d_22_SparseCsrTensorMath_cu_868dd54534reduce_sparse_csr_dim1_cuda_kernelIN3c108BFloat16EiNS1_14ReductionMulOpIS4_EEfEEvPT2_PKT_PKT0_SE_lT1_,"",@"SHT_CUDA_INFO"
	.sectionflags	@""
	.align	4


	//----- nvinfo : EIATTR_CUDA_API_VERSION
	.align		4
        /*0000*/ 	.byte	0x04, 0x37
        /*0002*/ 	.short	(.L_1905 - .L_1904)
.L_1904:
        /*0004*/ 	.word	0x00000082


	//----- nvinfo : EIATTR_SW2861232_WAR
	.align		4
.L_1905:
        /*0008*/ 	.byte	0x01, 0x35
	.zero		2


	//----- nvinfo : EIATTR_PARAM_CBANK
	.align		4
        /*000c*/ 	.byte	0x04, 0x0a
        /*000e*/ 	.short	(.L_1907 - .L_1906)
	.align		4
.L_1906:
        /*0010*/ 	.word	index@(.nv.constant0._ZN2at6native55_GLOBAL__N__0955718d_22_SparseCsrTensorMath_cu_868dd54534reduce_sparse_csr_dim1_cuda_kernelIN3c108BFloat16EiNS1_14ReductionMulOpIS4_EEfEEvPT2_PKT_PKT0_SE_lT1_)
        /*0014*/ 	.short	0x0160
        /*0016*/ 	.short	0x0029


	//----- nvinfo : EIATTR_CBANK_PARAM_SIZE
	.align		4
.L_1907:
        /*0018*/ 	.byte	0x03, 0x19
        /*001a*/ 	.short	0x0029


	//----- nvinfo : EIATTR_KPARAM_INFO
	.align		4
        /*001c*/ 	.byte	0x04, 0x17
        /*001e*/ 	.short	(.L_1909 - .L_1908)
.L_1908:
        /*0020*/ 	.word	0x00000000
        /*0024*/ 	.short	0x0005
        /*0026*/ 	.short	0x0028
        /*0028*/ 	.byte	0x00, 0xf0, 0x05, 0x00


	//----- nvinfo : EIATTR_KPARAM_INFO
	.align		4
.L_1909:
        /*002c*/ 	.byte	0x04, 0x17
        /*002e*/ 	.short	(.L_1911 - .L_1910)
.L_1910:
        /*0030*/ 	.word	0x00000000
        /*0034*/ 	.short	0x0004
        /*0036*/ 	.short	0x0020
        /*0038*/ 	.byte	0x00, 0xf0, 0x21, 0x00


	//----- nvinfo : EIATTR_KPARAM_INFO
	.align		4
.L_1911:
        /*003c*/ 	.byte	0x04, 0x17
        /*003e*/ 	.short	(.L_1913 - .L_1912)
.L_1912:
        /*0040*/ 	.word	0x00000000
        /*0044*/ 	.short	0x0003
        /*0046*/ 	.short	0x0018
        /*0048*/ 	.byte	0x00, 0xf0, 0x21, 0x00


	//----- nvinfo : EIATTR_KPARAM_INFO
	.align		4
.L_1913:
        /*004c*/ 	.byte	0x04, 0x17
        /*004e*/ 	.short	(.L_1915 - .L_1914)
.L_1914:
        /*0050*/ 	.word	0x00000000
        /*0054*/ 	.short	0x0002
        /*0056*/ 	.short	0x0010
        /*0058*/ 	.byte	0x00, 0xf0, 0x21, 0x00


	//----- nvinfo : EIATTR_KPARAM_INFO
	.align		4
.L_1915:
        /*005c*/ 	.byte	0x04, 0x17
        /*005e*/ 	.short	(.L_1917 - .L_1916)
.L_1916:
        /*0060*/ 	.word	0x00000000
        /*0064*/ 	.short	0x0001
        /*0066*/ 	.short	0x0008
        /*0068*/ 	.byte	0x00, 0xf0, 0x21, 0x00


	//----- nvinfo : EIATTR_KPARAM_INFO
	.align		4
.L_1917:
        /*006c*/ 	.byte	0x04, 0x17
        /*006e*/ 	.short	(.L_1919 - .L_1918)
.L_1918:
        /*0070*/ 	.word	0x00000000
        /*0074*/ 	.short	0x0000
        /*0076*/ 	.short	0x0000
        /*0078*/ 	.byte	0x00, 0xf0, 0x21, 0x00


	//----- nvinfo : EIATTR_MAXREG_COUNT
	.align		4
.L_1919:
        /*007c*/ 	.byte	0x03, 0x1b
        /*007e*/ 	.short	0x00ff


	//----- nvinfo : EIATTR_MERCURY_ISA_VERSION
	.align		4
        /*0080*/ 	.byte	0x03, 0x5f
        /*0082*/ 	.short	0x0000


	//----- nvinfo : EIATTR_EXIT_INSTR_OFFSETS
	.align		4
        /*0084*/ 	.byte	0x04, 0x1c
        /*0086*/ 	.short	(.L_1921 - .L_1920)


	//   ....[0]....
.L_1920:
        /*0088*/ 	.word	0x00000060


	//   ....[1]....
        /*008c*/ 	.word	0x000000f0


	//   ....[2]....
        /*0090*/ 	.word	0x00001360


	//----- nvinfo : EIATTR_CRS_STACK_SIZE
	.align		4
.L_1921:
        /*0094*/ 	.byte	0x04, 0x1e
        /*0096*/ 	.short	(.L_1923 - .L_1922)
.L_1922:
        /*0098*/ 	.word	0x00000000
.L_1923:


//--------------------- .nv.info._ZN2at6native55_GLOBAL__N__0955718d_22_SparseCsrTensorMath_cu_868dd54534reduce_sparse_csr_dim0_cuda_kernelIN3c108BFloat16ElNS1_14ReductionMulOpIS4_EEfEEvPT2_PKT0_lPKT_SB_lT1_ --------------------------
	.section	.nv.info._ZN2at6native55_GLOBAL__N__0955718d_22_SparseCsrTensorMath_cu_868dd54534reduce_sparse_csr_dim0_cuda_kernelIN3c108BFloat16ElNS1_14ReductionMulOpIS4_EEfEEvPT2_PKT0_lPKT_SB_lT1_,"",@"SHT_CUDA_INFO"
	.sectionflags	@""
	.align	4


	//----- nvinfo : EIATTR_CUDA_API_VERSION
	.align		4
        /*0000*/ 	.byte	0x04, 0x37
        /*0002*/ 	.short	(.L_1925 - .L_1924)
.L_1924:
        /*0004*/ 	.word	0x00000082


	//----- nvinfo : EIATTR_SW2861232_WAR
	.align		4
.L_1925:
        /*0008*/ 	.byte	0x01, 0x35
	.zero		2


	//----- nvinfo : EIATTR_PARAM_CBANK
	.align		4
        /*000c*/ 	.byte	0x04, 0x0a
        /*000e*/ 	.short	(.L_1927 - .L_1926)
	.align		4
.L_1926:
        /*0010*/ 	.word	index@(.nv.constant0._ZN2at6native55_GLOBAL__N__0955718d_22_SparseCsrTensorMath_cu_868dd54534reduce_sparse_csr_dim0_cuda_kernelIN3c108BFloat16ElNS1_14ReductionMulOpIS4_EEfEEvPT2_PKT0_lPKT_SB_lT1_)
        /*0014*/ 	.short	0x0160
        /*0016*/ 	.short	0x0031


	//----- nvinfo : EIATTR_CBANK_PARAM_SIZE
	.align		4
.L_1927:
        /*0018*/ 	.byte	0x03, 0x19
        /*001a*/ 	.short	0x0031


	//----- nvinfo : EIATTR_KPARAM_INFO
	.align		4
        /*001c*/ 	.byte	0x04, 0x17
        /*001e*/ 	.short	(.L_1929 - .L_1928)
.L_1928:
        /*0020*/ 	.word	0x00000000
        /*0024*/ 	.short	0x0006
        /*0026*/ 	.short	0x0030
        /*0028*/ 	.byte	0x00, 0xf0, 0x05, 0x00


	//----- nvinfo : EIATTR_KPARAM_INFO
	.align		4
.L_1929:
        /*002c*/ 	.byte	0x04, 0x17
        /*002e*/ 	.short	(.L_1931 - .L_1930)
.L_1930:
        /*0030*/ 	.word	0x00000000
        /*0034*/ 	.short	0x0005
        /*0036*/ 	.short	0x0028
        /*0038*/ 	.byte	0x00, 0xf0, 0x21, 0x00


	//----- nvinfo : EIATTR_KPARAM_INFO
	.align		4
.L_1931:
        /*003c*/ 	.byte	0x04, 0x17
        /*003e*/ 	.short	(.L_1933 - .L_1932)
.L_1932:
        /*0040*/ 	.word	0x00000000
        /*0044*/ 	.short	0x0004
        /*0046*/ 	.short	0x0020
        /*0048*/ 	.byte	0x00, 0xf0, 0x21, 0x00


	//----- nvinfo : EIATTR_KPARAM_INFO
	.align		4
.L_1933:
        /*004c*/ 	.byte	0x04, 0x17
        /*004e*/ 	.short	(.L_1935 - .L_1934)
.L_1934:
        /*0050*/ 	.word	0x00000000
        /*0054*/ 	.short	0x0003
        /*0056*/ 	.short	0x0018
        /*0058*/ 	.byte	0x00, 0xf0, 0x21, 0x00


	//----- nvinfo : EIATTR_KPARAM_INFO
	.align		4
.L_1935:
        /*005c*/ 	.byte	0x04, 0x17
        /*005e*/ 	.short	(.L_1937 - .L_1936)
.L_1936:
        /*0060*/ 	.word	0x00000000
        /*0064*/ 	.short	0x0002
        /*0066*/ 	.short	0x0010
        /*0068*/ 	.byte	0x00, 0xf0, 0x21, 0x00


	//----- nvinfo : EIATTR_KPARAM_INFO
	.align		4
.L_1937:
        /*006c*/ 	.byte	0x04, 0x17
        /*006e*/ 	.short	(.L_1939 - .L_1938)
.L_1938:
        /*0070*/ 	.word	0x00000000
        /*0074*/ 	.short	0x0001
        /*0076*/ 	.short	0x0008
        /*0078*/ 	.byte	0x00, 0xf0, 0x21, 0x00


	//----- nvinfo : EIATTR_KPARAM_INFO
	.align		4
.L_1939:
        /*007c*/ 	.byte	0x04, 0x17
        /*007e*/ 	.short	(.L_1941 - .L_1940)
.L_1940:
        /*0080*/ 	.word	0x00000000
        /*0084*/ 	.short	0x0000
        /*0086*/ 	.short	0x0000
        /*0088*/ 	.byte	0x00, 0xf0, 0x21, 0x00


	//----- nvinfo : EIATTR_MAXREG_COUNT
	.align		4
.L_1941:
        /*008c*/ 	.byte	0x03, 0x1b
        /*008e*/ 	.short	0x00ff


	//----- nvinfo : EIATTR_MERCURY_ISA_VERSION
	.align		4
        /*0090*/ 	.byte	0x03, 0x5f
        /*0092*/ 	.short	0x0000


	//----- nvinfo : EIATTR_EXIT_INSTR_OFFSETS
	.align		4
        /*0094*/ 	.byte	0x04, 0x1c
        /*0096*/ 	.short	(.L_1943 - .L_1942)


	//   ....[0]....
.L_1942:
        /*0098*/ 	.word	0x00000060


	//   ....[1]....
        /*009c*/ 	.word	0x00000870
.L_1943:


//--------------------- .nv.info._ZN2at6native55_GLOBAL__N__0955718d_22_SparseCsrTensorMath_cu_868dd54534reduce_sparse_csr_dim0_cuda_kernelIN3c108BFloat16EiNS1_14ReductionMulOpIS4_EEfEEvPT2_PKT0_lPKT_SB_lT1_ --------------------------
	.section	.nv.info._ZN2at6native55_GLOBAL__N__0955718d_22_SparseCsrTensorMath_cu_868dd54534reduce_sparse_csr_dim0_cuda_kernelIN3c108BFloat16EiNS1_14ReductionMulOpIS4_EEfEEvPT2_PKT0_lPKT_SB_lT1_,"",@"SHT_CUDA_INFO"
	.sectionflags	@""
	.align	4


	//----- nvinfo : EIATTR_CUDA_API_VERSION
	.align		4
        /*0000*/ 	.byte	0x04, 0x37
        /*0002*/ 	.short	(.L_1945 - .L_1944)
.L_1944:
        /*0004*/ 	.word	0x00000082


	//----- nvinfo : EIATTR_SW2861232_WAR
	.align		4
.L_1945:
        /*0008*/ 	.byte	0x01, 0x35
	.zero		2


	//----- nvinfo : EIATTR_PARAM_CBANK
	.align		4
        /*000c*/ 	.byte	0x04, 0x0a
        /*000e*/ 	.short	(.L_1947 - .L_1946)
	.align		4
.L_1946:
        /*0010*/ 	.word	index@(.nv.constant0._ZN2at6native55_GLOBAL__N__0955718d_22_SparseCsrTensorMath_cu_868dd54534reduce_sparse_csr_dim0_cuda_kernelIN3c108BFloat16EiNS1_14ReductionMulOpIS4_EEfEEvPT2_PKT0_lPKT_SB_lT1_)
        /*0014*/ 	.short	0x0160
        /*0016*/ 	.short	0x0031


	//----- nvinfo : EIATTR_CBANK_PARAM_SIZE
	.align		4
.L_1947:
        /*0018*/ 	.byte	0x03, 0x19
        /*001a*/ 	.short	0x0031


	//----- nvinfo : EIATTR_KPARAM_INFO
	.align		4
        /*001c*/ 	.byte	0x04, 0x17
        /*001e*/ 	.short	(.L_1949 - .L_1948)
.L_1948:
        /*0020*/ 	.word	0x00000000
        /*0024*/ 	.short	0x0006
        /*0026*/ 	.short	0x0030
        /*0028*/ 	.byte	0x00, 0xf0, 0x05, 0x00


	//----- nvinfo : EIATTR_KPARAM_INFO
	.align		4
.L_1949:
        /*002c*/ 	.byte	0x04, 0x17
        /*002e*/ 	.short	(.L_1951 - .L_1950)
.L_1950:
        /*0030*/ 	.word	0x00000000
        /*0034*/ 	.short	0x0005
        /*0036*/ 	.short	0x0028
        /*0038*/ 	.byte	0x00, 0xf0, 0x21, 0x00


	//----- nvinfo : EIATTR_KPARAM_INFO
	.align		4
.L_1951:
        /*003c*/ 	.byte	0x04, 0x17
        /*003e*/ 	.short	(.L_1953 - .L_1952)
.L_1952:
        /*0040*/ 	.word	0x00000000
        /*0044*/ 	.short	0x0004
        /*0046*/ 	.short	0x0020
        /*0048*/ 	.byte	0x00, 0xf0, 0x21, 0x00


	//----- nvinfo : EIATTR_KPARAM_INFO
	.align		4
.L_1953:
        /*004c*/ 	.byte	0x04, 0x17
        /*004e*/ 	.short	(.L_1955 - .L_1954)
.L_1954:
        /*0050*/ 	.word	0x00000000
        /*0054*/ 	.short	0x0003
        /*0056*/ 	.short	0x0018
        /*0058*/ 	.byte	0x00, 0xf0, 0x21, 0x00


	//----- nvinfo : EIATTR_KPARAM_INFO
	.align		4
.L_1955:
        /*005c*/ 	.byte	0x04, 0x17
        /*005e*/ 	.short	(.L_1957 - .L_1956)
.L_1956:
        /*0060*/ 	.word	0x00000000
        /*0064*/ 	.short	0x0002
        /*0066*/ 	.short	0x0010
        /*0068*/ 	.byte	0x00, 0xf0, 0x21, 0x00


	//----- nvinfo : EIATTR_KPARAM_INFO
	.align		4
.L_1957:
        /*006c*/ 	.byte	0x04, 0x17
        /*006e*/ 	.short	(.L_1959 - .L_1958)
.L_1958:
        /*0070*/ 	.word	0x00000000
        /*0074*/ 	.short	0x0001
        /*0076*/ 	.short	0x0008
        /*0078*/ 	.byte	0x00, 0xf0, 0x21, 0x00


	//----- nvinfo : EIATTR_KPARAM_INFO
	.align		4
.L_1959:
        /*007c*/ 	.byte	0x04, 0x17
        /*007e*/ 	.short	(.L_1961 - .L_1960)
.L_1960:
        /*0080*/ 	.word	0x00000000
        /*0084*/ 	.short	0x0000
        /*0086*/ 	.short	0x0000
        /*0088*/ 	.byte	0x00, 0xf0, 0x21, 0x00


	//----- nvinfo : EIATTR_MAXREG_COUNT
	.align		4
.L_1961:
        /*008c*/ 	.byte	0x03, 0x1b
        /*008e*/ 	.short	0x00ff


	//----- nvinfo : EIATTR_MERCURY_ISA_VERSION
	.align		4
        /*0090*/ 	.byte	0x03, 0x5f
        /*0092*/ 	.short	0x0000


	//----- nvinfo : EIATTR_EXIT_INSTR_OFFSETS
	.align		4
        /*0094*/ 	.byte	0x04, 0x1c
        /*0096*/ 	.short	(.L_1963 - .L_1962)


	//   ....[0]....
.L_1962:
        /*0098*/ 	.word	0x00000060


	//   ....[1]....
        /*009c*/ 	.word	0x00000830
.L_1963:


//--------------------- .nv.info._ZN2at6native55_GLOBAL__N__0955718d_22_SparseCsrTensorMath_cu_868dd54534reduce_sparse_csr_dim1_cuda_kernelIN3c104HalfElNS1_14ReductionMulOpIS4_EEfEEvPT2_PKT_PKT0_SE_lT1_ --------------------------
	.section	.nv.info._ZN2at6native55_GLOBAL__N__0955718d_22_SparseCsrTensorMath_cu_868dd54534reduce_sparse_csr_dim1_cuda_kernelIN3c104HalfElNS1_14ReductionMulOpIS4_EEfEEvPT2_PKT_PKT0_SE_lT1_,"",@"SHT_CUDA_INFO"
	.sectionflags	@""
	.align	4


	//----- nvinfo : EIATTR_CUDA_API_VERSION
	.align		4
        /*0000*/ 	.byte	0x04, 0x37
        /*0002*/ 	.short	(.L_1965 - .L_1964)
.L_1964:
        /*0004*/ 	.word	0x00000082


	//----- nvinfo : EIATTR_SW2861232_WAR
	.align		4
.L_1965:
        /*0008*/ 	.byte	0x01, 0x35
	.zero		2


	//----- nvinfo : EIATTR_PARAM_CBANK
	.align		4
        /*000c*/ 	.byte	0x04, 0x0a
        /*000e*/ 	.short	(.L_1967 - .L_1966)
	.align		4
.L_1966:
        /*0010*/ 	.word	index@(.nv.constant0._ZN2at6native55_GLOBAL__N__0955718d_22_SparseCsrTensorMath_cu_868dd54534reduce_sparse_csr_dim1_cuda_kernelIN3c104HalfElNS1_14ReductionMulOpIS4_EEfEEvPT2_PKT_PKT0_SE_lT1_)
        /*0014*/ 	.short	0x0160
        /*0016*/ 	.short	0x0029


	//----- nvinfo : EIATTR_CBANK_PARAM_SIZE
	.align		4
.L_1967:
        /*0018*/ 	.byte	0x03, 0x19
        /*001a*/ 	.short	0x0029


	//----- nvinfo : EIATTR_KPARAM_INFO
	.align		4
        /*001c*/ 	.byte	0x04, 0x17
        /*001e*/ 	.short	(.L_1969 - .L_1968)
.L_1968:
        /*0020*/ 	.word	0x00000000
        /*0024*/ 	.short	0x0005
        /*0026*/ 	.short	0x0028
        /*0028*/ 	.byte	0x00, 0xf0, 0x05, 0x00


	//----- nvinfo : EIATTR_KPARAM_INFO
	.align		4
.L_1969:
        /*002c*/ 	.byte	0x04, 0x17
        /*002e*/ 	.short	(.L_1971 - .L_1970)
.L_1970:
        /*0030*/ 	.word	0x00000000
        /*0034*/ 	.short	0x0004
        /*0036*/ 	.short	0x0020
        /*0038*/ 	.byte	0x00, 0xf0, 0x21, 0x00


	//----- nvinfo : EIATTR_KPARAM_INFO
	.align		4
.L_1971:
        /*003c*/ 	.byte	0x04, 0x17
        /*003e*/ 	.short	(.L_1973 - .L_1972)
.L_1972:
        /*0040*/ 	.word	0x00000000
        /*0044*/ 	.short	0x0003
        /*0046*/ 	.short	0x0018
        /*0048*/ 	.byte	0x00, 0xf0, 0x21, 0x00


	//----- nvinfo : EIATTR_KPARAM_INFO
	.align		4
.L_1973:
        /*004c*/ 	.byte	0x04, 0x17
        /*004e*/ 	.short	(.L_1975 - .L_1974)
.L_1974:
        /*0050*/ 	.word	0x00000000
        /*0054*/ 	.short	0x0002
        /*0056*/ 	.short	0x0010
        /*0058*/ 	.byte	0x00, 0xf0, 0x21, 0x00


	//----- nvinfo : EIATTR_KPARAM_INFO
	.align		4
.L_1975:
        /*005c*/ 	.byte	0x04, 0x17
        /*005e*/ 	.short	(.L_1977 - .L_1976)
.L_1976:
        /*0060*/ 	.word	0x00000000
        /*0064*/ 	.short	0x0001
        /*0066*/ 	.short	0x0008
        /*0068*/ 	.byte	0x00, 0xf0, 0x21, 0x00


	//----- nvinfo : EIATTR_KPARAM_INFO
	.align		4
.L_1977:
        /*006c*/ 	.byte	0x04, 0x17
        /*006e*/ 	.short	(.L_1979 - .L_1978)
.L_1978:
        /*0070*/ 	.word	0x00000000
        /*0074*/ 	.short	0x0000
        /*0076*/ 	.short	0x0000
        /*0078*/ 	.byte	0x00, 0xf0, 0x21, 0x00


	//----- nvinfo : EIATTR_MAXREG_COUNT
	.align		4
.L_1979:
        /*007c*/ 	.byte	0x03, 0x1b
        /*007e*/ 	.short	0x00ff


	//----- nvinfo : EIATTR_MERCURY_ISA_VERSION
	.align		4
        /*0080*/ 	.byte	0x03, 0x5f
        /*0082*/ 	.short	0x0000


	//----- nvinfo : EIATTR_EXIT_INSTR_OFFSETS
	.align		4
        /*0084*/ 	.byte	0x04, 0x1c
        /*0086*/ 	.short	(.L_1981 - .L_1980)


	//   ....[0]....
.L_1980:
        /*0088*/ 	.word	0x00000060


	//   ....[1]....
        /*008c*/ 	.word	0x00000100


	//   ....[2]....
        /*0090*/ 	.word	0x000014d0


	//----- nvinfo : EIATTR_CRS_STACK_SIZE
	.align		4
.L_1981:
        /*0094*/ 	.byte	0x04, 0x1e
        /*0096*/ 	.short	(.L_1983 - .L_1982)
.L_1982:
        /*0098*/ 	.word	0x00000000
.L_1983:


//--------------------- .nv.info._ZN2at6native55_GLOBAL__N__0955718d_22_SparseCsrTensorMath_cu_868dd54534reduce_sparse_csr_dim1_cuda_kernelIN3c104HalfEiNS1_14ReductionMulOpIS4_EEfEEvPT2_PKT_PKT0_SE_lT1_ --------------------------
	.section	.nv.info._ZN2at6native55_GLOBAL__N__0955718d_22_SparseCsrTensorMath_cu_868dd54534reduce_sparse_csr_dim1_cuda_kernelIN3c104HalfEiNS1_14ReductionMulOpIS4_EEfEEvPT2_PKT_PKT0_SE_lT1_,"",@"SHT_CUDA_INFO"
	.sectionflags	@""
	.align	4


	//----- nvinfo : EIATTR_CUDA_API_VERSION
	.align		4
        /*0000*/ 	.byte	0x04, 0x37
        /*0002*/ 	.short	(.L_1985 - .L_1984)
.L_1984:
        /*0004*/ 	.word	0x00000082


	//----- nvinfo : EIATTR_SW2861232_WAR
	.align		4
.L_1985:
        /*0008*/ 	.byte	0x01, 0x35
	.zero		2


	//----- nvinfo : EIATTR_PARAM_CBANK
	.align		4
        /*000c*/ 	.byte	0x04, 0x0a
        /*000e*/ 	.short	(.L_1987 - .L_1986)
	.align		4
.L_1986:
        /*0010*/ 	.word	index@(.nv.constant0._ZN2at6native55_GLOBAL__N__0955718d_22_SparseCsrTensorMath_cu_868dd54534reduce_sparse_csr_dim1_cuda_kernelIN3c104HalfEiNS1_14ReductionMulOpIS4_EEfEEvPT2_PKT_PKT0_SE_lT1_)
        /*0014*/ 	.short	0x0160
        /*0016*/ 	.short	0x0029


	//----- nvinfo : EIATTR_CBANK_PARAM_SIZE
	.align		4
.L_1987:
        /*0018*/ 	.byte	0x03, 0x19
        /*001a*/ 	.short	0x0029


	//----- nvinfo : EIATTR_KPARAM_INFO
	.align		4
        /*001c*/ 	.byte	0x04, 0x17
        /*001e*/ 	.short	(.L_1989 - .L_1988)
.L_1988:
        /*0020*/ 	.word	0x00000000
        /*0024*/ 	.short	0x0005
        /*0026*/ 	.short	0x0028
        /*0028*/ 	.byte	0x00, 0xf0, 0x05, 0x00


	//----- nvinfo : EIATTR_KPARAM_INFO
	.align		4
.L_1989:
        /*002c*/ 	.byte	0x04, 0x17
        /*002e*/ 	.short	(.L_1991 - .L_1990)
.L_1990:
        /*0030*/ 	.word	0x00000000
        /*0034*/ 	.short	0x0004
        /*0036*/ 	.short	0x0020
        /*0038*/ 	.byte	0x00, 0xf0, 0x21, 0x00


	//----- nvinfo : EIATTR_KPARAM_INFO
	.align		4
.L_1991:
        /*003c*/ 	.byte	0x04, 0x17
        /*003e*/ 	.short	(.L_1993 - .L_1992)
.L_1992:
        /*0040*/ 	.word	0x00000000
        /*0044*/ 	.short	0x0003
        /*0046*/ 	.short	0x0018
        /*0048*/ 	.byte	0x00, 0xf0, 0x21, 0x00


	//----- nvinfo : EIATTR_KPARAM_INFO
	.align		4
.L_1993:
        /*004c*/ 	.byte	0x04, 0x17
        /*004e*/ 	.short	(.L_1995 - .L_1994)
.L_1994:
        /*0050*/ 	.word	0x00000000
        /*0054*/ 	.short	0x0002
        /*0056*/ 	.short	0x0010
        /*0058*/ 	.byte	0x00, 0xf0, 0x21, 0x00


	//----- nvinfo : EIATTR_KPARAM_INFO
	.align		4
.L_1995:
        /*005c*/ 	.byte	0x04, 0x17
        /*005e*/ 	.short	(.L_1997 - .L_1996)
.L_1996:
        /*0060*/ 	.word	0x00000000
        /*0064*/ 	.short	0x0001
        /*0066*/ 	.short	0x0008
        /*0068*/ 	.byte	0x00, 0xf0, 0x21, 0x00


	//----- nvinfo : EIATTR_KPARAM_INFO
	.align		4
.L_1997:
        /*006c*/ 	.byte	0x04, 0x17
        /*006e*/ 	.short	(.L_1999 - .L_1998)
.L_1998:
        /*0070*/ 	.word	0x00000000
        /*0074*/ 	.short	0x0000
        /*0076*/ 	.short	0x0000
        /*0078*/ 	.byte	0x00, 0xf0, 0x21, 0x00


	//----- nvinfo : EIATTR_MAXREG_COUNT
	.align		4
.L_1999:
        /*007c*/ 	.byte	0x03, 0x1b
        /*007e*/ 	.short	0x00ff


	//----- nvinfo : EIATTR_MERCURY_ISA_VERSION
	.align		4
        /*0080*/ 	.byte	0x03, 0x5f
        /*0082*/ 	.short	0x0000


	//----- nvinfo : EIATTR_EXIT_INSTR_OFFSETS
	.align		4
        /*0084*/ 	.byte	0x04, 0x1c
        /*0086*/ 	.short	(.L_2001 - .L_2000)


	//   ....[0]....
.L_2000:
        /*0088*/ 	.word	0x00000060


	//   ....[1]....
        /*008c*/ 	.word	0x000000f0


	//   ....[2]....
        /*0090*/ 	.word	0x00001340


	//----- nvinfo : EIATTR_CRS_STACK_SIZE
	.align		4
.L_2001:
        /*0094*/ 	.byte	0x04, 0x1e
        /*0096*/ 	.short	(.L_2003 - .L_2002)
.L_2002:
        /*0098*/ 	.word	0x00000000
.L_2003:


//--------------------- .nv.info._ZN2at6native55_GLOBAL__N__0955718d_22_SparseCsrTensorMath_cu_868dd54534reduce_sparse_csr_dim0_cuda_kernelIN3c104HalfElNS1_14ReductionMulOpIS4_EEfEEvPT2_PKT0_lPKT_SB_lT1_ --------------------------
	.section	.nv.info._ZN2at6native55_GLOBAL__N__0955718d_22_SparseCsrTensorMath_cu_868dd54534reduce_sparse_csr_dim0_cuda_kernelIN3c104HalfElNS1_14ReductionMulOpIS4_EEfEEvPT2_PKT0_lPKT_SB_lT1_,"",@"SHT_CUDA_INFO"
	.sectionflags	@""
	.align	4


	//----- nvinfo : EIATTR_CUDA_API_VERSION
	.align		4
        /*0000*/ 	.byte	0x04, 0x37
        /*0002*/ 	.short	(.L_2005 - .L_2004)
.L_2004:
        /*0004*/ 	.word	0x00000082


	//----- nvinfo : EIATTR_SW2861232_WAR
	.align		4
.L_2005:
        /*0008*/ 	.byte	0x01, 0x35
	.zero		2


	//----- nvinfo : EIATTR_PARAM_CBANK
	.align		4
        /*000c*/ 	.byte	0x04, 0x0a
        /*000e*/ 	.short	(.L_2007 - .L_2006)
	.align		4
.L_2006:
        /*0010*/ 	.word	index@(.nv.constant0._ZN2at6native55_GLOBAL__N__0955718d_22_SparseCsrTensorMath_cu_868dd54534reduce_sparse_csr_dim0_cuda_kernelIN3c104HalfElNS1_14ReductionMulOpIS4_EEfEEvPT2_PKT0_lPKT_SB_lT1_)
        /*0014*/ 	.short	0x0160
        /*0016*/ 	.short	0x0031


	//----- nvinfo : EIATTR_CBANK_PARAM_SIZE
	.align		4
.L_2007:
        /*0018*/ 	.byte	0x03, 0x19
        /*001a*/ 	.short	0x0031


	//----- nvinfo : EIATTR_KPARAM_INFO
	.align		4
        /*001c*/ 	.byte	0x04, 0x17
        /*001e*/ 	.short	(.L_2009 - .L_2008)
.L_2008:
        /*0020*/ 	.word	0x00000000
        /*0024*/ 	.short	0x0006
        /*0026*/ 	.short	0x0030
        /*0028*/ 	.byte	0x00, 0xf0, 0x05, 0x00


	//----- nvinfo : EIATTR_KPARAM_INFO
	.align		4
.L_2009:
        /*002c*/ 	.byte	0x04, 0x17
        /*002e*/ 	.short	(.L_2011 - .L_2010)
.L_2010:
        /*0030*/ 	.word	0x00000000
        /*0034*/ 	.short	0x0005
        /*0036*/ 	.short	0x0028
        /*0038*/ 	.byte	0x00, 0xf0, 0x21, 0x00


	//----- nvinfo : EIATTR_KPARAM_INFO
	.align		4
.L_2011:
        /*003c*/ 	.byte	0x04, 0x17
        /*003e*/ 	.short	(.L_2013 - .L_2012)
.L_2012:
        /*0040*/ 	.word	0x00000000
        /*0044*/ 	.short	0x0004
        /*0046*/ 	.short	0x0020
        /*0048*/ 	.byte	0x00, 0xf0, 0x21, 0x00


	//----- nvinfo : EIATTR_KPARAM_INFO
	.align		4
.L_2013:
        /*004c*/ 	.byte	0x04, 0x17
        /*004e*/ 	.short	(.L_2015 - .L_2014)
.L_2014:
        /*0050*/ 	.word	0x00000000
        /*0054*/ 	.short	0x0003
        /*0056*/ 	.short	0x0018
        /*0058*/ 	.byte	0x00, 0xf0, 0x21, 0x00


	//----- nvinfo : EIATTR_KPARAM_INFO
	.align		4
.L_2015:
        /*005c*/ 	.byte	0x04, 0x17
        /*005e*/ 	.short	(.L_2017 - .L_2016)
.L_2016:
        /*0060*/ 	.word	0x00000000
        /*0064*/ 	.short	0x0002
        /*0066*/ 	.short	0x0010
        /*0068*/ 	.byte	0x00, 0xf0, 0x21, 0x00


	//----- nvinfo : EIATTR_KPARAM_INFO
	.align		4
.L_2017:
        /*006c*/ 	.byte	0x04, 0x17
        /*006e*/ 	.short	(.L_2019 - .L_2018)
.L_2018:
        /*0070*/ 	.word	0x00000000
        /*0074*/ 	.short	0x0001
        /*0076*/ 	.short	0x0008
        /*0078*/ 	.byte	0x00, 0xf0, 0x21, 0x00


	//----- nvinfo : EIATTR_KPARAM_INFO
	.align		4
.L_2019:
        /*007c*/ 	.byte	0x04, 0x17
        /*007e*/ 	.short	(.L_2021 - .L_2020)
.L_2020:
        /*0080*/ 	.word	0x00000000
        /*0084*/ 	.short	0x0000
        /*0086*/ 	.short	0x0000
        /*0088*/ 	.byte	0x00, 0xf0, 0x21, 0x00


	//----- nvinfo : EIATTR_MAXREG_COUNT
	.align		4
.L_2021:
        /*008c*/ 	.byte	0x03, 0x1b
        /*008e*/ 	.short	0x00ff


	//----- nvinfo : EIATTR_MERCURY_ISA_VERSION
	.align		4
        /*0090*/ 	.byte	0x03, 0x5f
        /*0092*/ 	.short	0x0000


	//----- nvinfo : EIATTR_EXIT_INSTR_OFFSETS
	.align		4
        /*0094*/ 	.byte	0x04, 0x1c
        /*0096*/ 	.short	(.L_2023 - .L_2022)


	//   ....[0]....
.L_2022:
        /*0098*/ 	.word	0x00000060


	//   ....[1]....
        /*009c*/ 	.word	0x00000870
.L_2023:


//--------------------- .nv.info._ZN2at6native55_GLOBAL__N__0955718d_22_SparseCsrTensorMath_cu_868dd54534reduce_sparse_csr_dim0_cuda_kernelIN3c104HalfEiNS1_14ReductionMulOpIS4_EEfEEvPT2_PKT0_lPKT_SB_lT1_ --------------------------
	.section	.nv.info._ZN2at6native55_GLOBAL__N__0955718d_22_SparseCsrTensorMath_cu_868dd54534reduce_sparse_csr_dim0_cuda_kernelIN3c104HalfEiNS1_14ReductionMulOpIS4_EEfEEvPT2_PKT0_lPKT_SB_lT1_,"",@"SHT_CUDA_INFO"
	.sectionflags	@""
	.align	4


	//----- nvinfo : EIATTR_CUDA_API_VERSION
	.align		4
        /*0000*/ 	.byte	0x04, 0x37
        /*0002*/ 	.short	(.L_2025 - .L_2024)
.L_2024:
        /*0004*/ 	.word	0x00000082


	//----- nvinfo : EIATTR_SW2861232_WAR
	.align		4
.L_2025:
        /*0008*/ 	.byte	0x01, 0x35
	.zero		2


	//----- nvinfo : EIATTR_PARAM_CBANK
	.align		4
        /*000c*/ 	.byte	0x04, 0x0a
        /*000e*/ 	.short	(.L_2027 - .L_2026)
	.align		4
.L_2026:
        /*0010*/ 	.word	index@(.nv.constant0._ZN2at6native55_GLOBAL__N__0955718d_22_SparseCsrTensorMath_cu_868dd54534reduce_sparse_csr_dim0_cuda_kernelIN3c104HalfEiNS1_14ReductionMulOpIS4_EEfEEvPT2_PKT0_lPKT_SB_lT1_)
        /*0014*/ 	.short	0x0160
        /*0016*/ 	.short	0x0031


	//----- nvinfo : EIATTR_CBANK_PARAM_SIZE
	.align		4
.L_2027:
        /*0018*/ 	.byte	0x03, 0x19
        /*001a*/ 	.short	0x0031


	//----- nvinfo : EIATTR_KPARAM_INFO
	.align		4
        /*001c*/ 	.byte	0x04, 0x17
        /*001e*/ 	.short	(.L_2029 - .L_2028)
.L_2028:
        /*0020*/ 	.word	0x00000000
        /*0024*/ 	.short	0x0006
        /*0026*/ 	.short	0x0030
        /*0028*/ 	.byte	0x00, 0xf0, 0x05, 0x00


	//----- nvinfo : EIATTR_KPARAM_INFO
	.align		4
.L_2029:
        /*002c*/ 	.byte	0x04, 0x17
        /*002e*/ 	.short	(.L_2031 - .L_2030)
.L_2030:
        /*0030*/ 	.word	0x00000000
        /*0034*/ 	.short	0x0005
        /*0036*/ 	.short	0x0028
        /*0038*/ 	.byte	0x00, 0xf0, 0x21, 0x00


	//----- nvinfo : EIATTR_KPARAM_INFO
	.align		4
.L_2031:
        /*003c*/ 	.byte	0x04, 0x17
        /*003e*/ 	.short	(.L_2033 - .L_2032)
.L_2032:
        /*0040*/ 	.word	0x00000000
        /*0044*/ 	.short	0x0004
        /*0046*/ 	.short	0x0020
        /*0048*/ 	.byte	0x00, 0xf0, 0x21, 0x00


	//----- nvinfo : EIATTR_KPARAM_INFO
	.align		4
.L_2033:
        /*004c*/ 	.byte	0x04, 0x17
        /*004e*/ 	.short	(.L_2035 - .L_2034)
.L_2034:
        /*0050*/ 	.word	0x00000000
        /*0054*/ 	.short	0x0003
        /*0056*/ 	.short	0x0018
        /*0058*/ 	.byte	0x00, 0xf0, 0x21, 0x00


	//----- nvinfo : EIATTR_KPARAM_INFO
	.align		4
.L_2035:
        /*005c*/ 	.byte	0x04, 0x17
        /*005e*/ 	.short	(.L_2037 - .L_2036)
.L_2036:
        /*0060*/ 	.word	0x00000000
        /*0064*/ 	.short	0x0002
        /*0066*/ 	.short	0x0010
        /*0068*/ 	.byte	0x00, 0xf0, 0x21, 0x00


	//----- nvinfo : EIATTR_KPARAM_INFO
	.align		4
.L_2037:
        /*006c*/ 	.byte	0x04, 0x17
        /*006e*/ 	.short	(.L_2039 - .L_2038)
.L_2038:
        /*0070*/ 	.word	0x00000000
        /*0074*/ 	.short	0x0001
        /*0076*/ 	.short	0x0008
        /*0078*/ 	.byte	0x00, 0xf0, 0x21, 0x00


	//----- nvinfo : EIATTR_KPARAM_INFO
	.align		4
.L_2039:
        /*007c*/ 	.byte	0x04, 0x17
        /*007e*/ 	.short	(.L_2041 - .L_2040)
.L_2040:
        /*0080*/ 	.word	0x00000000
        /*0084*/ 	.short	0x0000
        /*0086*/ 	.short	0x0000
        /*0088*/ 	.byte	0x00, 0xf0, 0x21, 0x00


	//----- nvinfo : EIATTR_MAXREG_COUNT
	.align		4
.L_2041:
        /*008c*/ 	.byte	0x03, 0x1b
        /*008e*/ 	.short	0x00ff


	//----- nvinfo : EIATTR_MERCURY_ISA_VERSION
	.align		4
        /*0090*/ 	.byte	0x03, 0x5f
        /*0092*/ 	.short	0x0000


	//----- nvinfo : EIATTR_EXIT_INSTR_OFFSETS
	.align		4
        /*0094*/ 	.byte	0x04, 0x1c
        /*0096*/ 	.short	(.L_2043 - .L_2042)


	//   ....[0]....
.L_2042:
        /*0098*/ 	.word	0x00000060


	//   ....[1]....
        /*009c*/ 	.word	0x00000830
.L_2043:


//--------------------- .nv.info._ZN2at6native55_GLOBAL__N__0955718d_22_SparseCsrTensorMath_cu_868dd54534reduce_sparse_csr_dim1_cuda_kernelIN3c107complexIfEElNS1_14ReductionMulOpIS5_EES5_EEvPT2_PKT_PKT0_SF_lT1_ --------------------------
	.section	.nv.info._ZN2at6native55_GLOBAL__N__0955718d_22_SparseCsrTensorMath_cu_868dd54534reduce_sparse_csr_dim1_cuda_kernelIN3c107complexIfEElNS1_14ReductionMulOpIS5_EES5_EEvPT2_PKT_PKT0_SF_lT1_,"",@"SHT_CUDA_INFO"
	.sectionflags	@""
	.align	4


	//----- nvinfo : EIATTR_CUDA_API_VERSION
	.align		4
        /*0000*/ 	.byte	0x04, 0x37
        /*0002*/ 	.short	(.L_2045 - .L_2044)
.L_2044:
        /*0004*/ 	.word	0x00000082


	//----- nvinfo : EIATTR_SW2861232_WAR
	.align		4
.L_2045:
        /*0008*/ 	.byte	0x01, 0x35
	.zero		2


	//----- nvinfo : EIATTR_PARAM_CBANK
	.align		4
        /*000c*/ 	.byte	0x04, 0x0a
        /*000e*/ 	.short	(.L_2047 - .L_2046)
	.align		4
.L_2046:
        /*0010*/ 	.word	index@(.nv.constant0._ZN2at6native55_GLOBAL__N__0955718d_22_SparseCsrTensorMath_cu_868dd54534reduce_sparse_csr_dim1_cuda_kernelIN3c107complexIfEElNS1_14ReductionMulOpIS5_EES5_EEvPT2_PKT_PKT0_SF_lT1_)
        /*0014*/ 	.short	0x0160
        /*0016*/ 	.short	0x0029


	//----- nvinfo : EIATTR_CBANK_PARAM_SIZE
	.align		4
.L_2047:
        /*0018*/ 	.byte	0x03, 0x19
        /*001a*/ 	.short	0x0029


	//----- nvinfo : EIATTR_KPARAM_INFO
	.align		4
        /*001c*/ 	.byte	0x04, 0x17
        /*001e*/ 	.short	(.L_2049 - .L_2048)
.L_2048:
        /*0020*/ 	.word	0x00000000
        /*0024*/ 	.short	0x0005
        /*0026*/ 	.short	0x0028
        /*0028*/ 	.byte	0x00, 0xf0, 0x05, 0x00


	//----- nvinfo : EIATTR_KPARAM_INFO
	.align		4
.L_2049:
        /*002c*/ 	.byte	0x04, 0x17
        /*002e*/ 	.short	(.L_2051 - .L_2050)
.L_2050:
        /*0030*/ 	.word	0x00000000
        /*0034*/ 	.short	0x0004
        /*0036*/ 	.short	0x0020
        /*0038*/ 	.byte	0x00, 0xf0, 0x21, 0x00


	//----- nvinfo : EIATTR_KPARAM_INFO
	.align		4
.L_2051:
        /*003c*/ 	.byte	0x04, 0x17
        /*003e*/ 	.short	(.L_2053 - .L_2052)
.L_2052:
        /*0040*/ 	.word	0x00000000
        /*0044*/ 	.short	0x0003
        /*0046*/ 	.short	0x0018
        /*0048*/ 	.byte	0x00, 0xf0, 0x21, 0x00


	//----- nvinfo : EIATTR_KPARAM_INFO
	.align		4
.L_2053:
        /*004c*/ 	.byte	0x04, 0x17
        /*004e*/ 	.short	(.L_2055 - .L_2054)
.L_2054:
        /*0050*/ 	.word	0x00000000
        /*0054*/ 	.short	0x0002
        /*0056*/ 	.short	0x0010
        /*0058*/ 	.byte	0x00, 0xf0, 0x21, 0x00


	//----- nvinfo : EIATTR_KPARAM_INFO
	.align		4
.L_2055:
        /*005c*/ 	.byte	0x04, 0x17
        /*005e*/ 	.short	(.L_2057 - .L_2056)
.L_2056:
        /*0060*/ 	.word	0x00000000
        /*0064*/ 	.short	0x0001
        /*0066*/ 	.short	0x0008
        /*0068*/ 	.byte	0x00, 0xf0, 0x21, 0x00


	//----- nvinfo : EIATTR_KPARAM_INFO
	.align		4
.L_2057:
        /*006c*/ 	.byte	0x04, 0x17
        /*006e*/ 	.short	(.L_2059 - .L_2058)
.L_2058:
        /*0070*/ 	.word	0x00000000
        /*0074*/ 	.short	0x0000
        /*0076*/ 	.short	0x0000
        /*0078*/ 	.byte	0x00, 0xf0, 0x21, 0x00


	//----- nvinfo : EIATTR_MAXREG_COUNT
	.align		4
.L_2059:
        /*007c*/ 	.byte	0x03, 0x1b
        /*007e*/ 	.short	0x00ff


	//----- nvinfo : EIATTR_MERCURY_ISA_VERSION
	.align		4
        /*0080*/ 	.byte	0x03, 0x5f
        /*0082*/ 	.short	0x0000


	//----- nvinfo : EIATTR_EXIT_INSTR_OFFSETS
	.align		4
        /*0084*/ 	.byte	0x04, 0x1c
        /*0086*/ 	.short	(.L_2061 - .L_2060)


	//   ....[0]....
.L_2060:
        /*0088*/ 	.word	0x00000060


	//   ....[1]....
        /*008c*/ 	.word	0x000000e0


	//   ....[2]....
        /*0090*/ 	.word	0x00000fb0


	//----- nvinfo : EIATTR_CRS_STACK_SIZE
	.align		4
.L_2061:
        /*0094*/ 	.byte	0x04, 0x1e
        /*0096*/ 	.short	(.L_2063 - .L_2062)
.L_2062:
        /*0098*/ 	.word	0x00000000
.L_2063:


//--------------------- .nv.info._ZN2at6native55_GLOBAL__N__0955718d_22_SparseCsrTensorMath_cu_868dd54534reduce_sparse_csr_dim1_cuda_kernelIN3c107complexIfEEiNS1_14ReductionMulOpIS5_EES5_EEvPT2_PKT_PKT0_SF_lT1_ --------------------------
	.section	.nv.info._ZN2at6native55_GLOBAL__N__0955718d_22_SparseCsrTensorMath_cu_868dd54534reduce_sparse_csr_dim1_cuda_kernelIN3c107complexIfEEiNS1_14ReductionMulOpIS5_EES5_EEvPT2_PKT_PKT0_SF_lT1_,"",@"SHT_CUDA_INFO"
	.sectionflags	@""
	.align	4


	//----- nvinfo : EIATTR_CUDA_API_VERSION
	.align		4
        /*0000*/ 	.byte	0x04, 0x37
        /*0002*/ 	.short	(.L_2065 - .L_2064)
.L_2064:
        /*0004*/ 	.word	0x00000082


	//----- nvinfo : EIATTR_SW2861232_WAR
	.align		4
.L_2065:
        /*0008*/ 	.byte	0x01, 0x35
	.zero		2


	//----- nvinfo : EIATTR_PARAM_CBANK
	.align		4
        /*000c*/ 	.byte	0x04, 0x0a
        /*000e*/ 	.short	(.L_2067 - .L_2066)
	.align		4
.L_2066:
        /*0010*/ 	.word	index@(.nv.constant0._ZN2at6native55_GLOBAL__N__0955718d_22_SparseCsrTensorMath_cu_868dd54534reduce_sparse_csr_dim1_cuda_kernelIN3c107complexIfEEiNS1_14ReductionMulOpIS5_EES5_EEvPT2_PKT_PKT0_SF_lT1_)
        /*0014*/ 	.short	0x0160
        /*0016*/ 	.short	0x0029


	//----- nvinfo : EIATTR_CBANK_PARAM_SIZE
	.align		4
.L_2067:
        /*0018*/ 	.byte	0x03, 0x19
        /*001a*/ 	.short	0x0029


	//----- nvinfo : EIATTR_KPARAM_INFO
	.align		4
        /*001c*/ 	.byte	0x04, 0x17
        /*001e*/ 	.short	(.L_2069 - .L_2068)
.L_2068:
        /*0020*/ 	.word	0x00000000
        /*0024*/ 	.short	0x0005
        /*0026*/ 	.short	0x0028
        /*0028*/ 	.byte	0x00, 0xf0, 0x05, 0x00


	//----- nvinfo : EIATTR_KPARAM_INFO
	.align		4
.L_2069:
        /*002c*/ 	.byte	0x04, 0x17
        /*002e*/ 	.short	(.L_2071 - .L_2070)
.L_2070:
        /*0030*/ 	.word	0x00000000
        /*0034*/ 	.short	0x0004
        /*0036*/ 	.short	0x0020
        /*0038*/ 	.byte	0x00, 0xf0, 0x21, 0x00


	//----- nvinfo : EIATTR_KPARAM_INFO
	.align		4
.L_2071:
        /*003c*/ 	.byte	0x04, 0x17
        /*003e*/ 	.short	(.L_2073 - .L_2072)
.L_2072:
        /*0040*/ 	.word	0x00000000
        /*0044*/ 	.short	0x0003
        /*0046*/ 	.short	0x0018
        /*0048*/ 	.byte	0x00, 0xf0, 0x21, 0x00


	//----- nvinfo : EIATTR_KPARAM_INFO
	.align		4
.L_2073:
        /*004c*/ 	.byte	0x04, 0x17
        /*004e*/ 	.short	(.L_2075 - .L_2074)
.L_2074:
        /*0050*/ 	.word	0x00000000
        /*0054*/ 	.short	0x0002
        /*0056*/ 	.short	0x0010
        /*0058*/ 	.byte	0x00, 0xf0, 0x21, 0x00


	//----- nvinfo : EIATTR_KPARAM_INFO
	.align		4
.L_2075:
        /*005c*/ 	.byte	0x04, 0x17
        /*005e*/ 	.short	(.L_2077 - .L_2076)
.L_2076:
        /*0060*/ 	.word	0x00000000
        /*0064*/ 	.short	0x0001
        /*0066*/ 	.short	0x0008
        /*0068*/ 	.byte	0x00, 0xf0, 0x21, 0x00


	//----- nvinfo : EIATTR_KPARAM_INFO
	.align		4
.L_2077:
        /*006c*/ 	.byte	0x04, 0x17
        /*006e*/ 	.short	(.L_2079 - .L_2078)
.L_2078:
        /*0070*/ 	.word	0x00000000
        /*0074*/ 	.short	0x0000
        /*0076*/ 	.short	0x0000
        /*0078*/ 	.byte	0x00, 0xf0, 0x21, 0x00


	//----- nvinfo : EIATTR_MAXREG_COUNT
	.align		4
.L_2079:
        /*007c*/ 	.byte	0x03, 0x1b
        /*007e*/ 	.short	0x00ff


	//----- nvinfo : EIATTR_MERCURY_ISA_VERSION
	.align		4
        /*0080*/ 	.byte	0x03, 0x5f
        /*0082*/ 	.short	0x0000


	//----- nvinfo : EIATTR_EXIT_INSTR_OFFSETS
	.align		4
        /*0084*/ 	.byte	0x04, 0x1c
        /*0086*/ 	.short	(.L_2081 - .L_2080)


	//   ....[0]....
.L_2080:
        /*0088*/ 	.word	0x00000060


	//   ....[1]....
        /*008c*/ 	.word	0x000000d0


	//   ....[2]....
        /*0090*/ 	.word	0x00000e60


	//----- nvinfo : EIATTR_CRS_STACK_SIZE
	.align		4
.L_2081:
        /*0094*/ 	.byte	0x04, 0x1e
        /*0096*/ 	.short	(.L_2083 - .L_2082)
.L_2082:
        /*0098*/ 	.word	0x00000000
.L_2083:


//--------------------- .nv.info._ZN2at6native55_GLOBAL__N__0955718d_22_SparseCsrTensorMath_cu_868dd54534reduce_sparse_csr_dim0_cuda_kernelIN3c107complexIfEElNS1_14ReductionMulOpIS5_EES5_EEvPT2_PKT0_lPKT_SC_lT1_ --------------------------
	.section	.nv.info._ZN2at6native55_GLOBAL__N__0955718d_22_SparseCsrTensorMath_cu_868dd54534reduce_sparse_csr_dim0_cuda_kernelIN3c107complexIfEElNS1_14ReductionMulOpIS5_EES5_EEvPT2_PKT0_lPKT_SC_lT1_,"",@"SHT_CUDA_INFO"
	.sectionflags	@""
	.align	4


	//----- nvinfo : EIATTR_CUDA_API_VERSION
	.align		4
        /*0000*/ 	.byte	0x04, 0x37
        /*0002*/ 	.short	(.L_2085 - .L_2084)
.L_2084:
        /*0004*/ 	.word	0x00000082


	//----- nvinfo : EIATTR_SW2861232_WAR
	.align		4
.L_2085:
        /*0008*/ 	.byte	0x01, 0x35
	.zero		2


	//----- nvinfo : EIATTR_PARAM_CBANK
	.align		4
        /*000c*/ 	.byte	0x04, 0x0a
        /*000e*/ 	.short	(.L_2087 - .L_2086)
	.align		4
.L_2086:
        /*0010*/ 	.word	index@(.nv.constant0._ZN2at6native55_GLOBAL__N__0955718d_22_SparseCsrTensorMath_cu_868dd54534reduce_sparse_csr_dim0_cuda_kernelIN3c107complexIfEElNS1_14ReductionMulOpIS5_EES5_EEvPT2_PKT0_lPKT_SC_lT1_)
        /*0014*/ 	.short	0x0160
        /*0016*/ 	.short	0x0031


	//----- nvinfo : EIATTR_CBANK_PARAM_SIZE
	.align		4
.L_2087:
        /*0018*/ 	.byte	0x03, 0x19
        /*001a*/ 	.short	0x0031


	//----- nvinfo : EIATTR_KPARAM_INFO
	.align		4
        /*001c*/ 	.byte	0x04, 0x17
        /*001e*/ 	.short	(.L_2089 - .L_2088)
.L_2088:
        /*0020*/ 	.word	0x00000000
        /*0024*/ 	.short	0x0006
        /*0026*/ 	.short	0x0030
        /*0028*/ 	.byte	0x00, 0xf0, 0x05, 0x00


	//----- nvinfo : EIATTR_KPARAM_INFO
	.align		4
.L_2089:
        /*002c*/ 	.byte	0x04, 0x17
        /*002e*/ 	.short	(.L_2091 - .L_2090)
.L_2090:
        /*0030*/ 	.word	0x00000000
        /*0034*/ 	.short	0x0005
        /*0036*/ 	.short	0x0028
        /*0038*/ 	.byte	0x00, 0xf0, 0x21, 0x00


	//----- nvinfo : EIATTR_KPARAM_INFO
	.align		4
.L_2091:
        /*003c*/ 	.byte	0x04, 0x17
        /*003e*/ 	.short	(.L_2093 - .L_2092)
.L_2092:
        /*0040*/ 	.word	0x00000000
        /*0044*/ 	.short	0x0004
        /*0046*/ 	.short	0x0020
        /*0048*/ 	.byte	0x00, 0xf0, 0x21, 0x00


	//----- nvinfo : EIATTR_KPARAM_INFO
	.align		4
.L_2093:
        /*004c*/ 	.byte	0x04, 0x17
        /*004e*/ 	.short	(.L_2095 - .L_2094)
.L_2094:
        /*0050*/ 	.word	0x00000000
        /*0054*/ 	.short	0x0003
        /*0056*/ 	.short	0x0018
        /*0058*/ 	.byte	0x00, 0xf0, 0x21, 0x00


	//----- nvinfo : EIATTR_KPARAM_INFO
	.align		4
.L_2095:
        /*005c*/ 	.byte	0x04, 0x17
        /*005e*/ 	.short	(.L_2097 - .L_2096)
.L_2096:
        /*0060*/ 	.word	0x00000000
        /*0064*/ 	.short	0x0002
        /*0066*/ 	.short	0x0010
        /*0068*/ 	.byte	0x00, 0xf0, 0x21, 0x00


	//----- nvinfo : EIATTR_KPARAM_INFO
	.align		4
.L_2097:
        /*006c*/ 	.byte	0x04, 0x17
        /*006e*/ 	.short	(.L_2099 - .L_2098)
.L_2098:
        /*0070*/ 	.word	0x00000000
        /*0074*/ 	.short	0x0001
        /*0076*/ 	.short	0x0008
        /*0078*/ 	.byte	0x00, 0xf0, 0x21, 0x00


	//----- nvinfo : EIATTR_KPARAM_INFO
	.align		4
.L_2099:
        /*007c*/ 	.byte	0x04, 0x17
        /*007e*/ 	.short	(.L_2101 - .L_2100)
.L_2100:
        /*0080*/ 	.word	0x00000000
        /*0084*/ 	.short	0x0000
        /*0086*/ 	.short	0x0000
        /*0088*/ 	.byte	0x00, 0xf0, 0x21, 0x00


	//----- nvinfo : EIATTR_MAXREG_COUNT
	.align		4
.L_2101:
        /*008c*/ 	.byte	0x03, 0x1b
        /*008e*/ 	.short	0x00ff


	//----- nvinfo : EIATTR_MERCURY_ISA_VERSION
	.align		4
        /*0090*/ 	.byte	0x03, 0x5f
        /*0092*/ 	.short	0x0000


	//----- nvinfo : EIATTR_EXIT_INSTR_OFFSETS
	.align		4
        /*0094*/ 	.byte	0x04, 0x1c
        /*0096*/ 	.short	(.L_2103 - .L_2102)


	//   ....[0]....
.L_2102:
        /*0098*/ 	.word	0x00000060


	//   ....[1]....
        /*009c*/ 	.word	0x000007d0
.L_2103:


//--------------------- .nv.info._ZN2at6native55_GLOBAL__N__0955718d_22_SparseCsrTensorMath_cu_868dd54534reduce_sparse_csr_dim0_cuda_kernelIN3c107complexIfEEiNS1_14ReductionMulOpIS5_EES5_EEvPT2_PKT0_lPKT_SC_lT1_ --------------------------
	.section	.nv.info._ZN2at6native55_GLOBAL__N__0955718d_22_SparseCsrTensorMath_cu_868dd54534reduce_sparse_csr_dim0_cuda_kernelIN3c107complexIfEEiNS1_14ReductionMulOpIS5_EES5_EEvPT2_PKT0_lPKT_SC_lT1_,"",@"SHT_CUDA_INFO"
	.sectionflags	@""
	.align	4


	//----- nvinfo : EIATTR_CUDA_API_VERSION
	.align		4
        /*0000*/ 	.byte	0x04, 0x37
        /*0002*/ 	.short	(.L_2105 - .L_2104)
.L_2104:
        /*0004*/ 	.word	0x00000082


	//----- nvinfo : EIATTR_SW2861232_WAR
	.align		4
.L_2105:
        /*0008*/ 	.byte	0x01, 0x35
	.zero		2


	//----- nvinfo : EIATTR_PARAM_CBANK
	.align		4
        /*000c*/ 	.byte	0x04, 0x0a
        /*000e*/ 	.short	(.L_2107 - .L_2106)
	.align		4
.L_2106:
        /*0010*/ 	.word	index@(.nv.constant0._ZN2at6native55_GLOBAL__N__0955718d_22_SparseCsrTensorMath_cu_868dd54534reduce_sparse_csr_dim0_cuda_kernelIN3c107complexIfEEiNS1_14ReductionMulOpIS5_EES5_EEvPT2_PKT0_lPKT_SC_lT1_)
        /*0014*/ 	.short	0x0160
        /*0016*/ 	.short	0x0031


	//----- nvinfo : EIATTR_CBANK_PARAM_SIZE
	.align		4
.L_2107:
        /*0018*/ 	.byte	0x03, 0x19
        /*001a*/ 	.short	0x0031


	//----- nvinfo : EIATTR_KPARAM_INFO
	.align		4
        /*001c*/ 	.byte	0x04, 0x17
        /*001e*/ 	.short	(.L_2109 - .L_2108)
.L_2108:
        /*0020*/ 	.word	0x00000000
        /*0024*/ 	.short	0x0006
        /*0026*/ 	.short	0x0030
        /*0028*/ 	.byte	0x00, 0xf0, 0x05, 0x00


	//----- nvinfo : EIATTR_KPARAM_INFO
	.align		4
.L_2109:
        /*002c*/ 	.byte	0x04, 0x17
        /*002e*/ 	.short	(.L_2111 - .L_2110)
.L_2110:
        /*0030*/ 	.word	0x00000000
        /*0034*/ 	.short	0x0005
        /*0036*/ 	.short	0x0028
        /*0038*/ 	.byte	0x00, 0xf0, 0x21, 0x00


	//----- nvinfo : EIATTR_KPARAM_INFO
	.align		4
.L_2111:
        /*003c*/ 	.byte	0x04, 0x17
        /*003e*/ 	.short	(.L_2113 - .L_2112)
.L_2112:
        /*0040*/ 	.word	0x00000000
        /*0044*/ 	.short	0x0004
        /*0046*/ 	.short	0x0020
        /*0048*/ 	.byte	0x00, 0xf0, 0x21, 0x00


	//----- nvinfo : EIATTR_KPARAM_INFO
	.align		4
.L_2113:
        /*004c*/ 	.byte	0x04, 0x17
        /*004e*/ 	.short	(.L_2115 - .L_2114)
.L_2114:
        /*0050*/ 	.word	0x00000000
        /*0054*/ 	.short	0x0003
        /*0056*/ 	.short	0x0018
        /*0058*/ 	.byte	0x00, 0xf0, 0x21, 0x00


	//----- nvinfo : EIATTR_KPARAM_INFO
	.align		4
.L_2115:
        /*005c*/ 	.byte	0x04, 0x17
        /*005e*/ 	.short	(.L_2117 - .L_2116)
.L_2116:
        /*0060*/ 	.word	0x00000000
        /*0064*/ 	.short	0x0002
        /*0066*/ 	.short	0x0010
        /*0068*/ 	.byte	0x00, 0xf0, 0x21, 0x00


	//----- nvinfo : EIATTR_KPARAM_INFO
	.align		4
.L_2117:
        /*006c*/ 	.byte	0x04, 0x17
        /*006e*/ 	.short	(.L_2119 - .L_2118)
.L_2118:
        /*0070*/ 	.word	0x00000000
        /*0074*/ 	.short	0x0001
        /*0076*/ 	.short	0x0008
        /*0078*/ 	.byte	0x00, 0xf0, 0x21, 0x00


	//----- nvinfo : EIATTR_KPARAM_INFO
	.align		4
.L_2119:
        /*007c*/ 	.byte	0x04, 0x17
        /*007e*/ 	.short	(.L_2121 - .L_2120)
.L_2120:
        /*0080*/ 	.word	0x00000000
        /*0084*/ 	.short	0x0000
        /*0086*/ 	.short	0x0000
        /*0088*/ 	.byte	0x00, 0xf0, 0x21, 0x00


	//----- nvinfo : EIATTR_MAXREG_COUNT
	.align		4
.L_2121:
        /*008c*/ 	.byte	0x03, 0x1b
        /*008e*/ 	.short	0x00ff


	//----- nvinfo : EIATTR_MERCURY_ISA_VERSION
	.align		4
        /*0090*/ 	.byte	0x03, 0x5f
        /*0092*/ 	.short	0x0000


	//----- nvinfo : EIATTR_EXIT_INSTR_OFFSETS
	.align		4
        /*0094*/ 	.byte	0x04, 0x1c
        /*0096*/ 	.short	(.L_2123 - .L_2122)


	//   ....[0]....
.L_2122:
        /*0098*/ 	.word	0x00000060


	//   ....[1]....
        /*009c*/ 	.word	0x00000750
.L_2123:


//--------------------- .nv.info._ZN2at6native55_GLOBAL__N__0955718d_22_SparseCsrTensorMath_cu_868dd54534reduce_sparse_csr_dim1_cuda_kernelIN3c107complexIdEElNS1_14ReductionMulOpIS5_EES5_EEvPT2_PKT_PKT0_SF_lT1_ --------------------------
	.section	.nv.info._ZN2at6native55_GLOBAL__N__0955718d_22_SparseCsrTensorMath_cu_868dd54534reduce_sparse_csr_dim1_cuda_kernelIN3c107complexIdEElNS1_14ReductionMulOpIS5_EES5_EEvPT2_PKT_PKT0_SF_lT1_,"",@"SHT_CUDA_INFO"
	.sectionflags	@""
	.align	4


	//----- nvinfo : EIATTR_CUDA_API_VERSION
	.align		4
        /*0000*/ 	.byte	0x04, 0x37
        /*0002*/ 	.short	(.L_2125 - .L_2124)
.L_2124:
        /*0004*/ 	.word	0x00000082


	//----- nvinfo : EIATTR_SW2861232_WAR
	.align		4
.L_2125:
        /*0008*/ 	.byte	0x01, 0x35
	.zero		2


	//----- nvinfo : EIATTR_PARAM_CBANK
	.align		4
        /*000c*/ 	.byte	0x04, 0x0a
        /*000e*/ 	.short	(.L_2127 - .L_2126)
	.align		4
.L_2126:
        /*0010*/ 	.word	index@(.nv.constant0._ZN2at6native55_GLOBAL__N__0955718d_22_SparseCsrTensorMath_cu_868dd54534reduce_sparse_csr_dim1_cuda_kernelIN3c107complexIdEElNS1_14ReductionMulOpIS5_EES5_EEvPT2_PKT_PKT0_SF_lT1_)
        /*0014*/ 	.short	0x0160
        /*0016*/ 	.short	0x0029


	//----- nvinfo : EIATTR_CBANK_PARAM_SIZE
	.align		4
.L_2127:
        /*0018*/ 	.byte	0x03, 0x19
        /*001a*/ 	.short	0x0029


	//----- nvinfo : EIATTR_KPARAM_INFO
	.align		4
        /*001c*/ 	.byte	0x04, 0x17
        /*001e*/ 	.short	(.L_2129 - .L_2128)
.L_2128:
        /*0020*/ 	.word	0x00000000
        /*0024*/ 	.short	0x0005
        /*0026*/ 	.short	0x0028
        /*0028*/ 	.byte	0x00, 0xf0, 0x05, 0x00


	//----- nvinfo : EIATTR_KPARAM_INFO
	.align		4
.L_2129:
        /*002c*/ 	.byte	0x04, 0x17
        /*002e*/ 	.short	(.L_2131 - .L_2130)
.L_2130:
        /*0030*/ 	.word	0x00000000
        /*0034*/ 	.short	0x0004
        /*0036*/ 	.short	0x0020
        /*0038*/ 	.byte	0x00, 0xf0, 0x21, 0x00


	//----- nvinfo : EIATTR_KPARAM_INFO
	.align		4
.L_2131:
        /*003c*/ 	.byte	0x04, 0x17
        /*003e*/ 	.short	(.L_2133 - .L_2132)
.L_2132:
        /*0040*/ 	.word	0x00000000
        /*0044*/ 	.short	0x0003
        /*0046*/ 	.short	0x0018
        /*0048*/ 	.byte	0x00, 0xf0, 0x21, 0x00


	//----- nvinfo : EIATTR_KPARAM_INFO
	.align		4
.L_2133:
        /*004c*/ 	.byte	0x04, 0x17
        /*004e*/ 	.short	(.L_2135 - .L_2134)
.L_2134:
        /*0050*/ 	.word	0x00000000
        /*0054*/ 	.short	0x0002
        /*0056*/ 	.short	0x0010
        /*0058*/ 	.byte	0x00, 0xf0, 0x21, 0x00


	//----- nvinfo : EIATTR_KPARAM_INFO
	.align		4
.L_2135:
        /*005c*/ 	.byte	0x04, 0x17
        /*005e*/ 	.short	(.L_2137 - .L_2136)
.L_2136:
        /*0060*/ 	.word	0x00000000
        /*0064*/ 	.short	0x0001
        /*0066*/ 	.short	0x0008
        /*0068*/ 	.byte	0x00, 0xf0, 0x21, 0x00


	//----- nvinfo : EIATTR_KPARAM_INFO
	.align		4
.L_2137:
        /*006c*/ 	.byte	0x04, 0x17
        /*006e*/ 	.short	(.L_2139 - .L_2138)
.L_2138:
        /*0070*/ 	.word	0x00000000
        /*0074*/ 	.short	0x0000
        /*0076*/ 	.short	0x0000
        /*0078*/ 	.byte	0x00, 0xf0, 0x21, 0x00


	//----- nvinfo : EIATTR_MAXREG_COUNT
	.align		4
.L_2139:
        /*007c*/ 	.byte	0x03, 0x1b
        /*007e*/ 	.short	0x00ff


	//----- nvinfo : EIATTR_MERCURY_ISA_VERSION
	.align		4
        /*0080*/ 	.byte	0x03, 0x5f
        /*0082*/ 	.short	0x0000


	//----- nvinfo : EIATTR_EXIT_INSTR_OFFSETS
	.align		4
        /*0084*/ 	.byte	0x04, 0x1c
        /*0086*/ 	.short	(.L_2141 - .L_2140)


	//   ....[0]....
.L_2140:
        /*0088*/ 	.word	0x00000060


	//   ....[1]....
        /*008c*/ 	.word	0x000000e0


	//   ....[2]....
        /*0090*/ 	.word	0x00001000


	//----- nvinfo : EIATTR_CRS_STACK_SIZE
	.align		4
.L_2141:
        /*0094*/ 	.byte	0x04, 0x1e
        /*0096*/ 	.short	(.L_2143 - .L_2142)
.L_2142:
        /*0098*/ 	.word	0x00000000
.L_2143:


//--------------------- .nv.info._ZN2at6native55_GLOBAL__N__0955718d_22_SparseCsrTensorMath_cu_868dd54534reduce_sparse_csr_dim1_cuda_kernelIN3c107complexIdEEiNS1_14ReductionMulOpIS5_EES5_EEvPT2_PKT_PKT0_SF_lT1_ --------------------------
	.section	.nv.info._ZN2at6native55_GLOBAL__N__0955718d_22_SparseCsrTensorMath_cu_868dd54534reduce_sparse_csr_dim1_cuda_kernelIN3c107complexIdEEiNS1_14ReductionMulOpIS5_EES5_EEvPT2_PKT_PKT0_SF_lT1_,"",@"SHT_CUDA_INFO"
	.sectionflags	@""
	.align	4


	//----- nvinfo : EIATTR_CUDA_API_VERSION
	.align		4
        /*0000*/ 	.byte	0x04, 0x37
        /*0002*/ 	.short	(.L_2145 - .L_2144)
.L_2144:
        /*0004*/ 	.word	0x00000082


	//----- nvinfo : EIATTR_SW2861232_WAR
	.align		4
.L_2145:
        /*0008*/ 	.byte	0x01, 0x35
	.zero		2


	//----- nvinfo : EIATTR_PARAM_CBANK
	.align		4
        /*000c*/ 	.byte	0x04, 0x0a
        /*000e*/ 	.short	(.L_2147 - .L_2146)
	.align		4
.L_2146:
        /*0010*/ 	.word	index@(.nv.constant0._ZN2at6native55_GLOBAL__N__0955718d_22_SparseCsrTensorMath_cu_868dd54534reduce_sparse_csr_dim1_cuda_kernelIN3c107complexIdEEiNS1_14ReductionMulOpIS5_EES5_EEvPT2_PKT_PKT0_SF_lT1_)
        /*0014*/ 	.short	0x0160
        /*0016*/ 	.short	0x0029


	//----- nvinfo : EIATTR_CBANK_PARAM_SIZE
	.align		4
.L_2147:
        /*0018*/ 	.byte	0x03, 0x19
        /*001a*/ 	.short	0x0029


	//----- nvinfo : EIATTR_KPARAM_INFO
	.align		4
        /*001c*/ 	.byte	0x04, 0x17
        /*001e*/ 	.short	(.L_2149 - .L_2148)
.L_2148:
        /*0020*/ 	.word	0x00000000
        /*0024*/ 	.short	0x0005
        /*0026*/ 	.short	0x0028
        /*0028*/ 	.byte	0x00, 0xf0, 0x05, 0x00


	//----- nvinfo : EIATTR_KPARAM_INFO
	.align		4
.L_2149:
        /*002c*/ 	.byte	0x04, 0x17
        /*002e*/ 	.short	(.L_2151 - .L_2150)
.L_2150:
        /*0030*/ 	.word	0x00000000
        /*0034*/ 	.short	0x0004
        /*0036*/ 	.short	0x0020
        /*0038*/ 	.byte	0x00, 0xf0, 0x21, 0x00


	//----- nvinfo : EIATTR_KPARAM_INFO
	.align		4
.L_2151:
        /*003c*/ 	.byte	0x04, 0x17
        /*003e*/ 	.short	(.L_2153 - .L_2152)
.L_2152:
        /*0040*/ 	.word	0x00000000
        /*0044*/ 	.short	0x0003
        /*0046*/ 	.short	0x0018
        /*0048*/ 	.byte	0x00, 0xf0, 0x21, 0x00


	//----- nvinfo : EIATTR_KPARAM_INFO
	.align		4
.L_2153:
        /*004c*/ 	.byte	0x04, 0x17
        /*004e*/ 	.short	(.L_2155 - .L_2154)
.L_2154:
        /*0050*/ 	.word	0x00000000
        /*0054*/ 	.short	0x0002
        /*0056*/ 	.short	0x0010
        /*0058*/ 	.byte	0x00, 0xf0, 0x21, 0x00


	//----- nvinfo : EIATTR_KPARAM_INFO
	.align		4
.L_2155:
        /*005c*/ 	.byte	0x04, 0x17
        /*005e*/ 	.short	(.L_2157 - .L_2156)
.L_2156:
        /*0060*/ 	.word	0x00000000
        /*0064*/ 	.short	0x0001
        /*0066*/ 	.short	0x0008
        /*0068*/ 	.byte	0x00, 0xf0, 0x21, 0x00


	//----- nvinfo : EIATTR_KPARAM_INFO
	.align		4
.L_2157:
        /*006c*/ 	.byte	0x04, 0x17
        /*006e*/ 	.short	(.L_2159 - .L_2158)
.L_2158:
        /*0070*/ 	.word	0x00000000
        /*0074*/ 	.short	0x0000
        /*0076*/ 	.short	0x0000
        /*0078*/ 	.byte	0x00, 0xf0, 0x21, 0x00


	//----- nvinfo : EIATTR_MAXREG_COUNT
	.align		4
.L_2159:
        /*007c*/ 	.byte	0x03, 0x1b
        /*007e*/ 	.short	0x00ff


	//----- nvinfo : EIATTR_MERCURY_ISA_VERSION
	.align		4
        /*0080*/ 	.byte	0x03, 0x5f
        /*0082*/ 	.short	0x0000


	//----- nvinfo : EIATTR_EXIT_INSTR_OFFSETS
	.align		4
        /*0084*/ 	.byte	0x04, 0x1c
        /*0086*/ 	.short	(.L_2161 - .L_2160)


	//   ....[0]....
.L_2160:
        /*0088*/ 	.word	0x00000060


	//   ....[1]....
        /*008c*/ 	.word	0x000000d0


	//   ....[2]....
        /*0090*/ 	.word	0x00000ec0


	//----- nvinfo : EIATTR_CRS_STACK_SIZE
	.align		4
.L_2161:
        /*0094*/ 	.byte	0x04, 0x1e
        /*0096*/ 	.short	(.L_2163 - .L_2162)
.L_2162:
        /*0098*/ 	.word	0x00000000
.L_2163:


//--------------------- .nv.info._ZN2at6native55_GLOBAL__N__0955718d_22_SparseCsrTensorMath_cu_868dd54534reduce_sparse_csr_dim0_cuda_kernelIN3c107complexIdEElNS1_14ReductionMulOpIS5_EES5_EEvPT2_PKT0_lPKT_SC_lT1_ --------------------------
	.section	.nv.info._ZN2at6native55_GLOBAL__N__0955718d_22_SparseCsrTensorMath_cu_868dd54534reduce_sparse_csr_dim0_cuda_kernelIN3c107complexIdEElNS1_14ReductionMulOpIS5_EES5_EEvPT2_PKT0_lPKT_SC_lT1_,"",@"SHT_CUDA_INFO"
	.sectionflags	@""
	.align	4


	//----- nvinfo : EIATTR_CUDA_API_VERSION
	.align		4
        /*0000*/ 	.byte	0x04, 0x37
        /*0002*/ 	.short	(.L_2165 - .L_2164)
.L_2164:
        /*0004*/ 	.word	0x00000082


	//----- nvinfo : EIATTR_SW2861232_WAR
	.align		4
.L_2165:
        /*0008*/ 	.byte	0x01, 0x35
	.zero		2


	//----- nvinfo : EIATTR_PARAM_CBANK
	.align		4
        /*000c*/ 	.byte	0x04, 0x0a
        /*000e*/ 	.short	(.L_2167 - .L_2166)
	.align		4
.L_2166:
        /*0010*/ 	.word	index@(.nv.constant0._ZN2at6native55_GLOBAL__N__0955718d_22_SparseCsrTensorMath_cu_868dd54534reduce_sparse_csr_dim0_cuda_kernelIN3c107complexIdEElNS1_14ReductionMulOpIS5_EES5_EEvPT2_PKT0_lPKT_SC_lT1_)
        /*0014*/ 	.short	0x0160
        /*0016*/ 	.short	0x0031


	//----- nvinfo : EIATTR_CBANK_PARAM_SIZE
	.align		4
.L_2167:
        /*0018*/ 	.byte	0x03, 0x19
        /*001a*/ 	.short	0x0031


	//----- nvinfo : EIATTR_KPARAM_INFO
	.align		4
        /*001c*/ 	.byte	0x04, 0x17
        /*001e*/ 	.short	(.L_2169 - .L_2168)
.L_2168:
        /*0020*/ 	.word	0x00000000
        /*0024*/ 	.short	0x0006
        /*0026*/ 	.short	0x0030
        /*0028*/ 	.byte	0x00, 0xf0, 0x05, 0x00


	//----- nvinfo : EIATTR_KPARAM_INFO
	.align		4
.L_2169:
        /*002c*/ 	.byte	0x04, 0x17
        /*002e*/ 	.short	(.L_2171 - .L_2170)
.L_2170:
        /*0030*/ 	.word	0x00000000
        /*0034*/ 	.short	0x0005
        /*0036*/ 	.short	0x0028
        /*0038*/ 	.byte	0x00, 0xf0, 0x21, 0x00


	//----- nvinfo : EIATTR_KPARAM_INFO
	.align		4
.L_2171:
        /*003c*/ 	.byte	0x04, 0x17
        /*003e*/ 	.short	(.L_2173 - .L_2172)
.L_2172:
        /*0040*/ 	.word	0x00000000
        /*0044*/ 	.short	0x0004
        /*0046*/ 	.short	0x0020
        /*0048*/ 	.byte	0x00, 0xf0, 0x21, 0x00


	//----- nvinfo : EIATTR_KPARAM_INFO
	.align		4
.L_2173:
        /*004c*/ 	.byte	0x04, 0x17
        /*004e*/ 	.short	(.L_2175 - .L_2174)
.L_2174:
        /*0050*/ 	.word	0x00000000
        /*0054*/ 	.short	0x0003
        /*0056*/ 	.short	0x0018
        /*0058*/ 	.byte	0x00, 0xf0, 0x21, 0x00


	//----- nvinfo : EIATTR_KPARAM_INFO
	.align		4
.L_2175:
        /*005c*/ 	.byte	0x04, 0x17
        /*005e*/ 	.short	(.L_2177 - .L_2176)
.L_2176:
        /*0060*/ 	.word	0x00000000
        /*0064*/ 	.short	0x0002
        /*0066*/ 	.short	0x0010
        /*0068*/ 	.byte	0x00, 0xf0, 0x21, 0x00


	//----- nvinfo : EIATTR_KPARAM_INFO
	.align		4
.L_2177:
        /*006c*/ 	.byte	0x04, 0x17
        /*006e*/ 	.short	(.L_2179 - .L_2178)
.L_2178:
        /*0070*/ 	.word	0x00000000
        /*0074*/ 	.short	0x0001
        /*0076*/ 	.short	0x0008
        /*0078*/ 	.byte	0x00, 0xf0, 0x21, 0x00


	//----- nvinfo : EIATTR_KPARAM_INFO
	.align		4
.L_2179:
        /*007c*/ 	.byte	0x04, 0x17
        /*007e*/ 	.short	(.L_2181 - .L_2180)
.L_2180:
        /*0080*/ 	.word	0x00000000
        /*0084*/ 	.short	0x0000
        /*0086*/ 	.short	0x0000
        /*0088*/ 	.byte	0x00, 0xf0, 0x21, 0x00


	//----- nvinfo : EIATTR_MAXREG_COUNT
	.align		4
.L_2181:
        /*008c*/ 	.byte	0x03, 0x1b
        /*008e*/ 	.short	0x00ff


	//----- nvinfo : EIATTR_MERCURY_ISA_VERSION
	.align		4
        /*0090*/ 	.byte	0x03, 0x5f
        /*0092*/ 	.short	0x0000


	//----- nvinfo : EIATTR_EXIT_INSTR_OFFSETS
	.align		4
        /*0094*/ 	.byte	0x04, 0x1c
        /*0096*/ 	.short	(.L_2183 - .L_2182)


	//   ....[0]....
.L_2182:
        /*0098*/ 	.word	0x00000060


	//   ....[1]....
        /*009c*/ 	.word	0x00000810
.L_2183:


//--------------------- .nv.info._ZN2at6native55_GLOBAL__N__0955718d_22_SparseCsrTensorMath_cu_868dd54534reduce_sparse_csr_dim0_cuda_kernelIN3c107complexIdEEiNS1_14ReductionMulOpIS5_EES5_EEvPT2_PKT0_lPKT_SC_lT1_ --------------------------
	.section	.nv.info._ZN2at6native55_GLOBAL__N__0955718d_22_SparseCsrTensorMath_cu_868dd54534reduce_sparse_csr_dim0_cuda_kernelIN3c107complexIdEEiNS1_14ReductionMulOpIS5_EES5_EEvPT2_PKT0_lPKT_SC_lT1_,"",@"SHT_CUDA_INFO"
	.sectionflags	@""
	.align	4


	//----- nvinfo : EIATTR_CUDA_API_VERSION
	.align		4
        /*0000*/ 	.byte	0x04, 0x37
        /*0002*/ 	.short	(.L_2185 - .L_2184)
.L_2184:
        /*0004*/ 	.word	0x00000082


	//----- nvinfo : EIATTR_SW2861232_WAR
	.align		4
.L_2185:
        /*0008*/ 	.byte	0x01, 0x35
	.zero		2


	//----- nvinfo : EIATTR_PARAM_CBANK
	.align		4
        /*000c*/ 	.byte	0x04, 0x0a
        /*000e*/ 	.short	(.L_2187 - .L_2186)
	.align		4
.L_2186:
        /*0010*/ 	.word	index@(.nv.constant0._ZN2at6native55_GLOBAL__N__0955718d_22_SparseCsrTensorMath_cu_868dd54534reduce_sparse_csr_dim0_cuda_kernelIN3c107complexIdEEiNS1_14ReductionMulOpIS5_EES5_EEvPT2_PKT0_lPKT_SC_lT1_)
        /*0014*/ 	.short	0x0160
        /*0016*/ 	.short	0x0031


	//----- nvinfo : EIATTR_CBANK_PARAM_SIZE
	.align		4
.L_2187:
        /*0018*/ 	.byte	0x03, 0x19
        /*001a*/ 	.short	0x0031


	//----- nvinfo : EIATTR_KPARAM_INFO
	.align		4
        /*001c*/ 	.byte	0x04, 0x17
        /*001e*/ 	.short	(.L_2189 - .L_2188)
.L_2188:
        /*0020*/ 	.word	0x00000000
        /*0024*/ 	.short	0x0006
        /*0026*/ 	.short	0x0030
        /*0028*/ 	.byte	0x00, 0xf0, 0x05, 0x00


	//----- nvinfo : EIATTR_KPARAM_INFO
	.align		4
.L_2189:
        /*002c*/ 	.byte	0x04, 0x17
        /*002e*/ 	.short	(.L_2191 - .L_2190)
.L_2190:
        /*0030*/ 	.word	0x00000000
        /*0034*/ 	.short	0x0005
        /*0036*/ 	.short	0x0028
        /*0038*/ 	.byte	0x00, 0xf0, 0x21, 0x00


	//----- nvinfo : EIATTR_KPARAM_INFO
	.align		4
.L_2191:
        /*003c*/ 	.byte	0x04, 0x17
        /*003e*/ 	.short	(.L_2193 - .L_2192)
.L_2192:
        /*0040*/ 	.word	0x00000000
        /*0044*/ 	.short	0x0004
        /*0046*/ 	.short	0x0020
        /*0048*/ 	.byte	0x00, 0xf0, 0x21, 0x00


	//----- nvinfo : EIATTR_KPARAM_INFO
	.align		4
.L_2193:
        /*004c*/ 	.byte	0x04, 0x17
        /*004e*/ 	.short	(.L_2195 - .L_2194)
.L_2194:
        /*0050*/ 	.word	0x00000000
        /*0054*/ 	.short	0x0003
        /*0056*/ 	.short	0x0018
        /*0058*/ 	.byte	0x00, 0xf0, 0x21, 0x00


	//----- nvinfo : EIATTR_KPARAM_INFO
	.align		4
.L_2195:
        /*005c*/ 	.byte	0x04, 0x17
        /*005e*/ 	.short	(.L_2197 - .L_2196)
.L_2196:
        /*0060*/ 	.word	0x00000000
        /*0064*/ 	.short	0x0002
        /*0066*/ 	.short	0x0010
        /*0068*/ 	.byte	0x00, 0xf0, 0x21, 0x00


	//----- nvinfo : EIATTR_KPARAM_INFO
	.align		4
.L_2197:
        /*006c*/ 	.byte	0x04, 0x17
        /*006e*/ 	.short	(.L_2199 - .L_2198)
.L_2198:
        /*0070*/ 	.word	0x00000000
        /*0074*/ 	.short	0x0001
        /*0076*/ 	.short	0x0008
        /*0078*/ 	.byte	0x00, 0xf0, 0x21, 0x00


	//----- nvinfo : EIATTR_KPARAM_INFO
	.align		4
.L_2199:
        /*007c*/ 	.byte	0x04, 0x17
        /*007e*/ 	.short	(.L_2201 - .L_2200)
.L_2200:
        /*0080*/ 	.word	0x00000000
        /*0084*/ 	.short	0x0000
        /*0086*/ 	.short	0x0000
        /*0088*/ 	.byte	0x00, 0xf0, 0x21, 0x00


	//----- nvinfo : EIATTR_MAXREG_COUNT
	.align		4
.L_2201:
        /*008c*/ 	.byte	0x03, 0x1b
        /*008e*/ 	.short	0x00ff


	//----- nvinfo : EIATTR_MERCURY_ISA_VERSION
	.align		4
        /*0090*/ 	.byte	0x03, 0x5f
        /*0092*/ 	.short	0x0000


	//----- nvinfo : EIATTR_EXIT_INSTR_OFFSETS
	.align		4
        /*0094*/ 	.byte	0x04, 0x1c
        /*0096*/ 	.short	(.L_2203 - .L_2202)


	//   ....[0]....
.L_2202:
        /*0098*/ 	.word	0x00000060


	//   ....[1]....
        /*009c*/ 	.word	0x000007c0
.L_2203:


//--------------------- .nv.info._ZN2at6native55_GLOBAL__N__0955718d_22_SparseCsrTensorMath_cu_868dd54534reduce_sparse_csr_dim1_cuda_kernelIflNS1_14ReductionMulOpIfEEfEEvPT2_PKT_PKT0_SC_lT1_ --------------------------
	.section	.nv.info._ZN2at6native55_GLOBAL__N__0955718d_22_SparseCsrTensorMath_cu_868dd54534reduce_sparse_csr_dim1_cuda_kernelIflNS1_14ReductionMulOpIfEEfEEvPT2_PKT_PKT0_SC_lT1_,"",@"SHT_CUDA_INFO"
	.sectionflags	@""
	.align	4


	//----- nvinfo : EIATTR_CUDA_API_VERSION
	.align		4
        /*0000*/ 	.byte	0x04, 0x37
        /*0002*/ 	.short	(.L_2205 - .L_2204)
.L_2204:
        /*0004*/ 	.word	0x00000082


	//----- nvinfo : EIATTR_SW2861232_WAR
	.align		4
.L_2205:
        /*0008*/ 	.byte	0x01, 0x35
	.zero		2


	//----- nvinfo : EIATTR_PARAM_CBANK
	.align		4
        /*000c*/ 	.byte	0x04, 0x0a
        /*000e*/ 	.short	(.L_2207 - .L_2206)
	.align		4
.L_2206:
        /*0010*/ 	.word	index@(.nv.constant0._ZN2at6native55_GLOBAL__N__0955718d_22_SparseCsrTensorMath_cu_868dd54534reduce_sparse_csr_dim1_cuda_kernelIflNS1_14ReductionMulOpIfEEfEEvPT2_PKT_PKT0_SC_lT1_)
        /*0014*/ 	.short	0x0160
        /*0016*/ 	.short	0x0029


	//----- nvinfo : EIATTR_CBANK_PARAM_SIZE
	.align		4
.L_2207:
        /*0018*/ 	.byte	0x03, 0x19
        /*001a*/ 	.short	0x0029


	//----- nvinfo : EIATTR_KPARAM_INFO
	.align		4
        /*001c*/ 	.byte	0x04, 0x17
        /*001e*/ 	.short	(.L_2209 - .L_2208)
.L_2208:
        /*0020*/ 	.word	0x00000000
        /*0024*/ 	.short	0x0005
        /*0026*/ 	.short	0x0028
        /*0028*/ 	.byte	0x00, 0xf0, 0x05, 0x00


	//----- nvinfo : EIATTR_KPARAM_INFO
	.align		4
.L_2209:
        /*002c*/ 	.byte	0x04, 0x17
        /*002e*/ 	.short	(.L_2211 - .L_2210)
.L_2210:
        /*0030*/ 	.word	0x00000000
        /*0034*/ 	.short	0x0004
        /*0036*/ 	.short	0x0020
        /*0038*/ 	.byte	0x00, 0xf0, 0x21, 0x00


	//----- nvinfo : EIATTR_KPARAM_INFO
	.align		4
.L_2211:
        /*003c*/ 	.byte	0x04, 0x17
        /*003e*/ 	.short	(.L_2213 - .L_2212)
.L_2212:
        /*0040*/ 	.word	0x00000000
        /*0044*/ 	.short	0x0003
        /*0046*/ 	.short	0x0018
        /*0048*/ 	.byte	0x00, 0xf0, 0x21, 0x00


	//----- nvinfo : EIATTR_KPARAM_INFO
	.align		4
.L_2213:
        /*004c*/ 	.byte	0x04, 0x17
        /*004e*/ 	.short	(.L_2215 - .L_2214)
.L_2214:
        /*0050*/ 	.word	0x00000000
        /*0054*/ 	.short	0x0002
        /*0056*/ 	.short	0x0010
        /*0058*/ 	.byte	0x00, 0xf0, 0x21, 0x00


	//----- nvinfo : EIATTR_KPARAM_INFO
	.align		4
.L_2215:
        /*005c*/ 	.byte	0x04, 0x17
        /*005e*/ 	.short	(.L_2217 - .L_2216)
.L_2216:
        /*0060*/ 	.word	0x00000000
        /*0064*/ 	.short	0x0001
        /*0066*/ 	.short	0x0008
        /*0068*/ 	.byte	0x00, 0xf0, 0x21, 0x00


	//----- nvinfo : EIATTR_KPARAM_INFO
	.align		4
.L_2217:
        /*006c*/ 	.byte	0x04, 0x17
        /*006e*/ 	.short	(.L_2219 - .L_2218)
.L_2218:
        /*0070*/ 	.word	0x00000000
        /*0074*/ 	.short	0x0000
        /*0076*/ 	.short	0x0000
        /*0078*/ 	.byte	0x00, 0xf0, 0x21, 0x00


	//----- nvinfo : EIATTR_MAXREG_COUNT
	.align		4
.L_2219:
        /*007c*/ 	.byte	0x03, 0x1b
        /*007e*/ 	.short	0x00ff


	//----- nvinfo : EIATTR_MERCURY_ISA_VERSION
	.align		4
        /*0080*/ 	.byte	0x03, 0x5f
        /*0082*/ 	.short	0x0000


	//----- nvinfo : EIATTR_EXIT_INSTR_OFFSETS
	.align		4
        /*0084*/ 	.byte	0x04, 0x1c
        /*0086*/ 	.short	(.L_2221 - .L_2220)


	//   ....[0]....
.L_2220:
        /*0088*/ 	.word	0x00000060


	//   ....[1]....
        /*008c*/ 	.word	0x00000100


	//   ....[2]....
        /*0090*/ 	.word	0x000009e0


	//----- nvinfo : EIATTR_CRS_STACK_SIZE
	.align		4
.L_2221:
        /*0094*/ 	.byte	0x04, 0x1e
        /*0096*/ 	.short	(.L_2223 - .L_2222)
.L_2222:
        /*0098*/ 	.word	0x00000000
.L_2223:


//--------------------- .nv.info._ZN2at6native55_GLOBAL__N__0955718d_22_SparseCsrTensorMath_cu_868dd54534reduce_sparse_csr_dim1_cuda_kernelIfiNS1_14ReductionMulOpIfEEfEEvPT2_PKT_PKT0_SC_lT1_ --------------------------
	.section	.nv.info._ZN2at6native55_GLOBAL__N__0955718d_22_SparseCsrTensorMath_cu_868dd54534reduce_sparse_csr_dim1_cuda_kernelIfiNS1_14ReductionMulOpIfEEfEEvPT2_PKT_PKT0_SC_lT1_,"",@"SHT_CUDA_INFO"
	.sectionflags	@""
	.align	4


	//----- nvinfo : EIATTR_CUDA_API_VERSION
	.align		4
        /*0000*/ 	.byte	0x04, 0x37
        /*0002*/ 	.short	(.L_2225 - .L_2224)
.L_2224:
        /*0004*/ 	.word	0x00000082


	//----- nvinfo : EIATTR_SW2861232_WAR
	.align		4
.L_2225:
        /*0008*/ 	.byte	0x01, 0x35
	.zero		2


	//----- nvinfo : EIATTR_PARAM_CBANK
	.align		4
        /*000c*/ 	.byte	0x04, 0x0a
        /*000e*/ 	.short	(.L_2227 - .L_2226)
	.align		4
.L_2226:
        /*0010*/ 	.word	index@(.nv.constant0._ZN2at6native55_GLOBAL__N__0955718d_22_SparseCsrTensorMath_cu_868dd54534reduce_sparse_csr_dim1_cuda_kernelIfiNS1_14ReductionMulOpIfEEfEEvPT2_PKT_PKT0_SC_lT1_)
        /*0014*/ 	.short	0x0160
        /*0016*/ 	.short	0x0029


	//----- nvinfo : EIATTR_CBANK_PARAM_SIZE
	.align		4
.L_2227:
        /*0018*/ 	.byte	0x03, 0x19
        /*001a*/ 	.short	0x0029


	//----- nvinfo : EIATTR_KPARAM_INFO
	.align		4
        /*001c*/ 	.byte	0x04, 0x17
        /*001e*/ 	.short	(.L_2229 - .L_2228)
.L_2228:
        /*0020*/ 	.word	0x00000000
        /*0024*/ 	.short	0x0005
        /*0026*/ 	.short	0x0028
        /*0028*/ 	.byte	0x00, 0xf0, 0x05, 0x00


	//----- nvinfo : EIATTR_KPARAM_INFO
	.align		4
.L_2229:
        /*002c*/ 	.byte	0x04, 0x17
        /*002e*/ 	.short	(.L_2231 - .L_2230)
.L_2230:
        /*0030*/ 	.word	0x00000000
        /*0034*/ 	.short	0x0004
        /*0036*/ 	.short	0x0020
        /*0038*/ 	.byte	0x00, 0xf0, 0x21, 0x00


	//----- nvinfo : EIATTR_KPARAM_INFO
	.align		4
.L_2231:
        /*003c*/ 	.byte	0x04, 0x17
        /*003e*/ 	.short	(.L_2233 - .L_2232)
.L_2232:
        /*0040*/ 	.word	0x00000000
        /*0044*/ 	.short	0x0003
        /*0046*/ 	.short	0x0018
        /*0048*/ 	.byte	0x00, 0xf0, 0x21, 0x00


	//----- nvinfo : EIATTR_KPARAM_INFO
	.align		4
.L_2233:
        /*004c*/ 	.byte	0x04, 0x17
        /*004e*/ 	.short	(.L_2235 - .L_2234)
.L_2234:
        /*0050*/ 	.word	0x00000000
        /*0054*/ 	.short	0x0002
        /*0056*/ 	.short	0x0010
        /*0058*/ 	.byte	0x00, 0xf0, 0x21, 0x00


	//----- nvinfo : EIATTR_KPARAM_INFO
	.align		4
.L_2235:
        /*005c*/ 	.byte	0x04, 0x17
        /*005e*/ 	.short	(.L_2237 - .L_2236)
.L_2236:
        /*0060*/ 	.word	0x00000000
        /*0064*/ 	.short	0x0001
        /*0066*/ 	.short	0x0008
        /*0068*/ 	.byte	0x00, 0xf0, 0x21, 0x00


	//----- nvinfo : EIATTR_KPARAM_INFO
	.align		4
.L_2237:
        /*006c*/ 	.byte	0x04, 0x17
        /*006e*/ 	.short	(.L_2239 - .L_2238)
.L_2238:
        /*0070*/ 	.word	0x00000000
        /*0074*/ 	.short	0x0000
        /*0076*/ 	.short	0x0000
        /*0078*/ 	.byte	0x00, 0xf0, 0x21, 0x00


	//----- nvinfo : EIATTR_MAXREG_COUNT
	.align		4
.L_2239:
        /*007c*/ 	.byte	0x03, 0x1b
        /*007e*/ 	.short	0x00ff


	//----- nvinfo : EIATTR_MERCURY_ISA_VERSION
	.align		4
        /*0080*/ 	.byte	0x03, 0x5f
        /*0082*/ 	.short	0x0000


	//----- nvinfo : EIATTR_EXIT_INSTR_OFFSETS
	.align		4
        /*0084*/ 	.byte	0x04, 0x1c
        /*0086*/ 	.short	(.L_2241 - .L_2240)


	//   ....[0]....
.L_2240:
        /*0088*/ 	.word	0x00000060


	//   ....[1]....
        /*008c*/ 	.word	0x000000f0


	//   ....[2]....
        /*0090*/ 	.word	0x00000880


	//----- nvinfo : EIATTR_CRS_STACK_SIZE
	.align		4
.L_2241:
        /*0094*/ 	.byte	0x04, 0x1e
        /*0096*/ 	.short	(.L_2243 - .L_2242)
.L_2242:
        /*0098*/ 	.word	0x00000000
.L_2243:


//--------------------- .nv.info._ZN2at6native55_GLOBAL__N__0955718d_22_SparseCsrTensorMath_cu_868dd54534reduce_sparse_csr_dim0_cuda_kernelIflNS1_14ReductionMulOpIfEEfEEvPT2_PKT0_lPKT_S9_lT1_ --------------------------
	.section	.nv.info._ZN2at6native55_GLOBAL__N__0955718d_22_SparseCsrTensorMath_cu_868dd54534reduce_sparse_csr_dim0_cuda_kernelIflNS1_14ReductionMulOpIfEEfEEvPT2_PKT0_lPKT_S9_lT1_,"",@"SHT_CUDA_INFO"
	.sectionflags	@""
	.align	4


	//----- nvinfo : EIATTR_CUDA_API_VERSION
	.align		4
        /*0000*/ 	.byte	0x04, 0x37
        /*0002*/ 	.short	(.L_2245 - .L_2244)
.L_2244:
        /*0004*/ 	.word	0x00000082


	//----- nvinfo : EIATTR_SW2861232_WAR
	.align		4
.L_2245:
        /*0008*/ 	.byte	0x01, 0x35
	.zero		2


	//----- nvinfo : EIATTR_PARAM_CBANK
	.align		4
        /*000c*/ 	.byte	0x04, 0x0a
        /*000e*/ 	.short	(.L_2247 - .L_2246)
	.align		4
.L_2246:
        /*0010*/ 	.word	index@(.nv.constant0._ZN2at6native55_GLOBAL__N__0955718d_22_SparseCsrTensorMath_cu_868dd54534reduce_sparse_csr_dim0_cuda_kernelIflNS1_14ReductionMulOpIfEEfEEvPT2_PKT0_lPKT_S9_lT1_)
        /*0014*/ 	.short	0x0160
        /*0016*/ 	.short	0x0031


	//----- nvinfo : EIATTR_CBANK_PARAM_SIZE
	.align		4
.L_2247:
        /*0018*/ 	.byte	0x03, 0x19
        /*001a*/ 	.short	0x0031


	//----- nvinfo : EIATTR_KPARAM_INFO
	.align		4
        /*001c*/ 	.byte	0x04, 0x17
        /*001e*/ 	.short	(.L_2249 - .L_2248)
.L_2248:
        /*0020*/ 	.word	0x00000000
        /*0024*/ 	.short	0x0006
        /*0026*/ 	.short	0x0030
        /*0028*/ 	.byte	0x00, 0xf0, 0x05, 0x00


	//----- nvinfo : EIATTR_KPARAM_INFO
	.align		4
.L_2249:
        /*002c*/ 	.byte	0x04, 0x17
        /*002e*/ 	.short	(.L_2251 - .L_2250)
.L_2250:
        /*0030*/ 	.word	0x00000000
        /*0034*/ 	.short	0x0005
        /*0036*/ 	.short	0x0028
        /*0038*/ 	.byte	0x00, 0xf0, 0x21, 0x00


	//----- nvinfo : EIATTR_KPARAM_INFO
	.align		4
.L_2251:
        /*003c*/ 	.byte	0x04, 0x17
        /*003e*/ 	.short	(.L_2253 - .L_2252)
.L_2252:
        /*0040*/ 	.word	0x00000000
        /*0044*/ 	.short	0x0004
        /*0046*/ 	.short	0x0020
        /*0048*/ 	.byte	0x00, 0xf0, 0x21, 0x00


	//----- nvinfo : EIATTR_KPARAM_INFO
	.align		4
.L_2253:
        /*004c*/ 	.byte	0x04, 0x17
        /*004e*/ 	.short	(.L_2255 - .L_2254)
.L_2254:
        /*0050*/ 	.word	0x00000000
        /*0054*/ 	.short	0x0003
        /*0056*/ 	.short	0x0018
        /*0058*/ 	.byte	0x00, 0xf0, 0x21, 0x00


	//----- nvinfo : EIATTR_KPARAM_INFO
	.align		4
.L_2255:
        /*005c*/ 	.byte	0x04, 0x17
        /*005e*/ 	.short	(.L_2257 - .L_2256)
.L_2256:
        /*0060*/ 	.word	0x00000000
        /*0064*/ 	.short	0x0002
        /*0066*/ 	.short	0x0010
        /*0068*/ 	.byte	0x00, 0xf0, 0x21, 0x00


	//----- nvinfo : EIATTR_KPARAM_INFO
	.align		4
.L_2257:
        /*006c*/ 	.byte	0x04, 0x17
        /*006e*/ 	.short	(.L_2259 - .L_2258)
.L_2258:
        /*0070*/ 	.word	0x00000000
        /*0074*/ 	.short	0x0001
        /*0076*/ 	.short	0x0008
        /*0078*/ 	.byte	0x00, 0xf0, 0x21, 0x00


	//----- nvinfo : EIATTR_KPARAM_INFO
	.align		4
.L_2259:
        /*007c*/ 	.byte	0x04, 0x17
        /*007e*/ 	.short	(.L_2261 - .L_2260)
.L_2260:
        /*0080*/ 	.word	0x00000000
        /*0084*/ 	.short	0x0000
        /*0086*/ 	.short	0x0000
        /*0088*/ 	.byte	0x00, 0xf0, 0x21, 0x00


	//----- nvinfo : EIATTR_MAXREG_COUNT
	.align		4
.L_2261:
        /*008c*/ 	.byte	0x03, 0x1b
        /*008e*/ 	.short	0x00ff


	//----- nvinfo : EIATTR_MERCURY_ISA_VERSION
	.align		4
        /*0090*/ 	.byte	0x03, 0x5f
        /*0092*/ 	.short	0x0000


	//----- nvinfo : EIATTR_EXIT_INSTR_OFFSETS
	.align		4
        /*0094*/ 	.byte	0x04, 0x1c
        /*0096*/ 	.short	(.L_2263 - .L_2262)


	//   ....[0]....
.L_2262:
        /*0098*/ 	.word	0x00000060


	//   ....[1]....
        /*009c*/ 	.word	0x00000640
.L_2263:


//--------------------- .nv.info._ZN2at6native55_GLOBAL__N__0955718d_22_SparseCsrTensorMath_cu_868dd54534reduce_sparse_csr_dim0_cuda_kernelIfiNS1_14ReductionMulOpIfEEfEEvPT2_PKT0_lPKT_S9_lT1_ --------------------------
	.section	.nv.info._ZN2at6native55_GLOBAL__N__0955718d_22_SparseCsrTensorMath_cu_868dd54534reduce_sparse_csr_dim0_cuda_kernelIfiNS1_14ReductionMulOpIfEEfEEvPT2_PKT0_lPKT_S9_lT1_,"",@"SHT_CUDA_INFO"
	.sectionflags	@""
	.align	4


	//----- nvinfo : EIATTR_CUDA_API_VERSION
	.align		4
        /*0000*/ 	.byte	0x04, 0x37
        /*0002*/ 	.short	(.L_2265 - .L_2264)
.L_2264:
        /*0004*/ 	.word	0x00000082


	//----- nvinfo : EIATTR_SW2861232_WAR
	.align		4
.L_2265:
        /*0008*/ 	.byte	0x01, 0x35
	.zero		2


	//----- nvinfo : EIATTR_PARAM_CBANK
	.align		4
        /*000c*/ 	.byte	0x04, 0x0a
        /*000e*/ 	.short	(.L_2267 - .L_2266)
	.align		4
.L_2266:
        /*0010*/ 	.word	index@(.nv.constant0._ZN2at6native55_GLOBAL__N__0955718d_22_SparseCsrTensorMath_cu_868dd54534reduce_sparse_csr_dim0_cuda_kernelIfiNS1_14ReductionMulOpIfEEfEEvPT2_PKT0_lPKT_S9_lT1_)
        /*0014*/ 	.short	0x0160
        /*0016*/ 	.short	0x0031


	//----- nvinfo : EIATTR_CBANK_PARAM_SIZE
	.align		4
.L_2267:
        /*0018*/ 	.byte	0x03, 0x19
        /*001a*/ 	.short	0x0031


	//----- nvinfo : EIATTR_KPARAM_INFO
	.align		4
        /*001c*/ 	.byte	0x04, 0x17
        /*001e*/ 	.short	(.L_2269 - .L_2268)
.L_2268:
        /*0020*/ 	.word	0x00000000
        /*0024*/ 	.short	0x0006
        /*0026*/ 	.short	0x0030
        /*0028*/ 	.byte	0x00, 0xf0, 0x05, 0x00


	//----- nvinfo : EIATTR_KPARAM_INFO
	.align		4
.L_2269:
        /*002c*/ 	.byte	0x04, 0x17
        /*002e*/ 	.short	(.L_2271 - .L_2270)
.L_2270:
        /*0030*/ 	.word	0x00000000
        /*0034*/ 	.short	0x0005
        /*0036*/ 	.short	0x0028
        /*0038*/ 	.byte	0x00, 0xf0, 0x21, 0x00


	//----- nvinfo : EIATTR_KPARAM_INFO
	.align		4
.L_2271:
        /*003c*/ 	.byte	0x04, 0x17
        /*003e*/ 	.short	(.L_2273 - .L_2272)
.L_2272:
        /*0040*/ 	.word	0x00000000
        /*0044*/ 	.short	0x0004
        /*0046*/ 	.short	0x0020
        /*0048*/ 	.byte	0x00, 0xf0, 0x21, 0x00


	//----- nvinfo : EIATTR_KPARAM_INFO
	.align		4
.L_2273:
        /*004c*/ 	.byte	0x04, 0x17
        /*004e*/ 	.short	(.L_2275 - .L_2274)
.L_2274:
        /*0050*/ 	.word	0x00000000
        /*0054*/ 	.short	0x0003
        /*0056*/ 	.short	0x0018
        /*0058*/ 	.byte	0x00, 0xf0, 0x21, 0x00


	//----- nvinfo : EIATTR_KPARAM_INFO
	.align		4
.L_2275:
        /*005c*/ 	.byte	0x04, 0x17
        /*005e*/ 	.short	(.L_2277 - .L_2276)
.L_2276:
        /*0060*/ 	.word	0x00000000
        /*0064*/ 	.short	0x0002
        /*0066*/ 	.short	0x0010
        /*0068*/ 	.byte	0x00, 0xf0, 0x21, 0x00


	//----- nvinfo : EIATTR_KPARAM_INFO
	.align		4
.L_2277:
        /*006c*/ 	.byte	0x04, 0x17
        /*006e*/ 	.short	(.L_2279 - .L_2278)
.L_2278:
        /*0070*/ 	.word	0x00000000
        /*0074*/ 	.short	0x0001
        /*0076*/ 	.short	0x0008
        /*0078*/ 	.byte	0x00, 0xf0, 0x21, 0x00


	//----- nvinfo : EIATTR_KPARAM_INFO
	.align		4
.L_2279:
        /*007c*/ 	.byte	0x04, 0x17
        /*007e*/ 	.short	(.L_2281 - .L_2280)
.L_2280:
        /*0080*/ 	.word	0x00000000
        /*0084*/ 	.short	0x0000
        /*0086*/ 	.short	0x0000
        /*0088*/ 	.byte	0x00, 0xf0, 0x21, 0x00


	//----- nvinfo : EIATTR_MAXREG_COUNT
	.align		4
.L_2281:
        /*008c*/ 	.byte	0x03, 0x1b
        /*008e*/ 	.short	0x00ff


	//----- nvinfo : EIATTR_MERCURY_ISA_VERSION
	.align		4
        /*0090*/ 	.byte	0x03, 0x5f
        /*0092*/ 	.short	0x0000


	//----- nvinfo : EIATTR_EXIT_INSTR_OFFSETS
	.align		4
        /*0094*/ 	.byte	0x04, 0x1c
        /*0096*/ 	.short	(.L_2283 - .L_2282)


	//   ....[0]....
.L_2282:
        /*0098*/ 	.word	0x00000060


	//   ....[1]....
        /*009c*/ 	.word	0x00000630
.L_2283:


//--------------------- .nv.info._ZN2at6native55_GLOBAL__N__0955718d_22_SparseCsrTensorMath_cu_868dd54534reduce_sparse_csr_dim1_cuda_kernelIdlNS1_14ReductionMulOpIdEEdEEvPT2_PKT_PKT0_SC_lT1_ --------------------------
	.section	.nv.info._ZN2at6native55_GLOBAL__N__0955718d_22_SparseCsrTensorMath_cu_868dd54534reduce_sparse_csr_dim1_cuda_kernelIdlNS1_14ReductionMulOpIdEEdEEvPT2_PKT_PKT0_SC_lT1_,"",@"SHT_CUDA_INFO"
	.sectionflags	@""
	.align	4


	//----- nvinfo : EIATTR_CUDA_API_VERSION
	.align		4
        /*0000*/ 	.byte	0x04, 0x37
        /*0002*/ 	.short	(.L_2285 - .L_2284)
.L_2284:
        /*0004*/ 	.word	0x00000082


	//----- nvinfo : EIATTR_SW2861232_WAR
	.align		4
.L_2285:
        /*0008*/ 	.byte	0x01, 0x35
	.zero		2


	//----- nvinfo : EIATTR_PARAM_CBANK
	.align		4
        /*000c*/ 	.byte	0x04, 0x0a
        /*000e*/ 	.short	(.L_2287 - .L_2286)
	.align		4
.L_2286:
        /*0010*/ 	.word	index@(.nv.constant0._ZN2at6native55_GLOBAL__N__0955718d_22_SparseCsrTensorMath_cu_868dd54534reduce_sparse_csr_dim1_cuda_kernelIdlNS1_14ReductionMulOpIdEEdEEvPT2_PKT_PKT0_SC_lT1_)
        /*0014*/ 	.short	0x0160
        /*0016*/ 	.short	0x0029


	//----- nvinfo : EIATTR_CBANK_PARAM_SIZE
	.align		4
.L_2287:
        /*0018*/ 	.byte	0x03, 0x19
        /*001a*/ 	.short	0x0029


	//----- nvinfo : EIATTR_KPARAM_INFO
	.align		4
        /*001c*/ 	.byte	0x04, 0x17
        /*001e*/ 	.short	(.L_2289 - .L_2288)
.L_2288:
        /*0020*/ 	.word	0x00000000
        /*0024*/ 	.short	0x0005
        /*0026*/ 	.short	0x0028
        /*0028*/ 	.byte	0x00, 0xf0, 0x05, 0x00


	//----- nvinfo : EIATTR_KPARAM_INFO
	.align		4
.L_2289:
        /*002c*/ 	.byte	0x04, 0x17
        /*002e*/ 	.short	(.L_2291 - .L_2290)
.L_2290:
        /*0030*/ 	.word	0x00000000
        /*0034*/ 	.short	0x0004
        /*0036*/ 	.short	0x0020
        /*0038*/ 	.byte	0x00, 0xf0, 0x21, 0x00


	//----- nvinfo : EIATTR_KPARAM_INFO
	.align		4
.L_2291:
        /*003c*/ 	.byte	0x04, 0x17
        /*003e*/ 	.short	(.L_2293 - .L_2292)
.L_2292:
        /*0040*/ 	.word	0x00000000
        /*0044*/ 	.short	0x0003
        /*0046*/ 	.short	0x0018
        /*0048*/ 	.byte	0x00, 0xf0, 0x21, 0x00


	//----- nvinfo : EIATTR_KPARAM_INFO
	.align		4
.L_2293:
        /*004c*/ 	.byte	0x04, 0x17
        /*004e*/ 	.short	(.L_2295 - .L_2294)
.L_2294:
        /*0050*/ 	.word	0x00000000
        /*0054*/ 	.short	0x0002
        /*0056*/ 	.short	0x0010
        /*0058*/ 	.byte	0x00, 0xf0, 0x21, 0x00


	//----- nvinfo : EIATTR_KPARAM_INFO
	.align		4
.L_2295:
        /*005c*/ 	.byte	0x04, 0x17
        /*005e*/ 	.short	(.L_2297 - .L_2296)
.L_2296:
        /*0060*/ 	.word	0x00000000
        /*0064*/ 	.short	0x0001
        /*0066*/ 	.short	0x0008
        /*0068*/ 	.byte	0x00, 0xf0, 0x21, 0x00


	//----- nvinfo : EIATTR_KPARAM_INFO
	.align		4
.L_2297:
        /*006c*/ 	.byte	0x04, 0x17
        /*006e*/ 	.short	(.L_2299 - .L_2298)
.L_2298:
        /*0070*/ 	.word	0x00000000
        /*0074*/ 	.short	0x0000
        /*0076*/ 	.short	0x0000
        /*0078*/ 	.byte	0x00, 0xf0, 0x21, 0x00


	//----- nvinfo : EIATTR_MAXREG_COUNT
	.align		4
.L_2299:
        /*007c*/ 	.byte	0x03, 0x1b
        /*007e*/ 	.short	0x00ff


	//----- nvinfo : EIATTR_MERCURY_ISA_VERSION
	.align		4
        /*0080*/ 	.byte	0x03, 0x5f
        /*0082*/ 	.short	0x0000


	//----- nvinfo : EIATTR_EXIT_INSTR_OFFSETS
	.align		4
        /*0084*/ 	.byte	0x04, 0x1c
        /*0086*/ 	.short	(.L_2301 - .L_2300)


	//   ....[0]....
.L_2300:
        /*0088*/ 	.word	0x00000060


	//   ....[1]....
        /*008c*/ 	.word	0x00000100


	//   ....[2]....
        /*0090*/ 	.word	0x00000a20


	//----- nvinfo : EIATTR_CRS_STACK_SIZE
	.align		4
.L_2301:
        /*0094*/ 	.byte	0x04, 0x1e
        /*0096*/ 	.short	(.L_2303 - .L_2302)
.L_2302:
        /*0098*/ 	.word	0x00000000
.L_2303:


//--------------------- .nv.info._ZN2at6native55_GLOBAL__N__0955718d_22_SparseCsrTensorMath_cu_868dd54534reduce_sparse_csr_dim1_cuda_kernelIdiNS1_14ReductionMulOpIdEEdEEvPT2_PKT_PKT0_SC_lT1_ --------------------------
	.section	.nv.info._ZN2at6native55_GLOBAL__N__0955718d_22_SparseCsrTensorMath_cu_868dd54534reduce_sparse_csr_dim1_cuda_kernelIdiNS1_14ReductionMulOpIdEEdEEvPT2_PKT_PKT0_SC_lT1_,"",@"SHT_CUDA_INFO"
	.sectionflags	@""
	.align	4


	//----- nvinfo : EIATTR_CUDA_API_VERSION
	.align		4
        /*0000*/ 	.byte	0x04, 0x37
        /*0002*/ 	.short	(.L_2305 - .L_2304)
.L_2304:
        /*0004*/ 	.word	0x00000082


	//----- nvinfo : EIATTR_SW2861232_WAR
	.align		4
.L_2305:
        /*0008*/ 	.byte	0x01, 0x35
	.zero		2


	//----- nvinfo : EIATTR_PARAM_CBANK
	.align		4
        /*000c*/ 	.byte	0x04, 0x0a
        /*000e*/ 	.short	(.L_2307 - .L_2306)
	.align		4
.L_2306:
        /*0010*/ 	.word	index@(.nv.constant0._ZN2at6native55_GLOBAL__N__0955718d_22_SparseCsrTensorMath_cu_868dd54534reduce_sparse_csr_dim1_cuda_kernelIdiNS1_14ReductionMulOpIdEEdEEvPT2_PKT_PKT0_SC_lT1_)
        /*0014*/ 	.short	0x0160
        /*0016*/ 	.short	0x0029


	//----- nvinfo : EIATTR_CBANK_PARAM_SIZE
	.align		4
.L_2307:
        /*0018*/ 	.byte	0x03, 0x19
        /*001a*/ 	.short	0x0029


	//----- nvinfo : EIATTR_KPARAM_INFO
	.align		4
        /*001c*/ 	.byte	0x04, 0x17
        /*001e*/ 	.short	(.L_2309 - .L_2308)
.L_2308:
        /*0020*/ 	.word	0x00000000
        /*0024*/ 	.short	0x0005
        /*0026*/ 	.short	0x0028
        /*0028*/ 	.byte	0x00, 0xf0, 0x05, 0x00


	//----- nvinfo : EIATTR_KPARAM_INFO
	.align		4
.L_2309:
        /*002c*/ 	.byte	0x04, 0x17
        /*002e*/ 	.short	(.L_2311 - .L_2310)
.L_2310:
        /*0030*/ 	.word	0x00000000
        /*0034*/ 	.short	0x0004
        /*0036*/ 	.short	0x0020
        /*0038*/ 	.byte	0x00, 0xf0, 0x21, 0x00


	//----- nvinfo : EIATTR_KPARAM_INFO
	.align		4
.L_2311:
        /*003c*/ 	.byte	0x04, 0x17
        /*003e*/ 	.short	(.L_2313 - .L_2312)
.L_2312:
        /*0040*/ 	.word	0x00000000
        /*0044*/ 	.short	0x0003
        /*0046*/ 	.short	0x0018
        /*0048*/ 	.byte	0x00, 0xf0, 0x21, 0x00


	//----- nvinfo : EIATTR_KPARAM_INFO
	.align		4
.L_2313:
        /*004c*/ 	.byte	0x04, 0x17
        /*004e*/ 	.short	(.L_2315 - .L_2314)
.L_2314:
        /*0050*/ 	.word	0x00000000
        /*0054*/ 	.short	0x0002
        /*0056*/ 	.short	0x0010
        /*0058*/ 	.byte	0x00, 0xf0, 0x21, 0x00


	//----- nvinfo : EIATTR_KPARAM_INFO
	.align		4
.L_2315:
        /*005c*/ 	.byte	0x04, 0x17
        /*005e*/ 	.short	(.L_2317 - .L_2316)
.L_2316:
        /*0060*/ 	.word	0x00000000
        /*0064*/ 	.short	0x0001
        /*0066*/ 	.short	0x0008
        /*0068*/ 	.byte	0x00, 0xf0, 0x21, 0x00


	//----- nvinfo : EIATTR_KPARAM_INFO
	.align		4
.L_2317:
        /*006c*/ 	.byte	0x04, 0x17
        /*006e*/ 	.short	(.L_2319 - .L_2318)
.L_2318:
        /*0070*/ 	.word	0x00000000
        /*0074*/ 	.short	0x0000
        /*0076*/ 	.short	0x0000
        /*0078*/ 	.byte	0x00, 0xf0, 0x21, 0x00


	//----- nvinfo : EIATTR_MAXREG_COUNT
	.align		4
.L_2319:
        /*007c*/ 	.byte	0x03, 0x1b
        /*007e*/ 	.short	0x00ff


	//----- nvinfo : EIATTR_MERCURY_ISA_VERSION
	.align		4
        /*0080*/ 	.byte	0x03, 0x5f
        /*0082*/ 	.short	0x0000


	//----- nvinfo : EIATTR_EXIT_INSTR_OFFSETS
	.align		4
        /*0084*/ 	.byte	0x04, 0x1c
        /*0086*/ 	.short	(.L_2321 - .L_2320)


	//   ....[0]....
.L_2320:
        /*0088*/ 	.word	0x00000060


	//   ....[1]....
        /*008c*/ 	.word	0x000000f0


	//   ....[2]....
        /*0090*/ 	.word	0x000008c0


	//----- nvinfo : EIATTR_CRS_STACK_SIZE
	.align		4
.L_2321:
        /*0094*/ 	.byte	0x04, 0x1e
        /*0096*/ 	.short	(.L_2323 - .L_2322)
.L_2322:
        /*0098*/ 	.word	0x00000000
.L_2323:


//--------------------- .nv.info._ZN2at6native55_GLOBAL__N__0955718d_22_SparseCsrTensorMath_cu_868dd54534reduce_sparse_csr_dim0_cuda_kernelIdlNS1_14ReductionMulOpIdEEdEEvPT2_PKT0_lPKT_S9_lT1_ --------------------------
	.section	.nv.info._ZN2at6native55_GLOBAL__N__0955718d_22_SparseCsrTensorMath_cu_868dd54534reduce_sparse_csr_dim0_cuda_kernelIdlNS1_14ReductionMulOpIdEEdEEvPT2_PKT0_lPKT_S9_lT1_,"",@"SHT_CUDA_INFO"
	.sectionflags	@""
	.align	4


	//----- nvinfo : EIATTR_CUDA_API_VERSION
	.align		4
        /*0000*/ 	.byte	0x04, 0x37
        /*0002*/ 	.short	(.L_2325 - .L_2324)
.L_2324:
        /*0004*/ 	.word	0x00000082


	//----- nvinfo : EIATTR_SW2861232_WAR
	.align		4
.L_2325:
        /*0008*/ 	.byte	0x01, 0x35
	.zero		2


	//----- nvinfo : EIATTR_PARAM_CBANK
	.align		4
        /*000c*/ 	.byte	0x04, 0x0a
        /*000e*/ 	.short	(.L_2327 - .L_2326)
	.align		4
.L_2326:
        /*0010*/ 	.word	index@(.nv.constant0._ZN2at6native55_GLOBAL__N__0955718d_22_SparseCsrTensorMath_cu_868dd54534reduce_sparse_csr_dim0_cuda_kernelIdlNS1_14ReductionMulOpIdEEdEEvPT2_PKT0_lPKT_S9_lT1_)
        /*0014*/ 	.short	0x0160
        /*0016*/ 	.short	0x0031


	//----- nvinfo : EIATTR_CBANK_PARAM_SIZE
	.align		4
.L_2327:
        /*0018*/ 	.byte	0x03, 0x19
        /*001a*/ 	.short	0x0031


	//----- nvinfo : EIATTR_KPARAM_INFO
	.align		4
        /*001c*/ 	.byte	0x04, 0x17
        /*001e*/ 	.short	(.L_2329 - .L_2328)
.L_2328:
        /*0020*/ 	.word	0x00000000
        /*0024*/ 	.short	0x0006
        /*0026*/ 	.short	0x0030
        /*0028*/ 	.byte	0x00, 0xf0, 0x05, 0x00


	//----- nvinfo : EIATTR_KPARAM_INFO
	.align		4
.L_2329:
        /*002c*/ 	.byte	0x04, 0x17
        /*002e*/ 	.short	(.L_2331 - .L_2330)
.L_2330:
        /*0030*/ 	.word	0x00000000
        /*0034*/ 	.short	0x0005
        /*0036*/ 	.short	0x0028
        /*0038*/ 	.byte	0x00, 0xf0, 0x21, 0x00


	//----- nvinfo : EIATTR_KPARAM_INFO
	.align		4
.L_2331:
        /*003c*/ 	.byte	0x04, 0x17
        /*003e*/ 	.short	(.L_2333 - .L_2332)
.L_2332:
        /*0040*/ 	.word	0x00000000
        /*0044*/ 	.short	0x0004
        /*0046*/ 	.short	0x0020
        /*0048*/ 	.byte	0x00, 0xf0, 0x21, 0x00


	//----- nvinfo : EIATTR_KPARAM_INFO
	.align		4
.L_2333:
        /*004c*/ 	.byte	0x04, 0x17
        /*004e*/ 	.short	(.L_2335 - .L_2334)
.L_2334:
        /*0050*/ 	.word	0x00000000
        /*0054*/ 	.short	0x0003
        /*0056*/ 	.short	0x0018
        /*0058*/ 	.byte	0x00, 0xf0, 0x21, 0x00


	//----- nvinfo : EIATTR_KPARAM_INFO
	.align		4
.L_2335:
        /*005c*/ 	.byte	0x04, 0x17
        /*005e*/ 	.short	(.L_2337 - .L_2336)
.L_2336:
        /*0060*/ 	.word	0x00000000
        /*0064*/ 	.short	0x0002
        /*0066*/ 	.short	0x0010
        /*0068*/ 	.byte	0x00, 0xf0, 0x21, 0x00


	//----- nvinfo : EIATTR_KPARAM_INFO
	.align		4
.L_2337:
        /*006c*/ 	.byte	0x04, 0x17
        /*006e*/ 	.short	(.L_2339 - .L_2338)
.L_2338:
        /*0070*/ 	.word	0x00000000
        /*0074*/ 	.short	0x0001
        /*0076*/ 	.short	0x0008
        /*0078*/ 	.byte	0x00, 0xf0, 0x21, 0x00


	//----- nvinfo : EIATTR_KPARAM_INFO
	.align		4
.L_2339:
        /*007c*/ 	.byte	0x04, 0x17
        /*007e*/ 	.short	(.L_2341 - .L_2340)
.L_2340:
        /*0080*/ 	.word	0x00000000
        /*0084*/ 	.short	0x0000
        /*0086*/ 	.short	0x0000
        /*0088*/ 	.byte	0x00, 0xf0, 0x21, 0x00


	//----- nvinfo : EIATTR_MAXREG_COUNT
	.align		4
.L_2341:
        /*008c*/ 	.byte	0x03, 0x1b
        /*008e*/ 	.short	0x00ff


	//----- nvinfo : EIATTR_MERCURY_ISA_VERSION
	.align		4
        /*0090*/ 	.byte	0x03, 0x5f
        /*0092*/ 	.short	0x0000


	//----- nvinfo : EIATTR_EXIT_INSTR_OFFSETS
	.align		4
        /*0094*/ 	.byte	0x04, 0x1c
        /*0096*/ 	.short	(.L_2343 - .L_2342)


	//   ....[0]....
.L_2342:
        /*0098*/ 	.word	0x00000060


	//   ....[1]....
        /*009c*/ 	.word	0x000006b0
.L_2343:


//--------------------- .nv.info._ZN2at6native55_GLOBAL__N__0955718d_22_SparseCsrTensorMath_cu_868dd54534reduce_sparse_csr_dim0_cuda_kernelIdiNS1_14ReductionMulOpIdEEdEEvPT2_PKT0_lPKT_S9_lT1_ --------------------------
	.section	.nv.info._ZN2at6native55_GLOBAL__N__0955718d_22_SparseCsrTensorMath_cu_868dd54534reduce_sparse_csr_dim0_cuda_kernelIdiNS1_14ReductionMulOpIdEEdEEvPT2_PKT0_lPKT_S9_lT1_,"",@"SHT_CUDA_INFO"
	.sectionflags	@""
	.align	4


	//----- nvinfo : EIATTR_CUDA_API_VERSION
	.align		4
        /*0000*/ 	.byte	0x04, 0x37
        /*0002*/ 	.short	(.L_2345 - .L_2344)
.L_2344:
        /*0004*/ 	.word	0x00000082


	//----- nvinfo : EIATTR_SW2861232_WAR
	.align		4
.L_2345:
        /*0008*/ 	.byte	0x01, 0x35
	.zero		2


	//----- nvinfo : EIATTR_PARAM_CBANK
	.align		4
        /*000c*/ 	.byte	0x04, 0x0a
        /*000e*/ 	.short	(.L_2347 - .L_2346)
	.align		4
.L_2346:
        /*0010*/ 	.word	index@(.nv.constant0._ZN2at6native55_GLOBAL__N__0955718d_22_SparseCsrTensorMath_cu_868dd54534reduce_sparse_csr_dim0_cuda_kernelIdiNS1_14ReductionMulOpIdEEdEEvPT2_PKT0_lPKT_S9_lT1_)
        /*0014*/ 	.short	0x0160
        /*0016*/ 	.short	0x0031


	//----- nvinfo : EIATTR_CBANK_PARAM_SIZE
	.align		4
.L_2347:
        /*0018*/ 	.byte	0x03, 0x19
        /*001a*/ 	.short	0x0031


	//----- nvinfo : EIATTR_KPARAM_INFO
	.align		4
        /*001c*/ 	.byte	0x04, 0x17
        /*001e*/ 	.short	(.L_2349 - .L_2348)
.L_2348:
        /*0020*/ 	.word	0x00000000
        /*0024*/ 	.short	0x0006
        /*0026*/ 	.short	0x0030
        /*0028*/ 	.byte	0x00, 0xf0, 0x05, 0x00


	//----- nvinfo : EIATTR_KPARAM_INFO
	.align		4
.L_2349:
        /*002c*/ 	.byte	0x04, 0x17
        /*002e*/ 	.short	(.L_2351 - .L_2350)
.L_2350:
        /*0030*/ 	.word	0x00000000
        /*0034*/ 	.short	0x0005
        /*0036*/ 	.short	0x0028
        /*0038*/ 	.byte	0x00, 0xf0, 0x21, 0x00


	//----- nvinfo : EIATTR_KPARAM_INFO
	.align		4
.L_2351:
        /*003c*/ 	.byte	0x04, 0x17
        /*003e*/ 	.short	(.L_2353 - .L_2352)
.L_2352:
        /*0040*/ 	.word	0x00000000
        /*0044*/ 	.short	0x0004
        /*0046*/ 	.short	0x0020
        /*0048*/ 	.byte	0x00, 0xf0, 0x21, 0x00


	//----- nvinfo : EIATTR_KPARAM_INFO
	.align		4
.L_2353:
        /*004c*/ 	.byte	0x04, 0x17
        /*004e*/ 	.short	(.L_2355 - .L_2354)
.L_2354:
        /*0050*/ 	.word	0x00000000
        /*0054*/ 	.short	0x0003
        /*0056*/ 	.short	0x0018
        /*0058*/ 	.byte	0x00, 0xf0, 0x21, 0x00


	//----- nvinfo : EIATTR_KPARAM_INFO
	.align		4
.L_2355:
        /*005c*/ 	.byte	0x04, 0x17
        /*005e*/ 	.short	(.L_2357 - .L_2356)
.L_2356:
        /*0060*/ 	.word	0x00000000
        /*0064*/ 	.short	0x0002
        /*0066*/ 	.short	0x0010
        /*0068*/ 	.byte	0x00, 0xf0, 0x21, 0x00


	//----- nvinfo : EIATTR_KPARAM_INFO
	.align		4
.L_2357:
        /*006c*/ 	.byte	0x04, 0x17
        /*006e*/ 	.short	(.L_2359 - .L_2358)
.L_2358:
        /*0070*/ 	.word	0x00000000
        /*0074*/ 	.short	0x0001
        /*0076*/ 	.short	0x0008
        /*0078*/ 	.byte	0x00, 0xf0, 0x21, 0x00


	//----- nvinfo : EIATTR_KPARAM_INFO
	.align		4
.L_2359:
        /*007c*/ 	.byte	0x04, 0x17
        /*007e*/ 	.short	(.L_2361 - .L_2360)
.L_2360:
        /*0080*/ 	.word	0x00000000
        /*0084*/ 	.short	0x0000
        /*0086*/ 	.short	0x0000
        /*0088*/ 	.byte	0x00, 0xf0, 0x21, 0x00


	//----- nvinfo : EIATTR_MAXREG_COUNT
	.align		4
.L_2361:
        /*008c*/ 	.byte	0x03, 0x1b
        /*008e*/ 	.short	0x00ff


	//----- nvinfo : EIATTR_MERCURY_ISA_VERSION
	.align		4
        /*0090*/ 	.byte	0x03, 0x5f
        /*0092*/ 	.short	0x0000


	//----- nvinfo : EIATTR_EXIT_INSTR_OFFSETS
	.align		4
        /*0094*/ 	.byte	0x04, 0x1c
        /*0096*/ 	.short	(.L_2363 - .L_2362)


	//   ....[0]....
.L_2362:
        /*0098*/ 	.word	0x00000060


	//   ....[1]....
        /*009c*/ 	.word	0x00000610
.L_2363:


//--------------------- .nv.info._ZN2at6native55_GLOBAL__N__0955718d_22_SparseCsrTensorMath_cu_868dd54534reduce_sparse_csr_dim1_cuda_kernelIslNS1_14ReductionMulOpIsEElEEvPT2_PKT_PKT0_SC_lT1_ --------------------------
	.section	.nv.info._ZN2at6native55_GLOBAL__N__0955718d_22_SparseCsrTensorMath_cu_868dd54534reduce_sparse_csr_dim1_cuda_kernelIslNS1_14ReductionMulOpIsEElEEvPT2_PKT_PKT0_SC_lT1_,"",@"SHT_CUDA_INFO"
	.sectionflags	@""
	.align	4


	//----- nvinfo : EIATTR_CUDA_API_VERSION
	.align		4
        /*0000*/ 	.byte	0x04, 0x37
        /*0002*/ 	.short	(.L_2365 - .L_2364)
.L_2364:
        /*0004*/ 	.word	0x00000082


	//----- nvinfo : EIATTR_SW2861232_WAR
	.align		4
.L_2365:
        /*0008*/ 	.byte	0x01, 0x35
	.zero		2


	//----- nvinfo : EIATTR_PARAM_CBANK
	.align		4
        /*000c*/ 	.byte	0x04, 0x0a
        /*000e*/ 	.short	(.L_2367 - .L_2366)
	.align		4
.L_2366:
        /*0010*/ 	.word	index@(.nv.constant0._ZN2at6native55_GLOBAL__N__0955718d_22_SparseCsrTensorMath_cu_868dd54534reduce_sparse_csr_dim1_cuda_kernelIslNS1_14ReductionMulOpIsEElEEvPT2_PKT_PKT0_SC_lT1_)
        /*0014*/ 	.short	0x0160
        /*0016*/ 	.short	0x0029


	//----- nvinfo : EIATTR_CBANK_PARAM_SIZE
	.align		4
.L_2367:
        /*0018*/ 	.byte	0x03, 0x19
        /*001a*/ 	.short	0x0029


	//----- nvinfo : EIATTR_KPARAM_INFO
	.align		4
        /*001c*/ 	.byte	0x04, 0x17
        /*001e*/ 	.short	(.L_2369 - .L_2368)
.L_2368:
        /*0020*/ 	.word	0x00000000
        /*0024*/ 	.short	0x0005
        /*0026*/ 	.short	0x0028
        /*0028*/ 	.byte	0x00, 0xf0, 0x05, 0x00


	//----- nvinfo : EIATTR_KPARAM_INFO
	.align		4
.L_2369:
        /*002c*/ 	.byte	0x04, 0x17
        /*002e*/ 	.short	(.L_2371 - .L_2370)
.L_2370:
        /*0030*/ 	.word	0x00000000
        /*0034*/ 	.short	0x0004
        /*0036*/ 	.short	0x0020
        /*0038*/ 	.byte	0x00, 0xf0, 0x21, 0x00


	//----- nvinfo : EIATTR_KPARAM_INFO
	.align		4
.L_2371:
        /*003c*/ 	.byte	0x04, 0x17
        /*003e*/ 	.short	(.L_2373 - .L_2372)
.L_2372:
        /*0040*/ 	.word	0x00000000
        /*0044*/ 	.short	0x0003
        /*0046*/ 	.short	0x0018
        /*0048*/ 	.byte	0x00, 0xf0, 0x21, 0x00


	//----- nvinfo : EIATTR_KPARAM_INFO
	.align		4
.L_2373:
        /*004c*/ 	.byte	0x04, 0x17
        /*004e*/ 	.short	(.L_2375 - .L_2374)
.L_2374:
        /*0050*/ 	.word	0x00000000
        /*0054*/ 	.short	0x0002
        /*0056*/ 	.short	0x0010
        /*0058*/ 	.byte	0x00, 0xf0, 0x21, 0x00


	//----- nvinfo : EIATTR_KPARAM_INFO
	.align		4
.L_2375:
        /*005c*/ 	.byte	0x04, 0x17
        /*005e*/ 	.short	(.L_2377 - .L_2376)
.L_2376:
        /*0060*/ 	.word	0x00000000
        /*0064*/ 	.short	0x0001
        /*0066*/ 	.short	0x0008
        /*0068*/ 	.byte	0x00, 0xf0, 0x21, 0x00


	//----- nvinfo : EIATTR_KPARAM_INFO
	.align		4
.L_2377:
        /*006c*/ 	.byte	0x04, 0x17
        /*006e*/ 	.short	(.L_2379 - .L_2378)
.L_2378:
        /*0070*/ 	.word	0x00000000
        /*0074*/ 	.short	0x0000
        /*0076*/ 	.short	0x0000
        /*0078*/ 	.byte	0x00, 0xf0, 0x21, 0x00


	//----- nvinfo : EIATTR_MAXREG_COUNT
	.align		4
.L_2379:
        /*007c*/ 	.byte	0x03, 0x1b
        /*007e*/ 	.short	0x00ff


	//----- nvinfo : EIATTR_MERCURY_ISA_VERSION
	.align		4
        /*0080*/ 	.byte	0x03, 0x5f
        /*0082*/ 	.short	0x0000


	//----- nvinfo : EIATTR_EXIT_INSTR_OFFSETS
	.align		4
        /*0084*/ 	.byte	0x04, 0x1c
        /*0086*/ 	.short	(.L_2381 - .L_2380)


	//   ....[0]....
.L_2380:
        /*0088*/ 	.word	0x00000060


	//   ....[1]....
        /*008c*/ 	.word	0x00000100


	//   ....[2]....
        /*0090*/ 	.word	0x00000630


	//----- nvinfo : EIATTR_CRS_STACK_SIZE
	.align		4
.L_2381:
        /*0094*/ 	.byte	0x04, 0x1e
        /*0096*/ 	.short	(.L_2383 - .L_2382)
.L_2382:
        /*0098*/ 	.word	0x00000000
.L_2383:


//--------------------- .nv.info._ZN2at6native55_GLOBAL__N__0955718d_22_SparseCsrTensorMath_cu_868dd54534reduce_sparse_csr_dim1_cuda_kernelIsiNS1_14ReductionMulOpIsEElEEvPT2_PKT_PKT0_SC_lT1_ --------------------------
	.section	.nv.info._ZN2at6native55_GLOBAL__N__0955718d_22_SparseCsrTensorMath_cu_868dd54534reduce_sparse_csr_dim1_cuda_kernelIsiNS1_14ReductionMulOpIsEElEEvPT2_PKT_PKT0_SC_lT1_,"",@"SHT_CUDA_INFO"
	.sectionflags	@""
	.align	4


	//----- nvinfo : EIATTR_CUDA_API_VERSION
	.align		4
        /*0000*/ 	.byte	0x04, 0x37
        /*0002*/ 	.short	(.L_2385 - .L_2384)
.L_2384:
        /*0004*/ 	.word	0x00000082


	//----- nvinfo : EIATTR_SW2861232_WAR
	.align		4
.L_2385:
        /*0008*/ 	.byte	0x01, 0x35
	.zero		2


	//----- nvinfo : EIATTR_PARAM_CBANK
	.align		4
        /*000c*/ 	.byte	0x04, 0x0a
        /*000e*/ 	.short	(.L_2387 - .L_2386)
	.align		4
.L_2386:
        /*0010*/ 	.word	index@(.nv.constant0._ZN2at6native55_GLOBAL__N__0955718d_22_SparseCsrTensorMath_cu_868dd54534reduce_sparse_csr_dim1_cuda_kernelIsiNS1_14ReductionMulOpIsEElEEvPT2_PKT_PKT0_SC_lT1_)
        /*0014*/ 	.short	0x0160
        /*0016*/ 	.short	0x0029


	//----- nvinfo : EIATTR_CBANK_PARAM_SIZE
	.align		4
.L_2387:
        /*0018*/ 	.byte	0x03, 0x19
        /*001a*/ 	.short	0x0029


	//----- nvinfo : EIATTR_KPARAM_INFO
	.align		4
        /*001c*/ 	.byte	0x04, 0x17
        /*001e*/ 	.short	(.L_2389 - .L_2388)
.L_2388:
        /*0020*/ 	.word	0x00000000
        /*0024*/ 	.short	0x0005
        /*0026*/ 	.short	0x0028
        /*0028*/ 	.byte	0x00, 0xf0, 0x05, 0x00


	//----- nvinfo : EIATTR_KPARAM_INFO
	.align		4
.L_2389:
        /*002c*/ 	.byte	0x04, 0x17
        /*002e*/ 	.short	(.L_2391 - .L_2390)
.L_2390:
        /*0030*/ 	.word	0x00000000
        /*0034*/ 	.short	0x0004
        /*0036*/ 	.short	0x0020
        /*0038*/ 	.byte	0x00, 0xf0, 0x21, 0x00


	//----- nvinfo : EIATTR_KPARAM_INFO
	.align		4
.L_2391:
        /*003c*/ 	.byte	0x04, 0x17
        /*003e*/ 	.short	(.L_2393 - .L_2392)
.L_2392:
        /*0040*/ 	.word	0x00000000
        /*0044*/ 	.short	0x0003
        /*0046*/ 	.short	0x0018
        /*0048*/ 	.byte	0x00, 0xf0, 0x21, 0x00


	//----- nvinfo : EIATTR_KPARAM_INFO
	.align		4
.L_2393:
        /*004c*/ 	.byte	0x04, 0x17
        /*004e*/ 	.short	(.L_2395 - .L_2394)
.L_2394:
        /*0050*/ 	.word	0x00000000
        /*0054*/ 	.short	0x0002
        /*0056*/ 	.short	0x0010
        /*0058*/ 	.byte	0x00, 0xf0, 0x21, 0x00


	//----- nvinfo : EIATTR_KPARAM_INFO
	.align		4
.L_2395:
        /*005c*/ 	.byte	0x04, 0x17
        /*005e*/ 	.short	(.L_2397 - .L_2396)
.L_2396:
        /*0060*/ 	.word	0x00000000
        /*0064*/ 	.short	0x0001
        /*0066*/ 	.short	0x0008
        /*0068*/ 	.byte	0x00, 0xf0, 0x21, 0x00


	//----- nvinfo : EIATTR_KPARAM_INFO
	.align		4
.L_2397:
        /*006c*/ 	.byte	0x04, 0x17
        /*006e*/ 	.short	(.L_2399 - .L_2398)
.L_2398:
        /*0070*/ 	.word	0x00000000
        /*0074*/ 	.short	0x0000
        /*0076*/ 	.short	0x0000
        /*0078*/ 	.byte	0x00, 0xf0, 0x21, 0x00


	//----- nvinfo : EIATTR_MAXREG_COUNT
	.align		4
.L_2399:
        /*007c*/ 	.byte	0x03, 0x1b
        /*007e*/ 	.short	0x00ff


	//----- nvinfo : EIATTR_MERCURY_ISA_VERSION
	.align		4
        /*0080*/ 	.byte	0x03, 0x5f
        /*0082*/ 	.short	0x0000


	//----- nvinfo : EIATTR_EXIT_INSTR_OFFSETS
	.align		4
        /*0084*/ 	.byte	0x04, 0x1c
        /*0086*/ 	.short	(.L_2401 - .L_2400)


	//   ....[0]....
.L_2400:
        /*0088*/ 	.word	0x00000060


	//   ....[1]....
        /*008c*/ 	.word	0x000000f0


	//   ....[2]....
        /*0090*/ 	.word	0x00000d10


	//----- nvinfo : EIATTR_CRS_STACK_SIZE
	.align		4
.L_2401:
        /*0094*/ 	.byte	0x04, 0x1e
        /*0096*/ 	.short	(.L_2403 - .L_2402)
.L_2402:
        /*0098*/ 	.word	0x00000000
.L_2403:


//--------------------- .nv.info._ZN2at6native55_GLOBAL__N__0955718d_22_SparseCsrTensorMath_cu_868dd54534reduce_sparse_csr_dim0_cuda_kernelIslNS1_14ReductionMulOpIsEElEEvPT2_PKT0_lPKT_S9_lT1_ --------------------------
	.section	.nv.info._ZN2at6native55_GLOBAL__N__0955718d_22_SparseCsrTensorMath_cu_868dd54534reduce_sparse_csr_dim0_cuda_kernelIslNS1_14ReductionMulOpIsEElEEvPT2_PKT0_lPKT_S9_lT1_,"",@"SHT_CUDA_INFO"
	.sectionflags	@""
	.align	4


	//----- nvinfo : EIATTR_CUDA_API_VERSION
	.align		4
        /*0000*/ 	.byte	0x04, 0x37
        /*0002*/ 	.short	(.L_2405 - .L_2404)
.L_2404:
        /*0004*/ 	.word	0x00000082


	//----- nvinfo : EIATTR_SW2861232_WAR
	.align		4
.L_2405:
        /*0008*/ 	.byte	0x01, 0x35
	.zero		2


	//----- nvinfo : EIATTR_PARAM_CBANK
	.align		4
        /*000c*/ 	.byte	0x04, 0x0a
        /*000e*/ 	.short	(.L_2407 - .L_2406)
	.align		4
.L_2406:
        /*0010*/ 	.word	index@(.nv.constant0._ZN2at6native55_GLOBAL__N__0955718d_22_SparseCsrTensorMath_cu_868dd54534reduce_sparse_csr_dim0_cuda_kernelIslNS1_14ReductionMulOpIsEElEEvPT2_PKT0_lPKT_S9_lT1_)
        /*0014*/ 	.short	0x0160
        /*0016*/ 	.short	0x0031


	//----- nvinfo : EIATTR_CBANK_PARAM_SIZE
	.align		4
.L_2407:
        /*0018*/ 	.byte	0x03, 0x19
        /*001a*/ 	.short	0x0031


	//----- nvinfo : EIATTR_KPARAM_INFO
	.align		4
        /*001c*/ 	.byte	0x04, 0x17
        /*001e*/ 	.short	(.L_2409 - .L_2408)
.L_2408:
        /*0020*/ 	.word	0x00000000
        /*0024*/ 	.short	0x0006
        /*0026*/ 	.short	0x0030
        /*0028*/ 	.byte	0x00, 0xf0, 0x05, 0x00


	//----- nvinfo : EIATTR_KPARAM_INFO
	.align		4
.L_2409:
        /*002c*/ 	.byte	0x04, 0x17
        /*002e*/ 	.short	(.L_2411 - .L_2410)
.L_2410:
        /*0030*/ 	.word	0x00000000
        /*0034*/ 	.short	0x0005
        /*0036*/ 	.short	0x0028
        /*0038*/ 	.byte	0x00, 0xf0, 0x21, 0x00


	//----- nvinfo : EIATTR_KPARAM_INFO
	.align		4
.L_2411:
        /*003c*/ 	.byte	0x04, 0x17
        /*003e*/ 	.short	(.L_2413 - .L_2412)
.L_2412:
        /*0040*/ 	.word	0x00000000
        /*0044*/ 	.short	0x0004
        /*0046*/ 	.short	0x0020
        /*0048*/ 	.byte	0x00, 0xf0, 0x21, 0x00


	//----- nvinfo : EIATTR_KPARAM_INFO
	.align		4
.L_2413:
        /*004c*/ 	.byte	0x04, 0x17
        /*004e*/ 	.short	(.L_2415 - .L_2414)
.L_2414:
        /*0050*/ 	.word	0x00000000
        /*0054*/ 	.short	0x0003
        /*0056*/ 	.short	0x0018
        /*0058*/ 	.byte	0x00, 0xf0, 0x21, 0x00


	//----- nvinfo : EIATTR_KPARAM_INFO
	.align		4
.L_2415:
        /*005c*/ 	.byte	0x04, 0x17
        /*005e*/ 	.short	(.L_2417 - .L_2416)
.L_2416:
        /*0060*/ 	.word	0x00000000
        /*0064*/ 	.short	0x0002
        /*0066*/ 	.short	0x0010
        /*0068*/ 	.byte	0x00, 0xf0, 0x21, 0x00


	//----- nvinfo : EIATTR_KPARAM_INFO
	.align		4
.L_2417:
        /*006c*/ 	.byte	0x04, 0x17
        /*006e*/ 	.short	(.L_2419 - .L_2418)
.L_2418:
        /*0070*/ 	.word	0x00000000
        /*0074*/ 	.short	0x0001
        /*0076*/ 	.short	0x0008
        /*0078*/ 	.byte	0x00, 0xf0, 0x21, 0x00


	//----- nvinfo : EIATTR_KPARAM_INFO
	.align		4
.L_2419:
        /*007c*/ 	.byte	0x04, 0x17
        /*007e*/ 	.short	(.L_2421 - .L_2420)
.L_2420:
        /*0080*/ 	.word	0x00000000
        /*0084*/ 	.short	0x0000
        /*0086*/ 	.short	0x0000
        /*0088*/ 	.byte	0x00, 0xf0, 0x21, 0x00


	//----- nvinfo : EIATTR_MAXREG_COUNT
	.align		4
.L_2421:
        /*008c*/ 	.byte	0x03, 0x1b
        /*008e*/ 	.short	0x00ff


	//----- nvinfo : EIATTR_MERCURY_ISA_VERSION
	.align		4
        /*0090*/ 	.byte	0x03, 0x5f
        /*0092*/ 	.short	0x0000


	//----- nvinfo : EIATTR_EXIT_INSTR_OFFSETS
	.align		4
        /*0094*/ 	.byte	0x04, 0x1c
        /*0096*/ 	.short	(.L_2423 - .L_2422)


	//   ....[0]....
.L_2422:
        /*0098*/ 	.word	0x00000060


	//   ....[1]....
        /*009c*/ 	.word	0x000008e0
.L_2423:


//--------------------- .nv.info._ZN2at6native55_GLOBAL__N__0955718d_22_SparseCsrTensorMath_cu_868dd54534reduce_sparse_csr_dim0_cuda_kernelIsiNS1_14ReductionMulOpIsEElEEvPT2_PKT0_lPKT_S9_lT1_ --------------------------
	.section	.nv.info._ZN2at6native55_GLOBAL__N__0955718d_22_SparseCsrTensorMath_cu_868dd54534reduce_sparse_csr_dim0_cuda_kernelIsiNS1_14ReductionMulOpIsEElEEvPT2_PKT0_lPKT_S9_lT1_,"",@"SHT_CUDA_INFO"
	.sectionflags	@""
	.align	4


	//----- nvinfo : EIATTR_CUDA_API_VERSION
	.align		4
        /*0000*/ 	.byte	0x04, 0x37
        /*0002*/ 	.short	(.L_2425 - .L_2424)
.L_2424:
        /*0004*/ 	.word	0x00000082


	//----- nvinfo : EIATTR_SW2861232_WAR
	.align		4
.L_2425:
        /*0008*/ 	.byte	0x01, 0x35
	.zero		2


	//----- nvinfo : EIATTR_PARAM_CBANK
	.align		4
        /*000c*/ 	.byte	0x04, 0x0a
        /*000e*/ 	.short	(.L_2427 - .L_2426)
	.align		4
.L_2426:
        /*0010*/ 	.word	index@(.nv.constant0._ZN2at6native55_GLOBAL__N__0955718d_22_SparseCsrTensorMath_cu_868dd54534reduce_sparse_csr_dim0_cuda_kernelIsiNS1_14ReductionMulOpIsEElEEvPT2_PKT0_lPKT_S9_lT1_)
        /*0014*/ 	.short	0x0160
        /*0016*/ 	.short	0x0031


	//----- nvinfo : EIATTR_CBANK_PARAM_SIZE
	.align		4
.L_2427:
        /*0018*/ 	.byte	0x03, 0x19
        /*001a*/ 	.short	0x0031


	//----- nvinfo : EIATTR_KPARAM_INFO
	.align		4
        /*001c*/ 	.byte	0x04, 0x17
        /*001e*/ 	.short	(.L_2429 - .L_2428)
.L_2428:
        /*0020*/ 	.word	0x00000000
        /*0024*/ 	.short	0x0006
        /*0026*/ 	.short	0x0030
        /*0028*/ 	.byte	0x00, 0xf0, 0x05, 0x00


	//----- nvinfo : EIATTR_KPARAM_INFO
	.align		4
.L_2429:
        /*002c*/ 	.byte	0x04, 0x17
        /*002e*/ 	.short	(.L_2431 - .L_2430)
.L_2430:
        /*0030*/ 	.word	0x00000000
        /*0034*/ 	.short	0x0005
        /*0036*/ 	.short	0x0028
        /*0038*/ 	.byte	0x00, 0xf0, 0x21, 0x00


	//----- nvinfo : EIATTR_KPARAM_INFO
	.align		4
.L_2431:
        /*003c*/ 	.byte	0x04, 0x17
        /*003e*/ 	.short	(.L_2433 - .L_2432)
.L_2432:
        /*0040*/ 	.word	0x00000000
        /*0044*/ 	.short	0x0004
        /*0046*/ 	.short	0x0020
        /*0048*/ 	.byte	0x00, 0xf0, 0x21, 0x00


	//----- nvinfo : EIATTR_KPARAM_INFO
	.align		4
.L_2433:
        /*004c*/ 	.byte	0x04, 0x17
        /*004e*/ 	.short	(.L_2435 - .L_2434)
.L_2434:
        /*0050*/ 	.word	0x00000000
        /*0054*/ 	.short	0x0003
        /*0056*/ 	.short	0x0018
        /*0058*/ 	.byte	0x00, 0xf0, 0x21, 0x00


	//----- nvinfo : EIATTR_KPARAM_INFO
	.align		4
.L_2435:
        /*005c*/ 	.byte	0x04, 0x17
        /*005e*/ 	.short	(.L_2437 - .L_2436)
.L_2436:
        /*0060*/ 	.word	0x00000000
        /*0064*/ 	.short	0x0002
        /*0066*/ 	.short	0x0010
        /*0068*/ 	.byte	0x00, 0xf0, 0x21, 0x00


	//----- nvinfo : EIATTR_KPARAM_INFO
	.align		4
.L_2437:
        /*006c*/ 	.byte	0x04, 0x17
        /*006e*/ 	.short	(.L_2439 - .L_2438)
.L_2438:
        /*0070*/ 	.word	0x00000000
        /*0074*/ 	.short	0x0001
        /*0076*/ 	.short	0x0008
        /*0078*/ 	.byte	0x00, 0xf0, 0x21, 0x00


	//----- nvinfo : EIATTR_KPARAM_INFO
	.align		4
.L_2439:
        /*007c*/ 	.byte	0x04, 0x17
        /*007e*/ 	.short	(.L_2441 - .L_2440)
.L_2440:
        /*0080*/ 	.word	0x00000000
        /*0084*/ 	.short	0x0000
        /*0086*/ 	.short	0x0000
        /*0088*/ 	.byte	0x00, 0xf0, 0x21, 0x00


	//----- nvinfo : EIATTR_MAXREG_COUNT
	.align		4
.L_2441:
        /*008c*/ 	.byte	0x03, 0x1b
        /*008e*/ 	.short	0x00ff


	//----- nvinfo : EIATTR_MERCURY_ISA_VERSION
	.align		4
        /*0090*/ 	.byte	0x03, 0x5f
        /*0092*/ 	.short	0x0000


	//----- nvinfo : EIATTR_EXIT_INSTR_OFFSETS
	.align		4
        /*0094*/ 	.byte	0x04, 0x1c
        /*0096*/ 	.short	(.L_2443 - .L_2442)


	//   ....[0]....
.L_2442:
        /*0098*/ 	.word	0x00000060


	//   ....[1]....
        /*009c*/ 	.word	0x00000880
.L_2443:


//--------------------- .nv.info._ZN2at6native55_GLOBAL__N__0955718d_22_SparseCsrTensorMath_cu_868dd54534reduce_sparse_csr_dim1_cuda_kernelIllNS1_14ReductionMulOpIlEElEEvPT2_PKT_PKT0_SC_lT1_ --------------------------
	.section	.nv.info._ZN2at6native55_GLOBAL__N__0955718d_22_SparseCsrTensorMath_cu_868dd54534reduce_sparse_csr_dim1_cuda_kernelIllNS1_14ReductionMulOpIlEElEEvPT2_PKT_PKT0_SC_lT1_,"",@"SHT_CUDA_INFO"
	.sectionflags	@""
	.align	4


	//----- nvinfo : EIATTR_CUDA_API_VERSION
	.align		4
        /*0000*/ 	.byte	0x04, 0x37
        /*0002*/ 	.short	(.L_2445 - .L_2444)
.L_2444:
        /*0004*/ 	.word	0x00000082


	//----- nvinfo : EIATTR_SW2861232_WAR
	.align		4
.L_2445:
        /*0008*/ 	.byte	0x01, 0x35
	.zero		2


	//----- nvinfo : EIATTR_PARAM_CBANK
	.align		4
        /*000c*/ 	.byte	0x04, 0x0a
        /*000e*/ 	.short	(.L_2447 - .L_2446)
	.align		4
.L_2446:
        /*0010*/ 	.word	index@(.nv.constant0._ZN2at6native55_GLOBAL__N__0955718d_22_SparseCsrTensorMath_cu_868dd54534reduce_sparse_csr_dim1_cuda_kernelIllNS1_14ReductionMulOpIlEElEEvPT2_PKT_PKT0_SC_lT1_)
        /*0014*/ 	.short	0x0160
        /*0016*/ 	.short	0x0029


	//----- nvinfo : EIATTR_CBANK_PARAM_SIZE
	.align		4
.L_2447:
        /*0018*/ 	.byte	0x03, 0x19
        /*001a*/ 	.short	0x0029


	//----- nvinfo : EIATTR_KPARAM_INFO
	.align		4
        /*001c*/ 	.byte	0x04, 0x17
        /*001e*/ 	.short	(.L_2449 - .L_2448)
.L_2448:
        /*0020*/ 	.word	0x00000000
        /*0024*/ 	.short	0x0005
        /*0026*/ 	.short	0x0028
        /*0028*/ 	.byte	0x00, 0xf0, 0x05, 0x00


	//----- nvinfo : EIATTR_KPARAM_INFO
	.align		4
.L_2449:
        /*002c*/ 	.byte	0x04, 0x17
        /*002e*/ 	.short	(.L_2451 - .L_2450)
.L_2450:
        /*0030*/ 	.word	0x00000000
        /*0034*/ 	.short	0x0004
        /*0036*/ 	.short	0x0020
        /*0038*/ 	.byte	0x00, 0xf0, 0x21, 0x00


	//----- nvinfo : EIATTR_KPARAM_INFO
	.align		4
.L_2451:
        /*003c*/ 	.byte	0x04, 0x17
        /*003e*/ 	.short	(.L_2453 - .L_2452)
.L_2452:
        /*0040*/ 	.word	0x00000000
        /*0044*/ 	.short	0x0003
        /*0046*/ 	.short	0x0018
        /*0048*/ 	.byte	0x00, 0xf0, 0x21, 0x00


	//----- nvinfo : EIATTR_KPARAM_INFO
	.align		4
.L_2453:
        /*004c*/ 	.byte	0x04, 0x17
        /*004e*/ 	.short	(.L_2455 - .L_2454)
.L_2454:
        /*0050*/ 	.word	0x00000000
        /*0054*/ 	.short	0x0002
        /*0056*/ 	.short	0x0010
        /*0058*/ 	.byte	0x00, 0xf0, 0x21, 0x00


	//----- nvinfo : EIATTR_KPARAM_INFO
	.align		4
.L_2455:
        /*005c*/ 	.byte	0x04, 0x17
        /*005e*/ 	.short	(.L_2457 - .L_2456)
.L_2456:
        /*0060*/ 	.word	0x00000000
        /*0064*/ 	.short	0x0001
        /*0066*/ 	.short	0x0008
        /*0068*/ 	.byte	0x00, 0xf0, 0x21, 0x00


	//----- nvinfo : EIATTR_KPARAM_INFO
	.align		4
.L_2457:
        /*006c*/ 	.byte	0x04, 0x17
        /*006e*/ 	.short	(.L_2459 - .L_2458)
.L_2458:
        /*0070*/ 	.word	0x00000000
        /*0074*/ 	.short	0x0000
        /*0076*/ 	.short	0x0000
        /*0078*/ 	.byte	0x00, 0xf0, 0x21, 0x00


	//----- nvinfo : EIATTR_MAXREG_COUNT
	.align		4
.L_2459:
        /*007c*/ 	.byte	0x03, 0x1b
        /*007e*/ 	.short	0x00ff


	//----- nvinfo : EIATTR_MERCURY_ISA_VERSION
	.align		4
        /*0080*/ 	.byte	0x03, 0x5f
        /*0082*/ 	.short	0x0000


	//----- nvinfo : EIATTR_EXIT_INSTR_OFFSETS
	.align		4
        /*0084*/ 	.byte	0x04, 0x1c
        /*0086*/ 	.short	(.L_2461 - .L_2460)


	//   ....[0]....
.L_2460:
        /*0088*/ 	.word	0x00000060


	//   ....[1]....
        /*008c*/ 	.word	0x00000100


	//   ....[2]....
        /*0090*/ 	.word	0x00000670


	//----- nvinfo : EIATTR_CRS_STACK_SIZE
	.align		4
.L_2461:
        /*0094*/ 	.byte	0x04, 0x1e
        /*0096*/ 	.short	(.L_2463 - .L_2462)
.L_2462:
        /*0098*/ 	.word	0x00000000
.L_2463:


//--------------------- .nv.info._ZN2at6native55_GLOBAL__N__0955718d_22_SparseCsrTensorMath_cu_868dd54534reduce_sparse_csr_dim1_cuda_kernelIliNS1_14ReductionMulOpIlEElEEvPT2_PKT_PKT0_SC_lT1_ --------------------------
	.section	.nv.info._ZN2at6native55_GLOBAL__N__0955718d_22_SparseCsrTensorMath_cu_868dd54534reduce_sparse_csr_dim1_cuda_kernelIliNS1_14ReductionMulOpIlEElEEvPT2_PKT_PKT0_SC_lT1_,"",@"SHT_CUDA_INFO"
	.sectionflags	@""
	.align	4


	//----- nvinfo : EIATTR_CUDA_API_VERSION
	.align		4
        /*0000*/ 	.byte	0x04, 0x37
        /*0002*/ 	.short	(.L_2465 - .L_2464)
.L_2464:
        /*0004*/ 	.word	0x00000082


	//----- nvinfo : EIATTR_SW2861232_WAR
	.align		4
.L_2465:
        /*0008*/ 	.byte	0x01, 0x35
	.zero		2


	//----- nvinfo : EIATTR_PARAM_CBANK
	.align		4
        /*000c*/ 	.byte	0x04, 0x0a
        /*000e*/ 	.short	(.L_2467 - .L_2466)
	.align		4
.L_2466:
        /*0010*/ 	.word	index@(.nv.constant0._ZN2at6native55_GLOBAL__N__0955718d_22_SparseCsrTensorMath_cu_868dd54534reduce_sparse_csr_dim1_cuda_kernelIliNS1_14ReductionMulOpIlEElEEvPT2_PKT_PKT0_SC_lT1_)
        /*0014*/ 	.short	0x0160
        /*0016*/ 	.short	0x0029


	//----- nvinfo : EIATTR_CBANK_PARAM_SIZE
	.align		4
.L_2467:
        /*0018*/ 	.byte	0x03, 0x19
        /*001a*/ 	.short	0x0029


	//----- nvinfo : EIATTR_KPARAM_INFO
	.align		4
        /*001c*/ 	.byte	0x04, 0x17
        /*001e*/ 	.short	(.L_2469 - .L_2468)
.L_2468:
        /*0020*/ 	.word	0x00000000
        /*0024*/ 	.short	0x0005
        /*0026*/ 	.short	0x0028
        /*0028*/ 	.byte	0x00, 0xf0, 0x05, 0x00


	//----- nvinfo : EIATTR_KPARAM_INFO
	.align		4
.L_2469:
        /*002c*/ 	.byte	0x04, 0x17
        /*002e*/ 	.short	(.L_2471 - .L_2470)
.L_2470:
        /*0030*/ 	.word	0x00000000
        /*0034*/ 	.short	0x0004
        /*0036*/ 	.short	0x0020
        /*0038*/ 	.byte	0x00, 0xf0, 0x21, 0x00


	//----- nvinfo : EIATTR_KPARAM_INFO
	.align		4
.L_2471:
        /*003c*/ 	.byte	0x04, 0x17
        /*003e*/ 	.short	(.L_2473 - .L_2472)
.L_2472:
        /*0040*/ 	.word	0x00000000
        /*0044*/ 	.short	0x0003
        /*0046*/ 	.short	0x0018
        /*0048*/ 	.byte	0x00, 0xf0, 0x21, 0x00


	//----- nvinfo : EIATTR_KPARAM_INFO
	.align		4
.L_2473:
        /*004c*/ 	.byte	0x04, 0x17
        /*004e*/ 	.short	(.L_2475 - .L_2474)
.L_2474:
        /*0050*/ 	.word	0x00000000
        /*0054*/ 	.short	0x0002
        /*0056*/ 	.short	0x0010
        /*0058*/ 	.byte	0x00, 0xf0, 0x21, 0x00


	//----- nvinfo : EIATTR_KPARAM_INFO
	.align		4
.L_2475:
        /*005c*/ 	.byte	0x04, 0x17
        /*005e*/ 	.short	(.L_2477 - .L_2476)
.L_2476:
        /*0060*/ 	.word	0x00000000
        /*0064*/ 	.short	0x0001
        /*0066*/ 	.short	0x0008
        /*0068*/ 	.byte	0x00, 0xf0, 0x21, 0x00


	//----- nvinfo : EIATTR_KPARAM_INFO
	.align		4
.L_2477:
        /*006c*/ 	.byte	0x04, 0x17
        /*006e*/ 	.short	(.L_2479 - .L_2478)
.L_2478:
        /*0070*/ 	.word	0x00000000
        /*0074*/ 	.short	0x0000
        /*0076*/ 	.short	0x0000
        /*0078*/ 	.byte	0x00, 0xf0, 0x21, 0x00


	//----- nvinfo : EIATTR_MAXREG_COUNT
	.align		4
.L_2479:
        /*007c*/ 	.byte	0x03, 0x1b
        /*007e*/ 	.short	0x00ff


	//----- nvinfo : EIATTR_MERCURY_ISA_VERSION
	.align		4
        /*0080*/ 	.byte	0x03, 0x5f
        /*0082*/ 	.short	0x0000


	//----- nvinfo : EIATTR_EXIT_INSTR_OFFSETS
	.align		4
        /*0084*/ 	.byte	0x04, 0x1c
        /*0086*/ 	.short	(.L_2481 - .L_2480)


	//   ....[0]....
.L_2480:
        /*0088*/ 	.word	0x00000060


	//   ....[1]....
        /*008c*/ 	.word	0x000000f0


	//   ....[2]....
        /*0090*/ 	.word	0x00000f00


	//----- nvinfo : EIATTR_CRS_STACK_SIZE
	.align		4
.L_2481:
        /*0094*/ 	.byte	0x04, 0x1e
        /*0096*/ 	.short	(.L_2483 - .L_2482)
.L_2482:
        /*0098*/ 	.word	0x00000000
.L_2483:


//--------------------- .nv.info._ZN2at6native55_GLOBAL__N__0955718d_22_SparseCsrTensorMath_cu_868dd54534reduce_sparse_csr_dim0_cuda_kernelIllNS1_14ReductionMulOpIlEElEEvPT2_PKT0_lPKT_S9_lT1_ --------------------------
	.section	.nv.info._ZN2at6native55_GLOBAL__N__0955718d_22_SparseCsrTensorMath_cu_868dd54534reduce_sparse_csr_dim0_cuda_kernelIllNS1_14ReductionMulOpIlEElEEvPT2_PKT0_lPKT_S9_lT1_,"",@"SHT_CUDA_INFO"
	.sectionflags	@""
	.align	4


	//----- nvinfo : EIATTR_CUDA_API_VERSION
	.align		4
        /*0000*/ 	.byte	0x04, 0x37
        /*0002*/ 	.short	(.L_2485 - .L_2484)
.L_2484:
        /*0004*/ 	.word	0x00000082


	//----- nvinfo : EIATTR_SW2861232_WAR
	.align		4
.L_2485:
        /*0008*/ 	.byte	0x01, 0x35
	.zero		2


	//----- nvinfo : EIATTR_PARAM_CBANK
	.align		4
        /*000c*/ 	.byte	0x04, 0x0a
        /*000e*/ 	.short	(.L_2487 - .L_2486)
	.align		4
.L_2486:
        /*0010*/ 	.word	index@(.nv.constant0._ZN2at6native55_GLOBAL__N__0955718d_22_SparseCsrTensorMath_cu_868dd54534reduce_sparse_csr_dim0_cuda_kernelIllNS1_14ReductionMulOpIlEElEEvPT2_PKT0_lPKT_S9_lT1_)
        /*0014*/ 	.short	0x0160
        /*0016*/ 	.short	0x0031


	//----- nvinfo : EIATTR_CBANK_PARAM_SIZE
	.align		4
.L_2487:
        /*0018*/ 	.byte	0x03, 0x19
        /*001a*/ 	.short	0x0031


	//----- nvinfo : EIATTR_KPARAM_INFO
	.align		4
        /*001c*/ 	.byte	0x04, 0x17
        /*001e*/ 	.short	(.L_2489 - .L_2488)
.L_2488:
        /*0020*/ 	.word	0x00000000
        /*0024*/ 	.short	0x0006
        /*0026*/ 	.short	0x0030
        /*0028*/ 	.byte	0x00, 0xf0, 0x05, 0x00


	//----- nvinfo : EIATTR_KPARAM_INFO
	.align		4
.L_2489:
        /*002c*/ 	.byte	0x04, 0x17
        /*002e*/ 	.short	(.L_2491 - .L_2490)
.L_2490:
        /*0030*/ 	.word	0x00000000
        /*0034*/ 	.short	0x0005
        /*0036*/ 	.short	0x0028
        /*0038*/ 	.byte	0x00, 0xf0, 0x21, 0x00


	//----- nvinfo : EIATTR_KPARAM_INFO
	.align		4
.L_2491:
        /*003c*/ 	.byte	0x04, 0x17
        /*003e*/ 	.short	(.L_2493 - .L_2492)
.L_2492:
        /*0040*/ 	.word	0x00000000
        /*0044*/ 	.short	0x0004
        /*0046*/ 	.short	0x0020
        /*0048*/ 	.byte	0x00, 0xf0, 0x21, 0x00


	//----- nvinfo : EIATTR_KPARAM_INFO
	.align		4
.L_2493:
        /*004c*/ 	.byte	0x04, 0x17
        /*004e*/ 	.short	(.L_2495 - .L_2494)
.L_2494:
        /*0050*/ 	.word	0x00000000
        /*0054*/ 	.short	0x0003
        /*0056*/ 	.short	0x0018
        /*0058*/ 	.byte	0x00, 0xf0, 0x21, 0x00


	//----- nvinfo : EIATTR_KPARAM_INFO
	.align		4
.L_2495:
        /*005c*/ 	.byte	0x04, 0x17
        /*005e*/ 	.short	(.L_2497 - .L_2496)
.L_2496:
        /*0060*/ 	.word	0x00000000
        /*0064*/ 	.short	0x0002
        /*0066*/ 	.short	0x0010
        /*0068*/ 	.byte	0x00, 0xf0, 0x21, 0x00


	//----- nvinfo : EIATTR_KPARAM_INFO
	.align		4
.L_2497:
        /*006c*/ 	.byte	0x04, 0x17
        /*006e*/ 	.short	(.L_2499 - .L_2498)
.L_2498:
        /*0070*/ 	.word	0x00000000
        /*0074*/ 	.short	0x0001
        /*0076*/ 	.short	0x0008
        /*0078*/ 	.byte	0x00, 0xf0, 0x21, 0x00


	//----- nvinfo : EIATTR_KPARAM_INFO
	.align		4
.L_2499:
        /*007c*/ 	.byte	0x04, 0x17
        /*007e*/ 	.short	(.L_2501 - .L_2500)
.L_2500:
        /*0080*/ 	.word	0x00000000
        /*0084*/ 	.short	0x0000
        /*0086*/ 	.short	0x0000
        /*0088*/ 	.byte	0x00, 0xf0, 0x21, 0x00


	//----- nvinfo : EIATTR_MAXREG_COUNT
	.align		4
.L_2501:
        /*008c*/ 	.byte	0x03, 0x1b
        /*008e*/ 	.short	0x00ff


	//----- nvinfo : EIATTR_MERCURY_ISA_VERSION
	.align		4
        /*0090*/ 	.byte	0x03, 0x5f
        /*0092*/ 	.short	0x0000


	//----- nvinfo : EIATTR_EXIT_INSTR_OFFSETS
	.align		4
        /*0094*/ 	.byte	0x04, 0x1c
        /*0096*/ 	.short	(.L_2503 - .L_2502)


	//   ....[0]....
.L_2502:
        /*0098*/ 	.word	0x00000060


	//   ....[1]....
        /*009c*/ 	.word	0x00000830
.L_2503:


//--------------------- .nv.info._ZN2at6native55_GLOBAL__N__0955718d_22_SparseCsrTensorMath_cu_868dd54534reduce_sparse_csr_dim0_cuda_kernelIliNS1_14ReductionMulOpIlEElEEvPT2_PKT0_lPKT_S9_lT1_ --------------------------
	.section	.nv.info._ZN2at6native55_GLOBAL__N__0955718d_22_SparseCsrTensorMath_cu_868dd54534reduce_sparse_csr_dim0_cuda_kernelIliNS1_14ReductionMulOpIlEElEEvPT2_PKT0_lPKT_S9_lT1_,"",@"SHT_CUDA_INFO"
	.sectionflags	@""
	.align	4


	//----- nvinfo : EIATTR_CUDA_API_VERSION
	.align		4
        /*0000*/ 	.byte	0x04, 0x37
        /*0002*/ 	.short	(.L_2505 - .L_2504)
.L_2504:
        /*0004*/ 	.word	0x00000082


	//----- nvinfo : EIATTR_SW2861232_WAR
	.align		4
.L_2505:
        /*0008*/ 	.byte	0x01, 0x35
	.zero		2


	//----- nvinfo : EIATTR_PARAM_CBANK
	.align		4
        /*000c*/ 	.byte	0x04, 0x0a
        /*000e*/ 	.short	(.L_2507 - .L_2506)
	.align		4
.L_2506:
        /*0010*/ 	.word	index@(.nv.constant0._ZN2at6native55_GLOBAL__N__0955718d_22_SparseCsrTensorMath_cu_868dd54534reduce_sparse_csr_dim0_cuda_kernelIliNS1_14ReductionMulOpIlEElEEvPT2_PKT0_lPKT_S9_lT1_)
        /*0014*/ 	.short	0x0160
        /*0016*/ 	.short	0x0031


	//----- nvinfo : EIATTR_CBANK_PARAM_SIZE
	.align		4
.L_2507:
        /*0018*/ 	.byte	0x03, 0x19
        /*001a*/ 	.short	0x0031


	//----- nvinfo : EIATTR_KPARAM_INFO
	.align		4
        /*001c*/ 	.byte	0x04, 0x17
        /*001e*/ 	.short	(.L_2509 - .L_2508)
.L_2508:
        /*0020*/ 	.word	0x00000000
        /*0024*/ 	.short	0x0006
        /*0026*/ 	.short	0x0030
        /*0028*/ 	.byte	0x00, 0xf0, 0x05, 0x00


	//----- nvinfo : EIATTR_KPARAM_INFO
	.align		4
.L_2509:
        /*002c*/ 	.byte	0x04, 0x17
        /*002e*/ 	.short	(.L_2511 - .L_2510)
.L_2510:
        /*0030*/ 	.word	0x00000000
        /*0034*/ 	.short	0x0005
        /*0036*/ 	.short	0x0028
        /*0038*/ 	.byte	0x00, 0xf0, 0x21, 0x00


	//----- nvinfo : EIATTR_KPARAM_INFO
	.align		4
.L_2511:
        /*003c*/ 	.byte	0x04, 0x17
        /*003e*/ 	.short	(.L_2513 - .L_2512)
.L_2512:
        /*0040*/ 	.word	0x00000000
        /*0044*/ 	.short	0x0004
        /*0046*/ 	.short	0x0020
        /*0048*/ 	.byte	0x00, 0xf0, 0x21, 0x00


	//----- nvinfo : EIATTR_KPARAM_INFO
	.align		4
.L_2513:
        /*004c*/ 	.byte	0x04, 0x17
        /*004e*/ 	.short	(.L_2515 - .L_2514)
.L_2514:
        /*0050*/ 	.word	0x00000000
        /*0054*/ 	.short	0x0003
        /*0056*/ 	.short	0x0018
        /*0058*/ 	.byte	0x00, 0xf0, 0x21, 0x00


	//----- nvinfo : EIATTR_KPARAM_INFO
	.align		4
.L_2515:
        /*005c*/ 	.byte	0x04, 0x17
        /*005e*/ 	.short	(.L_2517 - .L_2516)
.L_2516:
        /*0060*/ 	.word	0x00000000
        /*0064*/ 	.short	0x0002
        /*0066*/ 	.short	0x0010
        /*0068*/ 	.byte	0x00, 0xf0, 0x21, 0x00


	//----- nvinfo : EIATTR_KPARAM_INFO
	.align		4
.L_2517:
        /*006c*/ 	.byte	0x04, 0x17
        /*006e*/ 	.short	(.L_2519 - .L_2518)
.L_2518:
        /*0070*/ 	.word	0x00000000
        /*0074*/ 	.short	0x0001
        /*0076*/ 	.short	0x0008
        /*0078*/ 	.byte	0x00, 0xf0, 0x21, 0x00


	//----- nvinfo : EIATTR_KPARAM_INFO
	.align		4
.L_2519:
        /*007c*/ 	.byte	0x04, 0x17
        /*007e*/ 	.short	(.L_2521 - .L_2520)
.L_2520:
        /*0080*/ 	.word	0x00000000
        /*0084*/ 	.short	0x0000
        /*0086*/ 	.short	0x0000
        /*0088*/ 	.byte	0x00, 0xf0, 0x21, 0x00


	//----- nvinfo : EIATTR_MAXREG_COUNT
	.align		4
.L_2521:
        /*008c*/ 	.byte	0x03, 0x1b
        /*008e*/ 	.short	0x00ff


	//----- nvinfo : EIATTR_MERCURY_ISA_VERSION
	.align		4
        /*0090*/ 	.byte	0x03, 0x5f
        /*0092*/ 	.short	0x0000


	//----- nvinfo : EIATTR_EXIT_INSTR_OFFSETS
	.align		4
        /*0094*/ 	.byte	0x04, 0x1c
        /*0096*/ 	.short	(.L_2523 - .L_2522)


	//   ....[0]....
.L_2522:
        /*0098*/ 	.word	0x00000060


	//   ....[1]....
        /*009c*/ 	.word	0x00000790
.L_2523:


//--------------------- .nv.info._ZN2at6native55_GLOBAL__N__0955718d_22_SparseCsrTensorMath_cu_868dd54534reduce_sparse_csr_dim1_cuda_kernelIilNS1_14ReductionMulOpIiEElEEvPT2_PKT_PKT0_SC_lT1_ --------------------------
	.section	.nv.info._ZN2at6native55_GLOBAL__N__0955718d_22_SparseCsrTensorMath_cu_868dd54534reduce_sparse_csr_dim1_cuda_kernelIilNS1_14ReductionMulOpIiEElEEvPT2_PKT_PKT0_SC_lT1_,"",@"SHT_CUDA_INFO"
	.sectionflags	@""
	.align	4


	//----- nvinfo : EIATTR_CUDA_API_VERSION
	.align		4
        /*0000*/ 	.byte	0x04, 0x37
        /*0002*/ 	.short	(.L_2525 - .L_2524)
.L_2524:
        /*0004*/ 	.word	0x00000082


	//----- nvinfo : EIATTR_SW2861232_WAR
	.align		4
.L_2525:
        /*0008*/ 	.byte	0x01, 0x35
	.zero		2


	//----- nvinfo : EIATTR_PARAM_CBANK
	.align		4
        /*000c*/ 	.byte	0x04, 0x0a
        /*000e*/ 	.short	(.L_2527 - .L_2526)
	.align		4
.L_2526:
        /*0010*/ 	.word	index@(.nv.constant0._ZN2at6native55_GLOBAL__N__0955718d_22_SparseCsrTensorMath_cu_868dd54534reduce_sparse_csr_dim1_cuda_kernelIilNS1_14ReductionMulOpIiEElEEvPT2_PKT_PKT0_SC_lT1_)
        /*0014*/ 	.short	0x0160
        /*0016*/ 	.short	0x0029


	//----- nvinfo : EIATTR_CBANK_PARAM_SIZE
	.align		4
.L_2527:
        /*0018*/ 	.byte	0x03, 0x19
        /*001a*/ 	.short	0x0029


	//----- nvinfo : EIATTR_KPARAM_INFO
	.align		4
        /*001c*/ 	.byte	0x04, 0x17
        /*001e*/ 	.short	(.L_2529 - .L_2528)
.L_2528:
        /*0020*/ 	.word	0x00000000
        /*0024*/ 	.short	0x0005
        /*0026*/ 	.short	0x0028
        /*0028*/ 	.byte	0x00, 0xf0, 0x05, 0x00


	//----- nvinfo : EIATTR_KPARAM_INFO
	.align		4
.L_2529:
        /*002c*/ 	.byte	0x04, 0x17
        /*002e*/ 	.short	(.L_2531 - .L_2530)
.L_2530:
        /*0030*/ 	.word	0x00000000
        /*0034*/ 	.short	0x0004
        /*0036*/ 	.short	0x0020
        /*0038*/ 	.byte	0x00, 0xf0, 0x21, 0x00


	//----- nvinfo : EIATTR_KPARAM_INFO
	.align		4
.L_2531:
        /*003c*/ 	.byte	0x04, 0x17
        /*003e*/ 	.short	(.L_2533 - .L_2532)
.L_2532:
        /*0040*/ 	.word	0x00000000
        /*0044*/ 	.short	0x0003
        /*0046*/ 	.short	0x0018
        /*0048*/ 	.byte	0x00, 0xf0, 0x21, 0x00


	//----- nvinfo : EIATTR_KPARAM_INFO
	.align		4
.L_2533:
        /*004c*/ 	.byte	0x04, 0x17
        /*004e*/ 	.short	(.L_2535 - .L_2534)
.L_2534:
        /*0050*/ 	.word	0x00000000
        /*0054*/ 	.short	0x0002
        /*0056*/ 	.short	0x0010
        /*0058*/ 	.byte	0x00, 0xf0, 0x21, 0x00


	//----- nvinfo : EIATTR_KPARAM_INFO
	.align		4
.L_2535:
        /*005c*/ 	.byte	0x04, 0x17
        /*005e*/ 	.short	(.L_2537 - .L_2536)
.L_2536:
        /*0060*/ 	.word	0x00000000
        /*0064*/ 	.short	0x0001
        /*0066*/ 	.short	0x0008
        /*0068*/ 	.byte	0x00, 0xf0, 0x21, 0x00


	//----- nvinfo : EIATTR_KPARAM_INFO
	.align		4
.L_2537:
        /*006c*/ 	.byte	0x04, 0x17
        /*006e*/ 	.short	(.L_2539 - .L_2538)
.L_2538:
        /*0070*/ 	.word	0x00000000
        /*0074*/ 	.short	0x0000
        /*0076*/ 	.short	0x0000
        /*0078*/ 	.byte	0x00, 0xf0, 0x21, 0x00


	//----- nvinfo : EIATTR_MAXREG_COUNT
	.align		4
.L_2539:
        /*007c*/ 	.byte	0x03, 0x1b
        /*007e*/ 	.short	0x00ff


	//----- nvinfo : EIATTR_MERCURY_ISA_VERSION
	.align		4
        /*0080*/ 	.byte	0x03, 0x5f
        /*0082*/ 	.short	0x0000


	//----- nvinfo : EIATTR_EXIT_INSTR_OFFSETS
	.align		4
        /*0084*/ 	.byte	0x04, 0x1c
        /*0086*/ 	.short	(.L_2541 - .L_2540)


	//   ....[0]....
.L_2540:
        /*0088*/ 	.word	0x00000060


	//   ....[1]....
        /*008c*/ 	.word	0x00000100


	//   ....[2]....
        /*0090*/ 	.word	0x00000580


	//----- nvinfo : EIATTR_CRS_STACK_SIZE
	.align		4
.L_2541:
        /*0094*/ 	.byte	0x04, 0x1e
        /*0096*/ 	.short	(.L_2543 - .L_2542)
.L_2542:
        /*0098*/ 	.word	0x00000000
.L_2543:


//--------------------- .nv.info._ZN2at6native55_GLOBAL__N__0955718d_22_SparseCsrTensorMath_cu_868dd54534reduce_sparse_csr_dim1_cuda_kernelIiiNS1_14ReductionMulOpIiEElEEvPT2_PKT_PKT0_SC_lT1_ --------------------------
	.section	.nv.info._ZN2at6native55_GLOBAL__N__0955718d_22_SparseCsrTensorMath_cu_868dd54534reduce_sparse_csr_dim1_cuda_kernelIiiNS1_14ReductionMulOpIiEElEEvPT2_PKT_PKT0_SC_lT1_,"",@"SHT_CUDA_INFO"
	.sectionflags	@""
	.align	4


	//----- nvinfo : EIATTR_CUDA_API_VERSION
	.align		4
        /*0000*/ 	.byte	0x04, 0x37
        /*0002*/ 	.short	(.L_2545 - .L_2544)
.L_2544:
        /*0004*/ 	.word	0x00000082


	//----- nvinfo : EIATTR_SW2861232_WAR
	.align		4
.L_2545:
        /*0008*/ 	.byte	0x01, 0x35
	.zero		2


	//----- nvinfo : EIATTR_PARAM_CBANK
	.align		4
        /*000c*/ 	.byte	0x04, 0x0a
        /*000e*/ 	.short	(.L_2547 - .L_2546)
	.align		4
.L_2546:
        /*0010*/ 	.word	index@(.nv.constant0._ZN2at6native55_GLOBAL__N__0955718d_22_SparseCsrTensorMath_cu_868dd54534reduce_sparse_csr_dim1_cuda_kernelIiiNS1_14ReductionMulOpIiEElEEvPT2_PKT_PKT0_SC_lT1_)
        /*0014*/ 	.short	0x0160
        /*0016*/ 	.short	0x0029


	//----- nvinfo : EIATTR_CBANK_PARAM_SIZE
	.align		4
.L_2547:
        /*0018*/ 	.byte	0x03, 0x19
        /*001a*/ 	.short	0x0029


	//----- nvinfo : EIATTR_KPARAM_INFO
	.align		4
        /*001c*/ 	.byte	0x04, 0x17
        /*001e*/ 	.short	(.L_2549 - .L_2548)
.L_2548:
        /*0020*/ 	.word	0x00000000
        /*0024*/ 	.short	0x0005
        /*0026*/ 	.short	0x0028
        /*0028*/ 	.byte	0x00, 0xf0, 0x05, 0x00


	//----- nvinfo : EIATTR_KPARAM_INFO
	.align		4
.L_2549:
        /*002c*/ 	.byte	0x04, 0x17
        /*002e*/ 	.short	(.L_2551 - .L_2550)
.L_2550:
        /*0030*/ 	.word	0x00000000
        /*0034*/ 	.short	0x0004
        /*0036*/ 	.short	0x0020
        /*0038*/ 	.byte	0x00, 0xf0, 0x21, 0x00


	//----- nvinfo : EIATTR_KPARAM_INFO
	.align		4
.L_2551:
        /*003c*/ 	.byte	0x04, 0x17
        /*003e*/ 	.short	(.L_2553 - .L_2552)
.L_2552:
        /*0040*/ 	.word	0x00000000
        /*0044*/ 	.short	0x0003
        /*0046*/ 	.short	0x0018
        /*0048*/ 	.byte	0x00, 0xf0, 0x21, 0x00


	//----- nvinfo : EIATTR_KPARAM_INFO
	.align		4
.L_2553:
        /*004c*/ 	.byte	0x04, 0x17
        /*004e*/ 	.short	(.L_2555 - .L_2554)
.L_2554:
        /*0050*/ 	.word	0x00000000
        /*0054*/ 	.short	0x0002
        /*0056*/ 	.short	0x0010
        /*0058*/ 	.byte	0x00, 0xf0, 0x21, 0x00


	//----- nvinfo : EIATTR_KPARAM_INFO
	.align		4
.L_2555:
        /*005c*/ 	.byte	0x04, 0x17
        /*005e*/ 	.short	(.L_2557 - .L_2556)
.L_2556:
        /*0060*/ 	.word	0x00000000
        /*0064*/ 	.short	0x0001
        /*0066*/ 	.short	0x0008
        /*0068*/ 	.byte	0x00, 0xf0, 0x21, 0x00


	//----- nvinfo : EIATTR_KPARAM_INFO
	.align		4
.L_2557:
        /*006c*/ 	.byte	0x04, 0x17
        /*006e*/ 	.short	(.L_2559 - .L_2558)
.L_2558:
        /*0070*/ 	.word	0x00000000
        /*0074*/ 	.short	0x0000
        /*0076*/ 	.short	0x0000
        /*0078*/ 	.byte	0x00, 0xf0, 0x21, 0x00


	//----- nvinfo : EIATTR_MAXREG_COUNT
	.align		4
.L_2559:
        /*007c*/ 	.byte	0x03, 0x1b
        /*007e*/ 	.short	0x00ff


	//----- nvinfo : EIATTR_MERCURY_ISA_VERSION
	.align		4
        /*0080*/ 	.byte	0x03, 0x5f
        /*0082*/ 	.short	0x0000


	//----- nvinfo : EIATTR_EXIT_INSTR_OFFSETS
	.align		4
        /*0084*/ 	.byte	0x04, 0x1c
        /*0086*/ 	.short	(.L_2561 - .L_2560)


	//   ....[0]....
.L_2560:
        /*0088*/ 	.word	0x00000060


	//   ....[1]....
        /*008c*/ 	.word	0x000000f0


	//   ....[2]....
        /*0090*/ 	.word	0x000009a0


	//----- nvinfo : EIATTR_CRS_STACK_SIZE
	.align		4
.L_2561:
        /*0094*/ 	.byte	0x04, 0x1e
        /*0096*/ 	.short	(.L_2563 - .L_2562)
.L_2562:
        /*0098*/ 	.word	0x00000000
.L_2563:


//--------------------- .nv.info._ZN2at6native55_GLOBAL__N__0955718d_22_SparseCsrTensorMath_cu_868dd54534reduce_sparse_csr_dim0_cuda_kernelIilNS1_14ReductionMulOpIiEElEEvPT2_PKT0_lPKT_S9_lT1_ --------------------------
	.section	.nv.info._ZN2at6native55_GLOBAL__N__0955718d_22_SparseCsrTensorMath_cu_868dd54534reduce_sparse_csr_dim0_cuda_kernelIilNS1_14ReductionMulOpIiEElEEvPT2_PKT0_lPKT_S9_lT1_,"",@"SHT_CUDA_INFO"
	.sectionflags	@""
	.align	4


	//----- nvinfo : EIATTR_CUDA_API_VERSION
	.align		4
        /*0000*/ 	.byte	0x04, 0x37
        /*0002*/ 	.short	(.L_2565 - .L_2564)
.L_2564:
        /*0004*/ 	.word	0x00000082


	//----- nvinfo : EIATTR_SW2861232_WAR
	.align		4
.L_2565:
        /*0008*/ 	.byte	0x01, 0x35
	.zero		2


	//----- nvinfo : EIATTR_PARAM_CBANK
	.align		4
        /*000c*/ 	.byte	0x04, 0x0a
        /*000e*/ 	.short	(.L_2567 - .L_2566)
	.align		4
.L_2566:
        /*0010*/ 	.word	index@(.nv.constant0._ZN2at6native55_GLOBAL__N__0955718d_22_SparseCsrTensorMath_cu_868dd54534reduce_sparse_csr_dim0_cuda_kernelIilNS1_14ReductionMulOpIiEElEEvPT2_PKT0_lPKT_S9_lT1_)
        /*0014*/ 	.short	0x0160
        /*0016*/ 	.short	0x0031


	//----- nvinfo : EIATTR_CBANK_PARAM_SIZE
	.align		4
.L_2567:
        /*0018*/ 	.byte	0x03, 0x19
        /*001a*/ 	.short	0x0031


	//----- nvinfo : EIATTR_KPARAM_INFO
	.align		4
        /*001c*/ 	.byte	0x04, 0x17
        /*001e*/ 	.short	(.L_2569 - .L_2568)
.L_2568:
        /*0020*/ 	.word	0x00000000
        /*0024*/ 	.short	0x0006
        /*0026*/ 	.short	0x0030
        /*0028*/ 	.byte	0x00, 0xf0, 0x05, 0x00


	//----- nvinfo : EIATTR_KPARAM_INFO
	.align		4
.L_2569:
        /*002c*/ 	.byte	0x04, 0x17
        /*002e*/ 	.short	(.L_2571 - .L_2570)
.L_2570:
        /*0030*/ 	.word	0x00000000
        /*0034*/ 	.short	0x0005
        /*0036*/ 	.short	0x0028
        /*0038*/ 	.byte	0x00, 0xf0, 0x21, 0x00


	//----- nvinfo : EIATTR_KPARAM_INFO
	.align		4
.L_2571:
        /*003c*/ 	.byte	0x04, 0x17
        /*003e*/ 	.short	(.L_2573 - .L_2572)
.L_2572:
        /*0040*/ 	.word	0x00000000
        /*0044*/ 	.short	0x0004
        /*0046*/ 	.short	0x0020
        /*0048*/ 	.byte	0x00, 0xf0, 0x21, 0x00


	//----- nvinfo : EIATTR_KPARAM_INFO
	.align		4
.L_2573:
        /*004c*/ 	.byte	0x04, 0x17
        /*004e*/ 	.short	(.L_2575 - .L_2574)
.L_2574:
        /*0050*/ 	.word	0x00000000
        /*0054*/ 	.short	0x0003
        /*0056*/ 	.short	0x0018
        /*0058*/ 	.byte	0x00, 0xf0, 0x21, 0x00


	//----- nvinfo : EIATTR_KPARAM_INFO
	.align		4
.L_2575:
        /*005c*/ 	.byte	0x04, 0x17
        /*005e*/ 	.short	(.L_2577 - .L_2576)
.L_2576:
        /*0060*/ 	.word	0x00000000
        /*0064*/ 	.short	0x0002
        /*0066*/ 	.short	0x0010
        /*0068*/ 	.byte	0x00, 0xf0, 0x21, 0x00


	//----- nvinfo : EIATTR_KPARAM_INFO
	.align		4
.L_2577:
        /*006c*/ 	.byte	0x04, 0x17
        /*006e*/ 	.short	(.L_2579 - .L_2578)
.L_2578:
        /*0070*/ 	.word	0x00000000
        /*0074*/ 	.short	0x0001
        /*0076*/ 	.short	0x0008
        /*0078*/ 	.byte	0x00, 0xf0, 0x21, 0x00


	//----- nvinfo : EIATTR_KPARAM_INFO
	.align		4
.L_2579:
        /*007c*/ 	.byte	0x04, 0x17
        /*007e*/ 	.short	(.L_2581 - .L_2580)
.L_2580:
        /*0080*/ 	.word	0x00000000
        /*0084*/ 	.short	0x0000
        /*0086*/ 	.short	0x0000
        /*0088*/ 	.byte	0x00, 0xf0, 0x21, 0x00


	//----- nvinfo : EIATTR_MAXREG_COUNT
	.align		4
.L_2581:
        /*008c*/ 	.byte	0x03, 0x1b
        /*008e*/ 	.short	0x00ff


	//----- nvinfo : EIATTR_MERCURY_ISA_VERSION
	.align		4
        /*0090*/ 	.byte	0x03, 0x5f
        /*0092*/ 	.short	0x0000


	//----- nvinfo : EIATTR_EXIT_INSTR_OFFSETS
	.align		4
        /*0094*/ 	.byte	0x04, 0x1c
        /*0096*/ 	.short	(.L_2583 - .L_2582)


	//   ....[0]....
.L_2582:
        /*0098*/ 	.word	0x00000060


	//   ....[1]....
        /*009c*/ 	.word	0x00000790
.L_2583:


//--------------------- .nv.info._ZN2at6native55_GLOBAL__N__0955718d_22_SparseCsrTensorMath_cu_868dd54534reduce_sparse_csr_dim0_cuda_kernelIiiNS1_14ReductionMulOpIiEElEEvPT2_PKT0_lPKT_S9_lT1_ --------------------------
	.section	.nv.info._ZN2at6native55_GLOBAL__N__0955718d_22_SparseCsrTensorMath_cu_868dd54534reduce_sparse_csr_dim0_cuda_kernelIiiNS1_14ReductionMulOpIiEElEEvPT2_PKT0_lPKT_S9_lT1_,"",@"SHT_CUDA_INFO"
	.sectionflags	@""
	.align	4


	//----- nvinfo : EIATTR_CUDA_API_VERSION
	.align		4
        /*0000*/ 	.byte	0x04, 0x37
        /*0002*/ 	.short	(.L_2585 - .L_2584)
.L_2584:
        /*0004*/ 	.word	0x00000082


	//----- nvinfo : EIATTR_SW2861232_WAR
	.align		4
.L_2585:
        /*0008*/ 	.byte	0x01, 0x35
	.zero		2


	//----- nvinfo : EIATTR_PARAM_CBANK
	.align		4
        /*000c*/ 	.byte	0x04, 0x0a
        /*000e*/ 	.short	(.L_2587 - .L_2586)
	.align		4
.L_2586:
        /*0010*/ 	.word	index@(.nv.constant0._ZN2at6native55_GLOBAL__N__0955718d_22_SparseCsrTensorMath_cu_868dd54534reduce_sparse_csr_dim0_cuda_kernelIiiNS1_14ReductionMulOpIiEElEEvPT2_PKT0_lPKT_S9_lT1_)
        /*0014*/ 	.short	0x0160
        /*0016*/ 	.short	0x0031


	//----- nvinfo : EIATTR_CBANK_PARAM_SIZE
	.align		4
.L_2587:
        /*0018*/ 	.byte	0x03, 0x19
        /*001a*/ 	.short	0x0031


	//----- nvinfo : EIATTR_KPARAM_INFO
	.align		4
        /*001c*/ 	.byte	0x04, 0x17
        /*001e*/ 	.short	(.L_2589 - .L_2588)
.L_2588:
        /*0020*/ 	.word	0x00000000
        /*0024*/ 	.short	0x0006
        /*0026*/ 	.short	0x0030
        /*0028*/ 	.byte	0x00, 0xf0, 0x05, 0x00


	//----- nvinfo : EIATTR_KPARAM_INFO
	.align		4
.L_2589:
        /*002c*/ 	.byte	0x04, 0x17
        /*002e*/ 	.short	(.L_2591 - .L_2590)
.L_2590:
        /*0030*/ 	.word	0x00000000
        /*0034*/ 	.short	0x0005
        /*0036*/ 	.short	0x0028
        /*0038*/ 	.byte	0x00, 0xf0, 0x21, 0x00


	//----- nvinfo : EIATTR_KPARAM_INFO
	.align		4
.L_2591:
        /*003c*/ 	.byte	0x04, 0x17
        /*003e*/ 	.short	(.L_2593 - .L_2592)
.L_2592:
        /*0040*/ 	.word	0x00000000
        /*0044*/ 	.short	0x0004
        /*0046*/ 	.short	0x0020
        /*0048*/ 	.byte	0x00, 0xf0, 0x21, 0x00


	//----- nvinfo : EIATTR_KPARAM_INFO
	.align		4
.L_2593:
        /*004c*/ 	.byte	0x04, 0x17
        /*004e*/ 	.short	(.L_2595 - .L_2594)
.L_2594:
        /*0050*/ 	.word	0x00000000
        /*0054*/ 	.short	0x0003
        /*0056*/ 	.short	0x0018
        /*0058*/ 	.byte	0x00, 0xf0, 0x21, 0x00


	//----- nvinfo : EIATTR_KPARAM_INFO
	.align		4
.L_2595:
        /*005c*/ 	.byte	0x04, 0x17
        /*005e*/ 	.short	(.L_2597 - .L_2596)
.L_2596:
        /*0060*/ 	.word	0x00000000
        /*0064*/ 	.short	0x0002
        /*0066*/ 	.short	0x0010
        /*0068*/ 	.byte	0x00, 0xf0, 0x21, 0x00


	//----- nvinfo : EIATTR_KPARAM_INFO
	.align		4
.L_2597:
        /*006c*/ 	.byte	0x04, 0x17
        /*006e*/ 	.short	(.L_2599 - .L_2598)
.L_2598:
        /*0070*/ 	.word	0x00000000
        /*0074*/ 	.short	0x0001
        /*0076*/ 	.short	0x0008
        /*0078*/ 	.byte	0x00, 0xf0, 0x21, 0x00


	//----- nvinfo : EIATTR_KPARAM_INFO
	.align		4
.L_2599:
        /*007c*/ 	.byte	0x04, 0x17
        /*007e*/ 	.short	(.L_2601 - .L_2600)
.L_2600:
        /*0080*/ 	.word	0x00000000
        /*0084*/ 	.short	0x0000
        /*0086*/ 	.short	0x0000
        /*0088*/ 	.byte	0x00, 0xf0, 0x21, 0x00


	//----- nvinfo : EIATTR_MAXREG_COUNT
	.align		4
.L_2601:
        /*008c*/ 	.byte	0x03, 0x1b
        /*008e*/ 	.short	0x00ff


	//----- nvinfo : EIATTR_MERCURY_ISA_VERSION
	.align		4
        /*0090*/ 	.byte	0x03, 0x5f
        /*0092*/ 	.short	0x0000


	//----- nvinfo : EIATTR_EXIT_INSTR_OFFSETS
	.align		4
        /*0094*/ 	.byte	0x04, 0x1c
        /*0096*/ 	.short	(.L_2603 - .L_2602)


	//   ....[0]....
.L_2602:
        /*0098*/ 	.word	0x00000060


	//   ....[1]....
        /*009c*/ 	.word	0x00000740
.L_2603:


//--------------------- .nv.info._ZN2at6native55_GLOBAL__N__0955718d_22_SparseCsrTensorMath_cu_868dd54534reduce_sparse_csr_dim1_cuda_kernelIalNS1_14ReductionMulOpIaEElEEvPT2_PKT_PKT0_SC_lT1_ --------------------------
	.section	.nv.info._ZN2at6native55_GLOBAL__N__0955718d_22_SparseCsrTensorMath_cu_868dd54534reduce_sparse_csr_dim1_cuda_kernelIalNS1_14ReductionMulOpIaEElEEvPT2_PKT_PKT0_SC_lT1_,"",@"SHT_CUDA_INFO"
	.sectionflags	@""
	.align	4


	//----- nvinfo : EIATTR_CUDA_API_VERSION
	.align		4
        /*0000*/ 	.byte	0x04, 0x37
        /*0002*/ 	.short	(.L_2605 - .L_2604)
.L_2604:
        /*0004*/ 	.word	0x00000082


	//----- nvinfo : EIATTR_SW2861232_WAR
	.align		4
.L_2605:
        /*0008*/ 	.byte	0x01, 0x35
	.zero		2


	//----- nvinfo : EIATTR_PARAM_CBANK
	.align		4
        /*000c*/ 	.byte	0x04, 0x0a
        /*000e*/ 	.short	(.L_2607 - .L_2606)
	.align		4
.L_2606:
        /*0010*/ 	.word	index@(.nv.constant0._ZN2at6native55_GLOBAL__N__0955718d_22_SparseCsrTensorMath_cu_868dd54534reduce_sparse_csr_dim1_cuda_kernelIalNS1_14ReductionMulOpIaEElEEvPT2_PKT_PKT0_SC_lT1_)
        /*0014*/ 	.short	0x0160
        /*0016*/ 	.short	0x0029


	//----- nvinfo : EIATTR_CBANK_PARAM_SIZE
	.align		4
.L_2607:
        /*0018*/ 	.byte	0x03, 0x19
        /*001a*/ 	.short	0x0029


	//----- nvinfo : EIATTR_KPARAM_INFO
	.align		4
        /*001c*/ 	.byte	0x04, 0x17
        /*001e*/ 	.short	(.L_2609 - .L_2608)
.L_2608:
        /*0020*/ 	.word	0x00000000
        /*0024*/ 	.short	0x0005
        /*0026*/ 	.short	0x0028
        /*0028*/ 	.byte	0x00, 0xf0, 0x05, 0x00


	//----- nvinfo : EIATTR_KPARAM_INFO
	.align		4
.L_2609:
        /*002c*/ 	.byte	0x04, 0x17
        /*002e*/ 	.short	(.L_2611 - .L_2610)
.L_2610:
        /*0030*/ 	.word	0x00000000
        /*0034*/ 	.short	0x0004
        /*0036*/ 	.short	0x0020
        /*0038*/ 	.byte	0x00, 0xf0, 0x21, 0x00


	//----- nvinfo : EIATTR_KPARAM_INFO
	.align		4
.L_2611:
        /*003c*/ 	.byte	0x04, 0x17
        /*003e*/ 	.short	(.L_2613 - .L_2612)
.L_2612:
        /*0040*/ 	.word	0x00000000
        /*0044*/ 	.short	0x0003
        /*0046*/ 	.short	0x0018
        /*0048*/ 	.byte	0x00, 0xf0, 0x21, 0x00


	//----- nvinfo : EIATTR_KPARAM_INFO
	.align		4
.L_2613:
        /*004c*/ 	.byte	0x04, 0x17
        /*004e*/ 	.short	(.L_2615 - .L_2614)
.L_2614:
        /*0050*/ 	.word	0x00000000
        /*0054*/ 	.short	0x0002
        /*0056*/ 	.short	0x0010
        /*0058*/ 	.byte	0x00, 0xf0, 0x21, 0x00


	//----- nvinfo : EIATTR_KPARAM_INFO
	.align		4
.L_2615:
        /*005c*/ 	.byte	0x04, 0x17
        /*005e*/ 	.short	(.L_2617 - .L_2616)
.L_2616:
        /*0060*/ 	.word	0x00000000
        /*0064*/ 	.short	0x0001
        /*0066*/ 	.short	0x0008
        /*0068*/ 	.byte	0x00, 0xf0, 0x21, 0x00


	//----- nvinfo : EIATTR_KPARAM_INFO
	.align		4
.L_2617:
        /*006c*/ 	.byte	0x04, 0x17
        /*006e*/ 	.short	(.L_2619 - .L_2618)
.L_2618:
        /*0070*/ 	.word	0x00000000
        /*0074*/ 	.short	0x0000
        /*0076*/ 	.short	0x0000
        /*0078*/ 	.byte	0x00, 0xf0, 0x21, 0x00


	//----- nvinfo : EIATTR_MAXREG_COUNT
	.align		4
.L_2619:
        /*007c*/ 	.byte	0x03, 0x1b
        /*007e*/ 	.short	0x00ff


	//----- nvinfo : EIATTR_MERCURY_ISA_VERSION
	.align		4
        /*0080*/ 	.byte	0x03, 0x5f
        /*0082*/ 	.short	0x0000


	//----- nvinfo : EIATTR_EXIT_INSTR_OFFSETS
	.align		4
        /*0084*/ 	.byte	0x04, 0x1c
        /*0086*/ 	.short	(.L_2621 - .L_2620)


	//   ....[0]....
.L_2620:
        /*0088*/ 	.word	0x00000060


	//   ....[1]....
        /*008c*/ 	.word	0x00000100


	//   ....[2]....
        /*0090*/ 	.word	0x000005c0


	//----- nvinfo : EIATTR_CRS_STACK_SIZE
	.align		4
.L_2621:
        /*0094*/ 	.byte	0x04, 0x1e
        /*0096*/ 	.short	(.L_2623 - .L_2622)
.L_2622:
        /*0098*/ 	.word	0x00000000
.L_2623:


//--------------------- .nv.info._ZN2at6native55_GLOBAL__N__0955718d_22_SparseCsrTensorMath_cu_868dd54534reduce_sparse_csr_dim1_cuda_kernelIaiNS1_14ReductionMulOpIaEElEEvPT2_PKT_PKT0_SC_lT1_ --------------------------
	.section	.nv.info._ZN2at6native55_GLOBAL__N__0955718d_22_SparseCsrTensorMath_cu_868dd54534reduce_sparse_csr_dim1_cuda_kernelIaiNS1_14ReductionMulOpIaEElEEvPT2_PKT_PKT0_SC_lT1_,"",@"SHT_CUDA_INFO"
	.sectionflags	@""
	.align	4


	//----- nvinfo : EIATTR_CUDA_API_VERSION
	.align		4
        /*0000*/ 	.byte	0x04, 0x37
        /*0002*/ 	.short	(.L_2625 - .L_2624)
.L_2624:
        /*0004*/ 	.word	0x00000082


	//----- nvinfo : EIATTR_SW2861232_WAR
	.align		4
.L_2625:
        /*0008*/ 	.byte	0x01, 0x35
	.zero		2


	//----- nvinfo : EIATTR_PARAM_CBANK
	.align		4
        /*000c*/ 	.byte	0x04, 0x0a
        /*000e*/ 	.short	(.L_2627 - .L_2626)
	.align		4
.L_2626:
        /*0010*/ 	.word	index@(.nv.constant0._ZN2at6native55_GLOBAL__N__0955718d_22_SparseCsrTensorMath_cu_868dd54534reduce_sparse_csr_dim1_cuda_kernelIaiNS1_14ReductionMulOpIaEElEEvPT2_PKT_PKT0_SC_lT1_)
        /*0014*/ 	.short	0x0160
        /*0016*/ 	.short	0x0029


	//----- nvinfo : EIATTR_CBANK_PARAM_SIZE
	.align		4
.L_2627:
        /*0018*/ 	.byte	0x03, 0x19
        /*001a*/ 	.short	0x0029


	//----- nvinfo : EIATTR_KPARAM_INFO
	.align		4
        /*001c*/ 	.byte	0x04, 0x17
        /*001e*/ 	.short	(.L_2629 - .L_2628)
.L_2628:
        /*0020*/ 	.word	0x00000000
        /*0024*/ 	.short	0x0005
        /*0026*/ 	.short	0x0028
        /*0028*/ 	.byte	0x00, 0xf0, 0x05, 0x00


	//----- nvinfo : EIATTR_KPARAM_INFO
	.align		4
.L_2629:
        /*002c*/ 	.byte	0x04, 0x17
        /*002e*/ 	.short	(.L_2631 - .L_2630)
.L_2630:
        /*0030*/ 	.word	0x00000000
        /*0034*/ 	.short	0x0004
        /*0036*/ 	.short	0x0020
        /*0038*/ 	.byte	0x00, 0xf0, 0x21, 0x00


	//----- nvinfo : EIATTR_KPARAM_INFO
	.align		4
.L_2631:
        /*003c*/ 	.byte	0x04, 0x17
        /*003e*/ 	.short	(.L_2633 - .L_2632)
.L_2632:
        /*0040*/ 	.word	0x00000000
        /*0044*/ 	.short	0x0003
        /*0046*/ 	.short	0x0018
        /*0048*/ 	.byte	0x00, 0xf0, 0x21, 0x00


	//----- nvinfo : EIATTR_KPARAM_INFO
	.align		4
.L_2633:
        /*004c*/ 	.byte	0x04, 0x17
        /*004e*/ 	.short	(.L_2635 - .L_2634)
.L_2634:
        /*0050*/ 	.word	0x00000000
        /*0054*/ 	.short	0x0002
        /*0056*/ 	.short	0x0010
        /*0058*/ 	.byte	0x00, 0xf0, 0x21, 0x00


	//----- nvinfo : EIATTR_KPARAM_INFO
	.align		4
.L_2635:
        /*005c*/ 	.byte	0x04, 0x17
        /*005e*/ 	.short	(.L_2637 - .L_2636)
.L_2636:
        /*0060*/ 	.word	0x00000000
        /*0064*/ 	.short	0x0001
        /*0066*/ 	.short	0x0008
        /*0068*/ 	.byte	0x00, 0xf0, 0x21, 0x00


	//----- nvinfo : EIATTR_KPARAM_INFO
	.align		4
.L_2637:
        /*006c*/ 	.byte	0x04, 0x17
        /*006e*/ 	.short	(.L_2639 - .L_2638)
.L_2638:
        /*0070*/ 	.word	0x00000000
        /*0074*/ 	.short	0x0000
        /*0076*/ 	.short	0x0000
        /*0078*/ 	.byte	0x00, 0xf0, 0x21, 0x00


	//----- nvinfo : EIATTR_MAXREG_COUNT
	.align		4
.L_2639:
        /*007c*/ 	.byte	0x03, 0x1b
        /*007e*/ 	.short	0x00ff


	//----- nvinfo : EIATTR_MERCURY_ISA_VERSION
	.align		4
        /*0080*/ 	.byte	0x03, 0x5f
        /*0082*/ 	.short	0x0000


	//----- nvinfo : EIATTR_EXIT_INSTR_OFFSETS
	.align		4
        /*0084*/ 	.byte	0x04, 0x1c
        /*0086*/ 	.short	(.L_2641 - .L_2640)


	//   ....[0]....
.L_2640:
        /*0088*/ 	.word	0x00000060


	//   ....[1]....
        /*008c*/ 	.word	0x000000f0


	//   ....[2]....
        /*0090*/ 	.word	0x00000b80


	//----- nvinfo : EIATTR_CRS_STACK_SIZE
	.align		4
.L_2641:
        /*0094*/ 	.byte	0x04, 0x1e
        /*0096*/ 	.short	(.L_2643 - .L_2642)
.L_2642:
        /*0098*/ 	.word	0x00000000
.L_2643:


//--------------------- .nv.info._ZN2at6native55_GLOBAL__N__0955718d_22_SparseCsrTensorMath_cu_868dd54534reduce_sparse_csr_dim0_cuda_kernelIalNS1_14ReductionMulOpIaEElEEvPT2_PKT0_lPKT_S9_lT1_ --------------------------
	.section	.nv.info._ZN2at6native55_GLOBAL__N__0955718d_22_SparseCsrTensorMath_cu_868dd54534reduce_sparse_csr_dim0_cuda_kernelIalNS1_14ReductionMulOpIaEElEEvPT2_PKT0_lPKT_S9_lT1_,"",@"SHT_CUDA_INFO"
	.sectionflags	@""
	.align	4


	//----- nvinfo : EIATTR_CUDA_API_VERSION
	.align		4
        /*0000*/ 	.byte	0x04, 0x37
        /*0002*/ 	.short	(.L_2645 - .L_2644)
.L_2644:
        /*0004*/ 	.word	0x00000082


	//----- nvinfo : EIATTR_SW2861232_WAR
	.align		4
.L_2645:
        /*0008*/ 	.byte	0x01, 0x35
	.zero		2


	//----- nvinfo : EIATTR_PARAM_CBANK
	.align		4
        /*000c*/ 	.byte	0x04, 0x0a
        /*000e*/ 	.short	(.L_2647 - .L_2646)
	.align		4
.L_2646:
        /*0010*/ 	.word	index@(.nv.constant0._ZN2at6native55_GLOBAL__N__0955718d_22_SparseCsrTensorMath_cu_868dd54534reduce_sparse_csr_dim0_cuda_kernelIalNS1_14ReductionMulOpIaEElEEvPT2_PKT0_lPKT_S9_lT1_)
        /*0014*/ 	.short	0x0160
        /*0016*/ 	.short	0x0031


	//----- nvinfo : EIATTR_CBANK_PARAM_SIZE
	.align		4
.L_2647:
        /*0018*/ 	.byte	0x03, 0x19
        /*001a*/ 	.short	0x0031


	//----- nvinfo : EIATTR_KPARAM_INFO
	.align		4
        /*001c*/ 	.byte	0x04, 0x17
        /*001e*/ 	.short	(.L_2649 - .L_2648)
.L_2648:
        /*0020*/ 	.word	0x00000000
        /*0024*/ 	.short	0x0006
        /*0026*/ 	.short	0x0030
        /*0028*/ 	.byte	0x00, 0xf0, 0x05, 0x00


	//----- nvinfo : EIATTR_KPARAM_INFO
	.align		4
.L_2649:
        /*002c*/ 	.byte	0x04, 0x17
        /*002e*/ 	.short	(.L_2651 - .L_2650)
.L_2650:
        /*0030*/ 	.word	0x00000000
        /*0034*/ 	.short	0x0005
        /*0036*/ 	.short	0x0028
        /*0038*/ 	.byte	0x00, 0xf0, 0x21, 0x00


	//----- nvinfo : EIATTR_KPARAM_INFO
	.align		4
.L_2651:
        /*003c*/ 	.byte	0x04, 0x17
        /*003e*/ 	.short	(.L_2653 - .L_2652)
.L_2652:
        /*0040*/ 	.word	0x00000000
        /*0044*/ 	.short	0x0004
        /*0046*/ 	.short	0x0020
        /*0048*/ 	.byte	0x00, 0xf0, 0x21, 0x00


	//----- nvinfo : EIATTR_KPARAM_INFO
	.align		4
.L_2653:
        /*004c*/ 	.byte	0x04, 0x17
        /*004e*/ 	.short	(.L_2655 - .L_2654)
.L_2654:
        /*0050*/ 	.word	0x00000000
        /*0054*/ 	.short	0x0003
        /*0056*/ 	.short	0x0018
        /*0058*/ 	.byte	0x00, 0xf0, 0x21, 0x00


	//----- nvinfo : EIATTR_KPARAM_INFO
	.align		4
.L_2655:
        /*005c*/ 	.byte	0x04, 0x17
        /*005e*/ 	.short	(.L_2657 - .L_2656)
.L_2656:
        /*0060*/ 	.word	0x00000000
        /*0064*/ 	.short	0x0002
        /*0066*/ 	.short	0x0010
        /*0068*/ 	.byte	0x00, 0xf0, 0x21, 0x00


	//----- nvinfo : EIATTR_KPARAM_INFO
	.align		4
.L_2657:
        /*006c*/ 	.byte	0x04, 0x17
        /*006e*/ 	.short	(.L_2659 - .L_2658)
.L_2658:
        /*0070*/ 	.word	0x00000000
        /*0074*/ 	.short	0x0001
        /*0076*/ 	.short	0x0008
        /*0078*/ 	.byte	0x00, 0xf0, 0x21, 0x00


	//----- nvinfo : EIATTR_KPARAM_INFO
	.align		4
.L_2659:
        /*007c*/ 	.byte	0x04, 0x17
        /*007e*/ 	.short	(.L_2661 - .L_2660)
.L_2660:
        /*0080*/ 	.word	0x00000000
        /*0084*/ 	.short	0x0000
        /*0086*/ 	.short	0x0000
        /*0088*/ 	.byte	0x00, 0xf0, 0x21, 0x00


	//----- nvinfo : EIATTR_MAXREG_COUNT
	.align		4
.L_2661:
        /*008c*/ 	.byte	0x03, 0x1b
        /*008e*/ 	.short	0x00ff


	//----- nvinfo : EIATTR_MERCURY_ISA_VERSION
	.align		4
        /*0090*/ 	.byte	0x03, 0x5f
        /*0092*/ 	.short	0x0000


	//----- nvinfo : EIATTR_EXIT_INSTR_OFFSETS
	.align		4
        /*0094*/ 	.byte	0x04, 0x1c
        /*0096*/ 	.short	(.L_2663 - .L_2662)


	//   ....[0]....
.L_2662:
        /*0098*/ 	.word	0x00000060


	//   ....[1]....
        /*009c*/ 	.word	0x000008d0
.L_2663:


//--------------------- .nv.info._ZN2at6native55_GLOBAL__N__0955718d_22_SparseCsrTensorMath_cu_868dd54534reduce_sparse_csr_dim0_cuda_kernelIaiNS1_14ReductionMulOpIaEElEEvPT2_PKT0_lPKT_S9_lT1_ --------------------------
	.section	.nv.info._ZN2at6native55_GLOBAL__N__0955718d_22_SparseCsrTensorMath_cu_868dd54534reduce_sparse_csr_dim0_cuda_kernelIaiNS1_14ReductionMulOpIaEElEEvPT2_PKT0_lPKT_S9_lT1_,"",@"SHT_CUDA_INFO"
	.sectionflags	@""
	.align	4


	//----- nvinfo : EIATTR_CUDA_API_VERSION
	.align		4
        /*0000*/ 	.byte	0x04, 0x37
        /*0002*/ 	.short	(.L_2665 - .L_2664)
.L_2664:
        /*0004*/ 	.word	0x00000082


	//----- nvinfo : EIATTR_SW2861232_WAR
	.align		4
.L_2665:
        /*0008*/ 	.byte	0x01, 0x35
	.zero		2


	//----- nvinfo : EIATTR_PARAM_CBANK
	.align		4
        /*000c*/ 	.byte	0x04, 0x0a
        /*000e*/ 	.short	(.L_2667 - .L_2666)
	.align		4
.L_2666:
        /*0010*/ 	.word	index@(.nv.constant0._ZN2at6native55_GLOBAL__N__0955718d_22_SparseCsrTensorMath_cu_868dd54534reduce_sparse_csr_dim0_cuda_kernelIaiNS1_14ReductionMulOpIaEElEEvPT2_PKT0_lPKT_S9_lT1_)
        /*0014*/ 	.short	0x0160
        /*0016*/ 	.short	0x0031


	//----- nvinfo : EIATTR_CBANK_PARAM_SIZE
	.align		4
.L_2667:
        /*0018*/ 	.byte	0x03, 0x19
        /*001a*/ 	.short	0x0031


	//----- nvinfo : EIATTR_KPARAM_INFO
	.align		4
        /*001c*/ 	.byte	0x04, 0x17
        /*001e*/ 	.short	(.L_2669 - .L_2668)
.L_2668:
        /*0020*/ 	.word	0x00000000
        /*0024*/ 	.short	0x0006
        /*0026*/ 	.short	0x0030
        /*0028*/ 	.byte	0x00, 0xf0, 0x05, 0x00


	//----- nvinfo : EIATTR_KPARAM_INFO
	.align		4
.L_2669:
        /*002c*/ 	.byte	0x04, 0x17
        /*002e*/ 	.short	(.L_2671 - .L_2670)
.L_2670:
        /*0030*/ 	.word	0x00000000
        /*0034*/ 	.short	0x0005
        /*0036*/ 	.short	0x0028
        /*0038*/ 	.byte	0x00, 0xf0, 0x21, 0x00


	//----- nvinfo : EIATTR_KPARAM_INFO
	.align		4
.L_2671:
        /*003c*/ 	.byte	0x04, 0x17
        /*003e*/ 	.short	(.L_2673 - .L_2672)
.L_2672:
        /*0040*/ 	.word	0x00000000
        /*0044*/ 	.short	0x0004
        /*0046*/ 	.short	0x0020
        /*0048*/ 	.byte	0x00, 0xf0, 0x21, 0x00


	//----- nvinfo : EIATTR_KPARAM_INFO
	.align		4
.L_2673:
        /*004c*/ 	.byte	0x04, 0x17
        /*004e*/ 	.short	(.L_2675 - .L_2674)
.L_2674:
        /*0050*/ 	.word	0x00000000
        /*0054*/ 	.short	0x0003
        /*0056*/ 	.short	0x0018
        /*0058*/ 	.byte	0x00, 0xf0, 0x21, 0x00


	//----- nvinfo : EIATTR_KPARAM_INFO
	.align		4
.L_2675:
        /*005c*/ 	.byte	0x04, 0x17
        /*005e*/ 	.short	(.L_2677 - .L_2676)
.L_2676:
        /*0060*/ 	.word	0x00000000
        /*0064*/ 	.short	0x0002
        /*0066*/ 	.short	0x0010
        /*0068*/ 	.byte	0x00, 0xf0, 0x21, 0x00


	//----- nvinfo : EIATTR_KPARAM_INFO
	.align		4
.L_2677:
        /*006c*/ 	.byte	0x04, 0x17
        /*006e*/ 	.short	(.L_2679 - .L_2678)
.L_2678:
        /*0070*/ 	.word	0x00000000
        /*0074*/ 	.short	0x0001
        /*0076*/ 	.short	0x0008
        /*0078*/ 	.byte	0x00, 0xf0, 0x21, 0x00


	//----- nvinfo : EIATTR_KPARAM_INFO
	.align		4
.L_2679:
        /*007c*/ 	.byte	0x04, 0x17
        /*007e*/ 	.short	(.L_2681 - .L_2680)
.L_2680:
        /*0080*/ 	.word	0x00000000
        /*0084*/ 	.short	0x0000
        /*0086*/ 	.short	0x0000
        /*0088*/ 	.byte	0x00, 0xf0, 0x21, 0x00


	//----- nvinfo : EIATTR_MAXREG_COUNT
	.align		4
.L_2681:
        /*008c*/ 	.byte	0x03, 0x1b
        /*008e*/ 	.short	0x00ff


	//----- nvinfo : EIATTR_MERCURY_ISA_VERSION
	.align		4
        /*0090*/ 	.byte	0x03, 0x5f
        /*0092*/ 	.short	0x0000


	//----- nvinfo : EIATTR_EXIT_INSTR_OFFSETS
	.align		4
        /*0094*/ 	.byte	0x04, 0x1c
        /*0096*/ 	.short	(.L_2683 - .L_2682)


	//   ....[0]....
.L_2682:
        /*0098*/ 	.word	0x00000060


	//   ....[1]....
        /*009c*/ 	.word	0x00000860
.L_2683:


//--------------------- .nv.info._ZN2at6native55_GLOBAL__N__0955718d_22_SparseCsrTensorMath_cu_868dd54534reduce_sparse_csr_dim1_cuda_kernelIhlNS1_14ReductionMulOpIhEElEEvPT2_PKT_PKT0_SC_lT1_ --------------------------
	.section	.nv.info._ZN2at6native55_GLOBAL__N__0955718d_22_SparseCsrTensorMath_cu_868dd54534reduce_sparse_csr_dim1_cuda_kernelIhlNS1_14ReductionMulOpIhEElEEvPT2_PKT_PKT0_SC_lT1_,"",@"SHT_CUDA_INFO"
	.sectionflags	@""
	.align	4


	//----- nvinfo : EIATTR_CUDA_API_VERSION
	.align		4
        /*0000*/ 	.byte	0x04, 0x37
        /*0002*/ 	.short	(.L_2685 - .L_2684)
.L_2684:
        /*0004*/ 	.word	0x00000082


	//----- nvinfo : EIATTR_SW2861232_WAR
	.align		4
.L_2685:
        /*0008*/ 	.byte	0x01, 0x35
	.zero		2


	//----- nvinfo : EIATTR_PARAM_CBANK
	.align		4
        /*000c*/ 	.byte	0x04, 0x0a
        /*000e*/ 	.short	(.L_2687 - .L_2686)
	.align		4
.L_2686:
        /*0010*/ 	.word	index@(.nv.constant0._ZN2at6native55_GLOBAL__N__0955718d_22_SparseCsrTensorMath_cu_868dd54534reduce_sparse_csr_dim1_cuda_kernelIhlNS1_14ReductionMulOpIhEElEEvPT2_PKT_PKT0_SC_lT1_)
        /*0014*/ 	.short	0x0160
        /*0016*/ 	.short	0x0029


	//----- nvinfo : EIATTR_CBANK_PARAM_SIZE
	.align		4
.L_2687:
        /*0018*/ 	.byte	0x03, 0x19
        /*001a*/ 	.short	0x0029


	//----- nvinfo : EIATTR_KPARAM_INFO
	.align		4
        /*001c*/ 	.byte	0x04, 0x17
        /*001e*/ 	.short	(.L_2689 - .L_2688)
.L_2688:
        /*0020*/ 	.word	0x00000000
        /*0024*/ 	.short	0x0005
        /*0026*/ 	.short	0x0028
        /*0028*/ 	.byte	0x00, 0xf0, 0x05, 0x00


	//----- nvinfo : EIATTR_KPARAM_INFO
	.align		4
.L_2689:
        /*002c*/ 	.byte	0x04, 0x17
        /*002e*/ 	.short	(.L_2691 - .L_2690)
.L_2690:
        /*0030*/ 	.word	0x00000000
        /*0034*/ 	.short	0x0004
        /*0036*/ 	.short	0x0020
        /*0038*/ 	.byte	0x00, 0xf0, 0x21, 0x00


	//----- nvinfo : EIATTR_KPARAM_INFO
	.align		4
.L_2691:
        /*003c*/ 	.byte	0x04, 0x17
        /*003e*/ 	.short	(.L_2693 - .L_2692)
.L_2692:
        /*0040*/ 	.word	0x00000000
        /*0044*/ 	.short	0x0003
        /*0046*/ 	.short	0x0018
        /*0048*/ 	.byte	0x00, 0xf0, 0x21, 0x00


	//----- nvinfo : EIATTR_KPARAM_INFO
	.align		4
.L_2693:
        /*004c*/ 	.byte	0x04, 0x17
        /*004e*/ 	.short	(.L_2695 - .L_2694)
.L_2694:
        /*0050*/ 	.word	0x00000000
        /*0054*/ 	.short	0x0002
        /*0056*/ 	.short	0x0010
        /*0058*/ 	.byte	0x00, 0xf0, 0x21, 0x00


	//----- nvinfo : EIATTR_KPARAM_INFO
	.align		4
.L_2695:
        /*005c*/ 	.byte	0x04, 0x17
        /*005e*/ 	.short	(.L_2697 - .L_2696)
.L_2696:
        /*0060*/ 	.word	0x00000000
        /*0064*/ 	.short	0x0001
        /*0066*/ 	.short	0x0008
        /*0068*/ 	.byte	0x00, 0xf0, 0x21, 0x00


	//----- nvinfo : EIATTR_KPARAM_INFO
	.align		4
.L_2697:
        /*006c*/ 	.byte	0x04, 0x17
        /*006e*/ 	.short	(.L_2699 - .L_2698)
.L_2698:
        /*0070*/ 	.word	0x00000000
        /*0074*/ 	.short	0x0000
        /*0076*/ 	.short	0x0000
        /*0078*/ 	.byte	0x00, 0xf0, 0x21, 0x00


	//----- nvinfo : EIATTR_MAXREG_COUNT
	.align		4
.L_2699:
        /*007c*/ 	.byte	0x03, 0x1b
        /*007e*/ 	.short	0x00ff


	//----- nvinfo : EIATTR_MERCURY_ISA_VERSION
	.align		4
        /*0080*/ 	.byte	0x03, 0x5f
        /*0082*/ 	.short	0x0000


	//----- nvinfo : EIATTR_EXIT_INSTR_OFFSETS
	.align		4
        /*0084*/ 	.byte	0x04, 0x1c
        /*0086*/ 	.short	(.L_2701 - .L_2700)


	//   ....[0]....
.L_2700:
        /*0088*/ 	.word	0x00000060


	//   ....[1]....
        /*008c*/ 	.word	0x00000100


	//   ....[2]....
        /*0090*/ 	.word	0x000005c0


	//----- nvinfo : EIATTR_CRS_STACK_SIZE
	.align		4
.L_2701:
        /*0094*/ 	.byte	0x04, 0x1e
        /*0096*/ 	.short	(.L_2703 - .L_2702)
.L_2702:
        /*0098*/ 	.word	0x00000000
.L_2703:


//--------------------- .nv.info._ZN2at6native55_GLOBAL__N__0955718d_22_SparseCsrTensorMath_cu_868dd54534reduce_sparse_csr_dim1_cuda_kernelIhiNS1_14ReductionMulOpIhEElEEvPT2_PKT_PKT0_SC_lT1_ --------------------------
	.section	.nv.info._ZN2at6native55_GLOBAL__N__0955718d_22_SparseCsrTensorMath_cu_868dd54534reduce_sparse_csr_dim1_cuda_kernelIhiNS1_14ReductionMulOpIhEElEEvPT2_PKT_PKT0_SC_lT1_,"",@"SHT_CUDA_INFO"
	.sectionflags	@""
	.align	4


	//----- nvinfo : EIATTR_CUDA_API_VERSION
	.align		4
        /*0000*/ 	.byte	0x04, 0x37
        /*0002*/ 	.short	(.L_2705 - .L_2704)
.L_2704:
        /*0004*/ 	.word	0x00000082


	//----- nvinfo : EIATTR_SW2861232_WAR
	.align		4
.L_2705:
        /*0008*/ 	.byte	0x01, 0x35
	.zero		2


	//----- nvinfo : EIATTR_PARAM_CBANK
	.align		4
        /*000c*/ 	.byte	0x04, 0x0a
        /*000e*/ 	.short	(.L_2707 - .L_2706)
	.align		4
.L_2706:
        /*0010*/ 	.word	index@(.nv.constant0._ZN2at6native55_GLOBAL__N__0955718d_22_SparseCsrTensorMath_cu_868dd54534reduce_sparse_csr_dim1_cuda_kernelIhiNS1_14ReductionMulOpIhEElEEvPT2_PKT_PKT0_SC_lT1_)
        /*0014*/ 	.short	0x0160
        /*0016*/ 	.short	0x0029


	//----- nvinfo : EIATTR_CBANK_PARAM_SIZE
	.align		4
.L_2707:
        /*0018*/ 	.byte	0x03, 0x19
        /*001a*/ 	.short	0x0029


	//----- nvinfo : EIATTR_KPARAM_INFO
	.align		4
        /*001c*/ 	.byte	0x04, 0x17
        /*001e*/ 	.short	(.L_2709 - .L_2708)
.L_2708:
        /*0020*/ 	.word	0x00000000
        /*0024*/ 	.short	0x0005
        /*0026*/ 	.short	0x0028
        /*0028*/ 	.byte	0x00, 0xf0, 0x05, 0x00


	//----- nvinfo : EIATTR_KPARAM_INFO
	.align		4
.L_2709:
        /*002c*/ 	.byte	0x04, 0x17
        /*002e*/ 	.short	(.L_2711 - .L_2710)
.L_2710:
        /*0030*/ 	.word	0x00000000
        /*0034*/ 	.short	0x0004
        /*0036*/ 	.short	0x0020
        /*0038*/ 	.byte	0x00, 0xf0, 0x21, 0x00


	//----- nvinfo : EIATTR_KPARAM_INFO
	.align		4
.L_2711:
        /*003c*/ 	.byte	0x04, 0x17
        /*003e*/ 	.short	(.L_2713 - .L_2712)
.L_2712:
        /*0040*/ 	.word	0x00000000
        /*0044*/ 	.short	0x0003
        /*0046*/ 	.short	0x0018
        /*0048*/ 	.byte	0x00, 0xf0, 0x21, 0x00


	//----- nvinfo : EIATTR_KPARAM_INFO
	.align		4
.L_2713:
        /*004c*/ 	.byte	0x04, 0x17
        /*004e*/ 	.short	(.L_2715 - .L_2714)
.L_2714:
        /*0050*/ 	.word	0x00000000
        /*0054*/ 	.short	0x0002
        /*0056*/ 	.short	0x0010
        /*0058*/ 	.byte	0x00, 0xf0, 0x21, 0x00


	//----- nvinfo : EIATTR_KPARAM_INFO
	.align		4
.L_2715:
        /*005c*/ 	.byte	0x04, 0x17
        /*005e*/ 	.short	(.L_2717 - .L_2716)
.L_2716:
        /*0060*/ 	.word	0x00000000
        /*0064*/ 	.short	0x0001
        /*0066*/ 	.short	0x0008
        /*0068*/ 	.byte	0x00, 0xf0, 0x21, 0x00


	//----- nvinfo : EIATTR_KPARAM_INFO
	.align		4
.L_2717:
        /*006c*/ 	.byte	0x04, 0x17
        /*006e*/ 	.short	(.L_2719 - .L_2718)
.L_2718:
        /*0070*/ 	.word	0x00000000
        /*0074*/ 	.short	0x0000
        /*0076*/ 	.short	0x0000
        /*0078*/ 	.byte	0x00, 0xf0, 0x21, 0x00


	//----- nvinfo : EIATTR_MAXREG_COUNT
	.align		4
.L_2719:
        /*007c*/ 	.byte	0x03, 0x1b
        /*007e*/ 	.short	0x00ff


	//----- nvinfo : EIATTR_MERCURY_ISA_VERSION
	.align		4
        /*0080*/ 	.byte	0x03, 0x5f
        /*0082*/ 	.short	0x0000


	//----- nvinfo : EIATTR_EXIT_INSTR_OFFSETS
	.align		4
        /*0084*/ 	.byte	0x04, 0x1c
        /*0086*/ 	.short	(.L_2721 - .L_2720)


	//   ....[0]....
.L_2720:
        /*0088*/ 	.word	0x00000060


	//   ....[1]....
        /*008c*/ 	.word	0x000000f0


	//   ....[2]....
        /*0090*/ 	.word	0x00000b80


	//----- nvinfo : EIATTR_CRS_STACK_SIZE
	.align		4
.L_2721:
        /*0094*/ 	.byte	0x04, 0x1e
        /*0096*/ 	.short	(.L_2723 - .L_2722)
.L_2722:
        /*0098*/ 	.word	0x00000000
.L_2723:


//--------------------- .nv.info._ZN2at6native55_GLOBAL__N__0955718d_22_SparseCsrTensorMath_cu_868dd54534reduce_sparse_csr_dim0_cuda_kernelIhlNS1_14ReductionMulOpIhEElEEvPT2_PKT0_lPKT_S9_lT1_ --------------------------
	.section	.nv.info._ZN2at6native55_GLOBAL__N__0955718d_22_SparseCsrTensorMath_cu_868dd54534reduce_sparse_csr_dim0_cuda_kernelIhlNS1_14ReductionMulOpIhEElEEvPT2_PKT0_lPKT_S9_lT1_,"",@"SHT_CUDA_INFO"
	.sectionflags	@""
	.align	4


	//----- nvinfo : EIATTR_CUDA_API_VERSION
	.align		4
        /*0000*/ 	.byte	0x04, 0x37
        /*0002*/ 	.short	(.L_2725 - .L_2724)
.L_2724:
        /*0004*/ 	.word	0x00000082


	//----- nvinfo : EIATTR_SW2861232_WAR
	.align		4
.L_2725:
        /*0008*/ 	.byte	0x01, 0x35
	.zero		2


	//----- nvinfo : EIATTR_PARAM_CBANK
	.align		4
        /*000c*/ 	.byte	0x04, 0x0a
        /*000e*/ 	.short	(.L_2727 - .L_2726)
	.align		4
.L_2726:
        /*0010*/ 	.word	index@(.nv.constant0._ZN2at6native55_GLOBAL__N__0955718d_22_SparseCsrTensorMath_cu_868dd54534reduce_sparse_csr_dim0_cuda_kernelIhlNS1_14ReductionMulOpIhEElEEvPT2_PKT0_lPKT_S9_lT1_)
        /*0014*/ 	.short	0x0160
        /*0016*/ 	.short	0x0031


	//----- nvinfo : EIATTR_CBANK_PARAM_SIZE
	.align		4
.L_2727:
        /*0018*/ 	.byte	0x03, 0x19
        /*001a*/ 	.short	0x0031


	//----- nvinfo : EIATTR_KPARAM_INFO
	.align		4
        /*001c*/ 	.byte	0x04, 0x17
        /*001e*/ 	.short	(.L_2729 - .L_2728)
.L_2728:
        /*0020*/ 	.word	0x00000000
        /*0024*/ 	.short	0x0006
        /*0026*/ 	.short	0x0030
        /*0028*/ 	.byte	0x00, 0xf0, 0x05, 0x00


	//----- nvinfo : EIATTR_KPARAM_INFO
	.align		4
.L_2729:
        /*002c*/ 	.byte	0x04, 0x17
        /*002e*/ 	.short	(.L_2731 - .L_2730)
.L_2730:
        /*0030*/ 	.word	0x00000000
        /*0034*/ 	.short	0x0005
        /*0036*/ 	.short	0x0028
        /*0038*/ 	.byte	0x00, 0xf0, 0x21, 0x00


	//----- nvinfo : EIATTR_KPARAM_INFO
	.align		4
.L_2731:
        /*003c*/ 	.byte	0x04, 0x17
        /*003e*/ 	.short	(.L_2733 - .L_2732)
.L_2732:
        /*0040*/ 	.word	0x00000000
        /*0044*/ 	.short	0x0004
        /*0046*/ 	.short	0x0020
        /*0048*/ 	.byte	0x00, 0xf0, 0x21, 0x00


	//----- nvinfo : EIATTR_KPARAM_INFO
	.align		4
.L_2733:
        /*004c*/ 	.byte	0x04, 0x17
        /*004e*/ 	.short	(.L_2735 - .L_2734)
.L_2734:
        /*0050*/ 	.word	0x00000000
        /*0054*/ 	.short	0x0003
        /*0056*/ 	.short	0x0018
        /*0058*/ 	.byte	0x00, 0xf0, 0x21, 0x00


	//----- nvinfo : EIATTR_KPARAM_INFO
	.align		4
.L_2735:
        /*005c*/ 	.byte	0x04, 0x17
        /*005e*/ 	.short	(.L_2737 - .L_2736)
.L_2736:
        /*0060*/ 	.word	0x00000000
        /*0064*/ 	.short	0x0002
        /*0066*/ 	.short	0x0010
        /*0068*/ 	.byte	0x00, 0xf0, 0x21, 0x00


	//----- nvinfo : EIATTR_KPARAM_INFO
	.align		4
.L_2737:
        /*006c*/ 	.byte	0x04, 0x17
        /*006e*/ 	.short	(.L_2739 - .L_2738)
.L_2738:
        /*0070*/ 	.word	0x00000000
        /*0074*/ 	.short	0x0001
        /*0076*/ 	.short	0x0008
        /*0078*/ 	.byte	0x00, 0xf0, 0x21, 0x00


	//----- nvinfo : EIATTR_KPARAM_INFO
	.align		4
.L_2739:
        /*007c*/ 	.byte	0x04, 0x17
        /*007e*/ 	.short	(.L_2741 - .L_2740)
.L_2740:
        /*0080*/ 	.word	0x00000000
        /*0084*/ 	.short	0x0000
        /*0086*/ 	.short	0x0000
        /*0088*/ 	.byte	0x00, 0xf0, 0x21, 0x00


	//----- nvinfo : EIATTR_MAXREG_COUNT
	.align		4
.L_2741:
        /*008c*/ 	.byte	0x03, 0x1b
        /*008e*/ 	.short	0x00ff


	//----- nvinfo : EIATTR_MERCURY_ISA_VERSION
	.align		4
        /*0090*/ 	.byte	0x03, 0x5f
        /*0092*/ 	.short	0x0000


	//----- nvinfo : EIATTR_EXIT_INSTR_OFFSETS
	.align		4
        /*0094*/ 	.byte	0x04, 0x1c
        /*0096*/ 	.short	(.L_2743 - .L_2742)


	//   ....[0]....
.L_2742:
        /*0098*/ 	.word	0x00000060


	//   ....[1]....
        /*009c*/ 	.word	0x00000790
.L_2743:


//--------------------- .nv.info._ZN2at6native55_GLOBAL__N__0955718d_22_SparseCsrTensorMath_cu_868dd54534reduce_sparse_csr_dim0_cuda_kernelIhiNS1_14ReductionMulOpIhEElEEvPT2_PKT0_lPKT_S9_lT1_ --------------------------
	.section	.nv.info._ZN2at6native55_GLOBAL__N__0955718d_22_SparseCsrTensorMath_cu_868dd54534reduce_sparse_csr_dim0_cuda_kernelIhiNS1_14ReductionMulOpIhEElEEvPT2_PKT0_lPKT_S9_lT1_,"",@"SHT_CUDA_INFO"
	.sectionflags	@""
	.align	4


	//----- nvinfo : EIATTR_CUDA_API_VERSION
	.align		4
        /*0000*/ 	.byte	0x04, 0x37
        /*0002*/ 	.short	(.L_2745 - .L_2744)
.L_2744:
        /*0004*/ 	.word	0x00000082


	//----- nvinfo : EIATTR_SW2861232_WAR
	.align		4
.L_2745:
        /*0008*/ 	.byte	0x01, 0x35
	.zero		2


	//----- nvinfo : EIATTR_PARAM_CBANK
	.align		4
        /*000c*/ 	.byte	0x04, 0x0a
        /*000e*/ 	.short	(.L_2747 - .L_2746)
	.align		4
.L_2746:
        /*0010*/ 	.word	index@(.nv.constant0._ZN2at6native55_GLOBAL__N__0955718d_22_SparseCsrTensorMath_cu_868dd54534reduce_sparse_csr_dim0_cuda_kernelIhiNS1_14ReductionMulOpIhEElEEvPT2_PKT0_lPKT_S9_lT1_)
        /*0014*/ 	.short	0x0160
        /*0016*/ 	.short	0x0031


	//----- nvinfo : EIATTR_CBANK_PARAM_SIZE
	.align		4
.L_2747:
        /*0018*/ 	.byte	0x03, 0x19
        /*001a*/ 	.short	0x0031


	//----- nvinfo : EIATTR_KPARAM_INFO
	.align		4
        /*001c*/ 	.byte	0x04, 0x17
        /*001e*/ 	.short	(.L_2749 - .L_2748)
.L_2748:
        /*0020*/ 	.word	0x00000000
        /*0024*/ 	.short	0x0006
        /*0026*/ 	.short	0x0030
        /*0028*/ 	.byte	0x00, 0xf0, 0x05, 0x00


	//----- nvinfo : EIATTR_KPARAM_INFO
	.align		4
.L_2749:
        /*002c*/ 	.byte	0x04, 0x17
        /*002e*/ 	.short	(.L_2751 - .L_2750)
.L_2750:
        /*0030*/ 	.word	0x00000000
        /*0034*/ 	.short	0x0005
        /*0036*/ 	.short	0x0028
        /*0038*/ 	.byte	0x00, 0xf0, 0x21, 0x00


	//----- nvinfo : EIATTR_KPARAM_INFO
	.align		4
.L_2751:
        /*003c*/ 	.byte	0x04, 0x17
        /*003e*/ 	.short	(.L_2753 - .L_2752)
.L_2752:
        /*0040*/ 	.word	0x00000000
        /*0044*/ 	.short	0x0004
        /*0046*/ 	.short	0x0020
        /*0048*/ 	.byte	0x00, 0xf0, 0x21, 0x00


	//----- nvinfo : EIATTR_KPARAM_INFO
	.align		4
.L_2753:
        /*004c*/ 	.byte	0x04, 0x17
        /*004e*/ 	.short	(.L_2755 - .L_2754)
.L_2754:
        /*0050*/ 	.word	0x00000000
        /*0054*/ 	.short	0x0003
        /*0056*/ 	.short	0x0018
        /*0058*/ 	.byte	0x00, 0xf0, 0x21, 0x00


	//----- nvinfo : EIATTR_KPARAM_INFO
	.align		4
.L_2755:
        /*005c*/ 	.byte	0x04, 0x17
        /*005e*/ 	.short	(.L_2757 - .L_2756)
.L_2756:
        /*0060*/ 	.word	0x00000000
        /*0064*/ 	.short	0x0002
        /*0066*/ 	.short	0x0010
        /*0068*/ 	.byte	0x00, 0xf0, 0x21, 0x00


	//----- nvinfo : EIATTR_KPARAM_INFO
	.align		4
.L_2757:
        /*006c*/ 	.byte	0x04, 0x17
        /*006e*/ 	.short	(.L_2759 - .L_2758)
.L_2758:
        /*0070*/ 	.word	0x00000000
        /*0074*/ 	.short	0x0001
        /*0076*/ 	.short	0x0008
        /*0078*/ 	.byte	0x00, 0xf0, 0x21, 0x00


	//----- nvinfo : EIATTR_KPARAM_INFO
	.align		4
.L_2759:
        /*007c*/ 	.byte	0x04, 0x17
        /*007e*/ 	.short	(.L_2761 - .L_2760)
.L_2760:
        /*0080*/ 	.word	0x00000000
        /*0084*/ 	.short	0x0000
        /*0086*/ 	.short	0x0000
        /*0088*/ 	.byte	0x00, 0xf0, 0x21, 0x00


	//----- nvinfo : EIATTR_MAXREG_COUNT
	.align		4
.L_2761:
        /*008c*/ 	.byte	0x03, 0x1b
        /*008e*/ 	.short	0x00ff


	//----- nvinfo : EIATTR_MERCURY_ISA_VERSION
	.align		4
        /*0090*/ 	.byte	0x03, 0x5f
        /*0092*/ 	.short	0x0000


	//----- nvinfo : EIATTR_EXIT_INSTR_OFFSETS
	.align		4
        /*0094*/ 	.byte	0x04, 0x1c
        /*0096*/ 	.short	(.L_2763 - .L_2762)


	//   ....[0]....
.L_2762:
        /*0098*/ 	.word	0x00000060


	//   ....[1]....
        /*009c*/ 	.word	0x00000720
.L_2763:


//--------------------- .nv.info._ZN2at6native55_GLOBAL__N__0955718d_22_SparseCsrTensorMath_cu_868dd54534reduce_sparse_csr_dim1_cuda_kernelIN3c108BFloat16ElNS1_14ReductionAddOpIfEEfEEvPT2_PKT_PKT0_SE_lT1_ --------------------------
	.section	.nv.info._ZN2at6native55_GLOBAL__N__0955718d_22_SparseCsrTensorMath_cu_868dd54534reduce_sparse_csr_dim1_cuda_kernelIN3c108BFloat16ElNS1_14ReductionAddOpIfEEfEEvPT2_PKT_PKT0_SE_lT1_,"",@"SHT_CUDA_INFO"
	.sectionflags	@""
	.align	4


	//----- nvinfo : EIATTR_CUDA_API_VERSION
	.align		4
        /*0000*/ 	.byte	0x04, 0x37
        /*0002*/ 	.short	(.L_2765 - .L_2764)
.L_2764:
        /*0004*/ 	.word	0x00000082


	//----- nvinfo : EIATTR_SW2861232_WAR
	.align		4
.L_2765:
        /*0008*/ 	.byte	0x01, 0x35
	.zero		2


	//----- nvinfo : EIATTR_PARAM_CBANK
	.align		4
        /*000c*/ 	.byte	0x04, 0x0a
        /*000e*/ 	.short	(.L_2767 - .L_2766)
	.align		4
.L_2766:
        /*0010*/ 	.word	index@(.nv.constant0._ZN2at6native55_GLOBAL__N__0955718d_22_SparseCsrTensorMath_cu_868dd54534reduce_sparse_csr_dim1_cuda_kernelIN3c108BFloat16ElNS1_14ReductionAddOpIfEEfEEvPT2_PKT_PKT0_SE_lT1_)
        /*0014*/ 	.short	0x0160
        /*0016*/ 	.short	0x0029


	//----- nvinfo : EIATTR_CBANK_PARAM_SIZE
	.align		4
.L_2767:
        /*0018*/ 	.byte	0x03, 0x19
        /*001a*/ 	.short	0x0029


	//----- nvinfo : EIATTR_KPARAM_INFO
	.align		4
        /*001c*/ 	.byte	0x04, 0x17
        /*001e*/ 	.short	(.L_2769 - .L_2768)
.L_2768:
        /*0020*/ 	.word	0x00000000
        /*0024*/ 	.short	0x0005
        /*0026*/ 	.short	0x0028
        /*0028*/ 	.byte	0x00, 0xf0, 0x05, 0x00


	//----- nvinfo : EIATTR_KPARAM_INFO
	.align		4
.L_2769:
        /*002c*/ 	.byte	0x04, 0x17
        /*002e*/ 	.short	(.L_2771 - .L_2770)
.L_2770:
        /*0030*/ 	.word	0x00000000
        /*0034*/ 	.short	0x0004
        /*0036*/ 	.short	0x0020
        /*0038*/ 	.byte	0x00, 0xf0, 0x21, 0x00


	//----- nvinfo : EIATTR_KPARAM_INFO
	.align		4
.L_2771:
        /*003c*/ 	.byte	0x04, 0x17
        /*003e*/ 	.short	(.L_2773 - .L_2772)
.L_2772:
        /*0040*/ 	.word	0x00000000
        /*0044*/ 	.short	0x0003
        /*0046*/ 	.short	0x0018
        /*0048*/ 	.byte	0x00, 0xf0, 0x21, 0x00


	//----- nvinfo : EIATTR_KPARAM_INFO
	.align		4
.L_2773:
        /*004c*/ 	.byte	0x04, 0x17
        /*004e*/ 	.short	(.L_2775 - .L_2774)
.L_2774:
        /*0050*/ 	.word	0x00000000
        /*0054*/ 	.short	0x0002
        /*0056*/ 	.short	0x0010
        /*0058*/ 	.byte	0x00, 0xf0, 0x21, 0x00


	//----- nvinfo : EIATTR_KPARAM_INFO
	.align		4
.L_2775:
        /*005c*/ 	.byte	0x04, 0x17
        /*005e*/ 	.short	(.L_2777 - .L_2776)
.L_2776:
        /*0060*/ 	.word	0x00000000
        /*0064*/ 	.short	0x0001
        /*0066*/ 	.short	0x0008
        /*0068*/ 	.byte	0x00, 0xf0, 0x21, 0x00


	//----- nvinfo : EIATTR_KPARAM_INFO
	.align		4
.L_2777:
        /*006c*/ 	.byte	0x04, 0x17
        /*006e*/ 	.short	(.L_2779 - .L_2778)
.L_2778:
        /*0070*/ 	.word	0x00000000
        /*0074*/ 	.short	0x0000
        /*0076*/ 	.short	0x0000
        /*0078*/ 	.byte	0x00, 0xf0, 0x21, 0x00


	//----- nvinfo : EIATTR_MAXREG_COUNT
	.align		4
.L_2779:
        /*007c*/ 	.byte	0x03, 0x1b
        /*007e*/ 	.short	0x00ff


	//----- nvinfo : EIATTR_MERCURY_ISA_VERSION
	.align		4
        /*0080*/ 	.byte	0x03, 0x5f
        /*0082*/ 	.short	0x0000


	//----- nvinfo : EIATTR_EXIT_INSTR_OFFSETS
	.align		4
        /*0084*/ 	.byte	0x04, 0x1c
        /*0086*/ 	.short	(.L_2781 - .L_2780)


	//   ....[0]....
.L_2780:
        /*0088*/ 	.word	0x00000060


	//   ....[1]....
        /*008c*/ 	.word	0x00000100


	//   ....[2]....
        /*0090*/ 	.word	0x00000be0


	//----- nvinfo : EIATTR_CRS_STACK_SIZE
	.align		4
.L_2781:
        /*0094*/ 	.byte	0x04, 0x1e
        /*0096*/ 	.short	(.L_2783 - .L_2782)
.L_2782:
        /*0098*/ 	.word	0x00000000
.L_2783:


//--------------------- .nv.info._ZN2at6native55_GLOBAL__N__0955718d_22_SparseCsrTensorMath_cu_868dd54534reduce_sparse_csr_dim1_cuda_kernelIN3c108BFloat16EiNS1_14ReductionAddOpIfEEfEEvPT2_PKT_PKT0_SE_lT1_ --------------------------
	.section	.nv.info._ZN2at6native55_GLOBAL__N__0955718d_22_SparseCsrTensorMath_cu_868dd54534reduce_sparse_csr_dim1_cuda_kernelIN3c108BFloat16EiNS1_14ReductionAddOpIfEEfEEvPT2_PKT_PKT0_SE_lT1_,"",@"SHT_CUDA_INFO"
	.sectionflags	@""
	.align	4


	//----- nvinfo : EIATTR_CUDA_API_VERSION
	.align		4
        /*0000*/ 	.byte	0x04, 0x37
        /*0002*/ 	.short	(.L_2785 - .L_2784)
.L_2784:
        /*0004*/ 	.word	0x00000082


	//----- nvinfo : EIATTR_SW2861232_WAR
	.align		4
.L_2785:
        /*0008*/ 	.byte	0x01, 0x35
	.zero		2


	//----- nvinfo : EIATTR_PARAM_CBANK
	.align		4
        /*000c*/ 	.byte	0x04, 0x0a
        /*000e*/ 	.short	(.L_2787 - .L_2786)
	.align		4
.L_2786:
        /*0010*/ 	.word	index@(.nv.constant0._ZN2at6native55_GLOBAL__N__0955718d_22_SparseCsrTensorMath_cu_868dd54534reduce_sparse_csr_dim1_cuda_kernelIN3c108BFloat16EiNS1_14ReductionAddOpIfEEfEEvPT2_PKT_PKT0_SE_lT1_)
        /*0014*/ 	.short	0x0160
        /*0016*/ 	.short	0x0029


	//----- nvinfo : EIATTR_CBANK_PARAM_SIZE
	.align		4
.L_2787:
        /*0018*/ 	.byte	0x03, 0x19
        /*001a*/ 	.short	0x0029


	//----- nvinfo : EIATTR_KPARAM_INFO
	.align		4
        /*001c*/ 	.byte	0x04, 0x17
        /*001e*/ 	.short	(.L_2789 - .L_2788)
.L_2788:
        /*0020*/ 	.word	0x00000000
        /*0024*/ 	.short	0x0005
        /*0026*/ 	.short	0x0028
        /*0028*/ 	.byte	0x00, 0xf0, 0x05, 0x00


	//----- nvinfo : EIATTR_KPARAM_INFO
	.align		4
.L_2789:
        /*002c*/ 	.byte	0x04, 0x17
        /*002e*/ 	.short	(.L_2791 - .L_2790)
.L_2790:
        /*0030*/ 	.word	0x00000000
        /*0034*/ 	.short	0x0004
        /*0036*/ 	.short	0x0020
        /*0038*/ 	.byte	0x00, 0xf0, 0x21, 0x00


	//----- nvinfo : EIATTR_KPARAM_INFO
	.align		4
.L_2791:
        /*003c*/ 	.byte	0x04, 0x17
        /*003e*/ 	.short	(.L_2793 - .L_2792)
.L_2792:
        /*0040*/ 	.word	0x00000000
        /*0044*/ 	.short	0x0003
        /*0046*/ 	.short	0x0018
        /*0048*/ 	.byte	0x00, 0xf0, 0x21, 0x00


	//----- nvinfo : EIATTR_KPARAM_INFO
	.align		4
.L_2793:
        /*004c*/ 	.byte	0x04, 0x17
        /*004e*/ 	.short	(.L_2795 - .L_2794)
.L_2794:
        /*0050*/ 	.word	0x00000000
        /*0054*/ 	.short	0x0002
        /*0056*/ 	.short	0x0010
        /*0058*/ 	.byte	0x00, 0xf0, 0x21, 0x00


	//----- nvinfo : EIATTR_KPARAM_INFO
	.align		4
.L_2795:
        /*005c*/ 	.byte	0x04, 0x17
        /*005e*/ 	.short	(.L_2797 - .L_2796)
.L_2796:
        /*0060*/ 	.word	0x00000000
        /*0064*/ 	.short	0x0001
        /*0066*/ 	.short	0x0008
        /*0068*/ 	.byte	0x00, 0xf0, 0x21, 0x00


	//----- nvinfo : EIATTR_KPARAM_INFO
	.align		4
.L_2797:
        /*006c*/ 	.byte	0x04, 0x17
        /*006e*/ 	.short	(.L_2799 - .L_2798)
.L_2798:
        /*0070*/ 	.word	0x00000000
        /*0074*/ 	.short	0x0000
        /*0076*/ 	.short	0x0000
        /*0078*/ 	.byte	0x00, 0xf0, 0x21, 0x00


	//----- nvinfo : EIATTR_MAXREG_COUNT
	.align		4
.L_2799:
        /*007c*/ 	.byte	0x03, 0x1b
        /*007e*/ 	.short	0x00ff


	//----- nvinfo : EIATTR_MERCURY_ISA_VERSION
	.align		4
        /*0080*/ 	.byte	0x03, 0x5f
        /*0082*/ 	.short	0x0000


	//----- nvinfo : EIATTR_EXIT_INSTR_OFFSETS
	.align		4
        /*0084*/ 	.byte	0x04, 0x1c
        /*0086*/ 	.short	(.L_2801 - .L_2800)


	//   ....[0]....
.L_2800:
        /*0088*/ 	.word	0x00000060


	//   ....[1]....
        /*008c*/ 	.word	0x000000f0


	//   ....[2]....
        /*0090*/ 	.word	0x00000a40


	//----- nvinfo : EIATTR_CRS_STACK_SIZE
	.align		4
.L_2801:
        /*0094*/ 	.byte	0x04, 0x1e
        /*0096*/ 	.short	(.L_2803 - .L_2802)
.L_2802:
        /*0098*/ 	.word	0x00000000
.L_2803:


//--------------------- .nv.info._ZN2at6native55_GLOBAL__N__0955718d_22_SparseCsrTensorMath_cu_868dd54534reduce_sparse_csr_dim0_cuda_kernelIN3c108BFloat16ElNS1_14ReductionAddOpIfEEfEEvPT2_PKT0_lPKT_SB_lT1_ --------------------------
	.section	.nv.info._ZN2at6native55_GLOBAL__N__0955718d_22_SparseCsrTensorMath_cu_868dd54534reduce_sparse_csr_dim0_cuda_kernelIN3c108BFloat16ElNS1_14ReductionAddOpIfEEfEEvPT2_PKT0_lPKT_SB_lT1_,"",@"SHT_CUDA_INFO"
	.sectionflags	@""
	.align	4


	//----- nvinfo : EIATTR_CUDA_API_VERSION
	.align		4
        /*0000*/ 	.byte	0x04, 0x37
        /*0002*/ 	.short	(.L_2805 - .L_2804)
.L_2804:
        /*0004*/ 	.word	0x00000082


	//----- nvinfo : EIATTR_SW2861232_WAR
	.align		4
.L_2805:
        /*0008*/ 	.byte	0x01, 0x35
	.zero		2


	//----- nvinfo : EIATTR_PARAM_CBANK
	.align		4
        /*000c*/ 	.byte	0x04, 0x0a
        /*000e*/ 	.short	(.L_2807 - .L_2806)
	.align		4
.L_2806:
        /*0010*/ 	.word	index@(.nv.constant0._ZN2at6native55_GLOBAL__N__0955718d_22_SparseCsrTensorMath_cu_868dd54534reduce_sparse_csr_dim0_cuda_kernelIN3c108BFloat16ElNS1_14ReductionAddOpIfEEfEEvPT2_PKT0_lPKT_SB_lT1_)
        /*0014*/ 	.short	0x0160
        /*0016*/ 	.short	0x0031


	//----- nvinfo : EIATTR_CBANK_PARAM_SIZE
	.align		4
.L_2807:
        /*0018*/ 	.byte	0x03, 0x19
        /*001a*/ 	.short	0x0031


	//----- nvinfo : EIATTR_KPARAM_INFO
	.align		4
        /*001c*/ 	.byte	0x04, 0x17
        /*001e*/ 	.short	(.L_2809 - .L_2808)
.L_2808:
        /*0020*/ 	.word	0x00000000
        /*0024*/ 	.short	0x0006
        /*0026*/ 	.short	0x0030
        /*0028*/ 	.byte	0x00, 0xf0, 0x05, 0x00


	//----- nvinfo : EIATTR_KPARAM_INFO
	.align		4
.L_2809:
        /*002c*/ 	.byte	0x04, 0x17
        /*002e*/ 	.short	(.L_2811 - .L_2810)
.L_2810:
        /*0030*/ 	.word	0x00000000
        /*0034*/ 	.short	0x0005
        /*0036*/ 	.short	0x0028
        /*0038*/ 	.byte	0x00, 0xf0, 0x21, 0x00


	//----- nvinfo : EIATTR_KPARAM_INFO
	.align		4
.L_2811:
        /*003c*/ 	.byte	0x04, 0x17
        /*003e*/ 	.short	(.L_2813 - .L_2812)
.L_2812:
        /*0040*/ 	.word	0x00000000
        /*0044*/ 	.short	0x0004
        /*0046*/ 	.short	0x0020
        /*0048*/ 	.byte	0x00, 0xf0, 0x21, 0x00


	//----- nvinfo : EIATTR_KPARAM_INFO
	.align		4
.L_2813:
        /*004c*/ 	.byte	0x04, 0x17
        /*004e*/ 	.short	(.L_2815 - .L_2814)
.L_2814:
        /*0050*/ 	.word	0x00000000
        /*0054*/ 	.short	0x0003
        /*0056*/ 	.short	0x0018
        /*0058*/ 	.byte	0x00, 0xf0, 0x21, 0x00


	//----- nvinfo : EIATTR_KPARAM_INFO
	.align		4
.L_2815:
        /*005c*/ 	.byte	0x04, 0x17
        /*005e*/ 	.short	(.L_2817 - .L_2816)
.L_2816:
        /*0060*/ 	.word	0x00000000
        /*0064*/ 	.short	0x0002
        /*0066*/ 	.short	0x0010
        /*0068*/ 	.byte	0x00, 0xf0, 0x21, 0x00


	//----- nvinfo : EIATTR_KPARAM_INFO
	.align		4
.L_2817:
        /*006c*/ 	.byte	0x04, 0x17
        /*006e*/ 	.short	(.L_2819 - .L_2818)
.L_2818:
        /*0070*/ 	.word	0x00000000
        /*0074*/ 	.short	0x0001
        /*0076*/ 	.short	0x0008
        /*0078*/ 	.byte	0x00, 0xf0, 0x21, 0x00


	//----- nvinfo : EIATTR_KPARAM_INFO
	.align		4
.L_2819:
        /*007c*/ 	.byte	0x04, 0x17
        /*007e*/ 	.short	(.L_2821 - .L_2820)
.L_2820:
        /*0080*/ 	.word	0x00000000
        /*0084*/ 	.short	0x0000
        /*0086*/ 	.short	0x0000
        /*0088*/ 	.byte	0x00, 0xf0, 0x21, 0x00


	//----- nvinfo : EIATTR_MAXREG_COUNT
	.align		4
.L_2821:
        /*008c*/ 	.byte	0x03, 0x1b
        /*008e*/ 	.short	0x00ff


	//----- nvinfo : EIATTR_MERCURY_ISA_VERSION
	.align		4
        /*0090*/ 	.byte	0x03, 0x5f
        /*0092*/ 	.short	0x0000


	//----- nvinfo : EIATTR_EXIT_INSTR_OFFSETS
	.align		4
        /*0094*/ 	.byte	0x04, 0x1c
        /*0096*/ 	.short	(.L_2823 - .L_2822)


	//   ....[0]....
.L_2822:
        /*0098*/ 	.word	0x00000060


	//   ....[1]....
        /*009c*/ 	.word	0x000006c0
.L_2823:


//--------------------- .nv.info._ZN2at6native55_GLOBAL__N__0955718d_22_SparseCsrTensorMath_cu_868dd54534reduce_sparse_csr_dim0_cuda_kernelIN3c108BFloat16EiNS1_14ReductionAddOpIfEEfEEvPT2_PKT0_lPKT_SB_lT1_ --------------------------
	.section	.nv.info._ZN2at6native55_GLOBAL__N__0955718d_22_SparseCsrTensorMath_cu_868dd54534reduce_sparse_csr_dim0_cuda_kernelIN3c108BFloat16EiNS1_14ReductionAddOpIfEEfEEvPT2_PKT0_lPKT_SB_lT1_,"",@"SHT_CUDA_INFO"
	.sectionflags	@""
	.align	4


	//----- nvinfo : EIATTR_CUDA_API_VERSION
	.align		4
        /*0000*/ 	.byte	0x04, 0x37
        /*0002*/ 	.short	(.L_2825 - .L_2824)
.L_2824:
        /*0004*/ 	.word	0x00000082


	//----- nvinfo : EIATTR_SW2861232_WAR
	.align		4
.L_2825:
        /*0008*/ 	.byte	0x01, 0x35
	.zero		2


	//----- nvinfo : EIATTR_PARAM_CBANK
	.align		4
        /*000c*/ 	.byte	0x04, 0x0a
        /*000e*/ 	.short	(.L_2827 - .L_2826)
	.align		4
.L_2826:
        /*0010*/ 	.word	index@(.nv.constant0._ZN2at6native55_GLOBAL__N__0955718d_22_SparseCsrTensorMath_cu_868dd54534reduce_sparse_csr_dim0_cuda_kernelIN3c108BFloat16EiNS1_14ReductionAddOpIfEEfEEvPT2_PKT0_lPKT_SB_lT1_)
        /*0014*/ 	.short	0x0160
        /*0016*/ 	.short	0x0031


	//----- nvinfo : EIATTR_CBANK_PARAM_SIZE
	.align		4
.L_2827:
        /*0018*/ 	.byte	0x03, 0x19
        /*001a*/ 	.short	0x0031


	//----- nvinfo : EIATTR_KPARAM_INFO
	.align		4
        /*001c*/ 	.byte	0x04, 0x17
        /*001e*/ 	.short	(.L_2829 - .L_2828)
.L_2828:
        /*0020*/ 	.word	0x00000000
        /*0024*/ 	.short	0x0006
        /*0026*/ 	.short	0x0030
        /*0028*/ 	.byte	0x00, 0xf0, 0x05, 0x00


	//----- nvinfo : EIATTR_KPARAM_INFO
	.align		4
.L_2829:
        /*002c*/ 	.byte	0x04, 0x17
        /*002e*/ 	.short	(.L_2831 - .L_2830)
.L_2830:
        /*0030*/ 	.word	0x00000000
        /*0034*/ 	.short	0x0005
        /*0036*/ 	.short	0x0028
        /*0038*/ 	.byte	0x00, 0xf0, 0x21, 0x00


	//----- nvinfo : EIATTR_KPARAM_INFO
	.align		4
.L_2831:
        /*003c*/ 	.byte	0x04, 0x17
        /*003e*/ 	.short	(.L_2833 - .L_2832)
.L_2832:
        /*0040*/ 	.word	0x00000000
        /*0044*/ 	.short	0x0004
        /*0046*/ 	.short	0x0020
        /*0048*/ 	.byte	0x00, 0xf0, 0x21, 0x00


	//----- nvinfo : EIATTR_KPARAM_INFO
	.align		4
.L_2833:
        /*004c*/ 	.byte	0x04, 0x17
        /*004e*/ 	.short	(.L_2835 - .L_2834)
.L_2834:
        /*0050*/ 	.word	0x00000000
        /*0054*/ 	.short	0x0003
        /*0056*/ 	.short	0x0018
        /*0058*/ 	.byte	0x00, 0xf0, 0x21, 0x00


	//----- nvinfo : EIATTR_KPARAM_INFO
	.align		4
.L_2835:
        /*005c*/ 	.byte	0x04, 0x17
        /*005e*/ 	.short	(.L_2837 - .L_2836)
.L_2836:
        /*0060*/ 	.word	0x00000000
        /*0064*/ 	.short	0x0002
        /*0066*/ 	.short	0x0010
        /*0068*/ 	.byte	0x00, 0xf0, 0x21, 0x00


	//----- nvinfo : EIATTR_KPARAM_INFO
	.align		4
.L_2837:
        /*006c*/ 	.byte	0x04, 0x17
        /*006e*/ 	.short	(.L_2839 - .L_2838)
.L_2838:
        /*0070*/ 	.word	0x00000000
        /*0074*/ 	.short	0x0001
        /*0076*/ 	.short	0x0008
        /*0078*/ 	.byte	0x00, 0xf0, 0x21, 0x00


	//----- nvinfo : EIATTR_KPARAM_INFO
	.align		4
.L_2839:
        /*007c*/ 	.byte	0x04, 0x17
        /*007e*/ 	.short	(.L_2841 - .L_2840)
.L_2840:
        /*0080*/ 	.word	0x00000000
        /*0084*/ 	.short	0x0000
        /*0086*/ 	.short	0x0000
        /*0088*/ 	.byte	0x00, 0xf0, 0x21, 0x00


	//----- nvinfo : EIATTR_MAXREG_COUNT
	.align		4
.L_2841:
        /*008c*/ 	.byte	0x03, 0x1b
        /*008e*/ 	.short	0x00ff


	//----- nvinfo : EIATTR_MERCURY_ISA_VERSION
	.align		4
        /*0090*/ 	.byte	0x03, 0x5f
        /*0092*/ 	.short	0x0000


	//----- nvinfo : EIATTR_EXIT_INSTR_OFFSETS
	.align		4
        /*0094*/ 	.byte	0x04, 0x1c
        /*0096*/ 	.short	(.L_2843 - .L_2842)


	//   ....[0]....
.L_2842:
        /*0098*/ 	.word	0x00000060


	//   ....[1]....
        /*009c*/ 	.word	0x00000680
.L_2843:


//--------------------- .nv.info._ZN2at6native55_GLOBAL__N__0955718d_22_SparseCsrTensorMath_cu_868dd54534reduce_sparse_csr_dim1_cuda_kernelIN3c104HalfElNS1_14ReductionAddOpIfEEfEEvPT2_PKT_PKT0_SE_lT1_ --------------------------
	.section	.nv.info._ZN2at6native55_GLOBAL__N__0955718d_22_SparseCsrTensorMath_cu_868dd54534reduce_sparse_csr_dim1_cuda_kernelIN3c104HalfElNS1_14ReductionAddOpIfEEfEEvPT2_PKT_PKT0_SE_lT1_,"",@"SHT_CUDA_INFO"
	.sectionflags	@""
	.align	4


	//----- nvinfo : EIATTR_CUDA_API_VERSION
	.align		4
        /*0000*/ 	.byte	0x04, 0x37
        /*0002*/ 	.short	(.L_2845 - .L_2844)
.L_2844:
        /*0004*/ 	.word	0x00000082


	//----- nvinfo : EIATTR_SW2861232_WAR
	.align		4
.L_2845:
        /*0008*/ 	.byte	0x01, 0x35
	.zero		2


	//----- nvinfo : EIATTR_PARAM_CBANK
	.align		4
        /*000c*/ 	.byte	0x04, 0x0a
        /*000e*/ 	.short	(.L_2847 - .L_2846)
	.align		4
.L_2846:
        /*0010*/ 	.word	index@(.nv.constant0._ZN2at6native55_GLOBAL__N__0955718d_22_SparseCsrTensorMath_cu_868dd54534reduce_sparse_csr_dim1_cuda_kernelIN3c104HalfElNS1_14ReductionAddOpIfEEfEEvPT2_PKT_PKT0_SE_lT1_)
        /*0014*/ 	.short	0x0160
        /*0016*/ 	.short	0x0029


	//----- nvinfo : EIATTR_CBANK_PARAM_SIZE
	.align		4
.L_2847:
        /*0018*/ 	.byte	0x03, 0x19
        /*001a*/ 	.short	0x0029


	//----- nvinfo : EIATTR_KPARAM_INFO
	.align		4
        /*001c*/ 	.byte	0x04, 0x17
        /*001e*/ 	.short	(.L_2849 - .L_2848)
.L_2848:
        /*0020*/ 	.word	0x00000000
        /*0024*/ 	.short	0x0005
        /*0026*/ 	.short	0x0028
        /*0028*/ 	.byte	0x00, 0xf0, 0x05, 0x00


	//----- nvinfo : EIATTR_KPARAM_INFO
	.align		4
.L_2849:
        /*002c*/ 	.byte	0x04, 0x17
        /*002e*/ 	.short	(.L_2851 - .L_2850)
.L_2850:
        /*0030*/ 	.word	0x00000000
        /*0034*/ 	.short	0x0004
        /*0036*/ 	.short	0x0020
        /*0038*/ 	.byte	0x00, 0xf0, 0x21, 0x00


	//----- nvinfo : EIATTR_KPARAM_INFO
	.align		4
.L_2851:
        /*003c*/ 	.byte	0x04, 0x17
        /*003e*/ 	.short	(.L_2853 - .L_2852)
.L_2852:
        /*0040*/ 	.word	0x00000000
        /*0044*/ 	.short	0x0003
        /*0046*/ 	.short	0x0018
        /*0048*/ 	.byte	0x00, 0xf0, 0x21, 0x00


	//----- nvinfo : EIATTR_KPARAM_INFO
	.align		4
.L_2853:
        /*004c*/ 	.byte	0x04, 0x17
        /*004e*/ 	.short	(.L_2855 - .L_2854)
.L_2854:
        /*0050*/ 	.word	0x00000000
        /*0054*/ 	.short	0x0002
        /*0056*/ 	.short	0x0010
        /*0058*/ 	.byte	0x00, 0xf0, 0x21, 0x00


	//----- nvinfo : EIATTR_KPARAM_INFO
	.align		4
.L_2855:
        /*005c*/ 	.byte	0x04, 0x17
        /*005e*/ 	.short	(.L_2857 - .L_2856)
.L_2856:
        /*0060*/ 	.word	0x00000000
        /*0064*/ 	.short	0x0001
        /*0066*/ 	.short	0x0008
        /*0068*/ 	.byte	0x00, 0xf0, 0x21, 0x00


	//----- nvinfo : EIATTR_KPARAM_INFO
	.align		4
.L_2857:
        /*006c*/ 	.byte	0x04, 0x17
        /*006e*/ 	.short	(.L_2859 - .L_2858)
.L_2858:
        /*0070*/ 	.word	0x00000000
        /*0074*/ 	.short	0x0000
        /*0076*/ 	.short	0x0000
        /*0078*/ 	.byte	0x00, 0xf0, 0x21, 0x00


	//----- nvinfo : EIATTR_MAXREG_COUNT
	.align		4
.L_2859:
        /*007c*/ 	.byte	0x03, 0x1b
        /*007e*/ 	.short	0x00ff


	//----- nvinfo : EIATTR_MERCURY_ISA_VERSION
	.align		4
        /*0080*/ 	.byte	0x03, 0x5f
        /*0082*/ 	.short	0x0000


	//----- nvinfo : EIATTR_EXIT_INSTR_OFFSETS
	.align		4
        /*0084*/ 	.byte	0x04, 0x1c
        /*0086*/ 	.short	(.L_2861 - .L_2860)


	//   ....[0]....
.L_2860:
        /*0088*/ 	.word	0x00000060


	//   ....[1]....
        /*008c*/ 	.word	0x00000100


	//   ....[2]....
        /*0090*/ 	.word	0x00000ba0


	//----- nvinfo : EIATTR_CRS_STACK_SIZE
	.align		4
.L_2861:
        /*0094*/ 	.byte	0x04, 0x1e
        /*0096*/ 	.short	(.L_2863 - .L_2862)
.L_2862:
        /*0098*/ 	.word	0x00000000
.L_2863:


//--------------------- .nv.info._ZN2at6native55_GLOBAL__N__0955718d_22_SparseCsrTensorMath_cu_868dd54534reduce_sparse_csr_dim1_cuda_kernelIN3c104HalfEiNS1_14ReductionAddOpIfEEfEEvPT2_PKT_PKT0_SE_lT1_ --------------------------
	.section	.nv.info._ZN2at6native55_GLOBAL__N__0955718d_22_SparseCsrTensorMath_cu_868dd54534reduce_sparse_csr_dim1_cuda_kernelIN3c104HalfEiNS1_14ReductionAddOpIfEEfEEvPT2_PKT_PKT0_SE_lT1_,"",@"SHT_CUDA_INFO"
	.sectionflags	@""
	.align	4


	//----- nvinfo : EIATTR_CUDA_API_VERSION
	.align		4
        /*0000*/ 	.byte	0x04, 0x37
        /*0002*/ 	.short	(.L_2865 - .L_2864)
.L_2864:
        /*0004*/ 	.word	0x00000082


	//----- nvinfo : EIATTR_SW2861232_WAR
	.align		4
.L_2865:
        /*0008*/ 	.byte	0x01, 0x35
	.zero		2


	//----- nvinfo : EIATTR_PARAM_CBANK
	.align		4
        /*000c*/ 	.byte	0x04, 0x0a
        /*000e*/ 	.short	(.L_2867 - .L_2866)
	.align		4
.L_2866:
        /*0010*/ 	.word	index@(.nv.constant0._ZN2at6native55_GLOBAL__N__0955718d_22_SparseCsrTensorMath_cu_868dd54534reduce_sparse_csr_dim1_cuda_kernelIN3c104HalfEiNS1_14ReductionAddOpIfEEfEEvPT2_PKT_PKT0_SE_lT1_)
        /*0014*/ 	.short	0x0160
        /*0016*/ 	.short	0x0029


	//----- nvinfo : EIATTR_CBANK_PARAM_SIZE
	.align		4
.L_2867:
        /*0018*/ 	.byte	0x03, 0x19
        /*001a*/ 	.short	0x0029


	//----- nvinfo : EIATTR_KPARAM_INFO
	.align		4
        /*001c*/ 	.byte	0x04, 0x17
        /*001e*/ 	.short	(.L_2869 - .L_2868)
.L_2868:
        /*0020*/ 	.word	0x00000000
        /*0024*/ 	.short	0x0005
        /*0026*/ 	.short	0x0028
        /*0028*/ 	.byte	0x00, 0xf0, 0x05, 0x00


	//----- nvinfo : EIATTR_KPARAM_INFO
	.align		4
.L_2869:
        /*002c*/ 	.byte	0x04, 0x17
        /*002e*/ 	.short	(.L_2871 - .L_2870)
.L_2870:
        /*0030*/ 	.word	0x00000000
        /*0034*/ 	.short	0x0004
        /*0036*/ 	.short	0x0020
        /*0038*/ 	.byte	0x00, 0xf0, 0x21, 0x00


	//----- nvinfo : EIATTR_KPARAM_INFO
	.align		4
.L_2871:
        /*003c*/ 	.byte	0x04, 0x17
        /*003e*/ 	.short	(.L_2873 - .L_2872)
.L_2872:
        /*0040*/ 	.word	0x00000000
        /*0044*/ 	.short	0x0003
        /*0046*/ 	.short	0x0018
        /*0048*/ 	.byte	0x00, 0xf0, 0x21, 0x00


	//----- nvinfo : EIATTR_KPARAM_INFO
	.align		4
.L_2873:
        /*004c*/ 	.byte	0x04, 0x17
        /*004e*/ 	.short	(.L_2875 - .L_2874)
.L_2874:
        /*0050*/ 	.word	0x00000000
        /*0054*/ 	.short	0x0002
        /*0056*/ 	.short	0x0010
        /*0058*/ 	.byte	0x00, 0xf0, 0x21, 0x00


	//----- nvinfo : EIATTR_KPARAM_INFO
	.align		4
.L_2875:
        /*005c*/ 	.byte	0x04, 0x17
        /*005e*/ 	.short	(.L_2877 - .L_2876)
.L_2876:
        /*0060*/ 	.word	0x00000000
        /*0064*/ 	.short	0x0001
        /*0066*/ 	.short	0x0008
        /*0068*/ 	.byte	0x00, 0xf0, 0x21, 0x00


	//----- nvinfo : EIATTR_KPARAM_INFO
	.align		4
.L_2877:
        /*006c*/ 	.byte	0x04, 0x17
        /*006e*/ 	.short	(.L_2879 - .L_2878)
.L_2878:
        /*0070*/ 	.word	0x00000000
        /*0074*/ 	.short	0x0000
        /*0076*/ 	.short	0x0000
        /*0078*/ 	.byte	0x00, 0xf0, 0x21, 0x00


	//----- nvinfo : EIATTR_MAXREG_COUNT
	.align		4
.L_2879:
        /*007c*/ 	.byte	0x03, 0x1b
        /*007e*/ 	.short	0x00ff


	//----- nvinfo : EIATTR_MERCURY_ISA_VERSION
	.align		4
        /*0080*/ 	.byte	0x03, 0x5f
        /*0082*/ 	.short	0x0000


	//----- nvinfo : EIATTR_EXIT_INSTR_OFFSETS
	.align		4
        /*0084*/ 	.byte	0x04, 0x1c
        /*0086*/ 	.short	(.L_2881 - .L_2880)


	//   ....[0]....
.L_2880:
        /*0088*/ 	.word	0x00000060


	//   ....[1]....
        /*008c*/ 	.word	0x000000f0


	//   ....[2]....
        /*0090*/ 	.word	0x00000a40


	//----- nvinfo : EIATTR_CRS_STACK_SIZE
	.align		4
.L_2881:
        /*0094*/ 	.byte	0x04, 0x1e
        /*0096*/ 	.short	(.L_2883 - .L_2882)
.L_2882:
        /*0098*/ 	.word	0x00000000
.L_2883:


//--------------------- .nv.info._ZN2at6native55_GLOBAL__N__0955718d_22_SparseCsrTensorMath_cu_868dd54534reduce_sparse_csr_dim0_cuda_kernelIN3c104HalfElNS1_14ReductionAddOpIfEEfEEvPT2_PKT0_lPKT_SB_lT1_ --------------------------
	.section	.nv.info._ZN2at6native55_GLOBAL__N__0955718d_22_SparseCsrTensorMath_cu_868dd54534reduce_sparse_csr_dim0_cuda_kernelIN3c104HalfElNS1_14ReductionAddOpIfEEfEEvPT2_PKT0_lPKT_SB_lT1_,"",@"SHT_CUDA_INFO"
	.sectionflags	@""
	.align	4


	//----- nvinfo : EIATTR_CUDA_API_VERSION
	.align		4
        /*0000*/ 	.byte	0x04, 0x37
        /*0002*/ 	.short	(.L_2885 - .L_2884)
.L_2884:
        /*0004*/ 	.word	0x00000082


	//----- nvinfo : EIATTR_SW2861232_WAR
	.align		4
.L_2885:
        /*0008*/ 	.byte	0x01, 0x35
	.zero		2


	//----- nvinfo : EIATTR_PARAM_CBANK
	.align		4
        /*000c*/ 	.byte	0x04, 0x0a
        /*000e*/ 	.short	(.L_2887 - .L_2886)
	.align		4
.L_2886:
        /*0010*/ 	.word	index@(.nv.constant0._ZN2at6native55_GLOBAL__N__0955718d_22_SparseCsrTensorMath_cu_868dd54534reduce_sparse_csr_dim0_cuda_kernelIN3c104HalfElNS1_14ReductionAddOpIfEEfEEvPT2_PKT0_lPKT_SB_lT1_)
        /*0014*/ 	.short	0x0160
        /*0016*/ 	.short	0x0031


	//----- nvinfo : EIATTR_CBANK_PARAM_SIZE
	.align		4
.L_2887:
        /*0018*/ 	.byte	0x03, 0x19
        /*001a*/ 	.short	0x0031


	//----- nvinfo : EIATTR_KPARAM_INFO
	.align		4
        /*001c*/ 	.byte	0x04, 0x17
        /*001e*/ 	.short	(.L_2889 - .L_2888)
.L_2888:
        /*0020*/ 	.word	0x00000000
        /*0024*/ 	.short	0x0006
        /*0026*/ 	.short	0x0030
        /*0028*/ 	.byte	0x00, 0xf0, 0x05, 0x00


	//----- nvinfo : EIATTR_KPARAM_INFO
	.align		4
.L_2889:
        /*002c*/ 	.byte	0x04, 0x17
        /*002e*/ 	.short	(.L_2891 - .L_2890)
.L_2890:
        /*0030*/ 	.word	0x00000000
        /*0034*/ 	.short	0x0005
        /*0036*/ 	.short	0x0028
        /*0038*/ 	.byte	0x00, 0xf0, 0x21, 0x00


	//----- nvinfo : EIATTR_KPARAM_INFO
	.align		4
.L_2891:
        /*003c*/ 	.byte	0x04, 0x17
        /*003e*/ 	.short	(.L_2893 - .L_2892)
.L_2892:
        /*0040*/ 	.word	0x00000000
        /*0044*/ 	.short	0x0004
        /*0046*/ 	.short	0x0020
        /*0048*/ 	.byte	0x00, 0xf0, 0x21, 0x00


	//----- nvinfo : EIATTR_KPARAM_INFO
	.align		4
.L_2893:
        /*004c*/ 	.byte	0x04, 0x17
        /*004e*/ 	.short	(.L_2895 - .L_2894)
.L_2894:
        /*0050*/ 	.word	0x00000000
        /*0054*/ 	.short	0x0003
        /*0056*/ 	.short	0x0018
        /*0058*/ 	.byte	0x00, 0xf0, 0x21, 0x00


	//----- nvinfo : EIATTR_KPARAM_INFO
	.align		4
.L_2895:
        /*005c*/ 	.byte	0x04, 0x17
        /*005e*/ 	.short	(.L_2897 - .L_2896)
.L_2896:
        /*0060*/ 	.word	0x00000000
        /*0064*/ 	.short	0x0002
        /*0066*/ 	.short	0x0010
        /*0068*/ 	.byte	0x00, 0xf0, 0x21, 0x00


	//----- nvinfo : EIATTR_KPARAM_INFO
	.align		4
.L_2897:
        /*006c*/ 	.byte	0x04, 0x17
        /*006e*/ 	.short	(.L_2899 - .L_2898)
.L_2898:
        /*0070*/ 	.word	0x00000000
        /*0074*/ 	.short	0x0001
        /*0076*/ 	.short	0x0008
        /*0078*/ 	.byte	0x00, 0xf0, 0x21, 0x00


	//----- nvinfo : EIATTR_KPARAM_INFO
	.align		4
.L_2899:
        /*007c*/ 	.byte	0x04, 0x17
        /*007e*/ 	.short	(.L_2901 - .L_2900)
.L_2900:
        /*0080*/ 	.word	0x00000000
        /*0084*/ 	.short	0x0000
        /*0086*/ 	.short	0x0000
        /*0088*/ 	.byte	0x00, 0xf0, 0x21, 0x00


	//----- nvinfo : EIATTR_MAXREG_COUNT
	.align		4
.L_2901:
        /*008c*/ 	.byte	0x03, 0x1b
        /*008e*/ 	.short	0x00ff


	//----- nvinfo : EIATTR_MERCURY_ISA_VERSION
	.align		4
        /*0090*/ 	.byte	0x03, 0x5f
        /*0092*/ 	.short	0x0000


	//----- nvinfo : EIATTR_EXIT_INSTR_OFFSETS
	.align		4
        /*0094*/ 	.byte	0x04, 0x1c
        /*0096*/ 	.short	(.L_2903 - .L_2902)


	//   ....[0]....
.L_2902:
        /*0098*/ 	.word	0x00000060


	//   ....[1]....
        /*009c*/ 	.word	0x000006b0
.L_2903:


//--------------------- .nv.info._ZN2at6native55_GLOBAL__N__0955718d_22_SparseCsrTensorMath_cu_868dd54534reduce_sparse_csr_dim0_cuda_kernelIN3c104HalfEiNS1_14ReductionAddOpIfEEfEEvPT2_PKT0_lPKT_SB_lT1_ --------------------------
	.section	.nv.info._ZN2at6native55_GLOBAL__N__0955718d_22_SparseCsrTensorMath_cu_868dd54534reduce_sparse_csr_dim0_cuda_kernelIN3c104HalfEiNS1_14ReductionAddOpIfEEfEEvPT2_PKT0_lPKT_SB_lT1_,"",@"SHT_CUDA_INFO"
	.sectionflags	@""
	.align	4


	//----- nvinfo : EIATTR_CUDA_API_VERSION
	.align		4
        /*0000*/ 	.byte	0x04, 0x37
        /*0002*/ 	.short	(.L_2905 - .L_2904)
.L_2904:
        /*0004*/ 	.word	0x00000082


	//----- nvinfo : EIATTR_SW2861232_WAR
	.align		4
.L_2905:
        /*0008*/ 	.byte	0x01, 0x35
	.zero		2


	//----- nvinfo : EIATTR_PARAM_CBANK
	.align		4
        /*000c*/ 	.byte	0x04, 0x0a
        /*000e*/ 	.short	(.L_2907 - .L_2906)
	.align		4
.L_2906:
        /*0010*/ 	.word	index@(.nv.constant0._ZN2at6native55_GLOBAL__N__0955718d_22_SparseCsrTensorMath_cu_868dd54534reduce_sparse_csr_dim0_cuda_kernelIN3c104HalfEiNS1_14ReductionAddOpIfEEfEEvPT2_PKT0_lPKT_SB_lT1_)
        /*0014*/ 	.short	0x0160
        /*0016*/ 	.short	0x0031


	//----- nvinfo : EIATTR_CBANK_PARAM_SIZE
	.align		4
.L_2907:
        /*0018*/ 	.byte	0x03, 0x19
        /*001a*/ 	.short	0x0031


	//----- nvinfo : EIATTR_KPARAM_INFO
	.align		4
        /*001c*/ 	.byte	0x04, 0x17
        /*001e*/ 	.short	(.L_2909 - .L_2908)
.L_2908:
        /*0020*/ 	.word	0x00000000
        /*0024*/ 	.short	0x0006
        /*0026*/ 	.short	0x0030
        /*0028*/ 	.byte	0x00, 0xf0, 0x05, 0x00


	//----- nvinfo : EIATTR_KPARAM_INFO
	.align		4
.L_2909:
        /*002c*/ 	.byte	0x04, 0x17
        /*002e*/ 	.short	(.L_2911 - .L_2910)
.L_2910:
        /*0030*/ 	.word	0x00000000
        /*0034*/ 	.short	0x0005
        /*0036*/ 	.short	0x0028
        /*0038*/ 	.byte	0x00, 0xf0, 0x21, 0x00


	//----- nvinfo : EIATTR_KPARAM_INFO
	.align		4
.L_2911:
        /*003c*/ 	.byte	0x04, 0x17
        /*003e*/ 	.short	(.L_2913 - .L_2912)
.L_2912:
        /*0040*/ 	.word	0x00000000
        /*0044*/ 	.short	0x0004
        /*0046*/ 	.short	0x0020
        /*0048*/ 	.byte	0x00, 0xf0, 0x21, 0x00


	//----- nvinfo : EIATTR_KPARAM_INFO
	.align		4
.L_2913:
        /*004c*/ 	.byte	0x04, 0x17
        /*004e*/ 	.short	(.L_2915 - .L_2914)
.L_2914:
        /*0050*/ 	.word	0x00000000
        /*0054*/ 	.short	0x0003
        /*0056*/ 	.short	0x0018
        /*0058*/ 	.byte	0x00, 0xf0, 0x21, 0x00


	//----- nvinfo : EIATTR_KPARAM_INFO
	.align		4
.L_2915:
        /*005c*/ 	.byte	0x04, 0x17
        /*005e*/ 	.short	(.L_2917 - .L_2916)
.L_2916:
        /*0060*/ 	.word	0x00000000
        /*0064*/ 	.short	0x0002
        /*0066*/ 	.short	0x0010
        /*0068*/ 	.byte	0x00, 0xf0, 0x21, 0x00


	//----- nvinfo : EIATTR_KPARAM_INFO
	.align		4
.L_2917:
        /*006c*/ 	.byte	0x04, 0x17
        /*006e*/ 	.short	(.L_2919 - .L_2918)
.L_2918:
        /*0070*/ 	.word	0x00000000
        /*0074*/ 	.short	0x0001
        /*0076*/ 	.short	0x0008
        /*0078*/ 	.byte	0x00, 0xf0, 0x21, 0x00


	//----- nvinfo : EIATTR_KPARAM_INFO
	.align		4
.L_2919:
        /*007c*/ 	.byte	0x04, 0x17
        /*007e*/ 	.short	(.L_2921 - .L_2920)
.L_2920:
        /*0080*/ 	.word	0x00000000
        /*0084*/ 	.short	0x0000
        /*0086*/ 	.short	0x0000
        /*0088*/ 	.byte	0x00, 0xf0, 0x21, 0x00


	//----- nvinfo : EIATTR_MAXREG_COUNT
	.align		4
.L_2921:
        /*008c*/ 	.byte	0x03, 0x1b
        /*008e*/ 	.short	0x00ff


	//----- nvinfo : EIATTR_MERCURY_ISA_VERSION
	.align		4
        /*0090*/ 	.byte	0x03, 0x5f
        /*0092*/ 	.short	0x0000


	//----- nvinfo : EIATTR_EXIT_INSTR_OFFSETS
	.align		4
        /*0094*/ 	.byte	0x04, 0x1c
        /*0096*/ 	.short	(.L_2923 - .L_2922)


	//   ....[0]....
.L_2922:
        /*0098*/ 	.word	0x00000060


	//   ....[1]....
        /*009c*/ 	.word	0x00000670
.L_2923:


//--------------------- .nv.info._ZN2at6native55_GLOBAL__N__0955718d_22_SparseCsrTensorMath_cu_868dd54534reduce_sparse_csr_dim1_cuda_kernelIN3c107complexIfEElNS1_14ReductionAddOpIS5_EES5_EEvPT2_PKT_PKT0_SF_lT1_ --------------------------
	.section	.nv.info._ZN2at6native55_GLOBAL__N__0955718d_22_SparseCsrTensorMath_cu_868dd54534reduce_sparse_csr_dim1_cuda_kernelIN3c107complexIfEElNS1_14ReductionAddOpIS5_EES5_EEvPT2_PKT_PKT0_SF_lT1_,"",@"SHT_CUDA_INFO"
	.sectionflags	@""
	.align	4


	//----- nvinfo : EIATTR_CUDA_API_VERSION
	.align		4
        /*0000*/ 	.byte	0x04, 0x37
        /*0002*/ 	.short	(.L_2925 - .L_2924)
.L_2924:
        /*0004*/ 	.word	0x00000082


	//----- nvinfo : EIATTR_SW2861232_WAR
	.align		4
.L_2925:
        /*0008*/ 	.byte	0x01, 0x35
	.zero		2


	//----- nvinfo : EIATTR_PARAM_CBANK
	.align		4
        /*000c*/ 	.byte	0x04, 0x0a
        /*000e*/ 	.short	(.L_2927 - .L_2926)
	.align		4
.L_2926:
        /*0010*/ 	.word	index@(.nv.constant0._ZN2at6native55_GLOBAL__N__0955718d_22_SparseCsrTensorMath_cu_868dd54534reduce_sparse_csr_dim1_cuda_kernelIN3c107complexIfEElNS1_14ReductionAddOpIS5_EES5_EEvPT2_PKT_PKT0_SF_lT1_)
        /*0014*/ 	.short	0x0160
        /*0016*/ 	.short	0x0029


	//----- nvinfo : EIATTR_CBANK_PARAM_SIZE
	.align		4
.L_2927:
        /*0018*/ 	.byte	0x03, 0x19
        /*001a*/ 	.short	0x0029


	//----- nvinfo : EIATTR_KPARAM_INFO
	.align		4
        /*001c*/ 	.byte	0x04, 0x17
        /*001e*/ 	.short	(.L_2929 - .L_2928)
.L_2928:
        /*0020*/ 	.word	0x00000000
        /*0024*/ 	.short	0x0005
        /*0026*/ 	.short	0x0028
        /*0028*/ 	.byte	0x00, 0xf0, 0x05, 0x00


	//----- nvinfo : EIATTR_KPARAM_INFO
	.align		4
.L_2929:
        /*002c*/ 	.byte	0x04, 0x17
        /*002e*/ 	.short	(.L_2931 - .L_2930)
.L_2930:
        /*0030*/ 	.word	0x00000000
        /*0034*/ 	.short	0x0004
        /*0036*/ 	.short	0x0020
        /*0038*/ 	.byte	0x00, 0xf0, 0x21, 0x00


	//----- nvinfo : EIATTR_KPARAM_INFO
	.align		4
.L_2931:
        /*003c*/ 	.byte	0x04, 0x17
        /*003e*/ 	.short	(.L_2933 - .L_2932)
.L_2932:
        /*0040*/ 	.word	0x00000000
        /*0044*/ 	.short	0x0003
        /*0046*/ 	.short	0x0018
        /*0048*/ 	.byte	0x00, 0xf0, 0x21, 0x00


	//----- nvinfo : EIATTR_KPARAM_INFO
	.align		4
.L_2933:
        /*004c*/ 	.byte	0x04, 0x17
        /*004e*/ 	.short	(.L_2935 - .L_2934)
.L_2934:
        /*0050*/ 	.word	0x00000000
        /*0054*/ 	.short	0x0002
        /*0056*/ 	.short	0x0010
        /*0058*/ 	.byte	0x00, 0xf0, 0x21, 0x00


	//----- nvinfo : EIATTR_KPARAM_INFO
	.align		4
.L_2935:
        /*005c*/ 	.byte	0x04, 0x17
        /*005e*/ 	.short	(.L_2937 - .L_2936)
.L_2936:
        /*0060*/ 	.word	0x00000000
        /*0064*/ 	.short	0x0001
        /*0066*/ 	.short	0x0008
        /*0068*/ 	.byte	0x00, 0xf0, 0x21, 0x00


	//----- nvinfo : EIATTR_KPARAM_INFO
	.align		4
.L_2937:
        /*006c*/ 	.byte	0x04, 0x17
        /*006e*/ 	.short	(.L_2939 - .L_2938)
.L_2938:
        /*0070*/ 	.word	0x00000000
        /*0074*/ 	.short	0x0000
        /*0076*/ 	.short	0x0000
        /*0078*/ 	.byte	0x00, 0xf0, 0x21, 0x00


	//----- nvinfo : EIATTR_MAXREG_COUNT
	.align		4
.L_2939:
        /*007c*/ 	.byte	0x03, 0x1b
        /*007e*/ 	.short	0x00ff


	//----- nvinfo : EIATTR_MERCURY_ISA_VERSION
	.align		4
        /*0080*/ 	.byte	0x03, 0x5f
        /*0082*/ 	.short	0x0000


	//----- nvinfo : EIATTR_EXIT_INSTR_OFFSETS
	.align		4
        /*0084*/ 	.byte	0x04, 0x1c
        /*0086*/ 	.short	(.L_2941 - .L_2940)


	//   ....[0]....
.L_2940:
        /*0088*/ 	.word	0x00000060


	//   ....[1]....
        /*008c*/ 	.word	0x00000100


	//   ....[2]....
        /*0090*/ 	.word	0x00000bc0


	//----- nvinfo : EIATTR_CRS_STACK_SIZE
	.align		4
.L_2941:
        /*0094*/ 	.byte	0x04, 0x1e
        /*0096*/ 	.short	(.L_2943 - .L_2942)
.L_2942:
        /*0098*/ 	.word	0x00000000
.L_2943:


//--------------------- .nv.info._ZN2at6native55_GLOBAL__N__0955718d_22_SparseCsrTensorMath_cu_868dd54534reduce_sparse_csr_dim1_cuda_kernelIN3c107complexIfEEiNS1_14ReductionAddOpIS5_EES5_EEvPT2_PKT_PKT0_SF_lT1_ --------------------------
	.section	.nv.info._ZN2at6native55_GLOBAL__N__0955718d_22_SparseCsrTensorMath_cu_868dd54534reduce_sparse_csr_dim1_cuda_kernelIN3c107complexIfEEiNS1_14ReductionAddOpIS5_EES5_EEvPT2_PKT_PKT0_SF_lT1_,"",@"SHT_CUDA_INFO"
	.sectionflags	@""
	.align	4


	//----- nvinfo : EIATTR_CUDA_API_VERSION
	.align		4
        /*0000*/ 	.byte	0x04, 0x37
        /*0002*/ 	.short	(.L_2945 - .L_2944)
.L_2944:
        /*0004*/ 	.word	0x00000082


	//----- nvinfo : EIATTR_SW2861232_WAR
	.align		4
.L_2945:
        /*0008*/ 	.byte	0x01, 0x35
	.zero		2


	//----- nvinfo : EIATTR_PARAM_CBANK
	.align		4
        /*000c*/ 	.byte	0x04, 0x0a
        /*000e*/ 	.short	(.L_2947 - .L_2946)
	.align		4
.L_2946:
        /*0010*/ 	.word	index@(.nv.constant0._ZN2at6native55_GLOBAL__N__0955718d_22_SparseCsrTensorMath_cu_868dd54534reduce_sparse_csr_dim1_cuda_kernelIN3c107complexIfEEiNS1_14ReductionAddOpIS5_EES5_EEvPT2_PKT_PKT0_SF_lT1_)
        /*0014*/ 	.short	0x0160
        /*0016*/ 	.short	0x0029


	//----- nvinfo : EIATTR_CBANK_PARAM_SIZE
	.align		4
.L_2947:
        /*0018*/ 	.byte	0x03, 0x19
        /*001a*/ 	.short	0x0029


	//----- nvinfo : EIATTR_KPARAM_INFO
	.align		4
        /*001c*/ 	.byte	0x04, 0x17
        /*001e*/ 	.short	(.L_2949 - .L_2948)
.L_2948:
        /*0020*/ 	.word	0x00000000
        /*0024*/ 	.short	0x0005
        /*0026*/ 	.short	0x0028
        /*0028*/ 	.byte	0x00, 0xf0, 0x05, 0x00


	//----- nvinfo : EIATTR_KPARAM_INFO
	.align		4
.L_2949:
        /*002c*/ 	.byte	0x04, 0x17
        /*002e*/ 	.short	(.L_2951 - .L_2950)
.L_2950:
        /*0030*/ 	.word	0x00000000
        /*0034*/ 	.short	0x0004
        /*0036*/ 	.short	0x0020
        /*0038*/ 	.byte	0x00, 0xf0, 0x21, 0x00


	//----- nvinfo : EIATTR_KPARAM_INFO
	.align		4
.L_2951:
        /*003c*/ 	.byte	0x04, 0x17
        /*003e*/ 	.short	(.L_2953 - .L_2952)
.L_2952:
        /*0040*/ 	.word	0x00000000
        /*0044*/ 	.short	0x0003
        /*0046*/ 	.short	0x0018
        /*0048*/ 	.byte	0x00, 0xf0, 0x21, 0x00


	//----- nvinfo : EIATTR_KPARAM_INFO
	.align		4
.L_2953:
        /*004c*/ 	.byte	0x04, 0x17
        /*004e*/ 	.short	(.L_2955 - .L_2954)
.L_2954:
        /*0050*/ 	.word	0x00000000
        /*0054*/ 	.short	0x0002
        /*0056*/ 	.short	0x0010
        /*0058*/ 	.byte	0x00, 0xf0, 0x21, 0x00


	//----- nvinfo : EIATTR_KPARAM_INFO
	.align		4
.L_2955:
        /*005c*/ 	.byte	0x04, 0x17
        /*005e*/ 	.short	(.L_2957 - .L_2956)
.L_2956:
        /*0060*/ 	.word	0x00000000
        /*0064*/ 	.short	0x0001
        /*0066*/ 	.short	0x0008
        /*0068*/ 	.byte	0x00, 0xf0, 0x21, 0x00


	//----- nvinfo : EIATTR_KPARAM_INFO
	.align		4
.L_2957:
        /*006c*/ 	.byte	0x04, 0x17
        /*006e*/ 	.short	(.L_2959 - .L_2958)
.L_2958:
        /*0070*/ 	.word	0x00000000
        /*0074*/ 	.short	0x0000
        /*0076*/ 	.short	0x0000
        /*0078*/ 	.byte	0x00, 0xf0, 0x21, 0x00


	//----- nvinfo : EIATTR_MAXREG_COUNT
	.align		4
.L_2959:
        /*007c*/ 	.byte	0x03, 0x1b
        /*007e*/ 	.short	0x00ff


	//----- nvinfo : EIATTR_MERCURY_ISA_VERSION
	.align		4
        /*0080*/ 	.byte	0x03, 0x5f
        /*0082*/ 	.short	0x0000


	//----- nvinfo : EIATTR_EXIT_INSTR_OFFSETS
	.align		4
        /*0084*/ 	.byte	0x04, 0x1c
        /*0086*/ 	.short	(.L_2961 - .L_2960)


	//   ....[0]....
.L_2960:
        /*0088*/ 	.word	0x00000060


	//   ....[1]....
        /*008c*/ 	.word	0x000000f0


	//   ....[2]....
        /*0090*/ 	.word	0x00000a60


	//----- nvinfo : EIATTR_CRS_STACK_SIZE
	.align		4
.L_2961:
        /*0094*/ 	.byte	0x04, 0x1e
        /*0096*/ 	.short	(.L_2963 - .L_2962)
.L_2962:
        /*0098*/ 	.word	0x00000000
.L_2963:


//--------------------- .nv.info._ZN2at6native55_GLOBAL__N__0955718d_22_SparseCsrTensorMath_cu_868dd54534reduce_sparse_csr_dim0_cuda_kernelIN3c107complexIfEElNS1_14ReductionAddOpIS5_EES5_EEvPT2_PKT0_lPKT_SC_lT1_ --------------------------
	.section	.nv.info._ZN2at6native55_GLOBAL__N__0955718d_22_SparseCsrTensorMath_cu_868dd54534reduce_sparse_csr_dim0_cuda_kernelIN3c107complexIfEElNS1_14ReductionAddOpIS5_EES5_EEvPT2_PKT0_lPKT_SC_lT1_,"",@"SHT_CUDA_INFO"
	.sectionflags	@""
	.align	4


	//----- nvinfo : EIATTR_CUDA_API_VERSION
	.align		4
        /*0000*/ 	.byte	0x04, 0x37
        /*0002*/ 	.short	(.L_2965 - .L_2964)
.L_2964:
        /*0004*/ 	.word	0x00000082


	//----- nvinfo : EIATTR_SW2861232_WAR
	.align		4
.L_2965:
        /*0008*/ 	.byte	0x01, 0x35
	.zero		2


	//----- nvinfo : EIATTR_PARAM_CBANK
	.align		4
        /*000c*/ 	.byte	0x04, 0x0a
        /*000e*/ 	.short	(.L_2967 - .L_2966)
	.align		4
.L_2966:
        /*0010*/ 	.word	index@(.nv.constant0._ZN2at6native55_GLOBAL__N__0955718d_22_SparseCsrTensorMath_cu_868dd54534reduce_sparse_csr_dim0_cuda_kernelIN3c107complexIfEElNS1_14ReductionAddOpIS5_EES5_EEvPT2_PKT0_lPKT_SC_lT1_)
        /*0014*/ 	.short	0x0160
        /*0016*/ 	.short	0x0031


	//----- nvinfo : EIATTR_CBANK_PARAM_SIZE
	.align		4
.L_2967:
        /*0018*/ 	.byte	0x03, 0x19
        /*001a*/ 	.short	0x0031


	//----- nvinfo : EIATTR_KPARAM_INFO
	.align		4
        /*001c*/ 	.byte	0x04, 0x17
        /*001e*/ 	.short	(.L_2969 - .L_2968)
.L_2968:
        /*0020*/ 	.word	0x00000000
        /*0024*/ 	.short	0x0006
        /*0026*/ 	.short	0x0030
        /*0028*/ 	.byte	0x00, 0xf0, 0x05, 0x00


	//----- nvinfo : EIATTR_KPARAM_INFO
	.align		4
.L_2969:
        /*002c*/ 	.byte	0x04, 0x17
        /*002e*/ 	.short	(.L_2971 - .L_2970)
.L_2970:
        /*0030*/ 	.word	0x00000000
        /*0034*/ 	.short	0x0005
        /*0036*/ 	.short	0x0028
        /*0038*/ 	.byte	0x00, 0xf0, 0x21, 0x00


	//----- nvinfo : EIATTR_KPARAM_INFO
	.align		4
.L_2971:
        /*003c*/ 	.byte	0x04, 0x17
        /*003e*/ 	.short	(.L_2973 - .L_2972)
.L_2972:
        /*0040*/ 	.word	0x00000000
        /*0044*/ 	.short	0x0004
        /*0046*/ 	.short	0x0020
        /*0048*/ 	.byte	0x00, 0xf0, 0x21, 0x00


	//----- nvinfo : EIATTR_KPARAM_INFO
	.align		4
.L_2973:
        /*004c*/ 	.byte	0x04, 0x17
        /*004e*/ 	.short	(.L_2975 - .L_2974)
.L_2974:
        /*0050*/ 	.word	0x00000000
        /*0054*/ 	.short	0x0003
        /*0056*/ 	.short	0x0018
        /*0058*/ 	.byte	0x00, 0xf0, 0x21, 0x00


	//----- nvinfo : EIATTR_KPARAM_INFO
	.align		4
.L_2975:
        /*005c*/ 	.byte	0x04, 0x17
        /*005e*/ 	.short	(.L_2977 - .L_2976)
.L_2976:
        /*0060*/ 	.word	0x00000000
        /*0064*/ 	.short	0x0002
        /*0066*/ 	.short	0x0010
        /*0068*/ 	.byte	0x00, 0xf0, 0x21, 0x00


	//----- nvinfo : EIATTR_KPARAM_INFO
	.align		4
.L_2977:
        /*006c*/ 	.byte	0x04, 0x17
        /*006e*/ 	.short	(.L_2979 - .L_2978)
.L_2978:
        /*0070*/ 	.word	0x00000000
        /*0074*/ 	.short	0x0001
        /*0076*/ 	.short	0x0008
        /*0078*/ 	.byte	0x00, 0xf0, 0x21, 0x00


	//----- nvinfo : EIATTR_KPARAM_INFO
	.align		4
.L_2979:
        /*007c*/ 	.byte	0x04, 0x17
        /*007e*/ 	.short	(.L_2981 - .L_2980)
.L_2980:
        /*0080*/ 	.word	0x00000000
        /*0084*/ 	.short	0x0000
        /*0086*/ 	.short	0x0000
        /*0088*/ 	.byte	0x00, 0xf0, 0x21, 0x00


	//----- nvinfo : EIATTR_MAXREG_COUNT
	.align		4
.L_2981:
        /*008c*/ 	.byte	0x03, 0x1b
        /*008e*/ 	.short	0x00ff


	//----- nvinfo : EIATTR_MERCURY_ISA_VERSION
	.align		4
        /*0090*/ 	.byte	0x03, 0x5f
        /*0092*/ 	.short	0x0000


	//----- nvinfo : EIATTR_EXIT_INSTR_OFFSETS
	.align		4
        /*0094*/ 	.byte	0x04, 0x1c
        /*0096*/ 	.short	(.L_2983 - .L_2982)


	//   ....[0]....
.L_2982:
        /*0098*/ 	.word	0x00000060


	//   ....[1]....
        /*009c*/ 	.word	0x000006d0
.L_2983:


//--------------------- .nv.info._ZN2at6native55_GLOBAL__N__0955718d_22_SparseCsrTensorMath_cu_868dd54534reduce_sparse_csr_dim0_cuda_kernelIN3c107complexIfEEiNS1_14ReductionAddOpIS5_EES5_EEvPT2_PKT0_lPKT_SC_lT1_ --------------------------
	.section	.nv.info._ZN2at6native55_GLOBAL__N__0955718d_22_SparseCsrTensorMath_cu_868dd54534reduce_sparse_csr_dim0_cuda_kernelIN3c107complexIfEEiNS1_14ReductionAddOpIS5_EES5_EEvPT2_PKT0_lPKT_SC_lT1_,"",@"SHT_CUDA_INFO"
	.sectionflags	@""
	.align	4


	//----- nvinfo : EIATTR_CUDA_API_VERSION
	.align		4
        /*0000*/ 	.byte	0x04, 0x37
        /*0002*/ 	.short	(.L_2985 - .L_2984)
.L_2984:
        /*0004*/ 	.word	0x00000082


	//----- nvinfo : EIATTR_SW2861232_WAR
	.align		4
.L_2985:
        /*0008*/ 	.byte	0x01, 0x35
	.zero		2


	//----- nvinfo : EIATTR_PARAM_CBANK
	.align		4
        /*000c*/ 	.byte	0x04, 0x0a
        /*000e*/ 	.short	(.L_2987 - .L_2986)
	.align		4
.L_2986:
        /*0010*/ 	.word	index@(.nv.constant0._ZN2at6native55_GLOBAL__N__0955718d_22_SparseCsrTensorMath_cu_868dd54534reduce_sparse_csr_dim0_cuda_kernelIN3c107complexIfEEiNS1_14ReductionAddOpIS5_EES5_EEvPT2_PKT0_lPKT_SC_lT1_)
        /*0014*/ 	.short	0x0160
        /*0016*/ 	.short	0x0031


	//----- nvinfo : EIATTR_CBANK_PARAM_SIZE
	.align		4
.L_2987:
        /*0018*/ 	.byte	0x03, 0x19
        /*001a*/ 	.short	0x0031


	//----- nvinfo : EIATTR_KPARAM_INFO
	.align		4
        /*001c*/ 	.byte	0x04, 0x17
        /*001e*/ 	.short	(.L_2989 - .L_2988)
.L_2988:
        /*0020*/ 	.word	0x00000000
        /*0024*/ 	.short	0x0006
        /*0026*/ 	.short	0x0030
        /*0028*/ 	.byte	0x00, 0xf0, 0x05, 0x00


	//----- nvinfo : EIATTR_KPARAM_INFO
	.align		4
.L_2989:
        /*002c*/ 	.byte	0x04, 0x17
        /*002e*/ 	.short	(.L_2991 - .L_2990)
.L_2990:
        /*0030*/ 	.word	0x00000000
        /*0034*/ 	.short	0x0005
        /*0036*/ 	.short	0x0028
        /*0038*/ 	.byte	0x00, 0xf0, 0x21, 0x00


	//----- nvinfo : EIATTR_KPARAM_INFO
	.align		4
.L_2991:
        /*003c*/ 	.byte	0x04, 0x17
        /*003e*/ 	.short	(.L_2993 - .L_2992)
.L_2992:
        /*0040*/ 	.word	0x00000000
        /*0044*/ 	.short	0x0004
        /*0046*/ 	.short	0x0020
        /*0048*/ 	.byte	0x00, 0xf0, 0x21, 0x00


	//----- nvinfo : EIATTR_KPARAM_INFO
	.align		4
.L_2993:
        /*004c*/ 	.byte	0x04, 0x17
        /*004e*/ 	.short	(.L_2995 - .L_2994)
.L_2994:
        /*0050*/ 	.word	0x00000000
        /*0054*/ 	.short	0x0003
        /*0056*/ 	.short	0x0018
        /*0058*/ 	.byte	0x00, 0xf0, 0x21, 0x00


	//----- nvinfo : EIATTR_KPARAM_INFO
	.align		4
.L_2995:
        /*005c*/ 	.byte	0x04, 0x17
        /*005e*/ 	.short	(.L_2997 - .L_2996)
.L_2996:
        /*0060*/ 	.word	0x00000000
        /*0064*/ 	.short	0x0002
        /*0066*/ 	.short	0x0010
        /*0068*/ 	.byte	0x00, 0xf0, 0x21, 0x00


	//----- nvinfo : EIATTR_KPARAM_INFO
	.align		4
.L_2997:
        /*006c*/ 	.byte	0x04, 0x17
        /*006e*/ 	.short	(.L_2999 - .L_2998)
.L_2998:
        /*0070*/ 	.word	0x00000000
        /*0074*/ 	.short	0x0001
        /*0076*/ 	.short	0x0008
        /*0078*/ 	.byte	0x00, 0xf0, 0x21, 0x00


	//----- nvinfo : EIATTR_KPARAM_INFO
	.align		4
.L_2999:
        /*007c*/ 	.byte	0x04, 0x17
        /*007e*/ 	.short	(.L_3001 - .L_3000)
.L_3000:
        /*0080*/ 	.word	0x00000000
        /*0084*/ 	.short	0x0000
        /*0086*/ 	.short	0x0000
        /*0088*/ 	.byte	0x00, 0xf0, 0x21, 0x00


	//----- nvinfo : EIATTR_MAXREG_COUNT
	.align		4
.L_3001:
        /*008c*/ 	.byte	0x03, 0x1b
        /*008e*/ 	.short	0x00ff


	//----- nvinfo : EIATTR_MERCURY_ISA_VERSION
	.align		4
        /*0090*/ 	.byte	0x03, 0x5f
        /*0092*/ 	.short	0x0000


	//----- nvinfo : EIATTR_EXIT_INSTR_OFFSETS
	.align		4
        /*0094*/ 	.byte	0x04, 0x1c
        /*0096*/ 	.short	(.L_3003 - .L_3002)


	//   ....[0]....
.L_3002:
        /*0098*/ 	.word	0x00000060


	//   ....[1]....
        /*009c*/ 	.word	0x00000630
.L_3003:


//--------------------- .nv.info._ZN2at6native55_GLOBAL__N__0955718d_22_SparseCsrTensorMath_cu_868dd54534reduce_sparse_csr_dim1_cuda_kernelIN3c107complexIdEElNS1_14ReductionAddOpIS5_EES5_EEvPT2_PKT_PKT0_SF_lT1_ --------------------------
	.section	.nv.info._ZN2at6native55_GLOBAL__N__0955718d_22_SparseCsrTensorMath_cu_868dd54534reduce_sparse_csr_dim1_cuda_kernelIN3c107complexIdEElNS1_14ReductionAddOpIS5_EES5_EEvPT2_PKT_PKT0_SF_lT1_,"",@"SHT_CUDA_INFO"
	.sectionflags	@""
	.align	4


	//----- nvinfo : EIATTR_CUDA_API_VERSION
	.align		4
        /*0000*/ 	.byte	0x04, 0x37
        /*0002*/ 	.short	(.L_3005 - .L_3004)
.L_3004:
        /*0004*/ 	.word	0x00000082


	//----- nvinfo : EIATTR_SW2861232_WAR
	.align		4
.L_3005:
        /*0008*/ 	.byte	0x01, 0x35
	.zero		2


	//----- nvinfo : EIATTR_PARAM_CBANK
	.align		4
        /*000c*/ 	.byte	0x04, 0x0a
        /*000e*/ 	.short	(.L_3007 - .L_3006)
	.align		4
.L_3006:
        /*0010*/ 	.word	index@(.nv.constant0._ZN2at6native55_GLOBAL__N__0955718d_22_SparseCsrTensorMath_cu_868dd54534reduce_sparse_csr_dim1_cuda_kernelIN3c107complexIdEElNS1_14ReductionAddOpIS5_EES5_EEvPT2_PKT_PKT0_SF_lT1_)
        /*0014*/ 	.short	0x0160
        /*0016*/ 	.short	0x0029


	//----- nvinfo : EIATTR_CBANK_PARAM_SIZE
	.align		4
.L_3007:
        /*0018*/ 	.byte	0x03, 0x19
        /*001a*/ 	.short	0x0029


	//----- nvinfo : EIATTR_KPARAM_INFO
	.align		4
        /*001c*/ 	.byte	0x04, 0x17
        /*001e*/ 	.short	(.L_3009 - .L_3008)
.L_3008:
        /*0020*/ 	.word	0x00000000
        /*0024*/ 	.short	0x0005
        /*0026*/ 	.short	0x0028
        /*0028*/ 	.byte	0x00, 0xf0, 0x05, 0x00


	//----- nvinfo : EIATTR_KPARAM_INFO
	.align		4
.L_3009:
        /*002c*/ 	.byte	0x04, 0x17
        /*002e*/ 	.short	(.L_3011 - .L_3010)
.L_3010:
        /*0030*/ 	.word	0x00000000
        /*0034*/ 	.short	0x0004
        /*0036*/ 	.short	0x0020
        /*0038*/ 	.byte	0x00, 0xf0, 0x21, 0x00


	//----- nvinfo : EIATTR_KPARAM_INFO
	.align		4
.L_3011:
        /*003c*/ 	.byte	0x04, 0x17
        /*003e*/ 	.short	(.L_3013 - .L_3012)
.L_3012:
        /*0040*/ 	.word	0x00000000
        /*0044*/ 	.short	0x0003
        /*0046*/ 	.short	0x0018
        /*0048*/ 	.byte	0x00, 0xf0, 0x21, 0x00


	//----- nvinfo : EIATTR_KPARAM_INFO
	.align		4
.L_3013:
        /*004c*/ 	.byte	0x04, 0x17
        /*004e*/ 	.short	(.L_3015 - .L_3014)
.L_3014:
        /*0050*/ 	.word	0x00000000
        /*0054*/ 	.short	0x0002
        /*0056*/ 	.short	0x0010
        /*0058*/ 	.byte	0x00, 0xf0, 0x21, 0x00


	//----- nvinfo : EIATTR_KPARAM_INFO
	.align		4
.L_3015:
        /*005c*/ 	.byte	0x04, 0x17
        /*005e*/ 	.short	(.L_3017 - .L_3016)
.L_3016:
        /*0060*/ 	.word	0x00000000
        /*0064*/ 	.short	0x0001
        /*0066*/ 	.short	0x0008
        /*0068*/ 	.byte	0x00, 0xf0, 0x21, 0x00


	//----- nvinfo : EIATTR_KPARAM_INFO
	.align		4
.L_3017:
        /*006c*/ 	.byte	0x04, 0x17
        /*006e*/ 	.short	(.L_3019 - .L_3018)
.L_3018:
        /*0070*/ 	.word	0x00000000
        /*0074*/ 	.short	0x0000
        /*0076*/ 	.short	0x0000
        /*0078*/ 	.byte	0x00, 0xf0, 0x21, 0x00


	//----- nvinfo : EIATTR_MAXREG_COUNT
	.align		4
.L_3019:
        /*007c*/ 	.byte	0x03, 0x1b
        /*007e*/ 	.short	0x00ff


	//----- nvinfo : EIATTR_MERCURY_ISA_VERSION
	.align		4
        /*0080*/ 	.byte	0x03, 0x5f
        /*0082*/ 	.short	0x0000


	//----- nvinfo : EIATTR_EXIT_INSTR_OFFSETS
	.align		4
        /*0084*/ 	.byte	0x04, 0x1c
        /*0086*/ 	.short	(.L_3021 - .L_3020)


	//   ....[0]....
.L_3020:
        /*0088*/ 	.word	0x00000060


	//   ....[1]....
        /*008c*/ 	.word	0x00000100


	//   ....[2]....
        /*0090*/ 	.word	0x00000bc0


	//----- nvinfo : EIATTR_CRS_STACK_SIZE
	.align		4
.L_3021:
        /*0094*/ 	.byte	0x04, 0x1e
        /*0096*/ 	.short	(.L_3023 - .L_3022)
.L_3022:
        /*0098*/ 	.word	0x00000000
.L_3023:


//--------------------- .nv.info._ZN2at6native55_GLOBAL__N__0955718d_22_SparseCsrTensorMath_cu_868dd54534reduce_sparse_csr_dim1_cuda_kernelIN3c107complexIdEEiNS1_14ReductionAddOpIS5_EES5_EEvPT2_PKT_PKT0_SF_lT1_ --------------------------
	.section	.nv.info._ZN2at6native55_GLOBAL__N__0955718d_22_SparseCsrTensorMath_cu_868dd54534reduce_sparse_csr_dim1_cuda_kernelIN3c107complexIdEEiNS1_14ReductionAddOpIS5_EES5_EEvPT2_PKT_PKT0_SF_lT1_,"",@"SHT_CUDA_INFO"
	.sectionflags	@""
	.align	4


	//----- nvinfo : EIATTR_CUDA_API_VERSION
	.align		4
        /*0000*/ 	.byte	0x04, 0x37
        /*0002*/ 	.short	(.L_3025 - .L_3024)
.L_3024:
        /*0004*/ 	.word	0x00000082


	//----- nvinfo : EIATTR_SW2861232_WAR
	.align		4
.L_3025:
        /*0008*/ 	.byte	0x01, 0x35
	.zero		2


	//----- nvinfo : EIATTR_PARAM_CBANK
	.align		4
        /*000c*/ 	.byte	0x04, 0x0a
        /*000e*/ 	.short	(.L_3027 - .L_3026)
	.align		4
.L_3026:
        /*0010*/ 	.word	index@(.nv.constant0._ZN2at6native55_GLOBAL__N__0955718d_22_SparseCsrTensorMath_cu_868dd54534reduce_sparse_csr_dim1_cuda_kernelIN3c107complexIdEEiNS1_14ReductionAddOpIS5_EES5_EEvPT2_PKT_PKT0_SF_lT1_)
        /*0014*/ 	.short	0x0160
        /*0016*/ 	.short	0x0029


	//----- nvinfo : EIATTR_CBANK_PARAM_SIZE
	.align		4
.L_3027:
        /*0018*/ 	.byte	0x03, 0x19
        /*001a*/ 	.short	0x0029


	//----- nvinfo : EIATTR_KPARAM_INFO
	.align		4
        /*001c*/ 	.byte	0x04, 0x17
        /*001e*/ 	.short	(.L_3029 - .L_3028)
.L_3028:
        /*0020*/ 	.word	0x00000000
        /*0024*/ 	.short	0x0005
        /*0026*/ 	.short	0x0028
        /*0028*/ 	.byte	0x00, 0xf0, 0x05, 0x00


	//----- nvinfo : EIATTR_KPARAM_INFO
	.align		4
.L_3029:
        /*002c*/ 	.byte	0x04, 0x17
        /*002e*/ 	.short	(.L_3031 - .L_3030)
.L_3030:
        /*0030*/ 	.word	0x00000000
        /*0034*/ 	.short	0x0004
        /*0036*/ 	.short	0x0020
        /*0038*/ 	.byte	0x00, 0xf0, 0x21, 0x00


	//----- nvinfo : EIATTR_KPARAM_INFO
	.align		4
.L_3031:
        /*003c*/ 	.byte	0x04, 0x17
        /*003e*/ 	.short	(.L_3033 - .L_3032)
.L_3032:
        /*0040*/ 	.word	0x00000000
        /*0044*/ 	.short	0x0003
        /*0046*/ 	.short	0x0018
        /*0048*/ 	.byte	0x00, 0xf0, 0x21, 0x00


	//----- nvinfo : EIATTR_KPARAM_INFO
	.align		4
.L_3033:
        /*004c*/ 	.byte	0x04, 0x17
        /*004e*/ 	.short	(.L_3035 - .L_3034)
.L_3034:
        /*0050*/ 	.word	0x00000000
        /*0054*/ 	.short	0x0002
        /*0056*/ 	.short	0x0010
        /*0058*/ 	.byte	0x00, 0xf0, 0x21, 0x00


	//----- nvinfo : EIATTR_KPARAM_INFO
	.align		4
.L_3035:
        /*005c*/ 	.byte	0x04, 0x17
        /*005e*/ 	.short	(.L_3037 - .L_3036)
.L_3036:
        /*0060*/ 	.word	0x00000000
        /*0064*/ 	.short	0x0001
        /*0066*/ 	.short	0x0008
        /*0068*/ 	.byte	0x00, 0xf0, 0x21, 0x00


	//----- nvinfo : EIATTR_KPARAM_INFO
	.align		4
.L_3037:
        /*006c*/ 	.byte	0x04, 0x17
        /*006e*/ 	.short	(.L_3039 - .L_3038)
.L_3038:
        /*0070*/ 	.word	0x00000000
        /*0074*/ 	.short	0x0000
        /*0076*/ 	.short	0x0000
        /*0078*/ 	.byte	0x00, 0xf0, 0x21, 0x00


	//----- nvinfo : EIATTR_MAXREG_COUNT
	.align		4
.L_3039:
        /*007c*/ 	.byte	0x03, 0x1b
        /*007e*/ 	.short	0x00ff


	//----- nvinfo : EIATTR_MERCURY_ISA_VERSION
	.align		4
        /*0080*/ 	.byte	0x03, 0x5f
        /*0082*/ 	.short	0x0000


	//----- nvinfo : EIATTR_EXIT_INSTR_OFFSETS
	.align		4
        /*0084*/ 	.byte	0x04, 0x1c
        /*0086*/ 	.short	(.L_3041 - .L_3040)


	//   ....[0]....
.L_3040:
        /*0088*/ 	.word	0x00000060


	//   ....[1]....
        /*008c*/ 	.word	0x000000f0


	//   ....[2]....
        /*0090*/ 	.word	0x00000a80


	//----- nvinfo : EIATTR_CRS_STACK_SIZE
	.align		4
.L_3041:
        /*0094*/ 	.byte	0x04, 0x1e
        /*0096*/ 	.short	(.L_3043 - .L_3042)
.L_3042:
        /*0098*/ 	.word	0x00000000
.L_3043:


//--------------------- .nv.info._ZN2at6native55_GLOBAL__N__0955718d_22_SparseCsrTensorMath_cu_868dd54534reduce_sparse_csr_dim0_cuda_kernelIN3c107complexIdEElNS1_14ReductionAddOpIS5_EES5_EEvPT2_PKT0_lPKT_SC_lT1_ --------------------------
	.section	.nv.info._ZN2at6native55_GLOBAL__N__0955718d_22_SparseCsrTensorMath_cu_868dd54534reduce_sparse_csr_dim0_cuda_kernelIN3c107complexIdEElNS1_14ReductionAddOpIS5_EES5_EEvPT2_PKT0_lPKT_SC_lT1_,"",@"SHT_CUDA_INFO"
	.sectionflags	@""
	.align	4


	//----- nvinfo : EIATTR_CUDA_API_VERSION
	.align		4
        /*0000*/ 	.byte	0x04, 0x37
        /*0002*/ 	.short	(.L_3045 - .L_3044)
.L_3044:
        /*0004*/ 	.word	0x00000082


	//----- nvinfo : EIATTR_SW2861232_WAR
	.align		4
.L_3045:
        /*0008*/ 	.byte	0x01, 0x35
	.zero		2


	//----- nvinfo : EIATTR_PARAM_CBANK
	.align		4
        /*000c*/ 	.byte	0x04, 0x0a
        /*000e*/ 	.short	(.L_3047 - .L_3046)
	.align		4
.L_3046:
        /*0010*/ 	.word	index@(.nv.constant0._ZN2at6native55_GLOBAL__N__0955718d_22_SparseCsrTensorMath_cu_868dd54534reduce_sparse_csr_dim0_cuda_kernelIN3c107complexIdEElNS1_14ReductionAddOpIS5_EES5_EEvPT2_PKT0_lPKT_SC_lT1_)
        /*0014*/ 	.short	0x0160
        /*0016*/ 	.short	0x0031


	//----- nvinfo : EIATTR_CBANK_PARAM_SIZE
	.align		4
.L_3047:
        /*0018*/ 	.byte	0x03, 0x19
        /*001a*/ 	.short	0x0031


	//----- nvinfo : EIATTR_KPARAM_INFO
	.align		4
        /*001c*/ 	.byte	0x04, 0x17
        /*001e*/ 	.short	(.L_3049 - .L_3048)
.L_3048:
        /*0020*/ 	.word	0x00000000
        /*0024*/ 	.short	0x0006
        /*0026*/ 	.short	0x0030
        /*0028*/ 	.byte	0x00, 0xf0, 0x05, 0x00


	//----- nvinfo : EIATTR_KPARAM_INFO
	.align		4
.L_3049:
        /*002c*/ 	.byte	0x04, 0x17
        /*002e*/ 	.short	(.L_3051 - .L_3050)
.L_3050:
        /*0030*/ 	.word	0x00000000
        /*0034*/ 	.short	0x0005
        /*0036*/ 	.short	0x0028
        /*0038*/ 	.byte	0x00, 0xf0, 0x21, 0x00


	//----- nvinfo : EIATTR_KPARAM_INFO
	.align		4
.L_3051:
        /*003c*/ 	.byte	0x04, 0x17
        /*003e*/ 	.short	(.L_3053 - .L_3052)
.L_3052:
        /*0040*/ 	.word	0x00000000
        /*0044*/ 	.short	0x0004
        /*0046*/ 	.short	0x0020
        /*0048*/ 	.byte	0x00, 0xf0, 0x21, 0x00


	//----- nvinfo : EIATTR_KPARAM_INFO
	.align		4
.L_3053:
        /*004c*/ 	.byte	0x04, 0x17
        /*004e*/ 	.short	(.L_3055 - .L_3054)
.L_3054:
        /*0050*/ 	.word	0x00000000
        /*0054*/ 	.short	0x0003
        /*0056*/ 	.short	0x0018
        /*0058*/ 	.byte	0x00, 0xf0, 0x21, 0x00


	//----- nvinfo : EIATTR_KPARAM_INFO
	.align		4
.L_3055:
        /*005c*/ 	.byte	0x04, 0x17
        /*005e*/ 	.short	(.L_3057 - .L_3056)
.L_3056:
        /*0060*/ 	.word	0x00000000
        /*0064*/ 	.short	0x0002
        /*0066*/ 	.short	0x0010
        /*0068*/ 	.byte	0x00, 0xf0, 0x21, 0x00


	//----- nvinfo : EIATTR_KPARAM_INFO
	.align		4
.L_3057:
        /*006c*/ 	.byte	0x04, 0x17
        /*006e*/ 	.short	(.L_3059 - .L_3058)
.L_3058:
        /*0070*/ 	.word	0x00000000
        /*0074*/ 	.short	0x0001
        /*0076*/ 	.short	0x0008
        /*0078*/ 	.byte	0x00, 0xf0, 0x21, 0x00


	//----- nvinfo : EIATTR_KPARAM_INFO
	.align		4
.L_3059:
        /*007c*/ 	.byte	0x04, 0x17
        /*007e*/ 	.short	(.L_3061 - .L_3060)
.L_3060:
        /*0080*/ 	.word	0x00000000
        /*0084*/ 	.short	0x0000
        /*0086*/ 	.short	0x0000
        /*0088*/ 	.byte	0x00, 0xf0, 0x21, 0x00


	//----- nvinfo : EIATTR_MAXREG_COUNT
	.align		4
.L_3061:
        /*008c*/ 	.byte	0x03, 0x1b
        /*008e*/ 	.short	0x00ff


	//----- nvinfo : EIATTR_MERCURY_ISA_VERSION
	.align		4
        /*0090*/ 	.byte	0x03, 0x5f
        /*0092*/ 	.short	0x0000


	//----- nvinfo : EIATTR_EXIT_INSTR_OFFSETS
	.align		4
        /*0094*/ 	.byte	0x04, 0x1c
        /*0096*/ 	.short	(.L_3063 - .L_3062)


	//   ....[0]....
.L_3062:
        /*0098*/ 	.word	0x00000060


	//   ....[1]....
        /*009c*/ 	.word	0x00000690
.L_3063:


//--------------------- .nv.info._ZN2at6native55_GLOBAL__N__0955718d_22_SparseCsrTensorMath_cu_868dd54534reduce_sparse_csr_dim0_cuda_kernelIN3c107complexIdEEiNS1_14ReductionAddOpIS5_EES5_EEvPT2_PKT0_lPKT_SC_lT1_ --------------------------
	.section	.nv.info._ZN2at6native55_GLOBAL__N__0955718d_22_SparseCsrTensorMath_cu_868dd54534reduce_sparse_csr_dim0_cuda_kernelIN3c107complexIdEEiNS1_14ReductionAddOpIS5_EES5_EEvPT2_PKT0_lPKT_SC_lT1_,"",@"SHT_CUDA_INFO"
	.sectionflags	@""
	.align	4


	//----- nvinfo : EIATTR_CUDA_API_VERSION
	.align		4
        /*0000*/ 	.byte	0x04, 0x37
        /*0002*/ 	.short	(.L_3065 - .L_3064)
.L_3064:
        /*0004*/ 	.word	0x00000082


	//----- nvinfo : EIATTR_SW2861232_WAR
	.align		4
.L_3065:
        /*0008*/ 	.byte	0x01, 0x35
	.zero		2


	//----- nvinfo : EIATTR_PARAM_CBANK
	.align		4
        /*000c*/ 	.byte	0x04, 0x0a
        /*000e*/ 	.short	(.L_3067 - .L_3066)
	.align		4
.L_3066:
        /*0010*/ 	.word	index@(.nv.constant0._ZN2at6native55_GLOBAL__N__0955718d_22_SparseCsrTensorMath_cu_868dd54534reduce_sparse_csr_dim0_cuda_kernelIN3c107complexIdEEiNS1_14ReductionAddOpIS5_EES5_EEvPT2_PKT0_lPKT_SC_lT1_)
        /*0014*/ 	.short	0x0160
        /*0016*/ 	.short	0x0031


	//----- nvinfo : EIATTR_CBANK_PARAM_SIZE
	.align		4
.L_3067:
        /*0018*/ 	.byte	0x03, 0x19
        /*001a*/ 	.short	0x0031


	//----- nvinfo : EIATTR_KPARAM_INFO
	.align		4
        /*001c*/ 	.byte	0x04, 0x17
        /*001e*/ 	.short	(.L_3069 - .L_3068)
.L_3068:
        /*0020*/ 	.word	0x00000000
        /*0024*/ 	.short	0x0006
        /*0026*/ 	.short	0x0030
        /*0028*/ 	.byte	0x00, 0xf0, 0x05, 0x00


	//----- nvinfo : EIATTR_KPARAM_INFO
	.align		4
.L_3069:
        /*002c*/ 	.byte	0x04, 0x17
        /*002e*/ 	.short	(.L_3071 - .L_3070)
.L_3070:
        /*0030*/ 	.word	0x00000000
        /*0034*/ 	.short	0x0005
        /*0036*/ 	.short	0x0028
        /*0038*/ 	.byte	0x00, 0xf0, 0x21, 0x00


	//----- nvinfo : EIATTR_KPARAM_INFO
	.align		4
.L_3071:
        /*003c*/ 	.byte	0x04, 0x17
        /*003e*/ 	.short	(.L_3073 - .L_3072)
.L_3072:
        /*0040*/ 	.word	0x00000000
        /*0044*/ 	.short	0x0004
        /*0046*/ 	.short	0x0020
        /*0048*/ 	.byte	0x00, 0xf0, 0x21, 0x00


	//----- nvinfo : EIATTR_KPARAM_INFO
	.align		4
.L_3073:
        /*004c*/ 	.byte	0x04, 0x17
        /*004e*/ 	.short	(.L_3075 - .L_3074)
.L_3074:
        /*0050*/ 	.word	0x00000000
        /*0054*/ 	.short	0x0003
        /*0056*/ 	.short	0x0018
        /*0058*/ 	.byte	0x00, 0xf0, 0x21, 0x00


	//----- nvinfo : EIATTR_KPARAM_INFO
	.align		4
.L_3075:
        /*005c*/ 	.byte	0x04, 0x17
        /*005e*/ 	.short	(.L_3077 - .L_3076)
.L_3076:
        /*0060*/ 	.word	0x00000000
        /*0064*/ 	.short	0x0002
        /*0066*/ 	.short	0x0010
        /*0068*/ 	.byte	0x00, 0xf0, 0x21, 0x00


	//----- nvinfo : EIATTR_KPARAM_INFO
	.align		4
.L_3077:
        /*006c*/ 	.byte	0x04, 0x17
        /*006e*/ 	.short	(.L_3079 - .L_3078)
.L_3078:
        /*0070*/ 	.word	0x00000000
        /*0074*/ 	.short	0x0001
        /*0076*/ 	.short	0x0008
        /*0078*/ 	.byte	0x00, 0xf0, 0x21, 0x00


	//----- nvinfo : EIATTR_KPARAM_INFO
	.align		4
.L_3079:
        /*007c*/ 	.byte	0x04, 0x17
        /*007e*/ 	.short	(.L_3081 - .L_3080)
.L_3080:
        /*0080*/ 	.word	0x00000000
        /*0084*/ 	.short	0x0000
        /*0086*/ 	.short	0x0000
        /*0088*/ 	.byte	0x00, 0xf0, 0x21, 0x00


	//----- nvinfo : EIATTR_MAXREG_COUNT
	.align		4
.L_3081:
        /*008c*/ 	.byte	0x03, 0x1b
        /*008e*/ 	.short	0x00ff


	//----- nvinfo : EIATTR_MERCURY_ISA_VERSION
	.align		4
        /*0090*/ 	.byte	0x03, 0x5f
        /*0092*/ 	.short	0x0000


	//----- nvinfo : EIATTR_EXIT_INSTR_OFFSETS
	.align		4
        /*0094*/ 	.byte	0x04, 0x1c
        /*0096*/ 	.short	(.L_3083 - .L_3082)


	//   ....[0]....
.L_3082:
        /*0098*/ 	.word	0x00000060


	//   ....[1]....
        /*009c*/ 	.word	0x00000640
.L_3083:


//--------------------- .nv.info._ZN2at6native55_GLOBAL__N__0955718d_22_SparseCsrTensorMath_cu_868dd54534reduce_sparse_csr_dim1_cuda_kernelIflNS1_14ReductionAddOpIfEEfEEvPT2_PKT_PKT0_SC_lT1_ --------------------------
	.section	.nv.info._ZN2at6native55_GLOBAL__N__0955718d_22_SparseCsrTensorMath_cu_868dd54534reduce_sparse_csr_dim1_cuda_kernelIflNS1_14ReductionAddOpIfEEfEEvPT2_PKT_PKT0_SC_lT1_,"",@"SHT_CUDA_INFO"
	.sectionflags	@""
	.align	4


	//----- nvinfo : EIATTR_CUDA_API_VERSION
	.align		4
        /*0000*/ 	.byte	0x04, 0x37
        /*0002*/ 	.short	(.L_3085 - .L_3084)
.L_3084:
        /*0004*/ 	.word	0x00000082


	//----- nvinfo : EIATTR_SW2861232_WAR
	.align		4
.L_3085:
        /*0008*/ 	.byte	0x01, 0x35
	.zero		2


	//----- nvinfo : EIATTR_PARAM_CBANK
	.align		4
        /*000c*/ 	.byte	0x04, 0x0a
        /*000e*/ 	.short	(.L_3087 - .L_3086)
	.align		4
.L_3086:
        /*0010*/ 	.word	index@(.nv.constant0._ZN2at6native55_GLOBAL__N__0955718d_22_SparseCsrTensorMath_cu_868dd54534reduce_sparse_csr_dim1_cuda_kernelIflNS1_14ReductionAddOpIfEEfEEvPT2_PKT_PKT0_SC_lT1_)
        /*0014*/ 	.short	0x0160
        /*0016*/ 	.short	0x0029


	//----- nvinfo : EIATTR_CBANK_PARAM_SIZE
	.align		4
.L_3087:
        /*0018*/ 	.byte	0x03, 0x19
        /*001a*/ 	.short	0x0029


	//----- nvinfo : EIATTR_KPARAM_INFO
	.align		4
        /*001c*/ 	.byte	0x04, 0x17
        /*001e*/ 	.short	(.L_3089 - .L_3088)
.L_3088:
        /*0020*/ 	.word	0x00000000
        /*0024*/ 	.short	0x0005
        /*0026*/ 	.short	0x0028
        /*0028*/ 	.byte	0x00, 0xf0, 0x05, 0x00


	//----- nvinfo : EIATTR_KPARAM_INFO
	.align		4
.L_3089:
        /*002c*/ 	.byte	0x04, 0x17
        /*002e*/ 	.short	(.L_3091 - .L_3090)
.L_3090:
        /*0030*/ 	.word	0x00000000
        /*0034*/ 	.short	0x0004
        /*0036*/ 	.short	0x0020
        /*0038*/ 	.byte	0x00, 0xf0, 0x21, 0x00


	//----- nvinfo : EIATTR_KPARAM_INFO
	.align		4
.L_3091:
        /*003c*/ 	.byte	0x04, 0x17
        /*003e*/ 	.short	(.L_3093 - .L_3092)
.L_3092:
        /*0040*/ 	.word	0x00000000
        /*0044*/ 	.short	0x0003
        /*0046*/ 	.short	0x0018
        /*0048*/ 	.byte	0x00, 0xf0, 0x21, 0x00


	//----- nvinfo : EIATTR_KPARAM_INFO
	.align		4
.L_3093:
        /*004c*/ 	.byte	0x04, 0x17
        /*004e*/ 	.short	(.L_3095 - .L_3094)
.L_3094:
        /*0050*/ 	.word	0x00000000
        /*0054*/ 	.short	0x0002
        /*0056*/ 	.short	0x0010
        /*0058*/ 	.byte	0x00, 0xf0, 0x21, 0x00


	//----- nvinfo : EIATTR_KPARAM_INFO
	.align		4
.L_3095:
        /*005c*/ 	.byte	0x04, 0x17
        /*005e*/ 	.short	(.L_3097 - .L_3096)
.L_3096:
        /*0060*/ 	.word	0x00000000
        /*0064*/ 	.short	0x0001
        /*0066*/ 	.short	0x0008
        /*0068*/ 	.byte	0x00, 0xf0, 0x21, 0x00


	//----- nvinfo : EIATTR_KPARAM_INFO
	.align		4
.L_3097:
        /*006c*/ 	.byte	0x04, 0x17
        /*006e*/ 	.short	(.L_3099 - .L_3098)
.L_3098:
        /*0070*/ 	.word	0x00000000
        /*0074*/ 	.short	0x0000
        /*0076*/ 	.short	0x0000
        /*0078*/ 	.byte	0x00, 0xf0, 0x21, 0x00


	//----- nvinfo : EIATTR_MAXREG_COUNT
	.align		4
.L_3099:
        /*007c*/ 	.byte	0x03, 0x1b
        /*007e*/ 	.short	0x00ff


	//----- nvinfo : EIATTR_MERCURY_ISA_VERSION
	.align		4
        /*0080*/ 	.byte	0x03, 0x5f
        /*0082*/ 	.short	0x0000


	//----- nvinfo : EIATTR_EXIT_INSTR_OFFSETS
	.align		4
        /*0084*/ 	.byte	0x04, 0x1c
        /*0086*/ 	.short	(.L_3101 - .L_3100)


	//   ....[0]....
.L_3100:
        /*0088*/ 	.word	0x00000060


	//   ....[1]....
        /*008c*/ 	.word	0x00000100


	//   ....[2]....
        /*0090*/ 	.word	0x000009e0


	//----- nvinfo : EIATTR_CRS_STACK_SIZE
	.align		4
.L_3101:
        /*0094*/ 	.byte	0x04, 0x1e
        /*0096*/ 	.short	(.L_3103 - .L_3102)
.L_3102:
        /*0098*/ 	.word	0x00000000
.L_3103:


//--------------------- .nv.info._ZN2at6native55_GLOBAL__N__0955718d_22_SparseCsrTensorMath_cu_868dd54534reduce_sparse_csr_dim1_cuda_kernelIfiNS1_14ReductionAddOpIfEEfEEvPT2_PKT_PKT0_SC_lT1_ --------------------------
	.section	.nv.info._ZN2at6native55_GLOBAL__N__0955718d_22_SparseCsrTensorMath_cu_868dd54534reduce_sparse_csr_dim1_cuda_kernelIfiNS1_14ReductionAddOpIfEEfEEvPT2_PKT_PKT0_SC_lT1_,"",@"SHT_CUDA_INFO"
	.sectionflags	@""
	.align	4


	//----- nvinfo : EIATTR_CUDA_API_VERSION
	.align		4
        /*0000*/ 	.byte	0x04, 0x37
        /*0002*/ 	.short	(.L_3105 - .L_3104)
.L_3104:
        /*0004*/ 	.word	0x00000082


	//----- nvinfo : EIATTR_SW2861232_WAR
	.align		4
.L_3105:
        /*0008*/ 	.byte	0x01, 0x35
	.zero		2


	//----- nvinfo : EIATTR_PARAM_CBANK
	.align		4
        /*000c*/ 	.byte	0x04, 0x0a
        /*000e*/ 	.short	(.L_3107 - .L_3106)
	.align		4
.L_3106:
        /*0010*/ 	.word	index@(.nv.constant0._ZN2at6native55_GLOBAL__N__0955718d_22_SparseCsrTensorMath_cu_868dd54534reduce_sparse_csr_dim1_cuda_kernelIfiNS1_14ReductionAddOpIfEEfEEvPT2_PKT_PKT0_SC_lT1_)
        /*0014*/ 	.short	0x0160
        /*0016*/ 	.short	0x0029


	//----- nvinfo : EIATTR_CBANK_PARAM_SIZE
	.align		4
.L_3107:
        /*0018*/ 	.byte	0x03, 0x19
        /*001a*/ 	.short	0x0029


	//----- nvinfo : EIATTR_KPARAM_INFO
	.align		4
        /*001c*/ 	.byte	0x04, 0x17
        /*001e*/ 	.short	(.L_3109 - .L_3108)
.L_3108:
        /*0020*/ 	.word	0x00000000
        /*0024*/ 	.short	0x0005
        /*0026*/ 	.short	0x0028
        /*0028*/ 	.byte	0x00, 0xf0, 0x05, 0x00


	//----- nvinfo : EIATTR_KPARAM_INFO
	.align		4
.L_3109:
        /*002c*/ 	.byte	0x04, 0x17
        /*002e*/ 	.short	(.L_3111 - .L_3110)
.L_3110:
        /*0030*/ 	.word	0x00000000
        /*0034*/ 	.short	0x0004
        /*0036*/ 	.short	0x0020
        /*0038*/ 	.byte	0x00, 0xf0, 0x21, 0x00


	//----- nvinfo : EIATTR_KPARAM_INFO
	.align		4
.L_3111:
        /*003c*/ 	.byte	0x04, 0x17
        /*003e*/ 	.short	(.L_3113 - .L_3112)
.L_3112:
        /*0040*/ 	.word	0x00000000
        /*0044*/ 	.short	0x0003
        /*0046*/ 	.short	0x0018
        /*0048*/ 	.byte	0x00, 0xf0, 0x21, 0x00


	//----- nvinfo : EIATTR_KPARAM_INFO
	.align		4
.L_3113:
        /*004c*/ 	.byte	0x04, 0x17
        /*004e*/ 	.short	(.L_3115 - .L_3114)
.L_3114:
        /*0050*/ 	.word	0x00000000
        /*0054*/ 	.short	0x0002
        /*0056*/ 	.short	0x0010
        /*0058*/ 	.byte	0x00, 0xf0, 0x21, 0x00


	//----- nvinfo : EIATTR_KPARAM_INFO
	.align		4
.L_3115:
        /*005c*/ 	.byte	0x04, 0x17
        /*005e*/ 	.short	(.L_3117 - .L_3116)
.L_3116:
        /*0060*/ 	.word	0x00000000
        /*0064*/ 	.short	0x0001
        /*0066*/ 	.short	0x0008
        /*0068*/ 	.byte	0x00, 0xf0, 0x21, 0x00


	//----- nvinfo : EIATTR_KPARAM_INFO
	.align		4
.L_3117:
        /*006c*/ 	.byte	0x04, 0x17
        /*006e*/ 	.short	(.L_3119 - .L_3118)
.L_3118:
        /*0070*/ 	.word	0x00000000
        /*0074*/ 	.short	0x0000
        /*0076*/ 	.short	0x0000
        /*0078*/ 	.byte	0x00, 0xf0, 0x21, 0x00


	//----- nvinfo : EIATTR_MAXREG_COUNT
	.align		4
.L_3119:
        /*007c*/ 	.byte	0x03, 0x1b
        /*007e*/ 	.short	0x00ff


	//----- nvinfo : EIATTR_MERCURY_ISA_VERSION
	.align		4
        /*0080*/ 	.byte	0x03, 0x5f
        /*0082*/ 	.short	0x0000


	//----- nvinfo : EIATTR_EXIT_INSTR_OFFSETS
	.align		4
        /*0084*/ 	.byte	0x04, 0x1c
        /*0086*/ 	.short	(.L_3121 - .L_3120)


	//   ....[0]....
.L_3120:
        /*0088*/ 	.word	0x00000060


	//   ....[1]....
        /*008c*/ 	.word	0x000000f0


	//   ....[2]....
        /*0090*/ 	.word	0x00000880


	//----- nvinfo : EIATTR_CRS_STACK_SIZE
	.align		4
.L_3121:
        /*0094*/ 	.byte	0x04, 0x1e
        /*0096*/ 	.short	(.L_3123 - .L_3122)
.L_3122:
        /*0098*/ 	.word	0x00000000
.L_3123:


//--------------------- .nv.info._ZN2at6native55_GLOBAL__N__0955718d_22_SparseCsrTensorMath_cu_868dd54534reduce_sparse_csr_dim0_cuda_kernelIflNS1_14ReductionAddOpIfEEfEEvPT2_PKT0_lPKT_S9_lT1_ --------------------------
	.section	.nv.info._ZN2at6native55_GLOBAL__N__0955718d_22_SparseCsrTensorMath_cu_868dd54534reduce_sparse_csr_dim0_cuda_kernelIflNS1_14ReductionAddOpIfEEfEEvPT2_PKT0_lPKT_S9_lT1_,"",@"SHT_CUDA_INFO"
	.sectionflags	@""
	.align	4


	//----- nvinfo : EIATTR_CUDA_API_VERSION
	.align		4
        /*0000*/ 	.byte	0x04, 0x37
        /*0002*/ 	.short	(.L_3125 - .L_3124)
.L_3124:
        /*0004*/ 	.word	0x00000082


	//----- nvinfo : EIATTR_SW2861232_WAR
	.align		4
.L_3125:
        /*0008*/ 	.byte	0x01, 0x35
	.zero		2


	//----- nvinfo : EIATTR_PARAM_CBANK
	.align		4
        /*000c*/ 	.byte	0x04, 0x0a
        /*000e*/ 	.short	(.L_3127 - .L_3126)
	.align		4
.L_3126:
        /*0010*/ 	.word	index@(.nv.constant0._ZN2at6native55_GLOBAL__N__0955718d_22_SparseCsrTensorMath_cu_868dd54534reduce_sparse_csr_dim0_cuda_kernelIflNS1_14ReductionAddOpIfEEfEEvPT2_PKT0_lPKT_S9_lT1_)
        /*0014*/ 	.short	0x0160
        /*0016*/ 	.short	0x0031


	//----- nvinfo : EIATTR_CBANK_PARAM_SIZE
	.align		4
.L_3127:
        /*0018*/ 	.byte	0x03, 0x19
        /*001a*/ 	.short	0x0031


	//----- nvinfo : EIATTR_KPARAM_INFO
	.align		4
        /*001c*/ 	.byte	0x04, 0x17
        /*001e*/ 	.short	(.L_3129 - .L_3128)
.L_3128:
        /*0020*/ 	.word	0x00000000
        /*0024*/ 	.short	0x0006
        /*0026*/ 	.short	0x0030
        /*0028*/ 	.byte	0x00, 0xf0, 0x05, 0x00


	//----- nvinfo : EIATTR_KPARAM_INFO
	.align		4
.L_3129:
        /*002c*/ 	.byte	0x04, 0x17
        /*002e*/ 	.short	(.L_3131 - .L_3130)
.L_3130:
        /*0030*/ 	.word	0x00000000
        /*0034*/ 	.short	0x0005
        /*0036*/ 	.short	0x0028
        /*0038*/ 	.byte	0x00, 0xf0, 0x21, 0x00


	//----- nvinfo : EIATTR_KPARAM_INFO
	.align		4
.L_3131:
        /*003c*/ 	.byte	0x04, 0x17
        /*003e*/ 	.short	(.L_3133 - .L_3132)
.L_3132:
        /*0040*/ 	.word	0x00000000
        /*0044*/ 	.short	0x0004
        /*0046*/ 	.short	0x0020
        /*0048*/ 	.byte	0x00, 0xf0, 0x21, 0x00


	//----- nvinfo : EIATTR_KPARAM_INFO
	.align		4
.L_3133:
        /*004c*/ 	.byte	0x04, 0x17
        /*004e*/ 	.short	(.L_3135 - .L_3134)
.L_3134:
        /*0050*/ 	.word	0x00000000
        /*0054*/ 	.short	0x0003
        /*0056*/ 	.short	0x0018
        /*0058*/ 	.byte	0x00, 0xf0, 0x21, 0x00


	//----- nvinfo : EIATTR_KPARAM_INFO
	.align		4
.L_3135:
        /*005c*/ 	.byte	0x04, 0x17
        /*005e*/ 	.short	(.L_3137 - .L_3136)
.L_3136:
        /*0060*/ 	.word	0x00000000
        /*0064*/ 	.short	0x0002
        /*0066*/ 	.short	0x0010
        /*0068*/ 	.byte	0x00, 0xf0, 0x21, 0x00


	//----- nvinfo : EIATTR_KPARAM_INFO
	.align		4
.L_3137:
        /*006c*/ 	.byte	0x04, 0x17
        /*006e*/ 	.short	(.L_3139 - .L_3138)
.L_3138:
        /*0070*/ 	.word	0x00000000
        /*0074*/ 	.short	0x0001
        /*0076*/ 	.short	0x0008
        /*0078*/ 	.byte	0x00, 0xf0, 0x21, 0x00


	//----- nvinfo : EIATTR_KPARAM_INFO
	.align		4
.L_3139:
        /*007c*/ 	.byte	0x04, 0x17
        /*007e*/ 	.short	(.L_3141 - .L_3140)
.L_3140:
        /*0080*/ 	.word	0x00000000
        /*0084*/ 	.short	0x0000
        /*0086*/ 	.short	0x0000
        /*0088*/ 	.byte	0x00, 0xf0, 0x21, 0x00


	//----- nvinfo : EIATTR_MAXREG_COUNT
	.align		4
.L_3141:
        /*008c*/ 	.byte	0x03, 0x1b
        /*008e*/ 	.short	0x00ff


	//----- nvinfo : EIATTR_MERCURY_ISA_VERSION
	.align		4
        /*0090*/ 	.byte	0x03, 0x5f
        /*0092*/ 	.short	0x0000


	//----- nvinfo : EIATTR_EXIT_INSTR_OFFSETS
	.align		4
        /*0094*/ 	.byte	0x04, 0x1c
        /*0096*/ 	.short	(.L_3143 - .L_3142)


	//   ....[0]....
.L_3142:
        /*0098*/ 	.word	0x00000060


	//   ....[1]....
        /*009c*/ 	.word	0x00000640
.L_3143:


//--------------------- .nv.info._ZN2at6native55_GLOBAL__N__0955718d_22_SparseCsrTensorMath_cu_868dd54534reduce_sparse_csr_dim0_cuda_kernelIfiNS1_14ReductionAddOpIfEEfEEvPT2_PKT0_lPKT_S9_lT1_ --------------------------
	.section	.nv.info._ZN2at6native55_GLOBAL__N__0955718d_22_SparseCsrTensorMath_cu_868dd54534reduce_sparse_csr_dim0_cuda_kernelIfiNS1_14ReductionAddOpIfEEfEEvPT2_PKT0_lPKT_S9_lT1_,"",@"SHT_CUDA_INFO"
	.sectionflags	@""
	.align	4


	//----- nvinfo : EIATTR_CUDA_API_VERSION
	.align		4
        /*0000*/ 	.byte	0x04, 0x37
        /*0002*/ 	.short	(.L_3145 - .L_3144)
.L_3144:
        /*0004*/ 	.word	0x00000082


	//----- nvinfo : EIATTR_SW2861232_WAR
	.align		4
.L_3145:
        /*0008*/ 	.byte	0x01, 0x35
	.zero		2


	//----- nvinfo : EIATTR_PARAM_CBANK
	.align		4
        /*000c*/ 	.byte	0x04, 0x0a
        /*000e*/ 	.short	(.L_3147 - .L_3146)
	.align		4
.L_3146:
        /*0010*/ 	.word	index@(.nv.constant0._ZN2at6native55_GLOBAL__N__0955718d_22_SparseCsrTensorMath_cu_868dd54534reduce_sparse_csr_dim0_cuda_kernelIfiNS1_14ReductionAddOpIfEEfEEvPT2_PKT0_lPKT_S9_lT1_)
        /*0014*/ 	.short	0x0160
        /*0016*/ 	.short	0x0031


	//----- nvinfo : EIATTR_CBANK_PARAM_SIZE
	.align		4
.L_3147:
        /*0018*/ 	.byte	0x03, 0x19
        /*001a*/ 	.short	0x0031


	//----- nvinfo : EIATTR_KPARAM_INFO
	.align		4
        /*001c*/ 	.byte	0x04, 0x17
        /*001e*/ 	.short	(.L_3149 - .L_3148)
.L_3148:
        /*0020*/ 	.word	0x00000000
        /*0024*/ 	.short	0x0006
        /*0026*/ 	.short	0x0030
        /*0028*/ 	.byte	0x00, 0xf0, 0x05, 0x00


	//----- nvinfo : EIATTR_KPARAM_INFO
	.align		4
.L_3149:
        /*002c*/ 	.byte	0x04, 0x17
        /*002e*/ 	.short	(.L_3151 - .L_3150)
.L_3150:
        /*0030*/ 	.word	0x00000000
        /*0034*/ 	.short	0x0005
        /*0036*/ 	.short	0x0028
        /*0038*/ 	.byte	0x00, 0xf0, 0x21, 0x00


	//----- nvinfo : EIATTR_KPARAM_INFO
	.align		4
.L_3151:
        /*003c*/ 	.byte	0x04, 0x17
        /*003e*/ 	.short	(.L_3153 - .L_3152)
.L_3152:
        /*0040*/ 	.word	0x00000000
        /*0044*/ 	.short	0x0004
        /*0046*/ 	.short	0x0020
        /*0048*/ 	.byte	0x00, 0xf0, 0x21, 0x00


	//----- nvinfo : EIATTR_KPARAM_INFO
	.align		4
.L_3153:
        /*004c*/ 	.byte	0x04, 0x17
        /*004e*/ 	.short	(.L_3155 - .L_3154)
.L_3154:
        /*0050*/ 	.word	0x00000000
        /*0054*/ 	.short	0x0003
        /*0056*/ 	.short	0x0018
        /*0058*/ 	.byte	0x00, 0xf0, 0x21, 0x00


	//----- nvinfo : EIATTR_KPARAM_INFO
	.align		4
.L_3155:
        /*005c*/ 	.byte	0x04, 0x17
        /*005e*/ 	.short	(.L_3157 - .L_3156)
.L_3156:
        /*0060*/ 	.word	0x00000000
        /*0064*/ 	.short	0x0002
        /*0066*/ 	.short	0x0010
        /*0068*/ 	.byte	0x00, 0xf0, 0x21, 0x00


	//----- nvinfo : EIATTR_KPARAM_INFO
	.align		4
.L_3157:
        /*006c*/ 	.byte	0x04, 0x17
        /*006e*/ 	.short	(.L_3159 - .L_3158)
.L_3158:
        /*0070*/ 	.word	0x00000000
        /*0074*/ 	.short	0x0001
        /*0076*/ 	.short	0x0008
        /*0078*/ 	.byte	0x00, 0xf0, 0x21, 0x00


	//----- nvinfo : EIATTR_KPARAM_INFO
	.align		4
.L_3159:
        /*007c*/ 	.byte	0x04, 0x17
        /*007e*/ 	.short	(.L_3161 - .L_3160)
.L_3160:
        /*0080*/ 	.word	0x00000000
        /*0084*/ 	.short	0x0000
        /*0086*/ 	.short	0x0000
        /*0088*/ 	.byte	0x00, 0xf0, 0x21, 0x00


	//----- nvinfo : EIATTR_MAXREG_COUNT
	.align		4
.L_3161:
        /*008c*/ 	.byte	0x03, 0x1b
        /*008e*/ 	.short	0x00ff


	//----- nvinfo : EIATTR_MERCURY_ISA_VERSION
	.align		4
        /*0090*/ 	.byte	0x03, 0x5f
        /*0092*/ 	.short	0x0000


	//----- nvinfo : EIATTR_EXIT_INSTR_OFFSETS
	.align		4
        /*0094*/ 	.byte	0x04, 0x1c
        /*0096*/ 	.short	(.L_3163 - .L_3162)


	//   ....[0]....
.L_3162:
        /*0098*/ 	.word	0x00000060


	//   ....[1]....
        /*009c*/ 	.word	0x00000630
.L_3163:


//--------------------- .nv.info._ZN2at6native55_GLOBAL__N__0955718d_22_SparseCsrTensorMath_cu_868dd54534reduce_sparse_csr_dim1_cuda_kernelIdlNS1_14ReductionAddOpIdEEdEEvPT2_PKT_PKT0_SC_lT1_ --------------------------
	.section	.nv.info._ZN2at6native55_GLOBAL__N__0955718d_22_SparseCsrTensorMath_cu_868dd54534reduce_sparse_csr_dim1_cuda_kernelIdlNS1_14ReductionAddOpIdEEdEEvPT2_PKT_PKT0_SC_lT1_,"",@"SHT_CUDA_INFO"
	.sectionflags	@""
	.align	4


	//----- nvinfo : EIATTR_CUDA_API_VERSION
	.align		4
        /*0000*/ 	.byte	0x04, 0x37
        /*0002*/ 	.short	(.L_3165 - .L_3164)
.L_3164:
        /*0004*/ 	.word	0x00000082


	//----- nvinfo : EIATTR_SW2861232_WAR
	.align		4
.L_3165:
        /*0008*/ 	.byte	0x01, 0x35
	.zero		2


	//----- nvinfo : EIATTR_PARAM_CBANK
	.align		4
        /*000c*/ 	.byte	0x04, 0x0a
        /*000e*/ 	.short	(.L_3167 - .L_3166)
	.align		4
.L_3166:
        /*0010*/ 	.word	index@(.nv.constant0._ZN2at6native55_GLOBAL__N__0955718d_22_SparseCsrTensorMath_cu_868dd54534reduce_sparse_csr_dim1_cuda_kernelIdlNS1_14ReductionAddOpIdEEdEEvPT2_PKT_PKT0_SC_lT1_)
        /*0014*/ 	.short	0x0160
        /*0016*/ 	.short	0x0029


	//----- nvinfo : EIATTR_CBANK_PARAM_SIZE
	.align		4
.L_3167:
        /*0018*/ 	.byte	0x03, 0x19
        /*001a*/ 	.short	0x0029


	//----- nvinfo : EIATTR_KPARAM_INFO
	.align		4
        /*001c*/ 	.byte	0x04, 0x17
        /*001e*/ 	.short	(.L_3169 - .L_3168)
.L_3168:
        /*0020*/ 	.word	0x00000000
        /*0024*/ 	.short	0x0005
        /*0026*/ 	.short	0x0028
        /*0028*/ 	.byte	0x00, 0xf0, 0x05, 0x00


	//----- nvinfo : EIATTR_KPARAM_INFO
	.align		4
.L_3169:
        /*002c*/ 	.byte	0x04, 0x17
        /*002e*/ 	.short	(.L_3171 - .L_3170)
.L_3170:
        /*0030*/ 	.word	0x00000000
        /*0034*/ 	.short	0x0004
        /*0036*/ 	.short	0x0020
        /*0038*/ 	.byte	0x00, 0xf0, 0x21, 0x00


	//----- nvinfo : EIATTR_KPARAM_INFO
	.align		4
.L_3171:
        /*003c*/ 	.byte	0x04, 0x17
        /*003e*/ 	.short	(.L_3173 - .L_3172)
.L_3172:
        /*0040*/ 	.word	0x00000000
        /*0044*/ 	.short	0x0003
        /*0046*/ 	.short	0x0018
        /*0048*/ 	.byte	0x00, 0xf0, 0x21, 0x00


	//----- nvinfo : EIATTR_KPARAM_INFO
	.align		4
.L_3173:
        /*004c*/ 	.byte	0x04, 0x17
        /*004e*/ 	.short	(.L_3175 - .L_3174)
.L_3174:
        /*0050*/ 	.word	0x00000000
        /*0054*/ 	.short	0x0002
        /*0056*/ 	.short	0x0010
        /*0058*/ 	.byte	0x00, 0xf0, 0x21, 0x00


	//----- nvinfo : EIATTR_KPARAM_INFO
	.align		4
.L_3175:
        /*005c*/ 	.byte	0x04, 0x17
        /*005e*/ 	.short	(.L_3177 - .L_3176)
.L_3176:
        /*0060*/ 	.word	0x00000000
        /*0064*/ 	.short	0x0001
        /*0066*/ 	.short	0x0008
        /*0068*/ 	.byte	0x00, 0xf0, 0x21, 0x00


	//----- nvinfo : EIATTR_KPARAM_INFO
	.align		4
.L_3177:
        /*006c*/ 	.byte	0x04, 0x17
        /*006e*/ 	.short	(.L_3179 - .L_3178)
.L_3178:
        /*0070*/ 	.word	0x00000000
        /*0074*/ 	.short	0x0000
        /*0076*/ 	.short	0x0000
        /*0078*/ 	.byte	0x00, 0xf0, 0x21, 0x00


	//----- nvinfo : EIATTR_MAXREG_COUNT
	.align		4
.L_3179:
        /*007c*/ 	.byte	0x03, 0x1b
        /*007e*/ 	.short	0x00ff


	//----- nvinfo : EIATTR_MERCURY_ISA_VERSION
	.align		4
        /*0080*/ 	.byte	0x03, 0x5f
        /*0082*/ 	.short	0x0000


	//----- nvinfo : EIATTR_EXIT_INSTR_OFFSETS
	.align		4
        /*0084*/ 	.byte	0x04, 0x1c
        /*0086*/ 	.short	(.L_3181 - .L_3180)


	//   ....[0]....
.L_3180:
        /*0088*/ 	.word	0x00000060


	//   ....[1]....
        /*008c*/ 	.word	0x00000100


	//   ....[2]....
        /*0090*/ 	.word	0x000009f0


	//----- nvinfo : EIATTR_CRS_STACK_SIZE
	.align		4
.L_3181:
        /*0094*/ 	.byte	0x04, 0x1e
        /*0096*/ 	.short	(.L_3183 - .L_3182)
.L_3182:
        /*0098*/ 	.word	0x00000000
.L_3183:


//--------------------- .nv.info._ZN2at6native55_GLOBAL__N__0955718d_22_SparseCsrTensorMath_cu_868dd54534reduce_sparse_csr_dim1_cuda_kernelIdiNS1_14ReductionAddOpIdEEdEEvPT2_PKT_PKT0_SC_lT1_ --------------------------
	.section	.nv.info._ZN2at6native55_GLOBAL__N__0955718d_22_SparseCsrTensorMath_cu_868dd54534reduce_sparse_csr_dim1_cuda_kernelIdiNS1_14ReductionAddOpIdEEdEEvPT2_PKT_PKT0_SC_lT1_,"",@"SHT_CUDA_INFO"
	.sectionflags	@""
	.align	4


	//----- nvinfo : EIATTR_CUDA_API_VERSION
	.align		4
        /*0000*/ 	.byte	0x04, 0x37
        /*0002*/ 	.short	(.L_3185 - .L_3184)
.L_3184:
        /*0004*/ 	.word	0x00000082


	//----- nvinfo : EIATTR_SW2861232_WAR
	.align		4
.L_3185:
        /*0008*/ 	.byte	0x01, 0x35
	.zero		2


	//----- nvinfo : EIATTR_PARAM_CBANK
	.align		4
        /*000c*/ 	.byte	0x04, 0x0a
        /*000e*/ 	.short	(.L_3187 - .L_3186)
	.align		4
.L_3186:
        /*0010*/ 	.word	index@(.nv.constant0._ZN2at6native55_GLOBAL__N__0955718d_22_SparseCsrTensorMath_cu_868dd54534reduce_sparse_csr_dim1_cuda_kernelIdiNS1_14ReductionAddOpIdEEdEEvPT2_PKT_PKT0_SC_lT1_)
        /*0014*/ 	.short	0x0160
        /*0016*/ 	.short	0x0029


	//----- nvinfo : EIATTR_CBANK_PARAM_SIZE
	.align		4
.L_3187:
        /*0018*/ 	.byte	0x03, 0x19
        /*001a*/ 	.short	0x0029


	//----- nvinfo : EIATTR_KPARAM_INFO
	.align		4
        /*001c*/ 	.byte	0x04, 0x17
        /*001e*/ 	.short	(.L_3189 - .L_3188)
.L_3188:
        /*0020*/ 	.word	0x00000000
        /*0024*/ 	.short	0x0005
        /*0026*/ 	.short	0x0028
        /*0028*/ 	.byte	0x00, 0xf0, 0x05, 0x00


	//----- nvinfo : EIATTR_KPARAM_INFO
	.align		4
.L_3189:
        /*002c*/ 	.byte	0x04, 0x17
        /*002e*/ 	.short	(.L_3191 - .L_3190)
.L_3190:
        /*0030*/ 	.word	0x00000000
        /*0034*/ 	.short	0x0004
        /*0036*/ 	.short	0x0020
        /*0038*/ 	.byte	0x00, 0xf0, 0x21, 0x00


	//----- nvinfo : EIATTR_KPARAM_INFO
	.align		4
.L_3191:
        /*003c*/ 	.byte	0x04, 0x17
        /*003e*/ 	.short	(.L_3193 - .L_3192)
.L_3192:
        /*0040*/ 	.word	0x00000000
        /*0044*/ 	.short	0x0003
        /*0046*/ 	.short	0x0018
        /*0048*/ 	.byte	0x00, 0xf0, 0x21, 0x00


	//----- nvinfo : EIATTR_KPARAM_INFO
	.align		4
.L_3193:
        /*004c*/ 	.byte	0x04, 0x17
        /*004e*/ 	.short	(.L_3195 - .L_3194)
.L_3194:
        /*0050*/ 	.word	0x00000000
        /*0054*/ 	.short	0x0002
        /*0056*/ 	.short	0x0010
        /*0058*/ 	.byte	0x00, 0xf0, 0x21, 0x00


	//----- nvinfo : EIATTR_KPARAM_INFO
	.align		4
.L_3195:
        /*005c*/ 	.byte	0x04, 0x17
        /*005e*/ 	.short	(.L_3197 - .L_3196)
.L_3196:
        /*0060*/ 	.word	0x00000000
        /*0064*/ 	.short	0x0001
        /*0066*/ 	.short	0x0008
        /*0068*/ 	.byte	0x00, 0xf0, 0x21, 0x00


	//----- nvinfo : EIATTR_KPARAM_INFO
	.align		4
.L_3197:
        /*006c*/ 	.byte	0x04, 0x17
        /*006e*/ 	.short	(.L_3199 - .L_3198)
.L_3198:
        /*0070*/ 	.word	0x00000000
        /*0074*/ 	.short	0x0000
        /*0076*/ 	.short	0x0000
        /*0078*/ 	.byte	0x00, 0xf0, 0x21, 0x00


	//----- nvinfo : EIATTR_MAXREG_COUNT
	.align		4
.L_3199:
        /*007c*/ 	.byte	0x03, 0x1b
        /*007e*/ 	.short	0x00ff


	//----- nvinfo : EIATTR_MERCURY_ISA_VERSION
	.align		4
        /*0080*/ 	.byte	0x03, 0x5f
        /*0082*/ 	.short	0x0000


	//----- nvinfo : EIATTR_EXIT_INSTR_OFFSETS
	.align		4
        /*0084*/ 	.byte	0x04, 0x1c
        /*0086*/ 	.short	(.L_3201 - .L_3200)


	//   ....[0]....
.L_3200:
        /*0088*/ 	.word	0x00000060


	//   ....[1]....
        /*008c*/ 	.word	0x000000f0


	//   ....[2]....
        /*0090*/ 	.word	0x00000890


	//----- nvinfo : EIATTR_CRS_STACK_SIZE
	.align		4
.L_3201:
        /*0094*/ 	.byte	0x04, 0x1e
        /*0096*/ 	.short	(.L_3203 - .L_3202)
.L_3202:
        /*0098*/ 	.word	0x00000000
.L_3203:


//--------------------- .nv.info._ZN2at6native55_GLOBAL__N__0955718d_22_SparseCsrTensorMath_cu_868dd54534reduce_sparse_csr_dim0_cuda_kernelIdlNS1_14ReductionAddOpIdEEdEEvPT2_PKT0_lPKT_S9_lT1_ --------------------------
	.section	.nv.info._ZN2at6native55_GLOBAL__N__0955718d_22_SparseCsrTensorMath_cu_868dd54534reduce_sparse_csr_dim0_cuda_kernelIdlNS1_14ReductionAddOpIdEEdEEvPT2_PKT0_lPKT_S9_lT1_,"",@"SHT_CUDA_INFO"
	.sectionflags	@""
	.align	4


	//----- nvinfo : EIATTR_CUDA_API_VERSION
	.align		4
        /*0000*/ 	.byte	0x04, 0x37
        /*0002*/ 	.short	(.L_3205 - .L_3204)
.L_3204:
        /*0004*/ 	.word	0x00000082


	//----- nvinfo : EIATTR_SW2861232_WAR
	.align		4
.L_3205:
        /*0008*/ 	.byte	0x01, 0x35
	.zero		2


	//----- nvinfo : EIATTR_PARAM_CBANK
	.align		4
        /*000c*/ 	.byte	0x04, 0x0a
        /*000e*/ 	.short	(.L_3207 - .L_3206)
	.align		4
.L_3206:
        /*0010*/ 	.word	index@(.nv.constant0._ZN2at6native55_GLOBAL__N__0955718d_22_SparseCsrTensorMath_cu_868dd54534reduce_sparse_csr_dim0_cuda_kernelIdlNS1_14ReductionAddOpIdEEdEEvPT2_PKT0_lPKT_S9_lT1_)
        /*0014*/ 	.short	0x0160
        /*0016*/ 	.short	0x0031


	//----- nvinfo : EIATTR_CBANK_PARAM_SIZE
	.align		4
.L_3207:
        /*0018*/ 	.byte	0x03, 0x19
        /*001a*/ 	.short	0x0031


	//----- nvinfo : EIATTR_KPARAM_INFO
	.align		4
        /*001c*/ 	.byte	0x04, 0x17
        /*001e*/ 	.short	(.L_3209 - .L_3208)
.L_3208:
        /*0020*/ 	.word	0x00000000
        /*0024*/ 	.short	0x0006
        /*0026*/ 	.short	0x0030
        /*0028*/ 	.byte	0x00, 0xf0, 0x05, 0x00


	//----- nvinfo : EIATTR_KPARAM_INFO
	.align		4
.L_3209:
        /*002c*/ 	.byte	0x04, 0x17
        /*002e*/ 	.short	(.L_3211 - .L_3210)
.L_3210:
        /*0030*/ 	.word	0x00000000
        /*0034*/ 	.short	0x0005
        /*0036*/ 	.short	0x0028
        /*0038*/ 	.byte	0x00, 0xf0, 0x21, 0x00


	//----- nvinfo : EIATTR_KPARAM_INFO
	.align		4
.L_3211:
        /*003c*/ 	.byte	0x04, 0x17
        /*003e*/ 	.short	(.L_3213 - .L_3212)
.L_3212:
        /*0040*/ 	.word	0x00000000
        /*0044*/ 	.short	0x0004
        /*0046*/ 	.short	0x0020
        /*0048*/ 	.byte	0x00, 0xf0, 0x21, 0x00


	//----- nvinfo : EIATTR_KPARAM_INFO
	.align		4
.L_3213:
        /*004c*/ 	.byte	0x04, 0x17
        /*004e*/ 	.short	(.L_3215 - .L_3214)
.L_3214:
        /*0050*/ 	.word	0x00000000
        /*0054*/ 	.short	0x0003
        /*0056*/ 	.short	0x0018
        /*0058*/ 	.byte	0x00, 0xf0, 0x21, 0x00


	//----- nvinfo : EIATTR_KPARAM_INFO
	.align		4
.L_3215:
        /*005c*/ 	.byte	0x04, 0x17
        /*005e*/ 	.short	(.L_3217 - .L_3216)
.L_3216:
        /*0060*/ 	.word	0x00000000
        /*0064*/ 	.short	0x0002
        /*0066*/ 	.short	0x0010
        /*0068*/ 	.byte	0x00, 0xf0, 0x21, 0x00


	//----- nvinfo : EIATTR_KPARAM_INFO
	.align		4
.L_3217:
        /*006c*/ 	.byte	0x04, 0x17
        /*006e*/ 	.short	(.L_3219 - .L_3218)
.L_3218:
        /*0070*/ 	.word	0x00000000
        /*0074*/ 	.short	0x0001
        /*0076*/ 	.short	0x0008
        /*0078*/ 	.byte	0x00, 0xf0, 0x21, 0x00


	//----- nvinfo : EIATTR_KPARAM_INFO
	.align		4
.L_3219:
        /*007c*/ 	.byte	0x04, 0x17
        /*007e*/ 	.short	(.L_3221 - .L_3220)
.L_3220:
        /*0080*/ 	.word	0x00000000
        /*0084*/ 	.short	0x0000
        /*0086*/ 	.short	0x0000
        /*0088*/ 	.byte	0x00, 0xf0, 0x21, 0x00


	//----- nvinfo : EIATTR_MAXREG_COUNT
	.align		4
.L_3221:
        /*008c*/ 	.byte	0x03, 0x1b
        /*008e*/ 	.short	0x00ff


	//----- nvinfo : EIATTR_MERCURY_ISA_VERSION
	.align		4
        /*0090*/ 	.byte	0x03, 0x5f
        /*0092*/ 	.short	0x0000


	//----- nvinfo : EIATTR_EXIT_INSTR_OFFSETS
	.align		4
        /*0094*/ 	.byte	0x04, 0x1c
        /*0096*/ 	.short	(.L_3223 - .L_3222)


	//   ....[0]....
.L_3222:
        /*0098*/ 	.word	0x00000060


	//   ....[1]....
        /*009c*/ 	.word	0x00000680
.L_3223:


//--------------------- .nv.info._ZN2at6native55_GLOBAL__N__0955718d_22_SparseCsrTensorMath_cu_868dd54534reduce_sparse_csr_dim0_cuda_kernelIdiNS1_14ReductionAddOpIdEEdEEvPT2_PKT0_lPKT_S9_lT1_ --------------------------
	.section	.nv.info._ZN2at6native55_GLOBAL__N__0955718d_22_SparseCsrTensorMath_cu_868dd54534reduce_sparse_csr_dim0_cuda_kernelIdiNS1_14ReductionAddOpIdEEdEEvPT2_PKT0_lPKT_S9_lT1_,"",@"SHT_CUDA_INFO"
	.sectionflags	@""
	.align	4


	//----- nvinfo : EIATTR_CUDA_API_VERSION
	.align		4
        /*0000*/ 	.byte	0x04, 0x37
        /*0002*/ 	.short	(.L_3225 - .L_3224)
.L_3224:
        /*0004*/ 	.word	0x00000082


	//----- nvinfo : EIATTR_SW2861232_WAR
	.align		4
.L_3225:
        /*0008*/ 	.byte	0x01, 0x35
	.zero		2


	//----- nvinfo : EIATTR_PARAM_CBANK
	.align		4
        /*000c*/ 	.byte	0x04, 0x0a
        /*000e*/ 	.short	(.L_3227 - .L_3226)
	.align		4
.L_3226:
        /*0010*/ 	.word	index@(.nv.constant0._ZN2at6native55_GLOBAL__N__0955718d_22_SparseCsrTensorMath_cu_868dd54534reduce_sparse_csr_dim0_cuda_kernelIdiNS1_14ReductionAddOpIdEEdEEvPT2_PKT0_lPKT_S9_lT1_)
        /*0014*/ 	.short	0x0160
        /*0016*/ 	.short	0x0031


	//----- nvinfo : EIATTR_CBANK_PARAM_SIZE
	.align		4
.L_3227:
        /*0018*/ 	.byte	0x03, 0x19
        /*001a*/ 	.short	0x0031


	//----- nvinfo : EIATTR_KPARAM_INFO
	.align		4
        /*001c*/ 	.byte	0x04, 0x17
        /*001e*/ 	.short	(.L_3229 - .L_3228)
.L_3228:
        /*0020*/ 	.word	0x00000000
        /*0024*/ 	.short	0x0006
        /*0026*/ 	.short	0x0030
        /*0028*/ 	.byte	0x00, 0xf0, 0x05, 0x00


	//----- nvinfo : EIATTR_KPARAM_INFO
	.align		4
.L_3229:
        /*002c*/ 	.byte	0x04, 0x17
        /*002e*/ 	.short	(.L_3231 - .L_3230)
.L_3230:
        /*0030*/ 	.word	0x00000000
        /*0034*/ 	.short	0x0005
        /*0036*/ 	.short	0x0028
        /*0038*/ 	.byte	0x00, 0xf0, 0x21, 0x00


	//----- nvinfo : EIATTR_KPARAM_INFO
	.align		4
.L_3231:
        /*003c*/ 	.byte	0x04, 0x17
        /*003e*/ 	.short	(.L_3233 - .L_3232)
.L_3232:
        /*0040*/ 	.word	0x00000000
        /*0044*/ 	.short	0x0004
        /*0046*/ 	.short	0x0020
        /*0048*/ 	.byte	0x00, 0xf0, 0x21, 0x00


	//----- nvinfo : EIATTR_KPARAM_INFO
	.align		4
.L_3233:
        /*004c*/ 	.byte	0x04, 0x17
        /*004e*/ 	.short	(.L_3235 - .L_3234)
.L_3234:
        /*0050*/ 	.word	0x00000000
        /*0054*/ 	.short	0x0003
        /*0056*/ 	.short	0x0018
        /*0058*/ 	.byte	0x00, 0xf0, 0x21, 0x00


	//----- nvinfo : EIATTR_KPARAM_INFO
	.align		4
.L_3235:
        /*005c*/ 	.byte	0x04, 0x17
        /*005e*/ 	.short	(.L_3237 - .L_3236)
.L_3236:
        /*0060*/ 	.word	0x00000000
        /*0064*/ 	.short	0x0002
        /*0066*/ 	.short	0x0010
        /*0068*/ 	.byte	0x00, 0xf0, 0x21, 0x00


	//----- nvinfo : EIATTR_KPARAM_INFO
	.align		4
.L_3237:
        /*006c*/ 	.byte	0x04, 0x17
        /*006e*/ 	.short	(.L_3239 - .L_3238)
.L_3238:
        /*0070*/ 	.word	0x00000000
        /*0074*/ 	.short	0x0001
        /*0076*/ 	.short	0x0008
        /*0078*/ 	.byte	0x00, 0xf0, 0x21, 0x00


	//----- nvinfo : EIATTR_KPARAM_INFO
	.align		4
.L_3239:
        /*007c*/ 	.byte	0x04, 0x17
        /*007e*/ 	.short	(.L_3241 - .L_3240)
.L_3240:
        /*0080*/ 	.word	0x00000000
        /*0084*/ 	.short	0x0000
        /*0086*/ 	.short	0x0000
        /*0088*/ 	.byte	0x00, 0xf0, 0x21, 0x00


	//----- nvinfo : EIATTR_MAXREG_COUNT
	.align		4
.L_3241:
        /*008c*/ 	.byte	0x03, 0x1b
        /*008e*/ 	.short	0x00ff


	//----- nvinfo : EIATTR_MERCURY_ISA_VERSION
	.align		4
        /*0090*/ 	.byte	0x03, 0x5f
        /*0092*/ 	.short	0x0000


	//----- nvinfo : EIATTR_EXIT_INSTR_OFFSETS
	.align		4
        /*0094*/ 	.byte	0x04, 0x1c
        /*0096*/ 	.short	(.L_3243 - .L_3242)


	//   ....[0]....
.L_3242:
        /*0098*/ 	.word	0x00000060


	//   ....[1]....
        /*009c*/ 	.word	0x000005e0
.L_3243:


//--------------------- .nv.info._ZN2at6native55_GLOBAL__N__0955718d_22_SparseCsrTensorMath_cu_868dd54534reduce_sparse_csr_dim1_cuda_kernelIslNS1_14ReductionAddOpIlEElEEvPT2_PKT_PKT0_SC_lT1_ --------------------------
	.section	.nv.info._ZN2at6native55_GLOBAL__N__0955718d_22_SparseCsrTensorMath_cu_868dd54534reduce_sparse_csr_dim1_cuda_kernelIslNS1_14ReductionAddOpIlEElEEvPT2_PKT_PKT0_SC_lT1_,"",@"SHT_CUDA_INFO"
	.sectionflags	@""
	.align	4


	//----- nvinfo : EIATTR_CUDA_API_VERSION
	.align		4
        /*0000*/ 	.byte	0x04, 0x37
        /*0002*/ 	.short	(.L_3245 - .L_3244)
.L_3244:
        /*0004*/ 	.word	0x00000082


	//----- nvinfo : EIATTR_SW2861232_WAR
	.align		4
.L_3245:
        /*0008*/ 	.byte	0x01, 0x35
	.zero		2


	//----- nvinfo : EIATTR_PARAM_CBANK
	.align		4
        /*000c*/ 	.byte	0x04, 0x0a
        /*000e*/ 	.short	(.L_3247 - .L_3246)
	.align		4
.L_3246:
        /*0010*/ 	.word	index@(.nv.constant0._ZN2at6native55_GLOBAL__N__0955718d_22_SparseCsrTensorMath_cu_868dd54534reduce_sparse_csr_dim1_cuda_kernelIslNS1_14ReductionAddOpIlEElEEvPT2_PKT_PKT0_SC_lT1_)
        /*0014*/ 	.short	0x0160
        /*0016*/ 	.short	0x0029


	//----- nvinfo : EIATTR_CBANK_PARAM_SIZE
	.align		4
.L_3247:
        /*0018*/ 	.byte	0x03, 0x19
        /*001a*/ 	.short	0x0029


	//----- nvinfo : EIATTR_KPARAM_INFO
	.align		4
        /*001c*/ 	.byte	0x04, 0x17
        /*001e*/ 	.short	(.L_3249 - .L_3248)
.L_3248:
        /*0020*/ 	.word	0x00000000
        /*0024*/ 	.short	0x0005
        /*0026*/ 	.short	0x0028
        /*0028*/ 	.byte	0x00, 0xf0, 0x05, 0x00


	//----- nvinfo : EIATTR_KPARAM_INFO
	.align		4
.L_3249:
        /*002c*/ 	.byte	0x04, 0x17
        /*002e*/ 	.short	(.L_3251 - .L_3250)
.L_3250:
        /*0030*/ 	.word	0x00000000
        /*0034*/ 	.short	0x0004
        /*0036*/ 	.short	0x0020
        /*0038*/ 	.byte	0x00, 0xf0, 0x21, 0x00


	//----- nvinfo : EIATTR_KPARAM_INFO
	.align		4
.L_3251:
        /*003c*/ 	.byte	0x04, 0x17
        /*003e*/ 	.short	(.L_3253 - .L_3252)
.L_3252:
        /*0040*/ 	.word	0x00000000
        /*0044*/ 	.short	0x0003
        /*0046*/ 	.short	0x0018
        /*0048*/ 	.byte	0x00, 0xf0, 0x21, 0x00


	//----- nvinfo : EIATTR_KPARAM_INFO
	.align		4
.L_3253:
        /*004c*/ 	.byte	0x04, 0x17
        /*004e*/ 	.short	(.L_3255 - .L_3254)
.L_3254:
        /*0050*/ 	.word	0x00000000
        /*0054*/ 	.short	0x0002
        /*0056*/ 	.short	0x0010
        /*0058*/ 	.byte	0x00, 0xf0, 0x21, 0x00


	//----- nvinfo : EIATTR_KPARAM_INFO
	.align		4
.L_3255:
        /*005c*/ 	.byte	0x04, 0x17
        /*005e*/ 	.short	(.L_3257 - .L_3256)
.L_3256:
        /*0060*/ 	.word	0x00000000
        /*0064*/ 	.short	0x0001
        /*0066*/ 	.short	0x0008
        /*0068*/ 	.byte	0x00, 0xf0, 0x21, 0x00


	//----- nvinfo : EIATTR_KPARAM_INFO
	.align		4
.L_3257:
        /*006c*/ 	.byte	0x04, 0x17
        /*006e*/ 	.short	(.L_3259 - .L_3258)
.L_3258:
        /*0070*/ 	.word	0x00000000
        /*0074*/ 	.short	0x0000
        /*0076*/ 	.short	0x0000
        /*0078*/ 	.byte	0x00, 0xf0, 0x21, 0x00


	//----- nvinfo : EIATTR_MAXREG_COUNT
	.align		4
.L_3259:
        /*007c*/ 	.byte	0x03, 0x1b
        /*007e*/ 	.short	0x00ff


	//----- nvinfo : EIATTR_MERCURY_ISA_VERSION
	.align		4
        /*0080*/ 	.byte	0x03, 0x5f
        /*0082*/ 	.short	0x0000


	//----- nvinfo : EIATTR_EXIT_INSTR_OFFSETS
	.align		4
        /*0084*/ 	.byte	0x04, 0x1c
        /*0086*/ 	.short	(.L_3261 - .L_3260)


	//   ....[0]....
.L_3260:
        /*0088*/ 	.word	0x00000060


	//   ....[1]....
        /*008c*/ 	.word	0x00000100


	//   ....[2]....
        /*0090*/ 	.word	0x000005b0


	//----- nvinfo : EIATTR_CRS_STACK_SIZE
	.align		4
.L_3261:
        /*0094*/ 	.byte	0x04, 0x1e
        /*0096*/ 	.short	(.L_3263 - .L_3262)
.L_3262:
        /*0098*/ 	.word	0x00000000
.L_3263:


//--------------------- .nv.info._ZN2at6native55_GLOBAL__N__0955718d_22_SparseCsrTensorMath_cu_868dd54534reduce_sparse_csr_dim1_cuda_kernelIsiNS1_14ReductionAddOpIlEElEEvPT2_PKT_PKT0_SC_lT1_ --------------------------
	.section	.nv.info._ZN2at6native55_GLOBAL__N__0955718d_22_SparseCsrTensorMath_cu_868dd54534reduce_sparse_csr_dim1_cuda_kernelIsiNS1_14ReductionAddOpIlEElEEvPT2_PKT_PKT0_SC_lT1_,"",@"SHT_CUDA_INFO"
	.sectionflags	@""
	.align	4


	//----- nvinfo : EIATTR_CUDA_API_VERSION
	.align		4
        /*0000*/ 	.byte	0x04, 0x37
        /*0002*/ 	.short	(.L_3265 - .L_3264)
.L_3264:
        /*0004*/ 	.word	0x00000082


	//----- nvinfo : EIATTR_SW2861232_WAR
	.align		4
.L_3265:
        /*0008*/ 	.byte	0x01, 0x35
	.zero		2


	//----- nvinfo : EIATTR_PARAM_CBANK
	.align		4
        /*000c*/ 	.byte	0x04, 0x0a
        /*000e*/ 	.short	(.L_3267 - .L_3266)
	.align		4
.L_3266:
        /*0010*/ 	.word	index@(.nv.constant0._ZN2at6native55_GLOBAL__N__0955718d_22_SparseCsrTensorMath_cu_868dd54534reduce_sparse_csr_dim1_cuda_kernelIsiNS1_14ReductionAddOpIlEElEEvPT2_PKT_PKT0_SC_lT1_)
        /*0014*/ 	.short	0x0160
        /*0016*/ 	.short	0x0029


	//----- nvinfo : EIATTR_CBANK_PARAM_SIZE
	.align		4
.L_3267:
        /*0018*/ 	.byte	0x03, 0x19
        /*001a*/ 	.short	0x0029


	//----- nvinfo : EIATTR_KPARAM_INFO
	.align		4
        /*001c*/ 	.byte	0x04, 0x17
        /*001e*/ 	.short	(.L_3269 - .L_3268)
.L_3268:
        /*0020*/ 	.word	0x00000000
        /*0024*/ 	.short	0x0005
        /*0026*/ 	.short	0x0028
        /*0028*/ 	.byte	0x00, 0xf0, 0x05, 0x00


	//----- nvinfo : EIATTR_KPARAM_INFO
	.align		4
.L_3269:
        /*002c*/ 	.byte	0x04, 0x17
        /*002e*/ 	.short	(.L_3271 - .L_3270)
.L_3270:
        /*0030*/ 	.word	0x00000000
        /*0034*/ 	.short	0x0004
        /*0036*/ 	.short	0x0020
        /*0038*/ 	.byte	0x00, 0xf0, 0x21, 0x00


	//----- nvinfo : EIATTR_KPARAM_INFO
	.align		4
.L_3271:
        /*003c*/ 	.byte	0x04, 0x17
        /*003e*/ 	.short	(.L_3273 - .L_3272)
.L_3272:
        /*0040*/ 	.word	0x00000000
        /*0044*/ 	.short	0x0003
        /*0046*/ 	.short	0x0018
        /*0048*/ 	.byte	0x00, 0xf0, 0x21, 0x00


	//----- nvinfo : EIATTR_KPARAM_INFO
	.align		4
.L_3273:
        /*004c*/ 	.byte	0x04, 0x17
        /*004e*/ 	.short	(.L_3275 - .L_3274)
.L_3274:
        /*0050*/ 	.word	0x00000000
        /*0054*/ 	.short	0x0002
        /*0056*/ 	.short	0x0010
        /*0058*/ 	.byte	0x00, 0xf0, 0x21, 0x00


	//----- nvinfo : EIATTR_KPARAM_INFO
	.align		4
.L_3275:
        /*005c*/ 	.byte	0x04, 0x17
        /*005e*/ 	.short	(.L_3277 - .L_3276)
.L_3276:
        /*0060*/ 	.word	0x00000000
        /*0064*/ 	.short	0x0001
        /*0066*/ 	.short	0x0008
        /*0068*/ 	.byte	0x00, 0xf0, 0x21, 0x00


	//----- nvinfo : EIATTR_KPARAM_INFO
	.align		4
.L_3277:
        /*006c*/ 	.byte	0x04, 0x17
        /*006e*/ 	.short	(.L_3279 - .L_3278)
.L_3278:
        /*0070*/ 	.word	0x00000000
        /*0074*/ 	.short	0x0000
        /*0076*/ 	.short	0x0000
        /*0078*/ 	.byte	0x00, 0xf0, 0x21, 0x00


	//----- nvinfo : EIATTR_MAXREG_COUNT
	.align		4
.L_3279:
        /*007c*/ 	.byte	0x03, 0x1b
        /*007e*/ 	.short	0x00ff


	//----- nvinfo : EIATTR_MERCURY_ISA_VERSION
	.align		4
        /*0080*/ 	.byte	0x03, 0x5f
        /*0082*/ 	.short	0x0000


	//----- nvinfo : EIATTR_EXIT_INSTR_OFFSETS
	.align		4
        /*0084*/ 	.byte	0x04, 0x1c
        /*0086*/ 	.short	(.L_3281 - .L_3280)


	//   ....[0]....
.L_3280:
        /*0088*/ 	.word	0x00000060


	//   ....[1]....
        /*008c*/ 	.word	0x000000f0


	//   ....[2]....
        /*0090*/ 	.word	0x00000b40


	//----- nvinfo : EIATTR_CRS_STACK_SIZE
	.align		4
.L_3281:
        /*0094*/ 	.byte	0x04, 0x1e
        /*0096*/ 	.short	(.L_3283 - .L_3282)
.L_3282:
        /*0098*/ 	.word	0x00000000
.L_3283:


//--------------------- .nv.info._ZN2at6native55_GLOBAL__N__0955718d_22_SparseCsrTensorMath_cu_868dd54534reduce_sparse_csr_dim0_cuda_kernelIslNS1_14ReductionAddOpIlEElEEvPT2_PKT0_lPKT_S9_lT1_ --------------------------
	.section	.nv.info._ZN2at6native55_GLOBAL__N__0955718d_22_SparseCsrTensorMath_cu_868dd54534reduce_sparse_csr_dim0_cuda_kernelIslNS1_14ReductionAddOpIlEElEEvPT2_PKT0_lPKT_S9_lT1_,"",@"SHT_CUDA_INFO"
	.sectionflags	@""
	.align	4


	//----- nvinfo : EIATTR_CUDA_API_VERSION
	.align		4
        /*0000*/ 	.byte	0x04, 0x37
        /*0002*/ 	.short	(.L_3285 - .L_3284)
.L_3284:
        /*0004*/ 	.word	0x00000082


	//----- nvinfo : EIATTR_SW2861232_WAR
	.align		4
.L_3285:
        /*0008*/ 	.byte	0x01, 0x35
	.zero		2


	//----- nvinfo : EIATTR_PARAM_CBANK
	.align		4
        /*000c*/ 	.byte	0x04, 0x0a
        /*000e*/ 	.short	(.L_3287 - .L_3286)
	.align		4
.L_3286:
        /*0010*/ 	.word	index@(.nv.constant0._ZN2at6native55_GLOBAL__N__0955718d_22_SparseCsrTensorMath_cu_868dd54534reduce_sparse_csr_dim0_cuda_kernelIslNS1_14ReductionAddOpIlEElEEvPT2_PKT0_lPKT_S9_lT1_)
        /*0014*/ 	.short	0x0160
        /*0016*/ 	.short	0x0031


	//----- nvinfo : EIATTR_CBANK_PARAM_SIZE
	.align		4
.L_3287:
        /*0018*/ 	.byte	0x03, 0x19
        /*001a*/ 	.short	0x0031


	//----- nvinfo : EIATTR_KPARAM_INFO
	.align		4
        /*001c*/ 	.byte	0x04, 0x17
        /*001e*/ 	.short	(.L_3289 - .L_3288)
.L_3288:
        /*0020*/ 	.word	0x00000000
        /*0024*/ 	.short	0x0006
        /*0026*/ 	.short	0x0030
        /*0028*/ 	.byte	0x00, 0xf0, 0x05, 0x00


	//----- nvinfo : EIATTR_KPARAM_INFO
	.align		4
.L_3289:
        /*002c*/ 	.byte	0x04, 0x17
        /*002e*/ 	.short	(.L_3291 - .L_3290)
.L_3290:
        /*0030*/ 	.word	0x00000000
        /*0034*/ 	.short	0x0005
        /*0036*/ 	.short	0x0028
        /*0038*/ 	.byte	0x00, 0xf0, 0x21, 0x00


	//----- nvinfo : EIATTR_KPARAM_INFO
	.align		4
.L_3291:
        /*003c*/ 	.byte	0x04, 0x17
        /*003e*/ 	.short	(.L_3293 - .L_3292)
.L_3292:
        /*0040*/ 	.word	0x00000000
        /*0044*/ 	.short	0x0004
        /*0046*/ 	.short	0x0020
        /*0048*/ 	.byte	0x00, 0xf0, 0x21, 0x00


	//----- nvinfo : EIATTR_KPARAM_INFO
	.align		4
.L_3293:
        /*004c*/ 	.byte	0x04, 0x17
        /*004e*/ 	.short	(.L_3295 - .L_3294)
.L_3294:
        /*0050*/ 	.word	0x00000000
        /*0054*/ 	.short	0x0003
        /*0056*/ 	.short	0x0018
        /*0058*/ 	.byte	0x00, 0xf0, 0x21, 0x00


	//----- nvinfo : EIATTR_KPARAM_INFO
	.align		4
.L_3295:
        /*005c*/ 	.byte	0x04, 0x17
        /*005e*/ 	.short	(.L_3297 - .L_3296)
.L_3296:
        /*0060*/ 	.word	0x00000000
        /*0064*/ 	.short	0x0002
        /*0066*/ 	.short	0x0010
        /*0068*/ 	.byte	0x00, 0xf0, 0x21, 0x00


	//----- nvinfo : EIATTR_KPARAM_INFO
	.align		4
.L_3297:
        /*006c*/ 	.byte	0x04, 0x17
        /*006e*/ 	.short	(.L_3299 - .L_3298)
.L_3298:
        /*0070*/ 	.word	0x00000000
        /*0074*/ 	.short	0x0001
        /*0076*/ 	.short	0x0008
        /*0078*/ 	.byte	0x00, 0xf0, 0x21, 0x00


	//----- nvinfo : EIATTR_KPARAM_INFO
	.align		4
.L_3299:
        /*007c*/ 	.byte	0x04, 0x17
        /*007e*/ 	.short	(.L_3301 - .L_3300)
.L_3300:
        /*0080*/ 	.word	0x00000000
        /*0084*/ 	.short	0x0000
        /*0086*/ 	.short	0x0000
        /*0088*/ 	.byte	0x00, 0xf0, 0x21, 0x00


	//----- nvinfo : EIATTR_MAXREG_COUNT
	.align		4
.L_3301:
        /*008c*/ 	.byte	0x03, 0x1b
        /*008e*/ 	.short	0x00ff


	//----- nvinfo : EIATTR_MERCURY_ISA_VERSION
	.align		4
        /*0090*/ 	.byte	0x03, 0x5f
        /*0092*/ 	.short	0x0000


	//----- nvinfo : EIATTR_EXIT_INSTR_OFFSETS
	.align		4
        /*0094*/ 	.byte	0x04, 0x1c
        /*0096*/ 	.short	(.L_3303 - .L_3302)


	//   ....[0]....
.L_3302:
        /*0098*/ 	.word	0x00000060


	//   ....[1]....
        /*009c*/ 	.word	0x000006d0
.L_3303:


//--------------------- .nv.info._ZN2at6native55_GLOBAL__N__0955718d_22_SparseCsrTensorMath_cu_868dd54534reduce_sparse_csr_dim0_cuda_kernelIsiNS1_14ReductionAddOpIlEElEEvPT2_PKT0_lPKT_S9_lT1_ --------------------------
	.section	.nv.info._ZN2at6native55_GLOBAL__N__0955718d_22_SparseCsrTensorMath_cu_868dd54534reduce_sparse_csr_dim0_cuda_kernelIsiNS1_14ReductionAddOpIlEElEEvPT2_PKT0_lPKT_S9_lT1_,"",@"SHT_CUDA_INFO"
	.sectionflags	@""
	.align	4


	//----- nvinfo : EIATTR_CUDA_API_VERSION
	.align		4
        /*0000*/ 	.byte	0x04, 0x37
        /*0002*/ 	.short	(.L_3305 - .L_3304)
.L_3304:
        /*0004*/ 	.word	0x00000082


	//----- nvinfo : EIATTR_SW2861232_WAR
	.align		4
.L_3305:
        /*0008*/ 	.byte	0x01, 0x35
	.zero		2


	//----- nvinfo : EIATTR_PARAM_CBANK
	.align		4
        /*000c*/ 	.byte	0x04, 0x0a
        /*000e*/ 	.short	(.L_3307 - .L_3306)
	.align		4
.L_3306:
        /*0010*/ 	.word	index@(.nv.constant0._ZN2at6native55_GLOBAL__N__0955718d_22_SparseCsrTensorMath_cu_868dd54534reduce_sparse_csr_dim0_cuda_kernelIsiNS1_14ReductionAddOpIlEElEEvPT2_PKT0_lPKT_S9_lT1_)
        /*0014*/ 	.short	0x0160
        /*0016*/ 	.short	0x0031


	//----- nvinfo : EIATTR_CBANK_PARAM_SIZE
	.align		4
.L_3307:
        /*0018*/ 	.byte	0x03, 0x19
        /*001a*/ 	.short	0x0031


	//----- nvinfo : EIATTR_KPARAM_INFO
	.align		4
        /*001c*/ 	.byte	0x04, 0x17
        /*001e*/ 	.short	(.L_3309 - .L_3308)
.L_3308:
        /*0020*/ 	.word	0x00000000
        /*0024*/ 	.short	0x0006
        /*0026*/ 	.short	0x0030
        /*0028*/ 	.byte	0x00, 0xf0, 0x05, 0x00


	//----- nvinfo : EIATTR_KPARAM_INFO
	.align		4
.L_3309:
        /*002c*/ 	.byte	0x04, 0x17
        /*002e*/ 	.short	(.L_3311 - .L_3310)
.L_3310:
        /*0030*/ 	.word	0x00000000
        /*0034*/ 	.short	0x0005
        /*0036*/ 	.short	0x0028
        /*0038*/ 	.byte	0x00, 0xf0, 0x21, 0x00


	//----- nvinfo : EIATTR_KPARAM_INFO
	.align		4
.L_3311:
        /*003c*/ 	.byte	0x04, 0x17
        /*003e*/ 	.short	(.L_3313 - .L_3312)
.L_3312:
        /*0040*/ 	.word	0x00000000
        /*0044*/ 	.short	0x0004
        /*0046*/ 	.short	0x0020
        /*0048*/ 	.byte	0x00, 0xf0, 0x21, 0x00


	//----- nvinfo : EIATTR_KPARAM_INFO
	.align		4
.L_3313:
        /*004c*/ 	.byte	0x04, 0x17
        /*004e*/ 	.short	(.L_3315 - .L_3314)
.L_3314:
        /*0050*/ 	.word	0x00000000
        /*0054*/ 	.short	0x0003
        /*0056*/ 	.short	0x0018
        /*0058*/ 	.byte	0x00, 0xf0, 0x21, 0x00


	//----- nvinfo : EIATTR_KPARAM_INFO
	.align		4
.L_3315:
        /*005c*/ 	.byte	0x04, 0x17
        /*005e*/ 	.short	(.L_3317 - .L_3316)
.L_3316:
        /*0060*/ 	.word	0x00000000
        /*0064*/ 	.short	0x0002
        /*0066*/ 	.short	0x0010
        /*0068*/ 	.byte	0x00, 0xf0, 0x21, 0x00


	//----- nvinfo : EIATTR_KPARAM_INFO
	.align		4
.L_3317:
        /*006c*/ 	.byte	0x04, 0x17
        /*006e*/ 	.short	(.L_3319 - .L_3318)
.L_3318:
        /*0070*/ 	.word	0x00000000
        /*0074*/ 	.short	0x0001
        /*0076*/ 	.short	0x0008
        /*0078*/ 	.byte	0x00, 0xf0, 0x21, 0x00


	//----- nvinfo : EIATTR_KPARAM_INFO
	.align		4
.L_3319:
        /*007c*/ 	.byte	0x04, 0x17
        /*007e*/ 	.short	(.L_3321 - .L_3320)
.L_3320:
        /*0080*/ 	.word	0x00000000
        /*0084*/ 	.short	0x0000
        /*0086*/ 	.short	0x0000
        /*0088*/ 	.byte	0x00, 0xf0, 0x21, 0x00


	//----- nvinfo : EIATTR_MAXREG_COUNT
	.align		4
.L_3321:
        /*008c*/ 	.byte	0x03, 0x1b
        /*008e*/ 	.short	0x00ff


	//----- nvinfo : EIATTR_MERCURY_ISA_VERSION
	.align		4
        /*0090*/ 	.byte	0x03, 0x5f
        /*0092*/ 	.short	0x0000


	//----- nvinfo : EIATTR_EXIT_INSTR_OFFSETS
	.align		4
        /*0094*/ 	.byte	0x04, 0x1c
        /*0096*/ 	.short	(.L_3323 - .L_3322)


	//   ....[0]....
.L_3322:
        /*0098*/ 	.word	0x00000060


	//   ....[1]....
        /*009c*/ 	.word	0x00000650
.L_3323:


//--------------------- .nv.info._ZN2at6native55_GLOBAL__N__0955718d_22_SparseCsrTensorMath_cu_868dd54534reduce_sparse_csr_dim1_cuda_kernelIllNS1_14ReductionAddOpIlEElEEvPT2_PKT_PKT0_SC_lT1_ --------------------------
	.section	.nv.info._ZN2at6native55_GLOBAL__N__0955718d_22_SparseCsrTensorMath_cu_868dd54534reduce_sparse_csr_dim1_cuda_kernelIllNS1_14ReductionAddOpIlEElEEvPT2_PKT_PKT0_SC_lT1_,"",@"SHT_CUDA_INFO"
	.sectionflags	@""
	.align	4


	//----- nvinfo : EIATTR_CUDA_API_VERSION
	.align		4
        /*0000*/ 	.byte	0x04, 0x37
        /*0002*/ 	.short	(.L_3325 - .L_3324)
.L_3324:
        /*0004*/ 	.word	0x00000082


	//----- nvinfo : EIATTR_SW2861232_WAR
	.align		4
.L_3325:
        /*0008*/ 	.byte	0x01, 0x35
	.zero		2


	//----- nvinfo : EIATTR_PARAM_CBANK
	.align		4
        /*000c*/ 	.byte	0x04, 0x0a
        /*000e*/ 	.short	(.L_3327 - .L_3326)
	.align		4
.L_3326:
        /*0010*/ 	.word	index@(.nv.constant0._ZN2at6native55_GLOBAL__N__0955718d_22_SparseCsrTensorMath_cu_868dd54534reduce_sparse_csr_dim1_cuda_kernelIllNS1_14ReductionAddOpIlEElEEvPT2_PKT_PKT0_SC_lT1_)
        /*0014*/ 	.short	0x0160
        /*0016*/ 	.short	0x0029


	//----- nvinfo : EIATTR_CBANK_PARAM_SIZE
	.align		4
.L_3327:
        /*0018*/ 	.byte	0x03, 0x19
        /*001a*/ 	.short	0x0029


	//----- nvinfo : EIATTR_KPARAM_INFO
	.align		4
        /*001c*/ 	.byte	0x04, 0x17
        /*001e*/ 	.short	(.L_3329 - .L_3328)
.L_3328:
        /*0020*/ 	.word	0x00000000
        /*0024*/ 	.short	0x0005
        /*0026*/ 	.short	0x0028
        /*0028*/ 	.byte	0x00, 0xf0, 0x05, 0x00


	//----- nvinfo : EIATTR_KPARAM_INFO
	.align		4
.L_3329:
        /*002c*/ 	.byte	0x04, 0x17
        /*002e*/ 	.short	(.L_3331 - .L_3330)
.L_3330:
        /*0030*/ 	.word	0x00000000
        /*0034*/ 	.short	0x0004
        /*0036*/ 	.short	0x0020
        /*0038*/ 	.byte	0x00, 0xf0, 0x21, 0x00


	//----- nvinfo : EIATTR_KPARAM_INFO
	.align		4
.L_3331:
        /*003c*/ 	.byte	0x04, 0x17
        /*003e*/ 	.short	(.L_3333 - .L_3332)
.L_3332:
        /*0040*/ 	.word	0x00000000
        /*0044*/ 	.short	0x0003
        /*0046*/ 	.short	0x0018
        /*0048*/ 	.byte	0x00, 0xf0, 0x21, 0x00


	//----- nvinfo : EIATTR_KPARAM_INFO
	.align		4
.L_3333:
        /*004c*/ 	.byte	0x04, 0x17
        /*004e*/ 	.short	(.L_3335 - .L_3334)
.L_3334:
        /*0050*/ 	.word	0x00000000
        /*0054*/ 	.short	0x0002
        /*0056*/ 	.short	0x0010
        /*0058*/ 	.byte	0x00, 0xf0, 0x21, 0x00


	//----- nvinfo : EIATTR_KPARAM_INFO
	.align		4
.L_3335:
        /*005c*/ 	.byte	0x04, 0x17
        /*005e*/ 	.short	(.L_3337 - .L_3336)
.L_3336:
        /*0060*/ 	.word	0x00000000
        /*0064*/ 	.short	0x0001
        /*0066*/ 	.short	0x0008
        /*0068*/ 	.byte	0x00, 0xf0, 0x21, 0x00


	//----- nvinfo : EIATTR_KPARAM_INFO
	.align		4
.L_3337:
        /*006c*/ 	.byte	0x04, 0x17
        /*006e*/ 	.short	(.L_3339 - .L_3338)
.L_3338:
        /*0070*/ 	.word	0x00000000
        /*0074*/ 	.short	0x0000
        /*0076*/ 	.short	0x0000
        /*0078*/ 	.byte	0x00, 0xf0, 0x21, 0x00


	//----- nvinfo : EIATTR_MAXREG_COUNT
	.align		4
.L_3339:
        /*007c*/ 	.byte	0x03, 0x1b
        /*007e*/ 	.short	0x00ff


	//----- nvinfo : EIATTR_MERCURY_ISA_VERSION
	.align		4
        /*0080*/ 	.byte	0x03, 0x5f
        /*0082*/ 	.short	0x0000


	//----- nvinfo : EIATTR_EXIT_INSTR_OFFSETS
	.align		4
        /*0084*/ 	.byte	0x04, 0x1c
        /*0086*/ 	.short	(.L_3341 - .L_3340)


	//   ....[0]....
.L_3340:
        /*0088*/ 	.word	0x00000060


	//   ....[1]....
        /*008c*/ 	.word	0x00000100


	//   ....[2]....
        /*0090*/ 	.word	0x00000570


	//----- nvinfo : EIATTR_CRS_STACK_SIZE
	.align		4
.L_3341:
        /*0094*/ 	.byte	0x04, 0x1e
        /*0096*/ 	.short	(.L_3343 - .L_3342)
.L_3342:
        /*0098*/ 	.word	0x00000000
.L_3343:


//--------------------- .nv.info._ZN2at6native55_GLOBAL__N__0955718d_22_SparseCsrTensorMath_cu_868dd54534reduce_sparse_csr_dim1_cuda_kernelIliNS1_14ReductionAddOpIlEElEEvPT2_PKT_PKT0_SC_lT1_ --------------------------
	.section	.nv.info._ZN2at6native55_GLOBAL__N__0955718d_22_SparseCsrTensorMath_cu_868dd54534reduce_sparse_csr_dim1_cuda_kernelIliNS1_14ReductionAddOpIlEElEEvPT2_PKT_PKT0_SC_lT1_,"",@"SHT_CUDA_INFO"
	.sectionflags	@""
	.align	4


	//----- nvinfo : EIATTR_CUDA_API_VERSION
	.align		4
        /*0000*/ 	.byte	0x04, 0x37
        /*0002*/ 	.short	(.L_3345 - .L_3344)
.L_3344:
        /*0004*/ 	.word	0x00000082


	//----- nvinfo : EIATTR_SW2861232_WAR
	.align		4
.L_3345:
        /*0008*/ 	.byte	0x01, 0x35
	.zero		2


	//----- nvinfo : EIATTR_PARAM_CBANK
	.align		4
        /*000c*/ 	.byte	0x04, 0x0a
        /*000e*/ 	.short	(.L_3347 - .L_3346)
	.align		4
.L_3346:
        /*0010*/ 	.word	index@(.nv.constant0._ZN2at6native55_GLOBAL__N__0955718d_22_SparseCsrTensorMath_cu_868dd54534reduce_sparse_csr_dim1_cuda_kernelIliNS1_14ReductionAddOpIlEElEEvPT2_PKT_PKT0_SC_lT1_)
        /*0014*/ 	.short	0x0160
        /*0016*/ 	.short	0x0029


	//----- nvinfo : EIATTR_CBANK_PARAM_SIZE
	.align		4
.L_3347:
        /*0018*/ 	.byte	0x03, 0x19
        /*001a*/ 	.short	0x0029


	//----- nvinfo : EIATTR_KPARAM_INFO
	.align		4
        /*001c*/ 	.byte	0x04, 0x17
        /*001e*/ 	.short	(.L_3349 - .L_3348)
.L_3348:
        /*0020*/ 	.word	0x00000000
        /*0024*/ 	.short	0x0005
        /*0026*/ 	.short	0x0028
        /*0028*/ 	.byte	0x00, 0xf0, 0x05, 0x00


	//----- nvinfo : EIATTR_KPARAM_INFO
	.align		4
.L_3349:
        /*002c*/ 	.byte	0x04, 0x17
        /*002e*/ 	.short	(.L_3351 - .L_3350)
.L_3350:
        /*0030*/ 	.word	0x00000000
        /*0034*/ 	.short	0x0004
        /*0036*/ 	.short	0x0020
        /*0038*/ 	.byte	0x00, 0xf0, 0x21, 0x00


	//----- nvinfo : EIATTR_KPARAM_INFO
	.align		4
.L_3351:
        /*003c*/ 	.byte	0x04, 0x17
        /*003e*/ 	.short	(.L_3353 - .L_3352)
.L_3352:
        /*0040*/ 	.word	0x00000000
        /*0044*/ 	.short	0x0003
        /*0046*/ 	.short	0x0018
        /*0048*/ 	.byte	0x00, 0xf0, 0x21, 0x00


	//----- nvinfo : EIATTR_KPARAM_INFO
	.align		4
.L_3353:
        /*004c*/ 	.byte	0x04, 0x17
        /*004e*/ 	.short	(.L_3355 - .L_3354)
.L_3354:
        /*0050*/ 	.word	0x00000000
        /*0054*/ 	.short	0x0002
        /*0056*/ 	.short	0x0010
        /*0058*/ 	.byte	0x00, 0xf0, 0x21, 0x00


	//----- nvinfo : EIATTR_KPARAM_INFO
	.align		4
.L_3355:
        /*005c*/ 	.byte	0x04, 0x17
        /*005e*/ 	.short	(.L_3357 - .L_3356)
.L_3356:
        /*0060*/ 	.word	0x00000000
        /*0064*/ 	.short	0x0001
        /*0066*/ 	.short	0x0008
        /*0068*/ 	.byte	0x00, 0xf0, 0x21, 0x00


	//----- nvinfo : EIATTR_KPARAM_INFO
	.align		4
.L_3357:
        /*006c*/ 	.byte	0x04, 0x17
        /*006e*/ 	.short	(.L_3359 - .L_3358)
.L_3358:
        /*0070*/ 	.word	0x00000000
        /*0074*/ 	.short	0x0000
        /*0076*/ 	.short	0x0000
        /*0078*/ 	.byte	0x00, 0xf0, 0x21, 0x00


	//----- nvinfo : EIATTR_MAXREG_COUNT
	.align		4
.L_3359:
        /*007c*/ 	.byte	0x03, 0x1b
        /*007e*/ 	.short	0x00ff


	//----- nvinfo : EIATTR_MERCURY_ISA_VERSION
	.align		4
        /*0080*/ 	.byte	0x03, 0x5f
        /*0082*/ 	.short	0x0000


	//----- nvinfo : EIATTR_EXIT_INSTR_OFFSETS
	.align		4
        /*0084*/ 	.byte	0x04, 0x1c
        /*0086*/ 	.short	(.L_3361 - .L_3360)


	//   ....[0]....
.L_3360:
        /*0088*/ 	.word	0x00000060


	//   ....[1]....
        /*008c*/ 	.word	0x000000f0


	//   ....[2]....
        /*0090*/ 	.word	0x000009e0


	//----- nvinfo : EIATTR_CRS_STACK_SIZE
	.align		4
.L_3361:
        /*0094*/ 	.byte	0x04, 0x1e
        /*0096*/ 	.short	(.L_3363 - .L_3362)
.L_3362:
        /*0098*/ 	.word	0x00000000
.L_3363:


//--------------------- .nv.info._ZN2at6native55_GLOBAL__N__0955718d_22_SparseCsrTensorMath_cu_868dd54534reduce_sparse_csr_dim0_cuda_kernelIllNS1_14ReductionAddOpIlEElEEvPT2_PKT0_lPKT_S9_lT1_ --------------------------
	.section	.nv.info._ZN2at6native55_GLOBAL__N__0955718d_22_SparseCsrTensorMath_cu_868dd54534reduce_sparse_csr_dim0_cuda_kernelIllNS1_14ReductionAddOpIlEElEEvPT2_PKT0_lPKT_S9_lT1_,"",@"SHT_CUDA_INFO"
	.sectionflags	@""
	.align	4


	//----- nvinfo : EIATTR_CUDA_API_VERSION
	.align		4
        /*0000*/ 	.byte	0x04, 0x37
        /*0002*/ 	.short	(.L_3365 - .L_3364)
.L_3364:
        /*0004*/ 	.word	0x00000082


	//----- nvinfo : EIATTR_SW2861232_WAR
	.align		4
.L_3365:
        /*0008*/ 	.byte	0x01, 0x35
	.zero		2


	//----- nvinfo : EIATTR_PARAM_CBANK
	.align		4
        /*000c*/ 	.byte	0x04, 0x0a
        /*000e*/ 	.short	(.L_3367 - .L_3366)
	.align		4
.L_3366:
        /*0010*/ 	.word	index@(.nv.constant0._ZN2at6native55_GLOBAL__N__0955718d_22_SparseCsrTensorMath_cu_868dd54534reduce_sparse_csr_dim0_cuda_kernelIllNS1_14ReductionAddOpIlEElEEvPT2_PKT0_lPKT_S9_lT1_)
        /*0014*/ 	.short	0x0160
        /*0016*/ 	.short	0x0031


	//----- nvinfo : EIATTR_CBANK_PARAM_SIZE
	.align		4
.L_3367:
        /*0018*/ 	.byte	0x03, 0x19
        /*001a*/ 	.short	0x0031


	//----- nvinfo : EIATTR_KPARAM_INFO
	.align		4
        /*001c*/ 	.byte	0x04, 0x17
        /*001e*/ 	.short	(.L_3369 - .L_3368)
.L_3368:
        /*0020*/ 	.word	0x00000000
        /*0024*/ 	.short	0x0006
        /*0026*/ 	.short	0x0030
        /*0028*/ 	.byte	0x00, 0xf0, 0x05, 0x00


	//----- nvinfo : EIATTR_KPARAM_INFO
	.align		4
.L_3369:
        /*002c*/ 	.byte	0x04, 0x17
        /*002e*/ 	.short	(.L_3371 - .L_3370)
.L_3370:
        /*0030*/ 	.word	0x00000000
        /*0034*/ 	.short	0x0005
        /*0036*/ 	.short	0x0028
        /*0038*/ 	.byte	0x00, 0xf0, 0x21, 0x00


	//----- nvinfo : EIATTR_KPARAM_INFO
	.align		4
.L_3371:
        /*003c*/ 	.byte	0x04, 0x17
        /*003e*/ 	.short	(.L_3373 - .L_3372)
.L_3372:
        /*0040*/ 	.word	0x00000000
        /*0044*/ 	.short	0x0004
        /*0046*/ 	.short	0x0020
        /*0048*/ 	.byte	0x00, 0xf0, 0x21, 0x00


	//----- nvinfo : EIATTR_KPARAM_INFO
	.align		4
.L_3373:
        /*004c*/ 	.byte	0x04, 0x17
        /*004e*/ 	.short	(.L_3375 - .L_3374)
.L_3374:
        /*0050*/ 	.word	0x00000000
        /*0054*/ 	.short	0x0003
        /*0056*/ 	.short	0x0018
        /*0058*/ 	.byte	0x00, 0xf0, 0x21, 0x00


	//----- nvinfo : EIATTR_KPARAM_INFO
	.align		4
.L_3375:
        /*005c*/ 	.byte	0x04, 0x17
        /*005e*/ 	.short	(.L_3377 - .L_3376)
.L_3376:
        /*0060*/ 	.word	0x00000000
        /*0064*/ 	.short	0x0002
        /*0066*/ 	.short	0x0010
        /*0068*/ 	.byte	0x00, 0xf0, 0x21, 0x00


	//----- nvinfo : EIATTR_KPARAM_INFO
	.align		4
.L_3377:
        /*006c*/ 	.byte	0x04, 0x17
        /*006e*/ 	.short	(.L_3379 - .L_3378)
.L_3378:
        /*0070*/ 	.word	0x00000000
        /*0074*/ 	.short	0x0001
        /*0076*/ 	.short	0x0008
        /*0078*/ 	.byte	0x00, 0xf0, 0x21, 0x00


	//----- nvinfo : EIATTR_KPARAM_INFO
	.align		4
.L_3379:
        /*007c*/ 	.byte	0x04, 0x17
        /*007e*/ 	.short	(.L_3381 - .L_3380)
.L_3380:
        /*0080*/ 	.word	0x00000000
        /*0084*/ 	.short	0x0000
        /*0086*/ 	.short	0x0000
        /*0088*/ 	.byte	0x00, 0xf0, 0x21, 0x00


	//----- nvinfo : EIATTR_MAXREG_COUNT
	.align		4
.L_3381:
        /*008c*/ 	.byte	0x03, 0x1b
        /*008e*/ 	.short	0x00ff


	//----- nvinfo : EIATTR_MERCURY_ISA_VERSION
	.align		4
        /*0090*/ 	.byte	0x03, 0x5f
        /*0092*/ 	.short	0x0000


	//----- nvinfo : EIATTR_EXIT_INSTR_OFFSETS
	.align		4
        /*0094*/ 	.byte	0x04, 0x1c
        /*0096*/ 	.short	(.L_3383 - .L_3382)


	//   ....[0]....
.L_3382:
        /*0098*/ 	.word	0x00000060


	//   ....[1]....
        /*009c*/ 	.word	0x000006f0
.L_3383:


//--------------------- .nv.info._ZN2at6native55_GLOBAL__N__0955718d_22_SparseCsrTensorMath_cu_868dd54534reduce_sparse_csr_dim0_cuda_kernelIliNS1_14ReductionAddOpIlEElEEvPT2_PKT0_lPKT_S9_lT1_ --------------------------
	.section	.nv.info._ZN2at6native55_GLOBAL__N__0955718d_22_SparseCsrTensorMath_cu_868dd54534reduce_sparse_csr_dim0_cuda_kernelIliNS1_14ReductionAddOpIlEElEEvPT2_PKT0_lPKT_S9_lT1_,"",@"SHT_CUDA_INFO"
	.sectionflags	@""
	.align	4


	//----- nvinfo : EIATTR_CUDA_API_VERSION
	.align		4
        /*0000*/ 	.byte	0x04, 0x37
        /*0002*/ 	.short	(.L_3385 - .L_3384)
.L_3384:
        /*0004*/ 	.word	0x00000082


	//----- nvinfo : EIATTR_SW2861232_WAR
	.align		4
.L_3385:
        /*0008*/ 	.byte	0x01, 0x35
	.zero		2


	//----- nvinfo : EIATTR_PARAM_CBANK
	.align		4
        /*000c*/ 	.byte	0x04, 0x0a
        /*000e*/ 	.short	(.L_3387 - .L_3386)
	.align		4
.L_3386:
        /*0010*/ 	.word	index@(.nv.constant0._ZN2at6native55_GLOBAL__N__0955718d_22_SparseCsrTensorMath_cu_868dd54534reduce_sparse_csr_dim0_cuda_kernelIliNS1_14ReductionAddOpIlEElEEvPT2_PKT0_lPKT_S9_lT1_)
        /*0014*/ 	.short	0x0160
        /*0016*/ 	.short	0x0031


	//----- nvinfo : EIATTR_CBANK_PARAM_SIZE
	.align		4
.L_3387:
        /*0018*/ 	.byte	0x03, 0x19
        /*001a*/ 	.short	0x0031


	//----- nvinfo : EIATTR_KPARAM_INFO
	.align		4
        /*001c*/ 	.byte	0x04, 0x17
        /*001e*/ 	.short	(.L_3389 - .L_3388)
.L_3388:
        /*0020*/ 	.word	0x00000000
        /*0024*/ 	.short	0x0006
        /*0026*/ 	.short	0x0030
        /*0028*/ 	.byte	0x00, 0xf0, 0x05, 0x00


	//----- nvinfo : EIATTR_KPARAM_INFO
	.align		4
.L_3389:
        /*002c*/ 	.byte	0x04, 0x17
        /*002e*/ 	.short	(.L_3391 - .L_3390)
.L_3390:
        /*0030*/ 	.word	0x00000000
        /*0034*/ 	.short	0x0005
        /*0036*/ 	.short	0x0028
        /*0038*/ 	.byte	0x00, 0xf0, 0x21, 0x00


	//----- nvinfo : EIATTR_KPARAM_INFO
	.align		4
.L_3391:
        /*003c*/ 	.byte	0x04, 0x17
        /*003e*/ 	.short	(.L_3393 - .L_3392)
.L_3392:
        /*0040*/ 	.word	0x00000000
        /*0044*/ 	.short	0x0004
        /*0046*/ 	.short	0x0020
        /*0048*/ 	.byte	0x00, 0xf0, 0x21, 0x00


	//----- nvinfo : EIATTR_KPARAM_INFO
	.align		4
.L_3393:
        /*004c*/ 	.byte	0x04, 0x17
        /*004e*/ 	.short	(.L_3395 - .L_3394)
.L_3394:
        /*0050*/ 	.word	0x00000000
        /*0054*/ 	.short	0x0003
        /*0056*/ 	.short	0x0018
        /*0058*/ 	.byte	0x00, 0xf0, 0x21, 0x00


	//----- nvinfo : EIATTR_KPARAM_INFO
	.align		4
.L_3395:
        /*005c*/ 	.byte	0x04, 0x17
        /*005e*/ 	.short	(.L_3397 - .L_3396)
.L_3396:
        /*0060*/ 	.word	0x00000000
        /*0064*/ 	.short	0x0002
        /*0066*/ 	.short	0x0010
        /*0068*/ 	.byte	0x00, 0xf0, 0x21, 0x00


	//----- nvinfo : EIATTR_KPARAM_INFO
	.align		4
.L_3397:
        /*006c*/ 	.byte	0x04, 0x17
        /*006e*/ 	.short	(.L_3399 - .L_3398)
.L_3398:
        /*0070*/ 	.word	0x00000000
        /*0074*/ 	.short	0x0001
        /*0076*/ 	.short	0x0008
        /*0078*/ 	.byte	0x00, 0xf0, 0x21, 0x00


	//----- nvinfo : EIATTR_KPARAM_INFO
	.align		4
.L_3399:
        /*007c*/ 	.byte	0x04, 0x17
        /*007e*/ 	.short	(.L_3401 - .L_3400)
.L_3400:
        /*0080*/ 	.word	0x00000000
        /*0084*/ 	.short	0x0000
        /*0086*/ 	.short	0x0000
        /*0088*/ 	.byte	0x00, 0xf0, 0x21, 0x00


	//----- nvinfo : EIATTR_MAXREG_COUNT
	.align		4
.L_3401:
        /*008c*/ 	.byte	0x03, 0x1b
        /*008e*/ 	.short	0x00ff


	//----- nvinfo : EIATTR_MERCURY_ISA_VERSION
	.align		4
        /*0090*/ 	.byte	0x03, 0x5f
        /*0092*/ 	.short	0x0000


	//----- nvinfo : EIATTR_EXIT_INSTR_OFFSETS
	.align		4
        /*0094*/ 	.byte	0x04, 0x1c
        /*0096*/ 	.short	(.L_3403 - .L_3402)


	//   ....[0]....
.L_3402:
        /*0098*/ 	.word	0x00000060


	//   ....[1]....
        /*009c*/ 	.word	0x00000620
.L_3403:


//--------------------- .nv.info._ZN2at6native55_GLOBAL__N__0955718d_22_SparseCsrTensorMath_cu_868dd54534reduce_sparse_csr_dim1_cuda_kernelIilNS1_14ReductionAddOpIlEElEEvPT2_PKT_PKT0_SC_lT1_ --------------------------
	.section	.nv.info._ZN2at6native55_GLOBAL__N__0955718d_22_SparseCsrTensorMath_cu_868dd54534reduce_sparse_csr_dim1_cuda_kernelIilNS1_14ReductionAddOpIlEElEEvPT2_PKT_PKT0_SC_lT1_,"",@"SHT_CUDA_INFO"
	.sectionflags	@""
	.align	4


	//----- nvinfo : EIATTR_CUDA_API_VERSION
	.align		4
        /*0000*/ 	.byte	0x04, 0x37
        /*0002*/ 	.short	(.L_3405 - .L_3404)
.L_3404:
        /*0004*/ 	.word	0x00000082


	//----- nvinfo : EIATTR_SW2861232_WAR
	.align		4
.L_3405:
        /*0008*/ 	.byte	0x01, 0x35
	.zero		2


	//----- nvinfo : EIATTR_PARAM_CBANK
	.align		4
        /*000c*/ 	.byte	0x04, 0x0a
        /*000e*/ 	.short	(.L_3407 - .L_3406)
	.align		4
.L_3406:
        /*0010*/ 	.word	index@(.nv.constant0._ZN2at6native55_GLOBAL__N__0955718d_22_SparseCsrTensorMath_cu_868dd54534reduce_sparse_csr_dim1_cuda_kernelIilNS1_14ReductionAddOpIlEElEEvPT2_PKT_PKT0_SC_lT1_)
        /*0014*/ 	.short	0x0160
        /*0016*/ 	.short	0x0029


	//----- nvinfo : EIATTR_CBANK_PARAM_SIZE
	.align		4
.L_3407:
        /*0018*/ 	.byte	0x03, 0x19
        /*001a*/ 	.short	0x0029


	//----- nvinfo : EIATTR_KPARAM_INFO
	.align		4
        /*001c*/ 	.byte	0x04, 0x17
        /*001e*/ 	.short	(.L_3409 - .L_3408)
.L_3408:
        /*0020*/ 	.word	0x00000000
        /*0024*/ 	.short	0x0005
        /*0026*/ 	.short	0x0028
        /*0028*/ 	.byte	0x00, 0xf0, 0x05, 0x00


	//----- nvinfo : EIATTR_KPARAM_INFO
	.align		4
.L_3409:
        /*002c*/ 	.byte	0x04, 0x17
        /*002e*/ 	.short	(.L_3411 - .L_3410)
.L_3410:
        /*0030*/ 	.word	0x00000000
        /*0034*/ 	.short	0x0004
        /*0036*/ 	.short	0x0020
        /*0038*/ 	.byte	0x00, 0xf0, 0x21, 0x00


	//----- nvinfo : EIATTR_KPARAM_INFO
	.align		4
.L_3411:
        /*003c*/ 	.byte	0x04, 0x17
        /*003e*/ 	.short	(.L_3413 - .L_3412)
.L_3412:
        /*0040*/ 	.word	0x00000000
        /*0044*/ 	.short	0x0003
        /*0046*/ 	.short	0x0018
        /*0048*/ 	.byte	0x00, 0xf0, 0x21, 0x00


	//----- nvinfo : EIATTR_KPARAM_INFO
	.align		4
.L_3413:
        /*004c*/ 	.byte	0x04, 0x17
        /*004e*/ 	.short	(.L_3415 - .L_3414)
.L_3414:
        /*0050*/ 	.word	0x00000000
        /*0054*/ 	.short	0x0002
        /*0056*/ 	.short	0x0010
        /*0058*/ 	.byte	0x00, 0xf0, 0x21, 0x00


	//----- nvinfo : EIATTR_KPARAM_INFO
	.align		4
.L_3415:
        /*005c*/ 	.byte	0x04, 0x17
        /*005e*/ 	.short	(.L_3417 - .L_3416)
.L_3416:
        /*0060*/ 	.word	0x00000000
        /*0064*/ 	.short	0x0001
        /*0066*/ 	.short	0x0008
        /*0068*/ 	.byte	0x00, 0xf0, 0x21, 0x00


	//----- nvinfo : EIATTR_KPARAM_INFO
	.align		4
.L_3417:
        /*006c*/ 	.byte	0x04, 0x17
        /*006e*/ 	.short	(.L_3419 - .L_3418)
.L_3418:
        /*0070*/ 	.word	0x00000000
        /*0074*/ 	.short	0x0000
        /*0076*/ 	.short	0x0000
        /*0078*/ 	.byte	0x00, 0xf0, 0x21, 0x00


	//----- nvinfo : EIATTR_MAXREG_COUNT
	.align		4
.L_3419:
        /*007c*/ 	.byte	0x03, 0x1b
        /*007e*/ 	.short	0x00ff


	//----- nvinfo : EIATTR_MERCURY_ISA_VERSION
	.align		4
        /*0080*/ 	.byte	0x03, 0x5f
        /*0082*/ 	.short	0x0000


	//----- nvinfo : EIATTR_EXIT_INSTR_OFFSETS
	.align		4
        /*0084*/ 	.byte	0x04, 0x1c
        /*0086*/ 	.short	(.L_3421 - .L_3420)


	//   ....[0]....
.L_3420:
        /*0088*/ 	.word	0x00000060


	//   ....[1]....
        /*008c*/ 	.word	0x00000100


	//   ....[2]....
        /*0090*/ 	.word	0x000005b0


	//----- nvinfo : EIATTR_CRS_STACK_SIZE
	.align		4
.L_3421:
        /*0094*/ 	.byte	0x04, 0x1e
        /*0096*/ 	.short	(.L_3423 - .L_3422)
.L_3422:
        /*0098*/ 	.word	0x00000000
.L_3423:


//--------------------- .nv.info._ZN2at6native55_GLOBAL__N__0955718d_22_SparseCsrTensorMath_cu_868dd54534reduce_sparse_csr_dim1_cuda_kernelIiiNS1_14ReductionAddOpIlEElEEvPT2_PKT_PKT0_SC_lT1_ --------------------------
	.section	.nv.info._ZN2at6native55_GLOBAL__N__0955718d_22_SparseCsrTensorMath_cu_868dd54534reduce_sparse_csr_dim1_cuda_kernelIiiNS1_14ReductionAddOpIlEElEEvPT2_PKT_PKT0_SC_lT1_,"",@"SHT_CUDA_INFO"
	.sectionflags	@""
	.align	4


	//----- nvinfo : EIATTR_CUDA_API_VERSION
	.align		4
        /*0000*/ 	.byte	0x04, 0x37
        /*0002*/ 	.short	(.L_3425 - .L_3424)
.L_3424:
        /*0004*/ 	.word	0x00000082


	//----- nvinfo : EIATTR_SW2861232_WAR
	.align		4
.L_3425:
        /*0008*/ 	.byte	0x01, 0x35
	.zero		2


	//----- nvinfo : EIATTR_PARAM_CBANK
	.align		4
        /*000c*/ 	.byte	0x04, 0x0a
        /*000e*/ 	.short	(.L_3427 - .L_3426)
	.align		4
.L_3426:
        /*0010*/ 	.word	index@(.nv.constant0._ZN2at6native55_GLOBAL__N__0955718d_22_SparseCsrTensorMath_cu_868dd54534reduce_sparse_csr_dim1_cuda_kernelIiiNS1_14ReductionAddOpIlEElEEvPT2_PKT_PKT0_SC_lT1_)
        /*0014*/ 	.short	0x0160
        /*0016*/ 	.short	0x0029


	//----- nvinfo : EIATTR_CBANK_PARAM_SIZE
	.align		4
.L_3427:
        /*0018*/ 	.byte	0x03, 0x19
        /*001a*/ 	.short	0x0029


	//----- nvinfo : EIATTR_KPARAM_INFO
	.align		4
        /*001c*/ 	.byte	0x04, 0x17
        /*001e*/ 	.short	(.L_3429 - .L_3428)
.L_3428:
        /*0020*/ 	.word	0x00000000
        /*0024*/ 	.short	0x0005
        /*0026*/ 	.short	0x0028
        /*0028*/ 	.byte	0x00, 0xf0, 0x05, 0x00


	//----- nvinfo : EIATTR_KPARAM_INFO
	.align		4
.L_3429:
        /*002c*/ 	.byte	0x04, 0x17
        /*002e*/ 	.short	(.L_3431 - .L_3430)
.L_3430:
        /*0030*/ 	.word	0x00000000
        /*0034*/ 	.short	0x0004
        /*0036*/ 	.short	0x0020
        /*0038*/ 	.byte	0x00, 0xf0, 0x21, 0x00


	//----- nvinfo : EIATTR_KPARAM_INFO
	.align		4
.L_3431:
        /*003c*/ 	.byte	0x04, 0x17
        /*003e*/ 	.short	(.L_3433 - .L_3432)
.L_3432:
        /*0040*/ 	.word	0x00000000
        /*0044*/ 	.short	0x0003
        /*0046*/ 	.short	0x0018
        /*0048*/ 	.byte	0x00, 0xf0, 0x21, 0x00


	//----- nvinfo : EIATTR_KPARAM_INFO
	.align		4
.L_3433:
        /*004c*/ 	.byte	0x04, 0x17
        /*004e*/ 	.short	(.L_3435 - .L_3434)
.L_3434:
        /*0050*/ 	.word	0x00000000
        /*0054*/ 	.short	0x0002
        /*0056*/ 	.short	0x0010
        /*0058*/ 	.byte	0x00, 0xf0, 0x21, 0x00


	//----- nvinfo : EIATTR_KPARAM_INFO
	.align		4
.L_3435:
        /*005c*/ 	.byte	0x04, 0x17
        /*005e*/ 	.short	(.L_3437 - .L_3436)
.L_3436:
        /*0060*/ 	.word	0x00000000
        /*0064*/ 	.short	0x0001
        /*0066*/ 	.short	0x0008
        /*0068*/ 	.byte	0x00, 0xf0, 0x21, 0x00


	//----- nvinfo : EIATTR_KPARAM_INFO
	.align		4
.L_3437:
        /*006c*/ 	.byte	0x04, 0x17
        /*006e*/ 	.short	(.L_3439 - .L_3438)
.L_3438:
        /*0070*/ 	.word	0x00000000
        /*0074*/ 	.short	0x0000
        /*0076*/ 	.short	0x0000
        /*0078*/ 	.byte	0x00, 0xf0, 0x21, 0x00


	//----- nvinfo : EIATTR_MAXREG_COUNT
	.align		4
.L_3439:
        /*007c*/ 	.byte	0x03, 0x1b
        /*007e*/ 	.short	0x00ff


	//----- nvinfo : EIATTR_MERCURY_ISA_VERSION
	.align		4
        /*0080*/ 	.byte	0x03, 0x5f
        /*0082*/ 	.short	0x0000


	//----- nvinfo : EIATTR_EXIT_INSTR_OFFSETS
	.align		4
        /*0084*/ 	.byte	0x04, 0x1c
        /*0086*/ 	.short	(.L_3441 - .L_3440)


	//   ....[0]....
.L_3440:
        /*0088*/ 	.word	0x00000060


	//   ....[1]....
        /*008c*/ 	.word	0x000000f0


	//   ....[2]....
        /*0090*/ 	.word	0x00000b40


	//----- nvinfo : EIATTR_CRS_STACK_SIZE
	.align		4
.L_3441:
        /*0094*/ 	.byte	0x04, 0x1e
        /*0096*/ 	.short	(.L_3443 - .L_3442)
.L_3442:
        /*0098*/ 	.word	0x00000000
.L_3443:


//--------------------- .nv.info._ZN2at6native55_GLOBAL__N__0955718d_22_SparseCsrTensorMath_cu_868dd54534reduce_sparse_csr_dim0_cuda_kernelIilNS1_14ReductionAddOpIlEElEEvPT2_PKT0_lPKT_S9_lT1_ --------------------------
	.section	.nv.info._ZN2at6native55_GLOBAL__N__0955718d_22_SparseCsrTensorMath_cu_868dd54534reduce_sparse_csr_dim0_cuda_kernelIilNS1_14ReductionAddOpIlEElEEvPT2_PKT0_lPKT_S9_lT1_,"",@"SHT_CUDA_INFO"
	.sectionflags	@""
	.align	4


	//----- nvinfo : EIATTR_CUDA_API_VERSION
	.align		4
        /*0000*/ 	.byte	0x04, 0x37
        /*0002*/ 	.short	(.L_3445 - .L_3444)
.L_3444:
        /*0004*/ 	.word	0x00000082


	//----- nvinfo : EIATTR_SW2861232_WAR
	.align		4
.L_3445:
        /*0008*/ 	.byte	0x01, 0x35
	.zero		2


	//----- nvinfo : EIATTR_PARAM_CBANK
	.align		4
        /*000c*/ 	.byte	0x04, 0x0a
        /*000e*/ 	.short	(.L_3447 - .L_3446)
	.align		4
.L_3446:
        /*0010*/ 	.word	index@(.nv.constant0._ZN2at6native55_GLOBAL__N__0955718d_22_SparseCsrTensorMath_cu_868dd54534reduce_sparse_csr_dim0_cuda_kernelIilNS1_14ReductionAddOpIlEElEEvPT2_PKT0_lPKT_S9_lT1_)
        /*0014*/ 	.short	0x0160
        /*0016*/ 	.short	0x0031


	//----- nvinfo : EIATTR_CBANK_PARAM_SIZE
	.align		4
.L_3447:
        /*0018*/ 	.byte	0x03, 0x19
        /*001a*/ 	.short	0x0031


	//----- nvinfo : EIATTR_KPARAM_INFO
	.align		4
        /*001c*/ 	.byte	0x04, 0x17
        /*001e*/ 	.short	(.L_3449 - .L_3448)
.L_3448:
        /*0020*/ 	.word	0x00000000
        /*0024*/ 	.short	0x0006
        /*0026*/ 	.short	0x0030
        /*0028*/ 	.byte	0x00, 0xf0, 0x05, 0x00


	//----- nvinfo : EIATTR_KPARAM_INFO
	.align		4
.L_3449:
        /*002c*/ 	.byte	0x04, 0x17
        /*002e*/ 	.short	(.L_3451 - .L_3450)
.L_3450:
        /*0030*/ 	.word	0x00000000
        /*0034*/ 	.short	0x0005
        /*0036*/ 	.short	0x0028
        /*0038*/ 	.byte	0x00, 0xf0, 0x21, 0x00


	//----- nvinfo : EIATTR_KPARAM_INFO
	.align		4
.L_3451:
        /*003c*/ 	.byte	0x04, 0x17
        /*003e*/ 	.short	(.L_3453 - .L_3452)
.L_3452:
        /*0040*/ 	.word	0x00000000
        /*0044*/ 	.short	0x0004
        /*0046*/ 	.short	0x0020
        /*0048*/ 	.byte	0x00, 0xf0, 0x21, 0x00


	//----- nvinfo : EIATTR_KPARAM_INFO
	.align		4
.L_3453:
        /*004c*/ 	.byte	0x04, 0x17
        /*004e*/ 	.short	(.L_3455 - .L_3454)
.L_3454:
        /*0050*/ 	.word	0x00000000
        /*0054*/ 	.short	0x0003
        /*0056*/ 	.short	0x0018
        /*0058*/ 	.byte	0x00, 0xf0, 0x21, 0x00


	//----- nvinfo : EIATTR_KPARAM_INFO
	.align		4
.L_3455:
        /*005c*/ 	.byte	0x04, 0x17
        /*005e*/ 	.short	(.L_3457 - .L_3456)
.L_3456:
        /*0060*/ 	.word	0x00000000
        /*0064*/ 	.short	0x0002
        /*0066*/ 	.short	0x0010
        /*0068*/ 	.byte	0x00, 0xf0, 0x21, 0x00


	//----- nvinfo : EIATTR_KPARAM_INFO
	.align		4
.L_3457:
        /*006c*/ 	.byte	0x04, 0x17
        /*006e*/ 	.short	(.L_3459 - .L_3458)
.L_3458:
        /*0070*/ 	.word	0x00000000
        /*0074*/ 	.short	0x0001
        /*0076*/ 	.short	0x0008
        /*0078*/ 	.byte	0x00, 0xf0, 0x21, 0x00


	//----- nvinfo : EIATTR_KPARAM_INFO
	.align		4
.L_3459:
        /*007c*/ 	.byte	0x04, 0x17
        /*007e*/ 	.short	(.L_3461 - .L_3460)
.L_3460:
        /*0080*/ 	.word	0x00000000
        /*0084*/ 	.short	0x0000
        /*0086*/ 	.short	0x0000
        /*0088*/ 	.byte	0x00, 0xf0, 0x21, 0x00


	//----- nvinfo : EIATTR_MAXREG_COUNT
	.align		4
.L_3461:
        /*008c*/ 	.byte	0x03, 0x1b
        /*008e*/ 	.short	0x00ff


	//----- nvinfo : EIATTR_MERCURY_ISA_VERSION
	.align		4
        /*0090*/ 	.byte	0x03, 0x5f
        /*0092*/ 	.short	0x0000


	//----- nvinfo : EIATTR_EXIT_INSTR_OFFSETS
	.align		4
        /*0094*/ 	.byte	0x04, 0x1c
        /*0096*/ 	.short	(.L_3463 - .L_3462)


	//   ....[0]....
.L_3462:
        /*0098*/ 	.word	0x00000060


	//   ....[1]....
        /*009c*/ 	.word	0x000006d0
.L_3463:


//--------------------- .nv.info._ZN2at6native55_GLOBAL__N__0955718d_22_SparseCsrTensorMath_cu_868dd54534reduce_sparse_csr_dim0_cuda_kernelIiiNS1_14ReductionAddOpIlEElEEvPT2_PKT0_lPKT_S9_lT1_ --------------------------
	.section	.nv.info._ZN2at6native55_GLOBAL__N__0955718d_22_SparseCsrTensorMath_cu_868dd54534reduce_sparse_csr_dim0_cuda_kernelIiiNS1_14ReductionAddOpIlEElEEvPT2_PKT0_lPKT_S9_lT1_,"",@"SHT_CUDA_INFO"
	.sectionflags	@""
	.align	4


	//----- nvinfo : EIATTR_CUDA_API_VERSION
	.align		4
        /*0000*/ 	.byte	0x04, 0x37
        /*0002*/ 	.short	(.L_3465 - .L_3464)
.L_3464:
        /*0004*/ 	.word	0x00000082


	//----- nvinfo : EIATTR_SW2861232_WAR
	.align		4
.L_3465:
        /*0008*/ 	.byte	0x01, 0x35
	.zero		2


	//----- nvinfo : EIATTR_PARAM_CBANK
	.align		4
        /*000c*/ 	.byte	0x04, 0x0a
        /*000e*/ 	.short	(.L_3467 - .L_3466)
	.align		4
.L_3466:
        /*0010*/ 	.word	index@(.nv.constant0._ZN2at6native55_GLOBAL__N__0955718d_22_SparseCsrTensorMath_cu_868dd54534reduce_sparse_csr_dim0_cuda_kernelIiiNS1_14ReductionAddOpIlEElEEvPT2_PKT0_lPKT_S9_lT1_)
        /*0014*/ 	.short	0x0160
        /*0016*/ 	.short	0x0031


	//----- nvinfo : EIATTR_CBANK_PARAM_SIZE
	.align		4
.L_3467:
        /*0018*/ 	.byte	0x03, 0x19
        /*001a*/ 	.short	0x0031


	//----- nvinfo : EIATTR_KPARAM_INFO
	.align		4
        /*001c*/ 	.byte	0x04, 0x17
        /*001e*/ 	.short	(.L_3469 - .L_3468)
.L_3468:
        /*0020*/ 	.word	0x00000000
        /*0024*/ 	.short	0x0006
        /*0026*/ 	.short	0x0030
        /*0028*/ 	.byte	0x00, 0xf0, 0x05, 0x00


	//----- nvinfo : EIATTR_KPARAM_INFO
	.align		4
.L_3469:
        /*002c*/ 	.byte	0x04, 0x17
        /*002e*/ 	.short	(.L_3471 - .L_3470)
.L_3470:
        /*0030*/ 	.word	0x00000000
        /*0034*/ 	.short	0x0005
        /*0036*/ 	.short	0x0028
        /*0038*/ 	.byte	0x00, 0xf0, 0x21, 0x00


	//----- nvinfo : EIATTR_KPARAM_INFO
	.align		4
.L_3471:
        /*003c*/ 	.byte	0x04, 0x17
        /*003e*/ 	.short	(.L_3473 - .L_3472)
.L_3472:
        /*0040*/ 	.word	0x00000000
        /*0044*/ 	.short	0x0004
        /*0046*/ 	.short	0x0020
        /*0048*/ 	.byte	0x00, 0xf0, 0x21, 0x00


	//----- nvinfo : EIATTR_KPARAM_INFO
	.align		4
.L_3473:
        /*004c*/ 	.byte	0x04, 0x17
        /*004e*/ 	.short	(.L_3475 - .L_3474)
.L_3474:
        /*0050*/ 	.word	0x00000000
        /*0054*/ 	.short	0x0003
        /*0056*/ 	.short	0x0018
        /*0058*/ 	.byte	0x00, 0xf0, 0x21, 0x00


	//----- nvinfo : EIATTR_KPARAM_INFO
	.align		4
.L_3475:
        /*005c*/ 	.byte	0x04, 0x17
        /*005e*/ 	.short	(.L_3477 - .L_3476)
.L_3476:
        /*0060*/ 	.word	0x00000000
        /*0064*/ 	.short	0x0002
        /*0066*/ 	.short	0x0010
        /*0068*/ 	.byte	0x00, 0xf0, 0x21, 0x00


	//----- nvinfo : EIATTR_KPARAM_INFO
	.align		4
.L_3477:
        /*006c*/ 	.byte	0x04, 0x17
        /*006e*/ 	.short	(.L_3479 - .L_3478)
.L_3478:
        /*0070*/ 	.word	0x00000000
        /*0074*/ 	.short	0x0001
        /*0076*/ 	.short	0x0008
        /*0078*/ 	.byte	0x00, 0xf0, 0x21, 0x00


	//----- nvinfo : EIATTR_KPARAM_INFO
	.align		4
.L_3479:
        /*007c*/ 	.byte	0x04, 0x17
        /*007e*/ 	.short	(.L_3481 - .L_3480)
.L_3480:
        /*0080*/ 	.word	0x00000000
        /*0084*/ 	.short	0x0000
        /*0086*/ 	.short	0x0000
        /*0088*/ 	.byte	0x00, 0xf0, 0x21, 0x00


	//----- nvinfo : EIATTR_MAXREG_COUNT
	.align		4
.L_3481:
        /*008c*/ 	.byte	0x03, 0x1b
        /*008e*/ 	.short	0x00ff


	//----- nvinfo : EIATTR_MERCURY_ISA_VERSION
	.align		4
        /*0090*/ 	.byte	0x03, 0x5f
        /*0092*/ 	.short	0x0000


	//----- nvinfo : EIATTR_EXIT_INSTR_OFFSETS
	.align		4
        /*0094*/ 	.byte	0x04, 0x1c
        /*0096*/ 	.short	(.L_3483 - .L_3482)


	//   ....[0]....
.L_3482:
        /*0098*/ 	.word	0x00000060


	//   ....[1]....
        /*009c*/ 	.word	0x00000670
.L_3483:


//--------------------- .nv.info._ZN2at6native55_GLOBAL__N__0955718d_22_SparseCsrTensorMath_cu_868dd54534reduce_sparse_csr_dim1_cuda_kernelIalNS1_14ReductionAddOpIlEElEEvPT2_PKT_PKT0_SC_lT1_ --------------------------
	.section	.nv.info._ZN2at6native55_GLOBAL__N__0955718d_22_SparseCsrTensorMath_cu_868dd54534reduce_sparse_csr_dim1_cuda_kernelIalNS1_14ReductionAddOpIlEElEEvPT2_PKT_PKT0_SC_lT1_,"",@"SHT_CUDA_INFO"
	.sectionflags	@""
	.align	4


	//----- nvinfo : EIATTR_CUDA_API_VERSION
	.align		4
        /*0000*/ 	.byte	0x04, 0x37
        /*0002*/ 	.short	(.L_3485 - .L_3484)
.L_3484:
        /*0004*/ 	.word	0x00000082


	//----- nvinfo : EIATTR_SW2861232_WAR
	.align		4
.L_3485:
        /*0008*/ 	.byte	0x01, 0x35
	.zero		2


	//----- nvinfo : EIATTR_PARAM_CBANK
	.align		4
        /*000c*/ 	.byte	0x04, 0x0a
        /*000e*/ 	.short	(.L_3487 - .L_3486)
	.align		4
.L_3486:
        /*0010*/ 	.word	index@(.nv.constant0._ZN2at6native55_GLOBAL__N__0955718d_22_SparseCsrTensorMath_cu_868dd54534reduce_sparse_csr_dim1_cuda_kernelIalNS1_14ReductionAddOpIlEElEEvPT2_PKT_PKT0_SC_lT1_)
        /*0014*/ 	.short	0x0160
        /*0016*/ 	.short	0x0029


	//----- nvinfo : EIATTR_CBANK_PARAM_SIZE
	.align		4
.L_3487:
        /*0018*/ 	.byte	0x03, 0x19
        /*001a*/ 	.short	0x0029


	//----- nvinfo : EIATTR_KPARAM_INFO
	.align		4
        /*001c*/ 	.byte	0x04, 0x17
        /*001e*/ 	.short	(.L_3489 - .L_3488)
.L_3488:
        /*0020*/ 	.word	0x00000000
        /*0024*/ 	.short	0x0005
        /*0026*/ 	.short	0x0028
        /*0028*/ 	.byte	0x00, 0xf0, 0x05, 0x00


	//----- nvinfo : EIATTR_KPARAM_INFO
	.align		4
.L_3489:
        /*002c*/ 	.byte	0x04, 0x17
        /*002e*/ 	.short	(.L_3491 - .L_3490)
.L_3490:
        /*0030*/ 	.word	0x00000000
        /*0034*/ 	.short	0x0004
        /*0036*/ 	.short	0x0020
        /*0038*/ 	.byte	0x00, 0xf0, 0x21, 0x00


	//----- nvinfo : EIATTR_KPARAM_INFO
	.align		4
.L_3491:
        /*003c*/ 	.byte	0x04, 0x17
        /*003e*/ 	.short	(.L_3493 - .L_3492)
.L_3492:
        /*0040*/ 	.word	0x00000000
        /*0044*/ 	.short	0x0003
        /*0046*/ 	.short	0x0018
        /*0048*/ 	.byte	0x00, 0xf0, 0x21, 0x00


	//----- nvinfo : EIATTR_KPARAM_INFO
	.align		4
.L_3493:
        /*004c*/ 	.byte	0x04, 0x17
        /*004e*/ 	.short	(.L_3495 - .L_3494)
.L_3494:
        /*0050*/ 	.word	0x00000000
        /*0054*/ 	.short	0x0002
        /*0056*/ 	.short	0x0010
        /*0058*/ 	.byte	0x00, 0xf0, 0x21, 0x00


	//----- nvinfo : EIATTR_KPARAM_INFO
	.align		4
.L_3495:
        /*005c*/ 	.byte	0x04, 0x17
        /*005e*/ 	.short	(.L_3497 - .L_3496)
.L_3496:
        /*0060*/ 	.word	0x00000000
        /*0064*/ 	.short	0x0001
        /*0066*/ 	.short	0x0008
        /*0068*/ 	.byte	0x00, 0xf0, 0x21, 0x00


	//----- nvinfo : EIATTR_KPARAM_INFO
	.align		4
.L_3497:
        /*006c*/ 	.byte	0x04, 0x17
        /*006e*/ 	.short	(.L_3499 - .L_3498)
.L_3498:
        /*0070*/ 	.word	0x00000000
        /*0074*/ 	.short	0x0000
        /*0076*/ 	.short	0x0000
        /*0078*/ 	.byte	0x00, 0xf0, 0x21, 0x00


	//----- nvinfo : EIATTR_MAXREG_COUNT
	.align		4
.L_3499:
        /*007c*/ 	.byte	0x03, 0x1b
        /*007e*/ 	.short	0x00ff


	//----- nvinfo : EIATTR_MERCURY_ISA_VERSION
	.align		4
        /*0080*/ 	.byte	0x03, 0x5f
        /*0082*/ 	.short	0x0000


	//----- nvinfo : EIATTR_EXIT_INSTR_OFFSETS
	.align		4
        /*0084*/ 	.byte	0x04, 0x1c
        /*0086*/ 	.short	(.L_3501 - .L_3500)


	//   ....[0]....
.L_3500:
        /*0088*/ 	.word	0x00000060


	//   ....[1]....
        /*008c*/ 	.word	0x00000100


	//   ....[2]....
        /*0090*/ 	.word	0x00000540


	//----- nvinfo : EIATTR_CRS_STACK_SIZE
	.align		4
.L_3501:
        /*0094*/ 	.byte	0x04, 0x1e
        /*0096*/ 	.short	(.L_3503 - .L_3502)
.L_3502:
        /*0098*/ 	.word	0x00000000
.L_3503:


//--------------------- .nv.info._ZN2at6native55_GLOBAL__N__0955718d_22_SparseCsrTensorMath_cu_868dd54534reduce_sparse_csr_dim1_cuda_kernelIaiNS1_14ReductionAddOpIlEElEEvPT2_PKT_PKT0_SC_lT1_ --------------------------
	.section	.nv.info._ZN2at6native55_GLOBAL__N__0955718d_22_SparseCsrTensorMath_cu_868dd54534reduce_sparse_csr_dim1_cuda_kernelIaiNS1_14ReductionAddOpIlEElEEvPT2_PKT_PKT0_SC_lT1_,"",@"SHT_CUDA_INFO"
	.sectionflags	@""
	.align	4


	//----- nvinfo : EIATTR_CUDA_API_VERSION
	.align		4
        /*0000*/ 	.byte	0x04, 0x37
        /*0002*/ 	.short	(.L_3505 - .L_3504)
.L_3504:
        /*0004*/ 	.word	0x00000082


	//----- nvinfo : EIATTR_SW2861232_WAR
	.align		4
.L_3505:
        /*0008*/ 	.byte	0x01, 0x35
	.zero		2


	//----- nvinfo : EIATTR_PARAM_CBANK
	.align		4
        /*000c*/ 	.byte	0x04, 0x0a
        /*000e*/ 	.short	(.L_3507 - .L_3506)
	.align		4
.L_3506:
        /*0010*/ 	.word	index@(.nv.constant0._ZN2at6native55_GLOBAL__N__0955718d_22_SparseCsrTensorMath_cu_868dd54534reduce_sparse_csr_dim1_cuda_kernelIaiNS1_14ReductionAddOpIlEElEEvPT2_PKT_PKT0_SC_lT1_)
        /*0014*/ 	.short	0x0160
        /*0016*/ 	.short	0x0029


	//----- nvinfo : EIATTR_CBANK_PARAM_SIZE
	.align		4
.L_3507:
        /*0018*/ 	.byte	0x03, 0x19
        /*001a*/ 	.short	0x0029


	//----- nvinfo : EIATTR_KPARAM_INFO
	.align		4
        /*001c*/ 	.byte	0x04, 0x17
        /*001e*/ 	.short	(.L_3509 - .L_3508)
.L_3508:
        /*0020*/ 	.word	0x00000000
        /*0024*/ 	.short	0x0005
        /*0026*/ 	.short	0x0028
        /*0028*/ 	.byte	0x00, 0xf0, 0x05, 0x00


	//----- nvinfo : EIATTR_KPARAM_INFO
	.align		4
.L_3509:
        /*002c*/ 	.byte	0x04, 0x17
        /*002e*/ 	.short	(.L_3511 - .L_3510)
.L_3510:
        /*0030*/ 	.word	0x00000000
        /*0034*/ 	.short	0x0004
        /*0036*/ 	.short	0x0020
        /*0038*/ 	.byte	0x00, 0xf0, 0x21, 0x00


	//----- nvinfo : EIATTR_KPARAM_INFO
	.align		4
.L_3511:
        /*003c*/ 	.byte	0x04, 0x17
        /*003e*/ 	.short	(.L_3513 - .L_3512)
.L_3512:
        /*0040*/ 	.word	0x00000000
        /*0044*/ 	.short	0x0003
        /*0046*/ 	.short	0x0018
        /*0048*/ 	.byte	0x00, 0xf0, 0x21, 0x00


	//----- nvinfo : EIATTR_KPARAM_INFO
	.align		4
.L_3513:
        /*004c*/ 	.byte	0x04, 0x17
        /*004e*/ 	.short	(.L_3515 - .L_3514)
.L_3514:
        /*0050*/ 	.word	0x00000000
        /*0054*/ 	.short	0x0002
        /*0056*/ 	.short	0x0010
        /*0058*/ 	.byte	0x00, 0xf0, 0x21, 0x00


	//----- nvinfo : EIATTR_KPARAM_INFO
	.align		4
.L_3515:
        /*005c*/ 	.byte	0x04, 0x17
        /*005e*/ 	.short	(.L_3517 - .L_3516)
.L_3516:
        /*0060*/ 	.word	0x00000000
        /*0064*/ 	.short	0x0001
        /*0066*/ 	.short	0x0008
        /*0068*/ 	.byte	0x00, 0xf0, 0x21, 0x00


	//----- nvinfo : EIATTR_KPARAM_INFO
	.align		4
.L_3517:
        /*006c*/ 	.byte	0x04, 0x17
        /*006e*/ 	.short	(.L_3519 - .L_3518)
.L_3518:
        /*0070*/ 	.word	0x00000000
        /*0074*/ 	.short	0x0000
        /*0076*/ 	.short	0x0000
        /*0078*/ 	.byte	0x00, 0xf0, 0x21, 0x00


	//----- nvinfo : EIATTR_MAXREG_COUNT
	.align		4
.L_3519:
        /*007c*/ 	.byte	0x03, 0x1b
        /*007e*/ 	.short	0x00ff


	//----- nvinfo : EIATTR_MERCURY_ISA_VERSION
	.align		4
        /*0080*/ 	.byte	0x03, 0x5f
        /*0082*/ 	.short	0x0000


	//----- nvinfo : EIATTR_EXIT_INSTR_OFFSETS
	.align		4
        /*0084*/ 	.byte	0x04, 0x1c
        /*0086*/ 	.short	(.L_3521 - .L_3520)


	//   ....[0]....
.L_3520:
        /*0088*/ 	.word	0x00000060


	//   ....[1]....
        /*008c*/ 	.word	0x000000f0


	//   ....[2]....
        /*0090*/ 	.word	0x00000b00


	//----- nvinfo : EIATTR_CRS_STACK_SIZE
	.align		4
.L_3521:
        /*0094*/ 	.byte	0x04, 0x1e
        /*0096*/ 	.short	(.L_3523 - .L_3522)
.L_3522:
        /*0098*/ 	.word	0x00000000
.L_3523:


//--------------------- .nv.info._ZN2at6native55_GLOBAL__N__0955718d_22_SparseCsrTensorMath_cu_868dd54534reduce_sparse_csr_dim0_cuda_kernelIalNS1_14ReductionAddOpIlEElEEvPT2_PKT0_lPKT_S9_lT1_ --------------------------
	.section	.nv.info._ZN2at6native55_GLOBAL__N__0955718d_22_SparseCsrTensorMath_cu_868dd54534reduce_sparse_csr_dim0_cuda_kernelIalNS1_14ReductionAddOpIlEElEEvPT2_PKT0_lPKT_S9_lT1_,"",@"SHT_CUDA_INFO"
	.sectionflags	@""
	.align	4


	//----- nvinfo : EIATTR_CUDA_API_VERSION
	.align		4
        /*0000*/ 	.byte	0x04, 0x37
        /*0002*/ 	.short	(.L_3525 - .L_3524)
.L_3524:
        /*0004*/ 	.word	0x00000082


	//----- nvinfo : EIATTR_SW2861232_WAR
	.align		4
.L_3525:
        /*0008*/ 	.byte	0x01, 0x35
	.zero		2


	//----- nvinfo : EIATTR_PARAM_CBANK
	.align		4
        /*000c*/ 	.byte	0x04, 0x0a
        /*000e*/ 	.short	(.L_3527 - .L_3526)
	.align		4
.L_3526:
        /*0010*/ 	.word	index@(.nv.constant0._ZN2at6native55_GLOBAL__N__0955718d_22_SparseCsrTensorMath_cu_868dd54534reduce_sparse_csr_dim0_cuda_kernelIalNS1_14ReductionAddOpIlEElEEvPT2_PKT0_lPKT_S9_lT1_)
        /*0014*/ 	.short	0x0160
        /*0016*/ 	.short	0x0031


	//----- nvinfo : EIATTR_CBANK_PARAM_SIZE
	.align		4
.L_3527:
        /*0018*/ 	.byte	0x03, 0x19
        /*001a*/ 	.short	0x0031


	//----- nvinfo : EIATTR_KPARAM_INFO
	.align		4
        /*001c*/ 	.byte	0x04, 0x17
        /*001e*/ 	.short	(.L_3529 - .L_3528)
.L_3528:
        /*0020*/ 	.word	0x00000000
        /*0024*/ 	.short	0x0006
        /*0026*/ 	.short	0x0030
        /*0028*/ 	.byte	0x00, 0xf0, 0x05, 0x00


	//----- nvinfo : EIATTR_KPARAM_INFO
	.align		4
.L_3529:
        /*002c*/ 	.byte	0x04, 0x17
        /*002e*/ 	.short	(.L_3531 - .L_3530)
.L_3530:
        /*0030*/ 	.word	0x00000000
        /*0034*/ 	.short	0x0005
        /*0036*/ 	.short	0x0028
        /*0038*/ 	.byte	0x00, 0xf0, 0x21, 0x00


	//----- nvinfo : EIATTR_KPARAM_INFO
	.align		4
.L_3531:
        /*003c*/ 	.byte	0x04, 0x17
        /*003e*/ 	.short	(.L_3533 - .L_3532)
.L_3532:
        /*0040*/ 	.word	0x00000000
        /*0044*/ 	.short	0x0004
        /*0046*/ 	.short	0x0020
        /*0048*/ 	.byte	0x00, 0xf0, 0x21, 0x00


	//----- nvinfo : EIATTR_KPARAM_INFO
	.align		4
.L_3533:
        /*004c*/ 	.byte	0x04, 0x17
        /*004e*/ 	.short	(.L_3535 - .L_3534)
.L_3534:
        /*0050*/ 	.word	0x00000000
        /*0054*/ 	.short	0x0003
        /*0056*/ 	.short	0x0018
        /*0058*/ 	.byte	0x00, 0xf0, 0x21, 0x00


	//----- nvinfo : EIATTR_KPARAM_INFO
	.align		4
.L_3535:
        /*005c*/ 	.byte	0x04, 0x17
        /*005e*/ 	.short	(.L_3537 - .L_3536)
.L_3536:
        /*0060*/ 	.word	0x00000000
        /*0064*/ 	.short	0x0002
        /*0066*/ 	.short	0x0010
        /*0068*/ 	.byte	0x00, 0xf0, 0x21, 0x00


	//----- nvinfo : EIATTR_KPARAM_INFO
	.align		4
.L_3537:
        /*006c*/ 	.byte	0x04, 0x17
        /*006e*/ 	.short	(.L_3539 - .L_3538)
.L_3538:
        /*0070*/ 	.word	0x00000000
        /*0074*/ 	.short	0x0001
        /*0076*/ 	.short	0x0008
        /*0078*/ 	.byte	0x00, 0xf0, 0x21, 0x00


	//----- nvinfo : EIATTR_KPARAM_INFO
	.align		4
.L_3539:
        /*007c*/ 	.byte	0x04, 0x17
        /*007e*/ 	.short	(.L_3541 - .L_3540)
.L_3540:
        /*0080*/ 	.word	0x00000000
        /*0084*/ 	.short	0x0000
        /*0086*/ 	.short	0x0000
        /*0088*/ 	.byte	0x00, 0xf0, 0x21, 0x00


	//----- nvinfo : EIATTR_MAXREG_COUNT
	.align		4
.L_3541:
        /*008c*/ 	.byte	0x03, 0x1b
        /*008e*/ 	.short	0x00ff


	//----- nvinfo : EIATTR_MERCURY_ISA_VERSION
	.align		4
        /*0090*/ 	.byte	0x03, 0x5f
        /*0092*/ 	.short	0x0000


	//----- nvinfo : EIATTR_EXIT_INSTR_OFFSETS
	.align		4
        /*0094*/ 	.byte	0x04, 0x1c
        /*0096*/ 	.short	(.L_3543 - .L_3542)


	//   ....[0]....
.L_3542:
        /*0098*/ 	.word	0x00000060


	//   ....[1]....
        /*009c*/ 	.word	0x000006c0
.L_3543:


//--------------------- .nv.info._ZN2at6native55_GLOBAL__N__0955718d_22_SparseCsrTensorMath_cu_868dd54534reduce_sparse_csr_dim0_cuda_kernelIaiNS1_14ReductionAddOpIlEElEEvPT2_PKT0_lPKT_S9_lT1_ --------------------------
	.section	.nv.info._ZN2at6native55_GLOBAL__N__0955718d_22_SparseCsrTensorMath_cu_868dd54534reduce_sparse_csr_dim0_cuda_kernelIaiNS1_14ReductionAddOpIlEElEEvPT2_PKT0_lPKT_S9_lT1_,"",@"SHT_CUDA_INFO"
	.sectionflags	@""
	.align	4


	//----- nvinfo : EIATTR_CUDA_API_VERSION
	.align		4
        /*0000*/ 	.byte	0x04, 0x37
        /*0002*/ 	.short	(.L_3545 - .L_3544)
.L_3544:
        /*0004*/ 	.word	0x00000082


	//----- nvinfo : EIATTR_SW2861232_WAR
	.align		4
.L_3545:
        /*0008*/ 	.byte	0x01, 0x35
	.zero		2


	//----- nvinfo : EIATTR_PARAM_CBANK
	.align		4
        /*000c*/ 	.byte	0x04, 0x0a
        /*000e*/ 	.short	(.L_3547 - .L_3546)
	.align		4
.L_3546:
        /*0010*/ 	.word	index@(.nv.constant0._ZN2at6native55_GLOBAL__N__0955718d_22_SparseCsrTensorMath_cu_868dd54534reduce_sparse_csr_dim0_cuda_kernelIaiNS1_14ReductionAddOpIlEElEEvPT2_PKT0_lPKT_S9_lT1_)
        /*0014*/ 	.short	0x0160
        /*0016*/ 	.short	0x0031


	//----- nvinfo : EIATTR_CBANK_PARAM_SIZE
	.align		4
.L_3547:
        /*0018*/ 	.byte	0x03, 0x19
        /*001a*/ 	.short	0x0031


	//----- nvinfo : EIATTR_KPARAM_INFO
	.align		4
        /*001c*/ 	.byte	0x04, 0x17
        /*001e*/ 	.short	(.L_3549 - .L_3548)
.L_3548:
        /*0020*/ 	.word	0x00000000
        /*0024*/ 	.short	0x0006
        /*0026*/ 	.short	0x0030
        /*0028*/ 	.byte	0x00, 0xf0, 0x05, 0x00


	//----- nvinfo : EIATTR_KPARAM_INFO
	.align		4
.L_3549:
        /*002c*/ 	.byte	0x04, 0x17
        /*002e*/ 	.short	(.L_3551 - .L_3550)
.L_3550:
        /*0030*/ 	.word	0x00000000
        /*0034*/ 	.short	0x0005
        /*0036*/ 	.short	0x0028
        /*0038*/ 	.byte	0x00, 0xf0, 0x21, 0x00


	//----- nvinfo : EIATTR_KPARAM_INFO
	.align		4
.L_3551:
        /*003c*/ 	.byte	0x04, 0x17
        /*003e*/ 	.short	(.L_3553 - .L_3552)
.L_3552:
        /*0040*/ 	.word	0x00000000
        /*0044*/ 	.short	0x0004
        /*0046*/ 	.short	0x0020
        /*0048*/ 	.byte	0x00, 0xf0, 0x21, 0x00


	//----- nvinfo : EIATTR_KPARAM_INFO
	.align		4
.L_3553:
        /*004c*/ 	.byte	0x04, 0x17
        /*004e*/ 	.short	(.L_3555 - .L_3554)
.L_3554:
        /*0050*/ 	.word	0x00000000
        /*0054*/ 	.short	0x0003
        /*0056*/ 	.short	0x0018
        /*0058*/ 	.byte	0x00, 0xf0, 0x21, 0x00


	//----- nvinfo : EIATTR_KPARAM_INFO
	.align		4
.L_3555:
        /*005c*/ 	.byte	0x04, 0x17
        /*005e*/ 	.short	(.L_3557 - .L_3556)
.L_3556:
        /*0060*/ 	.word	0x00000000
        /*0064*/ 	.short	0x0002
        /*0066*/ 	.short	0x0010
        /*0068*/ 	.byte	0x00, 0xf0, 0x21, 0x00


	//----- nvinfo : EIATTR_KPARAM_INFO
	.align		4
.L_3557:
        /*006c*/ 	.byte	0x04, 0x17
        /*006e*/ 	.short	(.L_3559 - .L_3558)
.L_3558:
        /*0070*/ 	.word	0x00000000
        /*0074*/ 	.short	0x0001
        /*0076*/ 	.short	0x0008
        /*0078*/ 	.byte	0x00, 0xf0, 0x21, 0x00


	//----- nvinfo : EIATTR_KPARAM_INFO
	.align		4
.L_3559:
        /*007c*/ 	.byte	0x04, 0x17
        /*007e*/ 	.short	(.L_3561 - .L_3560)
.L_3560:
        /*0080*/ 	.word	0x00000000
        /*0084*/ 	.short	0x0000
        /*0086*/ 	.short	0x0000
        /*0088*/ 	.byte	0x00, 0xf0, 0x21, 0x00


	//----- nvinfo : EIATTR_MAXREG_COUNT
	.align		4
.L_3561:
        /*008c*/ 	.byte	0x03, 0x1b
        /*008e*/ 	.short	0x00ff


	//----- nvinfo : EIATTR_MERCURY_ISA_VERSION
	.align		4
        /*0090*/ 	.byte	0x03, 0x5f
        /*0092*/ 	.short	0x0000


	//----- nvinfo : EIATTR_EXIT_INSTR_OFFSETS
	.align		4
        /*0094*/ 	.byte	0x04, 0x1c
        /*0096*/ 	.short	(.L_3563 - .L_3562)


	//   ....[0]....
.L_3562:
        /*0098*/ 	.word	0x00000060


	//   ....[1]....
        /*009c*/ 	.word	0x00000650
.L_3563:


//--------------------- .nv.info._ZN2at6native55_GLOBAL__N__0955718d_22_SparseCsrTensorMath_cu_868dd54534reduce_sparse_csr_dim1_cuda_kernelIhlNS1_14ReductionAddOpIlEElEEvPT2_PKT_PKT0_SC_lT1_ --------------------------
	.section	.nv.info._ZN2at6native55_GLOBAL__N__0955718d_22_SparseCsrTensorMath_cu_868dd54534reduce_sparse_csr_dim1_cuda_kernelIhlNS1_14ReductionAddOpIlEElEEvPT2_PKT_PKT0_SC_lT1_,"",@"SHT_CUDA_INFO"
	.sectionflags	@""
	.align	4


	//----- nvinfo : EIATTR_CUDA_API_VERSION
	.align		4
        /*0000*/ 	.byte	0x04, 0x37
        /*0002*/ 	.short	(.L_3565 - .L_3564)
.L_3564:
        /*0004*/ 	.word	0x00000082


	//----- nvinfo : EIATTR_SW2861232_WAR
	.align		4
.L_3565:
        /*0008*/ 	.byte	0x01, 0x35
	.zero		2


	//----- nvinfo : EIATTR_PARAM_CBANK
	.align		4
        /*000c*/ 	.byte	0x04, 0x0a
        /*000e*/ 	.short	(.L_3567 - .L_3566)
	.align		4
.L_3566:
        /*0010*/ 	.word	index@(.nv.constant0._ZN2at6native55_GLOBAL__N__0955718d_22_SparseCsrTensorMath_cu_868dd54534reduce_sparse_csr_dim1_cuda_kernelIhlNS1_14ReductionAddOpIlEElEEvPT2_PKT_PKT0_SC_lT1_)
        /*0014*/ 	.short	0x0160
        /*0016*/ 	.short	0x0029


	//----- nvinfo : EIATTR_CBANK_PARAM_SIZE
	.align		4
.L_3567:
        /*0018*/ 	.byte	0x03, 0x19
        /*001a*/ 	.short	0x0029


	//----- nvinfo : EIATTR_KPARAM_INFO
	.align		4
        /*001c*/ 	.byte	0x04, 0x17
        /*001e*/ 	.short	(.L_3569 - .L_3568)
.L_3568:
        /*0020*/ 	.word	0x00000000
        /*0024*/ 	.short	0x0005
        /*0026*/ 	.short	0x0028
        /*0028*/ 	.byte	0x00, 0xf0, 0x05, 0x00


	//----- nvinfo : EIATTR_KPARAM_INFO
	.align		4
.L_3569:
        /*002c*/ 	.byte	0x04, 0x17
        /*002e*/ 	.short	(.L_3571 - .L_3570)
.L_3570:
        /*0030*/ 	.word	0x00000000
        /*0034*/ 	.short	0x0004
        /*0036*/ 	.short	0x0020
        /*0038*/ 	.byte	0x00, 0xf0, 0x21, 0x00


	//----- nvinfo : EIATTR_KPARAM_INFO
	.align		4
.L_3571:
        /*003c*/ 	.byte	0x04, 0x17
        /*003e*/ 	.short	(.L_3573 - .L_3572)
.L_3572:
        /*0040*/ 	.word	0x00000000
        /*0044*/ 	.short	0x0003
        /*0046*/ 	.short	0x0018
        /*0048*/ 	.byte	0x00, 0xf0, 0x21, 0x00


	//----- nvinfo : EIATTR_KPARAM_INFO
	.align		4
.L_3573:
        /*004c*/ 	.byte	0x04, 0x17
        /*004e*/ 	.short	(.L_3575 - .L_3574)
.L_3574:
        /*0050*/ 	.word	0x00000000
        /*0054*/ 	.short	0x0002
        /*0056*/ 	.short	0x0010
        /*0058*/ 	.byte	0x00, 0xf0, 0x21, 0x00


	//----- nvinfo : EIATTR_KPARAM_INFO
	.align		4
.L_3575:
        /*005c*/ 	.byte	0x04, 0x17
        /*005e*/ 	.short	(.L_3577 - .L_3576)
.L_3576:
        /*0060*/ 	.word	0x00000000
        /*0064*/ 	.short	0x0001
        /*0066*/ 	.short	0x0008
        /*0068*/ 	.byte	0x00, 0xf0, 0x21, 0x00


	//----- nvinfo : EIATTR_KPARAM_INFO
	.align		4
.L_3577:
        /*006c*/ 	.byte	0x04, 0x17
        /*006e*/ 	.short	(.L_3579 - .L_3578)
.L_3578:
        /*0070*/ 	.word	0x00000000
        /*0074*/ 	.short	0x0000
        /*0076*/ 	.short	0x0000
        /*0078*/ 	.byte	0x00, 0xf0, 0x21, 0x00


	//----- nvinfo : EIATTR_MAXREG_COUNT
	.align		4
.L_3579:
        /*007c*/ 	.byte	0x03, 0x1b
        /*007e*/ 	.short	0x00ff


	//----- nvinfo : EIATTR_MERCURY_ISA_VERSION
	.align		4
        /*0080*/ 	.byte	0x03, 0x5f
        /*0082*/ 	.short	0x0000


	//----- nvinfo : EIATTR_EXIT_INSTR_OFFSETS
	.align		4
        /*0084*/ 	.byte	0x04, 0x1c
        /*0086*/ 	.short	(.L_3581 - .L_3580)


	//   ....[0]....
.L_3580:
        /*0088*/ 	.word	0x00000060


	//   ....[1]....
        /*008c*/ 	.word	0x00000100


	//   ....[2]....
        /*0090*/ 	.word	0x000004f0


	//----- nvinfo : EIATTR_CRS_STACK_SIZE
	.align		4
.L_3581:
        /*0094*/ 	.byte	0x04, 0x1e
        /*0096*/ 	.short	(.L_3583 - .L_3582)
.L_3582:
        /*0098*/ 	.word	0x00000000
.L_3583:


//--------------------- .nv.info._ZN2at6native55_GLOBAL__N__0955718d_22_SparseCsrTensorMath_cu_868dd54534reduce_sparse_csr_dim1_cuda_kernelIhiNS1_14ReductionAddOpIlEElEEvPT2_PKT_PKT0_SC_lT1_ --------------------------
	.section	.nv.info._ZN2at6native55_GLOBAL__N__0955718d_22_SparseCsrTensorMath_cu_868dd54534reduce_sparse_csr_dim1_cuda_kernelIhiNS1_14ReductionAddOpIlEElEEvPT2_PKT_PKT0_SC_lT1_,"",@"SHT_CUDA_INFO"
	.sectionflags	@""
	.align	4


	//----- nvinfo : EIATTR_CUDA_API_VERSION
	.align		4
        /*0000*/ 	.byte	0x04, 0x37
        /*0002*/ 	.short	(.L_3585 - .L_3584)
.L_3584:
        /*0004*/ 	.word	0x00000082


	//----- nvinfo : EIATTR_SW2861232_WAR
	.align		4
.L_3585:
        /*0008*/ 	.byte	0x01, 0x35
	.zero		2


	//----- nvinfo : EIATTR_PARAM_CBANK
	.align		4
        /*000c*/ 	.byte	0x04, 0x0a
        /*000e*/ 	.short	(.L_3587 - .L_3586)
	.align		4
.L_3586:
        /*0010*/ 	.word	index@(.nv.constant0._ZN2at6native55_GLOBAL__N__0955718d_22_SparseCsrTensorMath_cu_868dd54534reduce_sparse_csr_dim1_cuda_kernelIhiNS1_14ReductionAddOpIlEElEEvPT2_PKT_PKT0_SC_lT1_)
        /*0014*/ 	.short	0x0160
        /*0016*/ 	.short	0x0029


	//----- nvinfo : EIATTR_CBANK_PARAM_SIZE
	.align		4
.L_3587:
        /*0018*/ 	.byte	0x03, 0x19
        /*001a*/ 	.short	0x0029


	//----- nvinfo : EIATTR_KPARAM_INFO
	.align		4
        /*001c*/ 	.byte	0x04, 0x17
        /*001e*/ 	.short	(.L_3589 - .L_3588)
.L_3588:
        /*0020*/ 	.word	0x00000000
        /*0024*/ 	.short	0x0005
        /*0026*/ 	.short	0x0028
        /*0028*/ 	.byte	0x00, 0xf0, 0x05, 0x00


	//----- nvinfo : EIATTR_KPARAM_INFO
	.align		4
.L_3589:
        /*002c*/ 	.byte	0x04, 0x17
        /*002e*/ 	.short	(.L_3591 - .L_3590)
.L_3590:
        /*0030*/ 	.word	0x00000000
        /*0034*/ 	.short	0x0004
        /*0036*/ 	.short	0x0020
        /*0038*/ 	.byte	0x00, 0xf0, 0x21, 0x00


	//----- nvinfo : EIATTR_KPARAM_INFO
	.align		4
.L_3591:
        /*003c*/ 	.byte	0x04, 0x17
        /*003e*/ 	.short	(.L_3593 - .L_3592)
.L_3592:
        /*0040*/ 	.word	0x00000000
        /*0044*/ 	.short	0x0003
        /*0046*/ 	.short	0x0018
        /*0048*/ 	.byte	0x00, 0xf0, 0x21, 0x00


	//----- nvinfo : EIATTR_KPARAM_INFO
	.align		4
.L_3593:
        /*004c*/ 	.byte	0x04, 0x17
        /*004e*/ 	.short	(.L_3595 - .L_3594)
.L_3594:
        /*0050*/ 	.word	0x00000000
        /*0054*/ 	.short	0x0002
        /*0056*/ 	.short	0x0010
        /*0058*/ 	.byte	0x00, 0xf0, 0x21, 0x00


	//----- nvinfo : EIATTR_KPARAM_INFO
	.align		4
.L_3595:
        /*005c*/ 	.byte	0x04, 0x17
        /*005e*/ 	.short	(.L_3597 - .L_3596)
.L_3596:
        /*0060*/ 	.word	0x00000000
        /*0064*/ 	.short	0x0001
        /*0066*/ 	.short	0x0008
        /*0068*/ 	.byte	0x00, 0xf0, 0x21, 0x00


	//----- nvinfo : EIATTR_KPARAM_INFO
	.align		4
.L_3597:
        /*006c*/ 	.byte	0x04, 0x17
        /*006e*/ 	.short	(.L_3599 - .L_3598)
.L_3598:
        /*0070*/ 	.word	0x00000000
        /*0074*/ 	.short	0x0000
        /*0076*/ 	.short	0x0000
        /*0078*/ 	.byte	0x00, 0xf0, 0x21, 0x00


	//----- nvinfo : EIATTR_MAXREG_COUNT
	.align		4
.L_3599:
        /*007c*/ 	.byte	0x03, 0x1b
        /*007e*/ 	.short	0x00ff


	//----- nvinfo : EIATTR_MERCURY_ISA_VERSION
	.align		4
        /*0080*/ 	.byte	0x03, 0x5f
        /*0082*/ 	.short	0x0000


	//----- nvinfo : EIATTR_EXIT_INSTR_OFFSETS
	.align		4
        /*0084*/ 	.byte	0x04, 0x1c
        /*0086*/ 	.short	(.L_3601 - .L_3600)


	//   ....[0]....
.L_3600:
        /*0088*/ 	.word	0x00000060


	//   ....[1]....
        /*008c*/ 	.word	0x000000f0


	//   ....[2]....
        /*0090*/ 	.word	0x000009a0


	//----- nvinfo : EIATTR_CRS_STACK_SIZE
	.align		4
.L_3601:
        /*0094*/ 	.byte	0x04, 0x1e
        /*0096*/ 	.short	(.L_3603 - .L_3602)
.L_3602:
        /*0098*/ 	.word	0x00000000
.L_3603:


//--------------------- .nv.info._ZN2at6native55_GLOBAL__N__0955718d_22_SparseCsrTensorMath_cu_868dd54536reduce_crow_indices_dim1_cuda_kernelIlEEvPT_S4_PKS3_l --------------------------
	.section	.nv.info._ZN2at6native55_GLOBAL__N__0955718d_22_SparseCsrTensorMath_cu_868dd54536reduce_crow_indices_dim1_cuda_kernelIlEEvPT_S4_PKS3_l,"",@"SHT_CUDA_INFO"
	.sectionflags	@""
	.align	4


	//----- nvinfo : EIATTR_CUDA_API_VERSION
	.align		4
        /*0000*/ 	.byte	0x04, 0x37
        /*0002*/ 	.short	(.L_3605 - .L_3604)
.L_3604:
        /*0004*/ 	.word	0x00000082


	//----- nvinfo : EIATTR_SW2861232_WAR
	.align		4
.L_3605:
        /*0008*/ 	.byte	0x01, 0x35
	.zero		2


	//----- nvinfo : EIATTR_PARAM_CBANK
	.align		4
        /*000c*/ 	.byte	0x04, 0x0a
        /*000e*/ 	.short	(.L_3607 - .L_3606)
	.align		4
.L_3606:
        /*0010*/ 	.word	index@(.nv.constant0._ZN2at6native55_GLOBAL__N__0955718d_22_SparseCsrTensorMath_cu_868dd54536reduce_crow_indices_dim1_cuda_kernelIlEEvPT_S4_PKS3_l)
        /*0014*/ 	.short	0x0160
        /*0016*/ 	.short	0x0020


	//----- nvinfo : EIATTR_CBANK_PARAM_SIZE
	.align		4
.L_3607:
        /*0018*/ 	.byte	0x03, 0x19
        /*001a*/ 	.short	0x0020


	//----- nvinfo : EIATTR_KPARAM_INFO
	.align		4
        /*001c*/ 	.byte	0x04, 0x17
        /*001e*/ 	.short	(.L_3609 - .L_3608)
.L_3608:
        /*0020*/ 	.word	0x00000000
        /*0024*/ 	.short	0x0003
        /*0026*/ 	.short	0x0018
        /*0028*/ 	.byte	0x00, 0xf0, 0x21, 0x00


	//----- nvinfo : EIATTR_KPARAM_INFO
	.align		4
.L_3609:
        /*002c*/ 	.byte	0x04, 0x17
        /*002e*/ 	.short	(.L_3611 - .L_3610)
.L_3610:
        /*0030*/ 	.word	0x00000000
        /*0034*/ 	.short	0x0002
        /*0036*/ 	.short	0x0010
        /*0038*/ 	.byte	0x00, 0xf0, 0x21, 0x00


	//----- nvinfo : EIATTR_KPARAM_INFO
	.align		4
.L_3611:
        /*003c*/ 	.byte	0x04, 0x17
        /*003e*/ 	.short	(.L_3613 - .L_3612)
.L_3612:
        /*0040*/ 	.word	0x00000000
        /*0044*/ 	.short	0x0001
        /*0046*/ 	.short	0x0008
        /*0048*/ 	.byte	0x00, 0xf0, 0x21, 0x00


	//----- nvinfo : EIATTR_KPARAM_INFO
	.align		4
.L_3613:
        /*004c*/ 	.byte	0x04, 0x17
        /*004e*/ 	.short	(.L_3615 - .L_3614)
.L_3614:
        /*0050*/ 	.word	0x00000000
        /*0054*/ 	.short	0x0000
        /*0056*/ 	.short	0x0000
        /*0058*/ 	.byte	0x00, 0xf0, 0x21, 0x00


	//----- nvinfo : EIATTR_MAXREG_COUNT
	.align		4
.L_3615:
        /*005c*/ 	.byte	0x03, 0x1b
        /*005e*/ 	.short	0x00ff


	//----- nvinfo : EIATTR_MERCURY_ISA_VERSION
	.align		4
        /*0060*/ 	.byte	0x03, 0x5f
        /*0062*/ 	.short	0x0000


	//----- nvinfo : EIATTR_EXIT_INSTR_OFFSETS
	.align		4
        /*0064*/ 	.byte	0x04, 0x1c
        /*0066*/ 	.short	(.L_3617 - .L_3616)


	//   ....[0]....
.L_3616:
        /*0068*/ 	.word	0x00000090


	//   ....[1]....
        /*006c*/ 	.word	0x00000590


	//   ....[2]....
        /*0070*/ 	.word	0x00000860
.L_3617:


//--------------------- .nv.info._ZN2at6native55_GLOBAL__N__0955718d_22_SparseCsrTensorMath_cu_868dd54536reduce_crow_indices_dim1_cuda_kernelIiEEvPT_S4_PKS3_l --------------------------
	.section	.nv.info._ZN2at6native55_GLOBAL__N__0955718d_22_SparseCsrTensorMath_cu_868dd54536reduce_crow_indices_dim1_cuda_kernelIiEEvPT_S4_PKS3_l,"",@"SHT_CUDA_INFO"
	.sectionflags	@""
	.align	4


	//----- nvinfo : EIATTR_CUDA_API_VERSION
	.align		4
        /*0000*/ 	.byte	0x04, 0x37
        /*0002*/ 	.short	(.L_3619 - .L_3618)
.L_3618:
        /*0004*/ 	.word	0x00000082


	//----- nvinfo : EIATTR_SW2861232_WAR
	.align		4
.L_3619:
        /*0008*/ 	.byte	0x01, 0x35
	.zero		2


	//----- nvinfo : EIATTR_PARAM_CBANK
	.align		4
        /*000c*/ 	.byte	0x04, 0x0a
        /*000e*/ 	.short	(.L_3621 - .L_3620)
	.align		4
.L_3620:
        /*0010*/ 	.word	index@(.nv.constant0._ZN2at6native55_GLOBAL__N__0955718d_22_SparseCsrTensorMath_cu_868dd54536reduce_crow_indices_dim1_cuda_kernelIiEEvPT_S4_PKS3_l)
        /*0014*/ 	.short	0x0160
        /*0016*/ 	.short	0x0020


	//----- nvinfo : EIATTR_CBANK_PARAM_SIZE
	.align		4
.L_3621:
        /*0018*/ 	.byte	0x03, 0x19
        /*001a*/ 	.short	0x0020


	//----- nvinfo : EIATTR_KPARAM_INFO
	.align		4
        /*001c*/ 	.byte	0x04, 0x17
        /*001e*/ 	.short	(.L_3623 - .L_3622)
.L_3622:
        /*0020*/ 	.word	0x00000000
        /*0024*/ 	.short	0x0003
        /*0026*/ 	.short	0x0018
        /*0028*/ 	.byte	0x00, 0xf0, 0x21, 0x00


	//----- nvinfo : EIATTR_KPARAM_INFO
	.align		4
.L_3623:
        /*002c*/ 	.byte	0x04, 0x17
        /*002e*/ 	.short	(.L_3625 - .L_3624)
.L_3624:
        /*0030*/ 	.word	0x00000000
        /*0034*/ 	.short	0x0002
        /*0036*/ 	.short	0x0010
        /*0038*/ 	.byte	0x00, 0xf0, 0x21, 0x00


	//----- nvinfo : EIATTR_KPARAM_INFO
	.align		4
.L_3625:
        /*003c*/ 	.byte	0x04, 0x17
        /*003e*/ 	.short	(.L_3627 - .L_3626)
.L_3626:
        /*0040*/ 	.word	0x00000000
        /*0044*/ 	.short	0x0001
        /*0046*/ 	.short	0x0008
        /*0048*/ 	.byte	0x00, 0xf0, 0x21, 0x00


	//----- nvinfo : EIATTR_KPARAM_INFO
	.align		4
.L_3627:
        /*004c*/ 	.byte	0x04, 0x17
        /*004e*/ 	.short	(.L_3629 - .L_3628)
.L_3628:
        /*0050*/ 	.word	0x00000000
        /*0054*/ 	.short	0x0000
        /*0056*/ 	.short	0x0000
        /*0058*/ 	.byte	0x00, 0xf0, 0x21, 0x00


	//----- nvinfo : EIATTR_MAXREG_COUNT
	.align		4
.L_3629:
        /*005c*/ 	.byte	0x03, 0x1b
        /*005e*/ 	.short	0x00ff


	//----- nvinfo : EIATTR_MERCURY_ISA_VERSION
	.align		4
        /*0060*/ 	.byte	0x03, 0x5f
        /*0062*/ 	.short	0x0000


	//----- nvinfo : EIATTR_EXIT_INSTR_OFFSETS
	.align		4
        /*0064*/ 	.byte	0x04, 0x1c
        /*0066*/ 	.short	(.L_3631 - .L_3630)


	//   ....[0]....
.L_3630:
        /*0068*/ 	.word	0x00000090


	//   ....[1]....
        /*006c*/ 	.word	0x000004c0


	//   ....[2]....
        /*0070*/ 	.word	0x00000750
.L_3631:


//--------------------- .nv.info._ZN2at6native55_GLOBAL__N__0955718d_22_SparseCsrTensorMath_cu_868dd54534reduce_sparse_csr_dim0_cuda_kernelIhlNS1_14ReductionAddOpIlEElEEvPT2_PKT0_lPKT_S9_lT1_ --------------------------
	.section	.nv.info._ZN2at6native55_GLOBAL__N__0955718d_22_SparseCsrTensorMath_cu_868dd54534reduce_sparse_csr_dim0_cuda_kernelIhlNS1_14ReductionAddOpIlEElEEvPT2_PKT0_lPKT_S9_lT1_,"",@"SHT_CUDA_INFO"
	.sectionflags	@""
	.align	4


	//----- nvinfo : EIATTR_CUDA_API_VERSION
	.align		4
        /*0000*/ 	.byte	0x04, 0x37
        /*0002*/ 	.short	(.L_3633 - .L_3632)
.L_3632:
        /*0004*/ 	.word	0x00000082


	//----- nvinfo : EIATTR_SW2861232_WAR
	.align		4
.L_3633:
        /*0008*/ 	.byte	0x01, 0x35
	.zero		2


	//----- nvinfo : EIATTR_PARAM_CBANK
	.align		4
        /*000c*/ 	.byte	0x04, 0x0a
        /*000e*/ 	.short	(.L_3635 - .L_3634)
	.align		4
.L_3634:
        /*0010*/ 	.word	index@(.nv.constant0._ZN2at6native55_GLOBAL__N__0955718d_22_SparseCsrTensorMath_cu_868dd54534reduce_sparse_csr_dim0_cuda_kernelIhlNS1_14ReductionAddOpIlEElEEvPT2_PKT0_lPKT_S9_lT1_)
        /*0014*/ 	.short	0x0160
        /*0016*/ 	.short	0x0031


	//----- nvinfo : EIATTR_CBANK_PARAM_SIZE
	.align		4
.L_3635:
        /*0018*/ 	.byte	0x03, 0x19
        /*001a*/ 	.short	0x0031


	//----- nvinfo : EIATTR_KPARAM_INFO
	.align		4
        /*001c*/ 	.byte	0x04, 0x17
        /*001e*/ 	.short	(.L_3637 - .L_3636)
.L_3636:
        /*0020*/ 	.word	0x00000000
        /*0024*/ 	.short	0x0006
        /*0026*/ 	.short	0x0030
        /*0028*/ 	.byte	0x00, 0xf0, 0x05, 0x00


	//----- nvinfo : EIATTR_KPARAM_INFO
	.align		4
.L_3637:
        /*002c*/ 	.byte	0x04, 0x17
        /*002e*/ 	.short	(.L_3639 - .L_3638)
.L_3638:
        /*0030*/ 	.word	0x00000000
        /*0034*/ 	.short	0x0005
        /*0036*/ 	.short	0x0028
        /*0038*/ 	.byte	0x00, 0xf0, 0x21, 0x00


	//----- nvinfo : EIATTR_KPARAM_INFO
	.align		4
.L_3639:
        /*003c*/ 	.byte	0x04, 0x17
        /*003e*/ 	.short	(.L_3641 - .L_3640)
.L_3640:
        /*0040*/ 	.word	0x00000000
        /*0044*/ 	.short	0x0004
        /*0046*/ 	.short	0x0020
        /*0048*/ 	.byte	0x00, 0xf0, 0x21, 0x00


	//----- nvinfo : EIATTR_KPARAM_INFO
	.align		4
.L_3641:
        /*004c*/ 	.byte	0x04, 0x17
        /*004e*/ 	.short	(.L_3643 - .L_3642)
.L_3642:
        /*0050*/ 	.word	0x00000000
        /*0054*/ 	.short	0x0003
        /*0056*/ 	.short	0x0018
        /*0058*/ 	.byte	0x00, 0xf0, 0x21, 0x00


	//----- nvinfo : EIATTR_KPARAM_INFO
	.align		4
.L_3643:
        /*005c*/ 	.byte	0x04, 0x17
        /*005e*/ 	.short	(.L_3645 - .L_3644)
.L_3644:
        /*0060*/ 	.word	0x00000000
        /*0064*/ 	.short	0x0002
        /*0066*/ 	.short	0x0010
        /*0068*/ 	.byte	0x00, 0xf0, 0x21, 0x00


	//----- nvinfo : EIATTR_KPARAM_INFO
	.align		4
.L_3645:
        /*006c*/ 	.byte	0x04, 0x17
        /*006e*/ 	.short	(.L_3647 - .L_3646)
.L_3646:
        /*0070*/ 	.word	0x00000000
        /*0074*/ 	.short	0x0001
        /*0076*/ 	.short	0x0008
        /*0078*/ 	.byte	0x00, 0xf0, 0x21, 0x00


	//----- nvinfo : EIATTR_KPARAM_INFO
	.align		4
.L_3647:
        /*007c*/ 	.byte	0x04, 0x17
        /*007e*/ 	.short	(.L_3649 - .L_3648)
.L_3648:
        /*0080*/ 	.word	0x00000000
        /*0084*/ 	.short	0x0000
        /*0086*/ 	.short	0x0000
        /*0088*/ 	.byte	0x00, 0xf0, 0x21, 0x00


	//----- nvinfo : EIATTR_MAXREG_COUNT
	.align		4
.L_3649:
        /*008c*/ 	.byte	0x03, 0x1b
        /*008e*/ 	.short	0x00ff


	//----- nvinfo : EIATTR_MERCURY_ISA_VERSION
	.align		4
        /*0090*/ 	.byte	0x03, 0x5f
        /*0092*/ 	.short	0x0000


	//----- nvinfo : EIATTR_EXIT_INSTR_OFFSETS
	.align		4
        /*0094*/ 	.byte	0x04, 0x1c
        /*0096*/ 	.short	(.L_3651 - .L_3650)


	//   ....[0]....
.L_3650:
        /*0098*/ 	.word	0x00000060


	//   ....[1]....
        /*009c*/ 	.word	0x00000690
.L_3651:


//--------------------- .nv.info._ZN2at6native55_GLOBAL__N__0955718d_22_SparseCsrTensorMath_cu_868dd54534reduce_sparse_csr_dim0_cuda_kernelIhiNS1_14ReductionAddOpIlEElEEvPT2_PKT0_lPKT_S9_lT1_ --------------------------
	.section	.nv.info._ZN2at6native55_GLOBAL__N__0955718d_22_SparseCsrTensorMath_cu_868dd54534reduce_sparse_csr_dim0_cuda_kernelIhiNS1_14ReductionAddOpIlEElEEvPT2_PKT0_lPKT_S9_lT1_,"",@"SHT_CUDA_INFO"
	.sectionflags	@""
	.align	4


	//----- nvinfo : EIATTR_CUDA_API_VERSION
	.align		4
        /*0000*/ 	.byte	0x04, 0x37
        /*0002*/ 	.short	(.L_3653 - .L_3652)
.L_3652:
        /*0004*/ 	.word	0x00000082


	//----- nvinfo : EIATTR_SW2861232_WAR
	.align		4
.L_3653:
        /*0008*/ 	.byte	0x01, 0x35
	.zero		2


	//----- nvinfo : EIATTR_PARAM_CBANK
	.align		4
        /*000c*/ 	.byte	0x04, 0x0a
        /*000e*/ 	.short	(.L_3655 - .L_3654)
	.align		4
.L_3654:
        /*0010*/ 	.word	index@(.nv.constant0._ZN2at6native55_GLOBAL__N__0955718d_22_SparseCsrTensorMath_cu_868dd54534reduce_sparse_csr_dim0_cuda_kernelIhiNS1_14ReductionAddOpIlEElEEvPT2_PKT0_lPKT_S9_lT1_)
        /*0014*/ 	.short	0x0160
        /*0016*/ 	.short	0x0031


	//----- nvinfo : EIATTR_CBANK_PARAM_SIZE
	.align		4
.L_3655:
        /*0018*/ 	.byte	0x03, 0x19
        /*001a*/ 	.short	0x0031


	//----- nvinfo : EIATTR_KPARAM_INFO
	.align		4
        /*001c*/ 	.byte	0x04, 0x17
        /*001e*/ 	.short	(.L_3657 - .L_3656)
.L_3656:
        /*0020*/ 	.word	0x00000000
        /*0024*/ 	.short	0x0006
        /*0026*/ 	.short	0x0030
        /*0028*/ 	.byte	0x00, 0xf0, 0x05, 0x00


	//----- nvinfo : EIATTR_KPARAM_INFO
	.align		4
.L_3657:
        /*002c*/ 	.byte	0x04, 0x17
        /*002e*/ 	.short	(.L_3659 - .L_3658)
.L_3658:
        /*0030*/ 	.word	0x00000000
        /*0034*/ 	.short	0x0005
        /*0036*/ 	.short	0x0028
        /*0038*/ 	.byte	0x00, 0xf0, 0x21, 0x00


	//----- nvinfo : EIATTR_KPARAM_INFO
	.align		4
.L_3659:
        /*003c*/ 	.byte	0x04, 0x17
        /*003e*/ 	.short	(.L_3661 - .L_3660)
.L_3660:
        /*0040*/ 	.word	0x00000000
        /*0044*/ 	.short	0x0004
        /*0046*/ 	.short	0x0020
        /*0048*/ 	.byte	0x00, 0xf0, 0x21, 0x00


	//----- nvinfo : EIATTR_KPARAM_INFO
	.align		4
.L_3661:
        /*004c*/ 	.byte	0x04, 0x17
        /*004e*/ 	.short	(.L_3663 - .L_3662)
.L_3662:
        /*0050*/ 	.word	0x00000000
        /*0054*/ 	.short	0x0003
        /*0056*/ 	.short	0x0018
        /*0058*/ 	.byte	0x00, 0xf0, 0x21, 0x00


	//----- nvinfo : EIATTR_KPARAM_INFO
	.align		4
.L_3663:
        /*005c*/ 	.byte	0x04, 0x17
        /*005e*/ 	.short	(.L_3665 - .L_3664)
.L_3664:
        /*0060*/ 	.word	0x00000000
        /*0064*/ 	.short	0x0002
        /*0066*/ 	.short	0x0010
        /*0068*/ 	.byte	0x00, 0xf0, 0x21, 0x00


	//----- nvinfo : EIATTR_KPARAM_INFO
	.align		4
.L_3665:
        /*006c*/ 	.byte	0x04, 0x17
        /*006e*/ 	.short	(.L_3667 - .L_3666)
.L_3666:
        /*0070*/ 	.word	0x00000000
        /*0074*/ 	.short	0x0001
        /*0076*/ 	.short	0x0008
        /*0078*/ 	.byte	0x00, 0xf0, 0x21, 0x00


	//----- nvinfo : EIATTR_KPARAM_INFO
	.align		4
.L_3667:
        /*007c*/ 	.byte	0x04, 0x17
        /*007e*/ 	.short	(.L_3669 - .L_3668)
.L_3668:
        /*0080*/ 	.word	0x00000000
        /*0084*/ 	.short	0x0000
        /*0086*/ 	.short	0x0000
        /*0088*/ 	.byte	0x00, 0xf0, 0x21, 0x00


	//----- nvinfo : EIATTR_MAXREG_COUNT
	.align		4
.L_3669:
        /*008c*/ 	.byte	0x03, 0x1b
        /*008e*/ 	.short	0x00ff


	//----- nvinfo : EIATTR_MERCURY_ISA_VERSION
	.align		4
        /*0090*/ 	.byte	0x03, 0x5f
        /*0092*/ 	.short	0x0000


	//----- nvinfo : EIATTR_EXIT_INSTR_OFFSETS
	.align		4
        /*0094*/ 	.byte	0x04, 0x1c
        /*0096*/ 	.short	(.L_3671 - .L_3670)


	//   ....[0]....
.L_3670:
        /*0098*/ 	.word	0x00000060


	//   ....[1]....
        /*009c*/ 	.word	0x00000650
.L_3671:


//--------------------- .nv.info._ZN2at6native55_GLOBAL__N__0955718d_22_SparseCsrTensorMath_cu_868dd54543convert_indices_from_csr_to_coo_cuda_kernelIslEEvPT0_PKT_lll --------------------------
	.section	.nv.info._ZN2at6native55_GLOBAL__N__0955718d_22_SparseCsrTensorMath_cu_868dd54543convert_indices_from_csr_to_coo_cuda_kernelIslEEvPT0_PKT_lll,"",@"SHT_CUDA_INFO"
	.sectionflags	@""
	.align	4


	//----- nvinfo : EIATTR_CUDA_API_VERSION
	.align		4
        /*0000*/ 	.byte	0x04, 0x37
        /*0002*/ 	.short	(.L_3673 - .L_3672)
.L_3672:
        /*0004*/ 	.word	0x00000082


	//----- nvinfo : EIATTR_SW2861232_WAR
	.align		4
.L_3673:
        /*0008*/ 	.byte	0x01, 0x35
	.zero		2


	//----- nvinfo : EIATTR_PARAM_CBANK
	.align		4
        /*000c*/ 	.byte	0x04, 0x0a
        /*000e*/ 	.short	(.L_3675 - .L_3674)
	.align		4
.L_3674:
        /*0010*/ 	.word	index@(.nv.constant0._ZN2at6native55_GLOBAL__N__0955718d_22_SparseCsrTensorMath_cu_868dd54543convert_indices_from_csr_to_coo_cuda_kernelIslEEvPT0_PKT_lll)
        /*0014*/ 	.short	0x0160
        /*0016*/ 	.short	0x0028


	//----- nvinfo : EIATTR_CBANK_PARAM_SIZE
	.align		4
.L_3675:
        /*0018*/ 	.byte	0x03, 0x19
        /*001a*/ 	.short	0x0028


	//----- nvinfo : EIATTR_KPARAM_INFO
	.align		4
        /*001c*/ 	.byte	0x04, 0x17
        /*001e*/ 	.short	(.L_3677 - .L_3676)
.L_3676:
        /*0020*/ 	.word	0x00000000
        /*0024*/ 	.short	0x0004
        /*0026*/ 	.short	0x0020
        /*0028*/ 	.byte	0x00, 0xf0, 0x21, 0x00


	//----- nvinfo : EIATTR_KPARAM_INFO
	.align		4
.L_3677:
        /*002c*/ 	.byte	0x04, 0x17
        /*002e*/ 	.short	(.L_3679 - .L_3678)
.L_3678:
        /*0030*/ 	.word	0x00000000
        /*0034*/ 	.short	0x0003
        /*0036*/ 	.short	0x0018
        /*0038*/ 	.byte	0x00, 0xf0, 0x21, 0x00


	//----- nvinfo : EIATTR_KPARAM_INFO
	.align		4
.L_3679:
        /*003c*/ 	.byte	0x04, 0x17
        /*003e*/ 	.short	(.L_3681 - .L_3680)
.L_3680:
        /*0040*/ 	.word	0x00000000
        /*0044*/ 	.short	0x0002
        /*0046*/ 	.short	0x0010
        /*0048*/ 	.byte	0x00, 0xf0, 0x21, 0x00


	//----- nvinfo : EIATTR_KPARAM_INFO
	.align		4
.L_3681:
        /*004c*/ 	.byte	0x04, 0x17
        /*004e*/ 	.short	(.L_3683 - .L_3682)
.L_3682:
        /*0050*/ 	.word	0x00000000
        /*0054*/ 	.short	0x0001
        /*0056*/ 	.short	0x0008
        /*0058*/ 	.byte	0x00, 0xf0, 0x21, 0x00


	//----- nvinfo : EIATTR_KPARAM_INFO
	.align		4
.L_3683:
        /*005c*/ 	.byte	0x04, 0x17
        /*005e*/ 	.short	(.L_3685 - .L_3684)
.L_3684:
        /*0060*/ 	.word	0x00000000
        /*0064*/ 	.short	0x0000
        /*0066*/ 	.short	0x0000
        /*0068*/ 	.byte	0x00, 0xf0, 0x21, 0x00


	//----- nvinfo : EIATTR_MAXREG_COUNT
	.align		4
.L_3685:
        /*006c*/ 	.byte	0x03, 0x1b
        /*006e*/ 	.short	0x00ff


	//----- nvinfo : EIATTR_MERCURY_ISA_VERSION
	.align		4
        /*0070*/ 	.byte	0x03, 0x5f
        /*0072*/ 	.short	0x0000


	//----- nvinfo : EIATTR_EXIT_INSTR_OFFSETS
	.align		4
        /*0074*/ 	.byte	0x04, 0x1c
        /*0076*/ 	.short	(.L_3687 - .L_3686)


	//   ....[0]....
.L_3686:
        /*0078*/ 	.word	0x000000d0


	//   ....[1]....
        /*007c*/ 	.word	0x00000400


	//   ....[2]....
        /*0080*/ 	.word	0x00000550


	//----- nvinfo : EIATTR_CRS_STACK_SIZE
	.align		4
.L_3687:
        /*0084*/ 	.byte	0x04, 0x1e
        /*0086*/ 	.short	(.L_3689 - .L_3688)
.L_3688:
        /*0088*/ 	.word	0x00000000
.L_3689:


//--------------------- .nv.info._ZN2at6native55_GLOBAL__N__0955718d_22_SparseCsrTensorMath_cu_868dd54543convert_indices_from_csr_to_coo_cuda_kernelIllEEvPT0_PKT_lll --------------------------
	.section	.nv.info._ZN2at6native55_GLOBAL__N__0955718d_22_SparseCsrTensorMath_cu_868dd54543convert_indices_from_csr_to_coo_cuda_kernelIllEEvPT0_PKT_lll,"",@"SHT_CUDA_INFO"
	.sectionflags	@""
	.align	4


	//----- nvinfo : EIATTR_CUDA_API_VERSION
	.align		4
        /*0000*/ 	.byte	0x04, 0x37
        /*0002*/ 	.short	(.L_3691 - .L_3690)
.L_3690:
        /*0004*/ 	.word	0x00000082


	//----- nvinfo : EIATTR_SW2861232_WAR
	.align		4
.L_3691:
        /*0008*/ 	.byte	0x01, 0x35
	.zero		2


	//----- nvinfo : EIATTR_PARAM_CBANK
	.align		4
        /*000c*/ 	.byte	0x04, 0x0a
        /*000e*/ 	.short	(.L_3693 - .L_3692)
	.align		4
.L_3692:
        /*0010*/ 	.word	index@(.nv.constant0._ZN2at6native55_GLOBAL__N__0955718d_22_SparseCsrTensorMath_cu_868dd54543convert_indices_from_csr_to_coo_cuda_kernelIllEEvPT0_PKT_lll)
        /*0014*/ 	.short	0x0160
        /*0016*/ 	.short	0x0028


	//----- nvinfo : EIATTR_CBANK_PARAM_SIZE
	.align		4
.L_3693:
        /*0018*/ 	.byte	0x03, 0x19
        /*001a*/ 	.short	0x0028


	//----- nvinfo : EIATTR_KPARAM_INFO
	.align		4
        /*001c*/ 	.byte	0x04, 0x17
        /*001e*/ 	.short	(.L_3695 - .L_3694)
.L_3694:
        /*0020*/ 	.word	0x00000000
        /*0024*/ 	.short	0x0004
        /*0026*/ 	.short	0x0020
        /*0028*/ 	.byte	0x00, 0xf0, 0x21, 0x00


	//----- nvinfo : EIATTR_KPARAM_INFO
	.align		4
.L_3695:
        /*002c*/ 	.byte	0x04, 0x17
        /*002e*/ 	.short	(.L_3697 - .L_3696)
.L_3696:
        /*0030*/ 	.word	0x00000000
        /*0034*/ 	.short	0x0003
        /*0036*/ 	.short	0x0018
        /*0038*/ 	.byte	0x00, 0xf0, 0x21, 0x00


	//----- nvinfo : EIATTR_KPARAM_INFO
	.align		4
.L_3697:
        /*003c*/ 	.byte	0x04, 0x17
        /*003e*/ 	.short	(.L_3699 - .L_3698)
.L_3698:
        /*0040*/ 	.word	0x00000000
        /*0044*/ 	.short	0x0002
        /*0046*/ 	.short	0x0010
        /*0048*/ 	.byte	0x00, 0xf0, 0x21, 0x00


	//----- nvinfo : EIATTR_KPARAM_INFO
	.align		4
.L_3699:
        /*004c*/ 	.byte	0x04, 0x17
        /*004e*/ 	.short	(.L_3701 - .L_3700)
.L_3700:
        /*0050*/ 	.word	0x00000000
        /*0054*/ 	.short	0x0001
        /*0056*/ 	.short	0x0008
        /*0058*/ 	.byte	0x00, 0xf0, 0x21, 0x00


	//----- nvinfo : EIATTR_KPARAM_INFO
	.align		4
.L_3701:
        /*005c*/ 	.byte	0x04, 0x17
        /*005e*/ 	.short	(.L_3703 - .L_3702)
.L_3702:
        /*0060*/ 	.word	0x00000000
        /*0064*/ 	.short	0x0000
        /*0066*/ 	.short	0x0000
        /*0068*/ 	.byte	0x00, 0xf0, 0x21, 0x00


	//----- nvinfo : EIATTR_MAXREG_COUNT
	.align		4
.L_3703:
        /*006c*/ 	.byte	0x03, 0x1b
        /*006e*/ 	.short	0x00ff


	//----- nvinfo : EIATTR_MERCURY_ISA_VERSION
	.align		4
        /*0070*/ 	.byte	0x03, 0x5f
        /*0072*/ 	.short	0x0000


	//----- nvinfo : EIATTR_EXIT_INSTR_OFFSETS
	.align		4
        /*0074*/ 	.byte	0x04, 0x1c
        /*0076*/ 	.short	(.L_3705 - .L_3704)


	//   ....[0]....
.L_3704:
        /*0078*/ 	.word	0x000000d0


	//   ....[1]....
        /*007c*/ 	.word	0x000003e0


	//   ....[2]....
        /*0080*/ 	.word	0x00000540


	//----- nvinfo : EIATTR_CRS_STACK_SIZE
	.align		4
.L_3705:
        /*0084*/ 	.byte	0x04, 0x1e
        /*0086*/ 	.short	(.L_3707 - .L_3706)
.L_3706:
        /*0088*/ 	.word	0x00000000
.L_3707:


//--------------------- .nv.info._ZN2at6native55_GLOBAL__N__0955718d_22_SparseCsrTensorMath_cu_868dd54543convert_indices_from_csr_to_coo_cuda_kernelIilEEvPT0_PKT_lll --------------------------
	.section	.nv.info._ZN2at6native55_GLOBAL__N__0955718d_22_SparseCsrTensorMath_cu_868dd54543convert_indices_from_csr_to_coo_cuda_kernelIilEEvPT0_PKT_lll,"",@"SHT_CUDA_INFO"
	.sectionflags	@""
	.align	4


	//----- nvinfo : EIATTR_CUDA_API_VERSION
	.align		4
        /*0000*/ 	.byte	0x04, 0x37
        /*0002*/ 	.short	(.L_3709 - .L_3708)
.L_3708:
        /*0004*/ 	.word	0x00000082


	//----- nvinfo : EIATTR_SW2861232_WAR
	.align		4
.L_3709:
        /*0008*/ 	.byte	0x01, 0x35
	.zero		2


	//----- nvinfo : EIATTR_PARAM_CBANK
	.align		4
        /*000c*/ 	.byte	0x04, 0x0a
        /*000e*/ 	.short	(.L_3711 - .L_3710)
	.align		4
.L_3710:
        /*0010*/ 	.word	index@(.nv.constant0._ZN2at6native55_GLOBAL__N__0955718d_22_SparseCsrTensorMath_cu_868dd54543convert_indices_from_csr_to_coo_cuda_kernelIilEEvPT0_PKT_lll)
        /*0014*/ 	.short	0x0160
        /*0016*/ 	.short	0x0028


	//----- nvinfo : EIATTR_CBANK_PARAM_SIZE
	.align		4
.L_3711:
        /*0018*/ 	.byte	0x03, 0x19
        /*001a*/ 	.short	0x0028


	//----- nvinfo : EIATTR_KPARAM_INFO
	.align		4
        /*001c*/ 	.byte	0x04, 0x17
        /*001e*/ 	.short	(.L_3713 - .L_3712)
.L_3712:
        /*0020*/ 	.word	0x00000000
        /*0024*/ 	.short	0x0004
        /*0026*/ 	.short	0x0020
        /*0028*/ 	.byte	0x00, 0xf0, 0x21, 0x00


	//----- nvinfo : EIATTR_KPARAM_INFO
	.align		4
.L_3713:
        /*002c*/ 	.byte	0x04, 0x17
        /*002e*/ 	.short	(.L_3715 - .L_3714)
.L_3714:
        /*0030*/ 	.word	0x00000000
        /*0034*/ 	.short	0x0003
        /*0036*/ 	.short	0x0018
        /*0038*/ 	.byte	0x00, 0xf0, 0x21, 0x00


	//----- nvinfo : EIATTR_KPARAM_INFO
	.align		4
.L_3715:
        /*003c*/ 	.byte	0x04, 0x17
        /*003e*/ 	.short	(.L_3717 - .L_3716)
.L_3716:
        /*0040*/ 	.word	0x00000000
        /*0044*/ 	.short	0x0002
        /*0046*/ 	.short	0x0010
        /*0048*/ 	.byte	0x00, 0xf0, 0x21, 0x00


	//----- nvinfo : EIATTR_KPARAM_INFO
	.align		4
.L_3717:
        /*004c*/ 	.byte	0x04, 0x17
        /*004e*/ 	.short	(.L_3719 - .L_3718)
.L_3718:
        /*0050*/ 	.word	0x00000000
        /*0054*/ 	.short	0x0001
        /*0056*/ 	.short	0x0008
        /*0058*/ 	.byte	0x00, 0xf0, 0x21, 0x00


	//----- nvinfo : EIATTR_KPARAM_INFO
	.align		4
.L_3719:
        /*005c*/ 	.byte	0x04, 0x17
        /*005e*/ 	.short	(.L_3721 - .L_3720)
.L_3720:
        /*0060*/ 	.word	0x00000000
        /*0064*/ 	.short	0x0000
        /*0066*/ 	.short	0x0000
        /*0068*/ 	.byte	0x00, 0xf0, 0x21, 0x00


	//----- nvinfo : EIATTR_MAXREG_COUNT
	.align		4
.L_3721:
        /*006c*/ 	.byte	0x03, 0x1b
        /*006e*/ 	.short	0x00ff


	//----- nvinfo : EIATTR_MERCURY_ISA_VERSION
	.align		4
        /*0070*/ 	.byte	0x03, 0x5f
        /*0072*/ 	.short	0x0000


	//----- nvinfo : EIATTR_EXIT_INSTR_OFFSETS
	.align		4
        /*0074*/ 	.byte	0x04, 0x1c
        /*0076*/ 	.short	(.L_3723 - .L_3722)


	//   ....[0]....
.L_3722:
        /*0078*/ 	.word	0x000000d0


	//   ....[1]....
        /*007c*/ 	.word	0x000003f0


	//   ....[2]....
        /*0080*/ 	.word	0x00000570


	//----- nvinfo : EIATTR_CRS_STACK_SIZE
	.align		4
.L_3723:
        /*0084*/ 	.byte	0x04, 0x1e
        /*0086*/ 	.short	(.L_3725 - .L_3724)
.L_3724:
        /*0088*/ 	.word	0x00000000
.L_3725:


//--------------------- .nv.info._ZN2at6native55_GLOBAL__N__0955718d_22_SparseCsrTensorMath_cu_868dd54543convert_indices_from_csr_to_coo_cuda_kernelIalEEvPT0_PKT_lll --------------------------
	.section	.nv.info._ZN2at6native55_GLOBAL__N__0955718d_22_SparseCsrTensorMath_cu_868dd54543convert_indices_from_csr_to_coo_cuda_kernelIalEEvPT0_PKT_lll,"",@"SHT_CUDA_INFO"
	.sectionflags	@""
	.align	4


	//----- nvinfo : EIATTR_CUDA_API_VERSION
	.align		4
        /*0000*/ 	.byte	0x04, 0x37
        /*0002*/ 	.short	(.L_3727 - .L_3726)
.L_3726:
        /*0004*/ 	.word	0x00000082


	//----- nvinfo : EIATTR_SW2861232_WAR
	.align		4
.L_3727:
        /*0008*/ 	.byte	0x01, 0x35
	.zero		2


	//----- nvinfo : EIATTR_PARAM_CBANK
	.align		4
        /*000c*/ 	.byte	0x04, 0x0a
        /*000e*/ 	.short	(.L_3729 - .L_3728)
	.align		4
.L_3728:
        /*0010*/ 	.word	index@(.nv.constant0._ZN2at6native55_GLOBAL__N__0955718d_22_SparseCsrTensorMath_cu_868dd54543convert_indices_from_csr_to_coo_cuda_kernelIalEEvPT0_PKT_lll)
        /*0014*/ 	.short	0x0160
        /*0016*/ 	.short	0x0028


	//----- nvinfo : EIATTR_CBANK_PARAM_SIZE
	.align		4
.L_3729:
        /*0018*/ 	.byte	0x03, 0x19
        /*001a*/ 	.short	0x0028


	//----- nvinfo : EIATTR_KPARAM_INFO
	.align		4
        /*001c*/ 	.byte	0x04, 0x17
        /*001e*/ 	.short	(.L_3731 - .L_3730)
.L_3730:
        /*0020*/ 	.word	0x00000000
        /*0024*/ 	.short	0x0004
        /*0026*/ 	.short	0x0020
        /*0028*/ 	.byte	0x00, 0xf0, 0x21, 0x00


	//----- nvinfo : EIATTR_KPARAM_INFO
	.align		4
.L_3731:
        /*002c*/ 	.byte	0x04, 0x17
        /*002e*/ 	.short	(.L_3733 - .L_3732)
.L_3732:
        /*0030*/ 	.word	0x00000000
        /*0034*/ 	.short	0x0003
        /*0036*/ 	.short	0x0018
        /*0038*/ 	.byte	0x00, 0xf0, 0x21, 0x00


	//----- nvinfo : EIATTR_KPARAM_INFO
	.align		4
.L_3733:
        /*003c*/ 	.byte	0x04, 0x17
        /*003e*/ 	.short	(.L_3735 - .L_3734)
.L_3734:
        /*0040*/ 	.word	0x00000000
        /*0044*/ 	.short	0x0002
        /*0046*/ 	.short	0x0010
        /*0048*/ 	.byte	0x00, 0xf0, 0x21, 0x00


	//----- nvinfo : EIATTR_KPARAM_INFO
	.align		4
.L_3735:
        /*004c*/ 	.byte	0x04, 0x17
        /*004e*/ 	.short	(.L_3737 - .L_3736)
.L_3736:
        /*0050*/ 	.word	0x00000000
        /*0054*/ 	.short	0x0001
        /*0056*/ 	.short	0x0008
        /*0058*/ 	.byte	0x00, 0xf0, 0x21, 0x00


	//----- nvinfo : EIATTR_KPARAM_INFO
	.align		4
.L_3737:
        /*005c*/ 	.byte	0x04, 0x17
        /*005e*/ 	.short	(.L_3739 - .L_3738)
.L_3738:
        /*0060*/ 	.word	0x00000000
        /*0064*/ 	.short	0x0000
        /*0066*/ 	.short	0x0000
        /*0068*/ 	.byte	0x00, 0xf0, 0x21, 0x00


	//----- nvinfo : EIATTR_MAXREG_COUNT
	.align		4
.L_3739:
        /*006c*/ 	.byte	0x03, 0x1b
        /*006e*/ 	.short	0x00ff


	//----- nvinfo : EIATTR_MERCURY_ISA_VERSION
	.align		4
        /*0070*/ 	.byte	0x03, 0x5f
        /*0072*/ 	.short	0x0000


	//----- nvinfo : EIATTR_EXIT_INSTR_OFFSETS
	.align		4
        /*0074*/ 	.byte	0x04, 0x1c
        /*0076*/ 	.short	(.L_3741 - .L_3740)


	//   ....[0]....
.L_3740:
        /*0078*/ 	.word	0x000000d0


	//   ....[1]....
        /*007c*/ 	.word	0x000003c0


	//   ....[2]....
        /*0080*/ 	.word	0x00000540


	//----- nvinfo : EIATTR_CRS_STACK_SIZE
	.align		4
.L_3741:
        /*0084*/ 	.byte	0x04, 0x1e
        /*0086*/ 	.short	(.L_3743 - .L_3742)
.L_3742:
        /*0088*/ 	.word	0x00000000
.L_3743:


//--------------------- .nv.info._ZN2at6native55_GLOBAL__N__0955718d_22_SparseCsrTensorMath_cu_868dd54543convert_indices_from_csr_to_coo_cuda_kernelIhlEEvPT0_PKT_lll --------------------------
	.section	.nv.info._ZN2at6native55_GLOBAL__N__0955718d_22_SparseCsrTensorMath_cu_868dd54543convert_indices_from_csr_to_coo_cuda_kernelIhlEEvPT0_PKT_lll,"",@"SHT_CUDA_INFO"
	.sectionflags	@""
	.align	4


	//----- nvinfo : EIATTR_CUDA_API_VERSION
	.align		4
        /*0000*/ 	.byte	0x04, 0x37
        /*0002*/ 	.short	(.L_3745 - .L_3744)
.L_3744:
        /*0004*/ 	.word	0x00000082


	//----- nvinfo : EIATTR_SW2861232_WAR
	.align		4
.L_3745:
        /*0008*/ 	.byte	0x01, 0x35
	.zero		2


	//----- nvinfo : EIATTR_PARAM_CBANK
	.align		4
        /*000c*/ 	.byte	0x04, 0x0a
        /*000e*/ 	.short	(.L_3747 - .L_3746)
	.align		4
.L_3746:
        /*0010*/ 	.word	index@(.nv.constant0._ZN2at6native55_GLOBAL__N__0955718d_22_SparseCsrTensorMath_cu_868dd54543convert_indices_from_csr_to_coo_cuda_kernelIhlEEvPT0_PKT_lll)
        /*0014*/ 	.short	0x0160
        /*0016*/ 	.short	0x0028


	//----- nvinfo : EIATTR_CBANK_PARAM_SIZE
	.align		4
.L_3747:
        /*0018*/ 	.byte	0x03, 0x19
        /*001a*/ 	.short	0x0028


	//----- nvinfo : EIATTR_KPARAM_INFO
	.align		4
        /*001c*/ 	.byte	0x04, 0x17
        /*001e*/ 	.short	(.L_3749 - .L_3748)
.L_3748:
        /*0020*/ 	.word	0x00000000
        /*0024*/ 	.short	0x0004
        /*0026*/ 	.short	0x0020
        /*0028*/ 	.byte	0x00, 0xf0, 0x21, 0x00


	//----- nvinfo : EIATTR_KPARAM_INFO
	.align		4
.L_3749:
        /*002c*/ 	.byte	0x04, 0x17
        /*002e*/ 	.short	(.L_3751 - .L_3750)
.L_3750:
        /*0030*/ 	.word	0x00000000
        /*0034*/ 	.short	0x0003
        /*0036*/ 	.short	0x0018
        /*0038*/ 	.byte	0x00, 0xf0, 0x21, 0x00


	//----- nvinfo : EIATTR_KPARAM_INFO
	.align		4
.L_3751:
        /*003c*/ 	.byte	0x04, 0x17
        /*003e*/ 	.short	(.L_3753 - .L_3752)
.L_3752:
        /*0040*/ 	.word	0x00000000
        /*0044*/ 	.short	0x0002
        /*0046*/ 	.short	0x0010
        /*0048*/ 	.byte	0x00, 0xf0, 0x21, 0x00


	//----- nvinfo : EIATTR_KPARAM_INFO
	.align		4
.L_3753:
        /*004c*/ 	.byte	0x04, 0x17
        /*004e*/ 	.short	(.L_3755 - .L_3754)
.L_3754:
        /*0050*/ 	.word	0x00000000
        /*0054*/ 	.short	0x0001
        /*0056*/ 	.short	0x0008
        /*0058*/ 	.byte	0x00, 0xf0, 0x21, 0x00


	//----- nvinfo : EIATTR_KPARAM_INFO
	.align		4
.L_3755:
        /*005c*/ 	.byte	0x04, 0x17
        /*005e*/ 	.short	(.L_3757 - .L_3756)
.L_3756:
        /*0060*/ 	.word	0x00000000
        /*0064*/ 	.short	0x0000
        /*0066*/ 	.short	0x0000
        /*0068*/ 	.byte	0x00, 0xf0, 0x21, 0x00


	//----- nvinfo : EIATTR_MAXREG_COUNT
	.align		4
.L_3757:
        /*006c*/ 	.byte	0x03, 0x1b
        /*006e*/ 	.short	0x00ff


	//----- nvinfo : EIATTR_MERCURY_ISA_VERSION
	.align		4
        /*0070*/ 	.byte	0x03, 0x5f
        /*0072*/ 	.short	0x0000


	//----- nvinfo : EIATTR_EXIT_INSTR_OFFSETS
	.align		4
        /*0074*/ 	.byte	0x04, 0x1c
        /*0076*/ 	.short	(.L_3759 - .L_3758)


	//   ....[0]....
.L_3758:
        /*0078*/ 	.word	0x000000d0


	//   ....[1]....
        /*007c*/ 	.word	0x000003c0


	//   ....[2]....
        /*0080*/ 	.word	0x00000520


	//----- nvinfo : EIATTR_CRS_STACK_SIZE
	.align		4
.L_3759:
        /*0084*/ 	.byte	0x04, 0x1e
        /*0086*/ 	.short	(.L_3761 - .L_3760)
.L_3760:
        /*0088*/ 	.word	0x00000000
.L_3761:


//--------------------- .nv.info._ZN2at6native55_GLOBAL__N__0955718d_22_SparseCsrTensorMath_cu_868dd54543convert_indices_from_csr_to_coo_cuda_kernelIsiEEvPT0_PKT_lll --------------------------
	.section	.nv.info._ZN2at6native55_GLOBAL__N__0955718d_22_SparseCsrTensorMath_cu_868dd54543convert_indices_from_csr_to_coo_cuda_kernelIsiEEvPT0_PKT_lll,"",@"SHT_CUDA_INFO"
	.sectionflags	@""
	.align	4


	//----- nvinfo : EIATTR_CUDA_API_VERSION
	.align		4
        /*0000*/ 	.byte	0x04, 0x37
        /*0002*/ 	.short	(.L_3763 - .L_3762)
.L_3762:
        /*0004*/ 	.word	0x00000082


	//----- nvinfo : EIATTR_SW2861232_WAR
	.align		4
.L_3763:
        /*0008*/ 	.byte	0x01, 0x35
	.zero		2


	//----- nvinfo : EIATTR_PARAM_CBANK
	.align		4
        /*000c*/ 	.byte	0x04, 0x0a
        /*000e*/ 	.short	(.L_3765 - .L_3764)
	.align		4
.L_3764:
        /*0010*/ 	.word	index@(.nv.constant0._ZN2at6native55_GLOBAL__N__0955718d_22_SparseCsrTensorMath_cu_868dd54543convert_indices_from_csr_to_coo_cuda_kernelIsiEEvPT0_PKT_lll)
        /*0014*/ 	.short	0x0160
        /*0016*/ 	.short	0x0028


	//----- nvinfo : EIATTR_CBANK_PARAM_SIZE
	.align		4
.L_3765:
        /*0018*/ 	.byte	0x03, 0x19
        /*001a*/ 	.short	0x0028


	//----- nvinfo : EIATTR_KPARAM_INFO
	.align		4
        /*001c*/ 	.byte	0x04, 0x17
        /*001e*/ 	.short	(.L_3767 - .L_3766)
.L_3766:
        /*0020*/ 	.word	0x00000000
        /*0024*/ 	.short	0x0004
        /*0026*/ 	.short	0x0020
        /*0028*/ 	.byte	0x00, 0xf0, 0x21, 0x00


	//----- nvinfo : EIATTR_KPARAM_INFO
	.align		4
.L_3767:
        /*002c*/ 	.byte	0x04, 0x17
        /*002e*/ 	.short	(.L_3769 - .L_3768)
.L_3768:
        /*0030*/ 	.word	0x00000000
        /*0034*/ 	.short	0x0003
        /*0036*/ 	.short	0x0018
        /*0038*/ 	.byte	0x00, 0xf0, 0x21, 0x00


	//----- nvinfo : EIATTR_KPARAM_INFO
	.align		4
.L_3769:
        /*003c*/ 	.byte	0x04, 0x17
        /*003e*/ 	.short	(.L_3771 - .L_3770)
.L_3770:
        /*0040*/ 	.word	0x00000000
        /*0044*/ 	.short	0x0002
        /*0046*/ 	.short	0x0010
        /*0048*/ 	.byte	0x00, 0xf0, 0x21, 0x00


	//----- nvinfo : EIATTR_KPARAM_INFO
	.align		4
.L_3771:
        /*004c*/ 	.byte	0x04, 0x17
        /*004e*/ 	.short	(.L_3773 - .L_3772)
.L_3772:
        /*0050*/ 	.word	0x00000000
        /*0054*/ 	.short	0x0001
        /*0056*/ 	.short	0x0008
        /*0058*/ 	.byte	0x00, 0xf0, 0x21, 0x00


	//----- nvinfo : EIATTR_KPARAM_INFO
	.align		4
.L_3773:
        /*005c*/ 	.byte	0x04, 0x17
        /*005e*/ 	.short	(.L_3775 - .L_3774)
.L_3774:
        /*0060*/ 	.word	0x00000000
        /*0064*/ 	.short	0x0000
        /*0066*/ 	.short	0x0000
        /*0068*/ 	.byte	0x00, 0xf0, 0x21, 0x00


	//----- nvinfo : EIATTR_MAXREG_COUNT
	.align		4
.L_3775:
        /*006c*/ 	.byte	0x03, 0x1b
        /*006e*/ 	.short	0x00ff


	//----- nvinfo : EIATTR_MERCURY_ISA_VERSION
	.align		4
        /*0070*/ 	.byte	0x03, 0x5f
        /*0072*/ 	.short	0x0000


	//----- nvinfo : EIATTR_EXIT_INSTR_OFFSETS
	.align		4
        /*0074*/ 	.byte	0x04, 0x1c
        /*0076*/ 	.short	(.L_3777 - .L_3776)


	//   ....[0]....
.L_3776:
        /*0078*/ 	.word	0x000000d0


	//   ....[1]....
        /*007c*/ 	.word	0x00000440


	//   ....[2]....
        /*0080*/ 	.word	0x000005a0


	//----- nvinfo : EIATTR_CRS_STACK_SIZE
	.align		4
.L_3777:
        /*0084*/ 	.byte	0x04, 0x1e
        /*0086*/ 	.short	(.L_3779 - .L_3778)
.L_3778:
        /*0088*/ 	.word	0x00000000
.L_3779:


//--------------------- .nv.info._ZN2at6native55_GLOBAL__N__0955718d_22_SparseCsrTensorMath_cu_868dd54543convert_indices_from_csr_to_coo_cuda_kernelIliEEvPT0_PKT_lll --------------------------
	.section	.nv.info._ZN2at6native55_GLOBAL__N__0955718d_22_SparseCsrTensorMath_cu_868dd54543convert_indices_from_csr_to_coo_cuda_kernelIliEEvPT0_PKT_lll,"",@"SHT_CUDA_INFO"
	.sectionflags	@""
	.align	4


	//----- nvinfo : EIATTR_CUDA_API_VERSION
	.align		4
        /*0000*/ 	.byte	0x04, 0x37
        /*0002*/ 	.short	(.L_3781 - .L_3780)
.L_3780:
        /*0004*/ 	.word	0x00000082


	//----- nvinfo : EIATTR_SW2861232_WAR
	.align		4
.L_3781:
        /*0008*/ 	.byte	0x01, 0x35
	.zero		2


	//----- nvinfo : EIATTR_PARAM_CBANK
	.align		4
        /*000c*/ 	.byte	0x04, 0x0a
        /*000e*/ 	.short	(.L_3783 - .L_3782)
	.align		4
.L_3782:
        /*0010*/ 	.word	index@(.nv.constant0._ZN2at6native55_GLOBAL__N__0955718d_22_SparseCsrTensorMath_cu_868dd54543convert_indices_from_csr_to_coo_cuda_kernelIliEEvPT0_PKT_lll)
        /*0014*/ 	.short	0x0160
        /*0016*/ 	.short	0x0028


	//----- nvinfo : EIATTR_CBANK_PARAM_SIZE
	.align		4
.L_3783:
        /*0018*/ 	.byte	0x03, 0x19
        /*001a*/ 	.short	0x0028


	//----- nvinfo : EIATTR_KPARAM_INFO
	.align		4
        /*001c*/ 	.byte	0x04, 0x17
        /*001e*/ 	.short	(.L_3785 - .L_3784)
.L_3784:
        /*0020*/ 	.word	0x00000000
        /*0024*/ 	.short	0x0004
        /*0026*/ 	.short	0x0020
        /*0028*/ 	.byte	0x00, 0xf0, 0x21, 0x00


	//----- nvinfo : EIATTR_KPARAM_INFO
	.align		4
.L_3785:
        /*002c*/ 	.byte	0x04, 0x17
        /*002e*/ 	.short	(.L_3787 - .L_3786)
.L_3786:
        /*0030*/ 	.word	0x00000000
        /*0034*/ 	.short	0x0003
        /*0036*/ 	.short	0x0018
        /*0038*/ 	.byte	0x00, 0xf0, 0x21, 0x00


	//----- nvinfo : EIATTR_KPARAM_INFO
	.align		4
.L_3787:
        /*003c*/ 	.byte	0x04, 0x17
        /*003e*/ 	.short	(.L_3789 - .L_3788)
.L_3788:
        /*0040*/ 	.word	0x00000000
        /*0044*/ 	.short	0x0002
        /*0046*/ 	.short	0x0010
        /*0048*/ 	.byte	0x00, 0xf0, 0x21, 0x00


	//----- nvinfo : EIATTR_KPARAM_INFO
	.align		4
.L_3789:
        /*004c*/ 	.byte	0x04, 0x17
        /*004e*/ 	.short	(.L_3791 - .L_3790)
.L_3790:
        /*0050*/ 	.word	0x00000000
        /*0054*/ 	.short	0x0001
        /*0056*/ 	.short	0x0008
        /*0058*/ 	.byte	0x00, 0xf0, 0x21, 0x00


	//----- nvinfo : EIATTR_KPARAM_INFO
	.align		4
.L_3791:
        /*005c*/ 	.byte	0x04, 0x17
        /*005e*/ 	.short	(.L_3793 - .L_3792)
.L_3792:
        /*0060*/ 	.word	0x00000000
        /*0064*/ 	.short	0x0000
        /*0066*/ 	.short	0x0000
        /*0068*/ 	.byte	0x00, 0xf0, 0x21, 0x00


	//----- nvinfo : EIATTR_MAXREG_COUNT
	.align		4
.L_3793:
        /*006c*/ 	.byte	0x03, 0x1b
        /*006e*/ 	.short	0x00ff


	//----- nvinfo : EIATTR_MERCURY_ISA_VERSION
	.align		4
        /*0070*/ 	.byte	0x03, 0x5f
        /*0072*/ 	.short	0x0000


	//----- nvinfo : EIATTR_EXIT_INSTR_OFFSETS
	.align		4
        /*0074*/ 	.byte	0x04, 0x1c
        /*0076*/ 	.short	(.L_3795 - .L_3794)


	//   ....[0]....
.L_3794:
        /*0078*/ 	.word	0x000000d0


	//   ....[1]....
        /*007c*/ 	.word	0x000003e0


	//   ....[2]....
        /*0080*/ 	.word	0x00000540


	//----- nvinfo : EIATTR_CRS_STACK_SIZE
	.align		4
.L_3795:
        /*0084*/ 	.byte	0x04, 0x1e
        /*0086*/ 	.short	(.L_3797 - .L_3796)
.L_3796:
        /*0088*/ 	.word	0x00000000
.L_3797:


//--------------------- .nv.info._ZN2at6native55_GLOBAL__N__0955718d_22_SparseCsrTensorMath_cu_868dd54543convert_indices_from_csr_to_coo_cuda_kernelIiiEEvPT0_PKT_lll --------------------------
	.section	.nv.info._ZN2at6native55_GLOBAL__N__0955718d_22_SparseCsrTensorMath_cu_868dd54543convert_indices_from_csr_to_coo_cuda_kernelIiiEEvPT0_PKT_lll,"",@"SHT_CUDA_INFO"
	.sectionflags	@""
	.align	4


	//----- nvinfo : EIATTR_CUDA_API_VERSION
	.align		4
        /*0000*/ 	.byte	0x04, 0x37
        /*0002*/ 	.short	(.L_3799 - .L_3798)
.L_3798:
        /*0004*/ 	.word	0x00000082


	//----- nvinfo : EIATTR_SW2861232_WAR
	.align		4
.L_3799:
        /*0008*/ 	.byte	0x01, 0x35
	.zero		2


	//----- nvinfo : EIATTR_PARAM_CBANK
	.align		4
        /*000c*/ 	.byte	0x04, 0x0a
        /*000e*/ 	.short	(.L_3801 - .L_3800)
	.align		4
.L_3800:
        /*0010*/ 	.word	index@(.nv.constant0._ZN2at6native55_GLOBAL__N__0955718d_22_SparseCsrTensorMath_cu_868dd54543convert_indices_from_csr_to_coo_cuda_kernelIiiEEvPT0_PKT_lll)
        /*0014*/ 	.short	0x0160
        /*0016*/ 	.short	0x0028


	//----- nvinfo : EIATTR_CBANK_PARAM_SIZE
	.align		4
.L_3801:
        /*0018*/ 	.byte	0x03, 0x19
        /*001a*/ 	.short	0x0028


	//----- nvinfo : EIATTR_KPARAM_INFO
	.align		4
        /*001c*/ 	.byte	0x04, 0x17
        /*001e*/ 	.short	(.L_3803 - .L_3802)
.L_3802:
        /*0020*/ 	.word	0x00000000
        /*0024*/ 	.short	0x0004
        /*0026*/ 	.short	0x0020
        /*0028*/ 	.byte	0x00, 0xf0, 0x21, 0x00


	//----- nvinfo : EIATTR_KPARAM_INFO
	.align		4
.L_3803:
        /*002c*/ 	.byte	0x04, 0x17
        /*002e*/ 	.short	(.L_3805 - .L_3804)
.L_3804:
        /*0030*/ 	.word	0x00000000
        /*0034*/ 	.short	0x0003
        /*0036*/ 	.short	0x0018
        /*0038*/ 	.byte	0x00, 0xf0, 0x21, 0x00


	//----- nvinfo : EIATTR_KPARAM_INFO
	.align		4
.L_3805:
        /*003c*/ 	.byte	0x04, 0x17
        /*003e*/ 	.short	(.L_3807 - .L_3806)
.L_3806:
        /*0040*/ 	.word	0x00000000
        /*0044*/ 	.short	0x0002
        /*0046*/ 	.short	0x0010
        /*0048*/ 	.byte	0x00, 0xf0, 0x21, 0x00


	//----- nvinfo : EIATTR_KPARAM_INFO
	.align		4
.L_3807:
        /*004c*/ 	.byte	0x04, 0x17
        /*004e*/ 	.short	(.L_3809 - .L_3808)
.L_3808:
        /*0050*/ 	.word	0x00000000
        /*0054*/ 	.short	0x0001
        /*0056*/ 	.short	0x0008
        /*0058*/ 	.byte	0x00, 0xf0, 0x21, 0x00


	//----- nvinfo : EIATTR_KPARAM_INFO
	.align		4
.L_3809:
        /*005c*/ 	.byte	0x04, 0x17
        /*005e*/ 	.short	(.L_3811 - .L_3810)
.L_3810:
        /*0060*/ 	.word	0x00000000
        /*0064*/ 	.short	0x0000
        /*0066*/ 	.short	0x0000
        /*0068*/ 	.byte	0x00, 0xf0, 0x21, 0x00


	//----- nvinfo : EIATTR_MAXREG_COUNT
	.align		4
.L_3811:
        /*006c*/ 	.byte	0x03, 0x1b
        /*006e*/ 	.short	0x00ff


	//----- nvinfo : EIATTR_MERCURY_ISA_VERSION
	.align		4
        /*0070*/ 	.byte	0x03, 0x5f
        /*0072*/ 	.short	0x0000


	//----- nvinfo : EIATTR_EXIT_INSTR_OFFSETS
	.align		4
        /*0074*/ 	.byte	0x04, 0x1c
        /*0076*/ 	.short	(.L_3813 - .L_3812)


	//   ....[0]....
.L_3812:
        /*0078*/ 	.word	0x000000d0


	//   ....[1]....
        /*007c*/ 	.word	0x00000410


	//   ....[2]....
        /*0080*/ 	.word	0x00000580


	//----- nvinfo : EIATTR_CRS_STACK_SIZE
	.align		4
.L_3813:
        /*0084*/ 	.byte	0x04, 0x1e
        /*0086*/ 	.short	(.L_3815 - .L_3814)
.L_3814:
        /*0088*/ 	.word	0x00000000
.L_3815:


//--------------------- .nv.info._ZN2at6native55_GLOBAL__N__0955718d_22_SparseCsrTensorMath_cu_868dd54543convert_indices_from_csr_to_coo_cuda_kernelIaiEEvPT0_PKT_lll --------------------------
	.section	.nv.info._ZN2at6native55_GLOBAL__N__0955718d_22_SparseCsrTensorMath_cu_868dd54543convert_indices_from_csr_to_coo_cuda_kernelIaiEEvPT0_PKT_lll,"",@"SHT_CUDA_INFO"
	.sectionflags	@""
	.align	4


	//----- nvinfo : EIATTR_CUDA_API_VERSION
	.align		4
        /*0000*/ 	.byte	0x04, 0x37
        /*0002*/ 	.short	(.L_3817 - .L_3816)
.L_3816:
        /*0004*/ 	.word	0x00000082


	//----- nvinfo : EIATTR_SW2861232_WAR
	.align		4
.L_3817:
        /*0008*/ 	.byte	0x01, 0x35
	.zero		2


	//----- nvinfo : EIATTR_PARAM_CBANK
	.align		4
        /*000c*/ 	.byte	0x04, 0x0a
        /*000e*/ 	.short	(.L_3819 - .L_3818)
	.align		4
.L_3818:
        /*0010*/ 	.word	index@(.nv.constant0._ZN2at6native55_GLOBAL__N__0955718d_22_SparseCsrTensorMath_cu_868dd54543convert_indices_from_csr_to_coo_cuda_kernelIaiEEvPT0_PKT_lll)
        /*0014*/ 	.short	0x0160
        /*0016*/ 	.short	0x0028


	//----- nvinfo : EIATTR_CBANK_PARAM_SIZE
	.align		4
.L_3819:
        /*0018*/ 	.byte	0x03, 0x19
        /*001a*/ 	.short	0x0028


	//----- nvinfo : EIATTR_KPARAM_INFO
	.align		4
        /*001c*/ 	.byte	0x04, 0x17
        /*001e*/ 	.short	(.L_3821 - .L_3820)
.L_3820:
        /*0020*/ 	.word	0x00000000
        /*0024*/ 	.short	0x0004
        /*0026*/ 	.short	0x0020
        /*0028*/ 	.byte	0x00, 0xf0, 0x21, 0x00


	//----- nvinfo : EIATTR_KPARAM_INFO
	.align		4
.L_3821:
        /*002c*/ 	.byte	0x04, 0x17
        /*002e*/ 	.short	(.L_3823 - .L_3822)
.L_3822:
        /*0030*/ 	.word	0x00000000
        /*0034*/ 	.short	0x0003
        /*0036*/ 	.short	0x0018
        /*0038*/ 	.byte	0x00, 0xf0, 0x21, 0x00


	//----- nvinfo : EIATTR_KPARAM_INFO
	.align		4
.L_3823:
        /*003c*/ 	.byte	0x04, 0x17
        /*003e*/ 	.short	(.L_3825 - .L_3824)
.L_3824:
        /*0040*/ 	.word	0x00000000
        /*0044*/ 	.short	0x0002
        /*0046*/ 	.short	0x0010
        /*0048*/ 	.byte	0x00, 0xf0, 0x21, 0x00


	//----- nvinfo : EIATTR_KPARAM_INFO
	.align		4
.L_3825:
        /*004c*/ 	.byte	0x04, 0x17
        /*004e*/ 	.short	(.L_3827 - .L_3826)
.L_3826:
        /*0050*/ 	.word	0x00000000
        /*0054*/ 	.short	0x0001
        /*0056*/ 	.short	0x0008
        /*0058*/ 	.byte	0x00, 0xf0, 0x21, 0x00


	//----- nvinfo : EIATTR_KPARAM_INFO
	.align		4
.L_3827:
        /*005c*/ 	.byte	0x04, 0x17
        /*005e*/ 	.short	(.L_3829 - .L_3828)
.L_3828:
        /*0060*/ 	.word	0x00000000
        /*0064*/ 	.short	0x0000
        /*0066*/ 	.short	0x0000
        /*0068*/ 	.byte	0x00, 0xf0, 0x21, 0x00


	//----- nvinfo : EIATTR_MAXREG_COUNT
	.align		4
.L_3829:
        /*006c*/ 	.byte	0x03, 0x1b
        /*006e*/ 	.short	0x00ff


	//----- nvinfo : EIATTR_MERCURY_ISA_VERSION
	.align		4
        /*0070*/ 	.byte	0x03, 0x5f
        /*0072*/ 	.short	0x0000


	//----- nvinfo : EIATTR_EXIT_INSTR_OFFSETS
	.align		4
        /*0074*/ 	.byte	0x04, 0x1c
        /*0076*/ 	.short	(.L_3831 - .L_3830)


	//   ....[0]....
.L_3830:
        /*0078*/ 	.word	0x000000d0


	//   ....[1]....
        /*007c*/ 	.word	0x00000400


	//   ....[2]....
        /*0080*/ 	.word	0x00000580


	//----- nvinfo : EIATTR_CRS_STACK_SIZE
	.align		4
.L_3831:
        /*0084*/ 	.byte	0x04, 0x1e
        /*0086*/ 	.short	(.L_3833 - .L_3832)
.L_3832:
        /*0088*/ 	.word	0x00000000
.L_3833:


//--------------------- .nv.info._ZN2at6native55_GLOBAL__N__0955718d_22_SparseCsrTensorMath_cu_868dd54543convert_indices_from_csr_to_coo_cuda_kernelIhiEEvPT0_PKT_lll --------------------------
	.section	.nv.info._ZN2at6native55_GLOBAL__N__0955718d_22_SparseCsrTensorMath_cu_868dd54543convert_indices_from_csr_to_coo_cuda_kernelIhiEEvPT0_PKT_lll,"",@"SHT_CUDA_INFO"
	.sectionflags	@""
	.align	4


	//----- nvinfo : EIATTR_CUDA_API_VERSION
	.align		4
        /*0000*/ 	.byte	0x04, 0x37
        /*0002*/ 	.short	(.L_3835 - .L_3834)
.L_3834:
        /*0004*/ 	.word	0x00000082


	//----- nvinfo : EIATTR_SW2861232_WAR
	.align		4
.L_3835:
        /*0008*/ 	.byte	0x01, 0x35
	.zero		2


	//----- nvinfo : EIATTR_PARAM_CBANK
	.align		4
        /*000c*/ 	.byte	0x04, 0x0a
        /*000e*/ 	.short	(.L_3837 - .L_3836)
	.align		4
.L_3836:
        /*0010*/ 	.word	index@(.nv.constant0._ZN2at6native55_GLOBAL__N__0955718d_22_SparseCsrTensorMath_cu_868dd54543convert_indices_from_csr_to_coo_cuda_kernelIhiEEvPT0_PKT_lll)
        /*0014*/ 	.short	0x0160
        /*0016*/ 	.short	0x0028


	//----- nvinfo : EIATTR_CBANK_PARAM_SIZE
	.align		4
.L_3837:
        /*0018*/ 	.byte	0x03, 0x19
        /*001a*/ 	.short	0x0028


	//----- nvinfo : EIATTR_KPARAM_INFO
	.align		4
        /*001c*/ 	.byte	0x04, 0x17
        /*001e*/ 	.short	(.L_3839 - .L_3838)
.L_3838:
        /*0020*/ 	.word	0x00000000
        /*0024*/ 	.short	0x0004
        /*0026*/ 	.short	0x0020
        /*0028*/ 	.byte	0x00, 0xf0, 0x21, 0x00


	//----- nvinfo : EIATTR_KPARAM_INFO
	.align		4
.L_3839:
        /*002c*/ 	.byte	0x04, 0x17
        /*002e*/ 	.short	(.L_3841 - .L_3840)
.L_3840:
        /*0030*/ 	.word	0x00000000
        /*0034*/ 	.short	0x0003
        /*0036*/ 	.short	0x0018
        /*0038*/ 	.byte	0x00, 0xf0, 0x21, 0x00


	//----- nvinfo : EIATTR_KPARAM_INFO
	.align		4
.L_3841:
        /*003c*/ 	.byte	0x04, 0x17
        /*003e*/ 	.short	(.L_3843 - .L_3842)
.L_3842:
        /*0040*/ 	.word	0x00000000
        /*0044*/ 	.short	0x0002
        /*0046*/ 	.short	0x0010
        /*0048*/ 	.byte	0x00, 0xf0, 0x21, 0x00


	//----- nvinfo : EIATTR_KPARAM_INFO
	.align		4
.L_3843:
        /*004c*/ 	.byte	0x04, 0x17
        /*004e*/ 	.short	(.L_3845 - .L_3844)
.L_3844:
        /*0050*/ 	.word	0x00000000
        /*0054*/ 	.short	0x0001
        /*0056*/ 	.short	0x0008
        /*0058*/ 	.byte	0x00, 0xf0, 0x21, 0x00


	//----- nvinfo : EIATTR_KPARAM_INFO
	.align		4
.L_3845:
        /*005c*/ 	.byte	0x04, 0x17
        /*005e*/ 	.short	(.L_3847 - .L_3846)
.L_3846:
        /*0060*/ 	.word	0x00000000
        /*0064*/ 	.short	0x0000
        /*0066*/ 	.short	0x0000
        /*0068*/ 	.byte	0x00, 0xf0, 0x21, 0x00


	//----- nvinfo : EIATTR_MAXREG_COUNT
	.align		4
.L_3847:
        /*006c*/ 	.byte	0x03, 0x1b
        /*006e*/ 	.short	0x00ff


	//----- nvinfo : EIATTR_MERCURY_ISA_VERSION
	.align		4
        /*0070*/ 	.byte	0x03, 0x5f
        /*0072*/ 	.short	0x0000


	//----- nvinfo : EIATTR_EXIT_INSTR_OFFSETS
	.align		4
        /*0074*/ 	.byte	0x04, 0x1c
        /*0076*/ 	.short	(.L_3849 - .L_3848)


	//   ....[0]....
.L_3848:
        /*0078*/ 	.word	0x000000d0


	//   ....[1]....
        /*007c*/ 	.word	0x000003c0


	//   ....[2]....
        /*0080*/ 	.word	0x00000520


	//----- nvinfo : EIATTR_CRS_STACK_SIZE
	.align		4
.L_3849:
        /*0084*/ 	.byte	0x04, 0x1e
        /*0086*/ 	.short	(.L_3851 - .L_3850)
.L_3850:
        /*0088*/ 	.word	0x00000000
.L_3851:


//--------------------- .nv.info._ZN2at6native55_GLOBAL__N__0955718d_22_SparseCsrTensorMath_cu_868dd54543convert_indices_from_coo_to_csr_cuda_kernelIslEEvPT0_PKT_ll --------------------------
	.section	.nv.info._ZN2at6native55_GLOBAL__N__0955718d_22_SparseCsrTensorMath_cu_868dd54543convert_indices_from_coo_to_csr_cuda_kernelIslEEvPT0_PKT_ll,"",@"SHT_CUDA_INFO"
	.sectionflags	@""
	.align	4


	//----- nvinfo : EIATTR_CUDA_API_VERSION
	.align		4
        /*0000*/ 	.byte	0x04, 0x37
        /*0002*/ 	.short	(.L_3853 - .L_3852)
.L_3852:
        /*0004*/ 	.word	0x00000082


	//----- nvinfo : EIATTR_SW2861232_WAR
	.align		4
.L_3853:
        /*0008*/ 	.byte	0x01, 0x35
	.zero		2


	//----- nvinfo : EIATTR_PARAM_CBANK
	.align		4
        /*000c*/ 	.byte	0x04, 0x0a
        /*000e*/ 	.short	(.L_3855 - .L_3854)
	.align		4
.L_3854:
        /*0010*/ 	.word	index@(.nv.constant0._ZN2at6native55_GLOBAL__N__0955718d_22_SparseCsrTensorMath_cu_868dd54543convert_indices_from_coo_to_csr_cuda_kernelIslEEvPT0_PKT_ll)
        /*0014*/ 	.short	0x0160
        /*0016*/ 	.short	0x0020


	//----- nvinfo : EIATTR_CBANK_PARAM_SIZE
	.align		4
.L_3855:
        /*0018*/ 	.byte	0x03, 0x19
        /*001a*/ 	.short	0x0020


	//----- nvinfo : EIATTR_KPARAM_INFO
	.align		4
        /*001c*/ 	.byte	0x04, 0x17
        /*001e*/ 	.short	(.L_3857 - .L_3856)
.L_3856:
        /*0020*/ 	.word	0x00000000
        /*0024*/ 	.short	0x0003
        /*0026*/ 	.short	0x0018
        /*0028*/ 	.byte	0x00, 0xf0, 0x21, 0x00


	//----- nvinfo : EIATTR_KPARAM_INFO
	.align		4
.L_3857:
        /*002c*/ 	.byte	0x04, 0x17
        /*002e*/ 	.short	(.L_3859 - .L_3858)
.L_3858:
        /*0030*/ 	.word	0x00000000
        /*0034*/ 	.short	0x0002
        /*0036*/ 	.short	0x0010
        /*0038*/ 	.byte	0x00, 0xf0, 0x21, 0x00


	//----- nvinfo : EIATTR_KPARAM_INFO
	.align		4
.L_3859:
        /*003c*/ 	.byte	0x04, 0x17
        /*003e*/ 	.short	(.L_3861 - .L_3860)
.L_3860:
        /*0040*/ 	.word	0x00000000
        /*0044*/ 	.short	0x0001
        /*0046*/ 	.short	0x0008
        /*0048*/ 	.byte	0x00, 0xf0, 0x21, 0x00


	//----- nvinfo : EIATTR_KPARAM_INFO
	.align		4
.L_3861:
        /*004c*/ 	.byte	0x04, 0x17
        /*004e*/ 	.short	(.L_3863 - .L_3862)
.L_3862:
        /*0050*/ 	.word	0x00000000
        /*0054*/ 	.short	0x0000
        /*0056*/ 	.short	0x0000
        /*0058*/ 	.byte	0x00, 0xf0, 0x21, 0x00


	//----- nvinfo : EIATTR_MAXREG_COUNT
	.align		4
.L_3863:
        /*005c*/ 	.byte	0x03, 0x1b
        /*005e*/ 	.short	0x00ff


	//----- nvinfo : EIATTR_MERCURY_ISA_VERSION
	.align		4
        /*0060*/ 	.byte	0x03, 0x5f
        /*0062*/ 	.short	0x0000


	//----- nvinfo : EIATTR_EXIT_INSTR_OFFSETS
	.align		4
        /*0064*/ 	.byte	0x04, 0x1c
        /*0066*/ 	.short	(.L_3865 - .L_3864)


	//   ....[0]....
.L_3864:
        /*0068*/ 	.word	0x000000e0


	//   ....[1]....
        /*006c*/ 	.word	0x00000190


	//   ....[2]....
        /*0070*/ 	.word	0x000003d0


	//   ....[3]....
        /*0074*/ 	.word	0x000007f0


	//   ....[4]....
        /*0078*/ 	.word	0x00000860


	//   ....[5]....
        /*007c*/ 	.word	0x000008e0


	//   ....[6]....
        /*0080*/ 	.word	0x00000a30


	//   ....[7]....
        /*0084*/ 	.word	0x00000a90


	//   ....[8]....
        /*0088*/ 	.word	0x00000b70


	//----- nvinfo : EIATTR_CRS_STACK_SIZE
	.align		4
.L_3865:
        /*008c*/ 	.byte	0x04, 0x1e
        /*008e*/ 	.short	(.L_3867 - .L_3866)
.L_3866:
        /*0090*/ 	.word	0x00000000
.L_3867:


//--------------------- .nv.info._ZN2at6native55_GLOBAL__N__0955718d_22_SparseCsrTensorMath_cu_868dd54543convert_indices_from_coo_to_csr_cuda_kernelIllEEvPT0_PKT_ll --------------------------
	.section	.nv.info._ZN2at6native55_GLOBAL__N__0955718d_22_SparseCsrTensorMath_cu_868dd54543convert_indices_from_coo_to_csr_cuda_kernelIllEEvPT0_PKT_ll,"",@"SHT_CUDA_INFO"
	.sectionflags	@""
	.align	4


	//----- nvinfo : EIATTR_CUDA_API_VERSION
	.align		4
        /*0000*/ 	.byte	0x04, 0x37
        /*0002*/ 	.short	(.L_3869 - .L_3868)
.L_3868:
        /*0004*/ 	.word	0x00000082


	//----- nvinfo : EIATTR_SW2861232_WAR
	.align		4
.L_3869:
        /*0008*/ 	.byte	0x01, 0x35
	.zero		2


	//----- nvinfo : EIATTR_PARAM_CBANK
	.align		4
        /*000c*/ 	.byte	0x04, 0x0a
        /*000e*/ 	.short	(.L_3871 - .L_3870)
	.align		4
.L_3870:
        /*0010*/ 	.word	index@(.nv.constant0._ZN2at6native55_GLOBAL__N__0955718d_22_SparseCsrTensorMath_cu_868dd54543convert_indices_from_coo_to_csr_cuda_kernelIllEEvPT0_PKT_ll)
        /*0014*/ 	.short	0x0160
        /*0016*/ 	.short	0x0020


	//----- nvinfo : EIATTR_CBANK_PARAM_SIZE
	.align		4
.L_3871:
        /*0018*/ 	.byte	0x03, 0x19
        /*001a*/ 	.short	0x0020


	//----- nvinfo : EIATTR_KPARAM_INFO
	.align		4
        /*001c*/ 	.byte	0x04, 0x17
        /*001e*/ 	.short	(.L_3873 - .L_3872)
.L_3872:
        /*0020*/ 	.word	0x00000000
        /*0024*/ 	.short	0x0003
        /*0026*/ 	.short	0x0018
        /*0028*/ 	.byte	0x00, 0xf0, 0x21, 0x00


	//----- nvinfo : EIATTR_KPARAM_INFO
	.align		4
.L_3873:
        /*002c*/ 	.byte	0x04, 0x17
        /*002e*/ 	.short	(.L_3875 - .L_3874)
.L_3874:
        /*0030*/ 	.word	0x00000000
        /*0034*/ 	.short	0x0002
        /*0036*/ 	.short	0x0010
        /*0038*/ 	.byte	0x00, 0xf0, 0x21, 0x00


	//----- nvinfo : EIATTR_KPARAM_INFO
	.align		4
.L_3875:
        /*003c*/ 	.byte	0x04, 0x17
        /*003e*/ 	.short	(.L_3877 - .L_3876)
.L_3876:
        /*0040*/ 	.word	0x00000000
        /*0044*/ 	.short	0x0001
        /*0046*/ 	.short	0x0008
        /*0048*/ 	.byte	0x00, 0xf0, 0x21, 0x00


	//----- nvinfo : EIATTR_KPARAM_INFO
	.align		4
.L_3877:
        /*004c*/ 	.byte	0x04, 0x17
        /*004e*/ 	.short	(.L_3879 - .L_3878)
.L_3878:
        /*0050*/ 	.word	0x00000000
        /*0054*/ 	.short	0x0000
        /*0056*/ 	.short	0x0000
        /*0058*/ 	.byte	0x00, 0xf0, 0x21, 0x00


	//----- nvinfo : EIATTR_MAXREG_COUNT
	.align		4
.L_3879:
        /*005c*/ 	.byte	0x03, 0x1b
        /*005e*/ 	.short	0x00ff


	//----- nvinfo : EIATTR_MERCURY_ISA_VERSION
	.align		4
        /*0060*/ 	.byte	0x03, 0x5f
        /*0062*/ 	.short	0x0000


	//----- nvinfo : EIATTR_EXIT_INSTR_OFFSETS
	.align		4
        /*0064*/ 	.byte	0x04, 0x1c
        /*0066*/ 	.short	(.L_3881 - .L_3880)


	//   ....[0]....
.L_3880:
        /*0068*/ 	.word	0x000000e0


	//   ....[1]....
        /*006c*/ 	.word	0x00000180


	//   ....[2]....
        /*0070*/ 	.word	0x000003c0


	//   ....[3]....
        /*0074*/ 	.word	0x000007e0


	//   ....[4]....
        /*0078*/ 	.word	0x00000850


	//   ....[5]....
        /*007c*/ 	.word	0x000008c0


	//   ....[6]....
        /*0080*/ 	.word	0x000009f0


	//   ....[7]....
        /*0084*/ 	.word	0x00000a40


	//   ....[8]....
        /*0088*/ 	.word	0x00000b20


	//----- nvinfo : EIATTR_CRS_STACK_SIZE
	.align		4
.L_3881:
        /*008c*/ 	.byte	0x04, 0x1e
        /*008e*/ 	.short	(.L_3883 - .L_3882)
.L_3882:
        /*0090*/ 	.word	0x00000000
.L_3883:


//--------------------- .nv.info._ZN2at6native55_GLOBAL__N__0955718d_22_SparseCsrTensorMath_cu_868dd54543convert_indices_from_coo_to_csr_cuda_kernelIilEEvPT0_PKT_ll --------------------------
	.section	.nv.info._ZN2at6native55_GLOBAL__N__0955718d_22_SparseCsrTensorMath_cu_868dd54543convert_indices_from_coo_to_csr_cuda_kernelIilEEvPT0_PKT_ll,"",@"SHT_CUDA_INFO"
	.sectionflags	@""
	.align	4


	//----- nvinfo : EIATTR_CUDA_API_VERSION
	.align		4
        /*0000*/ 	.byte	0x04, 0x37
        /*0002*/ 	.short	(.L_3885 - .L_3884)
.L_3884:
        /*0004*/ 	.word	0x00000082


	//----- nvinfo : EIATTR_SW2861232_WAR
	.align		4
.L_3885:
        /*0008*/ 	.byte	0x01, 0x35
	.zero		2


	//----- nvinfo : EIATTR_PARAM_CBANK
	.align		4
        /*000c*/ 	.byte	0x04, 0x0a
        /*000e*/ 	.short	(.L_3887 - .L_3886)
	.align		4
.L_3886:
        /*0010*/ 	.word	index@(.nv.constant0._ZN2at6native55_GLOBAL__N__0955718d_22_SparseCsrTensorMath_cu_868dd54543convert_indices_from_coo_to_csr_cuda_kernelIilEEvPT0_PKT_ll)
        /*0014*/ 	.short	0x0160
        /*0016*/ 	.short	0x0020


	//----- nvinfo : EIATTR_CBANK_PARAM_SIZE
	.align		4
.L_3887:
        /*0018*/ 	.byte	0x03, 0x19
        /*001a*/ 	.short	0x0020


	//----- nvinfo : EIATTR_KPARAM_INFO
	.align		4
        /*001c*/ 	.byte	0x04, 0x17
        /*001e*/ 	.short	(.L_3889 - .L_3888)
.L_3888:
        /*0020*/ 	.word	0x00000000
        /*0024*/ 	.short	0x0003
        /*0026*/ 	.short	0x0018
        /*0028*/ 	.byte	0x00, 0xf0, 0x21, 0x00


	//----- nvinfo : EIATTR_KPARAM_INFO
	.align		4
.L_3889:
        /*002c*/ 	.byte	0x04, 0x17
        /*002e*/ 	.short	(.L_3891 - .L_3890)
.L_3890:
        /*0030*/ 	.word	0x00000000
        /*0034*/ 	.short	0x0002
        /*0036*/ 	.short	0x0010
        /*0038*/ 	.byte	0x00, 0xf0, 0x21, 0x00


	//----- nvinfo : EIATTR_KPARAM_INFO
	.align		4
.L_3891:
        /*003c*/ 	.byte	0x04, 0x17
        /*003e*/ 	.short	(.L_3893 - .L_3892)
.L_3892:
        /*0040*/ 	.word	0x00000000
        /*0044*/ 	.short	0x0001
        /*0046*/ 	.short	0x0008
        /*0048*/ 	.byte	0x00, 0xf0, 0x21, 0x00


	//----- nvinfo : EIATTR_KPARAM_INFO
	.align		4
.L_3893:
        /*004c*/ 	.byte	0x04, 0x17
        /*004e*/ 	.short	(.L_3895 - .L_3894)
.L_3894:
        /*0050*/ 	.word	0x00000000
        /*0054*/ 	.short	0x0000
        /*0056*/ 	.short	0x0000
        /*0058*/ 	.byte	0x00, 0xf0, 0x21, 0x00


	//----- nvinfo : EIATTR_MAXREG_COUNT
	.align		4
.L_3895:
        /*005c*/ 	.byte	0x03, 0x1b
        /*005e*/ 	.short	0x00ff


	//----- nvinfo : EIATTR_MERCURY_ISA_VERSION
	.align		4
        /*0060*/ 	.byte	0x03, 0x5f
        /*0062*/ 	.short	0x0000


	//----- nvinfo : EIATTR_EXIT_INSTR_OFFSETS
	.align		4
        /*0064*/ 	.byte	0x04, 0x1c
        /*0066*/ 	.short	(.L_3897 - .L_3896)


	//   ....[0]....
.L_3896:
        /*0068*/ 	.word	0x000000e0


	//   ....[1]....
        /*006c*/ 	.word	0x000001a0


	//   ....[2]....
        /*0070*/ 	.word	0x000003b0


	//   ....[3]....
        /*0074*/ 	.word	0x000007f0


	//   ....[4]....
        /*0078*/ 	.word	0x00000860


	//   ....[5]....
        /*007c*/ 	.word	0x000008c0


	//   ....[6]....
        /*0080*/ 	.word	0x00000a00


	//   ....[7]....
        /*0084*/ 	.word	0x00000a50


	//   ....[8]....
        /*0088*/ 	.word	0x00000b50


	//----- nvinfo : EIATTR_CRS_STACK_SIZE
	.align		4
.L_3897:
        /*008c*/ 	.byte	0x04, 0x1e
        /*008e*/ 	.short	(.L_3899 - .L_3898)
.L_3898:
        /*0090*/ 	.word	0x00000000
.L_3899:


//--------------------- .nv.info._ZN2at6native55_GLOBAL__N__0955718d_22_SparseCsrTensorMath_cu_868dd54543convert_indices_from_coo_to_csr_cuda_kernelIalEEvPT0_PKT_ll --------------------------
	.section	.nv.info._ZN2at6native55_GLOBAL__N__0955718d_22_SparseCsrTensorMath_cu_868dd54543convert_indices_from_coo_to_csr_cuda_kernelIalEEvPT0_PKT_ll,"",@"SHT_CUDA_INFO"
	.sectionflags	@""
	.align	4


	//----- nvinfo : EIATTR_CUDA_API_VERSION
	.align		4
        /*0000*/ 	.byte	0x04, 0x37
        /*0002*/ 	.short	(.L_3901 - .L_3900)
.L_3900:
        /*0004*/ 	.word	0x00000082


	//----- nvinfo : EIATTR_SW2861232_WAR
	.align		4
.L_3901:
        /*0008*/ 	.byte	0x01, 0x35
	.zero		2


	//----- nvinfo : EIATTR_PARAM_CBANK
	.align		4
        /*000c*/ 	.byte	0x04, 0x0a
        /*000e*/ 	.short	(.L_3903 - .L_3902)
	.align		4
.L_3902:
        /*0010*/ 	.word	index@(.nv.constant0._ZN2at6native55_GLOBAL__N__0955718d_22_SparseCsrTensorMath_cu_868dd54543convert_indices_from_coo_to_csr_cuda_kernelIalEEvPT0_PKT_ll)
        /*0014*/ 	.short	0x0160
        /*0016*/ 	.short	0x0020


	//----- nvinfo : EIATTR_CBANK_PARAM_SIZE
	.align		4
.L_3903:
        /*0018*/ 	.byte	0x03, 0x19
        /*001a*/ 	.short	0x0020


	//----- nvinfo : EIATTR_KPARAM_INFO
	.align		4
        /*001c*/ 	.byte	0x04, 0x17
        /*001e*/ 	.short	(.L_3905 - .L_3904)
.L_3904:
        /*0020*/ 	.word	0x00000000
        /*0024*/ 	.short	0x0003
        /*0026*/ 	.short	0x0018
        /*0028*/ 	.byte	0x00, 0xf0, 0x21, 0x00


	//----- nvinfo : EIATTR_KPARAM_INFO
	.align		4
.L_3905:
        /*002c*/ 	.byte	0x04, 0x17
        /*002e*/ 	.short	(.L_3907 - .L_3906)
.L_3906:
        /*0030*/ 	.word	0x00000000
        /*0034*/ 	.short	0x0002
        /*0036*/ 	.short	0x0010
        /*0038*/ 	.byte	0x00, 0xf0, 0x21, 0x00


	//----- nvinfo : EIATTR_KPARAM_INFO
	.align		4
.L_3907:
        /*003c*/ 	.byte	0x04, 0x17
        /*003e*/ 	.short	(.L_3909 - .L_3908)
.L_3908:
        /*0040*/ 	.word	0x00000000
        /*0044*/ 	.short	0x0001
        /*0046*/ 	.short	0x0008
        /*0048*/ 	.byte	0x00, 0xf0, 0x21, 0x00


	//----- nvinfo : EIATTR_KPARAM_INFO
	.align		4
.L_3909:
        /*004c*/ 	.byte	0x04, 0x17
        /*004e*/ 	.short	(.L_3911 - .L_3910)
.L_3910:
        /*0050*/ 	.word	0x00000000
        /*0054*/ 	.short	0x0000
        /*0056*/ 	.short	0x0000
        /*0058*/ 	.byte	0x00, 0xf0, 0x21, 0x00


	//----- nvinfo : EIATTR_MAXREG_COUNT
	.align		4
.L_3911:
        /*005c*/ 	.byte	0x03, 0x1b
        /*005e*/ 	.short	0x00ff


	//----- nvinfo : EIATTR_MERCURY_ISA_VERSION
	.align		4
        /*0060*/ 	.byte	0x03, 0x5f
        /*0062*/ 	.short	0x0000


	//----- nvinfo : EIATTR_EXIT_INSTR_OFFSETS
	.align		4
        /*0064*/ 	.byte	0x04, 0x1c
        /*0066*/ 	.short	(.L_3913 - .L_3912)


	//   ....[0]....
.L_3912:
        /*0068*/ 	.word	0x000000e0


	//   ....[1]....
        /*006c*/ 	.word	0x00000190


	//   ....[2]....
        /*0070*/ 	.word	0x000003d0


	//   ....[3]....
        /*0074*/ 	.word	0x000007f0


	//   ....[4]....
        /*0078*/ 	.word	0x00000860


	//   ....[5]....
        /*007c*/ 	.word	0x000008c0


	//   ....[6]....
        /*0080*/ 	.word	0x00000a10


	//   ....[7]....
        /*0084*/ 	.word	0x00000a60


	//   ....[8]....
        /*0088*/ 	.word	0x00000b60


	//----- nvinfo : EIATTR_CRS_STACK_SIZE
	.align		4
.L_3913:
        /*008c*/ 	.byte	0x04, 0x1e
        /*008e*/ 	.short	(.L_3915 - .L_3914)
.L_3914:
        /*0090*/ 	.word	0x00000000
.L_3915:


//--------------------- .nv.info._ZN2at6native55_GLOBAL__N__0955718d_22_SparseCsrTensorMath_cu_868dd54543convert_indices_from_coo_to_csr_cuda_kernelIhlEEvPT0_PKT_ll --------------------------
	.section	.nv.info._ZN2at6native55_GLOBAL__N__0955718d_22_SparseCsrTensorMath_cu_868dd54543convert_indices_from_coo_to_csr_cuda_kernelIhlEEvPT0_PKT_ll,"",@"SHT_CUDA_INFO"
	.sectionflags	@""
	.align	4


	//----- nvinfo : EIATTR_CUDA_API_VERSION
	.align		4
        /*0000*/ 	.byte	0x04, 0x37
        /*0002*/ 	.short	(.L_3917 - .L_3916)
.L_3916:
        /*0004*/ 	.word	0x00000082


	//----- nvinfo : EIATTR_SW2861232_WAR
	.align		4
.L_3917:
        /*0008*/ 	.byte	0x01, 0x35
	.zero		2


	//----- nvinfo : EIATTR_PARAM_CBANK
	.align		4
        /*000c*/ 	.byte	0x04, 0x0a
        /*000e*/ 	.short	(.L_3919 - .L_3918)
	.align		4
.L_3918:
        /*0010*/ 	.word	index@(.nv.constant0._ZN2at6native55_GLOBAL__N__0955718d_22_SparseCsrTensorMath_cu_868dd54543convert_indices_from_coo_to_csr_cuda_kernelIhlEEvPT0_PKT_ll)
        /*0014*/ 	.short	0x0160
        /*0016*/ 	.short	0x0020


	//----- nvinfo : EIATTR_CBANK_PARAM_SIZE
	.align		4
.L_3919:
        /*0018*/ 	.byte	0x03, 0x19
        /*001a*/ 	.short	0x0020


	//----- nvinfo : EIATTR_KPARAM_INFO
	.align		4
        /*001c*/ 	.byte	0x04, 0x17
        /*001e*/ 	.short	(.L_3921 - .L_3920)
.L_3920:
        /*0020*/ 	.word	0x00000000
        /*0024*/ 	.short	0x0003
        /*0026*/ 	.short	0x0018
        /*0028*/ 	.byte	0x00, 0xf0, 0x21, 0x00


	//----- nvinfo : EIATTR_KPARAM_INFO
	.align		4
.L_3921:
        /*002c*/ 	.byte	0x04, 0x17
        /*002e*/ 	.short	(.L_3923 - .L_3922)
.L_3922:
        /*0030*/ 	.word	0x00000000
        /*0034*/ 	.short	0x0002
        /*0036*/ 	.short	0x0010
        /*0038*/ 	.byte	0x00, 0xf0, 0x21, 0x00


	//----- nvinfo : EIATTR_KPARAM_INFO
	.align		4
.L_3923:
        /*003c*/ 	.byte	0x04, 0x17
        /*003e*/ 	.short	(.L_3925 - .L_3924)
.L_3924:
        /*0040*/ 	.word	0x00000000
        /*0044*/ 	.short	0x0001
        /*0046*/ 	.short	0x0008
        /*0048*/ 	.byte	0x00, 0xf0, 0x21, 0x00


	//----- nvinfo : EIATTR_KPARAM_INFO
	.align		4
.L_3925:
        /*004c*/ 	.byte	0x04, 0x17
        /*004e*/ 	.short	(.L_3927 - .L_3926)
.L_3926:
        /*0050*/ 	.word	0x00000000
        /*0054*/ 	.short	0x0000
        /*0056*/ 	.short	0x0000
        /*0058*/ 	.byte	0x00, 0xf0, 0x21, 0x00


	//----- nvinfo : EIATTR_MAXREG_COUNT
	.align		4
.L_3927:
        /*005c*/ 	.byte	0x03, 0x1b
        /*005e*/ 	.short	0x00ff


	//----- nvinfo : EIATTR_MERCURY_ISA_VERSION
	.align		4
        /*0060*/ 	.byte	0x03, 0x5f
        /*0062*/ 	.short	0x0000


	//----- nvinfo : EIATTR_EXIT_INSTR_OFFSETS
	.align		4
        /*0064*/ 	.byte	0x04, 0x1c
        /*0066*/ 	.short	(.L_3929 - .L_3928)


	//   ....[0]....
.L_3928:
        /*0068*/ 	.word	0x000000e0


	//   ....[1]....
        /*006c*/ 	.word	0x00000180


	//   ....[2]....
        /*0070*/ 	.word	0x00000390


	//   ....[3]....
        /*0074*/ 	.word	0x000007b0


	//   ....[4]....
        /*0078*/ 	.word	0x00000820


	//   ....[5]....
        /*007c*/ 	.word	0x00000880


	//   ....[6]....
        /*0080*/ 	.word	0x000009b0


	//   ....[7]....
        /*0084*/ 	.word	0x00000ac0


	//----- nvinfo : EIATTR_CRS_STACK_SIZE
	.align		4
.L_3929:
        /*0088*/ 	.byte	0x04, 0x1e
        /*008a*/ 	.short	(.L_3931 - .L_3930)
.L_3930:
        /*008c*/ 	.word	0x00000000
.L_3931:


//--------------------- .nv.info._ZN2at6native55_GLOBAL__N__0955718d_22_SparseCsrTensorMath_cu_868dd54543convert_indices_from_coo_to_csr_cuda_kernelIsiEEvPT0_PKT_ll --------------------------
	.section	.nv.info._ZN2at6native55_GLOBAL__N__0955718d_22_SparseCsrTensorMath_cu_868dd54543convert_indices_from_coo_to_csr_cuda_kernelIsiEEvPT0_PKT_ll,"",@"SHT_CUDA_INFO"
	.sectionflags	@""
	.align	4


	//----- nvinfo : EIATTR_CUDA_API_VERSION
	.align		4
        /*0000*/ 	.byte	0x04, 0x37
        /*0002*/ 	.short	(.L_3933 - .L_3932)
.L_3932:
        /*0004*/ 	.word	0x00000082


	//----- nvinfo : EIATTR_SW2861232_WAR
	.align		4
.L_3933:
        /*0008*/ 	.byte	0x01, 0x35
	.zero		2


	//----- nvinfo : EIATTR_PARAM_CBANK
	.align		4
        /*000c*/ 	.byte	0x04, 0x0a
        /*000e*/ 	.short	(.L_3935 - .L_3934)
	.align		4
.L_3934:
        /*0010*/ 	.word	index@(.nv.constant0._ZN2at6native55_GLOBAL__N__0955718d_22_SparseCsrTensorMath_cu_868dd54543convert_indices_from_coo_to_csr_cuda_kernelIsiEEvPT0_PKT_ll)
        /*0014*/ 	.short	0x0160
        /*0016*/ 	.short	0x0020


	//----- nvinfo : EIATTR_CBANK_PARAM_SIZE
	.align		4
.L_3935:
        /*0018*/ 	.byte	0x03, 0x19
        /*001a*/ 	.short	0x0020


	//----- nvinfo : EIATTR_KPARAM_INFO
	.align		4
        /*001c*/ 	.byte	0x04, 0x17
        /*001e*/ 	.short	(.L_3937 - .L_3936)
.L_3936:
        /*0020*/ 	.word	0x00000000
        /*0024*/ 	.short	0x0003
        /*0026*/ 	.short	0x0018
        /*0028*/ 	.byte	0x00, 0xf0, 0x21, 0x00


	//----- nvinfo : EIATTR_KPARAM_INFO
	.align		4
.L_3937:
        /*002c*/ 	.byte	0x04, 0x17
        /*002e*/ 	.short	(.L_3939 - .L_3938)
.L_3938:
        /*0030*/ 	.word	0x00000000
        /*0034*/ 	.short	0x0002
        /*0036*/ 	.short	0x0010
        /*0038*/ 	.byte	0x00, 0xf0, 0x21, 0x00


	//----- nvinfo : EIATTR_KPARAM_INFO
	.align		4
.L_3939:
        /*003c*/ 	.byte	0x04, 0x17
        /*003e*/ 	.short	(.L_3941 - .L_3940)
.L_3940:
        /*0040*/ 	.word	0x00000000
        /*0044*/ 	.short	0x0001
        /*0046*/ 	.short	0x0008
        /*0048*/ 	.byte	0x00, 0xf0, 0x21, 0x00


	//----- nvinfo : EIATTR_KPARAM_INFO
	.align		4
.L_3941:
        /*004c*/ 	.byte	0x04, 0x17
        /*004e*/ 	.short	(.L_3943 - .L_3942)
.L_3942:
        /*0050*/ 	.word	0x00000000
        /*0054*/ 	.short	0x0000
        /*0056*/ 	.short	0x0000
        /*0058*/ 	.byte	0x00, 0xf0, 0x21, 0x00


	//----- nvinfo : EIATTR_MAXREG_COUNT
	.align		4
.L_3943:
        /*005c*/ 	.byte	0x03, 0x1b
        /*005e*/ 	.short	0x00ff


	//----- nvinfo : EIATTR_MERCURY_ISA_VERSION
	.align		4
        /*0060*/ 	.byte	0x03, 0x5f
        /*0062*/ 	.short	0x0000


	//----- nvinfo : EIATTR_EXIT_INSTR_OFFSETS
	.align		4
        /*0064*/ 	.byte	0x04, 0x1c
        /*0066*/ 	.short	(.L_3945 - .L_3944)


	//   ....[0]....
.L_3944:
        /*0068*/ 	.word	0x000000e0


	//   ....[1]....
        /*006c*/ 	.word	0x00000170


	//   ....[2]....
        /*0070*/ 	.word	0x00000390


	//   ....[3]....
        /*0074*/ 	.word	0x00000770


	//   ....[4]....
        /*0078*/ 	.word	0x000007c0


	//   ....[5]....
        /*007c*/ 	.word	0x00000840


	//   ....[6]....
        /*0080*/ 	.word	0x00000970


	//   ....[7]....
        /*0084*/ 	.word	0x000009d0


	//   ....[8]....
        /*0088*/ 	.word	0x00000ab0


	//----- nvinfo : EIATTR_CRS_STACK_SIZE
	.align		4
.L_3945:
        /*008c*/ 	.byte	0x04, 0x1e
        /*008e*/ 	.short	(.L_3947 - .L_3946)
.L_3946:
        /*0090*/ 	.word	0x00000000
.L_3947:


//--------------------- .nv.info._ZN2at6native55_GLOBAL__N__0955718d_22_SparseCsrTensorMath_cu_868dd54543convert_indices_from_coo_to_csr_cuda_kernelIliEEvPT0_PKT_ll --------------------------
	.section	.nv.info._ZN2at6native55_GLOBAL__N__0955718d_22_SparseCsrTensorMath_cu_868dd54543convert_indices_from_coo_to_csr_cuda_kernelIliEEvPT0_PKT_ll,"",@"SHT_CUDA_INFO"
	.sectionflags	@""
	.align	4


	//----- nvinfo : EIATTR_CUDA_API_VERSION
	.align		4
        /*0000*/ 	.byte	0x04, 0x37
        /*0002*/ 	.short	(.L_3949 - .L_3948)
.L_3948:
        /*0004*/ 	.word	0x00000082


	//----- nvinfo : EIATTR_SW2861232_WAR
	.align		4
.L_3949:
        /*0008*/ 	.byte	0x01, 0x35
	.zero		2


	//----- nvinfo : EIATTR_PARAM_CBANK
	.align		4
        /*000c*/ 	.byte	0x04, 0x0a
        /*000e*/ 	.short	(.L_3951 - .L_3950)
	.align		4
.L_3950:
        /*0010*/ 	.word	index@(.nv.constant0._ZN2at6native55_GLOBAL__N__0955718d_22_SparseCsrTensorMath_cu_868dd54543convert_indices_from_coo_to_csr_cuda_kernelIliEEvPT0_PKT_ll)
        /*0014*/ 	.short	0x0160
        /*0016*/ 	.short	0x0020


	//----- nvinfo : EIATTR_CBANK_PARAM_SIZE
	.align		4
.L_3951:
        /*0018*/ 	.byte	0x03, 0x19
        /*001a*/ 	.short	0x0020


	//----- nvinfo : EIATTR_KPARAM_INFO
	.align		4
        /*001c*/ 	.byte	0x04, 0x17
        /*001e*/ 	.short	(.L_3953 - .L_3952)
.L_3952:
        /*0020*/ 	.word	0x00000000
        /*0024*/ 	.short	0x0003
        /*0026*/ 	.short	0x0018
        /*0028*/ 	.byte	0x00, 0xf0, 0x21, 0x00


	//----- nvinfo : EIATTR_KPARAM_INFO
	.align		4
.L_3953:
        /*002c*/ 	.byte	0x04, 0x17
        /*002e*/ 	.short	(.L_3955 - .L_3954)
.L_3954:
        /*0030*/ 	.word	0x00000000
        /*0034*/ 	.short	0x0002
        /*0036*/ 	.short	0x0010
        /*0038*/ 	.byte	0x00, 0xf0, 0x21, 0x00


	//----- nvinfo : EIATTR_KPARAM_INFO
	.align		4
.L_3955:
        /*003c*/ 	.byte	0x04, 0x17
        /*003e*/ 	.short	(.L_3957 - .L_3956)
.L_3956:
        /*0040*/ 	.word	0x00000000
        /*0044*/ 	.short	0x0001
        /*0046*/ 	.short	0x0008
        /*0048*/ 	.byte	0x00, 0xf0, 0x21, 0x00


	//----- nvinfo : EIATTR_KPARAM_INFO
	.align		4
.L_3957:
        /*004c*/ 	.byte	0x04, 0x17
        /*004e*/ 	.short	(.L_3959 - .L_3958)
.L_3958:
        /*0050*/ 	.word	0x00000000
        /*0054*/ 	.short	0x0000
        /*0056*/ 	.short	0x0000
        /*0058*/ 	.byte	0x00, 0xf0, 0x21, 0x00


	//----- nvinfo : EIATTR_MAXREG_COUNT
	.align		4
.L_3959:
        /*005c*/ 	.byte	0x03, 0x1b
        /*005e*/ 	.short	0x00ff


	//----- nvinfo : EIATTR_MERCURY_ISA_VERSION
	.align		4
        /*0060*/ 	.byte	0x03, 0x5f
        /*0062*/ 	.short	0x0000


	//----- nvinfo : EIATTR_EXIT_INSTR_OFFSETS
	.align		4
        /*0064*/ 	.byte	0x04, 0x1c
        /*0066*/ 	.short	(.L_3961 - .L_3960)


	//   ....[0]....
.L_3960:
        /*0068*/ 	.word	0x000000e0


	//   ....[1]....
        /*006c*/ 	.word	0x00000160


	//   ....[2]....
        /*0070*/ 	.word	0x00000340


	//   ....[3]....
        /*0074*/ 	.word	0x00000720


	//   ....[4]....
        /*0078*/ 	.word	0x00000770


	//   ....[5]....
        /*007c*/ 	.word	0x000007e0


	//   ....[6]....
        /*0080*/ 	.word	0x00000900


	//   ....[7]....
        /*0084*/ 	.word	0x00000950


	//   ....[8]....
        /*0088*/ 	.word	0x00000a30


	//----- nvinfo : EIATTR_CRS_STACK_SIZE
	.align		4
.L_3961:
        /*008c*/ 	.byte	0x04, 0x1e
        /*008e*/ 	.short	(.L_3963 - .L_3962)
.L_3962:
        /*0090*/ 	.word	0x00000000
.L_3963:


//--------------------- .nv.info._ZN2at6native55_GLOBAL__N__0955718d_22_SparseCsrTensorMath_cu_868dd54543convert_indices_from_coo_to_csr_cuda_kernelIiiEEvPT0_PKT_ll --------------------------
	.section	.nv.info._ZN2at6native55_GLOBAL__N__0955718d_22_SparseCsrTensorMath_cu_868dd54543convert_indices_from_coo_to_csr_cuda_kernelIiiEEvPT0_PKT_ll,"",@"SHT_CUDA_INFO"
	.sectionflags	@""
	.align	4


	//----- nvinfo : EIATTR_CUDA_API_VERSION
	.align		4
        /*0000*/ 	.byte	0x04, 0x37
        /*0002*/ 	.short	(.L_3965 - .L_3964)
.L_3964:
        /*0004*/ 	.word	0x00000082


	//----- nvinfo : EIATTR_SW2861232_WAR
	.align		4
.L_3965:
        /*0008*/ 	.byte	0x01, 0x35
	.zero		2


	//----- nvinfo : EIATTR_PARAM_CBANK
	.align		4
        /*000c*/ 	.byte	0x04, 0x0a
        /*000e*/ 	.short	(.L_3967 - .L_3966)
	.align		4
.L_3966:
        /*0010*/ 	.word	index@(.nv.constant0._ZN2at6native55_GLOBAL__N__0955718d_22_SparseCsrTensorMath_cu_868dd54543convert_indices_from_coo_to_csr_cuda_kernelIiiEEvPT0_PKT_ll)
        /*0014*/ 	.short	0x0160
        /*0016*/ 	.short	0x0020


	//----- nvinfo : EIATTR_CBANK_PARAM_SIZE
	.align		4
.L_3967:
        /*0018*/ 	.byte	0x03, 0x19
        /*001a*/ 	.short	0x0020


	//----- nvinfo : EIATTR_KPARAM_INFO
	.align		4
        /*001c*/ 	.byte	0x04, 0x17
        /*001e*/ 	.short	(.L_3969 - .L_3968)
.L_3968:
        /*0020*/ 	.word	0x00000000
        /*0024*/ 	.short	0x0003
        /*0026*/ 	.short	0x0018
        /*0028*/ 	.byte	0x00, 0xf0, 0x21, 0x00


	//----- nvinfo : EIATTR_KPARAM_INFO
	.align		4
.L_3969:
        /*002c*/ 	.byte	0x04, 0x17
        /*002e*/ 	.short	(.L_3971 - .L_3970)
.L_3970:
        /*0030*/ 	.word	0x00000000
        /*0034*/ 	.short	0x0002
        /*0036*/ 	.short	0x0010
        /*0038*/ 	.byte	0x00, 0xf0, 0x21, 0x00


	//----- nvinfo : EIATTR_KPARAM_INFO
	.align		4
.L_3971:
        /*003c*/ 	.byte	0x04, 0x17
        /*003e*/ 	.short	(.L_3973 - .L_3972)
.L_3972:
        /*0040*/ 	.word	0x00000000
        /*0044*/ 	.short	0x0001
        /*0046*/ 	.short	0x0008
        /*0048*/ 	.byte	0x00, 0xf0, 0x21, 0x00


	//----- nvinfo : EIATTR_KPARAM_INFO
	.align		4
.L_3973:
        /*004c*/ 	.byte	0x04, 0x17
        /*004e*/ 	.short	(.L_3975 - .L_3974)
.L_3974:
        /*0050*/ 	.word	0x00000000
        /*0054*/ 	.short	0x0000
        /*0056*/ 	.short	0x0000
        /*0058*/ 	.byte	0x00, 0xf0, 0x21, 0x00


	//----- nvinfo : EIATTR_MAXREG_COUNT
	.align		4
.L_3975:
        /*005c*/ 	.byte	0x03, 0x1b
        /*005e*/ 	.short	0x00ff


	//----- nvinfo : EIATTR_MERCURY_ISA_VERSION
	.align		4
        /*0060*/ 	.byte	0x03, 0x5f
        /*0062*/ 	.short	0x0000


	//----- nvinfo : EIATTR_EXIT_INSTR_OFFSETS
	.align		4
        /*0064*/ 	.byte	0x04, 0x1c
        /*0066*/ 	.short	(.L_3977 - .L_3976)


	//   ....[0]....
.L_3976:
        /*0068*/ 	.word	0x000000e0


	//   ....[1]....
        /*006c*/ 	.word	0x00000180


	//   ....[2]....
        /*0070*/ 	.word	0x00000350


	//   ....[3]....
        /*0074*/ 	.word	0x00000750


	//   ....[4]....
        /*0078*/ 	.word	0x000007a0


	//   ....[5]....
        /*007c*/ 	.word	0x00000800


	//   ....[6]....
        /*0080*/ 	.word	0x00000930


	//   ....[7]....
        /*0084*/ 	.word	0x00000980


	//   ....[8]....
        /*0088*/ 	.word	0x00000a60


	//----- nvinfo : EIATTR_CRS_STACK_SIZE
	.align		4
.L_3977:
        /*008c*/ 	.byte	0x04, 0x1e
        /*008e*/ 	.short	(.L_3979 - .L_3978)
.L_3978:
        /*0090*/ 	.word	0x00000000
.L_3979:


//--------------------- .nv.info._ZN2at6native55_GLOBAL__N__0955718d_22_SparseCsrTensorMath_cu_868dd54543convert_indices_from_coo_to_csr_cuda_kernelIaiEEvPT0_PKT_ll --------------------------
	.section	.nv.info._ZN2at6native55_GLOBAL__N__0955718d_22_SparseCsrTensorMath_cu_868dd54543convert_indices_from_coo_to_csr_cuda_kernelIaiEEvPT0_PKT_ll,"",@"SHT_CUDA_INFO"
	.sectionflags	@""
	.align	4


	//----- nvinfo : EIATTR_CUDA_API_VERSION
	.align		4
        /*0000*/ 	.byte	0x04, 0x37
        /*0002*/ 	.short	(.L_3981 - .L_3980)
.L_3980:
        /*0004*/ 	.word	0x00000082


	//----- nvinfo : EIATTR_SW2861232_WAR
	.align		4
.L_3981:
        /*0008*/ 	.byte	0x01, 0x35
	.zero		2


	//----- nvinfo : EIATTR_PARAM_CBANK
	.align		4
        /*000c*/ 	.byte	0x04, 0x0a
        /*000e*/ 	.short	(.L_3983 - .L_3982)
	.align		4
.L_3982:
        /*0010*/ 	.word	index@(.nv.constant0._ZN2at6native55_GLOBAL__N__0955718d_22_SparseCsrTensorMath_cu_868dd54543convert_indices_from_coo_to_csr_cuda_kernelIaiEEvPT0_PKT_ll)
        /*0014*/ 	.short	0x0160
        /*0016*/ 	.short	0x0020


	//----- nvinfo : EIATTR_CBANK_PARAM_SIZE
	.align		4
.L_3983:
        /*0018*/ 	.byte	0x03, 0x19
        /*001a*/ 	.short	0x0020


	//----- nvinfo : EIATTR_KPARAM_INFO
	.align		4
        /*001c*/ 	.byte	0x04, 0x17
        /*001e*/ 	.short	(.L_3985 - .L_3984)
.L_3984:
        /*0020*/ 	.word	0x00000000
        /*0024*/ 	.short	0x0003
        /*0026*/ 	.short	0x0018
        /*0028*/ 	.byte	0x00, 0xf0, 0x21, 0x00


	//----- nvinfo : EIATTR_KPARAM_INFO
	.align		4
.L_3985:
        /*002c*/ 	.byte	0x04, 0x17
        /*002e*/ 	.short	(.L_3987 - .L_3986)
.L_3986:
        /*0030*/ 	.word	0x00000000
        /*0034*/ 	.short	0x0002
        /*0036*/ 	.short	0x0010
        /*0038*/ 	.byte	0x00, 0xf0, 0x21, 0x00


	//----- nvinfo : EIATTR_KPARAM_INFO
	.align		4
.L_3987:
        /*003c*/ 	.byte	0x04, 0x17
        /*003e*/ 	.short	(.L_3989 - .L_3988)
.L_3988:
        /*0040*/ 	.word	0x00000000
        /*0044*/ 	.short	0x0001
        /*0046*/ 	.short	0x0008
        /*0048*/ 	.byte	0x00, 0xf0, 0x21, 0x00


	//----- nvinfo : EIATTR_KPARAM_INFO
	.align		4
.L_3989:
        /*004c*/ 	.byte	0x04, 0x17
        /*004e*/ 	.short	(.L_3991 - .L_3990)
.L_3990:
        /*0050*/ 	.word	0x00000000
        /*0054*/ 	.short	0x0000
        /*0056*/ 	.short	0x0000
        /*0058*/ 	.byte	0x00, 0xf0, 0x21, 0x00


	//----- nvinfo : EIATTR_MAXREG_COUNT
	.align		4
.L_3991:
        /*005c*/ 	.byte	0x03, 0x1b
        /*005e*/ 	.short	0x00ff


	//----- nvinfo : EIATTR_MERCURY_ISA_VERSION
	.align		4
        /*0060*/ 	.byte	0x03, 0x5f
        /*0062*/ 	.short	0x0000


	//----- nvinfo : EIATTR_EXIT_INSTR_OFFSETS
	.align		4
        /*0064*/ 	.byte	0x04, 0x1c
        /*0066*/ 	.short	(.L_3993 - .L_3992)


	//   ....[0]....
.L_3992:
        /*0068*/ 	.word	0x000000e0


	//   ....[1]....
        /*006c*/ 	.word	0x00000190


	//   ....[2]....
        /*0070*/ 	.word	0x000003c0


	//   ....[3]....
        /*0074*/ 	.word	0x000007c0


	//   ....[4]....
        /*0078*/ 	.word	0x00000820


	//   ....[5]....
        /*007c*/ 	.word	0x00000880


	//   ....[6]....
        /*0080*/ 	.word	0x000009c0


	//   ....[7]....
        /*0084*/ 	.word	0x00000a10


	//   ....[8]....
        /*0088*/ 	.word	0x00000af0


	//----- nvinfo : EIATTR_CRS_STACK_SIZE
	.align		4
.L_3993:
        /*008c*/ 	.byte	0x04, 0x1e
        /*008e*/ 	.short	(.L_3995 - .L_3994)
.L_3994:
        /*0090*/ 	.word	0x00000000
.L_3995:


//--------------------- .nv.info._ZN2at6native55_GLOBAL__N__0955718d_22_SparseCsrTensorMath_cu_868dd54543convert_indices_from_coo_to_csr_cuda_kernelIhiEEvPT0_PKT_ll --------------------------
	.section	.nv.info._ZN2at6native55_GLOBAL__N__0955718d_22_SparseCsrTensorMath_cu_868dd54543convert_indices_from_coo_to_csr_cuda_kernelIhiEEvPT0_PKT_ll,"",@"SHT_CUDA_INFO"
	.sectionflags	@""
	.align	4


	//----- nvinfo : EIATTR_CUDA_API_VERSION
	.align		4
        /*0000*/ 	.byte	0x04, 0x37
        /*0002*/ 	.short	(.L_3997 - .L_3996)
.L_3996:
        /*0004*/ 	.word	0x00000082


	//----- nvinfo : EIATTR_SW2861232_WAR
	.align		4
.L_3997:
        /*0008*/ 	.byte	0x01, 0x35
	.zero		2


	//----- nvinfo : EIATTR_PARAM_CBANK
	.align		4
        /*000c*/ 	.byte	0x04, 0x0a
        /*000e*/ 	.short	(.L_3999 - .L_3998)
	.align		4
.L_3998:
        /*0010*/ 	.word	index@(.nv.constant0._ZN2at6native55_GLOBAL__N__0955718d_22_SparseCsrTensorMath_cu_868dd54543convert_indices_from_coo_to_csr_cuda_kernelIhiEEvPT0_PKT_ll)
        /*0014*/ 	.short	0x0160
        /*0016*/ 	.short	0x0020


	//----- nvinfo : EIATTR_CBANK_PARAM_SIZE
	.align		4
.L_3999:
        /*0018*/ 	.byte	0x03, 0x19
        /*001a*/ 	.short	0x0020


	//----- nvinfo : EIATTR_KPARAM_INFO
	.align		4
        /*001c*/ 	.byte	0x04, 0x17
        /*001e*/ 	.short	(.L_4001 - .L_4000)
.L_4000:
        /*0020*/ 	.word	0x00000000
        /*0024*/ 	.short	0x0003
        /*0026*/ 	.short	0x0018
        /*0028*/ 	.byte	0x00, 0xf0, 0x21, 0x00


	//----- nvinfo : EIATTR_KPARAM_INFO
	.align		4
.L_4001:
        /*002c*/ 	.byte	0x04, 0x17
        /*002e*/ 	.short	(.L_4003 - .L_4002)
.L_4002:
        /*0030*/ 	.word	0x00000000
        /*0034*/ 	.short	0x0002
        /*0036*/ 	.short	0x0010
        /*0038*/ 	.byte	0x00, 0xf0, 0x21, 0x00


	//----- nvinfo : EIATTR_KPARAM_INFO
	.align		4
.L_4003:
        /*003c*/ 	.byte	0x04, 0x17
        /*003e*/ 	.short	(.L_4005 - .L_4004)
.L_4004:
        /*0040*/ 	.word	0x00000000
        /*0044*/ 	.short	0x0001
        /*0046*/ 	.short	0x0008
        /*0048*/ 	.byte	0x00, 0xf0, 0x21, 0x00


	//----- nvinfo : EIATTR_KPARAM_INFO
	.align		4
.L_4005:
        /*004c*/ 	.byte	0x04, 0x17
        /*004e*/ 	.short	(.L_4007 - .L_4006)
.L_4006:
        /*0050*/ 	.word	0x00000000
        /*0054*/ 	.short	0x0000
        /*0056*/ 	.short	0x0000
        /*0058*/ 	.byte	0x00, 0xf0, 0x21, 0x00


	//----- nvinfo : EIATTR_MAXREG_COUNT
	.align		4
.L_4007:
        /*005c*/ 	.byte	0x03, 0x1b
        /*005e*/ 	.short	0x00ff


	//----- nvinfo : EIATTR_MERCURY_ISA_VERSION
	.align		4
        /*0060*/ 	.byte	0x03, 0x5f
        /*0062*/ 	.short	0x0000


	//----- nvinfo : EIATTR_EXIT_INSTR_OFFSETS
	.align		4
        /*0064*/ 	.byte	0x04, 0x1c
        /*0066*/ 	.short	(.L_4009 - .L_4008)


	//   ....[0]....
.L_4008:
        /*0068*/ 	.word	0x000000e0


	//   ....[1]....
        /*006c*/ 	.word	0x00000180


	//   ....[2]....
        /*0070*/ 	.word	0x000003a0


	//   ....[3]....
        /*0074*/ 	.word	0x000007a0


	//   ....[4]....
        /*0078*/ 	.word	0x00000800


	//   ....[5]....
        /*007c*/ 	.word	0x00000860


	//   ....[6]....
        /*0080*/ 	.word	0x00000980


	//   ....[7]....
        /*0084*/ 	.word	0x00000a70


	//----- nvinfo : EIATTR_CRS_STACK_SIZE
	.align		4
.L_4009:
        /*0088*/ 	.byte	0x04, 0x1e
        /*008a*/ 	.short	(.L_4011 - .L_4010)
.L_4010:
        /*008c*/ 	.word	0x00000000
.L_4011:


//--------------------- .nv.info._ZN2at6native13reduce_kernelILi512ELi1ENS0_8ReduceOpIN3c108BFloat16ENS0_14func_wrapper_tIS4_NS0_55_GLOBAL__N__0955718d_22_SparseCsrTensorMath_cu_868dd54514ReductionMulOpIS4_EEEEjS4_Li4ELi4EEEEEvT1_ --------------------------
	.section	.nv.info._ZN2at6native13reduce_kernelILi512ELi1ENS0_8ReduceOpIN3c108BFloat16ENS0_14func_wrapper_tIS4_NS0_55_GLOBAL__N__0955718d_22_SparseCsrTensorMath_cu_868dd54514ReductionMulOpIS4_EEEEjS4_Li4ELi4EEEEEvT1_,"",@"SHT_CUDA_INFO"
	.sectionflags	@""
	.align	4


	//----- nvinfo : EIATTR_CUDA_API_VERSION
	.align		4
        /*0000*/ 	.byte	0x04, 0x37
        /*0002*/ 	.short	(.L_4013 - .L_4012)
.L_4012:
        /*0004*/ 	.word	0x00000082


	//----- nvinfo : EIATTR_SW2861232_WAR
	.align		4
.L_4013:
        /*0008*/ 	.byte	0x01, 0x35
	.zero		2


	//----- nvinfo : EIATTR_PARAM_CBANK
	.align		4
        /*000c*/ 	.byte	0x04, 0x0a
        /*000e*/ 	.short	(.L_4015 - .L_4014)
	.align		4
.L_4014:
        /*0010*/ 	.word	index@(.nv.constant0._ZN2at6native13reduce_kernelILi512ELi1ENS0_8ReduceOpIN3c108BFloat16ENS0_14func_wrapper_tIS4_NS0_55_GLOBAL__N__0955718d_22_SparseCsrTensorMath_cu_868dd54514ReductionMulOpIS4_EEEEjS4_Li4ELi4EEEEEvT1_)
        /*0014*/ 	.short	0x0160
        /*0016*/ 	.short	0x0410


	//----- nvinfo : EIATTR_CBANK_PARAM_SIZE
	.align		4
.L_4015:
        /*0018*/ 	.byte	0x03, 0x19
        /*001a*/ 	.short	0x0410


	//----- nvinfo : EIATTR_KPARAM_INFO
	.align		4
        /*001c*/ 	.byte	0x04, 0x17
        /*001e*/ 	.short	(.L_4017 - .L_4016)
.L_4016:
        /*0020*/ 	.word	0x00000000
        /*0024*/ 	.short	0x0000
        /*0026*/ 	.short	0x0000
        /*0028*/ 	.byte	0x00, 0xf0, 0x41, 0x10


	//----- nvinfo : EIATTR_MAXREG_COUNT
	.align		4
.L_4017:
        /*002c*/ 	.byte	0x03, 0x1b
        /*002e*/ 	.short	0x0020


	//----- nvinfo : EIATTR_NUM_BARRIERS
	.align		4
        /*0030*/ 	.byte	0x02, 0x4c
        /*0032*/ 	.byte	0x01
	.zero		1


	//----- nvinfo : EIATTR_EXTERNS
	.align		4
        /*0034*/ 	.byte	0x04, 0x0f
        /*0036*/ 	.short	(.L_4019 - .L_4018)


	//   ....[0]....
	.align		4
.L_4018:
        /*0038*/ 	.word	index@(__assertfail)


	//----- nvinfo : EIATTR_MERCURY_ISA_VERSION
	.align		4
.L_4019:
        /*003c*/ 	.byte	0x03, 0x5f
        /*003e*/ 	.short	0x0000


	//----- nvinfo : EIATTR_INT_WARP_WIDE_INSTR_OFFSETS
	.align		4
        /*0040*/ 	.byte	0x04, 0x31
        /*0042*/ 	.short	(.L_4021 - .L_4020)


	//   ....[0]....
.L_4020:
        /*0044*/ 	.word	0x0000b460


	//   ....[1]....
        /*0048*/ 	.word	0x0000b530


	//----- nvinfo : EIATTR_COOP_GROUP_MASK_REGIDS
	.align		4
.L_4021:
        /*004c*/ 	.byte	0x04, 0x29
        /*004e*/ 	.short	(.L_4023 - .L_4022)


	//   ....[0]....
.L_4022:
        /*0050*/ 	.word	0xffffffff


	//   ....[1]....
        /*0054*/ 	.word	0xffffffff


	//----- nvinfo : EIATTR_COOP_GROUP_INSTR_OFFSETS
	.align		4
.L_4023:
        /*0058*/ 	.byte	0x04, 0x28
        /*005a*/ 	.short	(.L_4025 - .L_4024)


	//   ....[0]....
.L_4024:
        /*005c*/ 	.word	0x000097b0


	//   ....[1]....
        /*0060*/ 	.word	0x0000bc90


	//----- nvinfo : EIATTR_SYSCALL_OFFSETS
	.align		4
.L_4025:
        /*0064*/ 	.byte	0x04, 0x46
        /*0066*/ 	.short	(.L_4027 - .L_4026)


	//   ....[0]....
.L_4026:
        /*0068*/ 	.word	0x0000bf70


	//   ....[1]....
        /*006c*/ 	.word	0x0000c1e0


	//   ....[2]....
        /*0070*/ 	.word	0x0000c500


	//   ....[3]....
        /*0074*/ 	.word	0x0000c760


	//----- nvinfo : EIATTR_EXIT_INSTR_OFFSETS
	.align		4
.L_4027:
        /*0078*/ 	.byte	0x04, 0x1c
        /*007a*/ 	.short	(.L_4029 - .L_4028)


	//   ....[0]....
.L_4028:
        /*007c*/ 	.word	0x0000b5e0


	//   ....[1]....
        /*0080*/ 	.word	0x0000bd20


	//   ....[2]....
        /*0084*/ 	.word	0x0000bfb0


	//   ....[3]....
        /*0088*/ 	.word	0x0000bfd0


	//   ....[4]....
        /*008c*/ 	.word	0x0000c220


	//   ....[5]....
        /*0090*/ 	.word	0x0000c240


	//   ....[6]....
        /*0094*/ 	.word	0x0000c260


	//   ....[7]....
        /*0098*/ 	.word	0x0000c290


	//   ....[8]....
        /*009c*/ 	.word	0x0000c2c0


	//   ....[9]....
        /*00a0*/ 	.word	0x0000c540


	//   ....[10]....
        /*00a4*/ 	.word	0x0000c560


	//   ....[11]....
        /*00a8*/ 	.word	0x0000c7a0


	//   ....[12]....
        /*00ac*/ 	.word	0x0000c7c0


	//----- nvinfo : EIATTR_MAX_THREADS
	.align		4
.L_4029:
        /*00b0*/ 	.byte	0x04, 0x05
        /*00b2*/ 	.short	(.L_4031 - .L_4030)
.L_4030:
        /*00b4*/ 	.word	0x00000200
        /*00b8*/ 	.word	0x00000001
        /*00bc*/ 	.word	0x00000001


	//----- nvinfo : EIATTR_CRS_STACK_SIZE
	.align		4
.L_4031:
        /*00c0*/ 	.byte	0x04, 0x1e
        /*00c2*/ 	.short	(.L_4033 - .L_4032)
.L_4032:
        /*00c4*/ 	.word	0x00000000
.L_4033:


//--------------------- .nv.info._ZN2at6native13reduce_kernelILi256ELi2ENS0_8ReduceOpIN3c108BFloat16ENS0_14func_wrapper_tIS4_NS0_55_GLOBAL__N__0955718d_22_SparseCsrTensorMath_cu_868dd54514ReductionMulOpIS4_EEEEjS4_Li4ELi4EEEEEvT1_ --------------------------
	.section	.nv.info._ZN2at6native13reduce_kernelILi256ELi2ENS0_8ReduceOpIN3c108BFloat16ENS0_14func_wrapper_tIS4_NS0_55_GLOBAL__N__0955718d_22_SparseCsrTensorMath_cu_868dd54514ReductionMulOpIS4_EEEEjS4_Li4ELi4EEEEEvT1_,"",@"SHT_CUDA_INFO"
	.sectionflags	@""
	.align	4


	//----- nvinfo : EIATTR_CUDA_API_VERSION
	.align		4
        /*0000*/ 	.byte	0x04, 0x37
        /*0002*/ 	.short	(.L_4035 - .L_4034)
.L_4034:
        /*0004*/ 	.word	0x00000082


	//----- nvinfo : EIATTR_SW2861232_WAR
	.align		4
.L_4035:
        /*0008*/ 	.byte	0x01, 0x35
	.zero		2


	//----- nvinfo : EIATTR_PARAM_CBANK
	.align		4
        /*000c*/ 	.byte	0x04, 0x0a
        /*000e*/ 	.short	(.L_4037 - .L_4036)
	.align		4
.L_4036:
        /*0010*/ 	.word	index@(.nv.constant0._ZN2at6native13reduce_kernelILi256ELi2ENS0_8ReduceOpIN3c108BFloat16ENS0_14func_wrapper_tIS4_NS0_55_GLOBAL__N__0955718d_22_SparseCsrTensorMath_cu_868dd54514ReductionMulOpIS4_EEEEjS4_Li4ELi4EEEEEvT1_)
        /*0014*/ 	.short	0x0160
        /*0016*/ 	.short	0x0410


	//----- nvinfo : EIATTR_CBANK_PARAM_SIZE
	.align		4
.L_4037:
        /*0018*/ 	.byte	0x03, 0x19
        /*001a*/ 	.short	0x0410


	//----- nvinfo : EIATTR_KPARAM_INFO
	.align		4
        /*001c*/ 	.byte	0x04, 0x17
        /*001e*/ 	.short	(.L_4039 - .L_4038)
.L_4038:
        /*0020*/ 	.word	0x00000000
        /*0024*/ 	.short	0x0000
        /*0026*/ 	.short	0x0000
        /*0028*/ 	.byte	0x00, 0xf0, 0x41, 0x10


	//----- nvinfo : EIATTR_MAXREG_COUNT
	.align		4
.L_4039:
        /*002c*/ 	.byte	0x03, 0x1b
        /*002e*/ 	.short	0x0040


	//----- nvinfo : EIATTR_NUM_BARRIERS
	.align		4
        /*0030*/ 	.byte	0x02, 0x4c
        /*0032*/ 	.byte	0x01
	.zero		1


	//----- nvinfo : EIATTR_EXTERNS
	.align		4
        /*0034*/ 	.byte	0x04, 0x0f
        /*0036*/ 	.short	(.L_4041 - .L_4040)


	//   ....[0]....
	.align		4
.L_4040:
        /*0038*/ 	.word	index@(__assertfail)


	//----- nvinfo : EIATTR_MERCURY_ISA_VERSION
	.align		4
.L_4041:
        /*003c*/ 	.byte	0x03, 0x5f
        /*003e*/ 	.short	0x0000


	//----- nvinfo : EIATTR_INT_WARP_WIDE_INSTR_OFFSETS
	.align		4
        /*0040*/ 	.byte	0x04, 0x31
        /*0042*/ 	.short	(.L_4043 - .L_4042)


	//   ....[0]....
.L_4042:
        /*0044*/ 	.word	0x0000de20


	//   ....[1]....
        /*0048*/ 	.word	0x0000def0


	//----- nvinfo : EIATTR_COOP_GROUP_MASK_REGIDS
	.align		4
.L_4043:
        /*004c*/ 	.byte	0x04, 0x29
        /*004e*/ 	.short	(.L_4045 - .L_4044)


	//   ....[0]....
.L_4044:
        /*0050*/ 	.word	0xffffffff


	//   ....[1]....
        /*0054*/ 	.word	0xffffffff


	//   ....[2]....
        /*0058*/ 	.word	0xffffffff


	//   ....[3]....
        /*005c*/ 	.word	0xffffffff


	//----- nvinfo : EIATTR_COOP_GROUP_INSTR_OFFSETS
	.align		4
.L_4045:
        /*0060*/ 	.byte	0x04, 0x28
        /*0062*/ 	.short	(.L_4047 - .L_4046)


	//   ....[0]....
.L_4046:
        /*0064*/ 	.word	0x0000a760


	//   ....[1]....
        /*0068*/ 	.word	0x0000a770


	//   ....[2]....
        /*006c*/ 	.word	0x0000e840


	//   ....[3]....
        /*0070*/ 	.word	0x0000e850


	//----- nvinfo : EIATTR_SYSCALL_OFFSETS
	.align		4
.L_4047:
        /*0074*/ 	.byte	0x04, 0x46
        /*0076*/ 	.short	(.L_4049 - .L_4048)


	//   ....[0]....
.L_4048:
        /*0078*/ 	.word	0x00000f70


	//   ....[1]....
        /*007c*/ 	.word	0x0000ebe0


	//   ....[2]....
        /*0080*/ 	.word	0x0000ed60


	//   ....[3]....
        /*0084*/ 	.word	0x0000f040


	//   ....[4]....
        /*0088*/ 	.word	0x0000f1c0


	//   ....[5]....
        /*008c*/ 	.word	0x0000f540


	//   ....[6]....
        /*0090*/ 	.word	0x0000f6c0


	//   ....[7]....
        /*0094*/ 	.word	0x0000f9a0


	//   ....[8]....
        /*0098*/ 	.word	0x0000fb20


	//----- nvinfo : EIATTR_EXIT_INSTR_OFFSETS
	.align		4
.L_4049:
        /*009c*/ 	.byte	0x04, 0x1c
        /*009e*/ 	.short	(.L_4051 - .L_4050)


	//   ....[0]....
.L_4050:
        /*00a0*/ 	.word	0x0000dfa0


	//   ....[1]....
        /*00a4*/ 	.word	0x0000e930


	//   ....[2]....
        /*00a8*/ 	.word	0x0000eda0


	//   ....[3]....
        /*00ac*/ 	.word	0x0000edd0


	//   ....[4]....
        /*00b0*/ 	.word	0x0000f200


	//   ....[5]....
        /*00b4*/ 	.word	0x0000f230


	//   ....[6]....
        /*00b8*/ 	.word	0x0000f250


	//   ....[7]....
        /*00bc*/ 	.word	0x0000f280


	//   ....[8]....
        /*00c0*/ 	.word	0x0000f2b0


	//   ....[9]....
        /*00c4*/ 	.word	0x0000f710


	//   ....[10]....
        /*00c8*/ 	.word	0x0000f750


	//   ....[11]....
        /*00cc*/ 	.word	0x0000fb70


	//   ....[12]....
        /*00d0*/ 	.word	0x0000fbb0


	//----- nvinfo : EIATTR_MAX_THREADS
	.align		4
.L_4051:
        /*00d4*/ 	.byte	0x04, 0x05
        /*00d6*/ 	.short	(.L_4053 - .L_4052)
.L_4052:
        /*00d8*/ 	.word	0x00000100
        /*00dc*/ 	.word	0x00000001
        /*00e0*/ 	.word	0x00000001


	//----- nvinfo : EIATTR_CRS_STACK_SIZE
	.align		4
.L_4053:
        /*00e4*/ 	.byte	0x04, 0x1e
        /*00e6*/ 	.short	(.L_4055 - .L_4054)
.L_4054:
        /*00e8*/ 	.word	0x00000000
.L_4055:


//--------------------- .nv.info._ZN2at6native13reduce_kernelILi128ELi4ENS0_8ReduceOpIN3c108BFloat16ENS0_14func_wrapper_tIS4_NS0_55_GLOBAL__N__0955718d_22_SparseCsrTensorMath_cu_868dd54514ReductionMulOpIS4_EEEEjS4_Li4ELi4EEEEEvT1_ --------------------------
	.section	.nv.info._ZN2at6native13reduce_kernelILi128ELi4ENS0_8ReduceOpIN3c108BFloat16ENS0_14func_wrapper_tIS4_NS0_55_GLOBAL__N__0955718d_22_SparseCsrTensorMath_cu_868dd54514ReductionMulOpIS4_EEEEjS4_Li4ELi4EEEEEvT1_,"",@"SHT_CUDA_INFO"
	.sectionflags	@""
	.align	4


	//----- nvinfo : EIATTR_CUDA_API_VERSION
	.align		4
        /*0000*/ 	.byte	0x04, 0x37
        /*0002*/ 	.short	(.L_4057 - .L_4056)
.L_4056:
        /*0004*/ 	.word	0x00000082


	//----- nvinfo : EIATTR_SW2861232_WAR
	.align		4
.L_4057:
        /*0008*/ 	.byte	0x01, 0x35
	.zero		2


	//----- nvinfo : EIATTR_PARAM_CBANK
	.align		4
        /*000c*/ 	.byte	0x04, 0x0a
        /*000e*/ 	.short	(.L_4059 - .L_4058)
	.align		4
.L_4058:
        /*0010*/ 	.word	index@(.nv.constant0._ZN2at6native13reduce_kernelILi128ELi4ENS0_8ReduceOpIN3c108BFloat16ENS0_14func_wrapper_tIS4_NS0_55_GLOBAL__N__0955718d_22_SparseCsrTensorMath_cu_868dd54514ReductionMulOpIS4_EEEEjS4_Li4ELi4EEEEEvT1_)
        /*0014*/ 	.short	0x0160
        /*0016*/ 	.short	0x0410


	//----- nvinfo : EIATTR_CBANK_PARAM_SIZE
	.align		4
.L_4059:
        /*0018*/ 	.byte	0x03, 0x19
        /*001a*/ 	.short	0x0410


	//----- nvinfo : EIATTR_KPARAM_INFO
	.align		4
        /*001c*/ 	.byte	0x04, 0x17
        /*001e*/ 	.short	(.L_4061 - .L_4060)
.L_4060:
        /*0020*/ 	.word	0x00000000
        /*0024*/ 	.short	0x0000
        /*0026*/ 	.short	0x0000
        /*0028*/ 	.byte	0x00, 0xf0, 0x41, 0x10


	//----- nvinfo : EIATTR_MAXREG_COUNT
	.align		4
.L_4061:
        /*002c*/ 	.byte	0x03, 0x1b
        /*002e*/ 	.short	0x0080


	//----- nvinfo : EIATTR_NUM_BARRIERS
	.align		4
        /*0030*/ 	.byte	0x02, 0x4c
        /*0032*/ 	.byte	0x01
	.zero		1


	//----- nvinfo : EIATTR_EXTERNS
	.align		4
        /*0034*/ 	.byte	0x04, 0x0f
        /*0036*/ 	.short	(.L_4063 - .L_4062)


	//   ....[0]....
	.align		4
.L_4062:
        /*0038*/ 	.word	index@(__assertfail)


	//----- nvinfo : EIATTR_MERCURY_ISA_VERSION
	.align		4
.L_4063:
        /*003c*/ 	.byte	0x03, 0x5f
        /*003e*/ 	.short	0x0000


	//----- nvinfo : EIATTR_INT_WARP_WIDE_INSTR_OFFSETS
	.align		4
        /*0040*/ 	.byte	0x04, 0x31
        /*0042*/ 	.short	(.L_4065 - .L_4064)


	//   ....[0]....
.L_4064:
        /*0044*/ 	.word	0x00012790


	//   ....[1]....
        /*0048*/ 	.word	0x00012860


	//----- nvinfo : EIATTR_COOP_GROUP_MASK_REGIDS
	.align		4
.L_4065:
        /*004c*/ 	.byte	0x04, 0x29
        /*004e*/ 	.short	(.L_4067 - .L_4066)


	//   ....[0]....
.L_4066:
        /*0050*/ 	.word	0xffffffff


	//   ....[1]....
        /*0054*/ 	.word	0xffffffff


	//   ....[2]....
        /*0058*/ 	.word	0xffffffff


	//   ....[3]....
        /*005c*/ 	.word	0xffffffff


	//   ....[4]....
        /*0060*/ 	.word	0xffffffff


	//   ....[5]....
        /*0064*/ 	.word	0xffffffff


	//   ....[6]....
        /*0068*/ 	.word	0xffffffff


	//   ....[7]....
        /*006c*/ 	.word	0xffffffff


	//----- nvinfo : EIATTR_COOP_GROUP_INSTR_OFFSETS
	.align		4
.L_4067:
        /*0070*/ 	.byte	0x04, 0x28
        /*0072*/ 	.short	(.L_4069 - .L_4068)


	//   ....[0]....
.L_4068:
        /*0074*/ 	.word	0x0000bd20


	//   ....[1]....
        /*0078*/ 	.word	0x0000bd40


	//   ....[2]....
        /*007c*/ 	.word	0x0000bd50


	//   ....[3]....
        /*0080*/ 	.word	0x0000bd60


	//   ....[4]....
        /*0084*/ 	.word	0x000134c0


	//   ....[5]....
        /*0088*/ 	.word	0x000134e0


	//   ....[6]....
        /*008c*/ 	.word	0x000134f0


	//   ....[7]....
        /*0090*/ 	.word	0x00013500


	//----- nvinfo : EIATTR_SYSCALL_OFFSETS
	.align		4
.L_4069:
        /*0094*/ 	.byte	0x04, 0x46
        /*0096*/ 	.short	(.L_4071 - .L_4070)


	//   ....[0]....
.L_4070:
        /*0098*/ 	.word	0x00000f10


	//   ....[1]....
        /*009c*/ 	.word	0x000139e0


	//   ....[2]....
        /*00a0*/ 	.word	0x00013b60


	//   ....[3]....
        /*00a4*/ 	.word	0x00013ce0


	//   ....[4]....
        /*00a8*/ 	.word	0x00013e60


	//   ....[5]....
        /*00ac*/ 	.word	0x00014210


	//   ....[6]....
        /*00b0*/ 	.word	0x00014390


	//   ....[7]....
        /*00b4*/ 	.word	0x00014510


	//   ....[8]....
        /*00b8*/ 	.word	0x00014690


	//   ....[9]....
        /*00bc*/ 	.word	0x00014ac0


	//   ....[10]....
        /*00c0*/ 	.word	0x00014c40


	//   ....[11]....
        /*00c4*/ 	.word	0x00014dd0


	//   ....[12]....
        /*00c8*/ 	.word	0x00014f50


	//   ....[13]....
        /*00cc*/ 	.word	0x000152f0


	//   ....[14]....
        /*00d0*/ 	.word	0x00015470


	//   ....[15]....
        /*00d4*/ 	.word	0x00015600


	//   ....[16]....
        /*00d8*/ 	.word	0x00015780


	//----- nvinfo : EIATTR_EXIT_INSTR_OFFSETS
	.align		4
.L_4071:
        /*00dc*/ 	.byte	0x04, 0x1c
        /*00de*/ 	.short	(.L_4073 - .L_4072)


	//   ....[0]....
.L_4072:
        /*00e0*/ 	.word	0x00012910


	//   ....[1]....
        /*00e4*/ 	.word	0x00013680


	//   ....[2]....
        /*00e8*/ 	.word	0x00013ea0


	//   ....[3]....
        /*00ec*/ 	.word	0x00013ef0


	//   ....[4]....
        /*00f0*/ 	.word	0x000146d0


	//   ....[5]....
        /*00f4*/ 	.word	0x00014720


	//   ....[6]....
        /*00f8*/ 	.word	0x00014740


	//   ....[7]....
        /*00fc*/ 	.word	0x00014770


	//   ....[8]....
        /*0100*/ 	.word	0x000147a0


	//   ....[9]....
        /*0104*/ 	.word	0x00014fa0


	//   ....[10]....
        /*0108*/ 	.word	0x00015010


	//   ....[11]....
        /*010c*/ 	.word	0x000157d0


	//   ....[12]....
        /*0110*/ 	.word	0x00015840


	//----- nvinfo : EIATTR_MAX_THREADS
	.align		4
.L_4073:
        /*0114*/ 	.byte	0x04, 0x05
        /*0116*/ 	.short	(.L_4075 - .L_4074)
.L_4074:
        /*0118*/ 	.word	0x00000080
        /*011c*/ 	.word	0x00000001
        /*0120*/ 	.word	0x00000001


	//----- nvinfo : EIATTR_CRS_STACK_SIZE
	.align		4
.L_4075:
        /*0124*/ 	.byte	0x04, 0x1e
        /*0126*/ 	.short	(.L_4077 - .L_4076)
.L_4076:
        /*0128*/ 	.word	0x00000000
.L_4077:


//--------------------- .nv.info._ZN2at6native13reduce_kernelILi512ELi1ENS0_8ReduceOpIN3c104HalfENS0_14func_wrapper_tIS4_NS0_55_GLOBAL__N__0955718d_22_SparseCsrTensorMath_cu_868dd54514ReductionMulOpIS4_EEEEjS4_Li4ELi4EEEEEvT1_ --------------------------
	.section	.nv.info._ZN2at6native13reduce_kernelILi512ELi1ENS0_8ReduceOpIN3c104HalfENS0_14func_wrapper_tIS4_NS0_55_GLOBAL__N__0955718d_22_SparseCsrTensorMath_cu_868dd54514ReductionMulOpIS4_EEEEjS4_Li4ELi4EEEEEvT1_,"",@"SHT_CUDA_INFO"
	.sectionflags	@""
	.align	4


	//----- nvinfo : EIATTR_CUDA_API_VERSION
	.align		4
        /*0000*/ 	.byte	0x04, 0x37
        /*0002*/ 	.short	(.L_4079 - .L_4078)
.L_4078:
        /*0004*/ 	.word	0x00000082


	//----- nvinfo : EIATTR_SW2861232_WAR
	.align		4
.L_4079:
        /*0008*/ 	.byte	0x01, 0x35
	.zero		2


	//----- nvinfo : EIATTR_PARAM_CBANK
	.align		4
        /*000c*/ 	.byte	0x04, 0x0a
        /*000e*/ 	.short	(.L_4081 - .L_4080)
	.align		4
.L_4080:
        /*0010*/ 	.word	index@(.nv.constant0._ZN2at6native13reduce_kernelILi512ELi1ENS0_8ReduceOpIN3c104HalfENS0_14func_wrapper_tIS4_NS0_55_GLOBAL__N__0955718d_22_SparseCsrTensorMath_cu_868dd54514ReductionMulOpIS4_EEEEjS4_Li4ELi4EEEEEvT1_)
        /*0014*/ 	.short	0x0160
        /*0016*/ 	.short	0x0410


	//----- nvinfo : EIATTR_CBANK_PARAM_SIZE
	.align		4
.L_4081:
        /*0018*/ 	.byte	0x03, 0x19
        /*001a*/ 	.short	0x0410


	//----- nvinfo : EIATTR_KPARAM_INFO
	.align		4
        /*001c*/ 	.byte	0x04, 0x17
        /*001e*/ 	.short	(.L_4083 - .L_4082)
.L_4082:
        /*0020*/ 	.word	0x00000000
        /*0024*/ 	.short	0x0000
        /*0026*/ 	.short	0x0000
        /*0028*/ 	.byte	0x00, 0xf0, 0x41, 0x10


	//----- nvinfo : EIATTR_MAXREG_COUNT
	.align		4
.L_4083:
        /*002c*/ 	.byte	0x03, 0x1b
        /*002e*/ 	.short	0x0020


	//----- nvinfo : EIATTR_NUM_BARRIERS
	.align		4
        /*0030*/ 	.byte	0x02, 0x4c
        /*0032*/ 	.byte	0x01
	.zero		1


	//----- nvinfo : EIATTR_EXTERNS
	.align		4
        /*0034*/ 	.byte	0x04, 0x0f
        /*0036*/ 	.short	(.L_4085 - .L_4084)


	//   ....[0]....
	.align		4
.L_4084:
        /*0038*/ 	.word	index@(__assertfail)


	//----- nvinfo : EIATTR_MERCURY_ISA_VERSION
	.align		4
.L_4085:
        /*003c*/ 	.byte	0x03, 0x5f
        /*003e*/ 	.short	0x0000


	//----- nvinfo : EIATTR_INT_WARP_WIDE_INSTR_OFFSETS
	.align		4
        /*0040*/ 	.byte	0x04, 0x31
        /*0042*/ 	.short	(.L_4087 - .L_4086)


	//   ....[0]....
.L_4086:
        /*0044*/ 	.word	0x0000b500


	//   ....[1]....
        /*0048*/ 	.word	0x0000b5d0


	//----- nvinfo : EIATTR_COOP_GROUP_MASK_REGIDS
	.align		4
.L_4087:
        /*004c*/ 	.byte	0x04, 0x29
        /*004e*/ 	.short	(.L_4089 - .L_4088)


	//   ....[0]....
.L_4088:
        /*0050*/ 	.word	0xffffffff


	//   ....[1]....
        /*0054*/ 	.word	0xffffffff


	//----- nvinfo : EIATTR_COOP_GROUP_INSTR_OFFSETS
	.align		4
.L_4089:
        /*0058*/ 	.byte	0x04, 0x28
        /*005a*/ 	.short	(.L_4091 - .L_4090)


	//   ....[0]....
.L_4090:
        /*005c*/ 	.word	0x00009850


	//   ....[1]....
        /*0060*/ 	.word	0x0000bd50


	//----- nvinfo : EIATTR_SYSCALL_OFFSETS
	.align		4
.L_4091:
        /*0064*/ 	.byte	0x04, 0x46
        /*0066*/ 	.short	(.L_4093 - .L_4092)


	//   ....[0]....
.L_4092:
        /*0068*/ 	.word	0x0000c020


	//   ....[1]....
        /*006c*/ 	.word	0x0000c290


	//   ....[2]....
        /*0070*/ 	.word	0x0000c5c0


	//   ....[3]....
        /*0074*/ 	.word	0x0000c830


	//----- nvinfo : EIATTR_EXIT_INSTR_OFFSETS
	.align		4
.L_4093:
        /*0078*/ 	.byte	0x04, 0x1c
        /*007a*/ 	.short	(.L_4095 - .L_4094)


	//   ....[0]....
.L_4094:
        /*007c*/ 	.word	0x0000b680


	//   ....[1]....
        /*0080*/ 	.word	0x0000bdd0


	//   ....[2]....
        /*0084*/ 	.word	0x0000c060


	//   ....[3]....
        /*0088*/ 	.word	0x0000c080


	//   ....[4]....
        /*008c*/ 	.word	0x0000c2d0


	//   ....[5]....
        /*0090*/ 	.word	0x0000c2f0


	//   ....[6]....
        /*0094*/ 	.word	0x0000c310


	//   ....[7]....
        /*0098*/ 	.word	0x0000c340


	//   ....[8]....
        /*009c*/ 	.word	0x0000c370


	//   ....[9]....
        /*00a0*/ 	.word	0x0000c600


	//   ....[10]....
        /*00a4*/ 	.word	0x0000c620


	//   ....[11]....
        /*00a8*/ 	.word	0x0000c870


	//   ....[12]....
        /*00ac*/ 	.word	0x0000c890


	//----- nvinfo : EIATTR_MAX_THREADS
	.align		4
.L_4095:
        /*00b0*/ 	.byte	0x04, 0x05
        /*00b2*/ 	.short	(.L_4097 - .L_4096)
.L_4096:
        /*00b4*/ 	.word	0x00000200
        /*00b8*/ 	.word	0x00000001
        /*00bc*/ 	.word	0x00000001


	//----- nvinfo : EIATTR_CRS_STACK_SIZE
	.align		4
.L_4097:
        /*00c0*/ 	.byte	0x04, 0x1e
        /*00c2*/ 	.short	(.L_4099 - .L_4098)
.L_4098:
        /*00c4*/ 	.word	0x00000000
.L_4099:


//--------------------- .nv.info._ZN2at6native13reduce_kernelILi256ELi2ENS0_8ReduceOpIN3c104HalfENS0_14func_wrapper_tIS4_NS0_55_GLOBAL__N__0955718d_22_SparseCsrTensorMath_cu_868dd54514ReductionMulOpIS4_EEEEjS4_Li4ELi4EEEEEvT1_ --------------------------
	.section	.nv.info._ZN2at6native13reduce_kernelILi256ELi2ENS0_8ReduceOpIN3c104HalfENS0_14func_wrapper_tIS4_NS0_55_GLOBAL__N__0955718d_22_SparseCsrTensorMath_cu_868dd54514ReductionMulOpIS4_EEEEjS4_Li4ELi4EEEEEvT1_,"",@"SHT_CUDA_INFO"
	.sectionflags	@""
	.align	4


	//----- nvinfo : EIATTR_CUDA_API_VERSION
	.align		4
        /*0000*/ 	.byte	0x04, 0x37
        /*0002*/ 	.short	(.L_4101 - .L_4100)
.L_4100:
        /*0004*/ 	.word	0x00000082


	//----- nvinfo : EIATTR_SW2861232_WAR
	.align		4
.L_4101:
        /*0008*/ 	.byte	0x01, 0x35
	.zero		2


	//----- nvinfo : EIATTR_PARAM_CBANK
	.align		4
        /*000c*/ 	.byte	0x04, 0x0a
        /*000e*/ 	.short	(.L_4103 - .L_4102)
	.align		4
.L_4102:
        /*0010*/ 	.word	index@(.nv.constant0._ZN2at6native13reduce_kernelILi256ELi2ENS0_8ReduceOpIN3c104HalfENS0_14func_wrapper_tIS4_NS0_55_GLOBAL__N__0955718d_22_SparseCsrTensorMath_cu_868dd54514ReductionMulOpIS4_EEEEjS4_Li4ELi4EEEEEvT1_)
        /*0014*/ 	.short	0x0160
        /*0016*/ 	.short	0x0410


	//----- nvinfo : EIATTR_CBANK_PARAM_SIZE
	.align		4
.L_4103:
        /*0018*/ 	.byte	0x03, 0x19
        /*001a*/ 	.short	0x0410


	//----- nvinfo : EIATTR_KPARAM_INFO
	.align		4
        /*001c*/ 	.byte	0x04, 0x17
        /*001e*/ 	.short	(.L_4105 - .L_4104)
.L_4104:
        /*0020*/ 	.word	0x00000000
        /*0024*/ 	.short	0x0000
        /*0026*/ 	.short	0x0000
        /*0028*/ 	.byte	0x00, 0xf0, 0x41, 0x10


	//----- nvinfo : EIATTR_MAXREG_COUNT
	.align		4
.L_4105:
        /*002c*/ 	.byte	0x03, 0x1b
        /*002e*/ 	.short	0x0040


	//----- nvinfo : EIATTR_NUM_BARRIERS
	.align		4
        /*0030*/ 	.byte	0x02, 0x4c
        /*0032*/ 	.byte	0x01
	.zero		1


	//----- nvinfo : EIATTR_EXTERNS
	.align		4
        /*0034*/ 	.byte	0x04, 0x0f
        /*0036*/ 	.short	(.L_4107 - .L_4106)


	//   ....[0]....
	.align		4
.L_4106:
        /*0038*/ 	.word	index@(__assertfail)


	//----- nvinfo : EIATTR_MERCURY_ISA_VERSION
	.align		4
.L_4107:
        /*003c*/ 	.byte	0x03, 0x5f
        /*003e*/ 	.short	0x0000


	//----- nvinfo : EIATTR_INT_WARP_WIDE_INSTR_OFFSETS
	.align		4
        /*0040*/ 	.byte	0x04, 0x31
        /*0042*/ 	.short	(.L_4109 - .L_4108)


	//   ....[0]....
.L_4108:
        /*0044*/ 	.word	0x0000de40


	//   ....[1]....
        /*0048*/ 	.word	0x0000df10


	//----- nvinfo : EIATTR_COOP_GROUP_MASK_REGIDS
	.align		4
.L_4109:
        /*004c*/ 	.byte	0x04, 0x29
        /*004e*/ 	.short	(.L_4111 - .L_4110)


	//   ....[0]....
.L_4110:
        /*0050*/ 	.word	0xffffffff


	//   ....[1]....
        /*0054*/ 	.word	0xffffffff


	//   ....[2]....
        /*0058*/ 	.word	0xffffffff


	//   ....[3]....
        /*005c*/ 	.word	0xffffffff


	//----- nvinfo : EIATTR_COOP_GROUP_INSTR_OFFSETS
	.align		4
.L_4111:
        /*0060*/ 	.byte	0x04, 0x28
        /*0062*/ 	.short	(.L_4113 - .L_4112)


	//   ....[0]....
.L_4112:
        /*0064*/ 	.word	0x0000a7a0


	//   ....[1]....
        /*0068*/ 	.word	0x0000a7b0


	//   ....[2]....
        /*006c*/ 	.word	0x0000e8a0


	//   ....[3]....
        /*0070*/ 	.word	0x0000e8b0


	//----- nvinfo : EIATTR_SYSCALL_OFFSETS
	.align		4
.L_4113:
        /*0074*/ 	.byte	0x04, 0x46
        /*0076*/ 	.short	(.L_4115 - .L_4114)


	//   ....[0]....
.L_4114:
        /*0078*/ 	.word	0x00000f70


	//   ....[1]....
        /*007c*/ 	.word	0x0000ec20


	//   ....[2]....
        /*0080*/ 	.word	0x0000eda0


	//   ....[3]....
        /*0084*/ 	.word	0x0000f080


	//   ....[4]....
        /*0088*/ 	.word	0x0000f200


	//   ....[5]....
        /*008c*/ 	.word	0x0000f5a0


	//   ....[6]....
        /*0090*/ 	.word	0x0000f720


	//   ....[7]....
        /*0094*/ 	.word	0x0000fa00


	//   ....[8]....
        /*0098*/ 	.word	0x0000fb80


	//----- nvinfo : EIATTR_EXIT_INSTR_OFFSETS
	.align		4
.L_4115:
        /*009c*/ 	.byte	0x04, 0x1c
        /*009e*/ 	.short	(.L_4117 - .L_4116)


	//   ....[0]....
.L_4116:
        /*00a0*/ 	.word	0x0000dfc0


	//   ....[1]....
        /*00a4*/ 	.word	0x0000e970


	//   ....[2]....
        /*00a8*/ 	.word	0x0000ede0


	//   ....[3]....
        /*00ac*/ 	.word	0x0000ee10


	//   ....[4]....
        /*00b0*/ 	.word	0x0000f240


	//   ....[5]....
        /*00b4*/ 	.word	0x0000f270


	//   ....[6]....
        /*00b8*/ 	.word	0x0000f290


	//   ....[7]....
        /*00bc*/ 	.word	0x0000f2c0


	//   ....[8]....
        /*00c0*/ 	.word	0x0000f2f0


	//   ....[9]....
        /*00c4*/ 	.word	0x0000f760


	//   ....[10]....
        /*00c8*/ 	.word	0x0000f790


	//   ....[11]....
        /*00cc*/ 	.word	0x0000fbc0


	//   ....[12]....
        /*00d0*/ 	.word	0x0000fbf0


	//----- nvinfo : EIATTR_MAX_THREADS
	.align		4
.L_4117:
        /*00d4*/ 	.byte	0x04, 0x05
        /*00d6*/ 	.short	(.L_4119 - .L_4118)
.L_4118:
        /*00d8*/ 	.word	0x00000100
        /*00dc*/ 	.word	0x00000001
        /*00e0*/ 	.word	0x00000001


	//----- nvinfo : EIATTR_CRS_STACK_SIZE
	.align		4
.L_4119:
        /*00e4*/ 	.byte	0x04, 0x1e
        /*00e6*/ 	.short	(.L_4121 - .L_4120)
.L_4120:
        /*00e8*/ 	.word	0x00000000
.L_4121:


//--------------------- .nv.info._ZN2at6native13reduce_kernelILi128ELi4ENS0_8ReduceOpIN3c104HalfENS0_14func_wrapper_tIS4_NS0_55_GLOBAL__N__0955718d_22_SparseCsrTensorMath_cu_868dd54514ReductionMulOpIS4_EEEEjS4_Li4ELi4EEEEEvT1_ --------------------------
	.section	.nv.info._ZN2at6native13reduce_kernelILi128ELi4ENS0_8ReduceOpIN3c104HalfENS0_14func_wrapper_tIS4_NS0_55_GLOBAL__N__0955718d_22_SparseCsrTensorMath_cu_868dd54514ReductionMulOpIS4_EEEEjS4_Li4ELi4EEEEEvT1_,"",@"SHT_CUDA_INFO"
	.sectionflags	@""
	.align	4


	//----- nvinfo : EIATTR_CUDA_API_VERSION
	.align		4
        /*0000*/ 	.byte	0x04, 0x37
        /*0002*/ 	.short	(.L_4123 - .L_4122)
.L_4122:
        /*0004*/ 	.word	0x00000082


	//----- nvinfo : EIATTR_SW2861232_WAR
	.align		4
.L_4123:
        /*0008*/ 	.byte	0x01, 0x35
	.zero		2


	//----- nvinfo : EIATTR_PARAM_CBANK
	.align		4
        /*000c*/ 	.byte	0x04, 0x0a
        /*000e*/ 	.short	(.L_4125 - .L_4124)
	.align		4
.L_4124:
        /*0010*/ 	.word	index@(.nv.constant0._ZN2at6native13reduce_kernelILi128ELi4ENS0_8ReduceOpIN3c104HalfENS0_14func_wrapper_tIS4_NS0_55_GLOBAL__N__0955718d_22_SparseCsrTensorMath_cu_868dd54514ReductionMulOpIS4_EEEEjS4_Li4ELi4EEEEEvT1_)
        /*0014*/ 	.short	0x0160
        /*0016*/ 	.short	0x0410


	//----- nvinfo : EIATTR_CBANK_PARAM_SIZE
	.align		4
.L_4125:
        /*0018*/ 	.byte	0x03, 0x19
        /*001a*/ 	.short	0x0410


	//----- nvinfo : EIATTR_KPARAM_INFO
	.align		4
        /*001c*/ 	.byte	0x04, 0x17
        /*001e*/ 	.short	(.L_4127 - .L_4126)
.L_4126:
        /*0020*/ 	.word	0x00000000
        /*0024*/ 	.short	0x0000
        /*0026*/ 	.short	0x0000
        /*0028*/ 	.byte	0x00, 0xf0, 0x41, 0x10


	//----- nvinfo : EIATTR_MAXREG_COUNT
	.align		4
.L_4127:
        /*002c*/ 	.byte	0x03, 0x1b
        /*002e*/ 	.short	0x0080


	//----- nvinfo : EIATTR_NUM_BARRIERS
	.align		4
        /*0030*/ 	.byte	0x02, 0x4c
        /*0032*/ 	.byte	0x01
	.zero		1


	//----- nvinfo : EIATTR_EXTERNS
	.align		4
        /*0034*/ 	.byte	0x04, 0x0f
        /*0036*/ 	.short	(.L_4129 - .L_4128)


	//   ....[0]....
	.align		4
.L_4128:
        /*0038*/ 	.word	index@(__assertfail)


	//----- nvinfo : EIATTR_MERCURY_ISA_VERSION
	.align		4
.L_4129:
        /*003c*/ 	.byte	0x03, 0x5f
        /*003e*/ 	.short	0x0000


	//----- nvinfo : EIATTR_INT_WARP_WIDE_INSTR_OFFSETS
	.align		4
        /*0040*/ 	.byte	0x04, 0x31
        /*0042*/ 	.short	(.L_4131 - .L_4130)


	//   ....[0]....
.L_4130:
        /*0044*/ 	.word	0x000128c0


	//   ....[1]....
        /*0048*/ 	.word	0x00012990


	//----- nvinfo : EIATTR_COOP_GROUP_MASK_REGIDS
	.align		4
.L_4131:
        /*004c*/ 	.byte	0x04, 0x29
        /*004e*/ 	.short	(.L_4133 - .L_4132)


	//   ....[0]....
.L_4132:
        /*0050*/ 	.word	0xffffffff


	//   ....[1]....
        /*0054*/ 	.word	0xffffffff


	//   ....[2]....
        /*0058*/ 	.word	0xffffffff


	//   ....[3]....
        /*005c*/ 	.word	0xffffffff


	//   ....[4]....
        /*0060*/ 	.word	0xffffffff


	//   ....[5]....
        /*0064*/ 	.word	0xffffffff


	//   ....[6]....
        /*0068*/ 	.word	0xffffffff


	//   ....[7]....
        /*006c*/ 	.word	0xffffffff


	//----- nvinfo : EIATTR_COOP_GROUP_INSTR_OFFSETS
	.align		4
.L_4133:
        /*0070*/ 	.byte	0x04, 0x28
        /*0072*/ 	.short	(.L_4135 - .L_4134)


	//   ....[0]....
.L_4134:
        /*0074*/ 	.word	0x0000be50


	//   ....[1]....
        /*0078*/ 	.word	0x0000be70


	//   ....[2]....
        /*007c*/ 	.word	0x0000be80


	//   ....[3]....
        /*0080*/ 	.word	0x0000be90


	//   ....[4]....
        /*0084*/ 	.word	0x00013650


	//   ....[5]....
        /*0088*/ 	.word	0x00013670


	//   ....[6]....
        /*008c*/ 	.word	0x00013680


	//   ....[7]....
        /*0090*/ 	.word	0x00013690


	//----- nvinfo : EIATTR_SYSCALL_OFFSETS
	.align		4
.L_4135:
        /*0094*/ 	.byte	0x04, 0x46
        /*0096*/ 	.short	(.L_4137 - .L_4136)


	//   ....[0]....
.L_4136:
        /*0098*/ 	.word	0x00000f10


	//   ....[1]....
        /*009c*/ 	.word	0x00013b30


	//   ....[2]....
        /*00a0*/ 	.word	0x00013cb0


	//   ....[3]....
        /*00a4*/ 	.word	0x00013e30


	//   ....[4]....
        /*00a8*/ 	.word	0x00013fb0


	//   ....[5]....
        /*00ac*/ 	.word	0x00014360


	//   ....[6]....
        /*00b0*/ 	.word	0x000144e0


	//   ....[7]....
        /*00b4*/ 	.word	0x00014660


	//   ....[8]....
        /*00b8*/ 	.word	0x000147e0


	//   ....[9]....
        /*00bc*/ 	.word	0x00014c50


	//   ....[10]....
        /*00c0*/ 	.word	0x00014dd0


	//   ....[11]....
        /*00c4*/ 	.word	0x00014f50


	//   ....[12]....
        /*00c8*/ 	.word	0x000150d0


	//   ....[13]....
        /*00cc*/ 	.word	0x00015480


	//   ....[14]....
        /*00d0*/ 	.word	0x00015600


	//   ....[15]....
        /*00d4*/ 	.word	0x00015780


	//   ....[16]....
        /*00d8*/ 	.word	0x00015900


	//----- nvinfo : EIATTR_EXIT_INSTR_OFFSETS
	.align		4
.L_4137:
        /*00dc*/ 	.byte	0x04, 0x1c
        /*00de*/ 	.short	(.L_4139 - .L_4138)


	//   ....[0]....
.L_4138:
        /*00e0*/ 	.word	0x00012a40


	//   ....[1]....
        /*00e4*/ 	.word	0x000137d0


	//   ....[2]....
        /*00e8*/ 	.word	0x00013ff0


	//   ....[3]....
        /*00ec*/ 	.word	0x00014040


	//   ....[4]....
        /*00f0*/ 	.word	0x00014820


	//   ....[5]....
        /*00f4*/ 	.word	0x00014870


	//   ....[6]....
        /*00f8*/ 	.word	0x00014890


	//   ....[7]....
        /*00fc*/ 	.word	0x000148c0


	//   ....[8]....
        /*0100*/ 	.word	0x000148f0


	//   ....[9]....
        /*0104*/ 	.word	0x00015110


	//   ....[10]....
        /*0108*/ 	.word	0x00015160


	//   ....[11]....
        /*010c*/ 	.word	0x00015940


	//   ....[12]....
        /*0110*/ 	.word	0x00015990


	//----- nvinfo : EIATTR_MAX_THREADS
	.align		4
.L_4139:
        /*0114*/ 	.byte	0x04, 0x05
        /*0116*/ 	.short	(.L_4141 - .L_4140)
.L_4140:
        /*0118*/ 	.word	0x00000080
        /*011c*/ 	.word	0x00000001
        /*0120*/ 	.word	0x00000001


	//----- nvinfo : EIATTR_CRS_STACK_SIZE
	.align		4
.L_4141:
        /*0124*/ 	.byte	0x04, 0x1e
        /*0126*/ 	.short	(.L_4143 - .L_4142)
.L_4142:
        /*0128*/ 	.word	0x00000000
.L_4143:


//--------------------- .nv.info._ZN2at6native13reduce_kernelILi512ELi1ENS0_8ReduceOpIN3c107complexIfEENS0_14func_wrapper_tIS5_NS0_55_GLOBAL__N__0955718d_22_SparseCsrTensorMath_cu_868dd54514ReductionMulOpIS5_EEEEjS5_Li4ELi4EEEEEvT1_ --------------------------
	.section	.nv.info._ZN2at6native13reduce_kernelILi512ELi1ENS0_8ReduceOpIN3c107complexIfEENS0_14func_wrapper_tIS5_NS0_55_GLOBAL__N__0955718d_22_SparseCsrTensorMath_cu_868dd54514ReductionMulOpIS5_EEEEjS5_Li4ELi4EEEEEvT1_,"",@"SHT_CUDA_INFO"
	.sectionflags	@""
	.align	4


	//----- nvinfo : EIATTR_CUDA_API_VERSION
	.align		4
        /*0000*/ 	.byte	0x04, 0x37
        /*0002*/ 	.short	(.L_4145 - .L_4144)
.L_4144:
        /*0004*/ 	.word	0x00000082


	//----- nvinfo : EIATTR_SW2861232_WAR
	.align		4
.L_4145:
        /*0008*/ 	.byte	0x01, 0x35
	.zero		2


	//----- nvinfo : EIATTR_PARAM_CBANK
	.align		4
        /*000c*/ 	.byte	0x04, 0x0a
        /*000e*/ 	.short	(.L_4147 - .L_4146)
	.align		4
.L_4146:
        /*0010*/ 	.word	index@(.nv.constant0._ZN2at6native13reduce_kernelILi512ELi1ENS0_8ReduceOpIN3c107complexIfEENS0_14func_wrapper_tIS5_NS0_55_GLOBAL__N__0955718d_22_SparseCsrTensorMath_cu_868dd54514ReductionMulOpIS5_EEEEjS5_Li4ELi4EEEEEvT1_)
        /*0014*/ 	.short	0x0160
        /*0016*/ 	.short	0x0420


	//----- nvinfo : EIATTR_CBANK_PARAM_SIZE
	.align		4
.L_4147:
        /*0018*/ 	.byte	0x03, 0x19
        /*001a*/ 	.short	0x0420


	//----- nvinfo : EIATTR_KPARAM_INFO
	.align		4
        /*001c*/ 	.byte	0x04, 0x17
        /*001e*/ 	.short	(.L_4149 - .L_4148)
.L_4148:
        /*0020*/ 	.word	0x00000000
        /*0024*/ 	.short	0x0000
        /*0026*/ 	.short	0x0000
        /*0028*/ 	.byte	0x00, 0xf0, 0x81, 0x10


	//----- nvinfo : EIATTR_MAXREG_COUNT
	.align		4
.L_4149:
        /*002c*/ 	.byte	0x03, 0x1b
        /*002e*/ 	.short	0x0020


	//----- nvinfo : EIATTR_NUM_BARRIERS
	.align		4
        /*0030*/ 	.byte	0x02, 0x4c
        /*0032*/ 	.byte	0x01
	.zero		1


	//----- nvinfo : EIATTR_EXTERNS
	.align		4
        /*0034*/ 	.byte	0x04, 0x0f
        /*0036*/ 	.short	(.L_4151 - .L_4150)


	//   ....[0]....
	.align		4
.L_4150:
        /*0038*/ 	.word	index@(__assertfail)


	//----- nvinfo : EIATTR_MERCURY_ISA_VERSION
	.align		4
.L_4151:
        /*003c*/ 	.byte	0x03, 0x5f
        /*003e*/ 	.short	0x0000


	//----- nvinfo : EIATTR_INT_WARP_WIDE_INSTR_OFFSETS
	.align		4
        /*0040*/ 	.byte	0x04, 0x31
        /*0042*/ 	.short	(.L_4153 - .L_4152)


	//   ....[0]....
.L_4152:
        /*0044*/ 	.word	0x0000ba00


	//   ....[1]....
        /*0048*/ 	.word	0x0000bad0


	//----- nvinfo : EIATTR_COOP_GROUP_MASK_REGIDS
	.align		4
.L_4153:
        /*004c*/ 	.byte	0x04, 0x29
        /*004e*/ 	.short	(.L_4155 - .L_4154)


	//   ....[0]....
.L_4154:
        /*0050*/ 	.word	0xffffffff


	//   ....[1]....
        /*0054*/ 	.word	0xffffffff


	//   ....[2]....
        /*0058*/ 	.word	0xffffffff


	//   ....[3]....
        /*005c*/ 	.word	0xffffffff


	//----- nvinfo : EIATTR_COOP_GROUP_INSTR_OFFSETS
	.align		4
.L_4155:
        /*0060*/ 	.byte	0x04, 0x28
        /*0062*/ 	.short	(.L_4157 - .L_4156)


	//   ....[0]....
.L_4156:
        /*0064*/ 	.word	0x00009d30


	//   ....[1]....
        /*0068*/ 	.word	0x00009d40


	//   ....[2]....
        /*006c*/ 	.word	0x0000c270


	//   ....[3]....
        /*0070*/ 	.word	0x0000c280


	//----- nvinfo : EIATTR_SYSCALL_OFFSETS
	.align		4
.L_4157:
        /*0074*/ 	.byte	0x04, 0x46
        /*0076*/ 	.short	(.L_4159 - .L_4158)


	//   ....[0]....
.L_4158:
        /*0078*/ 	.word	0x0000c540


	//   ....[1]....
        /*007c*/ 	.word	0x0000c7c0


	//   ....[2]....
        /*0080*/ 	.word	0x0000cb00


	//   ....[3]....
        /*0084*/ 	.word	0x0000cd80


	//----- nvinfo : EIATTR_EXIT_INSTR_OFFSETS
	.align		4
.L_4159:
        /*0088*/ 	.byte	0x04, 0x1c
        /*008a*/ 	.short	(.L_4161 - .L_4160)


	//   ....[0]....
.L_4160:
        /*008c*/ 	.word	0x0000bb80


	//   ....[1]....
        /*0090*/ 	.word	0x0000c300


	//   ....[2]....
        /*0094*/ 	.word	0x0000c590


	//   ....[3]....
        /*0098*/ 	.word	0x0000c5c0


	//   ....[4]....
        /*009c*/ 	.word	0x0000c810


	//   ....[5]....
        /*00a0*/ 	.word	0x0000c840


	//   ....[6]....
        /*00a4*/ 	.word	0x0000c860


	//   ....[7]....
        /*00a8*/ 	.word	0x0000c890


	//   ....[8]....
        /*00ac*/ 	.word	0x0000c8c0


	//   ....[9]....
        /*00b0*/ 	.word	0x0000cb50


	//   ....[10]....
        /*00b4*/ 	.word	0x0000cb80


	//   ....[11]....
        /*00b8*/ 	.word	0x0000cdd0


	//   ....[12]....
        /*00bc*/ 	.word	0x0000ce00


	//----- nvinfo : EIATTR_MAX_THREADS
	.align		4
.L_4161:
        /*00c0*/ 	.byte	0x04, 0x05
        /*00c2*/ 	.short	(.L_4163 - .L_4162)
.L_4162:
        /*00c4*/ 	.word	0x00000200
        /*00c8*/ 	.word	0x00000001
        /*00cc*/ 	.word	0x00000001


	//----- nvinfo : EIATTR_CRS_STACK_SIZE
	.align		4
.L_4163:
        /*00d0*/ 	.byte	0x04, 0x1e
        /*00d2*/ 	.short	(.L_4165 - .L_4164)
.L_4164:
        /*00d4*/ 	.word	0x00000000
.L_4165:


//--------------------- .nv.info._ZN2at6native13reduce_kernelILi256ELi2ENS0_8ReduceOpIN3c107complexIfEENS0_14func_wrapper_tIS5_NS0_55_GLOBAL__N__0955718d_22_SparseCsrTensorMath_cu_868dd54514ReductionMulOpIS5_EEEEjS5_Li4ELi4EEEEEvT1_ --------------------------
	.section	.nv.info._ZN2at6native13reduce_kernelILi256ELi2ENS0_8ReduceOpIN3c107complexIfEENS0_14func_wrapper_tIS5_NS0_55_GLOBAL__N__0955718d_22_SparseCsrTensorMath_cu_868dd54514ReductionMulOpIS5_EEEEjS5_Li4ELi4EEEEEvT1_,"",@"SHT_CUDA_INFO"
	.sectionflags	@""
	.align	4


	//----- nvinfo : EIATTR_CUDA_API_VERSION
	.align		4
        /*0000*/ 	.byte	0x04, 0x37
        /*0002*/ 	.short	(.L_4167 - .L_4166)
.L_4166:
        /*0004*/ 	.word	0x00000082


	//----- nvinfo : EIATTR_SW2861232_WAR
	.align		4
.L_4167:
        /*0008*/ 	.byte	0x01, 0x35
	.zero		2


	//----- nvinfo : EIATTR_PARAM_CBANK
	.align		4
        /*000c*/ 	.byte	0x04, 0x0a
        /*000e*/ 	.short	(.L_4169 - .L_4168)
	.align		4
.L_4168:
        /*0010*/ 	.word	index@(.nv.constant0._ZN2at6native13reduce_kernelILi256ELi2ENS0_8ReduceOpIN3c107complexIfEENS0_14func_wrapper_tIS5_NS0_55_GLOBAL__N__0955718d_22_SparseCsrTensorMath_cu_868dd54514ReductionMulOpIS5_EEEEjS5_Li4ELi4EEEEEvT1_)
        /*0014*/ 	.short	0x0160
        /*0016*/ 	.short	0x0420


	//----- nvinfo : EIATTR_CBANK_PARAM_SIZE
	.align		4
.L_4169:
        /*0018*/ 	.byte	0x03, 0x19
        /*001a*/ 	.short	0x0420


	//----- nvinfo : EIATTR_KPARAM_INFO
	.align		4
        /*001c*/ 	.byte	0x04, 0x17
        /*001e*/ 	.short	(.L_4171 - .L_4170)
.L_4170:
        /*0020*/ 	.word	0x00000000
        /*0024*/ 	.short	0x0000
        /*0026*/ 	.short	0x0000
        /*0028*/ 	.byte	0x00, 0xf0, 0x81, 0x10


	//----- nvinfo : EIATTR_MAXREG_COUNT
	.align		4
.L_4171:
        /*002c*/ 	.byte	0x03, 0x1b
        /*002e*/ 	.short	0x0040


	//----- nvinfo : EIATTR_NUM_BARRIERS
	.align		4
        /*0030*/ 	.byte	0x02, 0x4c
        /*0032*/ 	.byte	0x01
	.zero		1


	//----- nvinfo : EIATTR_EXTERNS
	.align		4
        /*0034*/ 	.byte	0x04, 0x0f
        /*0036*/ 	.short	(.L_4173 - .L_4172)


	//   ....[0]....
	.align		4
.L_4172:
        /*0038*/ 	.word	index@(__assertfail)


	//----- nvinfo : EIATTR_MERCURY_ISA_VERSION
	.align		4
.L_4173:
        /*003c*/ 	.byte	0x03, 0x5f
        /*003e*/ 	.short	0x0000


	//----- nvinfo : EIATTR_INT_WARP_WIDE_INSTR_OFFSETS
	.align		4
        /*0040*/ 	.byte	0x04, 0x31
        /*0042*/ 	.short	(.L_4175 - .L_4174)


	//   ....[0]....
.L_4174:
        /*0044*/ 	.word	0x0000e7c0


	//   ....[1]....
        /*0048*/ 	.word	0x0000e890


	//----- nvinfo : EIATTR_COOP_GROUP_MASK_REGIDS
	.align		4
.L_4175:
        /*004c*/ 	.byte	0x04, 0x29
        /*004e*/ 	.short	(.L_4177 - .L_4176)


	//   ....[0]....
.L_4176:
        /*0050*/ 	.word	0xffffffff


	//   ....[1]....
        /*0054*/ 	.word	0xffffffff


	//   ....[2]....
        /*0058*/ 	.word	0xffffffff


	//   ....[3]....
        /*005c*/ 	.word	0xffffffff


	//   ....[4]....
        /*0060*/ 	.word	0xffffffff


	//   ....[5]....
        /*0064*/ 	.word	0xffffffff


	//   ....[6]....
        /*0068*/ 	.word	0xffffffff


	//   ....[7]....
        /*006c*/ 	.word	0xffffffff


	//----- nvinfo : EIATTR_COOP_GROUP_INSTR_OFFSETS
	.align		4
.L_4177:
        /*0070*/ 	.byte	0x04, 0x28
        /*0072*/ 	.short	(.L_4179 - .L_4178)


	//   ....[0]....
.L_4178:
        /*0074*/ 	.word	0x0000b080


	//   ....[1]....
        /*0078*/ 	.word	0x0000b090


	//   ....[2]....
        /*007c*/ 	.word	0x0000b0a0


	//   ....[3]....
        /*0080*/ 	.word	0x0000b0b0


	//   ....[4]....
        /*0084*/ 	.word	0x0000f2a0


	//   ....[5]....
        /*0088*/ 	.word	0x0000f2b0


	//   ....[6]....
        /*008c*/ 	.word	0x0000f2c0


	//   ....[7]....
        /*0090*/ 	.word	0x0000f2d0


	//----- nvinfo : EIATTR_SYSCALL_OFFSETS
	.align		4
.L_4179:
        /*0094*/ 	.byte	0x04, 0x46
        /*0096*/ 	.short	(.L_4181 - .L_4180)


	//   ....[0]....
.L_4180:
        /*0098*/ 	.word	0x00000fb0


	//   ....[1]....
        /*009c*/ 	.word	0x0000f670


	//   ....[2]....
        /*00a0*/ 	.word	0x0000f800


	//   ....[3]....
        /*00a4*/ 	.word	0x0000fb00


	//   ....[4]....
        /*00a8*/ 	.word	0x0000fc90


	//   ....[5]....
        /*00ac*/ 	.word	0x00010050


	//   ....[6]....
        /*00b0*/ 	.word	0x000101e0


	//   ....[7]....
        /*00b4*/ 	.word	0x000104e0


	//   ....[8]....
        /*00b8*/ 	.word	0x00010670


	//----- nvinfo : EIATTR_EXIT_INSTR_OFFSETS
	.align		4
.L_4181:
        /*00bc*/ 	.byte	0x04, 0x1c
        /*00be*/ 	.short	(.L_4183 - .L_4182)


	//   ....[0]....
.L_4182:
        /*00c0*/ 	.word	0x0000e940


	//   ....[1]....
        /*00c4*/ 	.word	0x0000f3d0


	//   ....[2]....
        /*00c8*/ 	.word	0x0000f850


	//   ....[3]....
        /*00cc*/ 	.word	0x0000f8a0


	//   ....[4]....
        /*00d0*/ 	.word	0x0000fce0


	//   ....[5]....
        /*00d4*/ 	.word	0x0000fd30


	//   ....[6]....
        /*00d8*/ 	.word	0x0000fd50


	//   ....[7]....
        /*00dc*/ 	.word	0x0000fd80


	//   ....[8]....
        /*00e0*/ 	.word	0x0000fdb0


	//   ....[9]....
        /*00e4*/ 	.word	0x00010230


	//   ....[10]....
        /*00e8*/ 	.word	0x00010280


	//   ....[11]....
        /*00ec*/ 	.word	0x000106c0


	//   ....[12]....
        /*00f0*/ 	.word	0x00010710


	//----- nvinfo : EIATTR_MAX_THREADS
	.align		4
.L_4183:
        /*00f4*/ 	.byte	0x04, 0x05
        /*00f6*/ 	.short	(.L_4185 - .L_4184)
.L_4184:
        /*00f8*/ 	.word	0x00000100
        /*00fc*/ 	.word	0x00000001
        /*0100*/ 	.word	0x00000001


	//----- nvinfo : EIATTR_CRS_STACK_SIZE
	.align		4
.L_4185:
        /*0104*/ 	.byte	0x04, 0x1e
        /*0106*/ 	.short	(.L_4187 - .L_4186)
.L_4186:
        /*0108*/ 	.word	0x00000000
.L_4187:


//--------------------- .nv.info._ZN2at6native13reduce_kernelILi128ELi4ENS0_8ReduceOpIN3c107complexIfEENS0_14func_wrapper_tIS5_NS0_55_GLOBAL__N__0955718d_22_SparseCsrTensorMath_cu_868dd54514ReductionMulOpIS5_EEEEjS5_Li4ELi4EEEEEvT1_ --------------------------
	.section	.nv.info._ZN2at6native13reduce_kernelILi128ELi4ENS0_8ReduceOpIN3c107complexIfEENS0_14func_wrapper_tIS5_NS0_55_GLOBAL__N__0955718d_22_SparseCsrTensorMath_cu_868dd54514ReductionMulOpIS5_EEEEjS5_Li4ELi4EEEEEvT1_,"",@"SHT_CUDA_INFO"
	.sectionflags	@""
	.align	4


	//----- nvinfo : EIATTR_CUDA_API_VERSION
	.align		4
        /*0000*/ 	.byte	0x04, 0x37
        /*0002*/ 	.short	(.L_4189 - .L_4188)
.L_4188:
        /*0004*/ 	.word	0x00000082


	//----- nvinfo : EIATTR_SW2861232_WAR
	.align		4
.L_4189:
        /*0008*/ 	.byte	0x01, 0x35
	.zero		2


	//----- nvinfo : EIATTR_PARAM_CBANK
	.align		4
        /*000c*/ 	.byte	0x04, 0x0a
        /*000e*/ 	.short	(.L_4191 - .L_4190)
	.align		4
.L_4190:
        /*0010*/ 	.word	index@(.nv.constant0._ZN2at6native13reduce_kernelILi128ELi4ENS0_8ReduceOpIN3c107complexIfEENS0_14func_wrapper_tIS5_NS0_55_GLOBAL__N__0955718d_22_SparseCsrTensorMath_cu_868dd54514ReductionMulOpIS5_EEEEjS5_Li4ELi4EEEEEvT1_)
        /*0014*/ 	.short	0x0160
        /*0016*/ 	.short	0x0420


	//----- nvinfo : EIATTR_CBANK_PARAM_SIZE
	.align		4
.L_4191:
        /*0018*/ 	.byte	0x03, 0x19
        /*001a*/ 	.short	0x0420


	//----- nvinfo : EIATTR_KPARAM_INFO
	.align		4
        /*001c*/ 	.byte	0x04, 0x17
        /*001e*/ 	.short	(.L_4193 - .L_4192)
.L_4192:
        /*0020*/ 	.word	0x00000000
        /*0024*/ 	.short	0x0000
        /*0026*/ 	.short	0x0000
        /*0028*/ 	.byte	0x00, 0xf0, 0x81, 0x10


	//----- nvinfo : EIATTR_MAXREG_COUNT
	.align		4
.L_4193:
        /*002c*/ 	.byte	0x03, 0x1b
        /*002e*/ 	.short	0x0080


	//----- nvinfo : EIATTR_NUM_BARRIERS
	.align		4
        /*0030*/ 	.byte	0x02, 0x4c
        /*0032*/ 	.byte	0x01
	.zero		1


	//----- nvinfo : EIATTR_EXTERNS
	.align		4
        /*0034*/ 	.byte	0x04, 0x0f
        /*0036*/ 	.short	(.L_4195 - .L_4194)


	//   ....[0]....
	.align		4
.L_4194:
        /*0038*/ 	.word	index@(__assertfail)


	//----- nvinfo : EIATTR_MERCURY_ISA_VERSION
	.align		4
.L_4195:
        /*003c*/ 	.byte	0x03, 0x5f
        /*003e*/ 	.short	0x0000


	//----- nvinfo : EIATTR_INT_WARP_WIDE_INSTR_OFFSETS
	.align		4
        /*0040*/ 	.byte	0x04, 0x31
        /*0042*/ 	.short	(.L_4197 - .L_4196)


	//   ....[0]....
.L_4196:
        /*0044*/ 	.word	0x00013d70


	//   ....[1]....
        /*0048*/ 	.word	0x00013e40


	//----- nvinfo : EIATTR_COOP_GROUP_MASK_REGIDS
	.align		4
.L_4197:
        /*004c*/ 	.byte	0x04, 0x29
        /*004e*/ 	.short	(.L_4199 - .L_4198)


	//   ....[0]....
.L_4198:
        /*0050*/ 	.word	0xffffffff


	//   ....[1]....
        /*0054*/ 	.word	0xffffffff


	//   ....[2]....
        /*0058*/ 	.word	0xffffffff


	//   ....[3]....
        /*005c*/ 	.word	0xffffffff


	//   ....[4]....
        /*0060*/ 	.word	0xffffffff


	//   ....[5]....
        /*0064*/ 	.word	0xffffffff


	//   ....[6]....
        /*0068*/ 	.word	0xffffffff


	//   ....[7]....
        /*006c*/ 	.word	0xffffffff


	//   ....[8]....
        /*0070*/ 	.word	0xffffffff


	//   ....[9]....
        /*0074*/ 	.word	0xffffffff


	//   ....[10]....
        /*0078*/ 	.word	0xffffffff


	//   ....[11]....
        /*007c*/ 	.word	0xffffffff


	//   ....[12]....
        /*0080*/ 	.word	0xffffffff


	//   ....[13]....
        /*0084*/ 	.word	0xffffffff


	//   ....[14]....
        /*0088*/ 	.word	0xffffffff


	//   ....[15]....
        /*008c*/ 	.word	0xffffffff


	//----- nvinfo : EIATTR_COOP_GROUP_INSTR_OFFSETS
	.align		4
.L_4199:
        /*0090*/ 	.byte	0x04, 0x28
        /*0092*/ 	.short	(.L_4201 - .L_4200)


	//   ....[0]....
.L_4200:
        /*0094*/ 	.word	0x0000d230


	//   ....[1]....
        /*0098*/ 	.word	0x0000d240


	//   ....[2]....
        /*009c*/ 	.word	0x0000d250


	//   ....[3]....
        /*00a0*/ 	.word	0x0000d260


	//   ....[4]....
        /*00a4*/ 	.word	0x0000d270


	//   ....[5]....
        /*00a8*/ 	.word	0x0000d280


	//   ....[6]....
        /*00ac*/ 	.word	0x0000d290


	//   ....[7]....
        /*00b0*/ 	.word	0x0000d2b0


	//   ....[8]....
        /*00b4*/ 	.word	0x00014d30


	//   ....[9]....
        /*00b8*/ 	.word	0x00014d40


	//   ....[10]....
        /*00bc*/ 	.word	0x00014d50


	//   ....[11]....
        /*00c0*/ 	.word	0x00014d60


	//   ....[12]....
        /*00c4*/ 	.word	0x00014d70


	//   ....[13]....
        /*00c8*/ 	.word	0x00014d80


	//   ....[14]....
        /*00cc*/ 	.word	0x00014d90


	//   ....[15]....
        /*00d0*/ 	.word	0x00014db0


	//----- nvinfo : EIATTR_SYSCALL_OFFSETS
	.align		4
.L_4201:
        /*00d4*/ 	.byte	0x04, 0x46
        /*00d6*/ 	.short	(.L_4203 - .L_4202)


	//   ....[0]....
.L_4202:
        /*00d8*/ 	.word	0x00000ff0


	//   ....[1]....
        /*00dc*/ 	.word	0x000152a0


	//   ....[2]....
        /*00e0*/ 	.word	0x00015430


	//   ....[3]....
        /*00e4*/ 	.word	0x000155c0


	//   ....[4]....
        /*00e8*/ 	.word	0x00015750


	//   ....[5]....
        /*00ec*/ 	.word	0x00015b30


	//   ....[6]....
        /*00f0*/ 	.word	0x00015cc0


	//   ....[7]....
        /*00f4*/ 	.word	0x00015e50


	//   ....[8]....
        /*00f8*/ 	.word	0x00015fe0


	//   ....[9]....
        /*00fc*/ 	.word	0x00016480


	//   ....[10]....
        /*0100*/ 	.word	0x00016610


	//   ....[11]....
        /*0104*/ 	.word	0x000167a0


	//   ....[12]....
        /*0108*/ 	.word	0x00016930


	//   ....[13]....
        /*010c*/ 	.word	0x00016d10


	//   ....[14]....
        /*0110*/ 	.word	0x00016ea0


	//   ....[15]....
        /*0114*/ 	.word	0x00017030


	//   ....[16]....
        /*0118*/ 	.word	0x000171c0


	//----- nvinfo : EIATTR_EXIT_INSTR_OFFSETS
	.align		4
.L_4203:
        /*011c*/ 	.byte	0x04, 0x1c
        /*011e*/ 	.short	(.L_4205 - .L_4204)


	//   ....[0]....
.L_4204:
        /*0120*/ 	.word	0x00013ef0


	//   ....[1]....
        /*0124*/ 	.word	0x00014f60


	//   ....[2]....
        /*0128*/ 	.word	0x000157a0


	//   ....[3]....
        /*012c*/ 	.word	0x00015830


	//   ....[4]....
        /*0130*/ 	.word	0x00016030


	//   ....[5]....
        /*0134*/ 	.word	0x000160c0


	//   ....[6]....
        /*0138*/ 	.word	0x000160e0


	//   ....[7]....
        /*013c*/ 	.word	0x00016110


	//   ....[8]....
        /*0140*/ 	.word	0x00016140


	//   ....[9]....
        /*0144*/ 	.word	0x00016980


	//   ....[10]....
        /*0148*/ 	.word	0x00016a10


	//   ....[11]....
        /*014c*/ 	.word	0x00017210


	//   ....[12]....
        /*0150*/ 	.word	0x000172a0


	//----- nvinfo : EIATTR_MAX_THREADS
	.align		4
.L_4205:
        /*0154*/ 	.byte	0x04, 0x05
        /*0156*/ 	.short	(.L_4207 - .L_4206)
.L_4206:
        /*0158*/ 	.word	0x00000080
        /*015c*/ 	.word	0x00000001
        /*0160*/ 	.word	0x00000001


	//----- nvinfo : EIATTR_CRS_STACK_SIZE
	.align		4
.L_4207:
        /*0164*/ 	.byte	0x04, 0x1e
        /*0166*/ 	.short	(.L_4209 - .L_4208)
.L_4208:
        /*0168*/ 	.word	0x00000000
.L_4209:


//--------------------- .nv.info._ZN2at6native13reduce_kernelILi256ELi1ENS0_8ReduceOpIN3c107complexIdEENS0_14func_wrapper_tIS5_NS0_55_GLOBAL__N__0955718d_22_SparseCsrTensorMath_cu_868dd54514ReductionMulOpIS5_EEEEjS5_Li4ELi4EEEEEvT1_ --------------------------
	.section	.nv.info._ZN2at6native13reduce_kernelILi256ELi1ENS0_8ReduceOpIN3c107complexIdEENS0_14func_wrapper_tIS5_NS0_55_GLOBAL__N__0955718d_22_SparseCsrTensorMath_cu_868dd54514ReductionMulOpIS5_EEEEjS5_Li4ELi4EEEEEvT1_,"",@"SHT_CUDA_INFO"
	.sectionflags	@""
	.align	4


	//----- nvinfo : EIATTR_CUDA_API_VERSION
	.align		4
        /*0000*/ 	.byte	0x04, 0x37
        /*0002*/ 	.short	(.L_4211 - .L_4210)
.L_4210:
        /*0004*/ 	.word	0x00000082


	//----- nvinfo : EIATTR_SW2861232_WAR
	.align		4
.L_4211:
        /*0008*/ 	.byte	0x01, 0x35
	.zero		2


	//----- nvinfo : EIATTR_PARAM_CBANK
	.align		4
        /*000c*/ 	.byte	0x04, 0x0a
        /*000e*/ 	.short	(.L_4213 - .L_4212)
	.align		4
.L_4212:
        /*0010*/ 	.word	index@(.nv.constant0._ZN2at6native13reduce_kernelILi256ELi1ENS0_8ReduceOpIN3c107complexIdEENS0_14func_wrapper_tIS5_NS0_55_GLOBAL__N__0955718d_22_SparseCsrTensorMath_cu_868dd54514ReductionMulOpIS5_EEEEjS5_Li4ELi4EEEEEvT1_)
        /*0014*/ 	.short	0x0160
        /*0016*/ 	.short	0x0430


	//----- nvinfo : EIATTR_CBANK_PARAM_SIZE
	.align		4
.L_4213:
        /*0018*/ 	.byte	0x03, 0x19
        /*001a*/ 	.short	0x0430


	//----- nvinfo : EIATTR_KPARAM_INFO
	.align		4
        /*001c*/ 	.byte	0x04, 0x17
        /*001e*/ 	.short	(.L_4215 - .L_4214)
.L_4214:
        /*0020*/ 	.word	0x00000000
        /*0024*/ 	.short	0x0000
        /*0026*/ 	.short	0x0000
        /*0028*/ 	.byte	0x00, 0xf0, 0xc1, 0x10


	//----- nvinfo : EIATTR_MAXREG_COUNT
	.align		4
.L_4215:
        /*002c*/ 	.byte	0x03, 0x1b
        /*002e*/ 	.short	0x0040


	//----- nvinfo : EIATTR_NUM_BARRIERS
	.align		4
        /*0030*/ 	.byte	0x02, 0x4c
        /*0032*/ 	.byte	0x01
	.zero		1


	//----- nvinfo : EIATTR_EXTERNS
	.align		4
        /*0034*/ 	.byte	0x04, 0x0f
        /*0036*/ 	.short	(.L_4217 - .L_4216)


	//   ....[0]....
	.align		4
.L_4216:
        /*0038*/ 	.word	index@(__assertfail)


	//----- nvinfo : EIATTR_MERCURY_ISA_VERSION
	.align		4
.L_4217:
        /*003c*/ 	.byte	0x03, 0x5f
        /*003e*/ 	.short	0x0000


	//----- nvinfo : EIATTR_INT_WARP_WIDE_INSTR_OFFSETS
	.align		4
        /*0040*/ 	.byte	0x04, 0x31
        /*0042*/ 	.short	(.L_4219 - .L_4218)


	//   ....[0]....
.L_4218:
        /*0044*/ 	.word	0x0000c410


	//   ....[1]....
        /*0048*/ 	.word	0x0000c4e0


	//----- nvinfo : EIATTR_COOP_GROUP_MASK_REGIDS
	.align		4
.L_4219:
        /*004c*/ 	.byte	0x04, 0x29
        /*004e*/ 	.short	(.L_4221 - .L_4220)


	//   ....[0]....
.L_4220:
        /*0050*/ 	.word	0xffffffff


	//   ....[1]....
        /*0054*/ 	.word	0xffffffff


	//   ....[2]....
        /*0058*/ 	.word	0xffffffff


	//   ....[3]....
        /*005c*/ 	.word	0xffffffff


	//   ....[4]....
        /*0060*/ 	.word	0xffffffff


	//   ....[5]....
        /*0064*/ 	.word	0xffffffff


	//   ....[6]....
        /*0068*/ 	.word	0xffffffff


	//   ....[7]....
        /*006c*/ 	.word	0xffffffff


	//----- nvinfo : EIATTR_COOP_GROUP_INSTR_OFFSETS
	.align		4
.L_4221:
        /*0070*/ 	.byte	0x04, 0x28
        /*0072*/ 	.short	(.L_4223 - .L_4222)


	//   ....[0]....
.L_4222:
        /*0074*/ 	.word	0x0000a6d0


	//   ....[1]....
        /*0078*/ 	.word	0x0000a6e0


	//   ....[2]....
        /*007c*/ 	.word	0x0000a6f0


	//   ....[3]....
        /*0080*/ 	.word	0x0000a700


	//   ....[4]....
        /*0084*/ 	.word	0x0000cd20


	//   ....[5]....
        /*0088*/ 	.word	0x0000cd30


	//   ....[6]....
        /*008c*/ 	.word	0x0000cd40


	//   ....[7]....
        /*0090*/ 	.word	0x0000cd50


	//----- nvinfo : EIATTR_SYSCALL_OFFSETS
	.align		4
.L_4223:
        /*0094*/ 	.byte	0x04, 0x46
        /*0096*/ 	.short	(.L_4225 - .L_4224)


	//   ....[0]....
.L_4224:
        /*0098*/ 	.word	0x0000d050


	//   ....[1]....
        /*009c*/ 	.word	0x0000d2f0


	//   ....[2]....
        /*00a0*/ 	.word	0x0000d650


	//   ....[3]....
        /*00a4*/ 	.word	0x0000d8f0


	//----- nvinfo : EIATTR_EXIT_INSTR_OFFSETS
	.align		4
.L_4225:
        /*00a8*/ 	.byte	0x04, 0x1c
        /*00aa*/ 	.short	(.L_4227 - .L_4226)


	//   ....[0]....
.L_4226:
        /*00ac*/ 	.word	0x0000c590


	//   ....[1]....
        /*00b0*/ 	.word	0x0000ce10


	//   ....[2]....
        /*00b4*/ 	.word	0x0000d0b0


	//   ....[3]....
        /*00b8*/ 	.word	0x0000d0f0


	//   ....[4]....
        /*00bc*/ 	.word	0x0000d350


	//   ....[5]....
        /*00c0*/ 	.word	0x0000d390


	//   ....[6]....
        /*00c4*/ 	.word	0x0000d3b0


	//   ....[7]....
        /*00c8*/ 	.word	0x0000d3e0


	//   ....[8]....
        /*00cc*/ 	.word	0x0000d410


	//   ....[9]....
        /*00d0*/ 	.word	0x0000d6b0


	//   ....[10]....
        /*00d4*/ 	.word	0x0000d6f0


	//   ....[11]....
        /*00d8*/ 	.word	0x0000d950


	//   ....[12]....
        /*00dc*/ 	.word	0x0000d990


	//----- nvinfo : EIATTR_MAX_THREADS
	.align		4
.L_4227:
        /*00e0*/ 	.byte	0x04, 0x05
        /*00e2*/ 	.short	(.L_4229 - .L_4228)
.L_4228:
        /*00e4*/ 	.word	0x00000100
        /*00e8*/ 	.word	0x00000001
        /*00ec*/ 	.word	0x00000001


	//----- nvinfo : EIATTR_CRS_STACK_SIZE
	.align		4
.L_4229:
        /*00f0*/ 	.byte	0x04, 0x1e
        /*00f2*/ 	.short	(.L_4231 - .L_4230)
.L_4230:
        /*00f4*/ 	.word	0x00000000
.L_4231:


//--------------------- .nv.info._ZN2at6native13reduce_kernelILi128ELi2ENS0_8ReduceOpIN3c107complexIdEENS0_14func_wrapper_tIS5_NS0_55_GLOBAL__N__0955718d_22_SparseCsrTensorMath_cu_868dd54514ReductionMulOpIS5_EEEEjS5_Li4ELi4EEEEEvT1_ --------------------------
	.section	.nv.info._ZN2at6native13reduce_kernelILi128ELi2ENS0_8ReduceOpIN3c107complexIdEENS0_14func_wrapper_tIS5_NS0_55_GLOBAL__N__0955718d_22_SparseCsrTensorMath_cu_868dd54514ReductionMulOpIS5_EEEEjS5_Li4ELi4EEEEEvT1_,"",@"SHT_CUDA_INFO"
	.sectionflags	@""
	.align	4


	//----- nvinfo : EIATTR_CUDA_API_VERSION
	.align		4
        /*0000*/ 	.byte	0x04, 0x37
        /*0002*/ 	.short	(.L_4233 - .L_4232)
.L_4232:
        /*0004*/ 	.word	0x00000082


	//----- nvinfo : EIATTR_SW2861232_WAR
	.align		4
.L_4233:
        /*0008*/ 	.byte	0x01, 0x35
	.zero		2


	//----- nvinfo : EIATTR_PARAM_CBANK
	.align		4
        /*000c*/ 	.byte	0x04, 0x0a
        /*000e*/ 	.short	(.L_4235 - .L_4234)
	.align		4
.L_4234:
        /*0010*/ 	.word	index@(.nv.constant0._ZN2at6native13reduce_kernelILi128ELi2ENS0_8ReduceOpIN3c107complexIdEENS0_14func_wrapper_tIS5_NS0_55_GLOBAL__N__0955718d_22_SparseCsrTensorMath_cu_868dd54514ReductionMulOpIS5_EEEEjS5_Li4ELi4EEEEEvT1_)
        /*0014*/ 	.short	0x0160
        /*0016*/ 	.short	0x0430


	//----- nvinfo : EIATTR_CBANK_PARAM_SIZE
	.align		4
.L_4235:
        /*0018*/ 	.byte	0x03, 0x19
        /*001a*/ 	.short	0x0430


	//----- nvinfo : EIATTR_KPARAM_INFO
	.align		4
        /*001c*/ 	.byte	0x04, 0x17
        /*001e*/ 	.short	(.L_4237 - .L_4236)
.L_4236:
        /*0020*/ 	.word	0x00000000
        /*0024*/ 	.short	0x0000
        /*0026*/ 	.short	0x0000
        /*0028*/ 	.byte	0x00, 0xf0, 0xc1, 0x10


	//----- nvinfo : EIATTR_MAXREG_COUNT
	.align		4
.L_4237:
        /*002c*/ 	.byte	0x03, 0x1b
        /*002e*/ 	.short	0x0080


	//----- nvinfo : EIATTR_NUM_BARRIERS
	.align		4
        /*0030*/ 	.byte	0x02, 0x4c
        /*0032*/ 	.byte	0x01
	.zero		1


	//----- nvinfo : EIATTR_EXTERNS
	.align		4
        /*0034*/ 	.byte	0x04, 0x0f
        /*0036*/ 	.short	(.L_4239 - .L_4238)


	//   ....[0]....
	.align		4
.L_4238:
        /*0038*/ 	.word	index@(__assertfail)


	//----- nvinfo : EIATTR_MERCURY_ISA_VERSION
	.align		4
.L_4239:
        /*003c*/ 	.byte	0x03, 0x5f
        /*003e*/ 	.short	0x0000


	//----- nvinfo : EIATTR_INT_WARP_WIDE_INSTR_OFFSETS
	.align		4
        /*0040*/ 	.byte	0x04, 0x31
        /*0042*/ 	.short	(.L_4241 - .L_4240)


	//   ....[0]....
.L_4240:
        /*0044*/ 	.word	0x0000f9e0


	//   ....[1]....
        /*0048*/ 	.word	0x0000fab0


	//----- nvinfo : EIATTR_COOP_GROUP_MASK_REGIDS
	.align		4
.L_4241:
        /*004c*/ 	.byte	0x04, 0x29
        /*004e*/ 	.short	(.L_4243 - .L_4242)


	//   ....[0]....
.L_4242:
        /*0050*/ 	.word	0xffffffff


	//   ....[1]....
        /*0054*/ 	.word	0xffffffff


	//   ....[2]....
        /*0058*/ 	.word	0xffffffff


	//   ....[3]....
        /*005c*/ 	.word	0xffffffff


	//   ....[4]....
        /*0060*/ 	.word	0xffffffff


	//   ....[5]....
        /*0064*/ 	.word	0xffffffff


	//   ....[6]....
        /*0068*/ 	.word	0xffffffff


	//   ....[7]....
        /*006c*/ 	.word	0xffffffff


	//   ....[8]....
        /*0070*/ 	.word	0xffffffff


	//   ....[9]....
        /*0074*/ 	.word	0xffffffff


	//   ....[10]....
        /*0078*/ 	.word	0xffffffff


	//   ....[11]....
        /*007c*/ 	.word	0xffffffff


	//   ....[12]....
        /*0080*/ 	.word	0xffffffff


	//   ....[13]....
        /*0084*/ 	.word	0xffffffff


	//   ....[14]....
        /*0088*/ 	.word	0xffffffff


	//   ....[15]....
        /*008c*/ 	.word	0xffffffff


	//----- nvinfo : EIATTR_COOP_GROUP_INSTR_OFFSETS
	.align		4
.L_4243:
        /*0090*/ 	.byte	0x04, 0x28
        /*0092*/ 	.short	(.L_4245 - .L_4244)


	//   ....[0]....
.L_4244:
        /*0094*/ 	.word	0x0000c1f0


	//   ....[1]....
        /*0098*/ 	.word	0x0000c200


	//   ....[2]....
        /*009c*/ 	.word	0x0000c210


	//   ....[3]....
        /*00a0*/ 	.word	0x0000c220


	//   ....[4]....
        /*00a4*/ 	.word	0x0000c230


	//   ....[5]....
        /*00a8*/ 	.word	0x0000c240


	//   ....[6]....
        /*00ac*/ 	.word	0x0000c250


	//   ....[7]....
        /*00b0*/ 	.word	0x0000c260


	//   ....[8]....
        /*00b4*/ 	.word	0x00010710


	//   ....[9]....
        /*00b8*/ 	.word	0x00010720


	//   ....[10]....
        /*00bc*/ 	.word	0x00010730


	//   ....[11]....
        /*00c0*/ 	.word	0x00010740


	//   ....[12]....
        /*00c4*/ 	.word	0x00010750


	//   ....[13]....
        /*00c8*/ 	.word	0x00010760


	//   ....[14]....
        /*00cc*/ 	.word	0x00010770


	//   ....[15]....
        /*00d0*/ 	.word	0x00010780


	//----- nvinfo : EIATTR_SYSCALL_OFFSETS
	.align		4
.L_4245:
        /*00d4*/ 	.byte	0x04, 0x46
        /*00d6*/ 	.short	(.L_4247 - .L_4246)


	//   ....[0]....
.L_4246:
        /*00d8*/ 	.word	0x00000f50


	//   ....[1]....
        /*00dc*/ 	.word	0x00010b60


	//   ....[2]....
        /*00e0*/ 	.word	0x00010d00


	//   ....[3]....
        /*00e4*/ 	.word	0x00011030


	//   ....[4]....
        /*00e8*/ 	.word	0x000111d0


	//   ....[5]....
        /*00ec*/ 	.word	0x000115c0


	//   ....[6]....
        /*00f0*/ 	.word	0x00011760


	//   ....[7]....
        /*00f4*/ 	.word	0x00011a90


	//   ....[8]....
        /*00f8*/ 	.word	0x00011c30


	//----- nvinfo : EIATTR_EXIT_INSTR_OFFSETS
	.align		4
.L_4247:
        /*00fc*/ 	.byte	0x04, 0x1c
        /*00fe*/ 	.short	(.L_4249 - .L_4248)


	//   ....[0]....
.L_4248:
        /*0100*/ 	.word	0x0000fb60


	//   ....[1]....
        /*0104*/ 	.word	0x000108c0


	//   ....[2]....
        /*0108*/ 	.word	0x00010d60


	//   ....[3]....
        /*010c*/ 	.word	0x00010dd0


	//   ....[4]....
        /*0110*/ 	.word	0x00011230


	//   ....[5]....
        /*0114*/ 	.word	0x000112a0


	//   ....[6]....
        /*0118*/ 	.word	0x000112c0


	//   ....[7]....
        /*011c*/ 	.word	0x000112f0


	//   ....[8]....
        /*0120*/ 	.word	0x00011320


	//   ....[9]....
        /*0124*/ 	.word	0x000117c0


	//   ....[10]....
        /*0128*/ 	.word	0x00011830


	//   ....[11]....
        /*012c*/ 	.word	0x00011c90


	//   ....[12]....
        /*0130*/ 	.word	0x00011d00


	//----- nvinfo : EIATTR_MAX_THREADS
	.align		4
.L_4249:
        /*0134*/ 	.byte	0x04, 0x05
        /*0136*/ 	.short	(.L_4251 - .L_4250)
.L_4250:
        /*0138*/ 	.word	0x00000080
        /*013c*/ 	.word	0x00000001
        /*0140*/ 	.word	0x00000001


	//----- nvinfo : EIATTR_CRS_STACK_SIZE
	.align		4
.L_4251:
        /*0144*/ 	.byte	0x04, 0x1e
        /*0146*/ 	.short	(.L_4253 - .L_4252)
.L_4252:
        /*0148*/ 	.word	0x00000000
.L_4253:


//--------------------- .nv.info._ZN2at6native13reduce_kernelILi64ELi4ENS0_8ReduceOpIN3c107complexIdEENS0_14func_wrapper_tIS5_NS0_55_GLOBAL__N__0955718d_22_SparseCsrTensorMath_cu_868dd54514ReductionMulOpIS5_EEEEjS5_Li4ELi4EEEEEvT1_ --------------------------
	.section	.nv.info._ZN2at6native13reduce_kernelILi64ELi4ENS0_8ReduceOpIN3c107complexIdEENS0_14func_wrapper_tIS5_NS0_55_GLOBAL__N__0955718d_22_SparseCsrTensorMath_cu_868dd54514ReductionMulOpIS5_EEEEjS5_Li4ELi4EEEEEvT1_,"",@"SHT_CUDA_INFO"
	.sectionflags	@""
	.align	4


	//----- nvinfo : EIATTR_CUDA_API_VERSION
	.align		4
        /*0000*/ 	.byte	0x04, 0x37
        /*0002*/ 	.short	(.L_4255 - .L_4254)
.L_4254:
        /*0004*/ 	.word	0x00000082


	//----- nvinfo : EIATTR_SW2861232_WAR
	.align		4
.L_4255:
        /*0008*/ 	.byte	0x01, 0x35
	.zero		2


	//----- nvinfo : EIATTR_PARAM_CBANK
	.align		4
        /*000c*/ 	.byte	0x04, 0x0a
        /*000e*/ 	.short	(.L_4257 - .L_4256)
	.align		4
.L_4256:
        /*0010*/ 	.word	index@(.nv.constant0._ZN2at6native13reduce_kernelILi64ELi4ENS0_8ReduceOpIN3c107complexIdEENS0_14func_wrapper_tIS5_NS0_55_GLOBAL__N__0955718d_22_SparseCsrTensorMath_cu_868dd54514ReductionMulOpIS5_EEEEjS5_Li4ELi4EEEEEvT1_)
        /*0014*/ 	.short	0x0160
        /*0016*/ 	.short	0x0430


	//----- nvinfo : EIATTR_CBANK_PARAM_SIZE
	.align		4
.L_4257:
        /*0018*/ 	.byte	0x03, 0x19
        /*001a*/ 	.short	0x0430


	//----- nvinfo : EIATTR_KPARAM_INFO
	.align		4
        /*001c*/ 	.byte	0x04, 0x17
        /*001e*/ 	.short	(.L_4259 - .L_4258)
.L_4258:
        /*0020*/ 	.word	0x00000000
        /*0024*/ 	.short	0x0000
        /*0026*/ 	.short	0x0000
        /*0028*/ 	.byte	0x00, 0xf0, 0xc1, 0x10


	//----- nvinfo : EIATTR_MAXREG_COUNT
	.align		4
.L_4259:
        /*002c*/ 	.byte	0x03, 0x1b
        /*002e*/ 	.short	0x00ff


	//----- nvinfo : EIATTR_NUM_BARRIERS
	.align		4
        /*0030*/ 	.byte	0x02, 0x4c
        /*0032*/ 	.byte	0x01
	.zero		1


	//----- nvinfo : EIATTR_EXTERNS
	.align		4
        /*0034*/ 	.byte	0x04, 0x0f
        /*0036*/ 	.short	(.L_4261 - .L_4260)


	//   ....[0]....
	.align		4
.L_4260:
        /*0038*/ 	.word	index@(__assertfail)


	//----- nvinfo : EIATTR_MERCURY_ISA_VERSION
	.align		4
.L_4261:
        /*003c*/ 	.byte	0x03, 0x5f
        /*003e*/ 	.short	0x0000


	//----- nvinfo : EIATTR_INT_WARP_WIDE_INSTR_OFFSETS
	.align		4
        /*0040*/ 	.byte	0x04, 0x31
        /*0042*/ 	.short	(.L_4263 - .L_4262)


	//   ....[0]....
.L_4262:
        /*0044*/ 	.word	0x00015f50


	//   ....[1]....
        /*0048*/ 	.word	0x00016020


	//----- nvinfo : EIATTR_COOP_GROUP_MASK_REGIDS
	.align		4
.L_4263:
        /*004c*/ 	.byte	0x04, 0x29
        /*004e*/ 	.short	(.L_4265 - .L_4264)


	//   ....[0]....
.L_4264:
        /*0050*/ 	.word	0xffffffff


	//   ....[1]....
        /*0054*/ 	.word	0xffffffff


	//   ....[2]....
        /*0058*/ 	.word	0xffffffff


	//   ....[3]....
        /*005c*/ 	.word	0xffffffff


	//   ....[4]....
        /*0060*/ 	.word	0xffffffff


	//   ....[5]....
        /*0064*/ 	.word	0xffffffff


	//   ....[6]....
        /*0068*/ 	.word	0xffffffff


	//   ....[7]....
        /*006c*/ 	.word	0xffffffff


	//   ....[8]....
        /*0070*/ 	.word	0xffffffff


	//   ....[9]....
        /*0074*/ 	.word	0xffffffff


	//   ....[10]....
        /*0078*/ 	.word	0xffffffff


	//   ....[11]....
        /*007c*/ 	.word	0xffffffff


	//   ....[12]....
        /*0080*/ 	.word	0xffffffff


	//   ....[13]....
        /*0084*/ 	.word	0xffffffff


	//   ....[14]....
        /*0088*/ 	.word	0xffffffff


	//   ....[15]....
        /*008c*/ 	.word	0xffffffff


	//   ....[16]....
        /*0090*/ 	.word	0xffffffff


	//   ....[17]....
        /*0094*/ 	.word	0xffffffff


	//   ....[18]....
        /*0098*/ 	.word	0xffffffff


	//   ....[19]....
        /*009c*/ 	.word	0xffffffff


	//   ....[20]....
        /*00a0*/ 	.word	0xffffffff


	//   ....[21]....
        /*00a4*/ 	.word	0xffffffff


	//   ....[22]....
        /*00a8*/ 	.word	0xffffffff


	//   ....[23]....
        /*00ac*/ 	.word	0xffffffff


	//   ....[24]....
        /*00b0*/ 	.word	0xffffffff


	//   ....[25]....
        /*00b4*/ 	.word	0xffffffff


	//   ....[26]....
        /*00b8*/ 	.word	0xffffffff


	//   ....[27]....
        /*00bc*/ 	.word	0xffffffff


	//   ....[28]....
        /*00c0*/ 	.word	0xffffffff


	//   ....[29]....
        /*00c4*/ 	.word	0xffffffff


	//   ....[30]....
        /*00c8*/ 	.word	0xffffffff


	//   ....[31]....
        /*00cc*/ 	.word	0xffffffff


	//----- nvinfo : EIATTR_COOP_GROUP_INSTR_OFFSETS
	.align		4
.L_4265:
        /*00d0*/ 	.byte	0x04, 0x28
        /*00d2*/ 	.short	(.L_4267 - .L_4266)


	//   ....[0]....
.L_4266:
        /*00d4*/ 	.word	0x0000f310


	//   ....[1]....
        /*00d8*/ 	.word	0x0000f320


	//   ....[2]....
        /*00dc*/ 	.word	0x0000f330


	//   ....[3]....
        /*00e0*/ 	.word	0x0000f340


	//   ....[4]....
        /*00e4*/ 	.word	0x0000f350


	//   ....[5]....
        /*00e8*/ 	.word	0x0000f360


	//   ....[6]....
        /*00ec*/ 	.word	0x0000f370


	//   ....[7]....
        /*00f0*/ 	.word	0x0000f380


	//   ....[8]....
        /*00f4*/ 	.word	0x0000f3a0


	//   ....[9]....
        /*00f8*/ 	.word	0x0000f3b0


	//   ....[10]....
        /*00fc*/ 	.word	0x0000f3d0


	//   ....[11]....
        /*0100*/ 	.word	0x0000f3e0


	//   ....[12]....
        /*0104*/ 	.word	0x0000f400


	//   ....[13]....
        /*0108*/ 	.word	0x0000f420


	//   ....[14]....
        /*010c*/ 	.word	0x0000f440


	//   ....[15]....
        /*0110*/ 	.word	0x0000f460


	//   ....[16]....
        /*0114*/ 	.word	0x00017330


	//   ....[17]....
        /*0118*/ 	.word	0x00017340


	//   ....[18]....
        /*011c*/ 	.word	0x00017350


	//   ....[19]....
        /*0120*/ 	.word	0x00017360


	//   ....[20]....
        /*0124*/ 	.word	0x00017370


	//   ....[21]....
        /*0128*/ 	.word	0x00017380


	//   ....[22]....
        /*012c*/ 	.word	0x00017390


	//   ....[23]....
        /*0130*/ 	.word	0x000173a0


	//   ....[24]....
        /*0134*/ 	.word	0x000173c0


	//   ....[25]....
        /*0138*/ 	.word	0x000173d0


	//   ....[26]....
        /*013c*/ 	.word	0x000173f0


	//   ....[27]....
        /*0140*/ 	.word	0x00017400


	//   ....[28]....
        /*0144*/ 	.word	0x00017420


	//   ....[29]....
        /*0148*/ 	.word	0x00017440


	//   ....[30]....
        /*014c*/ 	.word	0x00017460


	//   ....[31]....
        /*0150*/ 	.word	0x00017480


	//----- nvinfo : EIATTR_SYSCALL_OFFSETS
	.align		4
.L_4267:
        /*0154*/ 	.byte	0x04, 0x46
        /*0156*/ 	.short	(.L_4269 - .L_4268)


	//   ....[0]....
.L_4268:
        /*0158*/ 	.word	0x00000ff0


	//   ....[1]....
        /*015c*/ 	.word	0x000179a0


	//   ....[2]....
        /*0160*/ 	.word	0x00017b40


	//   ....[3]....
        /*0164*/ 	.word	0x00017ce0


	//   ....[4]....
        /*0168*/ 	.word	0x00017e80


	//   ....[5]....
        /*016c*/ 	.word	0x000182b0


	//   ....[6]....
        /*0170*/ 	.word	0x00018450


	//   ....[7]....
        /*0174*/ 	.word	0x000185f0


	//   ....[8]....
        /*0178*/ 	.word	0x00018790


	//   ....[9]....
        /*017c*/ 	.word	0x00018c80


	//   ....[10]....
        /*0180*/ 	.word	0x00018e20


	//   ....[11]....
        /*0184*/ 	.word	0x00018fc0


	//   ....[12]....
        /*0188*/ 	.word	0x00019160


	//   ....[13]....
        /*018c*/ 	.word	0x00019590


	//   ....[14]....
        /*0190*/ 	.word	0x00019730


	//   ....[15]....
        /*0194*/ 	.word	0x000198d0


	//   ....[16]....
        /*0198*/ 	.word	0x00019a70


	//----- nvinfo : EIATTR_EXIT_INSTR_OFFSETS
	.align		4
.L_4269:
        /*019c*/ 	.byte	0x04, 0x1c
        /*019e*/ 	.short	(.L_4271 - .L_4270)


	//   ....[0]....
.L_4270:
        /*01a0*/ 	.word	0x000160d0


	//   ....[1]....
        /*01a4*/ 	.word	0x00017660


	//   ....[2]....
        /*01a8*/ 	.word	0x00017ee0


	//   ....[3]....
        /*01ac*/ 	.word	0x00017fb0


	//   ....[4]....
        /*01b0*/ 	.word	0x000187f0


	//   ....[5]....
        /*01b4*/ 	.word	0x000188c0


	//   ....[6]....
        /*01b8*/ 	.word	0x000188e0


	//   ....[7]....
        /*01bc*/ 	.word	0x00018910


	//   ....[8]....
        /*01c0*/ 	.word	0x00018940


	//   ....[9]....
        /*01c4*/ 	.word	0x000191c0


	//   ....[10]....
        /*01c8*/ 	.word	0x00019290


	//   ....[11]....
        /*01cc*/ 	.word	0x00019ad0


	//   ....[12]....
        /*01d0*/ 	.word	0x00019ba0


	//----- nvinfo : EIATTR_MAX_THREADS
	.align		4
.L_4271:
        /*01d4*/ 	.byte	0x04, 0x05
        /*01d6*/ 	.short	(.L_4273 - .L_4272)
.L_4272:
        /*01d8*/ 	.word	0x00000040
        /*01dc*/ 	.word	0x00000001
        /*01e0*/ 	.word	0x00000001


	//----- nvinfo : EIATTR_CRS_STACK_SIZE
	.align		4
.L_4273:
        /*01e4*/ 	.byte	0x04, 0x1e
        /*01e6*/ 	.short	(.L_4275 - .L_4274)
.L_4274:
        /*01e8*/ 	.word	0x00000000
.L_4275:


//--------------------- .nv.info._ZN2at6native13reduce_kernelILi512ELi1ENS0_8ReduceOpIfNS0_14func_wrapper_tIfNS0_55_GLOBAL__N__0955718d_22_SparseCsrTensorMath_cu_868dd54514ReductionMulOpIfEEEEjfLi4ELi4EEEEEvT1_ --------------------------
	.section	.nv.info._ZN2at6native13reduce_kernelILi512ELi1ENS0_8ReduceOpIfNS0_14func_wrapper_tIfNS0_55_GLOBAL__N__0955718d_22_SparseCsrTensorMath_cu_868dd54514ReductionMulOpIfEEEEjfLi4ELi4EEEEEvT1_,"",@"SHT_CUDA_INFO"
	.sectionflags	@""
	.align	4


	//----- nvinfo : EIATTR_CUDA_API_VERSION
	.align		4
        /*0000*/ 	.byte	0x04, 0x37
        /*0002*/ 	.short	(.L_4277 - .L_4276)
.L_4276:
        /*0004*/ 	.word	0x00000082


	//----- nvinfo : EIATTR_SW2861232_WAR
	.align		4
.L_4277:
        /*0008*/ 	.byte	0x01, 0x35
	.zero		2


	//----- nvinfo : EIATTR_PARAM_CBANK
	.align		4
        /*000c*/ 	.byte	0x04, 0x0a
        /*000e*/ 	.short	(.L_4279 - .L_4278)
	.align		4
.L_4278:
        /*0010*/ 	.word	index@(.nv.constant0._ZN2at6native13reduce_kernelILi512ELi1ENS0_8ReduceOpIfNS0_14func_wrapper_tIfNS0_55_GLOBAL__N__0955718d_22_SparseCsrTensorMath_cu_868dd54514ReductionMulOpIfEEEEjfLi4ELi4EEEEEvT1_)
        /*0014*/ 	.short	0x0160
        /*0016*/ 	.short	0x0418


	//----- nvinfo : EIATTR_CBANK_PARAM_SIZE
	.align		4
.L_4279:
        /*0018*/ 	.byte	0x03, 0x19
        /*001a*/ 	.short	0x0418


	//----- nvinfo : EIATTR_KPARAM_INFO
	.align		4
        /*001c*/ 	.byte	0x04, 0x17
        /*001e*/ 	.short	(.L_4281 - .L_4280)
.L_4280:
        /*0020*/ 	.word	0x00000000
        /*0024*/ 	.short	0x0000
        /*0026*/ 	.short	0x0000
        /*0028*/ 	.byte	0x00, 0xf0, 0x61, 0x10


	//----- nvinfo : EIATTR_MAXREG_COUNT
	.align		4
.L_4281:
        /*002c*/ 	.byte	0x03, 0x1b
        /*002e*/ 	.short	0x0020


	//----- nvinfo : EIATTR_NUM_BARRIERS
	.align		4
        /*0030*/ 	.byte	0x02, 0x4c
        /*0032*/ 	.byte	0x01
	.zero		1


	//----- nvinfo : EIATTR_EXTERNS
	.align		4
        /*0034*/ 	.byte	0x04, 0x0f
        /*0036*/ 	.short	(.L_4283 - .L_4282)


	//   ....[0]....
	.align		4
.L_4282:
        /*0038*/ 	.word	index@(__assertfail)


	//----- nvinfo : EIATTR_MERCURY_ISA_VERSION
	.align		4
.L_4283:
        /*003c*/ 	.byte	0x03, 0x5f
        /*003e*/ 	.short	0x0000


	//----- nvinfo : EIATTR_INT_WARP_WIDE_INSTR_OFFSETS
	.align		4
        /*0040*/ 	.byte	0x04, 0x31
        /*0042*/ 	.short	(.L_4285 - .L_4284)


	//   ....[0]....
.L_4284:
        /*0044*/ 	.word	0x0000ac70


	//   ....[1]....
        /*0048*/ 	.word	0x0000ad40


	//----- nvinfo : EIATTR_COOP_GROUP_MASK_REGIDS
	.align		4
.L_4285:
        /*004c*/ 	.byte	0x04, 0x29
        /*004e*/ 	.short	(.L_4287 - .L_4286)


	//   ....[0]....
.L_4286:
        /*0050*/ 	.word	0xffffffff


	//   ....[1]....
        /*0054*/ 	.word	0xffffffff


	//----- nvinfo : EIATTR_COOP_GROUP_INSTR_OFFSETS
	.align		4
.L_4287:
        /*0058*/ 	.byte	0x04, 0x28
        /*005a*/ 	.short	(.L_4289 - .L_4288)


	//   ....[0]....
.L_4288:
        /*005c*/ 	.word	0x00008ff0


	//   ....[1]....
        /*0060*/ 	.word	0x0000b360


	//----- nvinfo : EIATTR_SYSCALL_OFFSETS
	.align		4
.L_4289:
        /*0064*/ 	.byte	0x04, 0x46
        /*0066*/ 	.short	(.L_4291 - .L_4290)


	//   ....[0]....
.L_4290:
        /*0068*/ 	.word	0x0000b5c0


	//   ....[1]....
        /*006c*/ 	.word	0x0000b7f0


	//   ....[2]....
        /*0070*/ 	.word	0x0000bae0


	//   ....[3]....
        /*0074*/ 	.word	0x0000bd10


	//----- nvinfo : EIATTR_EXIT_INSTR_OFFSETS
	.align		4
.L_4291:
        /*0078*/ 	.byte	0x04, 0x1c
        /*007a*/ 	.short	(.L_4293 - .L_4292)


	//   ....[0]....
.L_4292:
        /*007c*/ 	.word	0x0000adf0


	//   ....[1]....
        /*0080*/ 	.word	0x0000b3b0


	//   ....[2]....
        /*0084*/ 	.word	0x0000b600


	//   ....[3]....
        /*0088*/ 	.word	0x0000b620


	//   ....[4]....
        /*008c*/ 	.word	0x0000b830


	//   ....[5]....
        /*0090*/ 	.word	0x0000b850


	//   ....[6]....
        /*0094*/ 	.word	0x0000b870


	//   ....[7]....
        /*0098*/ 	.word	0x0000b8a0


	//   ....[8]....
        /*009c*/ 	.word	0x0000b8d0


	//   ....[9]....
        /*00a0*/ 	.word	0x0000bb20


	//   ....[10]....
        /*00a4*/ 	.word	0x0000bb40


	//   ....[11]....
        /*00a8*/ 	.word	0x0000bd50


	//   ....[12]....
        /*00ac*/ 	.word	0x0000bd70


	//----- nvinfo : EIATTR_MAX_THREADS
	.align		4
.L_4293:
        /*00b0*/ 	.byte	0x04, 0x05
        /*00b2*/ 	.short	(.L_4295 - .L_4294)
.L_4294:
        /*00b4*/ 	.word	0x00000200
        /*00b8*/ 	.word	0x00000001
        /*00bc*/ 	.word	0x00000001


	//----- nvinfo : EIATTR_CRS_STACK_SIZE
	.align		4
.L_4295:
        /*00c0*/ 	.byte	0x04, 0x1e
        /*00c2*/ 	.short	(.L_4297 - .L_4296)
.L_4296:
        /*00c4*/ 	.word	0x00000000
.L_4297:


//--------------------- .nv.info._ZN2at6native13reduce_kernelILi256ELi2ENS0_8ReduceOpIfNS0_14func_wrapper_tIfNS0_55_GLOBAL__N__0955718d_22_SparseCsrTensorMath_cu_868dd54514ReductionMulOpIfEEEEjfLi4ELi4EEEEEvT1_ --------------------------
	.section	.nv.info._ZN2at6native13reduce_kernelILi256ELi2ENS0_8ReduceOpIfNS0_14func_wrapper_tIfNS0_55_GLOBAL__N__0955718d_22_SparseCsrTensorMath_cu_868dd54514ReductionMulOpIfEEEEjfLi4ELi4EEEEEvT1_,"",@"SHT_CUDA_INFO"
	.sectionflags	@""
	.align	4


	//----- nvinfo : EIATTR_CUDA_API_VERSION
	.align		4
        /*0000*/ 	.byte	0x04, 0x37
        /*0002*/ 	.short	(.L_4299 - .L_4298)
.L_4298:
        /*0004*/ 	.word	0x00000082


	//----- nvinfo : EIATTR_SW2861232_WAR
	.align		4
.L_4299:
        /*0008*/ 	.byte	0x01, 0x35
	.zero		2


	//----- nvinfo : EIATTR_PARAM_CBANK
	.align		4
        /*000c*/ 	.byte	0x04, 0x0a
        /*000e*/ 	.short	(.L_4301 - .L_4300)
	.align		4
.L_4300:
        /*0010*/ 	.word	index@(.nv.constant0._ZN2at6native13reduce_kernelILi256ELi2ENS0_8ReduceOpIfNS0_14func_wrapper_tIfNS0_55_GLOBAL__N__0955718d_22_SparseCsrTensorMath_cu_868dd54514ReductionMulOpIfEEEEjfLi4ELi4EEEEEvT1_)
        /*0014*/ 	.short	0x0160
        /*0016*/ 	.short	0x0418


	//----- nvinfo : EIATTR_CBANK_PARAM_SIZE
	.align		4
.L_4301:
        /*0018*/ 	.byte	0x03, 0x19
        /*001a*/ 	.short	0x0418


	//----- nvinfo : EIATTR_KPARAM_INFO
	.align		4
        /*001c*/ 	.byte	0x04, 0x17
        /*001e*/ 	.short	(.L_4303 - .L_4302)
.L_4302:
        /*0020*/ 	.word	0x00000000
        /*0024*/ 	.short	0x0000
        /*0026*/ 	.short	0x0000
        /*0028*/ 	.byte	0x00, 0xf0, 0x61, 0x10


	//----- nvinfo : EIATTR_MAXREG_COUNT
	.align		4
.L_4303:
        /*002c*/ 	.byte	0x03, 0x1b
        /*002e*/ 	.short	0x0040


	//----- nvinfo : EIATTR_NUM_BARRIERS
	.align		4
        /*0030*/ 	.byte	0x02, 0x4c
        /*0032*/ 	.byte	0x01
	.zero		1


	//----- nvinfo : EIATTR_EXTERNS
	.align		4
        /*0034*/ 	.byte	0x04, 0x0f
        /*0036*/ 	.short	(.L_4305 - .L_4304)


	//   ....[0]....
	.align		4
.L_4304:
        /*0038*/ 	.word	index@(__assertfail)


	//----- nvinfo : EIATTR_MERCURY_ISA_VERSION
	.align		4
.L_4305:
        /*003c*/ 	.byte	0x03, 0x5f
        /*003e*/ 	.short	0x0000


	//----- nvinfo : EIATTR_INT_WARP_WIDE_INSTR_OFFSETS
	.align		4
        /*0040*/ 	.byte	0x04, 0x31
        /*0042*/ 	.short	(.L_4307 - .L_4306)


	//   ....[0]....
.L_4306:
        /*0044*/ 	.word	0x0000cb60


	//   ....[1]....
        /*0048*/ 	.word	0x0000cc30


	//----- nvinfo : EIATTR_COOP_GROUP_MASK_REGIDS
	.align		4
.L_4307:
        /*004c*/ 	.byte	0x04, 0x29
        /*004e*/ 	.short	(.L_4309 - .L_4308)


	//   ....[0]....
.L_4308:
        /*0050*/ 	.word	0xffffffff


	//   ....[1]....
        /*0054*/ 	.word	0xffffffff


	//   ....[2]....
        /*0058*/ 	.word	0xffffffff


	//   ....[3]....
        /*005c*/ 	.word	0xffffffff


	//----- nvinfo : EIATTR_COOP_GROUP_INSTR_OFFSETS
	.align		4
.L_4309:
        /*0060*/ 	.byte	0x04, 0x28
        /*0062*/ 	.short	(.L_4311 - .L_4310)


	//   ....[0]....
.L_4310:
        /*0064*/ 	.word	0x00009500


	//   ....[1]....
        /*0068*/ 	.word	0x00009510


	//   ....[2]....
        /*006c*/ 	.word	0x0000d300


	//   ....[3]....
        /*0070*/ 	.word	0x0000d310


	//----- nvinfo : EIATTR_SYSCALL_OFFSETS
	.align		4
.L_4311:
        /*0074*/ 	.byte	0x04, 0x46
        /*0076*/ 	.short	(.L_4313 - .L_4312)


	//   ....[0]....
.L_4312:
        /*0078*/ 	.word	0x00000f70


	//   ....[1]....
        /*007c*/ 	.word	0x0000d5b0


	//   ....[2]....
        /*0080*/ 	.word	0x0000d730


	//   ....[3]....
        /*0084*/ 	.word	0x0000d9a0


	//   ....[4]....
        /*0088*/ 	.word	0x0000db20


	//   ....[5]....
        /*008c*/ 	.word	0x0000de50


	//   ....[6]....
        /*0090*/ 	.word	0x0000dfd0


	//   ....[7]....
        /*0094*/ 	.word	0x0000e240


	//   ....[8]....
        /*0098*/ 	.word	0x0000e3c0


	//----- nvinfo : EIATTR_EXIT_INSTR_OFFSETS
	.align		4
.L_4313:
        /*009c*/ 	.byte	0x04, 0x1c
        /*009e*/ 	.short	(.L_4315 - .L_4314)


	//   ....[0]....
.L_4314:
        /*00a0*/ 	.word	0x0000cce0


	//   ....[1]....
        /*00a4*/ 	.word	0x0000d370


	//   ....[2]....
        /*00a8*/ 	.word	0x0000d770


	//   ....[3]....
        /*00ac*/ 	.word	0x0000d7a0


	//   ....[4]....
        /*00b0*/ 	.word	0x0000db60


	//   ....[5]....
        /*00b4*/ 	.word	0x0000db90


	//   ....[6]....
        /*00b8*/ 	.word	0x0000dbb0


	//   ....[7]....
        /*00bc*/ 	.word	0x0000dbe0


	//   ....[8]....
        /*00c0*/ 	.word	0x0000dc10


	//   ....[9]....
        /*00c4*/ 	.word	0x0000e010


	//   ....[10]....
        /*00c8*/ 	.word	0x0000e040


	//   ....[11]....
        /*00cc*/ 	.word	0x0000e400


	//   ....[12]....
        /*00d0*/ 	.word	0x0000e430


	//----- nvinfo : EIATTR_MAX_THREADS
	.align		4
.L_4315:
        /*00d4*/ 	.byte	0x04, 0x05
        /*00d6*/ 	.short	(.L_4317 - .L_4316)
.L_4316:
        /*00d8*/ 	.word	0x00000100
        /*00dc*/ 	.word	0x00000001
        /*00e0*/ 	.word	0x00000001


	//----- nvinfo : EIATTR_CRS_STACK_SIZE
	.align		4
.L_4317:
        /*00e4*/ 	.byte	0x04, 0x1e
        /*00e6*/ 	.short	(.L_4319 - .L_4318)
.L_4318:
        /*00e8*/ 	.word	0x00000000
.L_4319:


//--------------------- .nv.info._ZN2at6native13reduce_kernelILi128ELi4ENS0_8ReduceOpIfNS0_14func_wrapper_tIfNS0_55_GLOBAL__N__0955718d_22_SparseCsrTensorMath_cu_868dd54514ReductionMulOpIfEEEEjfLi4ELi4EEEEEvT1_ --------------------------
	.section	.nv.info._ZN2at6native13reduce_kernelILi128ELi4ENS0_8ReduceOpIfNS0_14func_wrapper_tIfNS0_55_GLOBAL__N__0955718d_22_SparseCsrTensorMath_cu_868dd54514ReductionMulOpIfEEEEjfLi4ELi4EEEEEvT1_,"",@"SHT_CUDA_INFO"
	.sectionflags	@""
	.align	4


	//----- nvinfo : EIATTR_CUDA_API_VERSION
	.align		4
        /*0000*/ 	.byte	0x04, 0x37
        /*0002*/ 	.short	(.L_4321 - .L_4320)
.L_4320:
        /*0004*/ 	.word	0x00000082


	//----- nvinfo : EIATTR_SW2861232_WAR
	.align		4
.L_4321:
        /*0008*/ 	.byte	0x01, 0x35
	.zero		2


	//----- nvinfo : EIATTR_PARAM_CBANK
	.align		4
        /*000c*/ 	.byte	0x04, 0x0a
        /*000e*/ 	.short	(.L_4323 - .L_4322)
	.align		4
.L_4322:
        /*0010*/ 	.word	index@(.nv.constant0._ZN2at6native13reduce_kernelILi128ELi4ENS0_8ReduceOpIfNS0_14func_wrapper_tIfNS0_55_GLOBAL__N__0955718d_22_SparseCsrTensorMath_cu_868dd54514ReductionMulOpIfEEEEjfLi4ELi4EEEEEvT1_)
        /*0014*/ 	.short	0x0160
        /*0016*/ 	.short	0x0418


	//----- nvinfo : EIATTR_CBANK_PARAM_SIZE
	.align		4
.L_4323:
        /*0018*/ 	.byte	0x03, 0x19
        /*001a*/ 	.short	0x0418


	//----- nvinfo : EIATTR_KPARAM_INFO
	.align		4
        /*001c*/ 	.byte	0x04, 0x17
        /*001e*/ 	.short	(.L_4325 - .L_4324)
.L_4324:
        /*0020*/ 	.word	0x00000000
        /*0024*/ 	.short	0x0000
        /*0026*/ 	.short	0x0000
        /*0028*/ 	.byte	0x00, 0xf0, 0x61, 0x10


	//----- nvinfo : EIATTR_MAXREG_COUNT
	.align		4
.L_4325:
        /*002c*/ 	.byte	0x03, 0x1b
        /*002e*/ 	.short	0x0080


	//----- nvinfo : EIATTR_NUM_BARRIERS
	.align		4
        /*0030*/ 	.byte	0x02, 0x4c
        /*0032*/ 	.byte	0x01
	.zero		1


	//----- nvinfo : EIATTR_EXTERNS
	.align		4
        /*0034*/ 	.byte	0x04, 0x0f
        /*0036*/ 	.short	(.L_4327 - .L_4326)


	//   ....[0]....
	.align		4
.L_4326:
        /*0038*/ 	.word	index@(__assertfail)


	//----- nvinfo : EIATTR_MERCURY_ISA_VERSION
	.align		4
.L_4327:
        /*003c*/ 	.byte	0x03, 0x5f
        /*003e*/ 	.short	0x0000


	//----- nvinfo : EIATTR_INT_WARP_WIDE_INSTR_OFFSETS
	.align		4
        /*0040*/ 	.byte	0x04, 0x31
        /*0042*/ 	.short	(.L_4329 - .L_4328)


	//   ....[0]....
.L_4328:
        /*0044*/ 	.word	0x00010660


	//   ....[1]....
        /*0048*/ 	.word	0x00010730


	//----- nvinfo : EIATTR_COOP_GROUP_MASK_REGIDS
	.align		4
.L_4329:
        /*004c*/ 	.byte	0x04, 0x29
        /*004e*/ 	.short	(.L_4331 - .L_4330)


	//   ....[0]....
.L_4330:
        /*0050*/ 	.word	0xffffffff


	//   ....[1]....
        /*0054*/ 	.word	0xffffffff


	//   ....[2]....
        /*0058*/ 	.word	0xffffffff


	//   ....[3]....
        /*005c*/ 	.word	0xffffffff


	//   ....[4]....
        /*0060*/ 	.word	0xffffffff


	//   ....[5]....
        /*0064*/ 	.word	0xffffffff


	//   ....[6]....
        /*0068*/ 	.word	0xffffffff


	//   ....[7]....
        /*006c*/ 	.word	0xffffffff


	//----- nvinfo : EIATTR_COOP_GROUP_INSTR_OFFSETS
	.align		4
.L_4331:
        /*0070*/ 	.byte	0x04, 0x28
        /*0072*/ 	.short	(.L_4333 - .L_4332)


	//   ....[0]....
.L_4332:
        /*0074*/ 	.word	0x00009cd0


	//   ....[1]....
        /*0078*/ 	.word	0x00009ce0


	//   ....[2]....
        /*007c*/ 	.word	0x00009cf0


	//   ....[3]....
        /*0080*/ 	.word	0x00009d00


	//   ....[4]....
        /*0084*/ 	.word	0x00010f40


	//   ....[5]....
        /*0088*/ 	.word	0x00010f50


	//   ....[6]....
        /*008c*/ 	.word	0x00010f60


	//   ....[7]....
        /*0090*/ 	.word	0x00010f70


	//----- nvinfo : EIATTR_SYSCALL_OFFSETS
	.align		4
.L_4333:
        /*0094*/ 	.byte	0x04, 0x46
        /*0096*/ 	.short	(.L_4335 - .L_4334)


	//   ....[0]....
.L_4334:
        /*0098*/ 	.word	0x00000f10


	//   ....[1]....
        /*009c*/ 	.word	0x00011270


	//   ....[2]....
        /*00a0*/ 	.word	0x000113f0


	//   ....[3]....
        /*00a4*/ 	.word	0x00011570


	//   ....[4]....
        /*00a8*/ 	.word	0x000116f0


	//   ....[5]....
        /*00ac*/ 	.word	0x000119c0


	//   ....[6]....
        /*00b0*/ 	.word	0x00011b40


	//   ....[7]....
        /*00b4*/ 	.word	0x00011cc0


	//   ....[8]....
        /*00b8*/ 	.word	0x00011e40


	//   ....[9]....
        /*00bc*/ 	.word	0x000121d0


	//   ....[10]....
        /*00c0*/ 	.word	0x00012350


	//   ....[11]....
        /*00c4*/ 	.word	0x000124d0


	//   ....[12]....
        /*00c8*/ 	.word	0x00012650


	//   ....[13]....
        /*00cc*/ 	.word	0x00012920


	//   ....[14]....
        /*00d0*/ 	.word	0x00012aa0


	//   ....[15]....
        /*00d4*/ 	.word	0x00012c20


	//   ....[16]....
        /*00d8*/ 	.word	0x00012da0


	//----- nvinfo : EIATTR_EXIT_INSTR_OFFSETS
	.align		4
.L_4335:
        /*00dc*/ 	.byte	0x04, 0x1c
        /*00de*/ 	.short	(.L_4337 - .L_4336)


	//   ....[0]....
.L_4336:
        /*00e0*/ 	.word	0x000107e0


	//   ....[1]....
        /*00e4*/ 	.word	0x00010ff0


	//   ....[2]....
        /*00e8*/ 	.word	0x00011730


	//   ....[3]....
        /*00ec*/ 	.word	0x00011780


	//   ....[4]....
        /*00f0*/ 	.word	0x00011e80


	//   ....[5]....
        /*00f4*/ 	.word	0x00011ed0


	//   ....[6]....
        /*00f8*/ 	.word	0x00011ef0


	//   ....[7]....
        /*00fc*/ 	.word	0x00011f20


	//   ....[8]....
        /*0100*/ 	.word	0x00011f50


	//   ....[9]....
        /*0104*/ 	.word	0x00012690


	//   ....[10]....
        /*0108*/ 	.word	0x000126e0


	//   ....[11]....
        /*010c*/ 	.word	0x00012de0


	//   ....[12]....
        /*0110*/ 	.word	0x00012e30


	//----- nvinfo : EIATTR_MAX_THREADS
	.align		4
.L_4337:
        /*0114*/ 	.byte	0x04, 0x05
        /*0116*/ 	.short	(.L_4339 - .L_4338)
.L_4338:
        /*0118*/ 	.word	0x00000080
        /*011c*/ 	.word	0x00000001
        /*0120*/ 	.word	0x00000001


	//----- nvinfo : EIATTR_CRS_STACK_SIZE
	.align		4
.L_4339:
        /*0124*/ 	.byte	0x04, 0x1e
        /*0126*/ 	.short	(.L_4341 - .L_4340)
.L_4340:
        /*0128*/ 	.word	0x00000000
.L_4341:


//--------------------- .nv.info._ZN2at6native13reduce_kernelILi512ELi1ENS0_8ReduceOpIdNS0_14func_wrapper_tIdNS0_55_GLOBAL__N__0955718d_22_SparseCsrTensorMath_cu_868dd54514ReductionMulOpIdEEEEjdLi4ELi4EEEEEvT1_ --------------------------
	.section	.nv.info._ZN2at6native13reduce_kernelILi512ELi1ENS0_8ReduceOpIdNS0_14func_wrapper_tIdNS0_55_GLOBAL__N__0955718d_22_SparseCsrTensorMath_cu_868dd54514ReductionMulOpIdEEEEjdLi4ELi4EEEEEvT1_,"",@"SHT_CUDA_INFO"
	.sectionflags	@""
	.align	4


	//----- nvinfo : EIATTR_CUDA_API_VERSION
	.align		4
        /*0000*/ 	.byte	0x04, 0x37
        /*0002*/ 	.short	(.L_4343 - .L_4342)
.L_4342:
        /*0004*/ 	.word	0x00000082


	//----- nvinfo : EIATTR_SW2861232_WAR
	.align		4
.L_4343:
        /*0008*/ 	.byte	0x01, 0x35
	.zero		2


	//----- nvinfo : EIATTR_PARAM_CBANK
	.align		4
        /*000c*/ 	.byte	0x04, 0x0a
        /*000e*/ 	.short	(.L_4345 - .L_4344)
	.align		4
.L_4344:
        /*0010*/ 	.word	index@(.nv.constant0._ZN2at6native13reduce_kernelILi512ELi1ENS0_8ReduceOpIdNS0_14func_wrapper_tIdNS0_55_GLOBAL__N__0955718d_22_SparseCsrTensorMath_cu_868dd54514ReductionMulOpIdEEEEjdLi4ELi4EEEEEvT1_)
        /*0014*/ 	.short	0x0160
        /*0016*/ 	.short	0x0420


	//----- nvinfo : EIATTR_CBANK_PARAM_SIZE
	.align		4
.L_4345:
        /*0018*/ 	.byte	0x03, 0x19
        /*001a*/ 	.short	0x0420


	//----- nvinfo : EIATTR_KPARAM_INFO
	.align		4
        /*001c*/ 	.byte	0x04, 0x17
        /*001e*/ 	.short	(.L_4347 - .L_4346)
.L_4346:
        /*0020*/ 	.word	0x00000000
        /*0024*/ 	.short	0x0000
        /*0026*/ 	.short	0x0000
        /*0028*/ 	.byte	0x00, 0xf0, 0x81, 0x10


	//----- nvinfo : EIATTR_MAXREG_COUNT
	.align		4
.L_4347:
        /*002c*/ 	.byte	0x03, 0x1b
        /*002e*/ 	.short	0x0020


	//----- nvinfo : EIATTR_NUM_BARRIERS
	.align		4
        /*0030*/ 	.byte	0x02, 0x4c
        /*0032*/ 	.byte	0x01
	.zero		1


	//----- nvinfo : EIATTR_EXTERNS
	.align		4
        /*0034*/ 	.byte	0x04, 0x0f
        /*0036*/ 	.short	(.L_4349 - .L_4348)


	//   ....[0]....
	.align		4
.L_4348:
        /*0038*/ 	.word	index@(__assertfail)


	//----- nvinfo : EIATTR_MERCURY_ISA_VERSION
	.align		4
.L_4349:
        /*003c*/ 	.byte	0x03, 0x5f
        /*003e*/ 	.short	0x0000


	//----- nvinfo : EIATTR_INT_WARP_WIDE_INSTR_OFFSETS
	.align		4
        /*0040*/ 	.byte	0x04, 0x31
        /*0042*/ 	.short	(.L_4351 - .L_4350)


	//   ....[0]....
.L_4350:
        /*0044*/ 	.word	0x0000adf0


	//   ....[1]....
        /*0048*/ 	.word	0x0000aec0


	//----- nvinfo : EIATTR_COOP_GROUP_MASK_REGIDS
	.align		4
.L_4351:
        /*004c*/ 	.byte	0x04, 0x29
        /*004e*/ 	.short	(.L_4353 - .L_4352)


	//   ....[0]....
.L_4352:
        /*0050*/ 	.word	0xffffffff


	//   ....[1]....
        /*0054*/ 	.word	0xffffffff


	//   ....[2]....
        /*0058*/ 	.word	0xffffffff


	//   ....[3]....
        /*005c*/ 	.word	0xffffffff


	//----- nvinfo : EIATTR_COOP_GROUP_INSTR_OFFSETS
	.align		4
.L_4353:
        /*0060*/ 	.byte	0x04, 0x28
        /*0062*/ 	.short	(.L_4355 - .L_4354)


	//   ....[0]....
.L_4354:
        /*0064*/ 	.word	0x00009160


	//   ....[1]....
        /*0068*/ 	.word	0x00009170


	//   ....[2]....
        /*006c*/ 	.word	0x0000b500


	//   ....[3]....
        /*0070*/ 	.word	0x0000b510


	//----- nvinfo : EIATTR_SYSCALL_OFFSETS
	.align		4
.L_4355:
        /*0074*/ 	.byte	0x04, 0x46
        /*0076*/ 	.short	(.L_4357 - .L_4356)


	//   ....[0]....
.L_4356:
        /*0078*/ 	.word	0x0000b770


	//   ....[1]....
        /*007c*/ 	.word	0x0000b9a0


	//   ....[2]....
        /*0080*/ 	.word	0x0000bc90


	//   ....[3]....
        /*0084*/ 	.word	0x0000bec0


	//----- nvinfo : EIATTR_EXIT_INSTR_OFFSETS
	.align		4
.L_4357:
        /*0088*/ 	.byte	0x04, 0x1c
        /*008a*/ 	.short	(.L_4359 - .L_4358)


	//   ....[0]....
.L_4358:
        /*008c*/ 	.word	0x0000af70


	//   ....[1]....
        /*0090*/ 	.word	0x0000b560


	//   ....[2]....
        /*0094*/ 	.word	0x0000b7b0


	//   ....[3]....
        /*0098*/ 	.word	0x0000b7d0


	//   ....[4]....
        /*009c*/ 	.word	0x0000b9e0


	//   ....[5]....
        /*00a0*/ 	.word	0x0000ba00


	//   ....[6]....
        /*00a4*/ 	.word	0x0000ba20


	//   ....[7]....
        /*00a8*/ 	.word	0x0000ba50


	//   ....[8]....
        /*00ac*/ 	.word	0x0000ba80


	//   ....[9]....
        /*00b0*/ 	.word	0x0000bcd0


	//   ....[10]....
        /*00b4*/ 	.word	0x0000bcf0


	//   ....[11]....
        /*00b8*/ 	.word	0x0000bf00


	//   ....[12]....
        /*00bc*/ 	.word	0x0000bf20


	//----- nvinfo : EIATTR_MAX_THREADS
	.align		4
.L_4359:
        /*00c0*/ 	.byte	0x04, 0x05
        /*00c2*/ 	.short	(.L_4361 - .L_4360)
.L_4360:
        /*00c4*/ 	.word	0x00000200
        /*00c8*/ 	.word	0x00000001
        /*00cc*/ 	.word	0x00000001


	//----- nvinfo : EIATTR_CRS_STACK_SIZE
	.align		4
.L_4361:
        /*00d0*/ 	.byte	0x04, 0x1e
        /*00d2*/ 	.short	(.L_4363 - .L_4362)
.L_4362:
        /*00d4*/ 	.word	0x00000000
.L_4363:


//--------------------- .nv.info._ZN2at6native13reduce_kernelILi256ELi2ENS0_8ReduceOpIdNS0_14func_wrapper_tIdNS0_55_GLOBAL__N__0955718d_22_SparseCsrTensorMath_cu_868dd54514ReductionMulOpIdEEEEjdLi4ELi4EEEEEvT1_ --------------------------
	.section	.nv.info._ZN2at6native13reduce_kernelILi256ELi2ENS0_8ReduceOpIdNS0_14func_wrapper_tIdNS0_55_GLOBAL__N__0955718d_22_SparseCsrTensorMath_cu_868dd54514ReductionMulOpIdEEEEjdLi4ELi4EEEEEvT1_,"",@"SHT_CUDA_INFO"
	.sectionflags	@""
	.align	4


	//----- nvinfo : EIATTR_CUDA_API_VERSION
	.align		4
        /*0000*/ 	.byte	0x04, 0x37
        /*0002*/ 	.short	(.L_4365 - .L_4364)
.L_4364:
        /*0004*/ 	.word	0x00000082


	//----- nvinfo : EIATTR_SW2861232_WAR
	.align		4
.L_4365:
        /*0008*/ 	.byte	0x01, 0x35
	.zero		2


	//----- nvinfo : EIATTR_PARAM_CBANK
	.align		4
        /*000c*/ 	.byte	0x04, 0x0a
        /*000e*/ 	.short	(.L_4367 - .L_4366)
	.align		4
.L_4366:
        /*0010*/ 	.word	index@(.nv.constant0._ZN2at6native13reduce_kernelILi256ELi2ENS0_8ReduceOpIdNS0_14func_wrapper_tIdNS0_55_GLOBAL__N__0955718d_22_SparseCsrTensorMath_cu_868dd54514ReductionMulOpIdEEEEjdLi4ELi4EEEEEvT1_)
        /*0014*/ 	.short	0x0160
        /*0016*/ 	.short	0x0420


	//----- nvinfo : EIATTR_CBANK_PARAM_SIZE
	.align		4
.L_4367:
        /*0018*/ 	.byte	0x03, 0x19
        /*001a*/ 	.short	0x0420


	//----- nvinfo : EIATTR_KPARAM_INFO
	.align		4
        /*001c*/ 	.byte	0x04, 0x17
        /*001e*/ 	.short	(.L_4369 - .L_4368)
.L_4368:
        /*0020*/ 	.word	0x00000000
        /*0024*/ 	.short	0x0000
        /*0026*/ 	.short	0x0000
        /*0028*/ 	.byte	0x00, 0xf0, 0x81, 0x10


	//----- nvinfo : EIATTR_MAXREG_COUNT
	.align		4
.L_4369:
        /*002c*/ 	.byte	0x03, 0x1b
        /*002e*/ 	.short	0x0040


	//----- nvinfo : EIATTR_NUM_BARRIERS
	.align		4
        /*0030*/ 	.byte	0x02, 0x4c
        /*0032*/ 	.byte	0x01
	.zero		1


	//----- nvinfo : EIATTR_EXTERNS
	.align		4
        /*0034*/ 	.byte	0x04, 0x0f
        /*0036*/ 	.short	(.L_4371 - .L_4370)


	//   ....[0]....
	.align		4
.L_4370:
        /*0038*/ 	.word	index@(__assertfail)


	//----- nvinfo : EIATTR_MERCURY_ISA_VERSION
	.align		4
.L_4371:
        /*003c*/ 	.byte	0x03, 0x5f
        /*003e*/ 	.short	0x0000


	//----- nvinfo : EIATTR_INT_WARP_WIDE_INSTR_OFFSETS
	.align		4
        /*0040*/ 	.byte	0x04, 0x31
        /*0042*/ 	.short	(.L_4373 - .L_4372)


	//   ....[0]....
.L_4372:
        /*0044*/ 	.word	0x0000cf90


	//   ....[1]....
        /*0048*/ 	.word	0x0000d060


	//----- nvinfo : EIATTR_COOP_GROUP_MASK_REGIDS
	.align		4
.L_4373:
        /*004c*/ 	.byte	0x04, 0x29
        /*004e*/ 	.short	(.L_4375 - .L_4374)


	//   ....[0]....
.L_4374:
        /*0050*/ 	.word	0xffffffff


	//   ....[1]....
        /*0054*/ 	.word	0xffffffff


	//   ....[2]....
        /*0058*/ 	.word	0xffffffff


	//   ....[3]....
        /*005c*/ 	.word	0xffffffff


	//   ....[4]....
        /*0060*/ 	.word	0xffffffff


	//   ....[5]....
        /*0064*/ 	.word	0xffffffff


	//   ....[6]....
        /*0068*/ 	.word	0xffffffff


	//   ....[7]....
        /*006c*/ 	.word	0xffffffff


	//----- nvinfo : EIATTR_COOP_GROUP_INSTR_OFFSETS
	.align		4
.L_4375:
        /*0070*/ 	.byte	0x04, 0x28
        /*0072*/ 	.short	(.L_4377 - .L_4376)


	//   ....[0]....
.L_4376:
        /*0074*/ 	.word	0x00009910


	//   ....[1]....
        /*0078*/ 	.word	0x00009920


	//   ....[2]....
        /*007c*/ 	.word	0x00009930


	//   ....[3]....
        /*0080*/ 	.word	0x00009940


	//   ....[4]....
        /*0084*/ 	.word	0x0000d780


	//   ....[5]....
        /*0088*/ 	.word	0x0000d790


	//   ....[6]....
        /*008c*/ 	.word	0x0000d7a0


	//   ....[7]....
        /*0090*/ 	.word	0x0000d7b0


	//----- nvinfo : EIATTR_SYSCALL_OFFSETS
	.align		4
.L_4377:
        /*0094*/ 	.byte	0x04, 0x46
        /*0096*/ 	.short	(.L_4379 - .L_4378)


	//   ....[0]....
.L_4378:
        /*0098*/ 	.word	0x00000f70


	//   ....[1]....
        /*009c*/ 	.word	0x0000da50


	//   ....[2]....
        /*00a0*/ 	.word	0x0000dbd0


	//   ....[3]....
        /*00a4*/ 	.word	0x0000de40


	//   ....[4]....
        /*00a8*/ 	.word	0x0000dfc0


	//   ....[5]....
        /*00ac*/ 	.word	0x0000e2f0


	//   ....[6]....
        /*00b0*/ 	.word	0x0000e470


	//   ....[7]....
        /*00b4*/ 	.word	0x0000e6e0


	//   ....[8]....
        /*00b8*/ 	.word	0x0000e860


	//----- nvinfo : EIATTR_EXIT_INSTR_OFFSETS
	.align		4
.L_4379:
        /*00bc*/ 	.byte	0x04, 0x1c
        /*00be*/ 	.short	(.L_4381 - .L_4380)


	//   ....[0]....
.L_4380:
        /*00c0*/ 	.word	0x0000d110


	//   ....[1]....
        /*00c4*/ 	.word	0x0000d810


	//   ....[2]....
        /*00c8*/ 	.word	0x0000dc10


	//   ....[3]....
        /*00cc*/ 	.word	0x0000dc40


	//   ....[4]....
        /*00d0*/ 	.word	0x0000e000


	//   ....[5]....
        /*00d4*/ 	.word	0x0000e030


	//   ....[6]....
        /*00d8*/ 	.word	0x0000e050


	//   ....[7]....
        /*00dc*/ 	.word	0x0000e080


	//   ....[8]....
        /*00e0*/ 	.word	0x0000e0b0


	//   ....[9]....
        /*00e4*/ 	.word	0x0000e4b0


	//   ....[10]....
        /*00e8*/ 	.word	0x0000e4e0


	//   ....[11]....
        /*00ec*/ 	.word	0x0000e8a0


	//   ....[12]....
        /*00f0*/ 	.word	0x0000e8d0


	//----- nvinfo : EIATTR_MAX_THREADS
	.align		4
.L_4381:
        /*00f4*/ 	.byte	0x04, 0x05
        /*00f6*/ 	.short	(.L_4383 - .L_4382)
.L_4382:
        /*00f8*/ 	.word	0x00000100
        /*00fc*/ 	.word	0x00000001
        /*0100*/ 	.word	0x00000001


	//----- nvinfo : EIATTR_CRS_STACK_SIZE
	.align		4
.L_4383:
        /*0104*/ 	.byte	0x04, 0x1e
        /*0106*/ 	.short	(.L_4385 - .L_4384)
.L_4384:
        /*0108*/ 	.word	0x00000000
.L_4385:


//--------------------- .nv.info._ZN2at6native13reduce_kernelILi128ELi4ENS0_8ReduceOpIdNS0_14func_wrapper_tIdNS0_55_GLOBAL__N__0955718d_22_SparseCsrTensorMath_cu_868dd54514ReductionMulOpIdEEEEjdLi4ELi4EEEEEvT1_ --------------------------
	.section	.nv.info._ZN2at6native13reduce_kernelILi128ELi4ENS0_8ReduceOpIdNS0_14func_wrapper_tIdNS0_55_GLOBAL__N__0955718d_22_SparseCsrTensorMath_cu_868dd54514ReductionMulOpIdEEEEjdLi4ELi4EEEEEvT1_,"",@"SHT_CUDA_INFO"
	.sectionflags	@""
	.align	4


	//----- nvinfo : EIATTR_CUDA_API_VERSION
	.align		4
        /*0000*/ 	.byte	0x04, 0x37
        /*0002*/ 	.short	(.L_4387 - .L_4386)
.L_4386:
        /*0004*/ 	.word	0x00000082


	//----- nvinfo : EIATTR_SW2861232_WAR
	.align		4
.L_4387:
        /*0008*/ 	.byte	0x01, 0x35
	.zero		2


	//----- nvinfo : EIATTR_PARAM_CBANK
	.align		4
        /*000c*/ 	.byte	0x04, 0x0a
        /*000e*/ 	.short	(.L_4389 - .L_4388)
	.align		4
.L_4388:
        /*0010*/ 	.word	index@(.nv.constant0._ZN2at6native13reduce_kernelILi128ELi4ENS0_8ReduceOpIdNS0_14func_wrapper_tIdNS0_55_GLOBAL__N__0955718d_22_SparseCsrTensorMath_cu_868dd54514ReductionMulOpIdEEEEjdLi4ELi4EEEEEvT1_)
        /*0014*/ 	.short	0x0160
        /*0016*/ 	.short	0x0420


	//----- nvinfo : EIATTR_CBANK_PARAM_SIZE
	.align		4
.L_4389:
        /*0018*/ 	.byte	0x03, 0x19
        /*001a*/ 	.short	0x0420


	//----- nvinfo : EIATTR_KPARAM_INFO
	.align		4
        /*001c*/ 	.byte	0x04, 0x17
        /*001e*/ 	.short	(.L_4391 - .L_4390)
.L_4390:
        /*0020*/ 	.word	0x00000000
        /*0024*/ 	.short	0x0000
        /*0026*/ 	.short	0x0000
        /*0028*/ 	.byte	0x00, 0xf0, 0x81, 0x10


	//----- nvinfo : EIATTR_MAXREG_COUNT
	.align		4
.L_4391:
        /*002c*/ 	.byte	0x03, 0x1b
        /*002e*/ 	.short	0x0080


	//----- nvinfo : EIATTR_NUM_BARRIERS
	.align		4
        /*0030*/ 	.byte	0x02, 0x4c
        /*0032*/ 	.byte	0x01
	.zero		1


	//----- nvinfo : EIATTR_EXTERNS
	.align		4
        /*0034*/ 	.byte	0x04, 0x0f
        /*0036*/ 	.short	(.L_4393 - .L_4392)


	//   ....[0]....
	.align		4
.L_4392:
        /*0038*/ 	.word	index@(__assertfail)


	//----- nvinfo : EIATTR_MERCURY_ISA_VERSION
	.align		4
.L_4393:
        /*003c*/ 	.byte	0x03, 0x5f
        /*003e*/ 	.short	0x0000


	//----- nvinfo : EIATTR_INT_WARP_WIDE_INSTR_OFFSETS
	.align		4
        /*0040*/ 	.byte	0x04, 0x31
        /*0042*/ 	.short	(.L_4395 - .L_4394)


	//   ....[0]....
.L_4394:
        /*0044*/ 	.word	0x000110f0


	//   ....[1]....
        /*0048*/ 	.word	0x000111c0


	//----- nvinfo : EIATTR_COOP_GROUP_MASK_REGIDS
	.align		4
.L_4395:
        /*004c*/ 	.byte	0x04, 0x29
        /*004e*/ 	.short	(.L_4397 - .L_4396)


	//   ....[0]....
.L_4396:
        /*0050*/ 	.word	0xffffffff


	//   ....[1]....
        /*0054*/ 	.word	0xffffffff


	//   ....[2]....
        /*0058*/ 	.word	0xffffffff


	//   ....[3]....
        /*005c*/ 	.word	0xffffffff


	//   ....[4]....
        /*0060*/ 	.word	0xffffffff


	//   ....[5]....
        /*0064*/ 	.word	0xffffffff


	//   ....[6]....
        /*0068*/ 	.word	0xffffffff


	//   ....[7]....
        /*006c*/ 	.word	0xffffffff


	//   ....[8]....
        /*0070*/ 	.word	0xffffffff


	//   ....[9]....
        /*0074*/ 	.word	0xffffffff


	//   ....[10]....
        /*0078*/ 	.word	0xffffffff


	//   ....[11]....
        /*007c*/ 	.word	0xffffffff


	//   ....[12]....
        /*0080*/ 	.word	0xffffffff


	//   ....[13]....
        /*0084*/ 	.word	0xffffffff


	//   ....[14]....
        /*0088*/ 	.word	0xffffffff


	//   ....[15]....
        /*008c*/ 	.word	0xffffffff


	//----- nvinfo : EIATTR_COOP_GROUP_INSTR_OFFSETS
	.align		4
.L_4397:
        /*0090*/ 	.byte	0x04, 0x28
        /*0092*/ 	.short	(.L_4399 - .L_4398)


	//   ....[0]....
.L_4398:
        /*0094*/ 	.word	0x0000a720


	//   ....[1]....
        /*0098*/ 	.word	0x0000a730


	//   ....[2]....
        /*009c*/ 	.word	0x0000a740


	//   ....[3]....
        /*00a0*/ 	.word	0x0000a750


	//   ....[4]....
        /*00a4*/ 	.word	0x0000a760


	//   ....[5]....
        /*00a8*/ 	.word	0x0000a770


	//   ....[6]....
        /*00ac*/ 	.word	0x0000a780


	//   ....[7]....
        /*00b0*/ 	.word	0x0000a790


	//   ....[8]....
        /*00b4*/ 	.word	0x00011b80


	//   ....[9]....
        /*00b8*/ 	.word	0x00011b90


	//   ....[10]....
        /*00bc*/ 	.word	0x00011ba0


	//   ....[11]....
        /*00c0*/ 	.word	0x00011bb0


	//   ....[12]....
        /*00c4*/ 	.word	0x00011bc0


	//   ....[13]....
        /*00c8*/ 	.word	0x00011bd0


	//   ....[14]....
        /*00cc*/ 	.word	0x00011be0


	//   ....[15]....
        /*00d0*/ 	.word	0x00011bf0


	//----- nvinfo : EIATTR_SYSCALL_OFFSETS
	.align		4
.L_4399:
        /*00d4*/ 	.byte	0x04, 0x46
        /*00d6*/ 	.short	(.L_4401 - .L_4400)


	//   ....[0]....
.L_4400:
        /*00d8*/ 	.word	0x00000f10


	//   ....[1]....
        /*00dc*/ 	.word	0x00011ef0


	//   ....[2]....
        /*00e0*/ 	.word	0x00012070


	//   ....[3]....
        /*00e4*/ 	.word	0x000121f0


	//   ....[4]....
        /*00e8*/ 	.word	0x00012370


	//   ....[5]....
        /*00ec*/ 	.word	0x00012640


	//   ....[6]....
        /*00f0*/ 	.word	0x000127c0


	//   ....[7]....
        /*00f4*/ 	.word	0x00012940


	//   ....[8]....
        /*00f8*/ 	.word	0x00012ac0


	//   ....[9]....
        /*00fc*/ 	.word	0x00012e50


	//   ....[10]....
        /*0100*/ 	.word	0x00012fd0


	//   ....[11]....
        /*0104*/ 	.word	0x00013150


	//   ....[12]....
        /*0108*/ 	.word	0x000132d0


	//   ....[13]....
        /*010c*/ 	.word	0x000135a0


	//   ....[14]....
        /*0110*/ 	.word	0x00013720


	//   ....[15]....
        /*0114*/ 	.word	0x000138a0


	//   ....[16]....
        /*0118*/ 	.word	0x00013a20


	//----- nvinfo : EIATTR_EXIT_INSTR_OFFSETS
	.align		4
.L_4401:
        /*011c*/ 	.byte	0x04, 0x1c
        /*011e*/ 	.short	(.L_4403 - .L_4402)


	//   ....[0]....
.L_4402:
        /*0120*/ 	.word	0x00011270


	//   ....[1]....
        /*0124*/ 	.word	0x00011c70


	//   ....[2]....
        /*0128*/ 	.word	0x000123b0


	//   ....[3]....
        /*012c*/ 	.word	0x00012400


	//   ....[4]....
        /*0130*/ 	.word	0x00012b00


	//   ....[5]....
        /*0134*/ 	.word	0x00012b50


	//   ....[6]....
        /*0138*/ 	.word	0x00012b70


	//   ....[7]....
        /*013c*/ 	.word	0x00012ba0


	//   ....[8]....
        /*0140*/ 	.word	0x00012bd0


	//   ....[9]....
        /*0144*/ 	.word	0x00013310


	//   ....[10]....
        /*0148*/ 	.word	0x00013360


	//   ....[11]....
        /*014c*/ 	.word	0x00013a60


	//   ....[12]....
        /*0150*/ 	.word	0x00013ab0


	//----- nvinfo : EIATTR_MAX_THREADS
	.align		4
.L_4403:
        /*0154*/ 	.byte	0x04, 0x05
        /*0156*/ 	.short	(.L_4405 - .L_4404)
.L_4404:
        /*0158*/ 	.word	0x00000080
        /*015c*/ 	.word	0x00000001
        /*0160*/ 	.word	0x00000001


	//----- nvinfo : EIATTR_CRS_STACK_SIZE
	.align		4
.L_4405:
        /*0164*/ 	.byte	0x04, 0x1e
        /*0166*/ 	.short	(.L_4407 - .L_4406)
.L_4406:
        /*0168*/ 	.word	0x00000000
.L_4407:


//--------------------- .nv.info._ZN2at6native13reduce_kernelILi512ELi1ENS0_8ReduceOpIsNS0_14func_wrapper_tIsNS0_55_GLOBAL__N__0955718d_22_SparseCsrTensorMath_cu_868dd54514ReductionMulOpIsEEEEjsLi4ELi4EEEEEvT1_ --------------------------
	.section	.nv.info._ZN2at6native13reduce_kernelILi512ELi1ENS0_8ReduceOpIsNS0_14func_wrapper_tIsNS0_55_GLOBAL__N__0955718d_22_SparseCsrTensorMath_cu_868dd54514ReductionMulOpIsEEEEjsLi4ELi4EEEEEvT1_,"",@"SHT_CUDA_INFO"
	.sectionflags	@""
	.align	4


	//----- nvinfo : EIATTR_CUDA_API_VERSION
	.align		4
        /*0000*/ 	.byte	0x04, 0x37
        /*0002*/ 	.short	(.L_4409 - .L_4408)
.L_4408:
        /*0004*/ 	.word	0x00000082


	//----- nvinfo : EIATTR_SW2861232_WAR
	.align		4
.L_4409:
        /*0008*/ 	.byte	0x01, 0x35
	.zero		2


	//----- nvinfo : EIATTR_PARAM_CBANK
	.align		4
        /*000c*/ 	.byte	0x04, 0x0a
        /*000e*/ 	.short	(.L_4411 - .L_4410)
	.align		4
.L_4410:
        /*0010*/ 	.word	index@(.nv.constant0._ZN2at6native13reduce_kernelILi512ELi1ENS0_8ReduceOpIsNS0_14func_wrapper_tIsNS0_55_GLOBAL__N__0955718d_22_SparseCsrTensorMath_cu_868dd54514ReductionMulOpIsEEEEjsLi4ELi4EEEEEvT1_)
        /*0014*/ 	.short	0x0160
        /*0016*/ 	.short	0x0410


	//----- nvinfo : EIATTR_CBANK_PARAM_SIZE
	.align		4
.L_4411:
        /*0018*/ 	.byte	0x03, 0x19
        /*001a*/ 	.short	0x0410


	//----- nvinfo : EIATTR_KPARAM_INFO
	.align		4
        /*001c*/ 	.byte	0x04, 0x17
        /*001e*/ 	.short	(.L_4413 - .L_4412)
.L_4412:
        /*0020*/ 	.word	0x00000000
        /*0024*/ 	.short	0x0000
        /*0026*/ 	.short	0x0000
        /*0028*/ 	.byte	0x00, 0xf0, 0x41, 0x10


	//----- nvinfo : EIATTR_MAXREG_COUNT
	.align		4
.L_4413:
        /*002c*/ 	.byte	0x03, 0x1b
        /*002e*/ 	.short	0x0020


	//----- nvinfo : EIATTR_NUM_BARRIERS
	.align		4
        /*0030*/ 	.byte	0x02, 0x4c
        /*0032*/ 	.byte	0x01
	.zero		1


	//----- nvinfo : EIATTR_EXTERNS
	.align		4
        /*0034*/ 	.byte	0x04, 0x0f
        /*0036*/ 	.short	(.L_4415 - .L_4414)


	//   ....[0]....
	.align		4
.L_4414:
        /*0038*/ 	.word	index@(__assertfail)


	//----- nvinfo : EIATTR_MERCURY_ISA_VERSION
	.align		4
.L_4415:
        /*003c*/ 	.byte	0x03, 0x5f
        /*003e*/ 	.short	0x0000


	//----- nvinfo : EIATTR_INT_WARP_WIDE_INSTR_OFFSETS
	.align		4
        /*0040*/ 	.byte	0x04, 0x31
        /*0042*/ 	.short	(.L_4417 - .L_4416)


	//   ....[0]....
.L_4416:
        /*0044*/ 	.word	0x0000b220


	//   ....[1]....
        /*0048*/ 	.word	0x0000b2f0


	//----- nvinfo : EIATTR_COOP_GROUP_MASK_REGIDS
	.align		4
.L_4417:
        /*004c*/ 	.byte	0x04, 0x29
        /*004e*/ 	.short	(.L_4419 - .L_4418)


	//   ....[0]....
.L_4418:
        /*0050*/ 	.word	0xffffffff


	//   ....[1]....
        /*0054*/ 	.word	0xffffffff


	//----- nvinfo : EIATTR_COOP_GROUP_INSTR_OFFSETS
	.align		4
.L_4419:
        /*0058*/ 	.byte	0x04, 0x28
        /*005a*/ 	.short	(.L_4421 - .L_4420)


	//   ....[0]....
.L_4420:
        /*005c*/ 	.word	0x00009590


	//   ....[1]....
        /*0060*/ 	.word	0x0000ba10


	//----- nvinfo : EIATTR_SYSCALL_OFFSETS
	.align		4
.L_4421:
        /*0064*/ 	.byte	0x04, 0x46
        /*0066*/ 	.short	(.L_4423 - .L_4422)


	//   ....[0]....
.L_4422:
        /*0068*/ 	.word	0x0000bcb0


	//   ....[1]....
        /*006c*/ 	.word	0x0000bf20


	//   ....[2]....
        /*0070*/ 	.word	0x0000c230


	//   ....[3]....
        /*0074*/ 	.word	0x0000c480


	//----- nvinfo : EIATTR_EXIT_INSTR_OFFSETS
	.align		4
.L_4423:
        /*0078*/ 	.byte	0x04, 0x1c
        /*007a*/ 	.short	(.L_4425 - .L_4424)


	//   ....[0]....
.L_4424:
        /*007c*/ 	.word	0x0000b3a0


	//   ....[1]....
        /*0080*/ 	.word	0x0000ba70


	//   ....[2]....
        /*0084*/ 	.word	0x0000bcf0


	//   ....[3]....
        /*0088*/ 	.word	0x0000bd10


	//   ....[4]....
        /*008c*/ 	.word	0x0000bf60


	//   ....[5]....
        /*0090*/ 	.word	0x0000bf80


	//   ....[6]....
        /*0094*/ 	.word	0x0000bfa0


	//   ....[7]....
        /*0098*/ 	.word	0x0000bfd0


	//   ....[8]....
        /*009c*/ 	.word	0x0000c000


	//   ....[9]....
        /*00a0*/ 	.word	0x0000c270


	//   ....[10]....
        /*00a4*/ 	.word	0x0000c290


	//   ....[11]....
        /*00a8*/ 	.word	0x0000c4c0


	//   ....[12]....
        /*00ac*/ 	.word	0x0000c4e0


	//----- nvinfo : EIATTR_MAX_THREADS
	.align		4
.L_4425:
        /*00b0*/ 	.byte	0x04, 0x05
        /*00b2*/ 	.short	(.L_4427 - .L_4426)
.L_4426:
        /*00b4*/ 	.word	0x00000200
        /*00b8*/ 	.word	0x00000001
        /*00bc*/ 	.word	0x00000001


	//----- nvinfo : EIATTR_CRS_STACK_SIZE
	.align		4
.L_4427:
        /*00c0*/ 	.byte	0x04, 0x1e
        /*00c2*/ 	.short	(.L_4429 - .L_4428)
.L_4428:
        /*00c4*/ 	.word	0x00000000
.L_4429:


//--------------------- .nv.info._ZN2at6native13reduce_kernelILi256ELi2ENS0_8ReduceOpIsNS0_14func_wrapper_tIsNS0_55_GLOBAL__N__0955718d_22_SparseCsrTensorMath_cu_868dd54514ReductionMulOpIsEEEEjsLi4ELi4EEEEEvT1_ --------------------------
	.section	.nv.info._ZN2at6native13reduce_kernelILi256ELi2ENS0_8ReduceOpIsNS0_14func_wrapper_tIsNS0_55_GLOBAL__N__0955718d_22_SparseCsrTensorMath_cu_868dd54514ReductionMulOpIsEEEEjsLi4ELi4EEEEEvT1_,"",@"SHT_CUDA_INFO"
	.sectionflags	@""
	.align	4


	//----- nvinfo : EIATTR_CUDA_API_VERSION
	.align		4
        /*0000*/ 	.byte	0x04, 0x37
        /*0002*/ 	.short	(.L_4431 - .L_4430)
.L_4430:
        /*0004*/ 	.word	0x00000082


	//----- nvinfo : EIATTR_SW2861232_WAR
	.align		4
.L_4431:
        /*0008*/ 	.byte	0x01, 0x35
	.zero		2


	//----- nvinfo : EIATTR_PARAM_CBANK
	.align		4
        /*000c*/ 	.byte	0x04, 0x0a
        /*000e*/ 	.short	(.L_4433 - .L_4432)
	.align		4
.L_4432:
        /*0010*/ 	.word	index@(.nv.constant0._ZN2at6native13reduce_kernelILi256ELi2ENS0_8ReduceOpIsNS0_14func_wrapper_tIsNS0_55_GLOBAL__N__0955718d_22_SparseCsrTensorMath_cu_868dd54514ReductionMulOpIsEEEEjsLi4ELi4EEEEEvT1_)
        /*0014*/ 	.short	0x0160
        /*0016*/ 	.short	0x0410


	//----- nvinfo : EIATTR_CBANK_PARAM_SIZE
	.align		4
.L_4433:
        /*0018*/ 	.byte	0x03, 0x19
        /*001a*/ 	.short	0x0410


	//----- nvinfo : EIATTR_KPARAM_INFO
	.align		4
        /*001c*/ 	.byte	0x04, 0x17
        /*001e*/ 	.short	(.L_4435 - .L_4434)
.L_4434:
        /*0020*/ 	.word	0x00000000
        /*0024*/ 	.short	0x0000
        /*0026*/ 	.short	0x0000
        /*0028*/ 	.byte	0x00, 0xf0, 0x41, 0x10


	//----- nvinfo : EIATTR_MAXREG_COUNT
	.align		4
.L_4435:
        /*002c*/ 	.byte	0x03, 0x1b
        /*002e*/ 	.short	0x0040


	//----- nvinfo : EIATTR_NUM_BARRIERS
	.align		4
        /*0030*/ 	.byte	0x02, 0x4c
        /*0032*/ 	.byte	0x01
	.zero		1


	//----- nvinfo : EIATTR_EXTERNS
	.align		4
        /*0034*/ 	.byte	0x04, 0x0f
        /*0036*/ 	.short	(.L_4437 - .L_4436)


	//   ....[0]....
	.align		4
.L_4436:
        /*0038*/ 	.word	index@(__assertfail)


	//----- nvinfo : EIATTR_MERCURY_ISA_VERSION
	.align		4
.L_4437:
        /*003c*/ 	.byte	0x03, 0x5f
        /*003e*/ 	.short	0x0000


	//----- nvinfo : EIATTR_INT_WARP_WIDE_INSTR_OFFSETS
	.align		4
        /*0040*/ 	.byte	0x04, 0x31
        /*0042*/ 	.short	(.L_4439 - .L_4438)


	//   ....[0]....
.L_4438:
        /*0044*/ 	.word	0x0000db50


	//   ....[1]....
        /*0048*/ 	.word	0x0000dc20


	//----- nvinfo : EIATTR_COOP_GROUP_MASK_REGIDS
	.align		4
.L_4439:
        /*004c*/ 	.byte	0x04, 0x29
        /*004e*/ 	.short	(.L_4441 - .L_4440)


	//   ....[0]....
.L_4440:
        /*0050*/ 	.word	0xffffffff


	//   ....[1]....
        /*0054*/ 	.word	0xffffffff


	//   ....[2]....
        /*0058*/ 	.word	0xffffffff


	//   ....[3]....
        /*005c*/ 	.word	0xffffffff


	//----- nvinfo : EIATTR_COOP_GROUP_INSTR_OFFSETS
	.align		4
.L_4441:
        /*0060*/ 	.byte	0x04, 0x28
        /*0062*/ 	.short	(.L_4443 - .L_4442)


	//   ....[0]....
.L_4442:
        /*0064*/ 	.word	0x0000a4f0


	//   ....[1]....
        /*0068*/ 	.word	0x0000a500


	//   ....[2]....
        /*006c*/ 	.word	0x0000e500


	//   ....[3]....
        /*0070*/ 	.word	0x0000e510


	//----- nvinfo : EIATTR_SYSCALL_OFFSETS
	.align		4
.L_4443:
        /*0074*/ 	.byte	0x04, 0x46
        /*0076*/ 	.short	(.L_4445 - .L_4444)


	//   ....[0]....
.L_4444:
        /*0078*/ 	.word	0x00000f70


	//   ....[1]....
        /*007c*/ 	.word	0x0000e820


	//   ....[2]....
        /*0080*/ 	.word	0x0000e9a0


	//   ....[3]....
        /*0084*/ 	.word	0x0000ec60


	//   ....[4]....
        /*0088*/ 	.word	0x0000ede0


	//   ....[5]....
        /*008c*/ 	.word	0x0000f160


	//   ....[6]....
        /*0090*/ 	.word	0x0000f2e0


	//   ....[7]....
        /*0094*/ 	.word	0x0000f5a0


	//   ....[8]....
        /*0098*/ 	.word	0x0000f720


	//----- nvinfo : EIATTR_EXIT_INSTR_OFFSETS
	.align		4
.L_4445:
        /*009c*/ 	.byte	0x04, 0x1c
        /*009e*/ 	.short	(.L_4447 - .L_4446)


	//   ....[0]....
.L_4446:
        /*00a0*/ 	.word	0x0000dcd0


	//   ....[1]....
        /*00a4*/ 	.word	0x0000e590


	//   ....[2]....
        /*00a8*/ 	.word	0x0000e9e0


	//   ....[3]....
        /*00ac*/ 	.word	0x0000ea10


	//   ....[4]....
        /*00b0*/ 	.word	0x0000ee20


	//   ....[5]....
        /*00b4*/ 	.word	0x0000ee50


	//   ....[6]....
        /*00b8*/ 	.word	0x0000ee70


	//   ....[7]....
        /*00bc*/ 	.word	0x0000eea0


	//   ....[8]....
        /*00c0*/ 	.word	0x0000eed0


	//   ....[9]....
        /*00c4*/ 	.word	0x0000f320


	//   ....[10]....
        /*00c8*/ 	.word	0x0000f350


	//   ....[11]....
        /*00cc*/ 	.word	0x0000f760


	//   ....[12]....
        /*00d0*/ 	.word	0x0000f790


	//----- nvinfo : EIATTR_MAX_THREADS
	.align		4
.L_4447:
        /*00d4*/ 	.byte	0x04, 0x05
        /*00d6*/ 	.short	(.L_4449 - .L_4448)
.L_4448:
        /*00d8*/ 	.word	0x00000100
        /*00dc*/ 	.word	0x00000001
        /*00e0*/ 	.word	0x00000001


	//----- nvinfo : EIATTR_CRS_STACK_SIZE
	.align		4
.L_4449:
        /*00e4*/ 	.byte	0x04, 0x1e
        /*00e6*/ 	.short	(.L_4451 - .L_4450)
.L_4450:
        /*00e8*/ 	.word	0x00000000
.L_4451:


//--------------------- .nv.info._ZN2at6native13reduce_kernelILi128ELi4ENS0_8ReduceOpIsNS0_14func_wrapper_tIsNS0_55_GLOBAL__N__0955718d_22_SparseCsrTensorMath_cu_868dd54514ReductionMulOpIsEEEEjsLi4ELi4EEEEEvT1_ --------------------------
	.section	.nv.info._ZN2at6native13reduce_kernelILi128ELi4ENS0_8ReduceOpIsNS0_14func_wrapper_tIsNS0_55_GLOBAL__N__0955718d_22_SparseCsrTensorMath_cu_868dd54514ReductionMulOpIsEEEEjsLi4ELi4EEEEEvT1_,"",@"SHT_CUDA_INFO"
	.sectionflags	@""
	.align	4


	//----- nvinfo : EIATTR_CUDA_API_VERSION
	.align		4
        /*0000*/ 	.byte	0x04, 0x37
        /*0002*/ 	.short	(.L_4453 - .L_4452)
.L_4452:
        /*0004*/ 	.word	0x00000082


	//----- nvinfo : EIATTR_SW2861232_WAR
	.align		4
.L_4453:
        /*0008*/ 	.byte	0x01, 0x35
	.zero		2


	//----- nvinfo : EIATTR_PARAM_CBANK
	.align		4
        /*000c*/ 	.byte	0x04, 0x0a
        /*000e*/ 	.short	(.L_4455 - .L_4454)
	.align		4
.L_4454:
        /*0010*/ 	.word	index@(.nv.constant0._ZN2at6native13reduce_kernelILi128ELi4ENS0_8ReduceOpIsNS0_14func_wrapper_tIsNS0_55_GLOBAL__N__0955718d_22_SparseCsrTensorMath_cu_868dd54514ReductionMulOpIsEEEEjsLi4ELi4EEEEEvT1_)
        /*0014*/ 	.short	0x0160
        /*0016*/ 	.short	0x0410


	//----- nvinfo : EIATTR_CBANK_PARAM_SIZE
	.align		4
.L_4455:
        /*0018*/ 	.byte	0x03, 0x19
        /*001a*/ 	.short	0x0410


	//----- nvinfo : EIATTR_KPARAM_INFO
	.align		4
        /*001c*/ 	.byte	0x04, 0x17
        /*001e*/ 	.short	(.L_4457 - .L_4456)
.L_4456:
        /*0020*/ 	.word	0x00000000
        /*0024*/ 	.short	0x0000
        /*0026*/ 	.short	0x0000
        /*0028*/ 	.byte	0x00, 0xf0, 0x41, 0x10


	//----- nvinfo : EIATTR_MAXREG_COUNT
	.align		4
.L_4457:
        /*002c*/ 	.byte	0x03, 0x1b
        /*002e*/ 	.short	0x0080


	//----- nvinfo : EIATTR_NUM_BARRIERS
	.align		4
        /*0030*/ 	.byte	0x02, 0x4c
        /*0032*/ 	.byte	0x01
	.zero		1


	//----- nvinfo : EIATTR_EXTERNS
	.align		4
        /*0034*/ 	.byte	0x04, 0x0f
        /*0036*/ 	.short	(.L_4459 - .L_4458)


	//   ....[0]....
	.align		4
.L_4458:
        /*0038*/ 	.word	index@(__assertfail)


	//----- nvinfo : EIATTR_MERCURY_ISA_VERSION
	.align		4
.L_4459:
        /*003c*/ 	.byte	0x03, 0x5f
        /*003e*/ 	.short	0x0000


	//----- nvinfo : EIATTR_INT_WARP_WIDE_INSTR_OFFSETS
	.align		4
        /*0040*/ 	.byte	0x04, 0x31
        /*0042*/ 	.short	(.L_4461 - .L_4460)


	//   ....[0]....
.L_4460:
        /*0044*/ 	.word	0x00012340


	//   ....[1]....
        /*0048*/ 	.word	0x00012410


	//----- nvinfo : EIATTR_COOP_GROUP_MASK_REGIDS
	.align		4
.L_4461:
        /*004c*/ 	.byte	0x04, 0x29
        /*004e*/ 	.short	(.L_4463 - .L_4462)


	//   ....[0]....
.L_4462:
        /*0050*/ 	.word	0xffffffff


	//   ....[1]....
        /*0054*/ 	.word	0xffffffff


	//   ....[2]....
        /*0058*/ 	.word	0xffffffff


	//   ....[3]....
        /*005c*/ 	.word	0xffffffff


	//   ....[4]....
        /*0060*/ 	.word	0xffffffff


	//   ....[5]....
        /*0064*/ 	.word	0xffffffff


	//   ....[6]....
        /*0068*/ 	.word	0xffffffff


	//   ....[7]....
        /*006c*/ 	.word	0xffffffff


	//----- nvinfo : EIATTR_COOP_GROUP_INSTR_OFFSETS
	.align		4
.L_4463:
        /*0070*/ 	.byte	0x04, 0x28
        /*0072*/ 	.short	(.L_4465 - .L_4464)


	//   ....[0]....
.L_4464:
        /*0074*/ 	.word	0x0000b920


	//   ....[1]....
        /*0078*/ 	.word	0x0000b940


	//   ....[2]....
        /*007c*/ 	.word	0x0000b950


	//   ....[3]....
        /*0080*/ 	.word	0x0000b960


	//   ....[4]....
        /*0084*/ 	.word	0x00012fd0


	//   ....[5]....
        /*0088*/ 	.word	0x00012ff0


	//   ....[6]....
        /*008c*/ 	.word	0x00013000


	//   ....[7]....
        /*0090*/ 	.word	0x00013010


	//----- nvinfo : EIATTR_SYSCALL_OFFSETS
	.align		4
.L_4465:
        /*0094*/ 	.byte	0x04, 0x46
        /*0096*/ 	.short	(.L_4467 - .L_4466)


	//   ....[0]....
.L_4466:
        /*0098*/ 	.word	0x00000f10


	//   ....[1]....
        /*009c*/ 	.word	0x000133d0


	//   ....[2]....
        /*00a0*/ 	.word	0x00013550


	//   ....[3]....
        /*00a4*/ 	.word	0x000136d0


	//   ....[4]....
        /*00a8*/ 	.word	0x00013850


	//   ....[5]....
        /*00ac*/ 	.word	0x00013ba0


	//   ....[6]....
        /*00b0*/ 	.word	0x00013d20


	//   ....[7]....
        /*00b4*/ 	.word	0x00013ea0


	//   ....[8]....
        /*00b8*/ 	.word	0x00014020


	//   ....[9]....
        /*00bc*/ 	.word	0x00014430


	//   ....[10]....
        /*00c0*/ 	.word	0x000145b0


	//   ....[11]....
        /*00c4*/ 	.word	0x00014730


	//   ....[12]....
        /*00c8*/ 	.word	0x000148b0


	//   ....[13]....
        /*00cc*/ 	.word	0x00014c00


	//   ....[14]....
        /*00d0*/ 	.word	0x00014d80


	//   ....[15]....
        /*00d4*/ 	.word	0x00014f00


	//   ....[16]....
        /*00d8*/ 	.word	0x00015080


	//----- nvinfo : EIATTR_EXIT_INSTR_OFFSETS
	.align		4
.L_4467:
        /*00dc*/ 	.byte	0x04, 0x1c
        /*00de*/ 	.short	(.L_4469 - .L_4468)


	//   ....[0]....
.L_4468:
        /*00e0*/ 	.word	0x000124c0


	//   ....[1]....
        /*00e4*/ 	.word	0x000130d0


	//   ....[2]....
        /*00e8*/ 	.word	0x00013890


	//   ....[3]....
        /*00ec*/ 	.word	0x000138e0


	//   ....[4]....
        /*00f0*/ 	.word	0x00014060


	//   ....[5]....
        /*00f4*/ 	.word	0x000140b0


	//   ....[6]....
        /*00f8*/ 	.word	0x000140d0


	//   ....[7]....
        /*00fc*/ 	.word	0x00014100


	//   ....[8]....
        /*0100*/ 	.word	0x00014130


	//   ....[9]....
        /*0104*/ 	.word	0x000148f0


	//   ....[10]....
        /*0108*/ 	.word	0x00014940


	//   ....[11]....
        /*010c*/ 	.word	0x000150c0


	//   ....[12]....
        /*0110*/ 	.word	0x00015110


	//----- nvinfo : EIATTR_MAX_THREADS
	.align		4
.L_4469:
        /*0114*/ 	.byte	0x04, 0x05
        /*0116*/ 	.short	(.L_4471 - .L_4470)
.L_4470:
        /*0118*/ 	.word	0x00000080
        /*011c*/ 	.word	0x00000001
        /*0120*/ 	.word	0x00000001


	//----- nvinfo : EIATTR_CRS_STACK_SIZE
	.align		4
.L_4471:
        /*0124*/ 	.byte	0x04, 0x1e
        /*0126*/ 	.short	(.L_4473 - .L_4472)
.L_4472:
        /*0128*/ 	.word	0x00000000
.L_4473:


//--------------------- .nv.info._ZN2at6native13reduce_kernelILi512ELi1ENS0_8ReduceOpIlNS0_14func_wrapper_tIlNS0_55_GLOBAL__N__0955718d_22_SparseCsrTensorMath_cu_868dd54514ReductionMulOpIlEEEEjlLi4ELi4EEEEEvT1_ --------------------------
	.section	.nv.info._ZN2at6native13reduce_kernelILi512ELi1ENS0_8ReduceOpIlNS0_14func_wrapper_tIlNS0_55_GLOBAL__N__0955718d_22_SparseCsrTensorMath_cu_868dd54514ReductionMulOpIlEEEEjlLi4ELi4EEEEEvT1_,"",@"SHT_CUDA_INFO"
	.sectionflags	@""
	.align	4


	//----- nvinfo : EIATTR_CUDA_API_VERSION
	.align		4
        /*0000*/ 	.byte	0x04, 0x37
        /*0002*/ 	.short	(.L_4475 - .L_4474)
.L_4474:
        /*0004*/ 	.word	0x00000082


	//----- nvinfo : EIATTR_SW2861232_WAR
	.align		4
.L_4475:
        /*0008*/ 	.byte	0x01, 0x35
	.zero		2


	//----- nvinfo : EIATTR_PARAM_CBANK
	.align		4
        /*000c*/ 	.byte	0x04, 0x0a
        /*000e*/ 	.short	(.L_4477 - .L_4476)
	.align		4
.L_4476:
        /*0010*/ 	.word	index@(.nv.constant0._ZN2at6native13reduce_kernelILi512ELi1ENS0_8ReduceOpIlNS0_14func_wrapper_tIlNS0_55_GLOBAL__N__0955718d_22_SparseCsrTensorMath_cu_868dd54514ReductionMulOpIlEEEEjlLi4ELi4EEEEEvT1_)
        /*0014*/ 	.short	0x0160
        /*0016*/ 	.short	0x0420


	//----- nvinfo : EIATTR_CBANK_PARAM_SIZE
	.align		4
.L_4477:
        /*0018*/ 	.byte	0x03, 0x19
        /*001a*/ 	.short	0x0420


	//----- nvinfo : EIATTR_KPARAM_INFO
	.align		4
        /*001c*/ 	.byte	0x04, 0x17
        /*001e*/ 	.short	(.L_4479 - .L_4478)
.L_4478:
        /*0020*/ 	.word	0x00000000
        /*0024*/ 	.short	0x0000
        /*0026*/ 	.short	0x0000
        /*0028*/ 	.byte	0x00, 0xf0, 0x81, 0x10


	//----- nvinfo : EIATTR_MAXREG_COUNT
	.align		4
.L_4479:
        /*002c*/ 	.byte	0x03, 0x1b
        /*002e*/ 	.short	0x0020


	//----- nvinfo : EIATTR_NUM_BARRIERS
	.align		4
        /*0030*/ 	.byte	0x02, 0x4c
        /*0032*/ 	.byte	0x01
	.zero		1


	//----- nvinfo : EIATTR_EXTERNS
	.align		4
        /*0034*/ 	.byte	0x04, 0x0f
        /*0036*/ 	.short	(.L_4481 - .L_4480)


	//   ....[0]....
	.align		4
.L_4480:
        /*0038*/ 	.word	index@(__assertfail)


	//----- nvinfo : EIATTR_MERCURY_ISA_VERSION
	.align		4
.L_4481:
        /*003c*/ 	.byte	0x03, 0x5f
        /*003e*/ 	.short	0x0000


	//----- nvinfo : EIATTR_INT_WARP_WIDE_INSTR_OFFSETS
	.align		4
        /*0040*/ 	.byte	0x04, 0x31
        /*0042*/ 	.short	(.L_4483 - .L_4482)


	//   ....[0]....
.L_4482:
        /*0044*/ 	.word	0x0000b790


	//   ....[1]....
        /*0048*/ 	.word	0x0000b860


	//----- nvinfo : EIATTR_COOP_GROUP_MASK_REGIDS
	.align		4
.L_4483:
        /*004c*/ 	.byte	0x04, 0x29
        /*004e*/ 	.short	(.L_4485 - .L_4484)


	//   ....[0]....
.L_4484:
        /*0050*/ 	.word	0xffffffff


	//   ....[1]....
        /*0054*/ 	.word	0xffffffff


	//   ....[2]....
        /*0058*/ 	.word	0xffffffff


	//   ....[3]....
        /*005c*/ 	.word	0xffffffff


	//----- nvinfo : EIATTR_COOP_GROUP_INSTR_OFFSETS
	.align		4
.L_4485:
        /*0060*/ 	.byte	0x04, 0x28
        /*0062*/ 	.short	(.L_4487 - .L_4486)


	//   ....[0]....
.L_4486:
        /*0064*/ 	.word	0x00009a90


	//   ....[1]....
        /*0068*/ 	.word	0x00009aa0


	//   ....[2]....
        /*006c*/ 	.word	0x0000bfb0


	//   ....[3]....
        /*0070*/ 	.word	0x0000bfc0


	//----- nvinfo : EIATTR_SYSCALL_OFFSETS
	.align		4
.L_4487:
        /*0074*/ 	.byte	0x04, 0x46
        /*0076*/ 	.short	(.L_4489 - .L_4488)


	//   ....[0]....
.L_4488:
        /*0078*/ 	.word	0x0000c2a0


	//   ....[1]....
        /*007c*/ 	.word	0x0000c510


	//   ....[2]....
        /*0080*/ 	.word	0x0000c840


	//   ....[3]....
        /*0084*/ 	.word	0x0000cab0


	//----- nvinfo : EIATTR_EXIT_INSTR_OFFSETS
	.align		4
.L_4489:
        /*0088*/ 	.byte	0x04, 0x1c
        /*008a*/ 	.short	(.L_4491 - .L_4490)


	//   ....[0]....
.L_4490:
        /*008c*/ 	.word	0x0000b910


	//   ....[1]....
        /*0090*/ 	.word	0x0000c050


	//   ....[2]....
        /*0094*/ 	.word	0x0000c2e0


	//   ....[3]....
        /*0098*/ 	.word	0x0000c300


	//   ....[4]....
        /*009c*/ 	.word	0x0000c550


	//   ....[5]....
        /*00a0*/ 	.word	0x0000c570


	//   ....[6]....
        /*00a4*/ 	.word	0x0000c590


	//   ....[7]....
        /*00a8*/ 	.word	0x0000c5c0


	//   ....[8]....
        /*00ac*/ 	.word	0x0000c5f0


	//   ....[9]....
        /*00b0*/ 	.word	0x0000c880


	//   ....[10]....
        /*00b4*/ 	.word	0x0000c8a0


	//   ....[11]....
        /*00b8*/ 	.word	0x0000caf0


	//   ....[12]....
        /*00bc*/ 	.word	0x0000cb10


	//----- nvinfo : EIATTR_MAX_THREADS
	.align		4
.L_4491:
        /*00c0*/ 	.byte	0x04, 0x05
        /*00c2*/ 	.short	(.L_4493 - .L_4492)
.L_4492:
        /*00c4*/ 	.word	0x00000200
        /*00c8*/ 	.word	0x00000001
        /*00cc*/ 	.word	0x00000001


	//----- nvinfo : EIATTR_CRS_STACK_SIZE
	.align		4
.L_4493:
        /*00d0*/ 	.byte	0x04, 0x1e
        /*00d2*/ 	.short	(.L_4495 - .L_4494)
.L_4494:
        /*00d4*/ 	.word	0x00000000
.L_4495:


//--------------------- .nv.info._ZN2at6native13reduce_kernelILi256ELi2ENS0_8ReduceOpIlNS0_14func_wrapper_tIlNS0_55_GLOBAL__N__0955718d_22_SparseCsrTensorMath_cu_868dd54514ReductionMulOpIlEEEEjlLi4ELi4EEEEEvT1_ --------------------------
	.section	.nv.info._ZN2at6native13reduce_kernelILi256ELi2ENS0_8ReduceOpIlNS0_14func_wrapper_tIlNS0_55_GLOBAL__N__0955718d_22_SparseCsrTensorMath_cu_868dd54514ReductionMulOpIlEEEEjlLi4ELi4EEEEEvT1_,"",@"SHT_CUDA_INFO"
	.sectionflags	@""
	.align	4


	//----- nvinfo : EIATTR_CUDA_API_VERSION
	.align		4
        /*0000*/ 	.byte	0x04, 0x37
        /*0002*/ 	.short	(.L_4497 - .L_4496)
.L_4496:
        /*0004*/ 	.word	0x00000082


	//----- nvinfo : EIATTR_SW2861232_WAR
	.align		4
.L_4497:
        /*0008*/ 	.byte	0x01, 0x35
	.zero		2


	//----- nvinfo : EIATTR_PARAM_CBANK
	.align		4
        /*000c*/ 	.byte	0x04, 0x0a
        /*000e*/ 	.short	(.L_4499 - .L_4498)
	.align		4
.L_4498:
        /*0010*/ 	.word	index@(.nv.constant0._ZN2at6native13reduce_kernelILi256ELi2ENS0_8ReduceOpIlNS0_14func_wrapper_tIlNS0_55_GLOBAL__N__0955718d_22_SparseCsrTensorMath_cu_868dd54514ReductionMulOpIlEEEEjlLi4ELi4EEEEEvT1_)
        /*0014*/ 	.short	0x0160
        /*0016*/ 	.short	0x0420


	//----- nvinfo : EIATTR_CBANK_PARAM_SIZE
	.align		4
.L_4499:
        /*0018*/ 	.byte	0x03, 0x19
        /*001a*/ 	.short	0x0420


	//----- nvinfo : EIATTR_KPARAM_INFO
	.align		4
        /*001c*/ 	.byte	0x04, 0x17
        /*001e*/ 	.short	(.L_4501 - .L_4500)
.L_4500:
        /*0020*/ 	.word	0x00000000
        /*0024*/ 	.short	0x0000
        /*0026*/ 	.short	0x0000
        /*0028*/ 	.byte	0x00, 0xf0, 0x81, 0x10


	//----- nvinfo : EIATTR_MAXREG_COUNT
	.align		4
.L_4501:
        /*002c*/ 	.byte	0x03, 0x1b
        /*002e*/ 	.short	0x0040


	//----- nvinfo : EIATTR_NUM_BARRIERS
	.align		4
        /*0030*/ 	.byte	0x02, 0x4c
        /*0032*/ 	.byte	0x01
	.zero		1


	//----- nvinfo : EIATTR_EXTERNS
	.align		4
        /*0034*/ 	.byte	0x04, 0x0f
        /*0036*/ 	.short	(.L_4503 - .L_4502)


	//   ....[0]....
	.align		4
.L_4502:
        /*0038*/ 	.word	index@(__assertfail)


	//----- nvinfo : EIATTR_MERCURY_ISA_VERSION
	.align		4
.L_4503:
        /*003c*/ 	.byte	0x03, 0x5f
        /*003e*/ 	.short	0x0000


	//----- nvinfo : EIATTR_INT_WARP_WIDE_INSTR_OFFSETS
	.align		4
        /*0040*/ 	.byte	0x04, 0x31
        /*0042*/ 	.short	(.L_4505 - .L_4504)


	//   ....[0]....
.L_4504:
        /*0044*/ 	.word	0x0000e400


	//   ....[1]....
        /*0048*/ 	.word	0x0000e4d0


	//----- nvinfo : EIATTR_COOP_GROUP_MASK_REGIDS
	.align		4
.L_4505:
        /*004c*/ 	.byte	0x04, 0x29
        /*004e*/ 	.short	(.L_4507 - .L_4506)


	//   ....[0]....
.L_4506:
        /*0050*/ 	.word	0xffffffff


	//   ....[1]....
        /*0054*/ 	.word	0xffffffff


	//   ....[2]....
        /*0058*/ 	.word	0xffffffff


	//   ....[3]....
        /*005c*/ 	.word	0xffffffff


	//   ....[4]....
        /*0060*/ 	.word	0xffffffff


	//   ....[5]....
        /*0064*/ 	.word	0xffffffff


	//   ....[6]....
        /*0068*/ 	.word	0xffffffff


	//   ....[7]....
        /*006c*/ 	.word	0xffffffff


	//----- nvinfo : EIATTR_COOP_GROUP_INSTR_OFFSETS
	.align		4
.L_4507:
        /*0070*/ 	.byte	0x04, 0x28
        /*0072*/ 	.short	(.L_4509 - .L_4508)


	//   ....[0]....
.L_4508:
        /*0074*/ 	.word	0x0000acf0


	//   ....[1]....
        /*0078*/ 	.word	0x0000ad00


	//   ....[2]....
        /*007c*/ 	.word	0x0000ad10


	//   ....[3]....
        /*0080*/ 	.word	0x0000ad20


	//   ....[4]....
        /*0084*/ 	.word	0x0000ef50


	//   ....[5]....
        /*0088*/ 	.word	0x0000ef60


	//   ....[6]....
        /*008c*/ 	.word	0x0000ef70


	//   ....[7]....
        /*0090*/ 	.word	0x0000ef80


	//----- nvinfo : EIATTR_SYSCALL_OFFSETS
	.align		4
.L_4509:
        /*0094*/ 	.byte	0x04, 0x46
        /*0096*/ 	.short	(.L_4511 - .L_4510)


	//   ....[0]....
.L_4510:
        /*0098*/ 	.word	0x00000f70


	//   ....[1]....
        /*009c*/ 	.word	0x0000f330


	//   ....[2]....
        /*00a0*/ 	.word	0x0000f4b0


	//   ....[3]....
        /*00a4*/ 	.word	0x0000f7b0


	//   ....[4]....
        /*00a8*/ 	.word	0x0000f930


	//   ....[5]....
        /*00ac*/ 	.word	0x0000fd10


	//   ....[6]....
        /*00b0*/ 	.word	0x0000fe90


	//   ....[7]....
        /*00b4*/ 	.word	0x000101b0


	//   ....[8]....
        /*00b8*/ 	.word	0x00010330


	//----- nvinfo : EIATTR_EXIT_INSTR_OFFSETS
	.align		4
.L_4511:
        /*00bc*/ 	.byte	0x04, 0x1c
        /*00be*/ 	.short	(.L_4513 - .L_4512)


	//   ....[0]....
.L_4512:
        /*00c0*/ 	.word	0x0000e580


	//   ....[1]....
        /*00c4*/ 	.word	0x0000f060


	//   ....[2]....
        /*00c8*/ 	.word	0x0000f4f0


	//   ....[3]....
        /*00cc*/ 	.word	0x0000f520


	//   ....[4]....
        /*00d0*/ 	.word	0x0000f970


	//   ....[5]....
        /*00d4*/ 	.word	0x0000f9a0


	//   ....[6]....
        /*00d8*/ 	.word	0x0000f9c0


	//   ....[7]....
        /*00dc*/ 	.word	0x0000f9f0


	//   ....[8]....
        /*00e0*/ 	.word	0x0000fa20


	//   ....[9]....
        /*00e4*/ 	.word	0x0000fed0


	//   ....[10]....
        /*00e8*/ 	.word	0x0000ff00


	//   ....[11]....
        /*00ec*/ 	.word	0x00010370


	//   ....[12]....
        /*00f0*/ 	.word	0x000103a0


	//----- nvinfo : EIATTR_MAX_THREADS
	.align		4
.L_4513:
        /*00f4*/ 	.byte	0x04, 0x05
        /*00f6*/ 	.short	(.L_4515 - .L_4514)
.L_4514:
        /*00f8*/ 	.word	0x00000100
        /*00fc*/ 	.word	0x00000001
        /*0100*/ 	.word	0x00000001


	//----- nvinfo : EIATTR_CRS_STACK_SIZE
	.align		4
.L_4515:
        /*0104*/ 	.byte	0x04, 0x1e
        /*0106*/ 	.short	(.L_4517 - .L_4516)
.L_4516:
        /*0108*/ 	.word	0x00000000
.L_4517:


//--------------------- .nv.info._ZN2at6native13reduce_kernelILi128ELi4ENS0_8ReduceOpIlNS0_14func_wrapper_tIlNS0_55_GLOBAL__N__0955718d_22_SparseCsrTensorMath_cu_868dd54514ReductionMulOpIlEEEEjlLi4ELi4EEEEEvT1_ --------------------------
	.section	.nv.info._ZN2at6native13reduce_kernelILi128ELi4ENS0_8ReduceOpIlNS0_14func_wrapper_tIlNS0_55_GLOBAL__N__0955718d_22_SparseCsrTensorMath_cu_868dd54514ReductionMulOpIlEEEEjlLi4ELi4EEEEEvT1_,"",@"SHT_CUDA_INFO"
	.sectionflags	@""
	.align	4


	//----- nvinfo : EIATTR_CUDA_API_VERSION
	.align		4
        /*0000*/ 	.byte	0x04, 0x37
        /*0002*/ 	.short	(.L_4519 - .L_4518)
.L_4518:
        /*0004*/ 	.word	0x00000082


	//----- nvinfo : EIATTR_SW2861232_WAR
	.align		4
.L_4519:
        /*0008*/ 	.byte	0x01, 0x35
	.zero		2


	//----- nvinfo : EIATTR_PARAM_CBANK
	.align		4
        /*000c*/ 	.byte	0x04, 0x0a
        /*000e*/ 	.short	(.L_4521 - .L_4520)
	.align		4
.L_4520:
        /*0010*/ 	.word	index@(.nv.constant0._ZN2at6native13reduce_kernelILi128ELi4ENS0_8ReduceOpIlNS0_14func_wrapper_tIlNS0_55_GLOBAL__N__0955718d_22_SparseCsrTensorMath_cu_868dd54514ReductionMulOpIlEEEEjlLi4ELi4EEEEEvT1_)
        /*0014*/ 	.short	0x0160
        /*0016*/ 	.short	0x0420


	//----- nvinfo : EIATTR_CBANK_PARAM_SIZE
	.align		4
.L_4521:
        /*0018*/ 	.byte	0x03, 0x19
        /*001a*/ 	.short	0x0420


	//----- nvinfo : EIATTR_KPARAM_INFO
	.align		4
        /*001c*/ 	.byte	0x04, 0x17
        /*001e*/ 	.short	(.L_4523 - .L_4522)
.L_4522:
        /*0020*/ 	.word	0x00000000
        /*0024*/ 	.short	0x0000
        /*0026*/ 	.short	0x0000
        /*0028*/ 	.byte	0x00, 0xf0, 0x81, 0x10


	//----- nvinfo : EIATTR_MAXREG_COUNT
	.align		4
.L_4523:
        /*002c*/ 	.byte	0x03, 0x1b
        /*002e*/ 	.short	0x0080


	//----- nvinfo : EIATTR_NUM_BARRIERS
	.align		4
        /*0030*/ 	.byte	0x02, 0x4c
        /*0032*/ 	.byte	0x01
	.zero		1


	//----- nvinfo : EIATTR_EXTERNS
	.align		4
        /*0034*/ 	.byte	0x04, 0x0f
        /*0036*/ 	.short	(.L_4525 - .L_4524)


	//   ....[0]....
	.align		4
.L_4524:
        /*0038*/ 	.word	index@(__assertfail)


	//----- nvinfo : EIATTR_MERCURY_ISA_VERSION
	.align		4
.L_4525:
        /*003c*/ 	.byte	0x03, 0x5f
        /*003e*/ 	.short	0x0000


	//----- nvinfo : EIATTR_INT_WARP_WIDE_INSTR_OFFSETS
	.align		4
        /*0040*/ 	.byte	0x04, 0x31
        /*0042*/ 	.short	(.L_4527 - .L_4526)


	//   ....[0]....
.L_4526:
        /*0044*/ 	.word	0x00013550


	//   ....[1]....
        /*0048*/ 	.word	0x00013620


	//----- nvinfo : EIATTR_COOP_GROUP_MASK_REGIDS
	.align		4
.L_4527:
        /*004c*/ 	.byte	0x04, 0x29
        /*004e*/ 	.short	(.L_4529 - .L_4528)


	//   ....[0]....
.L_4528:
        /*0050*/ 	.word	0xffffffff


	//   ....[1]....
        /*0054*/ 	.word	0xffffffff


	//   ....[2]....
        /*0058*/ 	.word	0xffffffff


	//   ....[3]....
        /*005c*/ 	.word	0xffffffff


	//   ....[4]....
        /*0060*/ 	.word	0xffffffff


	//   ....[5]....
        /*0064*/ 	.word	0xffffffff


	//   ....[6]....
        /*0068*/ 	.word	0xffffffff


	//   ....[7]....
        /*006c*/ 	.word	0xffffffff


	//   ....[8]....
        /*0070*/ 	.word	0xffffffff


	//   ....[9]....
        /*0074*/ 	.word	0xffffffff


	//   ....[10]....
        /*0078*/ 	.word	0xffffffff


	//   ....[11]....
        /*007c*/ 	.word	0xffffffff


	//   ....[12]....
        /*0080*/ 	.word	0xffffffff


	//   ....[13]....
        /*0084*/ 	.word	0xffffffff


	//   ....[14]....
        /*0088*/ 	.word	0xffffffff


	//   ....[15]....
        /*008c*/ 	.word	0xffffffff


	//----- nvinfo : EIATTR_COOP_GROUP_INSTR_OFFSETS
	.align		4
.L_4529:
        /*0090*/ 	.byte	0x04, 0x28
        /*0092*/ 	.short	(.L_4531 - .L_4530)


	//   ....[0]....
.L_4530:
        /*0094*/ 	.word	0x0000cad0


	//   ....[1]....
        /*0098*/ 	.word	0x0000cae0


	//   ....[2]....
        /*009c*/ 	.word	0x0000caf0


	//   ....[3]....
        /*00a0*/ 	.word	0x0000cb00


	//   ....[4]....
        /*00a4*/ 	.word	0x0000cb10


	//   ....[5]....
        /*00a8*/ 	.word	0x0000cb20


	//   ....[6]....
        /*00ac*/ 	.word	0x0000cb30


	//   ....[7]....
        /*00b0*/ 	.word	0x0000cb50


	//   ....[8]....
        /*00b4*/ 	.word	0x000145b0


	//   ....[9]....
        /*00b8*/ 	.word	0x000145c0


	//   ....[10]....
        /*00bc*/ 	.word	0x000145d0


	//   ....[11]....
        /*00c0*/ 	.word	0x000145e0


	//   ....[12]....
        /*00c4*/ 	.word	0x000145f0


	//   ....[13]....
        /*00c8*/ 	.word	0x00014600


	//   ....[14]....
        /*00cc*/ 	.word	0x00014610


	//   ....[15]....
        /*00d0*/ 	.word	0x00014630


	//----- nvinfo : EIATTR_SYSCALL_OFFSETS
	.align		4
.L_4531:
        /*00d4*/ 	.byte	0x04, 0x46
        /*00d6*/ 	.short	(.L_4533 - .L_4532)


	//   ....[0]....
.L_4532:
        /*00d8*/ 	.word	0x00000f10


	//   ....[1]....
        /*00dc*/ 	.word	0x00014b20


	//   ....[2]....
        /*00e0*/ 	.word	0x00014ca0


	//   ....[3]....
        /*00e4*/ 	.word	0x00014e20


	//   ....[4]....
        /*00e8*/ 	.word	0x00014fa0


	//   ....[5]....
        /*00ec*/ 	.word	0x000153a0


	//   ....[6]....
        /*00f0*/ 	.word	0x00015520


	//   ....[7]....
        /*00f4*/ 	.word	0x000156a0


	//   ....[8]....
        /*00f8*/ 	.word	0x00015820


	//   ....[9]....
        /*00fc*/ 	.word	0x00015ce0


	//   ....[10]....
        /*0100*/ 	.word	0x00015e60


	//   ....[11]....
        /*0104*/ 	.word	0x00015fe0


	//   ....[12]....
        /*0108*/ 	.word	0x00016160


	//   ....[13]....
        /*010c*/ 	.word	0x00016560


	//   ....[14]....
        /*0110*/ 	.word	0x000166e0


	//   ....[15]....
        /*0114*/ 	.word	0x00016860


	//   ....[16]....
        /*0118*/ 	.word	0x000169e0


	//----- nvinfo : EIATTR_EXIT_INSTR_OFFSETS
	.align		4
.L_4533:
        /*011c*/ 	.byte	0x04, 0x1c
        /*011e*/ 	.short	(.L_4535 - .L_4534)


	//   ....[0]....
.L_4534:
        /*0120*/ 	.word	0x000136d0


	//   ....[1]....
        /*0124*/ 	.word	0x00014770


	//   ....[2]....
        /*0128*/ 	.word	0x00014fe0


	//   ....[3]....
        /*012c*/ 	.word	0x00015030


	//   ....[4]....
        /*0130*/ 	.word	0x00015860


	//   ....[5]....
        /*0134*/ 	.word	0x000158b0


	//   ....[6]....
        /*0138*/ 	.word	0x000158d0


	//   ....[7]....
        /*013c*/ 	.word	0x00015900


	//   ....[8]....
        /*0140*/ 	.word	0x00015930


	//   ....[9]....
        /*0144*/ 	.word	0x000161a0


	//   ....[10]....
        /*0148*/ 	.word	0x000161f0


	//   ....[11]....
        /*014c*/ 	.word	0x00016a20


	//   ....[12]....
        /*0150*/ 	.word	0x00016a70


	//----- nvinfo : EIATTR_MAX_THREADS
	.align		4
.L_4535:
        /*0154*/ 	.byte	0x04, 0x05
        /*0156*/ 	.short	(.L_4537 - .L_4536)
.L_4536:
        /*0158*/ 	.word	0x00000080
        /*015c*/ 	.word	0x00000001
        /*0160*/ 	.word	0x00000001


	//----- nvinfo : EIATTR_CRS_STACK_SIZE
	.align		4
.L_4537:
        /*0164*/ 	.byte	0x04, 0x1e
        /*0166*/ 	.short	(.L_4539 - .L_4538)
.L_4538:
        /*0168*/ 	.word	0x00000000
.L_4539:


//--------------------- .nv.info._ZN2at6native13reduce_kernelILi512ELi1ENS0_8ReduceOpIiNS0_14func_wrapper_tIiNS0_55_GLOBAL__N__0955718d_22_SparseCsrTensorMath_cu_868dd54514ReductionMulOpIiEEEEjiLi4ELi4EEEEEvT1_ --------------------------
	.section	.nv.info._ZN2at6native13reduce_kernelILi512ELi1ENS0_8ReduceOpIiNS0_14func_wrapper_tIiNS0_55_GLOBAL__N__0955718d_22_SparseCsrTensorMath_cu_868dd54514ReductionMulOpIiEEEEjiLi4ELi4EEEEEvT1_,"",@"SHT_CUDA_INFO"
	.sectionflags	@""
	.align	4


	//----- nvinfo : EIATTR_CUDA_API_VERSION
	.align		4
        /*0000*/ 	.byte	0x04, 0x37
        /*0002*/ 	.short	(.L_4541 - .L_4540)
.L_4540:
        /*0004*/ 	.word	0x00000082


	//----- nvinfo : EIATTR_SW2861232_WAR
	.align		4
.L_4541:
        /*0008*/ 	.byte	0x01, 0x35
	.zero		2


	//----- nvinfo : EIATTR_PARAM_CBANK
	.align		4
        /*000c*/ 	.byte	0x04, 0x0a
        /*000e*/ 	.short	(.L_4543 - .L_4542)
	.align		4
.L_4542:
        /*0010*/ 	.word	index@(.nv.constant0._ZN2at6native13reduce_kernelILi512ELi1ENS0_8ReduceOpIiNS0_14func_wrapper_tIiNS0_55_GLOBAL__N__0955718d_22_SparseCsrTensorMath_cu_868dd54514ReductionMulOpIiEEEEjiLi4ELi4EEEEEvT1_)
        /*0014*/ 	.short	0x0160
        /*0016*/ 	.short	0x0418


	//----- nvinfo : EIATTR_CBANK_PARAM_SIZE
	.align		4
.L_4543:
        /*0018*/ 	.byte	0x03, 0x19
        /*001a*/ 	.short	0x0418


	//----- nvinfo : EIATTR_KPARAM_INFO
	.align		4
        /*001c*/ 	.byte	0x04, 0x17
        /*001e*/ 	.short	(.L_4545 - .L_4544)
.L_4544:
        /*0020*/ 	.word	0x00000000
        /*0024*/ 	.short	0x0000
        /*0026*/ 	.short	0x0000
        /*0028*/ 	.byte	0x00, 0xf0, 0x61, 0x10


	//----- nvinfo : EIATTR_MAXREG_COUNT
	.align		4
.L_4545:
        /*002c*/ 	.byte	0x03, 0x1b
        /*002e*/ 	.short	0x0020


	//----- nvinfo : EIATTR_NUM_BARRIERS
	.align		4
        /*0030*/ 	.byte	0x02, 0x4c
        /*0032*/ 	.byte	0x01
	.zero		1


	//----- nvinfo : EIATTR_EXTERNS
	.align		4
        /*0034*/ 	.byte	0x04, 0x0f
        /*0036*/ 	.short	(.L_4547 - .L_4546)


	//   ....[0]....
	.align		4
.L_4546:
        /*0038*/ 	.word	index@(__assertfail)


	//----- nvinfo : EIATTR_MERCURY_ISA_VERSION
	.align		4
.L_4547:
        /*003c*/ 	.byte	0x03, 0x5f
        /*003e*/ 	.short	0x0000


	//----- nvinfo : EIATTR_INT_WARP_WIDE_INSTR_OFFSETS
	.align		4
        /*0040*/ 	.byte	0x04, 0x31
        /*0042*/ 	.short	(.L_4549 - .L_4548)


	//   ....[0]....
.L_4548:
        /*0044*/ 	.word	0x0000acc0


	//   ....[1]....
        /*0048*/ 	.word	0x0000ad90


	//----- nvinfo : EIATTR_COOP_GROUP_MASK_REGIDS
	.align		4
.L_4549:
        /*004c*/ 	.byte	0x04, 0x29
        /*004e*/ 	.short	(.L_4551 - .L_4550)


	//   ....[0]....
.L_4550:
        /*0050*/ 	.word	0xffffffff


	//   ....[1]....
        /*0054*/ 	.word	0xffffffff


	//----- nvinfo : EIATTR_COOP_GROUP_INSTR_OFFSETS
	.align		4
.L_4551:
        /*0058*/ 	.byte	0x04, 0x28
        /*005a*/ 	.short	(.L_4553 - .L_4552)


	//   ....[0]....
.L_4552:
        /*005c*/ 	.word	0x00009040


	//   ....[1]....
        /*0060*/ 	.word	0x0000b3c0


	//----- nvinfo : EIATTR_SYSCALL_OFFSETS
	.align		4
.L_4553:
        /*0064*/ 	.byte	0x04, 0x46
        /*0066*/ 	.short	(.L_4555 - .L_4554)


	//   ....[0]....
.L_4554:
        /*0068*/ 	.word	0x0000b620


	//   ....[1]....
        /*006c*/ 	.word	0x0000b850


	//   ....[2]....
        /*0070*/ 	.word	0x0000bb40


	//   ....[3]....
        /*0074*/ 	.word	0x0000bd70


	//----- nvinfo : EIATTR_EXIT_INSTR_OFFSETS
	.align		4
.L_4555:
        /*0078*/ 	.byte	0x04, 0x1c
        /*007a*/ 	.short	(.L_4557 - .L_4556)


	//   ....[0]....
.L_4556:
        /*007c*/ 	.word	0x0000ae40


	//   ....[1]....
        /*0080*/ 	.word	0x0000b410


	//   ....[2]....
        /*0084*/ 	.word	0x0000b660


	//   ....[3]....
        /*0088*/ 	.word	0x0000b680


	//   ....[4]....
        /*008c*/ 	.word	0x0000b890


	//   ....[5]....
        /*0090*/ 	.word	0x0000b8b0


	//   ....[6]....
        /*0094*/ 	.word	0x0000b8d0


	//   ....[7]....
        /*0098*/ 	.word	0x0000b900


	//   ....[8]....
        /*009c*/ 	.word	0x0000b930


	//   ....[9]....
        /*00a0*/ 	.word	0x0000bb80


	//   ....[10]....
        /*00a4*/ 	.word	0x0000bba0


	//   ....[11]....
        /*00a8*/ 	.word	0x0000bdb0


	//   ....[12]....
        /*00ac*/ 	.word	0x0000bdd0


	//----- nvinfo : EIATTR_MAX_THREADS
	.align		4
.L_4557:
        /*00b0*/ 	.byte	0x04, 0x05
        /*00b2*/ 	.short	(.L_4559 - .L_4558)
.L_4558:
        /*00b4*/ 	.word	0x00000200
        /*00b8*/ 	.word	0x00000001
        /*00bc*/ 	.word	0x00000001


	//----- nvinfo : EIATTR_CRS_STACK_SIZE
	.align		4
.L_4559:
        /*00c0*/ 	.byte	0x04, 0x1e
        /*00c2*/ 	.short	(.L_4561 - .L_4560)
.L_4560:
        /*00c4*/ 	.word	0x00000000
.L_4561:


//--------------------- .nv.info._ZN2at6native13reduce_kernelILi256ELi2ENS0_8ReduceOpIiNS0_14func_wrapper_tIiNS0_55_GLOBAL__N__0955718d_22_SparseCsrTensorMath_cu_868dd54514ReductionMulOpIiEEEEjiLi4ELi4EEEEEvT1_ --------------------------
	.section	.nv.info._ZN2at6native13reduce_kernelILi256ELi2ENS0_8ReduceOpIiNS0_14func_wrapper_tIiNS0_55_GLOBAL__N__0955718d_22_SparseCsrTensorMath_cu_868dd54514ReductionMulOpIiEEEEjiLi4ELi4EEEEEvT1_,"",@"SHT_CUDA_INFO"
	.sectionflags	@""
	.align	4


	//----- nvinfo : EIATTR_CUDA_API_VERSION
	.align		4
        /*0000*/ 	.byte	0x04, 0x37
        /*0002*/ 	.short	(.L_4563 - .L_4562)
.L_4562:
        /*0004*/ 	.word	0x00000082


	//----- nvinfo : EIATTR_SW2861232_WAR
	.align		4
.L_4563:
        /*0008*/ 	.byte	0x01, 0x35
	.zero		2


	//----- nvinfo : EIATTR_PARAM_CBANK
	.align		4
        /*000c*/ 	.byte	0x04, 0x0a
        /*000e*/ 	.short	(.L_4565 - .L_4564)
	.align		4
.L_4564:
        /*0010*/ 	.word	index@(.nv.constant0._ZN2at6native13reduce_kernelILi256ELi2ENS0_8ReduceOpIiNS0_14func_wrapper_tIiNS0_55_GLOBAL__N__0955718d_22_SparseCsrTensorMath_cu_868dd54514ReductionMulOpIiEEEEjiLi4ELi4EEEEEvT1_)
        /*0014*/ 	.short	0x0160
        /*0016*/ 	.short	0x0418


	//----- nvinfo : EIATTR_CBANK_PARAM_SIZE
	.align		4
.L_4565:
        /*0018*/ 	.byte	0x03, 0x19
        /*001a*/ 	.short	0x0418


	//----- nvinfo : EIATTR_KPARAM_INFO
	.align		4
        /*001c*/ 	.byte	0x04, 0x17
        /*001e*/ 	.short	(.L_4567 - .L_4566)
.L_4566:
        /*0020*/ 	.word	0x00000000
        /*0024*/ 	.short	0x0000
        /*0026*/ 	.short	0x0000
        /*0028*/ 	.byte	0x00, 0xf0, 0x61, 0x10


	//----- nvinfo : EIATTR_MAXREG_COUNT
	.align		4
.L_4567:
        /*002c*/ 	.byte	0x03, 0x1b
        /*002e*/ 	.short	0x0040


	//----- nvinfo : EIATTR_NUM_BARRIERS
	.align		4
        /*0030*/ 	.byte	0x02, 0x4c
        /*0032*/ 	.byte	0x01
	.zero		1


	//----- nvinfo : EIATTR_EXTERNS
	.align		4
        /*0034*/ 	.byte	0x04, 0x0f
        /*0036*/ 	.short	(.L_4569 - .L_4568)


	//   ....[0]....
	.align		4
.L_4568:
        /*0038*/ 	.word	index@(__assertfail)


	//----- nvinfo : EIATTR_MERCURY_ISA_VERSION
	.align		4
.L_4569:
        /*003c*/ 	.byte	0x03, 0x5f
        /*003e*/ 	.short	0x0000


	//----- nvinfo : EIATTR_INT_WARP_WIDE_INSTR_OFFSETS
	.align		4
        /*0040*/ 	.byte	0x04, 0x31
        /*0042*/ 	.short	(.L_4571 - .L_4570)


	//   ....[0]....
.L_4570:
        /*0044*/ 	.word	0x0000cb60


	//   ....[1]....
        /*0048*/ 	.word	0x0000cc30


	//----- nvinfo : EIATTR_COOP_GROUP_MASK_REGIDS
	.align		4
.L_4571:
        /*004c*/ 	.byte	0x04, 0x29
        /*004e*/ 	.short	(.L_4573 - .L_4572)


	//   ....[0]....
.L_4572:
        /*0050*/ 	.word	0xffffffff


	//   ....[1]....
        /*0054*/ 	.word	0xffffffff


	//   ....[2]....
        /*0058*/ 	.word	0xffffffff


	//   ....[3]....
        /*005c*/ 	.word	0xffffffff


	//----- nvinfo : EIATTR_COOP_GROUP_INSTR_OFFSETS
	.align		4
.L_4573:
        /*0060*/ 	.byte	0x04, 0x28
        /*0062*/ 	.short	(.L_4575 - .L_4574)


	//   ....[0]....
.L_4574:
        /*0064*/ 	.word	0x00009500


	//   ....[1]....
        /*0068*/ 	.word	0x00009510


	//   ....[2]....
        /*006c*/ 	.word	0x0000d300


	//   ....[3]....
        /*0070*/ 	.word	0x0000d310


	//----- nvinfo : EIATTR_SYSCALL_OFFSETS
	.align		4
.L_4575:
        /*0074*/ 	.byte	0x04, 0x46
        /*0076*/ 	.short	(.L_4577 - .L_4576)


	//   ....[0]....
.L_4576:
        /*0078*/ 	.word	0x00000f70


	//   ....[1]....
        /*007c*/ 	.word	0x0000d5b0


	//   ....[2]....
        /*0080*/ 	.word	0x0000d730


	//   ....[3]....
        /*0084*/ 	.word	0x0000d9a0


	//   ....[4]....
        /*0088*/ 	.word	0x0000db20


	//   ....[5]....
        /*008c*/ 	.word	0x0000de50


	//   ....[6]....
        /*0090*/ 	.word	0x0000dfd0


	//   ....[7]....
        /*0094*/ 	.word	0x0000e240


	//   ....[8]....
        /*0098*/ 	.word	0x0000e3c0


	//----- nvinfo : EIATTR_EXIT_INSTR_OFFSETS
	.align		4
.L_4577:
        /*009c*/ 	.byte	0x04, 0x1c
        /*009e*/ 	.short	(.L_4579 - .L_4578)


	//   ....[0]....
.L_4578:
        /*00a0*/ 	.word	0x0000cce0


	//   ....[1]....
        /*00a4*/ 	.word	0x0000d370


	//   ....[2]....
        /*00a8*/ 	.word	0x0000d770


	//   ....[3]....
        /*00ac*/ 	.word	0x0000d7a0


	//   ....[4]....
        /*00b0*/ 	.word	0x0000db60


	//   ....[5]....
        /*00b4*/ 	.word	0x0000db90


	//   ....[6]....
        /*00b8*/ 	.word	0x0000dbb0


	//   ....[7]....
        /*00bc*/ 	.word	0x0000dbe0


	//   ....[8]....
        /*00c0*/ 	.word	0x0000dc10


	//   ....[9]....
        /*00c4*/ 	.word	0x0000e010


	//   ....[10]....
        /*00c8*/ 	.word	0x0000e040


	//   ....[11]....
        /*00cc*/ 	.word	0x0000e400


	//   ....[12]....
        /*00d0*/ 	.word	0x0000e430


	//----- nvinfo : EIATTR_MAX_THREADS
	.align		4
.L_4579:
        /*00d4*/ 	.byte	0x04, 0x05
        /*00d6*/ 	.short	(.L_4581 - .L_4580)
.L_4580:
        /*00d8*/ 	.word	0x00000100
        /*00dc*/ 	.word	0x00000001
        /*00e0*/ 	.word	0x00000001


	//----- nvinfo : EIATTR_CRS_STACK_SIZE
	.align		4
.L_4581:
        /*00e4*/ 	.byte	0x04, 0x1e
        /*00e6*/ 	.short	(.L_4583 - .L_4582)
.L_4582:
        /*00e8*/ 	.word	0x00000000
.L_4583:


//--------------------- .nv.info._ZN2at6native13reduce_kernelILi128ELi4ENS0_8ReduceOpIiNS0_14func_wrapper_tIiNS0_55_GLOBAL__N__0955718d_22_SparseCsrTensorMath_cu_868dd54514ReductionMulOpIiEEEEjiLi4ELi4EEEEEvT1_ --------------------------
	.section	.nv.info._ZN2at6native13reduce_kernelILi128ELi4ENS0_8ReduceOpIiNS0_14func_wrapper_tIiNS0_55_GLOBAL__N__0955718d_22_SparseCsrTensorMath_cu_868dd54514ReductionMulOpIiEEEEjiLi4ELi4EEEEEvT1_,"",@"SHT_CUDA_INFO"
	.sectionflags	@""
	.align	4


	//----- nvinfo : EIATTR_CUDA_API_VERSION
	.align		4
        /*0000*/ 	.byte	0x04, 0x37
        /*0002*/ 	.short	(.L_4585 - .L_4584)
.L_4584:
        /*0004*/ 	.word	0x00000082


	//----- nvinfo : EIATTR_SW2861232_WAR
	.align		4
.L_4585:
        /*0008*/ 	.byte	0x01, 0x35
	.zero		2


	//----- nvinfo : EIATTR_PARAM_CBANK
	.align		4
        /*000c*/ 	.byte	0x04, 0x0a
        /*000e*/ 	.short	(.L_4587 - .L_4586)
	.align		4
.L_4586:
        /*0010*/ 	.word	index@(.nv.constant0._ZN2at6native13reduce_kernelILi128ELi4ENS0_8ReduceOpIiNS0_14func_wrapper_tIiNS0_55_GLOBAL__N__0955718d_22_SparseCsrTensorMath_cu_868dd54514ReductionMulOpIiEEEEjiLi4ELi4EEEEEvT1_)
        /*0014*/ 	.short	0x0160
        /*0016*/ 	.short	0x0418


	//----- nvinfo : EIATTR_CBANK_PARAM_SIZE
	.align		4
.L_4587:
        /*0018*/ 	.byte	0x03, 0x19
        /*001a*/ 	.short	0x0418


	//----- nvinfo : EIATTR_KPARAM_INFO
	.align		4
        /*001c*/ 	.byte	0x04, 0x17
        /*001e*/ 	.short	(.L_4589 - .L_4588)
.L_4588:
        /*0020*/ 	.word	0x00000000
        /*0024*/ 	.short	0x0000
        /*0026*/ 	.short	0x0000
        /*0028*/ 	.byte	0x00, 0xf0, 0x61, 0x10


	//----- nvinfo : EIATTR_MAXREG_COUNT
	.align		4
.L_4589:
        /*002c*/ 	.byte	0x03, 0x1b
        /*002e*/ 	.short	0x0080


	//----- nvinfo : EIATTR_NUM_BARRIERS
	.align		4
        /*0030*/ 	.byte	0x02, 0x4c
        /*0032*/ 	.byte	0x01
	.zero		1


	//----- nvinfo : EIATTR_EXTERNS
	.align		4
        /*0034*/ 	.byte	0x04, 0x0f
        /*0036*/ 	.short	(.L_4591 - .L_4590)


	//   ....[0]....
	.align		4
.L_4590:
        /*0038*/ 	.word	index@(__assertfail)


	//----- nvinfo : EIATTR_MERCURY_ISA_VERSION
	.align		4
.L_4591:
        /*003c*/ 	.byte	0x03, 0x5f
        /*003e*/ 	.short	0x0000


	//----- nvinfo : EIATTR_INT_WARP_WIDE_INSTR_OFFSETS
	.align		4
        /*0040*/ 	.byte	0x04, 0x31
        /*0042*/ 	.short	(.L_4593 - .L_4592)


	//   ....[0]....
.L_4592:
        /*0044*/ 	.word	0x00010660


	//   ....[1]....
        /*0048*/ 	.word	0x00010730


	//----- nvinfo : EIATTR_COOP_GROUP_MASK_REGIDS
	.align		4
.L_4593:
        /*004c*/ 	.byte	0x04, 0x29
        /*004e*/ 	.short	(.L_4595 - .L_4594)


	//   ....[0]....
.L_4594:
        /*0050*/ 	.word	0xffffffff


	//   ....[1]....
        /*0054*/ 	.word	0xffffffff


	//   ....[2]....
        /*0058*/ 	.word	0xffffffff


	//   ....[3]....
        /*005c*/ 	.word	0xffffffff


	//   ....[4]....
        /*0060*/ 	.word	0xffffffff


	//   ....[5]....
        /*0064*/ 	.word	0xffffffff


	//   ....[6]....
        /*0068*/ 	.word	0xffffffff


	//   ....[7]....
        /*006c*/ 	.word	0xffffffff


	//----- nvinfo : EIATTR_COOP_GROUP_INSTR_OFFSETS
	.align		4
.L_4595:
        /*0070*/ 	.byte	0x04, 0x28
        /*0072*/ 	.short	(.L_4597 - .L_4596)


	//   ....[0]....
.L_4596:
        /*0074*/ 	.word	0x00009cd0


	//   ....[1]....
        /*0078*/ 	.word	0x00009ce0


	//   ....[2]....
        /*007c*/ 	.word	0x00009cf0


	//   ....[3]....
        /*0080*/ 	.word	0x00009d00


	//   ....[4]....
        /*0084*/ 	.word	0x00010f40


	//   ....[5]....
        /*0088*/ 	.word	0x00010f50


	//   ....[6]....
        /*008c*/ 	.word	0x00010f60


	//   ....[7]....
        /*0090*/ 	.word	0x00010f70


	//----- nvinfo : EIATTR_SYSCALL_OFFSETS
	.align		4
.L_4597:
        /*0094*/ 	.byte	0x04, 0x46
        /*0096*/ 	.short	(.L_4599 - .L_4598)


	//   ....[0]....
.L_4598:
        /*0098*/ 	.word	0x00000f10


	//   ....[1]....
        /*009c*/ 	.word	0x00011270


	//   ....[2]....
        /*00a0*/ 	.word	0x000113f0


	//   ....[3]....
        /*00a4*/ 	.word	0x00011570


	//   ....[4]....
        /*00a8*/ 	.word	0x000116f0


	//   ....[5]....
        /*00ac*/ 	.word	0x000119c0


	//   ....[6]....
        /*00b0*/ 	.word	0x00011b40


	//   ....[7]....
        /*00b4*/ 	.word	0x00011cc0


	//   ....[8]....
        /*00b8*/ 	.word	0x00011e40


	//   ....[9]....
        /*00bc*/ 	.word	0x000121d0


	//   ....[10]....
        /*00c0*/ 	.word	0x00012350


	//   ....[11]....
        /*00c4*/ 	.word	0x000124d0


	//   ....[12]....
        /*00c8*/ 	.word	0x00012650


	//   ....[13]....
        /*00cc*/ 	.word	0x00012920


	//   ....[14]....
        /*00d0*/ 	.word	0x00012aa0


	//   ....[15]....
        /*00d4*/ 	.word	0x00012c20


	//   ....[16]....
        /*00d8*/ 	.word	0x00012da0


	//----- nvinfo : EIATTR_EXIT_INSTR_OFFSETS
	.align		4
.L_4599:
        /*00dc*/ 	.byte	0x04, 0x1c
        /*00de*/ 	.short	(.L_4601 - .L_4600)


	//   ....[0]....
.L_4600:
        /*00e0*/ 	.word	0x000107e0


	//   ....[1]....
        /*00e4*/ 	.word	0x00010ff0


	//   ....[2]....
        /*00e8*/ 	.word	0x00011730


	//   ....[3]....
        /*00ec*/ 	.word	0x00011780


	//   ....[4]....
        /*00f0*/ 	.word	0x00011e80


	//   ....[5]....
        /*00f4*/ 	.word	0x00011ed0


	//   ....[6]....
        /*00f8*/ 	.word	0x00011ef0


	//   ....[7]....
        /*00fc*/ 	.word	0x00011f20


	//   ....[8]....
        /*0100*/ 	.word	0x00011f50


	//   ....[9]....
        /*0104*/ 	.word	0x00012690


	//   ....[10]....
        /*0108*/ 	.word	0x000126e0


	//   ....[11]....
        /*010c*/ 	.word	0x00012de0


	//   ....[12]....
        /*0110*/ 	.word	0x00012e30


	//----- nvinfo : EIATTR_MAX_THREADS
	.align		4
.L_4601:
        /*0114*/ 	.byte	0x04, 0x05
        /*0116*/ 	.short	(.L_4603 - .L_4602)
.L_4602:
        /*0118*/ 	.word	0x00000080
        /*011c*/ 	.word	0x00000001
        /*0120*/ 	.word	0x00000001


	//----- nvinfo : EIATTR_CRS_STACK_SIZE
	.align		4
.L_4603:
        /*0124*/ 	.byte	0x04, 0x1e
        /*0126*/ 	.short	(.L_4605 - .L_4604)
.L_4604:
        /*0128*/ 	.word	0x00000000
.L_4605:


//--------------------- .nv.info._ZN2at6native13reduce_kernelILi512ELi1ENS0_8ReduceOpIaNS0_14func_wrapper_tIaNS0_55_GLOBAL__N__0955718d_22_SparseCsrTensorMath_cu_868dd54514ReductionMulOpIaEEEEjaLi4ELi4EEEEEvT1_ --------------------------
	.section	.nv.info._ZN2at6native13reduce_kernelILi512ELi1ENS0_8ReduceOpIaNS0_14func_wrapper_tIaNS0_55_GLOBAL__N__0955718d_22_SparseCsrTensorMath_cu_868dd54514ReductionMulOpIaEEEEjaLi4ELi4EEEEEvT1_,"",@"SHT_CUDA_INFO"
	.sectionflags	@""
	.align	4


	//----- nvinfo : EIATTR_CUDA_API_VERSION
	.align		4
        /*0000*/ 	.byte	0x04, 0x37
        /*0002*/ 	.short	(.L_4607 - .L_4606)
.L_4606:
        /*0004*/ 	.word	0x00000082


	//----- nvinfo : EIATTR_SW2861232_WAR
	.align		4
.L_4607:
        /*0008*/ 	.byte	0x01, 0x35
	.zero		2


	//----- nvinfo : EIATTR_PARAM_CBANK
	.align		4
        /*000c*/ 	.byte	0x04, 0x0a
        /*000e*/ 	.short	(.L_4609 - .L_4608)
	.align		4
.L_4608:
        /*0010*/ 	.word	index@(.nv.constant0._ZN2at6native13reduce_kernelILi512ELi1ENS0_8ReduceOpIaNS0_14func_wrapper_tIaNS0_55_GLOBAL__N__0955718d_22_SparseCsrTensorMath_cu_868dd54514ReductionMulOpIaEEEEjaLi4ELi4EEEEEvT1_)
        /*0014*/ 	.short	0x0160
        /*0016*/ 	.short	0x0410


	//----- nvinfo : EIATTR_CBANK_PARAM_SIZE
	.align		4
.L_4609:
        /*0018*/ 	.byte	0x03, 0x19
        /*001a*/ 	.short	0x0410


	//----- nvinfo : EIATTR_KPARAM_INFO
	.align		4
        /*001c*/ 	.byte	0x04, 0x17
        /*001e*/ 	.short	(.L_4611 - .L_4610)
.L_4610:
        /*0020*/ 	.word	0x00000000
        /*0024*/ 	.short	0x0000
        /*0026*/ 	.short	0x0000
        /*0028*/ 	.byte	0x00, 0xf0, 0x41, 0x10


	//----- nvinfo : EIATTR_MAXREG_COUNT
	.align		4
.L_4611:
        /*002c*/ 	.byte	0x03, 0x1b
        /*002e*/ 	.short	0x0020


	//----- nvinfo : EIATTR_NUM_BARRIERS
	.align		4
        /*0030*/ 	.byte	0x02, 0x4c
        /*0032*/ 	.byte	0x01
	.zero		1


	//----- nvinfo : EIATTR_EXTERNS
	.align		4
        /*0034*/ 	.byte	0x04, 0x0f
        /*0036*/ 	.short	(.L_4613 - .L_4612)


	//   ....[0]....
	.align		4
.L_4612:
        /*0038*/ 	.word	index@(__assertfail)


	//----- nvinfo : EIATTR_MERCURY_ISA_VERSION
	.align		4
.L_4613:
        /*003c*/ 	.byte	0x03, 0x5f
        /*003e*/ 	.short	0x0000


	//----- nvinfo : EIATTR_INT_WARP_WIDE_INSTR_OFFSETS
	.align		4
        /*0040*/ 	.byte	0x04, 0x31
        /*0042*/ 	.short	(.L_4615 - .L_4614)


	//   ....[0]....
.L_4614:
        /*0044*/ 	.word	0x0000b240


	//   ....[1]....
        /*0048*/ 	.word	0x0000b310


	//----- nvinfo : EIATTR_COOP_GROUP_MASK_REGIDS
	.align		4
.L_4615:
        /*004c*/ 	.byte	0x04, 0x29
        /*004e*/ 	.short	(.L_4617 - .L_4616)


	//   ....[0]....
.L_4616:
        /*0050*/ 	.word	0xffffffff


	//   ....[1]....
        /*0054*/ 	.word	0xffffffff


	//----- nvinfo : EIATTR_COOP_GROUP_INSTR_OFFSETS
	.align		4
.L_4617:
        /*0058*/ 	.byte	0x04, 0x28
        /*005a*/ 	.short	(.L_4619 - .L_4618)


	//   ....[0]....
.L_4618:
        /*005c*/ 	.word	0x000095a0


	//   ....[1]....
        /*0060*/ 	.word	0x0000b9b0


	//----- nvinfo : EIATTR_SYSCALL_OFFSETS
	.align		4
.L_4619:
        /*0064*/ 	.byte	0x04, 0x46
        /*0066*/ 	.short	(.L_4621 - .L_4620)


	//   ....[0]....
.L_4620:
        /*0068*/ 	.word	0x0000bc40


	//   ....[1]....
        /*006c*/ 	.word	0x0000beb0


	//   ....[2]....
        /*0070*/ 	.word	0x0000c1c0


	//   ....[3]....
        /*0074*/ 	.word	0x0000c430


	//----- nvinfo : EIATTR_EXIT_INSTR_OFFSETS
	.align		4
.L_4621:
        /*0078*/ 	.byte	0x04, 0x1c
        /*007a*/ 	.short	(.L_4623 - .L_4622)


	//   ....[0]....
.L_4622:
        /*007c*/ 	.word	0x0000b3a0


	//   ....[1]....
        /*0080*/ 	.word	0x0000ba10


	//   ....[2]....
        /*0084*/ 	.word	0x0000bc80


	//   ....[3]....
        /*0088*/ 	.word	0x0000bca0


	//   ....[4]....
        /*008c*/ 	.word	0x0000bef0


	//   ....[5]....
        /*0090*/ 	.word	0x0000bf10


	//   ....[6]....
        /*0094*/ 	.word	0x0000bf30


	//   ....[7]....
        /*0098*/ 	.word	0x0000bf60


	//   ....[8]....
        /*009c*/ 	.word	0x0000bf90


	//   ....[9]....
        /*00a0*/ 	.word	0x0000c200


	//   ....[10]....
        /*00a4*/ 	.word	0x0000c220


	//   ....[11]....
        /*00a8*/ 	.word	0x0000c470


	//   ....[12]....
        /*00ac*/ 	.word	0x0000c490


	//----- nvinfo : EIATTR_MAX_THREADS
	.align		4
.L_4623:
        /*00b0*/ 	.byte	0x04, 0x05
        /*00b2*/ 	.short	(.L_4625 - .L_4624)
.L_4624:
        /*00b4*/ 	.word	0x00000200
        /*00b8*/ 	.word	0x00000001
        /*00bc*/ 	.word	0x00000001


	//----- nvinfo : EIATTR_CRS_STACK_SIZE
	.align		4
.L_4625:
        /*00c0*/ 	.byte	0x04, 0x1e
        /*00c2*/ 	.short	(.L_4627 - .L_4626)
.L_4626:
        /*00c4*/ 	.word	0x00000000
.L_4627:


//--------------------- .nv.info._ZN2at6native13reduce_kernelILi256ELi2ENS0_8ReduceOpIaNS0_14func_wrapper_tIaNS0_55_GLOBAL__N__0955718d_22_SparseCsrTensorMath_cu_868dd54514ReductionMulOpIaEEEEjaLi4ELi4EEEEEvT1_ --------------------------
	.section	.nv.info._ZN2at6native13reduce_kernelILi256ELi2ENS0_8ReduceOpIaNS0_14func_wrapper_tIaNS0_55_GLOBAL__N__0955718d_22_SparseCsrTensorMath_cu_868dd54514ReductionMulOpIaEEEEjaLi4ELi4EEEEEvT1_,"",@"SHT_CUDA_INFO"
	.sectionflags	@""
	.align	4


	//----- nvinfo : EIATTR_CUDA_API_VERSION
	.align		4
        /*0000*/ 	.byte	0x04, 0x37
        /*0002*/ 	.short	(.L_4629 - .L_4628)
.L_4628:
        /*0004*/ 	.word	0x00000082


	//----- nvinfo : EIATTR_SW2861232_WAR
	.align		4
.L_4629:
        /*0008*/ 	.byte	0x01, 0x35
	.zero		2


	//----- nvinfo : EIATTR_PARAM_CBANK
	.align		4
        /*000c*/ 	.byte	0x04, 0x0a
        /*000e*/ 	.short	(.L_4631 - .L_4630)
	.align		4
.L_4630:
        /*0010*/ 	.word	index@(.nv.constant0._ZN2at6native13reduce_kernelILi256ELi2ENS0_8ReduceOpIaNS0_14func_wrapper_tIaNS0_55_GLOBAL__N__0955718d_22_SparseCsrTensorMath_cu_868dd54514ReductionMulOpIaEEEEjaLi4ELi4EEEEEvT1_)
        /*0014*/ 	.short	0x0160
        /*0016*/ 	.short	0x0410


	//----- nvinfo : EIATTR_CBANK_PARAM_SIZE
	.align		4
.L_4631:
        /*0018*/ 	.byte	0x03, 0x19
        /*001a*/ 	.short	0x0410


	//----- nvinfo : EIATTR_KPARAM_INFO
	.align		4
        /*001c*/ 	.byte	0x04, 0x17
        /*001e*/ 	.short	(.L_4633 - .L_4632)
.L_4632:
        /*0020*/ 	.word	0x00000000
        /*0024*/ 	.short	0x0000
        /*0026*/ 	.short	0x0000
        /*0028*/ 	.byte	0x00, 0xf0, 0x41, 0x10


	//----- nvinfo : EIATTR_MAXREG_COUNT
	.align		4
.L_4633:
        /*002c*/ 	.byte	0x03, 0x1b
        /*002e*/ 	.short	0x0040


	//----- nvinfo : EIATTR_NUM_BARRIERS
	.align		4
        /*0030*/ 	.byte	0x02, 0x4c
        /*0032*/ 	.byte	0x01
	.zero		1


	//----- nvinfo : EIATTR_EXTERNS
	.align		4
        /*0034*/ 	.byte	0x04, 0x0f
        /*0036*/ 	.short	(.L_4635 - .L_4634)


	//   ....[0]....
	.align		4
.L_4634:
        /*0038*/ 	.word	index@(__assertfail)


	//----- nvinfo : EIATTR_MERCURY_ISA_VERSION
	.align		4
.L_4635:
        /*003c*/ 	.byte	0x03, 0x5f
        /*003e*/ 	.short	0x0000


	//----- nvinfo : EIATTR_INT_WARP_WIDE_INSTR_OFFSETS
	.align		4
        /*0040*/ 	.byte	0x04, 0x31
        /*0042*/ 	.short	(.L_4637 - .L_4636)


	//   ....[0]....
.L_4636:
        /*0044*/ 	.word	0x0000dca0


	//   ....[1]....
        /*0048*/ 	.word	0x0000dd70


	//----- nvinfo : EIATTR_COOP_GROUP_MASK_REGIDS
	.align		4
.L_4637:
        /*004c*/ 	.byte	0x04, 0x29
        /*004e*/ 	.short	(.L_4639 - .L_4638)


	//   ....[0]....
.L_4638:
        /*0050*/ 	.word	0xffffffff


	//   ....[1]....
        /*0054*/ 	.word	0xffffffff


	//   ....[2]....
        /*0058*/ 	.word	0xffffffff


	//   ....[3]....
        /*005c*/ 	.word	0xffffffff


	//----- nvinfo : EIATTR_COOP_GROUP_INSTR_OFFSETS
	.align		4
.L_4639:
        /*0060*/ 	.byte	0x04, 0x28
        /*0062*/ 	.short	(.L_4641 - .L_4640)


	//   ....[0]....
.L_4640:
        /*0064*/ 	.word	0x0000a690


	//   ....[1]....
        /*0068*/ 	.word	0x0000a6b0


	//   ....[2]....
        /*006c*/ 	.word	0x0000e650


	//   ....[3]....
        /*0070*/ 	.word	0x0000e670


	//----- nvinfo : EIATTR_SYSCALL_OFFSETS
	.align		4
.L_4641:
        /*0074*/ 	.byte	0x04, 0x46
        /*0076*/ 	.short	(.L_4643 - .L_4642)


	//   ....[0]....
.L_4642:
        /*0078*/ 	.word	0x00000f70


	//   ....[1]....
        /*007c*/ 	.word	0x0000e970


	//   ....[2]....
        /*0080*/ 	.word	0x0000eaf0


	//   ....[3]....
        /*0084*/ 	.word	0x0000edd0


	//   ....[4]....
        /*0088*/ 	.word	0x0000ef50


	//   ....[5]....
        /*008c*/ 	.word	0x0000f2c0


	//   ....[6]....
        /*0090*/ 	.word	0x0000f440


	//   ....[7]....
        /*0094*/ 	.word	0x0000f720


	//   ....[8]....
        /*0098*/ 	.word	0x0000f8a0


	//----- nvinfo : EIATTR_EXIT_INSTR_OFFSETS
	.align		4
.L_4643:
        /*009c*/ 	.byte	0x04, 0x1c
        /*009e*/ 	.short	(.L_4645 - .L_4644)


	//   ....[0]....
.L_4644:
        /*00a0*/ 	.word	0x0000de00


	//   ....[1]....
        /*00a4*/ 	.word	0x0000e6f0


	//   ....[2]....
        /*00a8*/ 	.word	0x0000eb30


	//   ....[3]....
        /*00ac*/ 	.word	0x0000eb60


	//   ....[4]....
        /*00b0*/ 	.word	0x0000ef90


	//   ....[5]....
        /*00b4*/ 	.word	0x0000efc0


	//   ....[6]....
        /*00b8*/ 	.word	0x0000efe0


	//   ....[7]....
        /*00bc*/ 	.word	0x0000f010


	//   ....[8]....
        /*00c0*/ 	.word	0x0000f040


	//   ....[9]....
        /*00c4*/ 	.word	0x0000f480


	//   ....[10]....
        /*00c8*/ 	.word	0x0000f4b0


	//   ....[11]....
        /*00cc*/ 	.word	0x0000f8e0


	//   ....[12]....
        /*00d0*/ 	.word	0x0000f910


	//----- nvinfo : EIATTR_MAX_THREADS
	.align		4
.L_4645:
        /*00d4*/ 	.byte	0x04, 0x05
        /*00d6*/ 	.short	(.L_4647 - .L_4646)
.L_4646:
        /*00d8*/ 	.word	0x00000100
        /*00dc*/ 	.word	0x00000001
        /*00e0*/ 	.word	0x00000001


	//----- nvinfo : EIATTR_CRS_STACK_SIZE
	.align		4
.L_4647:
        /*00e4*/ 	.byte	0x04, 0x1e
        /*00e6*/ 	.short	(.L_4649 - .L_4648)
.L_4648:
        /*00e8*/ 	.word	0x00000000
.L_4649:


//--------------------- .nv.info._ZN2at6native13reduce_kernelILi128ELi4ENS0_8ReduceOpIaNS0_14func_wrapper_tIaNS0_55_GLOBAL__N__0955718d_22_SparseCsrTensorMath_cu_868dd54514ReductionMulOpIaEEEEjaLi4ELi4EEEEEvT1_ --------------------------
	.section	.nv.info._ZN2at6native13reduce_kernelILi128ELi4ENS0_8ReduceOpIaNS0_14func_wrapper_tIaNS0_55_GLOBAL__N__0955718d_22_SparseCsrTensorMath_cu_868dd54514ReductionMulOpIaEEEEjaLi4ELi4EEEEEvT1_,"",@"SHT_CUDA_INFO"
	.sectionflags	@""
	.align	4


	//----- nvinfo : EIATTR_CUDA_API_VERSION
	.align		4
        /*0000*/ 	.byte	0x04, 0x37
        /*0002*/ 	.short	(.L_4651 - .L_4650)
.L_4650:
        /*0004*/ 	.word	0x00000082


	//----- nvinfo : EIATTR_SW2861232_WAR
	.align		4
.L_4651:
        /*0008*/ 	.byte	0x01, 0x35
	.zero		2


	//----- nvinfo : EIATTR_PARAM_CBANK
	.align		4
        /*000c*/ 	.byte	0x04, 0x0a
        /*000e*/ 	.short	(.L_4653 - .L_4652)
	.align		4
.L_4652:
        /*0010*/ 	.word	index@(.nv.constant0._ZN2at6native13reduce_kernelILi128ELi4ENS0_8ReduceOpIaNS0_14func_wrapper_tIaNS0_55_GLOBAL__N__0955718d_22_SparseCsrTensorMath_cu_868dd54514ReductionMulOpIaEEEEjaLi4ELi4EEEEEvT1_)
        /*0014*/ 	.short	0x0160
        /*0016*/ 	.short	0x0410


	//----- nvinfo : EIATTR_CBANK_PARAM_SIZE
	.align		4
.L_4653:
        /*0018*/ 	.byte	0x03, 0x19
        /*001a*/ 	.short	0x0410


	//----- nvinfo : EIATTR_KPARAM_INFO
	.align		4
        /*001c*/ 	.byte	0x04, 0x17
        /*001e*/ 	.short	(.L_4655 - .L_4654)
.L_4654:
        /*0020*/ 	.word	0x00000000
        /*0024*/ 	.short	0x0000
        /*0026*/ 	.short	0x0000
        /*0028*/ 	.byte	0x00, 0xf0, 0x41, 0x10


	//----- nvinfo : EIATTR_MAXREG_COUNT
	.align		4
.L_4655:
        /*002c*/ 	.byte	0x03, 0x1b
        /*002e*/ 	.short	0x0080


	//----- nvinfo : EIATTR_NUM_BARRIERS
	.align		4
        /*0030*/ 	.byte	0x02, 0x4c
        /*0032*/ 	.byte	0x01
	.zero		1


	//----- nvinfo : EIATTR_EXTERNS
	.align		4
        /*0034*/ 	.byte	0x04, 0x0f
        /*0036*/ 	.short	(.L_4657 - .L_4656)


	//   ....[0]....
	.align		4
.L_4656:
        /*0038*/ 	.word	index@(__assertfail)


	//----- nvinfo : EIATTR_MERCURY_ISA_VERSION
	.align		4
.L_4657:
        /*003c*/ 	.byte	0x03, 0x5f
        /*003e*/ 	.short	0x0000


	//----- nvinfo : EIATTR_INT_WARP_WIDE_INSTR_OFFSETS
	.align		4
        /*0040*/ 	.byte	0x04, 0x31
        /*0042*/ 	.short	(.L_4659 - .L_4658)


	//   ....[0]....
.L_4658:
        /*0044*/ 	.word	0x00012330


	//   ....[1]....
        /*0048*/ 	.word	0x00012400


	//----- nvinfo : EIATTR_COOP_GROUP_MASK_REGIDS
	.align		4
.L_4659:
        /*004c*/ 	.byte	0x04, 0x29
        /*004e*/ 	.short	(.L_4661 - .L_4660)


	//   ....[0]....
.L_4660:
        /*0050*/ 	.word	0xffffffff


	//   ....[1]....
        /*0054*/ 	.word	0xffffffff


	//   ....[2]....
        /*0058*/ 	.word	0xffffffff


	//   ....[3]....
        /*005c*/ 	.word	0xffffffff


	//   ....[4]....
        /*0060*/ 	.word	0xffffffff


	//   ....[5]....
        /*0064*/ 	.word	0xffffffff


	//   ....[6]....
        /*0068*/ 	.word	0xffffffff


	//   ....[7]....
        /*006c*/ 	.word	0xffffffff


	//----- nvinfo : EIATTR_COOP_GROUP_INSTR_OFFSETS
	.align		4
.L_4661:
        /*0070*/ 	.byte	0x04, 0x28
        /*0072*/ 	.short	(.L_4663 - .L_4662)


	//   ....[0]....
.L_4662:
        /*0074*/ 	.word	0x0000ba00


	//   ....[1]....
        /*0078*/ 	.word	0x0000ba30


	//   ....[2]....
        /*007c*/ 	.word	0x0000ba60


	//   ....[3]....
        /*0080*/ 	.word	0x0000ba70


	//   ....[4]....
        /*0084*/ 	.word	0x00012ff0


	//   ....[5]....
        /*0088*/ 	.word	0x00013020


	//   ....[6]....
        /*008c*/ 	.word	0x00013050


	//   ....[7]....
        /*0090*/ 	.word	0x00013060


	//----- nvinfo : EIATTR_SYSCALL_OFFSETS
	.align		4
.L_4663:
        /*0094*/ 	.byte	0x04, 0x46
        /*0096*/ 	.short	(.L_4665 - .L_4664)


	//   ....[0]....
.L_4664:
        /*0098*/ 	.word	0x00000f10


	//   ....[1]....
        /*009c*/ 	.word	0x00013420


	//   ....[2]....
        /*00a0*/ 	.word	0x000135a0


	//   ....[3]....
        /*00a4*/ 	.word	0x00013720


	//   ....[4]....
        /*00a8*/ 	.word	0x000138a0


	//   ....[5]....
        /*00ac*/ 	.word	0x00013c70


	//   ....[6]....
        /*00b0*/ 	.word	0x00013df0


	//   ....[7]....
        /*00b4*/ 	.word	0x00013f70


	//   ....[8]....
        /*00b8*/ 	.word	0x000140f0


	//   ....[9]....
        /*00bc*/ 	.word	0x00014500


	//   ....[10]....
        /*00c0*/ 	.word	0x00014680


	//   ....[11]....
        /*00c4*/ 	.word	0x00014800


	//   ....[12]....
        /*00c8*/ 	.word	0x00014980


	//   ....[13]....
        /*00cc*/ 	.word	0x00014d50


	//   ....[14]....
        /*00d0*/ 	.word	0x00014ed0


	//   ....[15]....
        /*00d4*/ 	.word	0x00015050


	//   ....[16]....
        /*00d8*/ 	.word	0x000151d0


	//----- nvinfo : EIATTR_EXIT_INSTR_OFFSETS
	.align		4
.L_4665:
        /*00dc*/ 	.byte	0x04, 0x1c
        /*00de*/ 	.short	(.L_4667 - .L_4666)


	//   ....[0]....
.L_4666:
        /*00e0*/ 	.word	0x00012490


	//   ....[1]....
        /*00e4*/ 	.word	0x00013120


	//   ....[2]....
        /*00e8*/ 	.word	0x000138e0


	//   ....[3]....
        /*00ec*/ 	.word	0x00013930


	//   ....[4]....
        /*00f0*/ 	.word	0x00014130


	//   ....[5]....
        /*00f4*/ 	.word	0x00014180


	//   ....[6]....
        /*00f8*/ 	.word	0x000141a0


	//   ....[7]....
        /*00fc*/ 	.word	0x000141d0


	//   ....[8]....
        /*0100*/ 	.word	0x00014200


	//   ....[9]....
        /*0104*/ 	.word	0x000149c0


	//   ....[10]....
        /*0108*/ 	.word	0x00014a10


	//   ....[11]....
        /*010c*/ 	.word	0x00015210


	//   ....[12]....
        /*0110*/ 	.word	0x00015260


	//----- nvinfo : EIATTR_MAX_THREADS
	.align		4
.L_4667:
        /*0114*/ 	.byte	0x04, 0x05
        /*0116*/ 	.short	(.L_4669 - .L_4668)
.L_4668:
        /*0118*/ 	.word	0x00000080
        /*011c*/ 	.word	0x00000001
        /*0120*/ 	.word	0x00000001


	//----- nvinfo : EIATTR_CRS_STACK_SIZE
	.align		4
.L_4669:
        /*0124*/ 	.byte	0x04, 0x1e
        /*0126*/ 	.short	(.L_4671 - .L_4670)
.L_4670:
        /*0128*/ 	.word	0x00000000
.L_4671:


//--------------------- .nv.info._ZN2at6native13reduce_kernelILi512ELi1ENS0_8ReduceOpIhNS0_14func_wrapper_tIhNS0_55_GLOBAL__N__0955718d_22_SparseCsrTensorMath_cu_868dd54514ReductionMulOpIhEEEEjhLi4ELi4EEEEEvT1_ --------------------------
	.section	.nv.info._ZN2at6native13reduce_kernelILi512ELi1ENS0_8ReduceOpIhNS0_14func_wrapper_tIhNS0_55_GLOBAL__N__0955718d_22_SparseCsrTensorMath_cu_868dd54514ReductionMulOpIhEEEEjhLi4ELi4EEEEEvT1_,"",@"SHT_CUDA_INFO"
	.sectionflags	@""
	.align	4


	//----- nvinfo : EIATTR_CUDA_API_VERSION
	.align		4
        /*0000*/ 	.byte	0x04, 0x37
        /*0002*/ 	.short	(.L_4673 - .L_4672)
.L_4672:
        /*0004*/ 	.word	0x00000082


	//----- nvinfo : EIATTR_SW2861232_WAR
	.align		4
.L_4673:
        /*0008*/ 	.byte	0x01, 0x35
	.zero		2


	//----- nvinfo : EIATTR_PARAM_CBANK
	.align		4
        /*000c*/ 	.byte	0x04, 0x0a
        /*000e*/ 	.short	(.L_4675 - .L_4674)
	.align		4
.L_4674:
        /*0010*/ 	.word	index@(.nv.constant0._ZN2at6native13reduce_kernelILi512ELi1ENS0_8ReduceOpIhNS0_14func_wrapper_tIhNS0_55_GLOBAL__N__0955718d_22_SparseCsrTensorMath_cu_868dd54514ReductionMulOpIhEEEEjhLi4ELi4EEEEEvT1_)
        /*0014*/ 	.short	0x0160
        /*0016*/ 	.short	0x0410


	//----- nvinfo : EIATTR_CBANK_PARAM_SIZE
	.align		4
.L_4675:
        /*0018*/ 	.byte	0x03, 0x19
        /*001a*/ 	.short	0x0410


	//----- nvinfo : EIATTR_KPARAM_INFO
	.align		4
        /*001c*/ 	.byte	0x04, 0x17
        /*001e*/ 	.short	(.L_4677 - .L_4676)
.L_4676:
        /*0020*/ 	.word	0x00000000
        /*0024*/ 	.short	0x0000
        /*0026*/ 	.short	0x0000
        /*0028*/ 	.byte	0x00, 0xf0, 0x41, 0x10


	//----- nvinfo : EIATTR_MAXREG_COUNT
	.align		4
.L_4677:
        /*002c*/ 	.byte	0x03, 0x1b
        /*002e*/ 	.short	0x0020


	//----- nvinfo : EIATTR_NUM_BARRIERS
	.align		4
        /*0030*/ 	.byte	0x02, 0x4c
        /*0032*/ 	.byte	0x01
	.zero		1


	//----- nvinfo : EIATTR_EXTERNS
	.align		4
        /*0034*/ 	.byte	0x04, 0x0f
        /*0036*/ 	.short	(.L_4679 - .L_4678)


	//   ....[0]....
	.align		4
.L_4678:
        /*0038*/ 	.word	index@(__assertfail)


	//----- nvinfo : EIATTR_MERCURY_ISA_VERSION
	.align		4
.L_4679:
        /*003c*/ 	.byte	0x03, 0x5f
        /*003e*/ 	.short	0x0000


	//----- nvinfo : EIATTR_INT_WARP_WIDE_INSTR_OFFSETS
	.align		4
        /*0040*/ 	.byte	0x04, 0x31
        /*0042*/ 	.short	(.L_4681 - .L_4680)


	//   ....[0]....
.L_4680:
        /*0044*/ 	.word	0x0000b230


	//   ....[1]....
        /*0048*/ 	.word	0x0000b300


	//----- nvinfo : EIATTR_COOP_GROUP_MASK_REGIDS
	.align		4
.L_4681:
        /*004c*/ 	.byte	0x04, 0x29
        /*004e*/ 	.short	(.L_4683 - .L_4682)


	//   ....[0]....
.L_4682:
        /*0050*/ 	.word	0xffffffff


	//   ....[1]....
        /*0054*/ 	.word	0xffffffff


	//----- nvinfo : EIATTR_COOP_GROUP_INSTR_OFFSETS
	.align		4
.L_4683:
        /*0058*/ 	.byte	0x04, 0x28
        /*005a*/ 	.short	(.L_4685 - .L_4684)


	//   ....[0]....
.L_4684:
        /*005c*/ 	.word	0x00009590


	//   ....[1]....
        /*0060*/ 	.word	0x0000b990


	//----- nvinfo : EIATTR_SYSCALL_OFFSETS
	.align		4
.L_4685:
        /*0064*/ 	.byte	0x04, 0x46
        /*0066*/ 	.short	(.L_4687 - .L_4686)


	//   ....[0]....
.L_4686:
        /*0068*/ 	.word	0x0000bc20


	//   ....[1]....
        /*006c*/ 	.word	0x0000be90


	//   ....[2]....
        /*0070*/ 	.word	0x0000c1a0


	//   ....[3]....
        /*0074*/ 	.word	0x0000c410


	//----- nvinfo : EIATTR_EXIT_INSTR_OFFSETS
	.align		4
.L_4687:
        /*0078*/ 	.byte	0x04, 0x1c
        /*007a*/ 	.short	(.L_4689 - .L_4688)


	//   ....[0]....
.L_4688:
        /*007c*/ 	.word	0x0000b390


	//   ....[1]....
        /*0080*/ 	.word	0x0000b9f0


	//   ....[2]....
        /*0084*/ 	.word	0x0000bc60


	//   ....[3]....
        /*0088*/ 	.word	0x0000bc80


	//   ....[4]....
        /*008c*/ 	.word	0x0000bed0


	//   ....[5]....
        /*0090*/ 	.word	0x0000bef0


	//   ....[6]....
        /*0094*/ 	.word	0x0000bf10


	//   ....[7]....
        /*0098*/ 	.word	0x0000bf40


	//   ....[8]....
        /*009c*/ 	.word	0x0000bf70


	//   ....[9]....
        /*00a0*/ 	.word	0x0000c1e0


	//   ....[10]....
        /*00a4*/ 	.word	0x0000c200


	//   ....[11]....
        /*00a8*/ 	.word	0x0000c450


	//   ....[12]....
        /*00ac*/ 	.word	0x0000c470


	//----- nvinfo : EIATTR_MAX_THREADS
	.align		4
.L_4689:
        /*00b0*/ 	.byte	0x04, 0x05
        /*00b2*/ 	.short	(.L_4691 - .L_4690)
.L_4690:
        /*00b4*/ 	.word	0x00000200
        /*00b8*/ 	.word	0x00000001
        /*00bc*/ 	.word	0x00000001


	//----- nvinfo : EIATTR_CRS_STACK_SIZE
	.align		4
.L_4691:
        /*00c0*/ 	.byte	0x04, 0x1e
        /*00c2*/ 	.short	(.L_4693 - .L_4692)
.L_4692:
        /*00c4*/ 	.word	0x00000000
.L_4693:


//--------------------- .nv.info._ZN2at6native13reduce_kernelILi256ELi2ENS0_8ReduceOpIhNS0_14func_wrapper_tIhNS0_55_GLOBAL__N__0955718d_22_SparseCsrTensorMath_cu_868dd54514ReductionMulOpIhEEEEjhLi4ELi4EEEEEvT1_ --------------------------
	.section	.nv.info._ZN2at6native13reduce_kernelILi256ELi2ENS0_8ReduceOpIhNS0_14func_wrapper_tIhNS0_55_GLOBAL__N__0955718d_22_SparseCsrTensorMath_cu_868dd54514ReductionMulOpIhEEEEjhLi4ELi4EEEEEvT1_,"",@"SHT_CUDA_INFO"
	.sectionflags	@""
	.align	4


	//----- nvinfo : EIATTR_CUDA_API_VERSION
	.align		4
        /*0000*/ 	.byte	0x04, 0x37
        /*0002*/ 	.short	(.L_4695 - .L_4694)
.L_4694:
        /*0004*/ 	.word	0x00000082


	//----- nvinfo : EIATTR_SW2861232_WAR
	.align		4
.L_4695:
        /*0008*/ 	.byte	0x01, 0x35
	.zero		2


	//----- nvinfo : EIATTR_PARAM_CBANK
	.align		4
        /*000c*/ 	.byte	0x04, 0x0a
        /*000e*/ 	.short	(.L_4697 - .L_4696)
	.align		4
.L_4696:
        /*0010*/ 	.word	index@(.nv.constant0._ZN2at6native13reduce_kernelILi256ELi2ENS0_8ReduceOpIhNS0_14func_wrapper_tIhNS0_55_GLOBAL__N__0955718d_22_SparseCsrTensorMath_cu_868dd54514ReductionMulOpIhEEEEjhLi4ELi4EEEEEvT1_)
        /*0014*/ 	.short	0x0160
        /*0016*/ 	.short	0x0410


	//----- nvinfo : EIATTR_CBANK_PARAM_SIZE
	.align		4
.L_4697:
        /*0018*/ 	.byte	0x03, 0x19
        /*001a*/ 	.short	0x0410


	//----- nvinfo : EIATTR_KPARAM_INFO
	.align		4
        /*001c*/ 	.byte	0x04, 0x17
        /*001e*/ 	.short	(.L_4699 - .L_4698)
.L_4698:
        /*0020*/ 	.word	0x00000000
        /*0024*/ 	.short	0x0000
        /*0026*/ 	.short	0x0000
        /*0028*/ 	.byte	0x00, 0xf0, 0x41, 0x10


	//----- nvinfo : EIATTR_MAXREG_COUNT
	.align		4
.L_4699:
        /*002c*/ 	.byte	0x03, 0x1b
        /*002e*/ 	.short	0x0040


	//----- nvinfo : EIATTR_NUM_BARRIERS
	.align		4
        /*0030*/ 	.byte	0x02, 0x4c
        /*0032*/ 	.byte	0x01
	.zero		1


	//----- nvinfo : EIATTR_EXTERNS
	.align		4
        /*0034*/ 	.byte	0x04, 0x0f
        /*0036*/ 	.short	(.L_4701 - .L_4700)


	//   ....[0]....
	.align		4
.L_4700:
        /*0038*/ 	.word	index@(__assertfail)


	//----- nvinfo : EIATTR_MERCURY_ISA_VERSION
	.align		4
.L_4701:
        /*003c*/ 	.byte	0x03, 0x5f
        /*003e*/ 	.short	0x0000


	//----- nvinfo : EIATTR_INT_WARP_WIDE_INSTR_OFFSETS
	.align		4
        /*0040*/ 	.byte	0x04, 0x31
        /*0042*/ 	.short	(.L_4703 - .L_4702)


	//   ....[0]....
.L_4702:
        /*0044*/ 	.word	0x0000dc80


	//   ....[1]....
        /*0048*/ 	.word	0x0000dd50


	//----- nvinfo : EIATTR_COOP_GROUP_MASK_REGIDS
	.align		4
.L_4703:
        /*004c*/ 	.byte	0x04, 0x29
        /*004e*/ 	.short	(.L_4705 - .L_4704)


	//   ....[0]....
.L_4704:
        /*0050*/ 	.word	0xffffffff


	//   ....[1]....
        /*0054*/ 	.word	0xffffffff


	//   ....[2]....
        /*0058*/ 	.word	0xffffffff


	//   ....[3]....
        /*005c*/ 	.word	0xffffffff


	//----- nvinfo : EIATTR_COOP_GROUP_INSTR_OFFSETS
	.align		4
.L_4705:
        /*0060*/ 	.byte	0x04, 0x28
        /*0062*/ 	.short	(.L_4707 - .L_4706)


	//   ....[0]....
.L_4706:
        /*0064*/ 	.word	0x0000a670


	//   ....[1]....
        /*0068*/ 	.word	0x0000a690


	//   ....[2]....
        /*006c*/ 	.word	0x0000e610


	//   ....[3]....
        /*0070*/ 	.word	0x0000e630


	//----- nvinfo : EIATTR_SYSCALL_OFFSETS
	.align		4
.L_4707:
        /*0074*/ 	.byte	0x04, 0x46
        /*0076*/ 	.short	(.L_4709 - .L_4708)


	//   ....[0]....
.L_4708:
        /*0078*/ 	.word	0x00000f70


	//   ....[1]....
        /*007c*/ 	.word	0x0000e930


	//   ....[2]....
        /*0080*/ 	.word	0x0000eab0


	//   ....[3]....
        /*0084*/ 	.word	0x0000ed90


	//   ....[4]....
        /*0088*/ 	.word	0x0000ef10


	//   ....[5]....
        /*008c*/ 	.word	0x0000f280


	//   ....[6]....
        /*0090*/ 	.word	0x0000f400


	//   ....[7]....
        /*0094*/ 	.word	0x0000f6e0


	//   ....[8]....
        /*0098*/ 	.word	0x0000f860


	//----- nvinfo : EIATTR_EXIT_INSTR_OFFSETS
	.align		4
.L_4709:
        /*009c*/ 	.byte	0x04, 0x1c
        /*009e*/ 	.short	(.L_4711 - .L_4710)


	//   ....[0]....
.L_4710:
        /*00a0*/ 	.word	0x0000dde0


	//   ....[1]....
        /*00a4*/ 	.word	0x0000e6b0


	//   ....[2]....
        /*00a8*/ 	.word	0x0000eaf0


	//   ....[3]....
        /*00ac*/ 	.word	0x0000eb20


	//   ....[4]....
        /*00b0*/ 	.word	0x0000ef50


	//   ....[5]....
        /*00b4*/ 	.word	0x0000ef80


	//   ....[6]....
        /*00b8*/ 	.word	0x0000efa0


	//   ....[7]....
        /*00bc*/ 	.word	0x0000efd0


	//   ....[8]....
        /*00c0*/ 	.word	0x0000f000


	//   ....[9]....
        /*00c4*/ 	.word	0x0000f440


	//   ....[10]....
        /*00c8*/ 	.word	0x0000f470


	//   ....[11]....
        /*00cc*/ 	.word	0x0000f8a0


	//   ....[12]....
        /*00d0*/ 	.word	0x0000f8d0


	//----- nvinfo : EIATTR_MAX_THREADS
	.align		4
.L_4711:
        /*00d4*/ 	.byte	0x04, 0x05
        /*00d6*/ 	.short	(.L_4713 - .L_4712)
.L_4712:
        /*00d8*/ 	.word	0x00000100
        /*00dc*/ 	.word	0x00000001
        /*00e0*/ 	.word	0x00000001


	//----- nvinfo : EIATTR_CRS_STACK_SIZE
	.align		4
.L_4713:
        /*00e4*/ 	.byte	0x04, 0x1e
        /*00e6*/ 	.short	(.L_4715 - .L_4714)
.L_4714:
        /*00e8*/ 	.word	0x00000000
.L_4715:


//--------------------- .nv.info._ZN2at6native13reduce_kernelILi128ELi4ENS0_8ReduceOpIhNS0_14func_wrapper_tIhNS0_55_GLOBAL__N__0955718d_22_SparseCsrTensorMath_cu_868dd54514ReductionMulOpIhEEEEjhLi4ELi4EEEEEvT1_ --------------------------
	.section	.nv.info._ZN2at6native13reduce_kernelILi128ELi4ENS0_8ReduceOpIhNS0_14func_wrapper_tIhNS0_55_GLOBAL__N__0955718d_22_SparseCsrTensorMath_cu_868dd54514ReductionMulOpIhEEEEjhLi4ELi4EEEEEvT1_,"",@"SHT_CUDA_INFO"
	.sectionflags	@""
	.align	4


	//----- nvinfo : EIATTR_CUDA_API_VERSION
	.align		4
        /*0000*/ 	.byte	0x04, 0x37
        /*0002*/ 	.short	(.L_4717 - .L_4716)
.L_4716:
        /*0004*/ 	.word	0x00000082


	//----- nvinfo : EIATTR_SW2861232_WAR
	.align		4
.L_4717:
        /*0008*/ 	.byte	0x01, 0x35
	.zero		2


	//----- nvinfo : EIATTR_PARAM_CBANK
	.align		4
        /*000c*/ 	.byte	0x04, 0x0a
        /*000e*/ 	.short	(.L_4719 - .L_4718)
	.align		4
.L_4718:
        /*0010*/ 	.word	index@(.nv.constant0._ZN2at6native13reduce_kernelILi128ELi4ENS0_8ReduceOpIhNS0_14func_wrapper_tIhNS0_55_GLOBAL__N__0955718d_22_SparseCsrTensorMath_cu_868dd54514ReductionMulOpIhEEEEjhLi4ELi4EEEEEvT1_)
        /*0014*/ 	.short	0x0160
        /*0016*/ 	.short	0x0410


	//----- nvinfo : EIATTR_CBANK_PARAM_SIZE
	.align		4
.L_4719:
        /*0018*/ 	.byte	0x03, 0x19
        /*001a*/ 	.short	0x0410


	//----- nvinfo : EIATTR_KPARAM_INFO
	.align		4
        /*001c*/ 	.byte	0x04, 0x17
        /*001e*/ 	.short	(.L_4721 - .L_4720)
.L_4720:
        /*0020*/ 	.word	0x00000000
        /*0024*/ 	.short	0x0000
        /*0026*/ 	.short	0x0000
        /*0028*/ 	.byte	0x00, 0xf0, 0x41, 0x10


	//----- nvinfo : EIATTR_MAXREG_COUNT
	.align		4
.L_4721:
        /*002c*/ 	.byte	0x03, 0x1b
        /*002e*/ 	.short	0x0080


	//----- nvinfo : EIATTR_NUM_BARRIERS
	.align		4
        /*0030*/ 	.byte	0x02, 0x4c
        /*0032*/ 	.byte	0x01
	.zero		1


	//----- nvinfo : EIATTR_EXTERNS
	.align		4
        /*0034*/ 	.byte	0x04, 0x0f
        /*0036*/ 	.short	(.L_4723 - .L_4722)


	//   ....[0]....
	.align		4
.L_4722:
        /*0038*/ 	.word	index@(__assertfail)


	//----- nvinfo : EIATTR_MERCURY_ISA_VERSION
	.align		4
.L_4723:
        /*003c*/ 	.byte	0x03, 0x5f
        /*003e*/ 	.short	0x0000


	//----- nvinfo : EIATTR_INT_WARP_WIDE_INSTR_OFFSETS
	.align		4
        /*0040*/ 	.byte	0x04, 0x31
        /*0042*/ 	.short	(.L_4725 - .L_4724)


	//   ....[0]....
.L_4724:
        /*0044*/ 	.word	0x000122e0


	//   ....[1]....
        /*0048*/ 	.word	0x000123b0


	//----- nvinfo : EIATTR_COOP_GROUP_MASK_REGIDS
	.align		4
.L_4725:
        /*004c*/ 	.byte	0x04, 0x29
        /*004e*/ 	.short	(.L_4727 - .L_4726)


	//   ....[0]....
.L_4726:
        /*0050*/ 	.word	0xffffffff


	//   ....[1]....
        /*0054*/ 	.word	0xffffffff


	//   ....[2]....
        /*0058*/ 	.word	0xffffffff


	//   ....[3]....
        /*005c*/ 	.word	0xffffffff


	//   ....[4]....
        /*0060*/ 	.word	0xffffffff


	//   ....[5]....
        /*0064*/ 	.word	0xffffffff


	//   ....[6]....
        /*0068*/ 	.word	0xffffffff


	//   ....[7]....
        /*006c*/ 	.word	0xffffffff


	//----- nvinfo : EIATTR_COOP_GROUP_INSTR_OFFSETS
	.align		4
.L_4727:
        /*0070*/ 	.byte	0x04, 0x28
        /*0072*/ 	.short	(.L_4729 - .L_4728)


	//   ....[0]....
.L_4728:
        /*0074*/ 	.word	0x0000b9b0


	//   ....[1]....
        /*0078*/ 	.word	0x0000b9e0


	//   ....[2]....
        /*007c*/ 	.word	0x0000ba10


	//   ....[3]....
        /*0080*/ 	.word	0x0000ba20


	//   ....[4]....
        /*0084*/ 	.word	0x00012f50


	//   ....[5]....
        /*0088*/ 	.word	0x00012f80


	//   ....[6]....
        /*008c*/ 	.word	0x00012fb0


	//   ....[7]....
        /*0090*/ 	.word	0x00012fc0


	//----- nvinfo : EIATTR_SYSCALL_OFFSETS
	.align		4
.L_4729:
        /*0094*/ 	.byte	0x04, 0x46
        /*0096*/ 	.short	(.L_4731 - .L_4730)


	//   ....[0]....
.L_4730:
        /*0098*/ 	.word	0x00000f10


	//   ....[1]....
        /*009c*/ 	.word	0x00013380


	//   ....[2]....
        /*00a0*/ 	.word	0x00013500


	//   ....[3]....
        /*00a4*/ 	.word	0x00013680


	//   ....[4]....
        /*00a8*/ 	.word	0x00013800


	//   ....[5]....
        /*00ac*/ 	.word	0x00013bd0


	//   ....[6]....
        /*00b0*/ 	.word	0x00013d50


	//   ....[7]....
        /*00b4*/ 	.word	0x00013ed0


	//   ....[8]....
        /*00b8*/ 	.word	0x00014050


	//   ....[9]....
        /*00bc*/ 	.word	0x00014460


	//   ....[10]....
        /*00c0*/ 	.word	0x000145e0


	//   ....[11]....
        /*00c4*/ 	.word	0x00014760


	//   ....[12]....
        /*00c8*/ 	.word	0x000148e0


	//   ....[13]....
        /*00cc*/ 	.word	0x00014cb0


	//   ....[14]....
        /*00d0*/ 	.word	0x00014e30


	//   ....[15]....
        /*00d4*/ 	.word	0x00014fb0


	//   ....[16]....
        /*00d8*/ 	.word	0x00015130


	//----- nvinfo : EIATTR_EXIT_INSTR_OFFSETS
	.align		4
.L_4731:
        /*00dc*/ 	.byte	0x04, 0x1c
        /*00de*/ 	.short	(.L_4733 - .L_4732)


	//   ....[0]....
.L_4732:
        /*00e0*/ 	.word	0x00012440


	//   ....[1]....
        /*00e4*/ 	.word	0x00013080


	//   ....[2]....
        /*00e8*/ 	.word	0x00013840


	//   ....[3]....
        /*00ec*/ 	.word	0x00013890


	//   ....[4]....
        /*00f0*/ 	.word	0x00014090


	//   ....[5]....
        /*00f4*/ 	.word	0x000140e0


	//   ....[6]....
        /*00f8*/ 	.word	0x00014100


	//   ....[7]....
        /*00fc*/ 	.word	0x00014130


	//   ....[8]....
        /*0100*/ 	.word	0x00014160


	//   ....[9]....
        /*0104*/ 	.word	0x00014920


	//   ....[10]....
        /*0108*/ 	.word	0x00014970


	//   ....[11]....
        /*010c*/ 	.word	0x00015170


	//   ....[12]....
        /*0110*/ 	.word	0x000151c0


	//----- nvinfo : EIATTR_MAX_THREADS
	.align		4
.L_4733:
        /*0114*/ 	.byte	0x04, 0x05
        /*0116*/ 	.short	(.L_4735 - .L_4734)
.L_4734:
        /*0118*/ 	.word	0x00000080
        /*011c*/ 	.word	0x00000001
        /*0120*/ 	.word	0x00000001


	//----- nvinfo : EIATTR_CRS_STACK_SIZE
	.align		4
.L_4735:
        /*0124*/ 	.byte	0x04, 0x1e
        /*0126*/ 	.short	(.L_4737 - .L_4736)
.L_4736:
        /*0128*/ 	.word	0x00000000
.L_4737:


//--------------------- .nv.info._ZN2at6native13reduce_kernelILi512ELi1ENS0_8ReduceOpIN3c108BFloat16ENS0_14func_wrapper_tIS4_NS0_55_GLOBAL__N__0955718d_22_SparseCsrTensorMath_cu_868dd54514ReductionAddOpIfEEEEjS4_Li4ELi4EEEEEvT1_ --------------------------
	.section	.nv.info._ZN2at6native13reduce_kernelILi512ELi1ENS0_8ReduceOpIN3c108BFloat16ENS0_14func_wrapper_tIS4_NS0_55_GLOBAL__N__0955718d_22_SparseCsrTensorMath_cu_868dd54514ReductionAddOpIfEEEEjS4_Li4ELi4EEEEEvT1_,"",@"SHT_CUDA_INFO"
	.sectionflags	@""
	.align	4


	//----- nvinfo : EIATTR_CUDA_API_VERSION
	.align		4
        /*0000*/ 	.byte	0x04, 0x37
        /*0002*/ 	.short	(.L_4739 - .L_4738)
.L_4738:
        /*0004*/ 	.word	0x00000082


	//----- nvinfo : EIATTR_SW2861232_WAR
	.align		4
.L_4739:
        /*0008*/ 	.byte	0x01, 0x35
	.zero		2


	//----- nvinfo : EIATTR_PARAM_CBANK
	.align		4
        /*000c*/ 	.byte	0x04, 0x0a
        /*000e*/ 	.short	(.L_4741 - .L_4740)
	.align		4
.L_4740:
        /*0010*/ 	.word	index@(.nv.constant0._ZN2at6native13reduce_kernelILi512ELi1ENS0_8ReduceOpIN3c108BFloat16ENS0_14func_wrapper_tIS4_NS0_55_GLOBAL__N__0955718d_22_SparseCsrTensorMath_cu_868dd54514ReductionAddOpIfEEEEjS4_Li4ELi4EEEEEvT1_)
        /*0014*/ 	.short	0x0160
        /*0016*/ 	.short	0x0418


	//----- nvinfo : EIATTR_CBANK_PARAM_SIZE
	.align		4
.L_4741:
        /*0018*/ 	.byte	0x03, 0x19
        /*001a*/ 	.short	0x0418


	//----- nvinfo : EIATTR_KPARAM_INFO
	.align		4
        /*001c*/ 	.byte	0x04, 0x17
        /*001e*/ 	.short	(.L_4743 - .L_4742)
.L_4742:
        /*0020*/ 	.word	0x00000000
        /*0024*/ 	.short	0x0000
        /*0026*/ 	.short	0x0000
        /*0028*/ 	.byte	0x00, 0xf0, 0x61, 0x10


	//----- nvinfo : EIATTR_MAXREG_COUNT
	.align		4
.L_4743:
        /*002c*/ 	.byte	0x03, 0x1b
        /*002e*/ 	.short	0x0020


	//----- nvinfo : EIATTR_NUM_BARRIERS
	.align		4
        /*0030*/ 	.byte	0x02, 0x4c
        /*0032*/ 	.byte	0x01
	.zero		1


	//----- nvinfo : EIATTR_EXTERNS
	.align		4
        /*0034*/ 	.byte	0x04, 0x0f
        /*0036*/ 	.short	(.L_4745 - .L_4744)


	//   ....[0]....
	.align		4
.L_4744:
        /*0038*/ 	.word	index@(__assertfail)


	//----- nvinfo : EIATTR_MERCURY_ISA_VERSION
	.align		4
.L_4745:
        /*003c*/ 	.byte	0x03, 0x5f
        /*003e*/ 	.short	0x0000


	//----- nvinfo : EIATTR_INT_WARP_WIDE_INSTR_OFFSETS
	.align		4
        /*0040*/ 	.byte	0x04, 0x31
        /*0042*/ 	.short	(.L_4747 - .L_4746)


	//   ....[0]....
.L_4746:
        /*0044*/ 	.word	0x0000b690


	//   ....[1]....
        /*0048*/ 	.word	0x0000b760


	//----- nvinfo : EIATTR_COOP_GROUP_MASK_REGIDS
	.align		4
.L_4747:
        /*004c*/ 	.byte	0x04, 0x29
        /*004e*/ 	.short	(.L_4749 - .L_4748)


	//   ....[0]....
.L_4748:
        /*0050*/ 	.word	0xffffffff


	//   ....[1]....
        /*0054*/ 	.word	0xffffffff


	//----- nvinfo : EIATTR_COOP_GROUP_INSTR_OFFSETS
	.align		4
.L_4749:
        /*0058*/ 	.byte	0x04, 0x28
        /*005a*/ 	.short	(.L_4751 - .L_4750)


	//   ....[0]....
.L_4750:
        /*005c*/ 	.word	0x00009220


	//   ....[1]....
        /*0060*/ 	.word	0x0000bd90


	//----- nvinfo : EIATTR_SYSCALL_OFFSETS
	.align		4
.L_4751:
        /*0064*/ 	.byte	0x04, 0x46
        /*0066*/ 	.short	(.L_4753 - .L_4752)


	//   ....[0]....
.L_4752:
        /*0068*/ 	.word	0x0000c000


	//   ....[1]....
        /*006c*/ 	.word	0x0000c250


	//   ....[2]....
        /*0070*/ 	.word	0x0000c560


	//   ....[3]....
        /*0074*/ 	.word	0x0000c7b0


	//----- nvinfo : EIATTR_EXIT_INSTR_OFFSETS
	.align		4
.L_4753:
        /*0078*/ 	.byte	0x04, 0x1c
        /*007a*/ 	.short	(.L_4755 - .L_4754)


	//   ....[0]....
.L_4754:
        /*007c*/ 	.word	0x0000b810


	//   ....[1]....
        /*0080*/ 	.word	0x0000bde0


	//   ....[2]....
        /*0084*/ 	.word	0x0000c040


	//   ....[3]....
        /*0088*/ 	.word	0x0000c060


	//   ....[4]....
        /*008c*/ 	.word	0x0000c290


	//   ....[5]....
        /*0090*/ 	.word	0x0000c2c0


	//   ....[6]....
        /*0094*/ 	.word	0x0000c2e0


	//   ....[7]....
        /*0098*/ 	.word	0x0000c310


	//   ....[8]....
        /*009c*/ 	.word	0x0000c340


	//   ....[9]....
        /*00a0*/ 	.word	0x0000c5a0


	//   ....[10]....
        /*00a4*/ 	.word	0x0000c5c0


	//   ....[11]....
        /*00a8*/ 	.word	0x0000c7f0


	//   ....[12]....
        /*00ac*/ 	.word	0x0000c810


	//----- nvinfo : EIATTR_MAX_THREADS
	.align		4
.L_4755:
        /*00b0*/ 	.byte	0x04, 0x05
        /*00b2*/ 	.short	(.L_4757 - .L_4756)
.L_4756:
        /*00b4*/ 	.word	0x00000200
        /*00b8*/ 	.word	0x00000001
        /*00bc*/ 	.word	0x00000001


	//----- nvinfo : EIATTR_CRS_STACK_SIZE
	.align		4
.L_4757:
        /*00c0*/ 	.byte	0x04, 0x1e
        /*00c2*/ 	.short	(.L_4759 - .L_4758)
.L_4758:
        /*00c4*/ 	.word	0x00000000
.L_4759:


//--------------------- .nv.info._ZN2at6native13reduce_kernelILi256ELi2ENS0_8ReduceOpIN3c108BFloat16ENS0_14func_wrapper_tIS4_NS0_55_GLOBAL__N__0955718d_22_SparseCsrTensorMath_cu_868dd54514ReductionAddOpIfEEEEjS4_Li4ELi4EEEEEvT1_ --------------------------
	.section	.nv.info._ZN2at6native13reduce_kernelILi256ELi2ENS0_8ReduceOpIN3c108BFloat16ENS0_14func_wrapper_tIS4_NS0_55_GLOBAL__N__0955718d_22_SparseCsrTensorMath_cu_868dd54514ReductionAddOpIfEEEEjS4_Li4ELi4EEEEEvT1_,"",@"SHT_CUDA_INFO"
	.sectionflags	@""
	.align	4


	//----- nvinfo : EIATTR_CUDA_API_VERSION
	.align		4
        /*0000*/ 	.byte	0x04, 0x37
        /*0002*/ 	.short	(.L_4761 - .L_4760)
.L_4760:
        /*0004*/ 	.word	0x00000082


	//----- nvinfo : EIATTR_SW2861232_WAR
	.align		4
.L_4761:
        /*0008*/ 	.byte	0x01, 0x35
	.zero		2


	//----- nvinfo : EIATTR_PARAM_CBANK
	.align		4
        /*000c*/ 	.byte	0x04, 0x0a
        /*000e*/ 	.short	(.L_4763 - .L_4762)
	.align		4
.L_4762:
        /*0010*/ 	.word	index@(.nv.constant0._ZN2at6native13reduce_kernelILi256ELi2ENS0_8ReduceOpIN3c108BFloat16ENS0_14func_wrapper_tIS4_NS0_55_GLOBAL__N__0955718d_22_SparseCsrTensorMath_cu_868dd54514ReductionAddOpIfEEEEjS4_Li4ELi4EEEEEvT1_)
        /*0014*/ 	.short	0x0160
        /*0016*/ 	.short	0x0418


	//----- nvinfo : EIATTR_CBANK_PARAM_SIZE
	.align		4
.L_4763:
        /*0018*/ 	.byte	0x03, 0x19
        /*001a*/ 	.short	0x0418


	//----- nvinfo : EIATTR_KPARAM_INFO
	.align		4
        /*001c*/ 	.byte	0x04, 0x17
        /*001e*/ 	.short	(.L_4765 - .L_4764)
.L_4764:
        /*0020*/ 	.word	0x00000000
        /*0024*/ 	.short	0x0000
        /*0026*/ 	.short	0x0000
        /*0028*/ 	.byte	0x00, 0xf0, 0x61, 0x10


	//----- nvinfo : EIATTR_MAXREG_COUNT
	.align		4
.L_4765:
        /*002c*/ 	.byte	0x03, 0x1b
        /*002e*/ 	.short	0x0040


	//----- nvinfo : EIATTR_NUM_BARRIERS
	.align		4
        /*0030*/ 	.byte	0x02, 0x4c
        /*0032*/ 	.byte	0x01
	.zero		1


	//----- nvinfo : EIATTR_EXTERNS
	.align		4
        /*0034*/ 	.byte	0x04, 0x0f
        /*0036*/ 	.short	(.L_4767 - .L_4766)


	//   ....[0]....
	.align		4
.L_4766:
        /*0038*/ 	.word	index@(__assertfail)


	//----- nvinfo : EIATTR_MERCURY_ISA_VERSION
	.align		4
.L_4767:
        /*003c*/ 	.byte	0x03, 0x5f
        /*003e*/ 	.short	0x0000


	//----- nvinfo : EIATTR_INT_WARP_WIDE_INSTR_OFFSETS
	.align		4
        /*0040*/ 	.byte	0x04, 0x31
        /*0042*/ 	.short	(.L_4769 - .L_4768)


	//   ....[0]....
.L_4768:
        /*0044*/ 	.word	0x0000daf0


	//   ....[1]....
        /*0048*/ 	.word	0x0000dbc0


	//----- nvinfo : EIATTR_COOP_GROUP_MASK_REGIDS
	.align		4
.L_4769:
        /*004c*/ 	.byte	0x04, 0x29
        /*004e*/ 	.short	(.L_4771 - .L_4770)


	//   ....[0]....
.L_4770:
        /*0050*/ 	.word	0xffffffff


	//   ....[1]....
        /*0054*/ 	.word	0xffffffff


	//   ....[2]....
        /*0058*/ 	.word	0xffffffff


	//   ....[3]....
        /*005c*/ 	.word	0xffffffff


	//----- nvinfo : EIATTR_COOP_GROUP_INSTR_OFFSETS
	.align		4
.L_4771:
        /*0060*/ 	.byte	0x04, 0x28
        /*0062*/ 	.short	(.L_4773 - .L_4772)


	//   ....[0]....
.L_4772:
        /*0064*/ 	.word	0x00009bf0


	//   ....[1]....
        /*0068*/ 	.word	0x00009c00


	//   ....[2]....
        /*006c*/ 	.word	0x0000e290


	//   ....[3]....
        /*0070*/ 	.word	0x0000e2a0


	//----- nvinfo : EIATTR_SYSCALL_OFFSETS
	.align		4
.L_4773:
        /*0074*/ 	.byte	0x04, 0x46
        /*0076*/ 	.short	(.L_4775 - .L_4774)


	//   ....[0]....
.L_4774:
        /*0078*/ 	.word	0x00000f70


	//   ....[1]....
        /*007c*/ 	.word	0x0000e550


	//   ....[2]....
        /*0080*/ 	.word	0x0000e6e0


	//   ....[3]....
        /*0084*/ 	.word	0x0000e980


	//   ....[4]....
        /*0088*/ 	.word	0x0000eb10


	//   ....[5]....
        /*008c*/ 	.word	0x0000ee70


	//   ....[6]....
        /*0090*/ 	.word	0x0000f000


	//   ....[7]....
        /*0094*/ 	.word	0x0000f2a0


	//   ....[8]....
        /*0098*/ 	.word	0x0000f430


	//----- nvinfo : EIATTR_EXIT_INSTR_OFFSETS
	.align		4
.L_4775:
        /*009c*/ 	.byte	0x04, 0x1c
        /*009e*/ 	.short	(.L_4777 - .L_4776)


	//   ....[0]....
.L_4776:
        /*00a0*/ 	.word	0x0000dc70


	//   ....[1]....
        /*00a4*/ 	.word	0x0000e300


	//   ....[2]....
        /*00a8*/ 	.word	0x0000e720


	//   ....[3]....
        /*00ac*/ 	.word	0x0000e750


	//   ....[4]....
        /*00b0*/ 	.word	0x0000eb50


	//   ....[5]....
        /*00b4*/ 	.word	0x0000eba0


	//   ....[6]....
        /*00b8*/ 	.word	0x0000ebc0


	//   ....[7]....
        /*00bc*/ 	.word	0x0000ebf0


	//   ....[8]....
        /*00c0*/ 	.word	0x0000ec20


	//   ....[9]....
        /*00c4*/ 	.word	0x0000f040


	//   ....[10]....
        /*00c8*/ 	.word	0x0000f070


	//   ....[11]....
        /*00cc*/ 	.word	0x0000f470


	//   ....[12]....
        /*00d0*/ 	.word	0x0000f4c0


	//----- nvinfo : EIATTR_MAX_THREADS
	.align		4
.L_4777:
        /*00d4*/ 	.byte	0x04, 0x05
        /*00d6*/ 	.short	(.L_4779 - .L_4778)
.L_4778:
        /*00d8*/ 	.word	0x00000100
        /*00dc*/ 	.word	0x00000001
        /*00e0*/ 	.word	0x00000001


	//----- nvinfo : EIATTR_CRS_STACK_SIZE
	.align		4
.L_4779:
        /*00e4*/ 	.byte	0x04, 0x1e
        /*00e6*/ 	.short	(.L_4781 - .L_4780)
.L_4780:
        /*00e8*/ 	.word	0x00000000
.L_4781:


//--------------------- .nv.info._ZN2at6native13reduce_kernelILi128ELi4ENS0_8ReduceOpIN3c108BFloat16ENS0_14func_wrapper_tIS4_NS0_55_GLOBAL__N__0955718d_22_SparseCsrTensorMath_cu_868dd54514ReductionAddOpIfEEEEjS4_Li4ELi4EEEEEvT1_ --------------------------
	.section	.nv.info._ZN2at6native13reduce_kernelILi128ELi4ENS0_8ReduceOpIN3c108BFloat16ENS0_14func_wrapper_tIS4_NS0_55_GLOBAL__N__0955718d_22_SparseCsrTensorMath_cu_868dd54514ReductionAddOpIfEEEEjS4_Li4ELi4EEEEEvT1_,"",@"SHT_CUDA_INFO"
	.sectionflags	@""
	.align	4


	//----- nvinfo : EIATTR_CUDA_API_VERSION
	.align		4
        /*0000*/ 	.byte	0x04, 0x37
        /*0002*/ 	.short	(.L_4783 - .L_4782)
.L_4782:
        /*0004*/ 	.word	0x00000082


	//----- nvinfo : EIATTR_SW2861232_WAR
	.align		4
.L_4783:
        /*0008*/ 	.byte	0x01, 0x35
	.zero		2


	//----- nvinfo : EIATTR_PARAM_CBANK
	.align		4
        /*000c*/ 	.byte	0x04, 0x0a
        /*000e*/ 	.short	(.L_4785 - .L_4784)
	.align		4
.L_4784:
        /*0010*/ 	.word	index@(.nv.constant0._ZN2at6native13reduce_kernelILi128ELi4ENS0_8ReduceOpIN3c108BFloat16ENS0_14func_wrapper_tIS4_NS0_55_GLOBAL__N__0955718d_22_SparseCsrTensorMath_cu_868dd54514ReductionAddOpIfEEEEjS4_Li4ELi4EEEEEvT1_)
        /*0014*/ 	.short	0x0160
        /*0016*/ 	.short	0x0418


	//----- nvinfo : EIATTR_CBANK_PARAM_SIZE
	.align		4
.L_4785:
        /*0018*/ 	.byte	0x03, 0x19
        /*001a*/ 	.short	0x0418


	//----- nvinfo : EIATTR_KPARAM_INFO
	.align		4
        /*001c*/ 	.byte	0x04, 0x17
        /*001e*/ 	.short	(.L_4787 - .L_4786)
.L_4786:
        /*0020*/ 	.word	0x00000000
        /*0024*/ 	.short	0x0000
        /*0026*/ 	.short	0x0000
        /*0028*/ 	.byte	0x00, 0xf0, 0x61, 0x10


	//----- nvinfo : EIATTR_MAXREG_COUNT
	.align		4
.L_4787:
        /*002c*/ 	.byte	0x03, 0x1b
        /*002e*/ 	.short	0x0080


	//----- nvinfo : EIATTR_NUM_BARRIERS
	.align		4
        /*0030*/ 	.byte	0x02, 0x4c
        /*0032*/ 	.byte	0x01
	.zero		1


	//----- nvinfo : EIATTR_EXTERNS
	.align		4
        /*0034*/ 	.byte	0x04, 0x0f
        /*0036*/ 	.short	(.L_4789 - .L_4788)


	//   ....[0]....
	.align		4
.L_4788:
        /*0038*/ 	.word	index@(__assertfail)


	//----- nvinfo : EIATTR_MERCURY_ISA_VERSION
	.align		4
.L_4789:
        /*003c*/ 	.byte	0x03, 0x5f
        /*003e*/ 	.short	0x0000


	//----- nvinfo : EIATTR_INT_WARP_WIDE_INSTR_OFFSETS
	.align		4
        /*0040*/ 	.byte	0x04, 0x31
        /*0042*/ 	.short	(.L_4791 - .L_4790)


	//   ....[0]....
.L_4790:
        /*0044*/ 	.word	0x00011b30


	//   ....[1]....
        /*0048*/ 	.word	0x00011c00


	//----- nvinfo : EIATTR_COOP_GROUP_MASK_REGIDS
	.align		4
.L_4791:
        /*004c*/ 	.byte	0x04, 0x29
        /*004e*/ 	.short	(.L_4793 - .L_4792)


	//   ....[0]....
.L_4792:
        /*0050*/ 	.word	0xffffffff


	//   ....[1]....
        /*0054*/ 	.word	0xffffffff


	//   ....[2]....
        /*0058*/ 	.word	0xffffffff


	//   ....[3]....
        /*005c*/ 	.word	0xffffffff


	//   ....[4]....
        /*0060*/ 	.word	0xffffffff


	//   ....[5]....
        /*0064*/ 	.word	0xffffffff


	//   ....[6]....
        /*0068*/ 	.word	0xffffffff


	//   ....[7]....
        /*006c*/ 	.word	0xffffffff


	//----- nvinfo : EIATTR_COOP_GROUP_INSTR_OFFSETS
	.align		4
.L_4793:
        /*0070*/ 	.byte	0x04, 0x28
        /*0072*/ 	.short	(.L_4795 - .L_4794)


	//   ....[0]....
.L_4794:
        /*0074*/ 	.word	0x0000a950


	//   ....[1]....
        /*0078*/ 	.word	0x0000a960


	//   ....[2]....
        /*007c*/ 	.word	0x0000a970


	//   ....[3]....
        /*0080*/ 	.word	0x0000a980


	//   ....[4]....
        /*0084*/ 	.word	0x00012400


	//   ....[5]....
        /*0088*/ 	.word	0x00012410


	//   ....[6]....
        /*008c*/ 	.word	0x00012420


	//   ....[7]....
        /*0090*/ 	.word	0x00012430


	//----- nvinfo : EIATTR_SYSCALL_OFFSETS
	.align		4
.L_4795:
        /*0094*/ 	.byte	0x04, 0x46
        /*0096*/ 	.short	(.L_4797 - .L_4796)


	//   ....[0]....
.L_4796:
        /*0098*/ 	.word	0x00000f10


	//   ....[1]....
        /*009c*/ 	.word	0x00012740


	//   ....[2]....
        /*00a0*/ 	.word	0x000128d0


	//   ....[3]....
        /*00a4*/ 	.word	0x00012a60


	//   ....[4]....
        /*00a8*/ 	.word	0x00012bf0


	//   ....[5]....
        /*00ac*/ 	.word	0x00012f10


	//   ....[6]....
        /*00b0*/ 	.word	0x000130a0


	//   ....[7]....
        /*00b4*/ 	.word	0x00013230


	//   ....[8]....
        /*00b8*/ 	.word	0x000133c0


	//   ....[9]....
        /*00bc*/ 	.word	0x000137a0


	//   ....[10]....
        /*00c0*/ 	.word	0x00013930


	//   ....[11]....
        /*00c4*/ 	.word	0x00013ac0


	//   ....[12]....
        /*00c8*/ 	.word	0x00013c50


	//   ....[13]....
        /*00cc*/ 	.word	0x00013f70


	//   ....[14]....
        /*00d0*/ 	.word	0x00014100


	//   ....[15]....
        /*00d4*/ 	.word	0x00014290


	//   ....[16]....
        /*00d8*/ 	.word	0x00014420


	//----- nvinfo : EIATTR_EXIT_INSTR_OFFSETS
	.align		4
.L_4797:
        /*00dc*/ 	.byte	0x04, 0x1c
        /*00de*/ 	.short	(.L_4799 - .L_4798)


	//   ....[0]....
.L_4798:
        /*00e0*/ 	.word	0x00011cb0


	//   ....[1]....
        /*00e4*/ 	.word	0x000124b0


	//   ....[2]....
        /*00e8*/ 	.word	0x00012c30


	//   ....[3]....
        /*00ec*/ 	.word	0x00012c80


	//   ....[4]....
        /*00f0*/ 	.word	0x00013400


	//   ....[5]....
        /*00f4*/ 	.word	0x00013490


	//   ....[6]....
        /*00f8*/ 	.word	0x000134b0


	//   ....[7]....
        /*00fc*/ 	.word	0x000134e0


	//   ....[8]....
        /*0100*/ 	.word	0x00013510


	//   ....[9]....
        /*0104*/ 	.word	0x00013c90


	//   ....[10]....
        /*0108*/ 	.word	0x00013ce0


	//   ....[11]....
        /*010c*/ 	.word	0x00014460


	//   ....[12]....
        /*0110*/ 	.word	0x000144f0


	//----- nvinfo : EIATTR_MAX_THREADS
	.align		4
.L_4799:
        /*0114*/ 	.byte	0x04, 0x05
        /*0116*/ 	.short	(.L_4801 - .L_4800)
.L_4800:
        /*0118*/ 	.word	0x00000080
        /*011c*/ 	.word	0x00000001
        /*0120*/ 	.word	0x00000001


	//----- nvinfo : EIATTR_CRS_STACK_SIZE
	.align		4
.L_4801:
        /*0124*/ 	.byte	0x04, 0x1e
        /*0126*/ 	.short	(.L_4803 - .L_4802)
.L_4802:
        /*0128*/ 	.word	0x00000000
.L_4803:


//--------------------- .nv.info._ZN2at6native13reduce_kernelILi512ELi1ENS0_8ReduceOpIN3c104HalfENS0_14func_wrapper_tIS4_NS0_55_GLOBAL__N__0955718d_22_SparseCsrTensorMath_cu_868dd54514ReductionAddOpIfEEEEjS4_Li4ELi4EEEEEvT1_ --------------------------
	.section	.nv.info._ZN2at6native13reduce_kernelILi512ELi1ENS0_8ReduceOpIN3c104HalfENS0_14func_wrapper_tIS4_NS0_55_GLOBAL__N__0955718d_22_SparseCsrTensorMath_cu_868dd54514ReductionAddOpIfEEEEjS4_Li4ELi4EEEEEvT1_,"",@"SHT_CUDA_INFO"
	.sectionflags	@""
	.align	4


	//----- nvinfo : EIATTR_CUDA_API_VERSION
	.align		4
        /*0000*/ 	.byte	0x04, 0x37
        /*0002*/ 	.short	(.L_4805 - .L_4804)
.L_4804:
        /*0004*/ 	.word	0x00000082


	//----- nvinfo : EIATTR_SW2861232_WAR
	.align		4
.L_4805:
        /*0008*/ 	.byte	0x01, 0x35
	.zero		2


	//----- nvinfo : EIATTR_PARAM_CBANK
	.align		4
        /*000c*/ 	.byte	0x04, 0x0a
        /*000e*/ 	.short	(.L_4807 - .L_4806)
	.align		4
.L_4806:
        /*0010*/ 	.word	index@(.nv.constant0._ZN2at6native13reduce_kernelILi512ELi1ENS0_8ReduceOpIN3c104HalfENS0_14func_wrapper_tIS4_NS0_55_GLOBAL__N__0955718d_22_SparseCsrTensorMath_cu_868dd54514ReductionAddOpIfEEEEjS4_Li4ELi4EEEEEvT1_)
        /*0014*/ 	.short	0x0160
        /*0016*/ 	.short	0x0418


	//----- nvinfo : EIATTR_CBANK_PARAM_SIZE
	.align		4
.L_4807:
        /*0018*/ 	.byte	0x03, 0x19
        /*001a*/ 	.short	0x0418


	//----- nvinfo : EIATTR_KPARAM_INFO
	.align		4
        /*001c*/ 	.byte	0x04, 0x17
        /*001e*/ 	.short	(.L_4809 - .L_4808)
.L_4808:
        /*0020*/ 	.word	0x00000000
        /*0024*/ 	.short	0x0000
        /*0026*/ 	.short	0x0000
        /*0028*/ 	.byte	0x00, 0xf0, 0x61, 0x10


	//----- nvinfo : EIATTR_MAXREG_COUNT
	.align		4
.L_4809:
        /*002c*/ 	.byte	0x03, 0x1b
        /*002e*/ 	.short	0x0020


	//----- nvinfo : EIATTR_NUM_BARRIERS
	.align		4
        /*0030*/ 	.byte	0x02, 0x4c
        /*0032*/ 	.byte	0x01
	.zero		1


	//----- nvinfo : EIATTR_EXTERNS
	.align		4
        /*0034*/ 	.byte	0x04, 0x0f
        /*0036*/ 	.short	(.L_4811 - .L_4810)


	//   ....[0]....
	.align		4
.L_4810:
        /*0038*/ 	.word	index@(__assertfail)


	//----- nvinfo : EIATTR_MERCURY_ISA_VERSION
	.align		4
.L_4811:
        /*003c*/ 	.byte	0x03, 0x5f
        /*003e*/ 	.short	0x0000


	//----- nvinfo : EIATTR_INT_WARP_WIDE_INSTR_OFFSETS
	.align		4
        /*0040*/ 	.byte	0x04, 0x31
        /*0042*/ 	.short	(.L_4813 - .L_4812)


	//   ....[0]....
.L_4812:
        /*0044*/ 	.word	0x0000b6a0


	//   ....[1]....
        /*0048*/ 	.word	0x0000b770


	//----- nvinfo : EIATTR_COOP_GROUP_MASK_REGIDS
	.align		4
.L_4813:
        /*004c*/ 	.byte	0x04, 0x29
        /*004e*/ 	.short	(.L_4815 - .L_4814)


	//   ....[0]....
.L_4814:
        /*0050*/ 	.word	0xffffffff


	//   ....[1]....
        /*0054*/ 	.word	0xffffffff


	//----- nvinfo : EIATTR_COOP_GROUP_INSTR_OFFSETS
	.align		4
.L_4815:
        /*0058*/ 	.byte	0x04, 0x28
        /*005a*/ 	.short	(.L_4817 - .L_4816)


	//   ....[0]....
.L_4816:
        /*005c*/ 	.word	0x00009230


	//   ....[1]....
        /*0060*/ 	.word	0x0000bda0


	//----- nvinfo : EIATTR_SYSCALL_OFFSETS
	.align		4
.L_4817:
        /*0064*/ 	.byte	0x04, 0x46
        /*0066*/ 	.short	(.L_4819 - .L_4818)


	//   ....[0]....
.L_4818:
        /*0068*/ 	.word	0x0000c010


	//   ....[1]....
        /*006c*/ 	.word	0x0000c260


	//   ....[2]....
        /*0070*/ 	.word	0x0000c570


	//   ....[3]....
        /*0074*/ 	.word	0x0000c7c0


	//----- nvinfo : EIATTR_EXIT_INSTR_OFFSETS
	.align		4
.L_4819:
        /*0078*/ 	.byte	0x04, 0x1c
        /*007a*/ 	.short	(.L_4821 - .L_4820)


	//   ....[0]....
.L_4820:
        /*007c*/ 	.word	0x0000b820


	//   ....[1]....
        /*0080*/ 	.word	0x0000bdf0


	//   ....[2]....
        /*0084*/ 	.word	0x0000c050


	//   ....[3]....
        /*0088*/ 	.word	0x0000c070


	//   ....[4]....
        /*008c*/ 	.word	0x0000c2a0


	//   ....[5]....
        /*0090*/ 	.word	0x0000c2d0


	//   ....[6]....
        /*0094*/ 	.word	0x0000c2f0


	//   ....[7]....
        /*0098*/ 	.word	0x0000c320


	//   ....[8]....
        /*009c*/ 	.word	0x0000c350


	//   ....[9]....
        /*00a0*/ 	.word	0x0000c5b0


	//   ....[10]....
        /*00a4*/ 	.word	0x0000c5d0


	//   ....[11]....
        /*00a8*/ 	.word	0x0000c800


	//   ....[12]....
        /*00ac*/ 	.word	0x0000c820


	//----- nvinfo : EIATTR_MAX_THREADS
	.align		4
.L_4821:
        /*00b0*/ 	.byte	0x04, 0x05
        /*00b2*/ 	.short	(.L_4823 - .L_4822)
.L_4822:
        /*00b4*/ 	.word	0x00000200
        /*00b8*/ 	.word	0x00000001
        /*00bc*/ 	.word	0x00000001


	//----- nvinfo : EIATTR_CRS_STACK_SIZE
	.align		4
.L_4823:
        /*00c0*/ 	.byte	0x04, 0x1e
        /*00c2*/ 	.short	(.L_4825 - .L_4824)
.L_4824:
        /*00c4*/ 	.word	0x00000000
.L_4825:


//--------------------- .nv.info._ZN2at6native13reduce_kernelILi256ELi2ENS0_8ReduceOpIN3c104HalfENS0_14func_wrapper_tIS4_NS0_55_GLOBAL__N__0955718d_22_SparseCsrTensorMath_cu_868dd54514ReductionAddOpIfEEEEjS4_Li4ELi4EEEEEvT1_ --------------------------
	.section	.nv.info._ZN2at6native13reduce_kernelILi256ELi2ENS0_8ReduceOpIN3c104HalfENS0_14func_wrapper_tIS4_NS0_55_GLOBAL__N__0955718d_22_SparseCsrTensorMath_cu_868dd54514ReductionAddOpIfEEEEjS4_Li4ELi4EEEEEvT1_,"",@"SHT_CUDA_INFO"
	.sectionflags	@""
	.align	4


	//----- nvinfo : EIATTR_CUDA_API_VERSION
	.align		4
        /*0000*/ 	.byte	0x04, 0x37
        /*0002*/ 	.short	(.L_4827 - .L_4826)
.L_4826:
        /*0004*/ 	.word	0x00000082


	//----- nvinfo : EIATTR_SW2861232_WAR
	.align		4
.L_4827:
        /*0008*/ 	.byte	0x01, 0x35
	.zero		2


	//----- nvinfo : EIATTR_PARAM_CBANK
	.align		4
        /*000c*/ 	.byte	0x04, 0x0a
        /*000e*/ 	.short	(.L_4829 - .L_4828)
	.align		4
.L_4828:
        /*0010*/ 	.word	index@(.nv.constant0._ZN2at6native13reduce_kernelILi256ELi2ENS0_8ReduceOpIN3c104HalfENS0_14func_wrapper_tIS4_NS0_55_GLOBAL__N__0955718d_22_SparseCsrTensorMath_cu_868dd54514ReductionAddOpIfEEEEjS4_Li4ELi4EEEEEvT1_)
        /*0014*/ 	.short	0x0160
        /*0016*/ 	.short	0x0418


	//----- nvinfo : EIATTR_CBANK_PARAM_SIZE
	.align		4
.L_4829:
        /*0018*/ 	.byte	0x03, 0x19
        /*001a*/ 	.short	0x0418


	//----- nvinfo : EIATTR_KPARAM_INFO
	.align		4
        /*001c*/ 	.byte	0x04, 0x17
        /*001e*/ 	.short	(.L_4831 - .L_4830)
.L_4830:
        /*0020*/ 	.word	0x00000000
        /*0024*/ 	.short	0x0000
        /*0026*/ 	.short	0x0000
        /*0028*/ 	.byte	0x00, 0xf0, 0x61, 0x10


	//----- nvinfo : EIATTR_MAXREG_COUNT
	.align		4
.L_4831:
        /*002c*/ 	.byte	0x03, 0x1b
        /*002e*/ 	.short	0x0040


	//----- nvinfo : EIATTR_NUM_BARRIERS
	.align		4
        /*0030*/ 	.byte	0x02, 0x4c
        /*0032*/ 	.byte	0x01
	.zero		1


	//----- nvinfo : EIATTR_EXTERNS
	.align		4
        /*0034*/ 	.byte	0x04, 0x0f
        /*0036*/ 	.short	(.L_4833 - .L_4832)


	//   ....[0]....
	.align		4
.L_4832:
        /*0038*/ 	.word	index@(__assertfail)


	//----- nvinfo : EIATTR_MERCURY_ISA_VERSION
	.align		4
.L_4833:
        /*003c*/ 	.byte	0x03, 0x5f
        /*003e*/ 	.short	0x0000


	//----- nvinfo : EIATTR_INT_WARP_WIDE_INSTR_OFFSETS
	.align		4
        /*0040*/ 	.byte	0x04, 0x31
        /*0042*/ 	.short	(.L_4835 - .L_4834)


	//   ....[0]....
.L_4834:
        /*0044*/ 	.word	0x0000d990


	//   ....[1]....
        /*0048*/ 	.word	0x0000da60


	//----- nvinfo : EIATTR_COOP_GROUP_MASK_REGIDS
	.align		4
.L_4835:
        /*004c*/ 	.byte	0x04, 0x29
        /*004e*/ 	.short	(.L_4837 - .L_4836)


	//   ....[0]....
.L_4836:
        /*0050*/ 	.word	0xffffffff


	//   ....[1]....
        /*0054*/ 	.word	0xffffffff


	//   ....[2]....
        /*0058*/ 	.word	0xffffffff


	//   ....[3]....
        /*005c*/ 	.word	0xffffffff


	//----- nvinfo : EIATTR_COOP_GROUP_INSTR_OFFSETS
	.align		4
.L_4837:
        /*0060*/ 	.byte	0x04, 0x28
        /*0062*/ 	.short	(.L_4839 - .L_4838)


	//   ....[0]....
.L_4838:
        /*0064*/ 	.word	0x00009a90


	//   ....[1]....
        /*0068*/ 	.word	0x00009aa0


	//   ....[2]....
        /*006c*/ 	.word	0x0000e130


	//   ....[3]....
        /*0070*/ 	.word	0x0000e140


	//----- nvinfo : EIATTR_SYSCALL_OFFSETS
	.align		4
.L_4839:
        /*0074*/ 	.byte	0x04, 0x46
        /*0076*/ 	.short	(.L_4841 - .L_4840)


	//   ....[0]....
.L_4840:
        /*0078*/ 	.word	0x00000f70


	//   ....[1]....
        /*007c*/ 	.word	0x0000e3f0


	//   ....[2]....
        /*0080*/ 	.word	0x0000e580


	//   ....[3]....
        /*0084*/ 	.word	0x0000e820


	//   ....[4]....
        /*0088*/ 	.word	0x0000e9b0


	//   ....[5]....
        /*008c*/ 	.word	0x0000ed10


	//   ....[6]....
        /*0090*/ 	.word	0x0000eea0


	//   ....[7]....
        /*0094*/ 	.word	0x0000f140


	//   ....[8]....
        /*0098*/ 	.word	0x0000f2d0


	//----- nvinfo : EIATTR_EXIT_INSTR_OFFSETS
	.align		4
.L_4841:
        /*009c*/ 	.byte	0x04, 0x1c
        /*009e*/ 	.short	(.L_4843 - .L_4842)


	//   ....[0]....
.L_4842:
        /*00a0*/ 	.word	0x0000db10


	//   ....[1]....
        /*00a4*/ 	.word	0x0000e1a0


	//   ....[2]....
        /*00a8*/ 	.word	0x0000e5c0


	//   ....[3]....
        /*00ac*/ 	.word	0x0000e5f0


	//   ....[4]....
        /*00b0*/ 	.word	0x0000e9f0


	//   ....[5]....
        /*00b4*/ 	.word	0x0000ea40


	//   ....[6]....
        /*00b8*/ 	.word	0x0000ea60


	//   ....[7]....
        /*00bc*/ 	.word	0x0000ea90


	//   ....[8]....
        /*00c0*/ 	.word	0x0000eac0


	//   ....[9]....
        /*00c4*/ 	.word	0x0000eee0


	//   ....[10]....
        /*00c8*/ 	.word	0x0000ef10


	//   ....[11]....
        /*00cc*/ 	.word	0x0000f310


	//   ....[12]....
        /*00d0*/ 	.word	0x0000f360


	//----- nvinfo : EIATTR_MAX_THREADS
	.align		4
.L_4843:
        /*00d4*/ 	.byte	0x04, 0x05
        /*00d6*/ 	.short	(.L_4845 - .L_4844)
.L_4844:
        /*00d8*/ 	.word	0x00000100
        /*00dc*/ 	.word	0x00000001
        /*00e0*/ 	.word	0x00000001


	//----- nvinfo : EIATTR_CRS_STACK_SIZE
	.align		4
.L_4845:
        /*00e4*/ 	.byte	0x04, 0x1e
        /*00e6*/ 	.short	(.L_4847 - .L_4846)
.L_4846:
        /*00e8*/ 	.word	0x00000000
.L_4847:


//--------------------- .nv.info._ZN2at6native13reduce_kernelILi128ELi4ENS0_8ReduceOpIN3c104HalfENS0_14func_wrapper_tIS4_NS0_55_GLOBAL__N__0955718d_22_SparseCsrTensorMath_cu_868dd54514ReductionAddOpIfEEEEjS4_Li4ELi4EEEEEvT1_ --------------------------
	.section	.nv.info._ZN2at6native13reduce_kernelILi128ELi4ENS0_8ReduceOpIN3c104HalfENS0_14func_wrapper_tIS4_NS0_55_GLOBAL__N__0955718d_22_SparseCsrTensorMath_cu_868dd54514ReductionAddOpIfEEEEjS4_Li4ELi4EEEEEvT1_,"",@"SHT_CUDA_INFO"
	.sectionflags	@""
	.align	4


	//----- nvinfo : EIATTR_CUDA_API_VERSION
	.align		4
        /*0000*/ 	.byte	0x04, 0x37
        /*0002*/ 	.short	(.L_4849 - .L_4848)
.L_4848:
        /*0004*/ 	.word	0x00000082


	//----- nvinfo : EIATTR_SW2861232_WAR
	.align		4
.L_4849:
        /*0008*/ 	.byte	0x01, 0x35
	.zero		2


	//----- nvinfo : EIATTR_PARAM_CBANK
	.align		4
        /*000c*/ 	.byte	0x04, 0x0a
        /*000e*/ 	.short	(.L_4851 - .L_4850)
	.align		4
.L_4850:
        /*0010*/ 	.word	index@(.nv.constant0._ZN2at6native13reduce_kernelILi128ELi4ENS0_8ReduceOpIN3c104HalfENS0_14func_wrapper_tIS4_NS0_55_GLOBAL__N__0955718d_22_SparseCsrTensorMath_cu_868dd54514ReductionAddOpIfEEEEjS4_Li4ELi4EEEEEvT1_)
        /*0014*/ 	.short	0x0160
        /*0016*/ 	.short	0x0418


	//----- nvinfo : EIATTR_CBANK_PARAM_SIZE
	.align		4
.L_4851:
        /*0018*/ 	.byte	0x03, 0x19
        /*001a*/ 	.short	0x0418


	//----- nvinfo : EIATTR_KPARAM_INFO
	.align		4
        /*001c*/ 	.byte	0x04, 0x17
        /*001e*/ 	.short	(.L_4853 - .L_4852)
.L_4852:
        /*0020*/ 	.word	0x00000000
        /*0024*/ 	.short	0x0000
        /*0026*/ 	.short	0x0000
        /*0028*/ 	.byte	0x00, 0xf0, 0x61, 0x10


	//----- nvinfo : EIATTR_MAXREG_COUNT
	.align		4
.L_4853:
        /*002c*/ 	.byte	0x03, 0x1b
        /*002e*/ 	.short	0x0080


	//----- nvinfo : EIATTR_NUM_BARRIERS
	.align		4
        /*0030*/ 	.byte	0x02, 0x4c
        /*0032*/ 	.byte	0x01
	.zero		1


	//----- nvinfo : EIATTR_EXTERNS
	.align		4
        /*0034*/ 	.byte	0x04, 0x0f
        /*0036*/ 	.short	(.L_4855 - .L_4854)


	//   ....[0]....
	.align		4
.L_4854:
        /*0038*/ 	.word	index@(__assertfail)


	//----- nvinfo : EIATTR_MERCURY_ISA_VERSION
	.align		4
.L_4855:
        /*003c*/ 	.byte	0x03, 0x5f
        /*003e*/ 	.short	0x0000


	//----- nvinfo : EIATTR_INT_WARP_WIDE_INSTR_OFFSETS
	.align		4
        /*0040*/ 	.byte	0x04, 0x31
        /*0042*/ 	.short	(.L_4857 - .L_4856)


	//   ....[0]....
.L_4856:
        /*0044*/ 	.word	0x00011720


	//   ....[1]....
        /*0048*/ 	.word	0x000117f0


	//----- nvinfo : EIATTR_COOP_GROUP_MASK_REGIDS
	.align		4
.L_4857:
        /*004c*/ 	.byte	0x04, 0x29
        /*004e*/ 	.short	(.L_4859 - .L_4858)


	//   ....[0]....
.L_4858:
        /*0050*/ 	.word	0xffffffff


	//   ....[1]....
        /*0054*/ 	.word	0xffffffff


	//   ....[2]....
        /*0058*/ 	.word	0xffffffff


	//   ....[3]....
        /*005c*/ 	.word	0xffffffff


	//   ....[4]....
        /*0060*/ 	.word	0xffffffff


	//   ....[5]....
        /*0064*/ 	.word	0xffffffff


	//   ....[6]....
        /*0068*/ 	.word	0xffffffff


	//   ....[7]....
        /*006c*/ 	.word	0xffffffff


	//----- nvinfo : EIATTR_COOP_GROUP_INSTR_OFFSETS
	.align		4
.L_4859:
        /*0070*/ 	.byte	0x04, 0x28
        /*0072*/ 	.short	(.L_4861 - .L_4860)


	//   ....[0]....
.L_4860:
        /*0074*/ 	.word	0x0000a530


	//   ....[1]....
        /*0078*/ 	.word	0x0000a540


	//   ....[2]....
        /*007c*/ 	.word	0x0000a550


	//   ....[3]....
        /*0080*/ 	.word	0x0000a560


	//   ....[4]....
        /*0084*/ 	.word	0x00012000


	//   ....[5]....
        /*0088*/ 	.word	0x00012010


	//   ....[6]....
        /*008c*/ 	.word	0x00012020


	//   ....[7]....
        /*0090*/ 	.word	0x00012030


	//----- nvinfo : EIATTR_SYSCALL_OFFSETS
	.align		4
.L_4861:
        /*0094*/ 	.byte	0x04, 0x46
        /*0096*/ 	.short	(.L_4863 - .L_4862)


	//   ....[0]....
.L_4862:
        /*0098*/ 	.word	0x00000f10


	//   ....[1]....
        /*009c*/ 	.word	0x00012340


	//   ....[2]....
        /*00a0*/ 	.word	0x000124d0


	//   ....[3]....
        /*00a4*/ 	.word	0x00012660


	//   ....[4]....
        /*00a8*/ 	.word	0x000127f0


	//   ....[5]....
        /*00ac*/ 	.word	0x00012b10


	//   ....[6]....
        /*00b0*/ 	.word	0x00012ca0


	//   ....[7]....
        /*00b4*/ 	.word	0x00012e30


	//   ....[8]....
        /*00b8*/ 	.word	0x00012fc0


	//   ....[9]....
        /*00bc*/ 	.word	0x000133a0


	//   ....[10]....
        /*00c0*/ 	.word	0x00013530


	//   ....[11]....
        /*00c4*/ 	.word	0x000136c0


	//   ....[12]....
        /*00c8*/ 	.word	0x00013850


	//   ....[13]....
        /*00cc*/ 	.word	0x00013b70


	//   ....[14]....
        /*00d0*/ 	.word	0x00013d00


	//   ....[15]....
        /*00d4*/ 	.word	0x00013e90


	//   ....[16]....
        /*00d8*/ 	.word	0x00014020


	//----- nvinfo : EIATTR_EXIT_INSTR_OFFSETS
	.align		4
.L_4863:
        /*00dc*/ 	.byte	0x04, 0x1c
        /*00de*/ 	.short	(.L_4865 - .L_4864)


	//   ....[0]....
.L_4864:
        /*00e0*/ 	.word	0x000118a0


	//   ....[1]....
        /*00e4*/ 	.word	0x000120b0


	//   ....[2]....
        /*00e8*/ 	.word	0x00012830


	//   ....[3]....
        /*00ec*/ 	.word	0x00012880


	//   ....[4]....
        /*00f0*/ 	.word	0x00013000


	//   ....[5]....
        /*00f4*/ 	.word	0x00013090


	//   ....[6]....
        /*00f8*/ 	.word	0x000130b0


	//   ....[7]....
        /*00fc*/ 	.word	0x000130e0


	//   ....[8]....
        /*0100*/ 	.word	0x00013110


	//   ....[9]....
        /*0104*/ 	.word	0x00013890


	//   ....[10]....
        /*0108*/ 	.word	0x000138e0


	//   ....[11]....
        /*010c*/ 	.word	0x00014060


	//   ....[12]....
        /*0110*/ 	.word	0x000140f0


	//----- nvinfo : EIATTR_MAX_THREADS
	.align		4
.L_4865:
        /*0114*/ 	.byte	0x04, 0x05
        /*0116*/ 	.short	(.L_4867 - .L_4866)
.L_4866:
        /*0118*/ 	.word	0x00000080
        /*011c*/ 	.word	0x00000001
        /*0120*/ 	.word	0x00000001


	//----- nvinfo : EIATTR_CRS_STACK_SIZE
	.align		4
.L_4867:
        /*0124*/ 	.byte	0x04, 0x1e
        /*0126*/ 	.short	(.L_4869 - .L_4868)
.L_4868:
        /*0128*/ 	.word	0x00000000
.L_4869:


//--------------------- .nv.info._ZN2at6native13reduce_kernelILi512ELi1ENS0_8ReduceOpIN3c107complexIfEENS0_14func_wrapper_tIS5_NS0_55_GLOBAL__N__0955718d_22_SparseCsrTensorMath_cu_868dd54514ReductionAddOpIS5_EEEEjS5_Li4ELi4EEEEEvT1_ --------------------------
	.section	.nv.info._ZN2at6native13reduce_kernelILi512ELi1ENS0_8ReduceOpIN3c107complexIfEENS0_14func_wrapper_tIS5_NS0_55_GLOBAL__N__0955718d_22_SparseCsrTensorMath_cu_868dd54514ReductionAddOpIS5_EEEEjS5_Li4ELi4EEEEEvT1_,"",@"SHT_CUDA_INFO"
	.sectionflags	@""
	.align	4


	//----- nvinfo : EIATTR_CUDA_API_VERSION
	.align		4
        /*0000*/ 	.byte	0x04, 0x37
        /*0002*/ 	.short	(.L_4871 - .L_4870)
.L_4870:
        /*0004*/ 	.word	0x00000082


	//----- nvinfo : EIATTR_SW2861232_WAR
	.align		4
.L_4871:
        /*0008*/ 	.byte	0x01, 0x35
	.zero		2


	//----- nvinfo : EIATTR_PARAM_CBANK
	.align		4
        /*000c*/ 	.byte	0x04, 0x0a
        /*000e*/ 	.short	(.L_4873 - .L_4872)
	.align		4
.L_4872:
        /*0010*/ 	.word	index@(.nv.constant0._ZN2at6native13reduce_kernelILi512ELi1ENS0_8ReduceOpIN3c107complexIfEENS0_14func_wrapper_tIS5_NS0_55_GLOBAL__N__0955718d_22_SparseCsrTensorMath_cu_868dd54514ReductionAddOpIS5_EEEEjS5_Li4ELi4EEEEEvT1_)
        /*0014*/ 	.short	0x0160
        /*0016*/ 	.short	0x0420


	//----- nvinfo : EIATTR_CBANK_PARAM_SIZE
	.align		4
.L_4873:
        /*0018*/ 	.byte	0x03, 0x19
        /*001a*/ 	.short	0x0420


	//----- nvinfo : EIATTR_KPARAM_INFO
	.align		4
        /*001c*/ 	.byte	0x04, 0x17
        /*001e*/ 	.short	(.L_4875 - .L_4874)
.L_4874:
        /*0020*/ 	.word	0x00000000
        /*0024*/ 	.short	0x0000
        /*0026*/ 	.short	0x0000
        /*0028*/ 	.byte	0x00, 0xf0, 0x81, 0x10


	//----- nvinfo : EIATTR_MAXREG_COUNT
	.align		4
.L_4875:
        /*002c*/ 	.byte	0x03, 0x1b
        /*002e*/ 	.short	0x0020


	//----- nvinfo : EIATTR_NUM_BARRIERS
	.align		4
        /*0030*/ 	.byte	0x02, 0x4c
        /*0032*/ 	.byte	0x01
	.zero		1


	//----- nvinfo : EIATTR_EXTERNS
	.align		4
        /*0034*/ 	.byte	0x04, 0x0f
        /*0036*/ 	.short	(.L_4877 - .L_4876)


	//   ....[0]....
	.align		4
.L_4876:
        /*0038*/ 	.word	index@(__assertfail)


	//----- nvinfo : EIATTR_MERCURY_ISA_VERSION
	.align		4
.L_4877:
        /*003c*/ 	.byte	0x03, 0x5f
        /*003e*/ 	.short	0x0000


	//----- nvinfo : EIATTR_INT_WARP_WIDE_INSTR_OFFSETS
	.align		4
        /*0040*/ 	.byte	0x04, 0x31
        /*0042*/ 	.short	(.L_4879 - .L_4878)


	//   ....[0]....
.L_4878:
        /*0044*/ 	.word	0x0000b090


	//   ....[1]....
        /*0048*/ 	.word	0x0000b160


	//----- nvinfo : EIATTR_COOP_GROUP_MASK_REGIDS
	.align		4
.L_4879:
        /*004c*/ 	.byte	0x04, 0x29
        /*004e*/ 	.short	(.L_4881 - .L_4880)


	//   ....[0]....
.L_4880:
        /*0050*/ 	.word	0xffffffff


	//   ....[1]....
        /*0054*/ 	.word	0xffffffff


	//   ....[2]....
        /*0058*/ 	.word	0xffffffff


	//   ....[3]....
        /*005c*/ 	.word	0xffffffff


	//----- nvinfo : EIATTR_COOP_GROUP_INSTR_OFFSETS
	.align		4
.L_4881:
        /*0060*/ 	.byte	0x04, 0x28
        /*0062*/ 	.short	(.L_4883 - .L_4882)


	//   ....[0]....
.L_4882:
        /*0064*/ 	.word	0x000093f0


	//   ....[1]....
        /*0068*/ 	.word	0x00009400


	//   ....[2]....
        /*006c*/ 	.word	0x0000b7e0


	//   ....[3]....
        /*0070*/ 	.word	0x0000b7f0


	//----- nvinfo : EIATTR_SYSCALL_OFFSETS
	.align		4
.L_4883:
        /*0074*/ 	.byte	0x04, 0x46
        /*0076*/ 	.short	(.L_4885 - .L_4884)


	//   ....[0]....
.L_4884:
        /*0078*/ 	.word	0x0000ba70


	//   ....[1]....
        /*007c*/ 	.word	0x0000bcb0


	//   ....[2]....
        /*0080*/ 	.word	0x0000bfb0


	//   ....[3]....
        /*0084*/ 	.word	0x0000c1f0


	//----- nvinfo : EIATTR_EXIT_INSTR_OFFSETS
	.align		4
.L_4885:
        /*0088*/ 	.byte	0x04, 0x1c
        /*008a*/ 	.short	(.L_4887 - .L_4886)


	//   ....[0]....
.L_4886:
        /*008c*/ 	.word	0x0000b210


	//   ....[1]....
        /*0090*/ 	.word	0x0000b850


	//   ....[2]....
        /*0094*/ 	.word	0x0000bab0


	//   ....[3]....
        /*0098*/ 	.word	0x0000bad0


	//   ....[4]....
        /*009c*/ 	.word	0x0000bcf0


	//   ....[5]....
        /*00a0*/ 	.word	0x0000bd10


	//   ....[6]....
        /*00a4*/ 	.word	0x0000bd30


	//   ....[7]....
        /*00a8*/ 	.word	0x0000bd60


	//   ....[8]....
        /*00ac*/ 	.word	0x0000bd90


	//   ....[9]....
        /*00b0*/ 	.word	0x0000bff0


	//   ....[10]....
        /*00b4*/ 	.word	0x0000c010


	//   ....[11]....
        /*00b8*/ 	.word	0x0000c230


	//   ....[12]....
        /*00bc*/ 	.word	0x0000c250


	//----- nvinfo : EIATTR_MAX_THREADS
	.align		4
.L_4887:
        /*00c0*/ 	.byte	0x04, 0x05
        /*00c2*/ 	.short	(.L_4889 - .L_4888)
.L_4888:
        /*00c4*/ 	.word	0x00000200
        /*00c8*/ 	.word	0x00000001
        /*00cc*/ 	.word	0x00000001


	//----- nvinfo : EIATTR_CRS_STACK_SIZE
	.align		4
.L_4889:
        /*00d0*/ 	.byte	0x04, 0x1e
        /*00d2*/ 	.short	(.L_4891 - .L_4890)
.L_4890:
        /*00d4*/ 	.word	0x00000000
.L_4891:


//--------------------- .nv.info._ZN2at6native13reduce_kernelILi256ELi2ENS0_8ReduceOpIN3c107complexIfEENS0_14func_wrapper_tIS5_NS0_55_GLOBAL__N__0955718d_22_SparseCsrTensorMath_cu_868dd54514ReductionAddOpIS5_EEEEjS5_Li4ELi4EEEEEvT1_ --------------------------
	.section	.nv.info._ZN2at6native13reduce_kernelILi256ELi2ENS0_8ReduceOpIN3c107complexIfEENS0_14func_wrapper_tIS5_NS0_55_GLOBAL__N__0955718d_22_SparseCsrTensorMath_cu_868dd54514ReductionAddOpIS5_EEEEjS5_Li4ELi4EEEEEvT1_,"",@"SHT_CUDA_INFO"
	.sectionflags	@""
	.align	4


	//----- nvinfo : EIATTR_CUDA_API_VERSION
	.align		4
        /*0000*/ 	.byte	0x04, 0x37
        /*0002*/ 	.short	(.L_4893 - .L_4892)
.L_4892:
        /*0004*/ 	.word	0x00000082


	//----- nvinfo : EIATTR_SW2861232_WAR
	.align		4
.L_4893:
        /*0008*/ 	.byte	0x01, 0x35
	.zero		2


	//----- nvinfo : EIATTR_PARAM_CBANK
	.align		4
        /*000c*/ 	.byte	0x04, 0x0a
        /*000e*/ 	.short	(.L_4895 - .L_4894)
	.align		4
.L_4894:
        /*0010*/ 	.word	index@(.nv.constant0._ZN2at6native13reduce_kernelILi256ELi2ENS0_8ReduceOpIN3c107complexIfEENS0_14func_wrapper_tIS5_NS0_55_GLOBAL__N__0955718d_22_SparseCsrTensorMath_cu_868dd54514ReductionAddOpIS5_EEEEjS5_Li4ELi4EEEEEvT1_)
        /*0014*/ 	.short	0x0160
        /*0016*/ 	.short	0x0420


	//----- nvinfo : EIATTR_CBANK_PARAM_SIZE
	.align		4
.L_4895:
        /*0018*/ 	.byte	0x03, 0x19
        /*001a*/ 	.short	0x0420


	//----- nvinfo : EIATTR_KPARAM_INFO
	.align		4
        /*001c*/ 	.byte	0x04, 0x17
        /*001e*/ 	.short	(.L_4897 - .L_4896)
.L_4896:
        /*0020*/ 	.word	0x00000000
        /*0024*/ 	.short	0x0000
        /*0026*/ 	.short	0x0000
        /*0028*/ 	.byte	0x00, 0xf0, 0x81, 0x10


	//----- nvinfo : EIATTR_MAXREG_COUNT
	.align		4
.L_4897:
        /*002c*/ 	.byte	0x03, 0x1b
        /*002e*/ 	.short	0x0040


	//----- nvinfo : EIATTR_NUM_BARRIERS
	.align		4
        /*0030*/ 	.byte	0x02, 0x4c
        /*0032*/ 	.byte	0x01
	.zero		1


	//----- nvinfo : EIATTR_EXTERNS
	.align		4
        /*0034*/ 	.byte	0x04, 0x0f
        /*0036*/ 	.short	(.L_4899 - .L_4898)


	//   ....[0]....
	.align		4
.L_4898:
        /*0038*/ 	.word	index@(__assertfail)


	//----- nvinfo : EIATTR_MERCURY_ISA_VERSION
	.align		4
.L_4899:
        /*003c*/ 	.byte	0x03, 0x5f
        /*003e*/ 	.short	0x0000


	//----- nvinfo : EIATTR_INT_WARP_WIDE_INSTR_OFFSETS
	.align		4
        /*0040*/ 	.byte	0x04, 0x31
        /*0042*/ 	.short	(.L_4901 - .L_4900)


	//   ....[0]....
.L_4900:
        /*0044*/ 	.word	0x0000d570


	//   ....[1]....
        /*0048*/ 	.word	0x0000d640


	//----- nvinfo : EIATTR_COOP_GROUP_MASK_REGIDS
	.align		4
.L_4901:
        /*004c*/ 	.byte	0x04, 0x29
        /*004e*/ 	.short	(.L_4903 - .L_4902)


	//   ....[0]....
.L_4902:
        /*0050*/ 	.word	0xffffffff


	//   ....[1]....
        /*0054*/ 	.word	0xffffffff


	//   ....[2]....
        /*0058*/ 	.word	0xffffffff


	//   ....[3]....
        /*005c*/ 	.word	0xffffffff


	//   ....[4]....
        /*0060*/ 	.word	0xffffffff


	//   ....[5]....
        /*0064*/ 	.word	0xffffffff


	//   ....[6]....
        /*0068*/ 	.word	0xffffffff


	//   ....[7]....
        /*006c*/ 	.word	0xffffffff


	//----- nvinfo : EIATTR_COOP_GROUP_INSTR_OFFSETS
	.align		4
.L_4903:
        /*0070*/ 	.byte	0x04, 0x28
        /*0072*/ 	.short	(.L_4905 - .L_4904)


	//   ....[0]....
.L_4904:
        /*0074*/ 	.word	0x00009ed0


	//   ....[1]....
        /*0078*/ 	.word	0x00009ee0


	//   ....[2]....
        /*007c*/ 	.word	0x00009ef0


	//   ....[3]....
        /*0080*/ 	.word	0x00009f00


	//   ....[4]....
        /*0084*/ 	.word	0x0000dde0


	//   ....[5]....
        /*0088*/ 	.word	0x0000ddf0


	//   ....[6]....
        /*008c*/ 	.word	0x0000de00


	//   ....[7]....
        /*0090*/ 	.word	0x0000de10


	//----- nvinfo : EIATTR_SYSCALL_OFFSETS
	.align		4
.L_4905:
        /*0094*/ 	.byte	0x04, 0x46
        /*0096*/ 	.short	(.L_4907 - .L_4906)


	//   ....[0]....
.L_4906:
        /*0098*/ 	.word	0x00000f90


	//   ....[1]....
        /*009c*/ 	.word	0x0000e0f0


	//   ....[2]....
        /*00a0*/ 	.word	0x0000e270


	//   ....[3]....
        /*00a4*/ 	.word	0x0000e500


	//   ....[4]....
        /*00a8*/ 	.word	0x0000e680


	//   ....[5]....
        /*00ac*/ 	.word	0x0000e9d0


	//   ....[6]....
        /*00b0*/ 	.word	0x0000eb50


	//   ....[7]....
        /*00b4*/ 	.word	0x0000ede0


	//   ....[8]....
        /*00b8*/ 	.word	0x0000ef60


	//----- nvinfo : EIATTR_EXIT_INSTR_OFFSETS
	.align		4
.L_4907:
        /*00bc*/ 	.byte	0x04, 0x1c
        /*00be*/ 	.short	(.L_4909 - .L_4908)


	//   ....[0]....
.L_4908:
        /*00c0*/ 	.word	0x0000d6f0


	//   ....[1]....
        /*00c4*/ 	.word	0x0000de90


	//   ....[2]....
        /*00c8*/ 	.word	0x0000e2b0


	//   ....[3]....
        /*00cc*/ 	.word	0x0000e2e0


	//   ....[4]....
        /*00d0*/ 	.word	0x0000e6c0


	//   ....[5]....
        /*00d4*/ 	.word	0x0000e6f0


	//   ....[6]....
        /*00d8*/ 	.word	0x0000e710


	//   ....[7]....
        /*00dc*/ 	.word	0x0000e740


	//   ....[8]....
        /*00e0*/ 	.word	0x0000e770


	//   ....[9]....
        /*00e4*/ 	.word	0x0000eb90


	//   ....[10]....
        /*00e8*/ 	.word	0x0000ebc0


	//   ....[11]....
        /*00ec*/ 	.word	0x0000efa0


	//   ....[12]....
        /*00f0*/ 	.word	0x0000efd0


	//----- nvinfo : EIATTR_MAX_THREADS
	.align		4
.L_4909:
        /*00f4*/ 	.byte	0x04, 0x05
        /*00f6*/ 	.short	(.L_4911 - .L_4910)
.L_4910:
        /*00f8*/ 	.word	0x00000100
        /*00fc*/ 	.word	0x00000001
        /*0100*/ 	.word	0x00000001


	//----- nvinfo : EIATTR_CRS_STACK_SIZE
	.align		4
.L_4911:
        /*0104*/ 	.byte	0x04, 0x1e
        /*0106*/ 	.short	(.L_4913 - .L_4912)
.L_4912:
        /*0108*/ 	.word	0x00000000
.L_4913:


//--------------------- .nv.info._ZN2at6native13reduce_kernelILi128ELi4ENS0_8ReduceOpIN3c107complexIfEENS0_14func_wrapper_tIS5_NS0_55_GLOBAL__N__0955718d_22_SparseCsrTensorMath_cu_868dd54514ReductionAddOpIS5_EEEEjS5_Li4ELi4EEEEEvT1_ --------------------------
	.section	.nv.info._ZN2at6native13reduce_kernelILi128ELi4ENS0_8ReduceOpIN3c107complexIfEENS0_14func_wrapper_tIS5_NS0_55_GLOBAL__N__0955718d_22_SparseCsrTensorMath_cu_868dd54514ReductionAddOpIS5_EEEEjS5_Li4ELi4EEEEEvT1_,"",@"SHT_CUDA_INFO"
	.sectionflags	@""
	.align	4


	//----- nvinfo : EIATTR_CUDA_API_VERSION
	.align		4
        /*0000*/ 	.byte	0x04, 0x37
        /*0002*/ 	.short	(.L_4915 - .L_4914)
.L_4914:
        /*0004*/ 	.word	0x00000082


	//----- nvinfo : EIATTR_SW2861232_WAR
	.align		4
.L_4915:
        /*0008*/ 	.byte	0x01, 0x35
	.zero		2


	//----- nvinfo : EIATTR_PARAM_CBANK
	.align		4
        /*000c*/ 	.byte	0x04, 0x0a
        /*000e*/ 	.short	(.L_4917 - .L_4916)
	.align		4
.L_4916:
        /*0010*/ 	.word	index@(.nv.constant0._ZN2at6native13reduce_kernelILi128ELi4ENS0_8ReduceOpIN3c107complexIfEENS0_14func_wrapper_tIS5_NS0_55_GLOBAL__N__0955718d_22_SparseCsrTensorMath_cu_868dd54514ReductionAddOpIS5_EEEEjS5_Li4ELi4EEEEEvT1_)
        /*0014*/ 	.short	0x0160
        /*0016*/ 	.short	0x0420


	//----- nvinfo : EIATTR_CBANK_PARAM_SIZE
	.align		4
.L_4917:
        /*0018*/ 	.byte	0x03, 0x19
        /*001a*/ 	.short	0x0420


	//----- nvinfo : EIATTR_KPARAM_INFO
	.align		4
        /*001c*/ 	.byte	0x04, 0x17
        /*001e*/ 	.short	(.L_4919 - .L_4918)
.L_4918:
        /*0020*/ 	.word	0x00000000
        /*0024*/ 	.short	0x0000
        /*0026*/ 	.short	0x0000
        /*0028*/ 	.byte	0x00, 0xf0, 0x81, 0x10


	//----- nvinfo : EIATTR_MAXREG_COUNT
	.align		4
.L_4919:
        /*002c*/ 	.byte	0x03, 0x1b
        /*002e*/ 	.short	0x0080


	//----- nvinfo : EIATTR_NUM_BARRIERS
	.align		4
        /*0030*/ 	.byte	0x02, 0x4c
        /*0032*/ 	.byte	0x01
	.zero		1


	//----- nvinfo : EIATTR_EXTERNS
	.align		4
        /*0034*/ 	.byte	0x04, 0x0f
        /*0036*/ 	.short	(.L_4921 - .L_4920)


	//   ....[0]....
	.align		4
.L_4920:
        /*0038*/ 	.word	index@(__assertfail)


	//----- nvinfo : EIATTR_MERCURY_ISA_VERSION
	.align		4
.L_4921:
        /*003c*/ 	.byte	0x03, 0x5f
        /*003e*/ 	.short	0x0000


	//----- nvinfo : EIATTR_INT_WARP_WIDE_INSTR_OFFSETS
	.align		4
        /*0040*/ 	.byte	0x04, 0x31
        /*0042*/ 	.short	(.L_4923 - .L_4922)


	//   ....[0]....
.L_4922:
        /*0044*/ 	.word	0x00011ce0


	//   ....[1]....
        /*0048*/ 	.word	0x00011db0


	//----- nvinfo : EIATTR_COOP_GROUP_MASK_REGIDS
	.align		4
.L_4923:
        /*004c*/ 	.byte	0x04, 0x29
        /*004e*/ 	.short	(.L_4925 - .L_4924)


	//   ....[0]....
.L_4924:
        /*0050*/ 	.word	0xffffffff


	//   ....[1]....
        /*0054*/ 	.word	0xffffffff


	//   ....[2]....
        /*0058*/ 	.word	0xffffffff


	//   ....[3]....
        /*005c*/ 	.word	0xffffffff


	//   ....[4]....
        /*0060*/ 	.word	0xffffffff


	//   ....[5]....
        /*0064*/ 	.word	0xffffffff


	//   ....[6]....
        /*0068*/ 	.word	0xffffffff


	//   ....[7]....
        /*006c*/ 	.word	0xffffffff


	//   ....[8]....
        /*0070*/ 	.word	0xffffffff


	//   ....[9]....
        /*0074*/ 	.word	0xffffffff


	//   ....[10]....
        /*0078*/ 	.word	0xffffffff


	//   ....[11]....
        /*007c*/ 	.word	0xffffffff


	//   ....[12]....
        /*0080*/ 	.word	0xffffffff


	//   ....[13]....
        /*0084*/ 	.word	0xffffffff


	//   ....[14]....
        /*0088*/ 	.word	0xffffffff


	//   ....[15]....
        /*008c*/ 	.word	0xffffffff


	//----- nvinfo : EIATTR_COOP_GROUP_INSTR_OFFSETS
	.align		4
.L_4925:
        /*0090*/ 	.byte	0x04, 0x28
        /*0092*/ 	.short	(.L_4927 - .L_4926)


	//   ....[0]....
.L_4926:
        /*0094*/ 	.word	0x0000b2e0


	//   ....[1]....
        /*0098*/ 	.word	0x0000b2f0


	//   ....[2]....
        /*009c*/ 	.word	0x0000b300


	//   ....[3]....
        /*00a0*/ 	.word	0x0000b310


	//   ....[4]....
        /*00a4*/ 	.word	0x0000b320


	//   ....[5]....
        /*00a8*/ 	.word	0x0000b330


	//   ....[6]....
        /*00ac*/ 	.word	0x0000b340


	//   ....[7]....
        /*00b0*/ 	.word	0x0000b360


	//   ....[8]....
        /*00b4*/ 	.word	0x00012880


	//   ....[9]....
        /*00b8*/ 	.word	0x00012890


	//   ....[10]....
        /*00bc*/ 	.word	0x000128a0


	//   ....[11]....
        /*00c0*/ 	.word	0x000128b0


	//   ....[12]....
        /*00c4*/ 	.word	0x000128c0


	//   ....[13]....
        /*00c8*/ 	.word	0x000128d0


	//   ....[14]....
        /*00cc*/ 	.word	0x000128e0


	//   ....[15]....
        /*00d0*/ 	.word	0x00012900


	//----- nvinfo : EIATTR_SYSCALL_OFFSETS
	.align		4
.L_4927:
        /*00d4*/ 	.byte	0x04, 0x46
        /*00d6*/ 	.short	(.L_4929 - .L_4928)


	//   ....[0]....
.L_4928:
        /*00d8*/ 	.word	0x00000fb0


	//   ....[1]....
        /*00dc*/ 	.word	0x00012c70


	//   ....[2]....
        /*00e0*/ 	.word	0x00012df0


	//   ....[3]....
        /*00e4*/ 	.word	0x00012f70


	//   ....[4]....
        /*00e8*/ 	.word	0x000130f0


	//   ....[5]....
        /*00ec*/ 	.word	0x00013400


	//   ....[6]....
        /*00f0*/ 	.word	0x00013580


	//   ....[7]....
        /*00f4*/ 	.word	0x00013700


	//   ....[8]....
        /*00f8*/ 	.word	0x00013880


	//   ....[9]....
        /*00fc*/ 	.word	0x00013c50


	//   ....[10]....
        /*0100*/ 	.word	0x00013dd0


	//   ....[11]....
        /*0104*/ 	.word	0x00013f50


	//   ....[12]....
        /*0108*/ 	.word	0x000140d0


	//   ....[13]....
        /*010c*/ 	.word	0x000143e0


	//   ....[14]....
        /*0110*/ 	.word	0x00014560


	//   ....[15]....
        /*0114*/ 	.word	0x000146e0


	//   ....[16]....
        /*0118*/ 	.word	0x00014860


	//----- nvinfo : EIATTR_EXIT_INSTR_OFFSETS
	.align		4
.L_4929:
        /*011c*/ 	.byte	0x04, 0x1c
        /*011e*/ 	.short	(.L_4931 - .L_4930)


	//   ....[0]....
.L_4930:
        /*0120*/ 	.word	0x00011e60


	//   ....[1]....
        /*0124*/ 	.word	0x000129b0


	//   ....[2]....
        /*0128*/ 	.word	0x00013130


	//   ....[3]....
        /*012c*/ 	.word	0x00013180


	//   ....[4]....
        /*0130*/ 	.word	0x000138c0


	//   ....[5]....
        /*0134*/ 	.word	0x00013910


	//   ....[6]....
        /*0138*/ 	.word	0x00013930


	//   ....[7]....
        /*013c*/ 	.word	0x00013960


	//   ....[8]....
        /*0140*/ 	.word	0x00013990


	//   ....[9]....
        /*0144*/ 	.word	0x00014110


	//   ....[10]....
        /*0148*/ 	.word	0x00014160


	//   ....[11]....
        /*014c*/ 	.word	0x000148a0


	//   ....[12]....
        /*0150*/ 	.word	0x000148f0


	//----- nvinfo : EIATTR_MAX_THREADS
	.align		4
.L_4931:
        /*0154*/ 	.byte	0x04, 0x05
        /*0156*/ 	.short	(.L_4933 - .L_4932)
.L_4932:
        /*0158*/ 	.word	0x00000080
        /*015c*/ 	.word	0x00000001
        /*0160*/ 	.word	0x00000001


	//----- nvinfo : EIATTR_CRS_STACK_SIZE
	.align		4
.L_4933:
        /*0164*/ 	.byte	0x04, 0x1e
        /*0166*/ 	.short	(.L_4935 - .L_4934)
.L_4934:
        /*0168*/ 	.word	0x00000000
.L_4935:


//--------------------- .nv.info._ZN2at6native13reduce_kernelILi256ELi1ENS0_8ReduceOpIN3c107complexIdEENS0_14func_wrapper_tIS5_NS0_55_GLOBAL__N__0955718d_22_SparseCsrTensorMath_cu_868dd54514ReductionAddOpIS5_EEEEjS5_Li4ELi4EEEEEvT1_ --------------------------
	.section	.nv.info._ZN2at6native13reduce_kernelILi256ELi1ENS0_8ReduceOpIN3c107complexIdEENS0_14func_wrapper_tIS5_NS0_55_GLOBAL__N__0955718d_22_SparseCsrTensorMath_cu_868dd54514ReductionAddOpIS5_EEEEjS5_Li4ELi4EEEEEvT1_,"",@"SHT_CUDA_INFO"
	.sectionflags	@""
	.align	4


	//----- nvinfo : EIATTR_CUDA_API_VERSION
	.align		4
        /*0000*/ 	.byte	0x04, 0x37
        /*0002*/ 	.short	(.L_4937 - .L_4936)
.L_4936:
        /*0004*/ 	.word	0x00000082


	//----- nvinfo : EIATTR_SW2861232_WAR
	.align		4
.L_4937:
        /*0008*/ 	.byte	0x01, 0x35
	.zero		2


	//----- nvinfo : EIATTR_PARAM_CBANK
	.align		4
        /*000c*/ 	.byte	0x04, 0x0a
        /*000e*/ 	.short	(.L_4939 - .L_4938)
	.align		4
.L_4938:
        /*0010*/ 	.word	index@(.nv.constant0._ZN2at6native13reduce_kernelILi256ELi1ENS0_8ReduceOpIN3c107complexIdEENS0_14func_wrapper_tIS5_NS0_55_GLOBAL__N__0955718d_22_SparseCsrTensorMath_cu_868dd54514ReductionAddOpIS5_EEEEjS5_Li4ELi4EEEEEvT1_)
        /*0014*/ 	.short	0x0160
        /*0016*/ 	.short	0x0430


	//----- nvinfo : EIATTR_CBANK_PARAM_SIZE
	.align		4
.L_4939:
        /*0018*/ 	.byte	0x03, 0x19
        /*001a*/ 	.short	0x0430


	//----- nvinfo : EIATTR_KPARAM_INFO
	.align		4
        /*001c*/ 	.byte	0x04, 0x17
        /*001e*/ 	.short	(.L_4941 - .L_4940)
.L_4940:
        /*0020*/ 	.word	0x00000000
        /*0024*/ 	.short	0x0000
        /*0026*/ 	.short	0x0000
        /*0028*/ 	.byte	0x00, 0xf0, 0xc1, 0x10


	//----- nvinfo : EIATTR_MAXREG_COUNT
	.align		4
.L_4941:
        /*002c*/ 	.byte	0x03, 0x1b
        /*002e*/ 	.short	0x0040


	//----- nvinfo : EIATTR_NUM_BARRIERS
	.align		4
        /*0030*/ 	.byte	0x02, 0x4c
        /*0032*/ 	.byte	0x01
	.zero		1


	//----- nvinfo : EIATTR_EXTERNS
	.align		4
        /*0034*/ 	.byte	0x04, 0x0f
        /*0036*/ 	.short	(.L_4943 - .L_4942)


	//   ....[0]....
	.align		4
.L_4942:
        /*0038*/ 	.word	index@(__assertfail)


	//----- nvinfo : EIATTR_MERCURY_ISA_VERSION
	.align		4
.L_4943:
        /*003c*/ 	.byte	0x03, 0x5f
        /*003e*/ 	.short	0x0000


	//----- nvinfo : EIATTR_INT_WARP_WIDE_INSTR_OFFSETS
	.align		4
        /*0040*/ 	.byte	0x04, 0x31
        /*0042*/ 	.short	(.L_4945 - .L_4944)


	//   ....[0]....
.L_4944:
        /*0044*/ 	.word	0x0000b5f0


	//   ....[1]....
        /*0048*/ 	.word	0x0000b6c0


	//----- nvinfo : EIATTR_COOP_GROUP_MASK_REGIDS
	.align		4
.L_4945:
        /*004c*/ 	.byte	0x04, 0x29
        /*004e*/ 	.short	(.L_4947 - .L_4946)


	//   ....[0]....
.L_4946:
        /*0050*/ 	.word	0xffffffff


	//   ....[1]....
        /*0054*/ 	.word	0xffffffff


	//   ....[2]....
        /*0058*/ 	.word	0xffffffff


	//   ....[3]....
        /*005c*/ 	.word	0xffffffff


	//   ....[4]....
        /*0060*/ 	.word	0xffffffff


	//   ....[5]....
        /*0064*/ 	.word	0xffffffff


	//   ....[6]....
        /*0068*/ 	.word	0xffffffff


	//   ....[7]....
        /*006c*/ 	.word	0xffffffff


	//----- nvinfo : EIATTR_COOP_GROUP_INSTR_OFFSETS
	.align		4
.L_4947:
        /*0070*/ 	.byte	0x04, 0x28
        /*0072*/ 	.short	(.L_4949 - .L_4948)


	//   ....[0]....
.L_4948:
        /*0074*/ 	.word	0x00009930


	//   ....[1]....
        /*0078*/ 	.word	0x00009940


	//   ....[2]....
        /*007c*/ 	.word	0x00009950


	//   ....[3]....
        /*0080*/ 	.word	0x00009960


	//   ....[4]....
        /*0084*/ 	.word	0x0000bd60


	//   ....[5]....
        /*0088*/ 	.word	0x0000bd70


	//   ....[6]....
        /*008c*/ 	.word	0x0000bd80


	//   ....[7]....
        /*0090*/ 	.word	0x0000bd90


	//----- nvinfo : EIATTR_SYSCALL_OFFSETS
	.align		4
.L_4949:
        /*0094*/ 	.byte	0x04, 0x46
        /*0096*/ 	.short	(.L_4951 - .L_4950)


	//   ....[0]....
.L_4950:
        /*0098*/ 	.word	0x0000c010


	//   ....[1]....
        /*009c*/ 	.word	0x0000c250


	//   ....[2]....
        /*00a0*/ 	.word	0x0000c550


	//   ....[3]....
        /*00a4*/ 	.word	0x0000c790


	//----- nvinfo : EIATTR_EXIT_INSTR_OFFSETS
	.align		4
.L_4951:
        /*00a8*/ 	.byte	0x04, 0x1c
        /*00aa*/ 	.short	(.L_4953 - .L_4952)


	//   ....[0]....
.L_4952:
        /*00ac*/ 	.word	0x0000b770


	//   ....[1]....
        /*00b0*/ 	.word	0x0000bdf0


	//   ....[2]....
        /*00b4*/ 	.word	0x0000c050


	//   ....[3]....
        /*00b8*/ 	.word	0x0000c070


	//   ....[4]....
        /*00bc*/ 	.word	0x0000c290


	//   ....[5]....
        /*00c0*/ 	.word	0x0000c2b0


	//   ....[6]....
        /*00c4*/ 	.word	0x0000c2d0


	//   ....[7]....
        /*00c8*/ 	.word	0x0000c300


	//   ....[8]....
        /*00cc*/ 	.word	0x0000c330


	//   ....[9]....
        /*00d0*/ 	.word	0x0000c590


	//   ....[10]....
        /*00d4*/ 	.word	0x0000c5b0


	//   ....[11]....
        /*00d8*/ 	.word	0x0000c7d0


	//   ....[12]....
        /*00dc*/ 	.word	0x0000c7f0


	//----- nvinfo : EIATTR_MAX_THREADS
	.align		4
.L_4953:
        /*00e0*/ 	.byte	0x04, 0x05
        /*00e2*/ 	.short	(.L_4955 - .L_4954)
.L_4954:
        /*00e4*/ 	.word	0x00000100
        /*00e8*/ 	.word	0x00000001
        /*00ec*/ 	.word	0x00000001


	//----- nvinfo : EIATTR_CRS_STACK_SIZE
	.align		4
.L_4955:
        /*00f0*/ 	.byte	0x04, 0x1e
        /*00f2*/ 	.short	(.L_4957 - .L_4956)
.L_4956:
        /*00f4*/ 	.word	0x00000000
.L_4957:


//--------------------- .nv.info._ZN2at6native13reduce_kernelILi128ELi2ENS0_8ReduceOpIN3c107complexIdEENS0_14func_wrapper_tIS5_NS0_55_GLOBAL__N__0955718d_22_SparseCsrTensorMath_cu_868dd54514ReductionAddOpIS5_EEEEjS5_Li4ELi4EEEEEvT1_ --------------------------
	.section	.nv.info._ZN2at6native13reduce_kernelILi128ELi2ENS0_8ReduceOpIN3c107complexIdEENS0_14func_wrapper_tIS5_NS0_55_GLOBAL__N__0955718d_22_SparseCsrTensorMath_cu_868dd54514ReductionAddOpIS5_EEEEjS5_Li4ELi4EEEEEvT1_,"",@"SHT_CUDA_INFO"
	.sectionflags	@""
	.align	4


	//----- nvinfo : EIATTR_CUDA_API_VERSION
	.align		4
        /*0000*/ 	.byte	0x04, 0x37
        /*0002*/ 	.short	(.L_4959 - .L_4958)
.L_4958:
        /*0004*/ 	.word	0x00000082


	//----- nvinfo : EIATTR_SW2861232_WAR
	.align		4
.L_4959:
        /*0008*/ 	.byte	0x01, 0x35
	.zero		2


	//----- nvinfo : EIATTR_PARAM_CBANK
	.align		4
        /*000c*/ 	.byte	0x04, 0x0a
        /*000e*/ 	.short	(.L_4961 - .L_4960)
	.align		4
.L_4960:
        /*0010*/ 	.word	index@(.nv.constant0._ZN2at6native13reduce_kernelILi128ELi2ENS0_8ReduceOpIN3c107complexIdEENS0_14func_wrapper_tIS5_NS0_55_GLOBAL__N__0955718d_22_SparseCsrTensorMath_cu_868dd54514ReductionAddOpIS5_EEEEjS5_Li4ELi4EEEEEvT1_)
        /*0014*/ 	.short	0x0160
        /*0016*/ 	.short	0x0430


	//----- nvinfo : EIATTR_CBANK_PARAM_SIZE
	.align		4
.L_4961:
        /*0018*/ 	.byte	0x03, 0x19
        /*001a*/ 	.short	0x0430


	//----- nvinfo : EIATTR_KPARAM_INFO
	.align		4
        /*001c*/ 	.byte	0x04, 0x17
        /*001e*/ 	.short	(.L_4963 - .L_4962)
.L_4962:
        /*0020*/ 	.word	0x00000000
        /*0024*/ 	.short	0x0000
        /*0026*/ 	.short	0x0000
        /*0028*/ 	.byte	0x00, 0xf0, 0xc1, 0x10


	//----- nvinfo : EIATTR_MAXREG_COUNT
	.align		4
.L_4963:
        /*002c*/ 	.byte	0x03, 0x1b
        /*002e*/ 	.short	0x0080


	//----- nvinfo : EIATTR_NUM_BARRIERS
	.align		4
        /*0030*/ 	.byte	0x02, 0x4c
        /*0032*/ 	.byte	0x01
	.zero		1


	//----- nvinfo : EIATTR_EXTERNS
	.align		4
        /*0034*/ 	.byte	0x04, 0x0f
        /*0036*/ 	.short	(.L_4965 - .L_4964)


	//   ....[0]....
	.align		4
.L_4964:
        /*0038*/ 	.word	index@(__assertfail)


	//----- nvinfo : EIATTR_MERCURY_ISA_VERSION
	.align		4
.L_4965:
        /*003c*/ 	.byte	0x03, 0x5f
        /*003e*/ 	.short	0x0000


	//----- nvinfo : EIATTR_INT_WARP_WIDE_INSTR_OFFSETS
	.align		4
        /*0040*/ 	.byte	0x04, 0x31
        /*0042*/ 	.short	(.L_4967 - .L_4966)


	//   ....[0]....
.L_4966:
        /*0044*/ 	.word	0x0000e230


	//   ....[1]....
        /*0048*/ 	.word	0x0000e300


	//----- nvinfo : EIATTR_COOP_GROUP_MASK_REGIDS
	.align		4
.L_4967:
        /*004c*/ 	.byte	0x04, 0x29
        /*004e*/ 	.short	(.L_4969 - .L_4968)


	//   ....[0]....
.L_4968:
        /*0050*/ 	.word	0xffffffff


	//   ....[1]....
        /*0054*/ 	.word	0xffffffff


	//   ....[2]....
        /*0058*/ 	.word	0xffffffff


	//   ....[3]....
        /*005c*/ 	.word	0xffffffff


	//   ....[4]....
        /*0060*/ 	.word	0xffffffff


	//   ....[5]....
        /*0064*/ 	.word	0xffffffff


	//   ....[6]....
        /*0068*/ 	.word	0xffffffff


	//   ....[7]....
        /*006c*/ 	.word	0xffffffff


	//   ....[8]....
        /*0070*/ 	.word	0xffffffff


	//   ....[9]....
        /*0074*/ 	.word	0xffffffff


	//   ....[10]....
        /*0078*/ 	.word	0xffffffff


	//   ....[11]....
        /*007c*/ 	.word	0xffffffff


	//   ....[12]....
        /*0080*/ 	.word	0xffffffff


	//   ....[13]....
        /*0084*/ 	.word	0xffffffff


	//   ....[14]....
        /*0088*/ 	.word	0xffffffff


	//   ....[15]....
        /*008c*/ 	.word	0xffffffff


	//----- nvinfo : EIATTR_COOP_GROUP_INSTR_OFFSETS
	.align		4
.L_4969:
        /*0090*/ 	.byte	0x04, 0x28
        /*0092*/ 	.short	(.L_4971 - .L_4970)


	//   ....[0]....
.L_4970:
        /*0094*/ 	.word	0x0000ab40


	//   ....[1]....
        /*0098*/ 	.word	0x0000ab50


	//   ....[2]....
        /*009c*/ 	.word	0x0000ab60


	//   ....[3]....
        /*00a0*/ 	.word	0x0000ab70


	//   ....[4]....
        /*00a4*/ 	.word	0x0000ab80


	//   ....[5]....
        /*00a8*/ 	.word	0x0000ab90


	//   ....[6]....
        /*00ac*/ 	.word	0x0000aba0


	//   ....[7]....
        /*00b0*/ 	.word	0x0000abb0


	//   ....[8]....
        /*00b4*/ 	.word	0x0000ec30


	//   ....[9]....
        /*00b8*/ 	.word	0x0000ec40


	//   ....[10]....
        /*00bc*/ 	.word	0x0000ec50


	//   ....[11]....
        /*00c0*/ 	.word	0x0000ec60


	//   ....[12]....
        /*00c4*/ 	.word	0x0000ec70


	//   ....[13]....
        /*00c8*/ 	.word	0x0000ec80


	//   ....[14]....
        /*00cc*/ 	.word	0x0000ec90


	//   ....[15]....
        /*00d0*/ 	.word	0x0000eca0


	//----- nvinfo : EIATTR_SYSCALL_OFFSETS
	.align		4
.L_4971:
        /*00d4*/ 	.byte	0x04, 0x46
        /*00d6*/ 	.short	(.L_4973 - .L_4972)


	//   ....[0]....
.L_4972:
        /*00d8*/ 	.word	0x00000f50


	//   ....[1]....
        /*00dc*/ 	.word	0x0000ef80


	//   ....[2]....
        /*00e0*/ 	.word	0x0000f100


	//   ....[3]....
        /*00e4*/ 	.word	0x0000f390


	//   ....[4]....
        /*00e8*/ 	.word	0x0000f510


	//   ....[5]....
        /*00ec*/ 	.word	0x0000f860


	//   ....[6]....
        /*00f0*/ 	.word	0x0000f9e0


	//   ....[7]....
        /*00f4*/ 	.word	0x0000fc70


	//   ....[8]....
        /*00f8*/ 	.word	0x0000fdf0


	//----- nvinfo : EIATTR_EXIT_INSTR_OFFSETS
	.align		4
.L_4973:
        /*00fc*/ 	.byte	0x04, 0x1c
        /*00fe*/ 	.short	(.L_4975 - .L_4974)


	//   ....[0]....
.L_4974:
        /*0100*/ 	.word	0x0000e3b0


	//   ....[1]....
        /*0104*/ 	.word	0x0000ed20


	//   ....[2]....
        /*0108*/ 	.word	0x0000f140


	//   ....[3]....
        /*010c*/ 	.word	0x0000f170


	//   ....[4]....
        /*0110*/ 	.word	0x0000f550


	//   ....[5]....
        /*0114*/ 	.word	0x0000f580


	//   ....[6]....
        /*0118*/ 	.word	0x0000f5a0


	//   ....[7]....
        /*011c*/ 	.word	0x0000f5d0


	//   ....[8]....
        /*0120*/ 	.word	0x0000f600


	//   ....[9]....
        /*0124*/ 	.word	0x0000fa20


	//   ....[10]....
        /*0128*/ 	.word	0x0000fa50


	//   ....[11]....
        /*012c*/ 	.word	0x0000fe30


	//   ....[12]....
        /*0130*/ 	.word	0x0000fe60


	//----- nvinfo : EIATTR_MAX_THREADS
	.align		4
.L_4975:
        /*0134*/ 	.byte	0x04, 0x05
        /*0136*/ 	.short	(.L_4977 - .L_4976)
.L_4976:
        /*0138*/ 	.word	0x00000080
        /*013c*/ 	.word	0x00000001
        /*0140*/ 	.word	0x00000001


	//----- nvinfo : EIATTR_CRS_STACK_SIZE
	.align		4
.L_4977:
        /*0144*/ 	.byte	0x04, 0x1e
        /*0146*/ 	.short	(.L_4979 - .L_4978)
.L_4978:
        /*0148*/ 	.word	0x00000000
.L_4979:


//--------------------- .nv.info._ZN2at6native13reduce_kernelILi64ELi4ENS0_8ReduceOpIN3c107complexIdEENS0_14func_wrapper_tIS5_NS0_55_GLOBAL__N__0955718d_22_SparseCsrTensorMath_cu_868dd54514ReductionAddOpIS5_EEEEjS5_Li4ELi4EEEEEvT1_ --------------------------
	.section	.nv.info._ZN2at6native13reduce_kernelILi64ELi4ENS0_8ReduceOpIN3c107complexIdEENS0_14func_wrapper_tIS5_NS0_55_GLOBAL__N__0955718d_22_SparseCsrTensorMath_cu_868dd54514ReductionAddOpIS5_EEEEjS5_Li4ELi4EEEEEvT1_,"",@"SHT_CUDA_INFO"
	.sectionflags	@""
	.align	4


	//----- nvinfo : EIATTR_CUDA_API_VERSION
	.align		4
        /*0000*/ 	.byte	0x04, 0x37
        /*0002*/ 	.short	(.L_4981 - .L_4980)
.L_4980:
        /*0004*/ 	.word	0x00000082


	//----- nvinfo : EIATTR_SW2861232_WAR
	.align		4
.L_4981:
        /*0008*/ 	.byte	0x01, 0x35
	.zero		2


	//----- nvinfo : EIATTR_PARAM_CBANK
	.align		4
        /*000c*/ 	.byte	0x04, 0x0a
        /*000e*/ 	.short	(.L_4983 - .L_4982)
	.align		4
.L_4982:
        /*0010*/ 	.word	index@(.nv.constant0._ZN2at6native13reduce_kernelILi64ELi4ENS0_8ReduceOpIN3c107complexIdEENS0_14func_wrapper_tIS5_NS0_55_GLOBAL__N__0955718d_22_SparseCsrTensorMath_cu_868dd54514ReductionAddOpIS5_EEEEjS5_Li4ELi4EEEEEvT1_)
        /*0014*/ 	.short	0x0160
        /*0016*/ 	.short	0x0430


	//----- nvinfo : EIATTR_CBANK_PARAM_SIZE
	.align		4
.L_4983:
        /*0018*/ 	.byte	0x03, 0x19
        /*001a*/ 	.short	0x0430


	//----- nvinfo : EIATTR_KPARAM_INFO
	.align		4
        /*001c*/ 	.byte	0x04, 0x17
        /*001e*/ 	.short	(.L_4985 - .L_4984)
.L_4984:
        /*0020*/ 	.word	0x00000000
        /*0024*/ 	.short	0x0000
        /*0026*/ 	.short	0x0000
        /*0028*/ 	.byte	0x00, 0xf0, 0xc1, 0x10


	//----- nvinfo : EIATTR_MAXREG_COUNT
	.align		4
.L_4985:
        /*002c*/ 	.byte	0x03, 0x1b
        /*002e*/ 	.short	0x00ff


	//----- nvinfo : EIATTR_NUM_BARRIERS
	.align		4
        /*0030*/ 	.byte	0x02, 0x4c
        /*0032*/ 	.byte	0x01
	.zero		1


	//----- nvinfo : EIATTR_EXTERNS
	.align		4
        /*0034*/ 	.byte	0x04, 0x0f
        /*0036*/ 	.short	(.L_4987 - .L_4986)


	//   ....[0]....
	.align		4
.L_4986:
        /*0038*/ 	.word	index@(__assertfail)


	//----- nvinfo : EIATTR_MERCURY_ISA_VERSION
	.align		4
.L_4987:
        /*003c*/ 	.byte	0x03, 0x5f
        /*003e*/ 	.short	0x0000


	//----- nvinfo : EIATTR_INT_WARP_WIDE_INSTR_OFFSETS
	.align		4
        /*0040*/ 	.byte	0x04, 0x31
        /*0042*/ 	.short	(.L_4989 - .L_4988)


	//   ....[0]....
.L_4988:
        /*0044*/ 	.word	0x000130b0


	//   ....[1]....
        /*0048*/ 	.word	0x00013180


	//----- nvinfo : EIATTR_COOP_GROUP_MASK_REGIDS
	.align		4
.L_4989:
        /*004c*/ 	.byte	0x04, 0x29
        /*004e*/ 	.short	(.L_4991 - .L_4990)


	//   ....[0]....
.L_4990:
        /*0050*/ 	.word	0xffffffff


	//   ....[1]....
        /*0054*/ 	.word	0xffffffff


	//   ....[2]....
        /*0058*/ 	.word	0xffffffff


	//   ....[3]....
        /*005c*/ 	.word	0xffffffff


	//   ....[4]....
        /*0060*/ 	.word	0xffffffff


	//   ....[5]....
        /*0064*/ 	.word	0xffffffff


	//   ....[6]....
        /*0068*/ 	.word	0xffffffff


	//   ....[7]....
        /*006c*/ 	.word	0xffffffff


	//   ....[8]....
        /*0070*/ 	.word	0xffffffff


	//   ....[9]....
        /*0074*/ 	.word	0xffffffff


	//   ....[10]....
        /*0078*/ 	.word	0xffffffff


	//   ....[11]....
        /*007c*/ 	.word	0xffffffff


	//   ....[12]....
        /*0080*/ 	.word	0xffffffff


	//   ....[13]....
        /*0084*/ 	.word	0xffffffff


	//   ....[14]....
        /*0088*/ 	.word	0xffffffff


	//   ....[15]....
        /*008c*/ 	.word	0xffffffff


	//   ....[16]....
        /*0090*/ 	.word	0xffffffff


	//   ....[17]....
        /*0094*/ 	.word	0xffffffff


	//   ....[18]....
        /*0098*/ 	.word	0xffffffff


	//   ....[19]....
        /*009c*/ 	.word	0xffffffff


	//   ....[20]....
        /*00a0*/ 	.word	0xffffffff


	//   ....[21]....
        /*00a4*/ 	.word	0xffffffff


	//   ....[22]....
        /*00a8*/ 	.word	0xffffffff


	//   ....[23]....
        /*00ac*/ 	.word	0xffffffff


	//   ....[24]....
        /*00b0*/ 	.word	0xffffffff


	//   ....[25]....
        /*00b4*/ 	.word	0xffffffff


	//   ....[26]....
        /*00b8*/ 	.word	0xffffffff


	//   ....[27]....
        /*00bc*/ 	.word	0xffffffff


	//   ....[28]....
        /*00c0*/ 	.word	0xffffffff


	//   ....[29]....
        /*00c4*/ 	.word	0xffffffff


	//   ....[30]....
        /*00c8*/ 	.word	0xffffffff


	//   ....[31]....
        /*00cc*/ 	.word	0xffffffff


	//----- nvinfo : EIATTR_COOP_GROUP_INSTR_OFFSETS
	.align		4
.L_4991:
        /*00d0*/ 	.byte	0x04, 0x28
        /*00d2*/ 	.short	(.L_4993 - .L_4992)


	//   ....[0]....
.L_4992:
        /*00d4*/ 	.word	0x0000c640


	//   ....[1]....
        /*00d8*/ 	.word	0x0000c650


	//   ....[2]....
        /*00dc*/ 	.word	0x0000c660


	//   ....[3]....
        /*00e0*/ 	.word	0x0000c670


	//   ....[4]....
        /*00e4*/ 	.word	0x0000c680


	//   ....[5]....
        /*00e8*/ 	.word	0x0000c690


	//   ....[6]....
        /*00ec*/ 	.word	0x0000c6a0


	//   ....[7]....
        /*00f0*/ 	.word	0x0000c6b0


	//   ....[8]....
        /*00f4*/ 	.word	0x0000c6d0


	//   ....[9]....
        /*00f8*/ 	.word	0x0000c6e0


	//   ....[10]....
        /*00fc*/ 	.word	0x0000c700


	//   ....[11]....
        /*0100*/ 	.word	0x0000c710


	//   ....[12]....
        /*0104*/ 	.word	0x0000c730


	//   ....[13]....
        /*0108*/ 	.word	0x0000c740


	//   ....[14]....
        /*010c*/ 	.word	0x0000c760


	//   ....[15]....
        /*0110*/ 	.word	0x0000c770


	//   ....[16]....
        /*0114*/ 	.word	0x00013ea0


	//   ....[17]....
        /*0118*/ 	.word	0x00013eb0


	//   ....[18]....
        /*011c*/ 	.word	0x00013ec0


	//   ....[19]....
        /*0120*/ 	.word	0x00013ed0


	//   ....[20]....
        /*0124*/ 	.word	0x00013ee0


	//   ....[21]....
        /*0128*/ 	.word	0x00013ef0


	//   ....[22]....
        /*012c*/ 	.word	0x00013f00


	//   ....[23]....
        /*0130*/ 	.word	0x00013f10


	//   ....[24]....
        /*0134*/ 	.word	0x00013f30


	//   ....[25]....
        /*0138*/ 	.word	0x00013f40


	//   ....[26]....
        /*013c*/ 	.word	0x00013f60


	//   ....[27]....
        /*0140*/ 	.word	0x00013f70


	//   ....[28]....
        /*0144*/ 	.word	0x00013f90


	//   ....[29]....
        /*0148*/ 	.word	0x00013fa0


	//   ....[30]....
        /*014c*/ 	.word	0x00013fc0


	//   ....[31]....
        /*0150*/ 	.word	0x00013fd0


	//----- nvinfo : EIATTR_SYSCALL_OFFSETS
	.align		4
.L_4993:
        /*0154*/ 	.byte	0x04, 0x46
        /*0156*/ 	.short	(.L_4995 - .L_4994)


	//   ....[0]....
.L_4994:
        /*0158*/ 	.word	0x00000ff0


	//   ....[1]....
        /*015c*/ 	.word	0x00014310


	//   ....[2]....
        /*0160*/ 	.word	0x00014490


	//   ....[3]....
        /*0164*/ 	.word	0x00014610


	//   ....[4]....
        /*0168*/ 	.word	0x00014790


	//   ....[5]....
        /*016c*/ 	.word	0x00014aa0


	//   ....[6]....
        /*0170*/ 	.word	0x00014c20


	//   ....[7]....
        /*0174*/ 	.word	0x00014da0


	//   ....[8]....
        /*0178*/ 	.word	0x00014f20


	//   ....[9]....
        /*017c*/ 	.word	0x000152f0


	//   ....[10]....
        /*0180*/ 	.word	0x00015470


	//   ....[11]....
        /*0184*/ 	.word	0x000155f0


	//   ....[12]....
        /*0188*/ 	.word	0x00015770


	//   ....[13]....
        /*018c*/ 	.word	0x00015a80


	//   ....[14]....
        /*0190*/ 	.word	0x00015c00


	//   ....[15]....
        /*0194*/ 	.word	0x00015d80


	//   ....[16]....
        /*0198*/ 	.word	0x00015f00


	//----- nvinfo : EIATTR_EXIT_INSTR_OFFSETS
	.align		4
.L_4995:
        /*019c*/ 	.byte	0x04, 0x1c
        /*019e*/ 	.short	(.L_4997 - .L_4996)


	//   ....[0]....
.L_4996:
        /*01a0*/ 	.word	0x00013230


	//   ....[1]....
        /*01a4*/ 	.word	0x00014050


	//   ....[2]....
        /*01a8*/ 	.word	0x000147d0


	//   ....[3]....
        /*01ac*/ 	.word	0x00014820


	//   ....[4]....
        /*01b0*/ 	.word	0x00014f60


	//   ....[5]....
        /*01b4*/ 	.word	0x00014fb0


	//   ....[6]....
        /*01b8*/ 	.word	0x00014fd0


	//   ....[7]....
        /*01bc*/ 	.word	0x00015000


	//   ....[8]....
        /*01c0*/ 	.word	0x00015030


	//   ....[9]....
        /*01c4*/ 	.word	0x000157b0


	//   ....[10]....
        /*01c8*/ 	.word	0x00015800


	//   ....[11]....
        /*01cc*/ 	.word	0x00015f40


	//   ....[12]....
        /*01d0*/ 	.word	0x00015f90


	//----- nvinfo : EIATTR_MAX_THREADS
	.align		4
.L_4997:
        /*01d4*/ 	.byte	0x04, 0x05
        /*01d6*/ 	.short	(.L_4999 - .L_4998)
.L_4998:
        /*01d8*/ 	.word	0x00000040
        /*01dc*/ 	.word	0x00000001
        /*01e0*/ 	.word	0x00000001


	//----- nvinfo : EIATTR_CRS_STACK_SIZE
	.align		4
.L_4999:
        /*01e4*/ 	.byte	0x04, 0x1e
        /*01e6*/ 	.short	(.L_5001 - .L_5000)
.L_5000:
        /*01e8*/ 	.word	0x00000000
.L_5001:


//--------------------- .nv.info._ZN2at6native13reduce_kernelILi512ELi1ENS0_8ReduceOpIfNS0_14func_wrapper_tIfNS0_55_GLOBAL__N__0955718d_22_SparseCsrTensorMath_cu_868dd54514ReductionAddOpIfEEEEjfLi4ELi4EEEEEvT1_ --------------------------
	.section	.nv.info._ZN2at6native13reduce_kernelILi512ELi1ENS0_8ReduceOpIfNS0_14func_wrapper_tIfNS0_55_GLOBAL__N__0955718d_22_SparseCsrTensorMath_cu_868dd54514ReductionAddOpIfEEEEjfLi4ELi4EEEEEvT1_,"",@"SHT_CUDA_INFO"
	.sectionflags	@""
	.align	4


	//----- nvinfo : EIATTR_CUDA_API_VERSION
	.align		4
        /*0000*/ 	.byte	0x04, 0x37
        /*0002*/ 	.short	(.L_5003 - .L_5002)
.L_5002:
        /*0004*/ 	.word	0x00000082


	//----- nvinfo : EIATTR_SW2861232_WAR
	.align		4
.L_5003:
        /*0008*/ 	.byte	0x01, 0x35
	.zero		2


	//----- nvinfo : EIATTR_PARAM_CBANK
	.align		4
        /*000c*/ 	.byte	0x04, 0x0a
        /*000e*/ 	.short	(.L_5005 - .L_5004)
	.align		4
.L_5004:
        /*0010*/ 	.word	index@(.nv.constant0._ZN2at6native13reduce_kernelILi512ELi1ENS0_8ReduceOpIfNS0_14func_wrapper_tIfNS0_55_GLOBAL__N__0955718d_22_SparseCsrTensorMath_cu_868dd54514ReductionAddOpIfEEEEjfLi4ELi4EEEEEvT1_)
        /*0014*/ 	.short	0x0160
        /*0016*/ 	.short	0x0418


	//----- nvinfo : EIATTR_CBANK_PARAM_SIZE
	.align		4
.L_5005:
        /*0018*/ 	.byte	0x03, 0x19
        /*001a*/ 	.short	0x0418


	//----- nvinfo : EIATTR_KPARAM_INFO
	.align		4
        /*001c*/ 	.byte	0x04, 0x17
        /*001e*/ 	.short	(.L_5007 - .L_5006)
.L_5006:
        /*0020*/ 	.word	0x00000000
        /*0024*/ 	.short	0x0000
        /*0026*/ 	.short	0x0000
        /*0028*/ 	.byte	0x00, 0xf0, 0x61, 0x10


	//----- nvinfo : EIATTR_MAXREG_COUNT
	.align		4
.L_5007:
        /*002c*/ 	.byte	0x03, 0x1b
        /*002e*/ 	.short	0x0020


	//----- nvinfo : EIATTR_NUM_BARRIERS
	.align		4
        /*0030*/ 	.byte	0x02, 0x4c
        /*0032*/ 	.byte	0x01
	.zero		1


	//----- nvinfo : EIATTR_EXTERNS
	.align		4
        /*0034*/ 	.byte	0x04, 0x0f
        /*0036*/ 	.short	(.L_5009 - .L_5008)


	//   ....[0]....
	.align		4
.L_5008:
        /*0038*/ 	.word	index@(__assertfail)


	//----- nvinfo : EIATTR_MERCURY_ISA_VERSION
	.align		4
.L_5009:
        /*003c*/ 	.byte	0x03, 0x5f
        /*003e*/ 	.short	0x0000


	//----- nvinfo : EIATTR_INT_WARP_WIDE_INSTR_OFFSETS
	.align		4
        /*0040*/ 	.byte	0x04, 0x31
        /*0042*/ 	.short	(.L_5011 - .L_5010)


	//   ....[0]....
.L_5010:
        /*0044*/ 	.word	0x0000ac70


	//   ....[1]....
        /*0048*/ 	.word	0x0000ad40


	//----- nvinfo : EIATTR_COOP_GROUP_MASK_REGIDS
	.align		4
.L_5011:
        /*004c*/ 	.byte	0x04, 0x29
        /*004e*/ 	.short	(.L_5013 - .L_5012)


	//   ....[0]....
.L_5012:
        /*0050*/ 	.word	0xffffffff


	//   ....[1]....
        /*0054*/ 	.word	0xffffffff


	//----- nvinfo : EIATTR_COOP_GROUP_INSTR_OFFSETS
	.align		4
.L_5013:
        /*0058*/ 	.byte	0x04, 0x28
        /*005a*/ 	.short	(.L_5015 - .L_5014)


	//   ....[0]....
.L_5014:
        /*005c*/ 	.word	0x00008ff0


	//   ....[1]....
        /*0060*/ 	.word	0x0000b360


	//----- nvinfo : EIATTR_SYSCALL_OFFSETS
	.align		4
.L_5015:
        /*0064*/ 	.byte	0x04, 0x46
        /*0066*/ 	.short	(.L_5017 - .L_5016)


	//   ....[0]....
.L_5016:
        /*0068*/ 	.word	0x0000b5c0


	//   ....[1]....
        /*006c*/ 	.word	0x0000b7f0


	//   ....[2]....
        /*0070*/ 	.word	0x0000bae0


	//   ....[3]....
        /*0074*/ 	.word	0x0000bd10


	//----- nvinfo : EIATTR_EXIT_INSTR_OFFSETS
	.align		4
.L_5017:
        /*0078*/ 	.byte	0x04, 0x1c
        /*007a*/ 	.short	(.L_5019 - .L_5018)


	//   ....[0]....
.L_5018:
        /*007c*/ 	.word	0x0000adf0


	//   ....[1]....
        /*0080*/ 	.word	0x0000b3b0


	//   ....[2]....
        /*0084*/ 	.word	0x0000b600


	//   ....[3]....
        /*0088*/ 	.word	0x0000b620


	//   ....[4]....
        /*008c*/ 	.word	0x0000b830


	//   ....[5]....
        /*0090*/ 	.word	0x0000b850


	//   ....[6]....
        /*0094*/ 	.word	0x0000b870


	//   ....[7]....
        /*0098*/ 	.word	0x0000b8a0


	//   ....[8]....
        /*009c*/ 	.word	0x0000b8d0


	//   ....[9]....
        /*00a0*/ 	.word	0x0000bb20


	//   ....[10]....
        /*00a4*/ 	.word	0x0000bb40


	//   ....[11]....
        /*00a8*/ 	.word	0x0000bd50


	//   ....[12]....
        /*00ac*/ 	.word	0x0000bd70


	//----- nvinfo : EIATTR_MAX_THREADS
	.align		4
.L_5019:
        /*00b0*/ 	.byte	0x04, 0x05
        /*00b2*/ 	.short	(.L_5021 - .L_5020)
.L_5020:
        /*00b4*/ 	.word	0x00000200
        /*00b8*/ 	.word	0x00000001
        /*00bc*/ 	.word	0x00000001


	//----- nvinfo : EIATTR_CRS_STACK_SIZE
	.align		4
.L_5021:
        /*00c0*/ 	.byte	0x04, 0x1e
        /*00c2*/ 	.short	(.L_5023 - .L_5022)
.L_5022:
        /*00c4*/ 	.word	0x00000000
.L_5023:


//--------------------- .nv.info._ZN2at6native13reduce_kernelILi256ELi2ENS0_8ReduceOpIfNS0_14func_wrapper_tIfNS0_55_GLOBAL__N__0955718d_22_SparseCsrTensorMath_cu_868dd54514ReductionAddOpIfEEEEjfLi4ELi4EEEEEvT1_ --------------------------
	.section	.nv.info._ZN2at6native13reduce_kernelILi256ELi2ENS0_8ReduceOpIfNS0_14func_wrapper_tIfNS0_55_GLOBAL__N__0955718d_22_SparseCsrTensorMath_cu_868dd54514ReductionAddOpIfEEEEjfLi4ELi4EEEEEvT1_,"",@"SHT_CUDA_INFO"
	.sectionflags	@""
	.align	4


	//----- nvinfo : EIATTR_CUDA_API_VERSION
	.align		4
        /*0000*/ 	.byte	0x04, 0x37
        /*0002*/ 	.short	(.L_5025 - .L_5024)
.L_5024:
        /*0004*/ 	.word	0x00000082


	//----- nvinfo : EIATTR_SW2861232_WAR
	.align		4
.L_5025:
        /*0008*/ 	.byte	0x01, 0x35
	.zero		2


	//----- nvinfo : EIATTR_PARAM_CBANK
	.align		4
        /*000c*/ 	.byte	0x04, 0x0a
        /*000e*/ 	.short	(.L_5027 - .L_5026)
	.align		4
.L_5026:
        /*0010*/ 	.word	index@(.nv.constant0._ZN2at6native13reduce_kernelILi256ELi2ENS0_8ReduceOpIfNS0_14func_wrapper_tIfNS0_55_GLOBAL__N__0955718d_22_SparseCsrTensorMath_cu_868dd54514ReductionAddOpIfEEEEjfLi4ELi4EEEEEvT1_)
        /*0014*/ 	.short	0x0160
        /*0016*/ 	.short	0x0418


	//----- nvinfo : EIATTR_CBANK_PARAM_SIZE
	.align		4
.L_5027:
        /*0018*/ 	.byte	0x03, 0x19
        /*001a*/ 	.short	0x0418


	//----- nvinfo : EIATTR_KPARAM_INFO
	.align		4
        /*001c*/ 	.byte	0x04, 0x17
        /*001e*/ 	.short	(.L_5029 - .L_5028)
.L_5028:
        /*0020*/ 	.word	0x00000000
        /*0024*/ 	.short	0x0000
        /*0026*/ 	.short	0x0000
        /*0028*/ 	.byte	0x00, 0xf0, 0x61, 0x10


	//----- nvinfo : EIATTR_MAXREG_COUNT
	.align		4
.L_5029:
        /*002c*/ 	.byte	0x03, 0x1b
        /*002e*/ 	.short	0x0040


	//----- nvinfo : EIATTR_NUM_BARRIERS
	.align		4
        /*0030*/ 	.byte	0x02, 0x4c
        /*0032*/ 	.byte	0x01
	.zero		1


	//----- nvinfo : EIATTR_EXTERNS
	.align		4
        /*0034*/ 	.byte	0x04, 0x0f
        /*0036*/ 	.short	(.L_5031 - .L_5030)


	//   ....[0]....
	.align		4
.L_5030:
        /*0038*/ 	.word	index@(__assertfail)


	//----- nvinfo : EIATTR_MERCURY_ISA_VERSION
	.align		4
.L_5031:
        /*003c*/ 	.byte	0x03, 0x5f
        /*003e*/ 	.short	0x0000


	//----- nvinfo : EIATTR_INT_WARP_WIDE_INSTR_OFFSETS
	.align		4
        /*0040*/ 	.byte	0x04, 0x31
        /*0042*/ 	.short	(.L_5033 - .L_5032)


	//   ....[0]....
.L_5032:
        /*0044*/ 	.word	0x0000cb60


	//   ....[1]....
        /*0048*/ 	.word	0x0000cc30


	//----- nvinfo : EIATTR_COOP_GROUP_MASK_REGIDS
	.align		4
.L_5033:
        /*004c*/ 	.byte	0x04, 0x29
        /*004e*/ 	.short	(.L_5035 - .L_5034)


	//   ....[0]....
.L_5034:
        /*0050*/ 	.word	0xffffffff


	//   ....[1]....
        /*0054*/ 	.word	0xffffffff


	//   ....[2]....
        /*0058*/ 	.word	0xffffffff


	//   ....[3]....
        /*005c*/ 	.word	0xffffffff


	//----- nvinfo : EIATTR_COOP_GROUP_INSTR_OFFSETS
	.align		4
.L_5035:
        /*0060*/ 	.byte	0x04, 0x28
        /*0062*/ 	.short	(.L_5037 - .L_5036)


	//   ....[0]....
.L_5036:
        /*0064*/ 	.word	0x00009500


	//   ....[1]....
        /*0068*/ 	.word	0x00009510


	//   ....[2]....
        /*006c*/ 	.word	0x0000d300


	//   ....[3]....
        /*0070*/ 	.word	0x0000d310


	//----- nvinfo : EIATTR_SYSCALL_OFFSETS
	.align		4
.L_5037:
        /*0074*/ 	.byte	0x04, 0x46
        /*0076*/ 	.short	(.L_5039 - .L_5038)


	//   ....[0]....
.L_5038:
        /*0078*/ 	.word	0x00000f70


	//   ....[1]....
        /*007c*/ 	.word	0x0000d5b0


	//   ....[2]....
        /*0080*/ 	.word	0x0000d730


	//   ....[3]....
        /*0084*/ 	.word	0x0000d9a0


	//   ....[4]....
        /*0088*/ 	.word	0x0000db20


	//   ....[5]....
        /*008c*/ 	.word	0x0000de50


	//   ....[6]....
        /*0090*/ 	.word	0x0000dfd0


	//   ....[7]....
        /*0094*/ 	.word	0x0000e240


	//   ....[8]....
        /*0098*/ 	.word	0x0000e3c0


	//----- nvinfo : EIATTR_EXIT_INSTR_OFFSETS
	.align		4
.L_5039:
        /*009c*/ 	.byte	0x04, 0x1c
        /*009e*/ 	.short	(.L_5041 - .L_5040)


	//   ....[0]....
.L_5040:
        /*00a0*/ 	.word	0x0000cce0


	//   ....[1]....
        /*00a4*/ 	.word	0x0000d370


	//   ....[2]....
        /*00a8*/ 	.word	0x0000d770


	//   ....[3]....
        /*00ac*/ 	.word	0x0000d7a0


	//   ....[4]....
        /*00b0*/ 	.word	0x0000db60


	//   ....[5]....
        /*00b4*/ 	.word	0x0000db90


	//   ....[6]....
        /*00b8*/ 	.word	0x0000dbb0


	//   ....[7]....
        /*00bc*/ 	.word	0x0000dbe0


	//   ....[8]....
        /*00c0*/ 	.word	0x0000dc10


	//   ....[9]....
        /*00c4*/ 	.word	0x0000e010


	//   ....[10]....
        /*00c8*/ 	.word	0x0000e040


	//   ....[11]....
        /*00cc*/ 	.word	0x0000e400


	//   ....[12]....
        /*00d0*/ 	.word	0x0000e430


	//----- nvinfo : EIATTR_MAX_THREADS
	.align		4
.L_5041:
        /*00d4*/ 	.byte	0x04, 0x05
        /*00d6*/ 	.short	(.L_5043 - .L_5042)
.L_5042:
        /*00d8*/ 	.word	0x00000100
        /*00dc*/ 	.word	0x00000001
        /*00e0*/ 	.word	0x00000001


	//----- nvinfo : EIATTR_CRS_STACK_SIZE
	.align		4
.L_5043:
        /*00e4*/ 	.byte	0x04, 0x1e
        /*00e6*/ 	.short	(.L_5045 - .L_5044)
.L_5044:
        /*00e8*/ 	.word	0x00000000
.L_5045:


//--------------------- .nv.info._ZN2at6native13reduce_kernelILi128ELi4ENS0_8ReduceOpIfNS0_14func_wrapper_tIfNS0_55_GLOBAL__N__0955718d_22_SparseCsrTensorMath_cu_868dd54514ReductionAddOpIfEEEEjfLi4ELi4EEEEEvT1_ --------------------------
	.section	.nv.info._ZN2at6native13reduce_kernelILi128ELi4ENS0_8ReduceOpIfNS0_14func_wrapper_tIfNS0_55_GLOBAL__N__0955718d_22_SparseCsrTensorMath_cu_868dd54514ReductionAddOpIfEEEEjfLi4ELi4EEEEEvT1_,"",@"SHT_CUDA_INFO"
	.sectionflags	@""
	.align	4


	//----- nvinfo : EIATTR_CUDA_API_VERSION
	.align		4
        /*0000*/ 	.byte	0x04, 0x37
        /*0002*/ 	.short	(.L_5047 - .L_5046)
.L_5046:
        /*0004*/ 	.word	0x00000082


	//----- nvinfo : EIATTR_SW2861232_WAR
	.align		4
.L_5047:
        /*0008*/ 	.byte	0x01, 0x35
	.zero		2


	//----- nvinfo : EIATTR_PARAM_CBANK
	.align		4
        /*000c*/ 	.byte	0x04, 0x0a
        /*000e*/ 	.short	(.L_5049 - .L_5048)
	.align		4
.L_5048:
        /*0010*/ 	.word	index@(.nv.constant0._ZN2at6native13reduce_kernelILi128ELi4ENS0_8ReduceOpIfNS0_14func_wrapper_tIfNS0_55_GLOBAL__N__0955718d_22_SparseCsrTensorMath_cu_868dd54514ReductionAddOpIfEEEEjfLi4ELi4EEEEEvT1_)
        /*0014*/ 	.short	0x0160
        /*0016*/ 	.short	0x0418


	//----- nvinfo : EIATTR_CBANK_PARAM_SIZE
	.align		4
.L_5049:
        /*0018*/ 	.byte	0x03, 0x19
        /*001a*/ 	.short	0x0418


	//----- nvinfo : EIATTR_KPARAM_INFO
	.align		4
        /*001c*/ 	.byte	0x04, 0x17
        /*001e*/ 	.short	(.L_5051 - .L_5050)
.L_5050:
        /*0020*/ 	.word	0x00000000
        /*0024*/ 	.short	0x0000
        /*0026*/ 	.short	0x0000
        /*0028*/ 	.byte	0x00, 0xf0, 0x61, 0x10


	//----- nvinfo : EIATTR_MAXREG_COUNT
	.align		4
.L_5051:
        /*002c*/ 	.byte	0x03, 0x1b
        /*002e*/ 	.short	0x0080


	//----- nvinfo : EIATTR_NUM_BARRIERS
	.align		4
        /*0030*/ 	.byte	0x02, 0x4c
        /*0032*/ 	.byte	0x01
	.zero		1


	//----- nvinfo : EIATTR_EXTERNS
	.align		4
        /*0034*/ 	.byte	0x04, 0x0f
        /*0036*/ 	.short	(.L_5053 - .L_5052)


	//   ....[0]....
	.align		4
.L_5052:
        /*0038*/ 	.word	index@(__assertfail)


	//----- nvinfo : EIATTR_MERCURY_ISA_VERSION
	.align		4
.L_5053:
        /*003c*/ 	.byte	0x03, 0x5f
        /*003e*/ 	.short	0x0000


	//----- nvinfo : EIATTR_INT_WARP_WIDE_INSTR_OFFSETS
	.align		4
        /*0040*/ 	.byte	0x04, 0x31
        /*0042*/ 	.short	(.L_5055 - .L_5054)


	//   ....[0]....
.L_5054:
        /*0044*/ 	.word	0x00010660


	//   ....[1]....
        /*0048*/ 	.word	0x00010730


	//----- nvinfo : EIATTR_COOP_GROUP_MASK_REGIDS
	.align		4
.L_5055:
        /*004c*/ 	.byte	0x04, 0x29
        /*004e*/ 	.short	(.L_5057 - .L_5056)


	//   ....[0]....
.L_5056:
        /*0050*/ 	.word	0xffffffff


	//   ....[1]....
        /*0054*/ 	.word	0xffffffff


	//   ....[2]....
        /*0058*/ 	.word	0xffffffff


	//   ....[3]....
        /*005c*/ 	.word	0xffffffff


	//   ....[4]....
        /*0060*/ 	.word	0xffffffff


	//   ....[5]....
        /*0064*/ 	.word	0xffffffff


	//   ....[6]....
        /*0068*/ 	.word	0xffffffff


	//   ....[7]....
        /*006c*/ 	.word	0xffffffff


	//----- nvinfo : EIATTR_COOP_GROUP_INSTR_OFFSETS
	.align		4
.L_5057:
        /*0070*/ 	.byte	0x04, 0x28
        /*0072*/ 	.short	(.L_5059 - .L_5058)


	//   ....[0]....
.L_5058:
        /*0074*/ 	.word	0x00009cd0


	//   ....[1]....
        /*0078*/ 	.word	0x00009ce0


	//   ....[2]....
        /*007c*/ 	.word	0x00009cf0


	//   ....[3]....
        /*0080*/ 	.word	0x00009d00


	//   ....[4]....
        /*0084*/ 	.word	0x00010f40


	//   ....[5]....
        /*0088*/ 	.word	0x00010f50


	//   ....[6]....
        /*008c*/ 	.word	0x00010f60


	//   ....[7]....
        /*0090*/ 	.word	0x00010f70


	//----- nvinfo : EIATTR_SYSCALL_OFFSETS
	.align		4
.L_5059:
        /*0094*/ 	.byte	0x04, 0x46
        /*0096*/ 	.short	(.L_5061 - .L_5060)


	//   ....[0]....
.L_5060:
        /*0098*/ 	.word	0x00000f10


	//   ....[1]....
        /*009c*/ 	.word	0x00011270


	//   ....[2]....
        /*00a0*/ 	.word	0x000113f0


	//   ....[3]....
        /*00a4*/ 	.word	0x00011570


	//   ....[4]....
        /*00a8*/ 	.word	0x000116f0


	//   ....[5]....
        /*00ac*/ 	.word	0x000119c0


	//   ....[6]....
        /*00b0*/ 	.word	0x00011b40


	//   ....[7]....
        /*00b4*/ 	.word	0x00011cc0


	//   ....[8]....
        /*00b8*/ 	.word	0x00011e40


	//   ....[9]....
        /*00bc*/ 	.word	0x000121d0


	//   ....[10]....
        /*00c0*/ 	.word	0x00012350


	//   ....[11]....
        /*00c4*/ 	.word	0x000124d0


	//   ....[12]....
        /*00c8*/ 	.word	0x00012650


	//   ....[13]....
        /*00cc*/ 	.word	0x00012920


	//   ....[14]....
        /*00d0*/ 	.word	0x00012aa0


	//   ....[15]....
        /*00d4*/ 	.word	0x00012c20


	//   ....[16]....
        /*00d8*/ 	.word	0x00012da0


	//----- nvinfo : EIATTR_EXIT_INSTR_OFFSETS
	.align		4
.L_5061:
        /*00dc*/ 	.byte	0x04, 0x1c
        /*00de*/ 	.short	(.L_5063 - .L_5062)


	//   ....[0]....
.L_5062:
        /*00e0*/ 	.word	0x000107e0


	//   ....[1]....
        /*00e4*/ 	.word	0x00010ff0


	//   ....[2]....
        /*00e8*/ 	.word	0x00011730


	//   ....[3]....
        /*00ec*/ 	.word	0x00011780


	//   ....[4]....
        /*00f0*/ 	.word	0x00011e80


	//   ....[5]....
        /*00f4*/ 	.word	0x00011ed0


	//   ....[6]....
        /*00f8*/ 	.word	0x00011ef0


	//   ....[7]....
        /*00fc*/ 	.word	0x00011f20


	//   ....[8]....
        /*0100*/ 	.word	0x00011f50


	//   ....[9]....
        /*0104*/ 	.word	0x00012690


	//   ....[10]....
        /*0108*/ 	.word	0x000126e0


	//   ....[11]....
        /*010c*/ 	.word	0x00012de0


	//   ....[12]....
        /*0110*/ 	.word	0x00012e30


	//----- nvinfo : EIATTR_MAX_THREADS
	.align		4
.L_5063:
        /*0114*/ 	.byte	0x04, 0x05
        /*0116*/ 	.short	(.L_5065 - .L_5064)
.L_5064:
        /*0118*/ 	.word	0x00000080
        /*011c*/ 	.word	0x00000001
        /*0120*/ 	.word	0x00000001


	//----- nvinfo : EIATTR_CRS_STACK_SIZE
	.align		4
.L_5065:
        /*0124*/ 	.byte	0x04, 0x1e
        /*0126*/ 	.short	(.L_5067 - .L_5066)
.L_5066:
        /*0128*/ 	.word	0x00000000
.L_5067:


//--------------------- .nv.info._ZN2at6native13reduce_kernelILi512ELi1ENS0_8ReduceOpIdNS0_14func_wrapper_tIdNS0_55_GLOBAL__N__0955718d_22_SparseCsrTensorMath_cu_868dd54514ReductionAddOpIdEEEEjdLi4ELi4EEEEEvT1_ --------------------------
	.section	.nv.info._ZN2at6native13reduce_kernelILi512ELi1ENS0_8ReduceOpIdNS0_14func_wrapper_tIdNS0_55_GLOBAL__N__0955718d_22_SparseCsrTensorMath_cu_868dd54514ReductionAddOpIdEEEEjdLi4ELi4EEEEEvT1_,"",@"SHT_CUDA_INFO"
	.sectionflags	@""
	.align	4


	//----- nvinfo : EIATTR_CUDA_API_VERSION
	.align		4
        /*0000*/ 	.byte	0x04, 0x37
        /*0002*/ 	.short	(.L_5069 - .L_5068)
.L_5068:
        /*0004*/ 	.word	0x00000082


	//----- nvinfo : EIATTR_SW2861232_WAR
	.align		4
.L_5069:
        /*0008*/ 	.byte	0x01, 0x35
	.zero		2


	//----- nvinfo : EIATTR_PARAM_CBANK
	.align		4
        /*000c*/ 	.byte	0x04, 0x0a
        /*000e*/ 	.short	(.L_5071 - .L_5070)
	.align		4
.L_5070:
        /*0010*/ 	.word	index@(.nv.constant0._ZN2at6native13reduce_kernelILi512ELi1ENS0_8ReduceOpIdNS0_14func_wrapper_tIdNS0_55_GLOBAL__N__0955718d_22_SparseCsrTensorMath_cu_868dd54514ReductionAddOpIdEEEEjdLi4ELi4EEEEEvT1_)
        /*0014*/ 	.short	0x0160
        /*0016*/ 	.short	0x0420


	//----- nvinfo : EIATTR_CBANK_PARAM_SIZE
	.align		4
.L_5071:
        /*0018*/ 	.byte	0x03, 0x19
        /*001a*/ 	.short	0x0420


	//----- nvinfo : EIATTR_KPARAM_INFO
	.align		4
        /*001c*/ 	.byte	0x04, 0x17
        /*001e*/ 	.short	(.L_5073 - .L_5072)
.L_5072:
        /*0020*/ 	.word	0x00000000
        /*0024*/ 	.short	0x0000
        /*0026*/ 	.short	0x0000
        /*0028*/ 	.byte	0x00, 0xf0, 0x81, 0x10


	//----- nvinfo : EIATTR_MAXREG_COUNT
	.align		4
.L_5073:
        /*002c*/ 	.byte	0x03, 0x1b
        /*002e*/ 	.short	0x0020


	//----- nvinfo : EIATTR_NUM_BARRIERS
	.align		4
        /*0030*/ 	.byte	0x02, 0x4c
        /*0032*/ 	.byte	0x01
	.zero		1


	//----- nvinfo : EIATTR_EXTERNS
	.align		4
        /*0034*/ 	.byte	0x04, 0x0f
        /*0036*/ 	.short	(.L_5075 - .L_5074)


	//   ....[0]....
	.align		4
.L_5074:
        /*0038*/ 	.word	index@(__assertfail)


	//----- nvinfo : EIATTR_MERCURY_ISA_VERSION
	.align		4
.L_5075:
        /*003c*/ 	.byte	0x03, 0x5f
        /*003e*/ 	.short	0x0000


	//----- nvinfo : EIATTR_INT_WARP_WIDE_INSTR_OFFSETS
	.align		4
        /*0040*/ 	.byte	0x04, 0x31
        /*0042*/ 	.short	(.L_5077 - .L_5076)


	//   ....[0]....
.L_5076:
        /*0044*/ 	.word	0x0000adf0


	//   ....[1]....
        /*0048*/ 	.word	0x0000aec0


	//----- nvinfo : EIATTR_COOP_GROUP_MASK_REGIDS
	.align		4
.L_5077:
        /*004c*/ 	.byte	0x04, 0x29
        /*004e*/ 	.short	(.L_5079 - .L_5078)


	//   ....[0]....
.L_5078:
        /*0050*/ 	.word	0xffffffff


	//   ....[1]....
        /*0054*/ 	.word	0xffffffff


	//   ....[2]....
        /*0058*/ 	.word	0xffffffff


	//   ....[3]....
        /*005c*/ 	.word	0xffffffff


	//----- nvinfo : EIATTR_COOP_GROUP_INSTR_OFFSETS
	.align		4
.L_5079:
        /*0060*/ 	.byte	0x04, 0x28
        /*0062*/ 	.short	(.L_5081 - .L_5080)


	//   ....[0]....
.L_5080:
        /*0064*/ 	.word	0x00009160


	//   ....[1]....
        /*0068*/ 	.word	0x00009170


	//   ....[2]....
        /*006c*/ 	.word	0x0000b500


	//   ....[3]....
        /*0070*/ 	.word	0x0000b510


	//----- nvinfo : EIATTR_SYSCALL_OFFSETS
	.align		4
.L_5081:
        /*0074*/ 	.byte	0x04, 0x46
        /*0076*/ 	.short	(.L_5083 - .L_5082)


	//   ....[0]....
.L_5082:
        /*0078*/ 	.word	0x0000b770


	//   ....[1]....
        /*007c*/ 	.word	0x0000b9a0


	//   ....[2]....
        /*0080*/ 	.word	0x0000bc90


	//   ....[3]....
        /*0084*/ 	.word	0x0000bec0


	//----- nvinfo : EIATTR_EXIT_INSTR_OFFSETS
	.align		4
.L_5083:
        /*0088*/ 	.byte	0x04, 0x1c
        /*008a*/ 	.short	(.L_5085 - .L_5084)


	//   ....[0]....
.L_5084:
        /*008c*/ 	.word	0x0000af70


	//   ....[1]....
        /*0090*/ 	.word	0x0000b560


	//   ....[2]....
        /*0094*/ 	.word	0x0000b7b0


	//   ....[3]....
        /*0098*/ 	.word	0x0000b7d0


	//   ....[4]....
        /*009c*/ 	.word	0x0000b9e0


	//   ....[5]....
        /*00a0*/ 	.word	0x0000ba00


	//   ....[6]....
        /*00a4*/ 	.word	0x0000ba20


	//   ....[7]....
        /*00a8*/ 	.word	0x0000ba50


	//   ....[8]....
        /*00ac*/ 	.word	0x0000ba80


	//   ....[9]....
        /*00b0*/ 	.word	0x0000bcd0


	//   ....[10]....
        /*00b4*/ 	.word	0x0000bcf0


	//   ....[11]....
        /*00b8*/ 	.word	0x0000bf00


	//   ....[12]....
        /*00bc*/ 	.word	0x0000bf20


	//----- nvinfo : EIATTR_MAX_THREADS
	.align		4
.L_5085:
        /*00c0*/ 	.byte	0x04, 0x05
        /*00c2*/ 	.short	(.L_5087 - .L_5086)
.L_5086:
        /*00c4*/ 	.word	0x00000200
        /*00c8*/ 	.word	0x00000001
        /*00cc*/ 	.word	0x00000001


	//----- nvinfo : EIATTR_CRS_STACK_SIZE
	.align		4
.L_5087:
        /*00d0*/ 	.byte	0x04, 0x1e
        /*00d2*/ 	.short	(.L_5089 - .L_5088)
.L_5088:
        /*00d4*/ 	.word	0x00000000
.L_5089:


//--------------------- .nv.info._ZN2at6native13reduce_kernelILi256ELi2ENS0_8ReduceOpIdNS0_14func_wrapper_tIdNS0_55_GLOBAL__N__0955718d_22_SparseCsrTensorMath_cu_868dd54514ReductionAddOpIdEEEEjdLi4ELi4EEEEEvT1_ --------------------------
	.section	.nv.info._ZN2at6native13reduce_kernelILi256ELi2ENS0_8ReduceOpIdNS0_14func_wrapper_tIdNS0_55_GLOBAL__N__0955718d_22_SparseCsrTensorMath_cu_868dd54514ReductionAddOpIdEEEEjdLi4ELi4EEEEEvT1_,"",@"SHT_CUDA_INFO"
	.sectionflags	@""
	.align	4


	//----- nvinfo : EIATTR_CUDA_API_VERSION
	.align		4
        /*0000*/ 	.byte	0x04, 0x37
        /*0002*/ 	.short	(.L_5091 - .L_5090)
.L_5090:
        /*0004*/ 	.word	0x00000082


	//----- nvinfo : EIATTR_SW2861232_WAR
	.align		4
.L_5091:
        /*0008*/ 	.byte	0x01, 0x35
	.zero		2


	//----- nvinfo : EIATTR_PARAM_CBANK
	.align		4
        /*000c*/ 	.byte	0x04, 0x0a
        /*000e*/ 	.short	(.L_5093 - .L_5092)
	.align		4
.L_5092:
        /*0010*/ 	.word	index@(.nv.constant0._ZN2at6native13reduce_kernelILi256ELi2ENS0_8ReduceOpIdNS0_14func_wrapper_tIdNS0_55_GLOBAL__N__0955718d_22_SparseCsrTensorMath_cu_868dd54514ReductionAddOpIdEEEEjdLi4ELi4EEEEEvT1_)
        /*0014*/ 	.short	0x0160
        /*0016*/ 	.short	0x0420


	//----- nvinfo : EIATTR_CBANK_PARAM_SIZE
	.align		4
.L_5093:
        /*0018*/ 	.byte	0x03, 0x19
        /*001a*/ 	.short	0x0420


	//----- nvinfo : EIATTR_KPARAM_INFO
	.align		4
        /*001c*/ 	.byte	0x04, 0x17
        /*001e*/ 	.short	(.L_5095 - .L_5094)
.L_5094:
        /*0020*/ 	.word	0x00000000
        /*0024*/ 	.short	0x0000
        /*0026*/ 	.short	0x0000
        /*0028*/ 	.byte	0x00, 0xf0, 0x81, 0x10


	//----- nvinfo : EIATTR_MAXREG_COUNT
	.align		4
.L_5095:
        /*002c*/ 	.byte	0x03, 0x1b
        /*002e*/ 	.short	0x0040


	//----- nvinfo : EIATTR_NUM_BARRIERS
	.align		4
        /*0030*/ 	.byte	0x02, 0x4c
        /*0032*/ 	.byte	0x01
	.zero		1


	//----- nvinfo : EIATTR_EXTERNS
	.align		4
        /*0034*/ 	.byte	0x04, 0x0f
        /*0036*/ 	.short	(.L_5097 - .L_5096)


	//   ....[0]....
	.align		4
.L_5096:
        /*0038*/ 	.word	index@(__assertfail)


	//----- nvinfo : EIATTR_MERCURY_ISA_VERSION
	.align		4
.L_5097:
        /*003c*/ 	.byte	0x03, 0x5f
        /*003e*/ 	.short	0x0000


	//----- nvinfo : EIATTR_INT_WARP_WIDE_INSTR_OFFSETS
	.align		4
        /*0040*/ 	.byte	0x04, 0x31
        /*0042*/ 	.short	(.L_5099 - .L_5098)


	//   ....[0]....
.L_5098:
        /*0044*/ 	.word	0x0000cf90


	//   ....[1]....
        /*0048*/ 	.word	0x0000d060


	//----- nvinfo : EIATTR_COOP_GROUP_MASK_REGIDS
	.align		4
.L_5099:
        /*004c*/ 	.byte	0x04, 0x29
        /*004e*/ 	.short	(.L_5101 - .L_5100)


	//   ....[0]....
.L_5100:
        /*0050*/ 	.word	0xffffffff


	//   ....[1]....
        /*0054*/ 	.word	0xffffffff


	//   ....[2]....
        /*0058*/ 	.word	0xffffffff


	//   ....[3]....
        /*005c*/ 	.word	0xffffffff


	//   ....[4]....
        /*0060*/ 	.word	0xffffffff


	//   ....[5]....
        /*0064*/ 	.word	0xffffffff


	//   ....[6]....
        /*0068*/ 	.word	0xffffffff


	//   ....[7]....
        /*006c*/ 	.word	0xffffffff


	//----- nvinfo : EIATTR_COOP_GROUP_INSTR_OFFSETS
	.align		4
.L_5101:
        /*0070*/ 	.byte	0x04, 0x28
        /*0072*/ 	.short	(.L_5103 - .L_5102)


	//   ....[0]....
.L_5102:
        /*0074*/ 	.word	0x00009910


	//   ....[1]....
        /*0078*/ 	.word	0x00009920


	//   ....[2]....
        /*007c*/ 	.word	0x00009930


	//   ....[3]....
        /*0080*/ 	.word	0x00009940


	//   ....[4]....
        /*0084*/ 	.word	0x0000d780


	//   ....[5]....
        /*0088*/ 	.word	0x0000d790


	//   ....[6]....
        /*008c*/ 	.word	0x0000d7a0


	//   ....[7]....
        /*0090*/ 	.word	0x0000d7b0


	//----- nvinfo : EIATTR_SYSCALL_OFFSETS
	.align		4
.L_5103:
        /*0094*/ 	.byte	0x04, 0x46
        /*0096*/ 	.short	(.L_5105 - .L_5104)


	//   ....[0]....
.L_5104:
        /*0098*/ 	.word	0x00000f70


	//   ....[1]....
        /*009c*/ 	.word	0x0000da50


	//   ....[2]....
        /*00a0*/ 	.word	0x0000dbd0


	//   ....[3]....
        /*00a4*/ 	.word	0x0000de40


	//   ....[4]....
        /*00a8*/ 	.word	0x0000dfc0


	//   ....[5]....
        /*00ac*/ 	.word	0x0000e2f0


	//   ....[6]....
        /*00b0*/ 	.word	0x0000e470


	//   ....[7]....
        /*00b4*/ 	.word	0x0000e6e0


	//   ....[8]....
        /*00b8*/ 	.word	0x0000e860


	//----- nvinfo : EIATTR_EXIT_INSTR_OFFSETS
	.align		4
.L_5105:
        /*00bc*/ 	.byte	0x04, 0x1c
        /*00be*/ 	.short	(.L_5107 - .L_5106)


	//   ....[0]....
.L_5106:
        /*00c0*/ 	.word	0x0000d110


	//   ....[1]....
        /*00c4*/ 	.word	0x0000d810


	//   ....[2]....
        /*00c8*/ 	.word	0x0000dc10


	//   ....[3]....
        /*00cc*/ 	.word	0x0000dc40


	//   ....[4]....
        /*00d0*/ 	.word	0x0000e000


	//   ....[5]....
        /*00d4*/ 	.word	0x0000e030


	//   ....[6]....
        /*00d8*/ 	.word	0x0000e050


	//   ....[7]....
        /*00dc*/ 	.word	0x0000e080


	//   ....[8]....
        /*00e0*/ 	.word	0x0000e0b0


	//   ....[9]....
        /*00e4*/ 	.word	0x0000e4b0


	//   ....[10]....
        /*00e8*/ 	.word	0x0000e4e0


	//   ....[11]....
        /*00ec*/ 	.word	0x0000e8a0


	//   ....[12]....
        /*00f0*/ 	.word	0x0000e8d0


	//----- nvinfo : EIATTR_MAX_THREADS
	.align		4
.L_5107:
        /*00f4*/ 	.byte	0x04, 0x05
        /*00f6*/ 	.short	(.L_5109 - .L_5108)
.L_5108:
        /*00f8*/ 	.word	0x00000100
        /*00fc*/ 	.word	0x00000001
        /*0100*/ 	.word	0x00000001


	//----- nvinfo : EIATTR_CRS_STACK_SIZE
	.align		4
.L_5109:
        /*0104*/ 	.byte	0x04, 0x1e
        /*0106*/ 	.short	(.L_5111 - .L_5110)
.L_5110:
        /*0108*/ 	.word	0x00000000
.L_5111:


//--------------------- .nv.info._ZN2at6native13reduce_kernelILi128ELi4ENS0_8ReduceOpIdNS0_14func_wrapper_tIdNS0_55_GLOBAL__N__0955718d_22_SparseCsrTensorMath_cu_868dd54514ReductionAddOpIdEEEEjdLi4ELi4EEEEEvT1_ --------------------------
	.section	.nv.info._ZN2at6native13reduce_kernelILi128ELi4ENS0_8ReduceOpIdNS0_14func_wrapper_tIdNS0_55_GLOBAL__N__0955718d_22_SparseCsrTensorMath_cu_868dd54514ReductionAddOpIdEEEEjdLi4ELi4EEEEEvT1_,"",@"SHT_CUDA_INFO"
	.sectionflags	@""
	.align	4


	//----- nvinfo : EIATTR_CUDA_API_VERSION
	.align		4
        /*0000*/ 	.byte	0x04, 0x37
        /*0002*/ 	.short	(.L_5113 - .L_5112)
.L_5112:
        /*0004*/ 	.word	0x00000082


	//----- nvinfo : EIATTR_SW2861232_WAR
	.align		4
.L_5113:
        /*0008*/ 	.byte	0x01, 0x35
	.zero		2


	//----- nvinfo : EIATTR_PARAM_CBANK
	.align		4
        /*000c*/ 	.byte	0x04, 0x0a
        /*000e*/ 	.short	(.L_5115 - .L_5114)
	.align		4
.L_5114:
        /*0010*/ 	.word	index@(.nv.constant0._ZN2at6native13reduce_kernelILi128ELi4ENS0_8ReduceOpIdNS0_14func_wrapper_tIdNS0_55_GLOBAL__N__0955718d_22_SparseCsrTensorMath_cu_868dd54514ReductionAddOpIdEEEEjdLi4ELi4EEEEEvT1_)
        /*0014*/ 	.short	0x0160
        /*0016*/ 	.short	0x0420


	//----- nvinfo : EIATTR_CBANK_PARAM_SIZE
	.align		4
.L_5115:
        /*0018*/ 	.byte	0x03, 0x19
        /*001a*/ 	.short	0x0420


	//----- nvinfo : EIATTR_KPARAM_INFO
	.align		4
        /*001c*/ 	.byte	0x04, 0x17
        /*001e*/ 	.short	(.L_5117 - .L_5116)
.L_5116:
        /*0020*/ 	.word	0x00000000
        /*0024*/ 	.short	0x0000
        /*0026*/ 	.short	0x0000
        /*0028*/ 	.byte	0x00, 0xf0, 0x81, 0x10


	//----- nvinfo : EIATTR_MAXREG_COUNT
	.align		4
.L_5117:
        /*002c*/ 	.byte	0x03, 0x1b
        /*002e*/ 	.short	0x0080


	//----- nvinfo : EIATTR_NUM_BARRIERS
	.align		4
        /*0030*/ 	.byte	0x02, 0x4c
        /*0032*/ 	.byte	0x01
	.zero		1


	//----- nvinfo : EIATTR_EXTERNS
	.align		4
        /*0034*/ 	.byte	0x04, 0x0f
        /*0036*/ 	.short	(.L_5119 - .L_5118)


	//   ....[0]....
	.align		4
.L_5118:
        /*0038*/ 	.word	index@(__assertfail)


	//----- nvinfo : EIATTR_MERCURY_ISA_VERSION
	.align		4
.L_5119:
        /*003c*/ 	.byte	0x03, 0x5f
        /*003e*/ 	.short	0x0000


	//----- nvinfo : EIATTR_INT_WARP_WIDE_INSTR_OFFSETS
	.align		4
        /*0040*/ 	.byte	0x04, 0x31
        /*0042*/ 	.short	(.L_5121 - .L_5120)


	//   ....[0]....
.L_5120:
        /*0044*/ 	.word	0x000110f0


	//   ....[1]....
        /*0048*/ 	.word	0x000111c0


	//----- nvinfo : EIATTR_COOP_GROUP_MASK_REGIDS
	.align		4
.L_5121:
        /*004c*/ 	.byte	0x04, 0x29
        /*004e*/ 	.short	(.L_5123 - .L_5122)


	//   ....[0]....
.L_5122:
        /*0050*/ 	.word	0xffffffff


	//   ....[1]....
        /*0054*/ 	.word	0xffffffff


	//   ....[2]....
        /*0058*/ 	.word	0xffffffff


	//   ....[3]....
        /*005c*/ 	.word	0xffffffff


	//   ....[4]....
        /*0060*/ 	.word	0xffffffff


	//   ....[5]....
        /*0064*/ 	.word	0xffffffff


	//   ....[6]....
        /*0068*/ 	.word	0xffffffff


	//   ....[7]....
        /*006c*/ 	.word	0xffffffff


	//   ....[8]....
        /*0070*/ 	.word	0xffffffff


	//   ....[9]....
        /*0074*/ 	.word	0xffffffff


	//   ....[10]....
        /*0078*/ 	.word	0xffffffff


	//   ....[11]....
        /*007c*/ 	.word	0xffffffff


	//   ....[12]....
        /*0080*/ 	.word	0xffffffff


	//   ....[13]....
        /*0084*/ 	.word	0xffffffff


	//   ....[14]....
        /*0088*/ 	.word	0xffffffff


	//   ....[15]....
        /*008c*/ 	.word	0xffffffff


	//----- nvinfo : EIATTR_COOP_GROUP_INSTR_OFFSETS
	.align		4
.L_5123:
        /*0090*/ 	.byte	0x04, 0x28
        /*0092*/ 	.short	(.L_5125 - .L_5124)


	//   ....[0]....
.L_5124:
        /*0094*/ 	.word	0x0000a720


	//   ....[1]....
        /*0098*/ 	.word	0x0000a730


	//   ....[2]....
        /*009c*/ 	.word	0x0000a740


	//   ....[3]....
        /*00a0*/ 	.word	0x0000a750


	//   ....[4]....
        /*00a4*/ 	.word	0x0000a760


	//   ....[5]....
        /*00a8*/ 	.word	0x0000a770


	//   ....[6]....
        /*00ac*/ 	.word	0x0000a780


	//   ....[7]....
        /*00b0*/ 	.word	0x0000a790


	//   ....[8]....
        /*00b4*/ 	.word	0x00011b80


	//   ....[9]....
        /*00b8*/ 	.word	0x00011b90


	//   ....[10]....
        /*00bc*/ 	.word	0x00011ba0


	//   ....[11]....
        /*00c0*/ 	.word	0x00011bb0


	//   ....[12]....
        /*00c4*/ 	.word	0x00011bc0


	//   ....[13]....
        /*00c8*/ 	.word	0x00011bd0


	//   ....[14]....
        /*00cc*/ 	.word	0x00011be0


	//   ....[15]....
        /*00d0*/ 	.word	0x00011bf0


	//----- nvinfo : EIATTR_SYSCALL_OFFSETS
	.align		4
.L_5125:
        /*00d4*/ 	.byte	0x04, 0x46
        /*00d6*/ 	.short	(.L_5127 - .L_5126)


	//   ....[0]....
.L_5126:
        /*00d8*/ 	.word	0x00000f10


	//   ....[1]....
        /*00dc*/ 	.word	0x00011ef0


	//   ....[2]....
        /*00e0*/ 	.word	0x00012070


	//   ....[3]....
        /*00e4*/ 	.word	0x000121f0


	//   ....[4]....
        /*00e8*/ 	.word	0x00012370


	//   ....[5]....
        /*00ec*/ 	.word	0x00012640


	//   ....[6]....
        /*00f0*/ 	.word	0x000127c0


	//   ....[7]....
        /*00f4*/ 	.word	0x00012940


	//   ....[8]....
        /*00f8*/ 	.word	0x00012ac0


	//   ....[9]....
        /*00fc*/ 	.word	0x00012e50


	//   ....[10]....
        /*0100*/ 	.word	0x00012fd0


	//   ....[11]....
        /*0104*/ 	.word	0x00013150


	//   ....[12]....
        /*0108*/ 	.word	0x000132d0


	//   ....[13]....
        /*010c*/ 	.word	0x000135a0


	//   ....[14]....
        /*0110*/ 	.word	0x00013720


	//   ....[15]....
        /*0114*/ 	.word	0x000138a0


	//   ....[16]....
        /*0118*/ 	.word	0x00013a20


	//----- nvinfo : EIATTR_EXIT_INSTR_OFFSETS
	.align		4
.L_5127:
        /*011c*/ 	.byte	0x04, 0x1c
        /*011e*/ 	.short	(.L_5129 - .L_5128)


	//   ....[0]....
.L_5128:
        /*0120*/ 	.word	0x00011270


	//   ....[1]....
        /*0124*/ 	.word	0x00011c70


	//   ....[2]....
        /*0128*/ 	.word	0x000123b0


	//   ....[3]....
        /*012c*/ 	.word	0x00012400


	//   ....[4]....
        /*0130*/ 	.word	0x00012b00


	//   ....[5]....
        /*0134*/ 	.word	0x00012b50


	//   ....[6]....
        /*0138*/ 	.word	0x00012b70


	//   ....[7]....
        /*013c*/ 	.word	0x00012ba0


	//   ....[8]....
        /*0140*/ 	.word	0x00012bd0


	//   ....[9]....
        /*0144*/ 	.word	0x00013310


	//   ....[10]....
        /*0148*/ 	.word	0x00013360


	//   ....[11]....
        /*014c*/ 	.word	0x00013a60


	//   ....[12]....
        /*0150*/ 	.word	0x00013ab0


	//----- nvinfo : EIATTR_MAX_THREADS
	.align		4
.L_5129:
        /*0154*/ 	.byte	0x04, 0x05
        /*0156*/ 	.short	(.L_5131 - .L_5130)
.L_5130:
        /*0158*/ 	.word	0x00000080
        /*015c*/ 	.word	0x00000001
        /*0160*/ 	.word	0x00000001


	//----- nvinfo : EIATTR_CRS_STACK_SIZE
	.align		4
.L_5131:
        /*0164*/ 	.byte	0x04, 0x1e
        /*0166*/ 	.short	(.L_5133 - .L_5132)
.L_5132:
        /*0168*/ 	.word	0x00000000
.L_5133:


//--------------------- .nv.info._ZN2at6native13reduce_kernelILi512ELi1ENS0_8ReduceOpIsNS0_14func_wrapper_tIsNS0_55_GLOBAL__N__0955718d_22_SparseCsrTensorMath_cu_868dd54514ReductionAddOpIlEEEEjsLi4ELi4EEEEEvT1_ --------------------------
	.section	.nv.info._ZN2at6native13reduce_kernelILi512ELi1ENS0_8ReduceOpIsNS0_14func_wrapper_tIsNS0_55_GLOBAL__N__0955718d_22_SparseCsrTensorMath_cu_868dd54514ReductionAddOpIlEEEEjsLi4ELi4EEEEEvT1_,"",@"SHT_CUDA_INFO"
	.sectionflags	@""
	.align	4


	//----- nvinfo : EIATTR_CUDA_API_VERSION
	.align		4
        /*0000*/ 	.byte	0x04, 0x37
        /*0002*/ 	.short	(.L_5135 - .L_5134)
.L_5134:
        /*0004*/ 	.word	0x00000082


	//----- nvinfo : EIATTR_SW2861232_WAR
	.align		4
.L_5135:
        /*0008*/ 	.byte	0x01, 0x35
	.zero		2


	//----- nvinfo : EIATTR_PARAM_CBANK
	.align		4
        /*000c*/ 	.byte	0x04, 0x0a
        /*000e*/ 	.short	(.L_5137 - .L_5136)
	.align		4
.L_5136:
        /*0010*/ 	.word	index@(.nv.constant0._ZN2at6native13reduce_kernelILi512ELi1ENS0_8ReduceOpIsNS0_14func_wrapper_tIsNS0_55_GLOBAL__N__0955718d_22_SparseCsrTensorMath_cu_868dd54514ReductionAddOpIlEEEEjsLi4ELi4EEEEEvT1_)
        /*0014*/ 	.short	0x0160
        /*0016*/ 	.short	0x0420


	//----- nvinfo : EIATTR_CBANK_PARAM_SIZE
	.align		4
.L_5137:
        /*0018*/ 	.byte	0x03, 0x19
        /*001a*/ 	.short	0x0420


	//----- nvinfo : EIATTR_KPARAM_INFO
	.align		4
        /*001c*/ 	.byte	0x04, 0x17
        /*001e*/ 	.short	(.L_5139 - .L_5138)
.L_5138:
        /*0020*/ 	.word	0x00000000
        /*0024*/ 	.short	0x0000
        /*0026*/ 	.short	0x0000
        /*0028*/ 	.byte	0x00, 0xf0, 0x81, 0x10


	//----- nvinfo : EIATTR_MAXREG_COUNT
	.align		4
.L_5139:
        /*002c*/ 	.byte	0x03, 0x1b
        /*002e*/ 	.short	0x0020


	//----- nvinfo : EIATTR_NUM_BARRIERS
	.align		4
        /*0030*/ 	.byte	0x02, 0x4c
        /*0032*/ 	.byte	0x01
	.zero		1


	//----- nvinfo : EIATTR_EXTERNS
	.align		4
        /*0034*/ 	.byte	0x04, 0x0f
        /*0036*/ 	.short	(.L_5141 - .L_5140)


	//   ....[0]....
	.align		4
.L_5140:
        /*0038*/ 	.word	index@(__assertfail)


	//----- nvinfo : EIATTR_MERCURY_ISA_VERSION
	.align		4
.L_5141:
        /*003c*/ 	.byte	0x03, 0x5f
        /*003e*/ 	.short	0x0000


	//----- nvinfo : EIATTR_INT_WARP_WIDE_INSTR_OFFSETS
	.align		4
        /*0040*/ 	.byte	0x04, 0x31
        /*0042*/ 	.short	(.L_5143 - .L_5142)


	//   ....[0]....
.L_5142:
        /*0044*/ 	.word	0x0000ba80


	//   ....[1]....
        /*0048*/ 	.word	0x0000bb50


	//----- nvinfo : EIATTR_COOP_GROUP_MASK_REGIDS
	.align		4
.L_5143:
        /*004c*/ 	.byte	0x04, 0x29
        /*004e*/ 	.short	(.L_5145 - .L_5144)


	//   ....[0]....
.L_5144:
        /*0050*/ 	.word	0xffffffff


	//   ....[1]....
        /*0054*/ 	.word	0xffffffff


	//   ....[2]....
        /*0058*/ 	.word	0xffffffff


	//   ....[3]....
        /*005c*/ 	.word	0xffffffff


	//----- nvinfo : EIATTR_COOP_GROUP_INSTR_OFFSETS
	.align		4
.L_5145:
        /*0060*/ 	.byte	0x04, 0x28
        /*0062*/ 	.short	(.L_5147 - .L_5146)


	//   ....[0]....
.L_5146:
        /*0064*/ 	.word	0x000095b0


	//   ....[1]....
        /*0068*/ 	.word	0x000095c0


	//   ....[2]....
        /*006c*/ 	.word	0x0000c1c0


	//   ....[3]....
        /*0070*/ 	.word	0x0000c1d0


	//----- nvinfo : EIATTR_SYSCALL_OFFSETS
	.align		4
.L_5147:
        /*0074*/ 	.byte	0x04, 0x46
        /*0076*/ 	.short	(.L_5149 - .L_5148)


	//   ....[0]....
.L_5148:
        /*0078*/ 	.word	0x0000c450


	//   ....[1]....
        /*007c*/ 	.word	0x0000c680


	//   ....[2]....
        /*0080*/ 	.word	0x0000c9a0


	//   ....[3]....
        /*0084*/ 	.word	0x0000cbd0


	//----- nvinfo : EIATTR_EXIT_INSTR_OFFSETS
	.align		4
.L_5149:
        /*0088*/ 	.byte	0x04, 0x1c
        /*008a*/ 	.short	(.L_5151 - .L_5150)


	//   ....[0]....
.L_5150:
        /*008c*/ 	.word	0x0000bc00


	//   ....[1]....
        /*0090*/ 	.word	0x0000c230


	//   ....[2]....
        /*0094*/ 	.word	0x0000c490


	//   ....[3]....
        /*0098*/ 	.word	0x0000c4b0


	//   ....[4]....
        /*009c*/ 	.word	0x0000c6c0


	//   ....[5]....
        /*00a0*/ 	.word	0x0000c6e0


	//   ....[6]....
        /*00a4*/ 	.word	0x0000c700


	//   ....[7]....
        /*00a8*/ 	.word	0x0000c730


	//   ....[8]....
        /*00ac*/ 	.word	0x0000c760


	//   ....[9]....
        /*00b0*/ 	.word	0x0000c9e0


	//   ....[10]....
        /*00b4*/ 	.word	0x0000ca00


	//   ....[11]....
        /*00b8*/ 	.word	0x0000cc10


	//   ....[12]....
        /*00bc*/ 	.word	0x0000cc30


	//----- nvinfo : EIATTR_MAX_THREADS
	.align		4
.L_5151:
        /*00c0*/ 	.byte	0x04, 0x05
        /*00c2*/ 	.short	(.L_5153 - .L_5152)
.L_5152:
        /*00c4*/ 	.word	0x00000200
        /*00c8*/ 	.word	0x00000001
        /*00cc*/ 	.word	0x00000001


	//----- nvinfo : EIATTR_CRS_STACK_SIZE
	.align		4
.L_5153:
        /*00d0*/ 	.byte	0x04, 0x1e
        /*00d2*/ 	.short	(.L_5155 - .L_5154)
.L_5154:
        /*00d4*/ 	.word	0x00000000
.L_5155:


//--------------------- .nv.info._ZN2at6native13reduce_kernelILi256ELi2ENS0_8ReduceOpIsNS0_14func_wrapper_tIsNS0_55_GLOBAL__N__0955718d_22_SparseCsrTensorMath_cu_868dd54514ReductionAddOpIlEEEEjsLi4ELi4EEEEEvT1_ --------------------------
	.section	.nv.info._ZN2at6native13reduce_kernelILi256ELi2ENS0_8ReduceOpIsNS0_14func_wrapper_tIsNS0_55_GLOBAL__N__0955718d_22_SparseCsrTensorMath_cu_868dd54514ReductionAddOpIlEEEEjsLi4ELi4EEEEEvT1_,"",@"SHT_CUDA_INFO"
	.sectionflags	@""
	.align	4


	//----- nvinfo : EIATTR_CUDA_API_VERSION
	.align		4
        /*0000*/ 	.byte	0x04, 0x37
        /*0002*/ 	.short	(.L_5157 - .L_5156)
.L_5156:
        /*0004*/ 	.word	0x00000082


	//----- nvinfo : EIATTR_SW2861232_WAR
	.align		4
.L_5157:
        /*0008*/ 	.byte	0x01, 0x35
	.zero		2


	//----- nvinfo : EIATTR_PARAM_CBANK
	.align		4
        /*000c*/ 	.byte	0x04, 0x0a
        /*000e*/ 	.short	(.L_5159 - .L_5158)
	.align		4
.L_5158:
        /*0010*/ 	.word	index@(.nv.constant0._ZN2at6native13reduce_kernelILi256ELi2ENS0_8ReduceOpIsNS0_14func_wrapper_tIsNS0_55_GLOBAL__N__0955718d_22_SparseCsrTensorMath_cu_868dd54514ReductionAddOpIlEEEEjsLi4ELi4EEEEEvT1_)
        /*0014*/ 	.short	0x0160
        /*0016*/ 	.short	0x0420


	//----- nvinfo : EIATTR_CBANK_PARAM_SIZE
	.align		4
.L_5159:
        /*0018*/ 	.byte	0x03, 0x19
        /*001a*/ 	.short	0x0420


	//----- nvinfo : EIATTR_KPARAM_INFO
	.align		4
        /*001c*/ 	.byte	0x04, 0x17
        /*001e*/ 	.short	(.L_5161 - .L_5160)
.L_5160:
        /*0020*/ 	.word	0x00000000
        /*0024*/ 	.short	0x0000
        /*0026*/ 	.short	0x0000
        /*0028*/ 	.byte	0x00, 0xf0, 0x81, 0x10


	//----- nvinfo : EIATTR_MAXREG_COUNT
	.align		4
.L_5161:
        /*002c*/ 	.byte	0x03, 0x1b
        /*002e*/ 	.short	0x0040


	//----- nvinfo : EIATTR_NUM_BARRIERS
	.align		4
        /*0030*/ 	.byte	0x02, 0x4c
        /*0032*/ 	.byte	0x01
	.zero		1


	//----- nvinfo : EIATTR_EXTERNS
	.align		4
        /*0034*/ 	.byte	0x04, 0x0f
        /*0036*/ 	.short	(.L_5163 - .L_5162)


	//   ....[0]....
	.align		4
.L_5162:
        /*0038*/ 	.word	index@(__assertfail)


	//----- nvinfo : EIATTR_MERCURY_ISA_VERSION
	.align		4
.L_5163:
        /*003c*/ 	.byte	0x03, 0x5f
        /*003e*/ 	.short	0x0000


	//----- nvinfo : EIATTR_INT_WARP_WIDE_INSTR_OFFSETS
	.align		4
        /*0040*/ 	.byte	0x04, 0x31
        /*0042*/ 	.short	(.L_5165 - .L_5164)


	//   ....[0]....
.L_5164:
        /*0044*/ 	.word	0x0000e430


	//   ....[1]....
        /*0048*/ 	.word	0x0000e500


	//----- nvinfo : EIATTR_COOP_GROUP_MASK_REGIDS
	.align		4
.L_5165:
        /*004c*/ 	.byte	0x04, 0x29
        /*004e*/ 	.short	(.L_5167 - .L_5166)


	//   ....[0]....
.L_5166:
        /*0050*/ 	.word	0xffffffff


	//   ....[1]....
        /*0054*/ 	.word	0xffffffff


	//   ....[2]....
        /*0058*/ 	.word	0xffffffff


	//   ....[3]....
        /*005c*/ 	.word	0xffffffff


	//   ....[4]....
        /*0060*/ 	.word	0xffffffff


	//   ....[5]....
        /*0064*/ 	.word	0xffffffff


	//   ....[6]....
        /*0068*/ 	.word	0xffffffff


	//   ....[7]....
        /*006c*/ 	.word	0xffffffff


	//----- nvinfo : EIATTR_COOP_GROUP_INSTR_OFFSETS
	.align		4
.L_5167:
        /*0070*/ 	.byte	0x04, 0x28
        /*0072*/ 	.short	(.L_5169 - .L_5168)


	//   ....[0]....
.L_5168:
        /*0074*/ 	.word	0x0000a510


	//   ....[1]....
        /*0078*/ 	.word	0x0000a520


	//   ....[2]....
        /*007c*/ 	.word	0x0000a530


	//   ....[3]....
        /*0080*/ 	.word	0x0000a540


	//   ....[4]....
        /*0084*/ 	.word	0x0000ede0


	//   ....[5]....
        /*0088*/ 	.word	0x0000edf0


	//   ....[6]....
        /*008c*/ 	.word	0x0000ee00


	//   ....[7]....
        /*0090*/ 	.word	0x0000ee10


	//----- nvinfo : EIATTR_SYSCALL_OFFSETS
	.align		4
.L_5169:
        /*0094*/ 	.byte	0x04, 0x46
        /*0096*/ 	.short	(.L_5171 - .L_5170)


	//   ....[0]....
.L_5170:
        /*0098*/ 	.word	0x00000f70


	//   ....[1]....
        /*009c*/ 	.word	0x0000f100


	//   ....[2]....
        /*00a0*/ 	.word	0x0000f280


	//   ....[3]....
        /*00a4*/ 	.word	0x0000f4f0


	//   ....[4]....
        /*00a8*/ 	.word	0x0000f670


	//   ....[5]....
        /*00ac*/ 	.word	0x0000f9c0


	//   ....[6]....
        /*00b0*/ 	.word	0x0000fb40


	//   ....[7]....
        /*00b4*/ 	.word	0x0000fdb0


	//   ....[8]....
        /*00b8*/ 	.word	0x0000ff30


	//----- nvinfo : EIATTR_EXIT_INSTR_OFFSETS
	.align		4
.L_5171:
        /*00bc*/ 	.byte	0x04, 0x1c
        /*00be*/ 	.short	(.L_5173 - .L_5172)


	//   ....[0]....
.L_5172:
        /*00c0*/ 	.word	0x0000e5b0


	//   ....[1]....
        /*00c4*/ 	.word	0x0000ee90


	//   ....[2]....
        /*00c8*/ 	.word	0x0000f2c0


	//   ....[3]....
        /*00cc*/ 	.word	0x0000f2f0


	//   ....[4]....
        /*00d0*/ 	.word	0x0000f6b0


	//   ....[5]....
        /*00d4*/ 	.word	0x0000f6e0


	//   ....[6]....
        /*00d8*/ 	.word	0x0000f700


	//   ....[7]....
        /*00dc*/ 	.word	0x0000f730


	//   ....[8]....
        /*00e0*/ 	.word	0x0000f760


	//   ....[9]....
        /*00e4*/ 	.word	0x0000fb80


	//   ....[10]....
        /*00e8*/ 	.word	0x0000fbb0


	//   ....[11]....
        /*00ec*/ 	.word	0x0000ff70


	//   ....[12]....
        /*00f0*/ 	.word	0x0000ffa0


	//----- nvinfo : EIATTR_MAX_THREADS
	.align		4
.L_5173:
        /*00f4*/ 	.byte	0x04, 0x05
        /*00f6*/ 	.short	(.L_5175 - .L_5174)
.L_5174:
        /*00f8*/ 	.word	0x00000100
        /*00fc*/ 	.word	0x00000001
        /*0100*/ 	.word	0x00000001


	//----- nvinfo : EIATTR_CRS_STACK_SIZE
	.align		4
.L_5175:
        /*0104*/ 	.byte	0x04, 0x1e
        /*0106*/ 	.short	(.L_5177 - .L_5176)
.L_5176:
        /*0108*/ 	.word	0x00000000
.L_5177:


//--------------------- .nv.info._ZN2at6native13reduce_kernelILi128ELi4ENS0_8ReduceOpIsNS0_14func_wrapper_tIsNS0_55_GLOBAL__N__0955718d_22_SparseCsrTensorMath_cu_868dd54514ReductionAddOpIlEEEEjsLi4ELi4EEEEEvT1_ --------------------------
	.section	.nv.info._ZN2at6native13reduce_kernelILi128ELi4ENS0_8ReduceOpIsNS0_14func_wrapper_tIsNS0_55_GLOBAL__N__0955718d_22_SparseCsrTensorMath_cu_868dd54514ReductionAddOpIlEEEEjsLi4ELi4EEEEEvT1_,"",@"SHT_CUDA_INFO"
	.sectionflags	@""
	.align	4


	//----- nvinfo : EIATTR_CUDA_API_VERSION
	.align		4
        /*0000*/ 	.byte	0x04, 0x37
        /*0002*/ 	.short	(.L_5179 - .L_5178)
.L_5178:
        /*0004*/ 	.word	0x00000082


	//----- nvinfo : EIATTR_SW2861232_WAR
	.align		4
.L_5179:
        /*0008*/ 	.byte	0x01, 0x35
	.zero		2


	//----- nvinfo : EIATTR_PARAM_CBANK
	.align		4
        /*000c*/ 	.byte	0x04, 0x0a
        /*000e*/ 	.short	(.L_5181 - .L_5180)
	.align		4
.L_5180:
        /*0010*/ 	.word	index@(.nv.constant0._ZN2at6native13reduce_kernelILi128ELi4ENS0_8ReduceOpIsNS0_14func_wrapper_tIsNS0_55_GLOBAL__N__0955718d_22_SparseCsrTensorMath_cu_868dd54514ReductionAddOpIlEEEEjsLi4ELi4EEEEEvT1_)
        /*0014*/ 	.short	0x0160
        /*0016*/ 	.short	0x0420


	//----- nvinfo : EIATTR_CBANK_PARAM_SIZE
	.align		4
.L_5181:
        /*0018*/ 	.byte	0x03, 0x19
        /*001a*/ 	.short	0x0420


	//----- nvinfo : EIATTR_KPARAM_INFO
	.align		4
        /*001c*/ 	.byte	0x04, 0x17
        /*001e*/ 	.short	(.L_5183 - .L_5182)
.L_5182:
        /*0020*/ 	.word	0x00000000
        /*0024*/ 	.short	0x0000
        /*0026*/ 	.short	0x0000
        /*0028*/ 	.byte	0x00, 0xf0, 0x81, 0x10


	//----- nvinfo : EIATTR_MAXREG_COUNT
	.align		4
.L_5183:
        /*002c*/ 	.byte	0x03, 0x1b
        /*002e*/ 	.short	0x0080


	//----- nvinfo : EIATTR_NUM_BARRIERS
	.align		4
        /*0030*/ 	.byte	0x02, 0x4c
        /*0032*/ 	.byte	0x01
	.zero		1


	//----- nvinfo : EIATTR_EXTERNS
	.align		4
        /*0034*/ 	.byte	0x04, 0x0f
        /*0036*/ 	.short	(.L_5185 - .L_5184)


	//   ....[0]....
	.align		4
.L_5184:
        /*0038*/ 	.word	index@(__assertfail)


	//----- nvinfo : EIATTR_MERCURY_ISA_VERSION
	.align		4
.L_5185:
        /*003c*/ 	.byte	0x03, 0x5f
        /*003e*/ 	.short	0x0000


	//----- nvinfo : EIATTR_INT_WARP_WIDE_INSTR_OFFSETS
	.align		4
        /*0040*/ 	.byte	0x04, 0x31
        /*0042*/ 	.short	(.L_5187 - .L_5186)


	//   ....[0]....
.L_5186:
        /*0044*/ 	.word	0x00012ce0


	//   ....[1]....
        /*0048*/ 	.word	0x00012db0


	//----- nvinfo : EIATTR_COOP_GROUP_MASK_REGIDS
	.align		4
.L_5187:
        /*004c*/ 	.byte	0x04, 0x29
        /*004e*/ 	.short	(.L_5189 - .L_5188)


	//   ....[0]....
.L_5188:
        /*0050*/ 	.word	0xffffffff


	//   ....[1]....
        /*0054*/ 	.word	0xffffffff


	//   ....[2]....
        /*0058*/ 	.word	0xffffffff


	//   ....[3]....
        /*005c*/ 	.word	0xffffffff


	//   ....[4]....
        /*0060*/ 	.word	0xffffffff


	//   ....[5]....
        /*0064*/ 	.word	0xffffffff


	//   ....[6]....
        /*0068*/ 	.word	0xffffffff


	//   ....[7]....
        /*006c*/ 	.word	0xffffffff


	//   ....[8]....
        /*0070*/ 	.word	0xffffffff


	//   ....[9]....
        /*0074*/ 	.word	0xffffffff


	//   ....[10]....
        /*0078*/ 	.word	0xffffffff


	//   ....[11]....
        /*007c*/ 	.word	0xffffffff


	//   ....[12]....
        /*0080*/ 	.word	0xffffffff


	//   ....[13]....
        /*0084*/ 	.word	0xffffffff


	//   ....[14]....
        /*0088*/ 	.word	0xffffffff


	//   ....[15]....
        /*008c*/ 	.word	0xffffffff


	//----- nvinfo : EIATTR_COOP_GROUP_INSTR_OFFSETS
	.align		4
.L_5189:
        /*0090*/ 	.byte	0x04, 0x28
        /*0092*/ 	.short	(.L_5191 - .L_5190)


	//   ....[0]....
.L_5190:
        /*0094*/ 	.word	0x0000b9f0


	//   ....[1]....
        /*0098*/ 	.word	0x0000ba00


	//   ....[2]....
        /*009c*/ 	.word	0x0000ba10


	//   ....[3]....
        /*00a0*/ 	.word	0x0000ba20


	//   ....[4]....
        /*00a4*/ 	.word	0x0000ba30


	//   ....[5]....
        /*00a8*/ 	.word	0x0000ba40


	//   ....[6]....
        /*00ac*/ 	.word	0x0000ba50


	//   ....[7]....
        /*00b0*/ 	.word	0x0000ba70


	//   ....[8]....
        /*00b4*/ 	.word	0x00013a40


	//   ....[9]....
        /*00b8*/ 	.word	0x00013a50


	//   ....[10]....
        /*00bc*/ 	.word	0x00013a60


	//   ....[11]....
        /*00c0*/ 	.word	0x00013a70


	//   ....[12]....
        /*00c4*/ 	.word	0x00013a80


	//   ....[13]....
        /*00c8*/ 	.word	0x00013a90


	//   ....[14]....
        /*00cc*/ 	.word	0x00013aa0


	//   ....[15]....
        /*00d0*/ 	.word	0x00013ac0


	//----- nvinfo : EIATTR_SYSCALL_OFFSETS
	.align		4
.L_5191:
        /*00d4*/ 	.byte	0x04, 0x46
        /*00d6*/ 	.short	(.L_5193 - .L_5192)


	//   ....[0]....
.L_5192:
        /*00d8*/ 	.word	0x00000f10


	//   ....[1]....
        /*00dc*/ 	.word	0x00013e90


	//   ....[2]....
        /*00e0*/ 	.word	0x00014010


	//   ....[3]....
        /*00e4*/ 	.word	0x00014190


	//   ....[4]....
        /*00e8*/ 	.word	0x00014310


	//   ....[5]....
        /*00ec*/ 	.word	0x000145e0


	//   ....[6]....
        /*00f0*/ 	.word	0x00014760


	//   ....[7]....
        /*00f4*/ 	.word	0x000148e0


	//   ....[8]....
        /*00f8*/ 	.word	0x00014a60


	//   ....[9]....
        /*00fc*/ 	.word	0x00014e60


	//   ....[10]....
        /*0100*/ 	.word	0x00014fe0


	//   ....[11]....
        /*0104*/ 	.word	0x00015160


	//   ....[12]....
        /*0108*/ 	.word	0x000152e0


	//   ....[13]....
        /*010c*/ 	.word	0x000155b0


	//   ....[14]....
        /*0110*/ 	.word	0x00015730


	//   ....[15]....
        /*0114*/ 	.word	0x000158b0


	//   ....[16]....
        /*0118*/ 	.word	0x00015a30


	//----- nvinfo : EIATTR_EXIT_INSTR_OFFSETS
	.align		4
.L_5193:
        /*011c*/ 	.byte	0x04, 0x1c
        /*011e*/ 	.short	(.L_5195 - .L_5194)


	//   ....[0]....
.L_5194:
        /*0120*/ 	.word	0x00012e60


	//   ....[1]....
        /*0124*/ 	.word	0x00013b70


	//   ....[2]....
        /*0128*/ 	.word	0x00014350


	//   ....[3]....
        /*012c*/ 	.word	0x000143a0


	//   ....[4]....
        /*0130*/ 	.word	0x00014aa0


	//   ....[5]....
        /*0134*/ 	.word	0x00014af0


	//   ....[6]....
        /*0138*/ 	.word	0x00014b10


	//   ....[7]....
        /*013c*/ 	.word	0x00014b40


	//   ....[8]....
        /*0140*/ 	.word	0x00014b70


	//   ....[9]....
        /*0144*/ 	.word	0x00015320


	//   ....[10]....
        /*0148*/ 	.word	0x00015370


	//   ....[11]....
        /*014c*/ 	.word	0x00015a70


	//   ....[12]....
        /*0150*/ 	.word	0x00015ac0


	//----- nvinfo : EIATTR_MAX_THREADS
	.align		4
.L_5195:
        /*0154*/ 	.byte	0x04, 0x05
        /*0156*/ 	.short	(.L_5197 - .L_5196)
.L_5196:
        /*0158*/ 	.word	0x00000080
        /*015c*/ 	.word	0x00000001
        /*0160*/ 	.word	0x00000001


	//----- nvinfo : EIATTR_CRS_STACK_SIZE
	.align		4
.L_5197:
        /*0164*/ 	.byte	0x04, 0x1e
        /*0166*/ 	.short	(.L_5199 - .L_5198)
.L_5198:
        /*0168*/ 	.word	0x00000000
.L_5199:


//--------------------- .nv.info._ZN2at6native13reduce_kernelILi512ELi1ENS0_8ReduceOpIlNS0_14func_wrapper_tIlNS0_55_GLOBAL__N__0955718d_22_SparseCsrTensorMath_cu_868dd54514ReductionAddOpIlEEEEjlLi4ELi4EEEEEvT1_ --------------------------
	.section	.nv.info._ZN2at6native13reduce_kernelILi512ELi1ENS0_8ReduceOpIlNS0_14func_wrapper_tIlNS0_55_GLOBAL__N__0955718d_22_SparseCsrTensorMath_cu_868dd54514ReductionAddOpIlEEEEjlLi4ELi4EEEEEvT1_,"",@"SHT_CUDA_INFO"
	.sectionflags	@""
	.align	4


	//----- nvinfo : EIATTR_CUDA_API_VERSION
	.align		4
        /*0000*/ 	.byte	0x04, 0x37
        /*0002*/ 	.short	(.L_5201 - .L_5200)
.L_5200:
        /*0004*/ 	.word	0x00000082


	//----- nvinfo : EIATTR_SW2861232_WAR
	.align		4
.L_5201:
        /*0008*/ 	.byte	0x01, 0x35
	.zero		2


	//----- nvinfo : EIATTR_PARAM_CBANK
	.align		4
        /*000c*/ 	.byte	0x04, 0x0a
        /*000e*/ 	.short	(.L_5203 - .L_5202)
	.align		4
.L_5202:
        /*0010*/ 	.word	index@(.nv.constant0._ZN2at6native13reduce_kernelILi512ELi1ENS0_8ReduceOpIlNS0_14func_wrapper_tIlNS0_55_GLOBAL__N__0955718d_22_SparseCsrTensorMath_cu_868dd54514ReductionAddOpIlEEEEjlLi4ELi4EEEEEvT1_)
        /*0014*/ 	.short	0x0160
        /*0016*/ 	.short	0x0420


	//----- nvinfo : EIATTR_CBANK_PARAM_SIZE
	.align		4
.L_5203:
        /*0018*/ 	.byte	0x03, 0x19
        /*001a*/ 	.short	0x0420


	//----- nvinfo : EIATTR_KPARAM_INFO
	.align		4
        /*001c*/ 	.byte	0x04, 0x17
        /*001e*/ 	.short	(.L_5205 - .L_5204)
.L_5204:
        /*0020*/ 	.word	0x00000000
        /*0024*/ 	.short	0x0000
        /*0026*/ 	.short	0x0000
        /*0028*/ 	.byte	0x00, 0xf0, 0x81, 0x10


	//----- nvinfo : EIATTR_MAXREG_COUNT
	.align		4
.L_5205:
        /*002c*/ 	.byte	0x03, 0x1b
        /*002e*/ 	.short	0x0020


	//----- nvinfo : EIATTR_NUM_BARRIERS
	.align		4
        /*0030*/ 	.byte	0x02, 0x4c
        /*0032*/ 	.byte	0x01
	.zero		1


	//----- nvinfo : EIATTR_EXTERNS
	.align		4
        /*0034*/ 	.byte	0x04, 0x0f
        /*0036*/ 	.short	(.L_5207 - .L_5206)


	//   ....[0]....
	.align		4
.L_5206:
        /*0038*/ 	.word	index@(__assertfail)


	//----- nvinfo : EIATTR_MERCURY_ISA_VERSION
	.align		4
.L_5207:
        /*003c*/ 	.byte	0x03, 0x5f
        /*003e*/ 	.short	0x0000


	//----- nvinfo : EIATTR_INT_WARP_WIDE_INSTR_OFFSETS
	.align		4
        /*0040*/ 	.byte	0x04, 0x31
        /*0042*/ 	.short	(.L_5209 - .L_5208)


	//   ....[0]....
.L_5208:
        /*0044*/ 	.word	0x0000afc0


	//   ....[1]....
        /*0048*/ 	.word	0x0000b090


	//----- nvinfo : EIATTR_COOP_GROUP_MASK_REGIDS
	.align		4
.L_5209:
        /*004c*/ 	.byte	0x04, 0x29
        /*004e*/ 	.short	(.L_5211 - .L_5210)


	//   ....[0]....
.L_5210:
        /*0050*/ 	.word	0xffffffff


	//   ....[1]....
        /*0054*/ 	.word	0xffffffff


	//   ....[2]....
        /*0058*/ 	.word	0xffffffff


	//   ....[3]....
        /*005c*/ 	.word	0xffffffff


	//----- nvinfo : EIATTR_COOP_GROUP_INSTR_OFFSETS
	.align		4
.L_5211:
        /*0060*/ 	.byte	0x04, 0x28
        /*0062*/ 	.short	(.L_5213 - .L_5212)


	//   ....[0]....
.L_5212:
        /*0064*/ 	.word	0x000092f0


	//   ....[1]....
        /*0068*/ 	.word	0x00009300


	//   ....[2]....
        /*006c*/ 	.word	0x0000b700


	//   ....[3]....
        /*0070*/ 	.word	0x0000b710


	//----- nvinfo : EIATTR_SYSCALL_OFFSETS
	.align		4
.L_5213:
        /*0074*/ 	.byte	0x04, 0x46
        /*0076*/ 	.short	(.L_5215 - .L_5214)


	//   ....[0]....
.L_5214:
        /*0078*/ 	.word	0x0000b990


	//   ....[1]....
        /*007c*/ 	.word	0x0000bbd0


	//   ....[2]....
        /*0080*/ 	.word	0x0000bed0


	//   ....[3]....
        /*0084*/ 	.word	0x0000c110


	//----- nvinfo : EIATTR_EXIT_INSTR_OFFSETS
	.align		4
.L_5215:
        /*0088*/ 	.byte	0x04, 0x1c
        /*008a*/ 	.short	(.L_5217 - .L_5216)


	//   ....[0]....
.L_5216:
        /*008c*/ 	.word	0x0000b140


	//   ....[1]....
        /*0090*/ 	.word	0x0000b770


	//   ....[2]....
        /*0094*/ 	.word	0x0000b9d0


	//   ....[3]....
        /*0098*/ 	.word	0x0000b9f0


	//   ....[4]....
        /*009c*/ 	.word	0x0000bc10


	//   ....[5]....
        /*00a0*/ 	.word	0x0000bc30


	//   ....[6]....
        /*00a4*/ 	.word	0x0000bc50


	//   ....[7]....
        /*00a8*/ 	.word	0x0000bc80


	//   ....[8]....
        /*00ac*/ 	.word	0x0000bcb0


	//   ....[9]....
        /*00b0*/ 	.word	0x0000bf10


	//   ....[10]....
        /*00b4*/ 	.word	0x0000bf30


	//   ....[11]....
        /*00b8*/ 	.word	0x0000c150


	//   ....[12]....
        /*00bc*/ 	.word	0x0000c170


	//----- nvinfo : EIATTR_MAX_THREADS
	.align		4
.L_5217:
        /*00c0*/ 	.byte	0x04, 0x05
        /*00c2*/ 	.short	(.L_5219 - .L_5218)
.L_5218:
        /*00c4*/ 	.word	0x00000200
        /*00c8*/ 	.word	0x00000001
        /*00cc*/ 	.word	0x00000001


	//----- nvinfo : EIATTR_CRS_STACK_SIZE
	.align		4
.L_5219:
        /*00d0*/ 	.byte	0x04, 0x1e
        /*00d2*/ 	.short	(.L_5221 - .L_5220)
.L_5220:
        /*00d4*/ 	.word	0x00000000
.L_5221:


//--------------------- .nv.info._ZN2at6native13reduce_kernelILi256ELi2ENS0_8ReduceOpIlNS0_14func_wrapper_tIlNS0_55_GLOBAL__N__0955718d_22_SparseCsrTensorMath_cu_868dd54514ReductionAddOpIlEEEEjlLi4ELi4EEEEEvT1_ --------------------------
	.section	.nv.info._ZN2at6native13reduce_kernelILi256ELi2ENS0_8ReduceOpIlNS0_14func_wrapper_tIlNS0_55_GLOBAL__N__0955718d_22_SparseCsrTensorMath_cu_868dd54514ReductionAddOpIlEEEEjlLi4ELi4EEEEEvT1_,"",@"SHT_CUDA_INFO"
	.sectionflags	@""
	.align	4


	//----- nvinfo : EIATTR_CUDA_API_VERSION
	.align		4
        /*0000*/ 	.byte	0x04, 0x37
        /*0002*/ 	.short	(.L_5223 - .L_5222)
.L_5222:
        /*0004*/ 	.word	0x00000082


	//----- nvinfo : EIATTR_SW2861232_WAR
	.align		4
.L_5223:
        /*0008*/ 	.byte	0x01, 0x35
	.zero		2


	//----- nvinfo : EIATTR_PARAM_CBANK
	.align		4
        /*000c*/ 	.byte	0x04, 0x0a
        /*000e*/ 	.short	(.L_5225 - .L_5224)
	.align		4
.L_5224:
        /*0010*/ 	.word	index@(.nv.constant0._ZN2at6native13reduce_kernelILi256ELi2ENS0_8ReduceOpIlNS0_14func_wrapper_tIlNS0_55_GLOBAL__N__0955718d_22_SparseCsrTensorMath_cu_868dd54514ReductionAddOpIlEEEEjlLi4ELi4EEEEEvT1_)
        /*0014*/ 	.short	0x0160
        /*0016*/ 	.short	0x0420


	//----- nvinfo : EIATTR_CBANK_PARAM_SIZE
	.align		4
.L_5225:
        /*0018*/ 	.byte	0x03, 0x19
        /*001a*/ 	.short	0x0420


	//----- nvinfo : EIATTR_KPARAM_INFO
	.align		4
        /*001c*/ 	.byte	0x04, 0x17
        /*001e*/ 	.short	(.L_5227 - .L_5226)
.L_5226:
        /*0020*/ 	.word	0x00000000
        /*0024*/ 	.short	0x0000
        /*0026*/ 	.short	0x0000
        /*0028*/ 	.byte	0x00, 0xf0, 0x81, 0x10


	//----- nvinfo : EIATTR_MAXREG_COUNT
	.align		4
.L_5227:
        /*002c*/ 	.byte	0x03, 0x1b
        /*002e*/ 	.short	0x0040


	//----- nvinfo : EIATTR_NUM_BARRIERS
	.align		4
        /*0030*/ 	.byte	0x02, 0x4c
        /*0032*/ 	.byte	0x01
	.zero		1


	//----- nvinfo : EIATTR_EXTERNS
	.align		4
        /*0034*/ 	.byte	0x04, 0x0f
        /*0036*/ 	.short	(.L_5229 - .L_5228)


	//   ....[0]....
	.align		4
.L_5228:
        /*0038*/ 	.word	index@(__assertfail)


	//----- nvinfo : EIATTR_MERCURY_ISA_VERSION
	.align		4
.L_5229:
        /*003c*/ 	.byte	0x03, 0x5f
        /*003e*/ 	.short	0x0000


	//----- nvinfo : EIATTR_INT_WARP_WIDE_INSTR_OFFSETS
	.align		4
        /*0040*/ 	.byte	0x04, 0x31
        /*0042*/ 	.short	(.L_5231 - .L_5230)


	//   ....[0]....
.L_5230:
        /*0044*/ 	.word	0x0000d4f0


	//   ....[1]....
        /*0048*/ 	.word	0x0000d5c0


	//----- nvinfo : EIATTR_COOP_GROUP_MASK_REGIDS
	.align		4
.L_5231:
        /*004c*/ 	.byte	0x04, 0x29
        /*004e*/ 	.short	(.L_5233 - .L_5232)


	//   ....[0]....
.L_5232:
        /*0050*/ 	.word	0xffffffff


	//   ....[1]....
        /*0054*/ 	.word	0xffffffff


	//   ....[2]....
        /*0058*/ 	.word	0xffffffff


	//   ....[3]....
        /*005c*/ 	.word	0xffffffff


	//   ....[4]....
        /*0060*/ 	.word	0xffffffff


	//   ....[5]....
        /*0064*/ 	.word	0xffffffff


	//   ....[6]....
        /*0068*/ 	.word	0xffffffff


	//   ....[7]....
        /*006c*/ 	.word	0xffffffff


	//----- nvinfo : EIATTR_COOP_GROUP_INSTR_OFFSETS
	.align		4
.L_5233:
        /*0070*/ 	.byte	0x04, 0x28
        /*0072*/ 	.short	(.L_5235 - .L_5234)


	//   ....[0]....
.L_5234:
        /*0074*/ 	.word	0x00009e70


	//   ....[1]....
        /*0078*/ 	.word	0x00009e80


	//   ....[2]....
        /*007c*/ 	.word	0x00009e90


	//   ....[3]....
        /*0080*/ 	.word	0x00009ea0


	//   ....[4]....
        /*0084*/ 	.word	0x0000ded0


	//   ....[5]....
        /*0088*/ 	.word	0x0000dee0


	//   ....[6]....
        /*008c*/ 	.word	0x0000def0


	//   ....[7]....
        /*0090*/ 	.word	0x0000df00


	//----- nvinfo : EIATTR_SYSCALL_OFFSETS
	.align		4
.L_5235:
        /*0094*/ 	.byte	0x04, 0x46
        /*0096*/ 	.short	(.L_5237 - .L_5236)


	//   ....[0]....
.L_5236:
        /*0098*/ 	.word	0x00000f70


	//   ....[1]....
        /*009c*/ 	.word	0x0000e1f0


	//   ....[2]....
        /*00a0*/ 	.word	0x0000e370


	//   ....[3]....
        /*00a4*/ 	.word	0x0000e610


	//   ....[4]....
        /*00a8*/ 	.word	0x0000e790


	//   ....[5]....
        /*00ac*/ 	.word	0x0000eb20


	//   ....[6]....
        /*00b0*/ 	.word	0x0000eca0


	//   ....[7]....
        /*00b4*/ 	.word	0x0000ef70


	//   ....[8]....
        /*00b8*/ 	.word	0x0000f0f0


	//----- nvinfo : EIATTR_EXIT_INSTR_OFFSETS
	.align		4
.L_5237:
        /*00bc*/ 	.byte	0x04, 0x1c
        /*00be*/ 	.short	(.L_5239 - .L_5238)


	//   ....[0]....
.L_5238:
        /*00c0*/ 	.word	0x0000d670


	//   ....[1]....
        /*00c4*/ 	.word	0x0000df80


	//   ....[2]....
        /*00c8*/ 	.word	0x0000e3b0


	//   ....[3]....
        /*00cc*/ 	.word	0x0000e3e0


	//   ....[4]....
        /*00d0*/ 	.word	0x0000e7d0


	//   ....[5]....
        /*00d4*/ 	.word	0x0000e800


	//   ....[6]....
        /*00d8*/ 	.word	0x0000e820


	//   ....[7]....
        /*00dc*/ 	.word	0x0000e850


	//   ....[8]....
        /*00e0*/ 	.word	0x0000e880


	//   ....[9]....
        /*00e4*/ 	.word	0x0000ece0


	//   ....[10]....
        /*00e8*/ 	.word	0x0000ed10


	//   ....[11]....
        /*00ec*/ 	.word	0x0000f130


	//   ....[12]....
        /*00f0*/ 	.word	0x0000f160


	//----- nvinfo : EIATTR_MAX_THREADS
	.align		4
.L_5239:
        /*00f4*/ 	.byte	0x04, 0x05
        /*00f6*/ 	.short	(.L_5241 - .L_5240)
.L_5240:
        /*00f8*/ 	.word	0x00000100
        /*00fc*/ 	.word	0x00000001
        /*0100*/ 	.word	0x00000001


	//----- nvinfo : EIATTR_CRS_STACK_SIZE
	.align		4
.L_5241:
        /*0104*/ 	.byte	0x04, 0x1e
        /*0106*/ 	.short	(.L_5243 - .L_5242)
.L_5242:
        /*0108*/ 	.word	0x00000000
.L_5243:


//--------------------- .nv.info._ZN2at6native13reduce_kernelILi128ELi4ENS0_8ReduceOpIlNS0_14func_wrapper_tIlNS0_55_GLOBAL__N__0955718d_22_SparseCsrTensorMath_cu_868dd54514ReductionAddOpIlEEEEjlLi4ELi4EEEEEvT1_ --------------------------
	.section	.nv.info._ZN2at6native13reduce_kernelILi128ELi4ENS0_8ReduceOpIlNS0_14func_wrapper_tIlNS0_55_GLOBAL__N__0955718d_22_SparseCsrTensorMath_cu_868dd54514ReductionAddOpIlEEEEjlLi4ELi4EEEEEvT1_,"",@"SHT_CUDA_INFO"
	.sectionflags	@""
	.align	4


	//----- nvinfo : EIATTR_CUDA_API_VERSION
	.align		4
        /*0000*/ 	.byte	0x04, 0x37
        /*0002*/ 	.short	(.L_5245 - .L_5244)
.L_5244:
        /*0004*/ 	.word	0x00000082


	//----- nvinfo : EIATTR_SW2861232_WAR
	.align		4
.L_5245:
        /*0008*/ 	.byte	0x01, 0x35
	.zero		2


	//----- nvinfo : EIATTR_PARAM_CBANK
	.align		4
        /*000c*/ 	.byte	0x04, 0x0a
        /*000e*/ 	.short	(.L_5247 - .L_5246)
	.align		4
.L_5246:
        /*0010*/ 	.word	index@(.nv.constant0._ZN2at6native13reduce_kernelILi128ELi4ENS0_8ReduceOpIlNS0_14func_wrapper_tIlNS0_55_GLOBAL__N__0955718d_22_SparseCsrTensorMath_cu_868dd54514ReductionAddOpIlEEEEjlLi4ELi4EEEEEvT1_)
        /*0014*/ 	.short	0x0160
        /*0016*/ 	.short	0x0420


	//----- nvinfo : EIATTR_CBANK_PARAM_SIZE
	.align		4
.L_5247:
        /*0018*/ 	.byte	0x03, 0x19
        /*001a*/ 	.short	0x0420


	//----- nvinfo : EIATTR_KPARAM_INFO
	.align		4
        /*001c*/ 	.byte	0x04, 0x17
        /*001e*/ 	.short	(.L_5249 - .L_5248)
.L_5248:
        /*0020*/ 	.word	0x00000000
        /*0024*/ 	.short	0x0000
        /*0026*/ 	.short	0x0000
        /*0028*/ 	.byte	0x00, 0xf0, 0x81, 0x10


	//----- nvinfo : EIATTR_MAXREG_COUNT
	.align		4
.L_5249:
        /*002c*/ 	.byte	0x03, 0x1b
        /*002e*/ 	.short	0x0080


	//----- nvinfo : EIATTR_NUM_BARRIERS
	.align		4
        /*0030*/ 	.byte	0x02, 0x4c
        /*0032*/ 	.byte	0x01
	.zero		1


	//----- nvinfo : EIATTR_EXTERNS
	.align		4
        /*0034*/ 	.byte	0x04, 0x0f
        /*0036*/ 	.short	(.L_5251 - .L_5250)


	//   ....[0]....
	.align		4
.L_5250:
        /*0038*/ 	.word	index@(__assertfail)


	//----- nvinfo : EIATTR_MERCURY_ISA_VERSION
	.align		4
.L_5251:
        /*003c*/ 	.byte	0x03, 0x5f
        /*003e*/ 	.short	0x0000


	//----- nvinfo : EIATTR_INT_WARP_WIDE_INSTR_OFFSETS
	.align		4
        /*0040*/ 	.byte	0x04, 0x31
        /*0042*/ 	.short	(.L_5253 - .L_5252)


	//   ....[0]....
.L_5252:
        /*0044*/ 	.word	0x00011820


	//   ....[1]....
        /*0048*/ 	.word	0x000118f0


	//----- nvinfo : EIATTR_COOP_GROUP_MASK_REGIDS
	.align		4
.L_5253:
        /*004c*/ 	.byte	0x04, 0x29
        /*004e*/ 	.short	(.L_5255 - .L_5254)


	//   ....[0]....
.L_5254:
        /*0050*/ 	.word	0xffffffff


	//   ....[1]....
        /*0054*/ 	.word	0xffffffff


	//   ....[2]....
        /*0058*/ 	.word	0xffffffff


	//   ....[3]....
        /*005c*/ 	.word	0xffffffff


	//   ....[4]....
        /*0060*/ 	.word	0xffffffff


	//   ....[5]....
        /*0064*/ 	.word	0xffffffff


	//   ....[6]....
        /*0068*/ 	.word	0xffffffff


	//   ....[7]....
        /*006c*/ 	.word	0xffffffff


	//   ....[8]....
        /*0070*/ 	.word	0xffffffff


	//   ....[9]....
        /*0074*/ 	.word	0xffffffff


	//   ....[10]....
        /*0078*/ 	.word	0xffffffff


	//   ....[11]....
        /*007c*/ 	.word	0xffffffff


	//   ....[12]....
        /*0080*/ 	.word	0xffffffff


	//   ....[13]....
        /*0084*/ 	.word	0xffffffff


	//   ....[14]....
        /*0088*/ 	.word	0xffffffff


	//   ....[15]....
        /*008c*/ 	.word	0xffffffff


	//----- nvinfo : EIATTR_COOP_GROUP_INSTR_OFFSETS
	.align		4
.L_5255:
        /*0090*/ 	.byte	0x04, 0x28
        /*0092*/ 	.short	(.L_5257 - .L_5256)


	//   ....[0]....
.L_5256:
        /*0094*/ 	.word	0x0000ae50


	//   ....[1]....
        /*0098*/ 	.word	0x0000ae60


	//   ....[2]....
        /*009c*/ 	.word	0x0000ae70


	//   ....[3]....
        /*00a0*/ 	.word	0x0000ae80


	//   ....[4]....
        /*00a4*/ 	.word	0x0000ae90


	//   ....[5]....
        /*00a8*/ 	.word	0x0000aea0


	//   ....[6]....
        /*00ac*/ 	.word	0x0000aeb0


	//   ....[7]....
        /*00b0*/ 	.word	0x0000aed0


	//   ....[8]....
        /*00b4*/ 	.word	0x000125c0


	//   ....[9]....
        /*00b8*/ 	.word	0x000125d0


	//   ....[10]....
        /*00bc*/ 	.word	0x000125e0


	//   ....[11]....
        /*00c0*/ 	.word	0x000125f0


	//   ....[12]....
        /*00c4*/ 	.word	0x00012600


	//   ....[13]....
        /*00c8*/ 	.word	0x00012610


	//   ....[14]....
        /*00cc*/ 	.word	0x00012620


	//   ....[15]....
        /*00d0*/ 	.word	0x00012640


	//----- nvinfo : EIATTR_SYSCALL_OFFSETS
	.align		4
.L_5257:
        /*00d4*/ 	.byte	0x04, 0x46
        /*00d6*/ 	.short	(.L_5259 - .L_5258)


	//   ....[0]....
.L_5258:
        /*00d8*/ 	.word	0x00000f10


	//   ....[1]....
        /*00dc*/ 	.word	0x000129e0


	//   ....[2]....
        /*00e0*/ 	.word	0x00012b60


	//   ....[3]....
        /*00e4*/ 	.word	0x00012ce0


	//   ....[4]....
        /*00e8*/ 	.word	0x00012e60


	//   ....[5]....
        /*00ec*/ 	.word	0x000131a0


	//   ....[6]....
        /*00f0*/ 	.word	0x00013320


	//   ....[7]....
        /*00f4*/ 	.word	0x000134a0


	//   ....[8]....
        /*00f8*/ 	.word	0x00013620


	//   ....[9]....
        /*00fc*/ 	.word	0x00013a50


	//   ....[10]....
        /*0100*/ 	.word	0x00013bd0


	//   ....[11]....
        /*0104*/ 	.word	0x00013d50


	//   ....[12]....
        /*0108*/ 	.word	0x00013ed0


	//   ....[13]....
        /*010c*/ 	.word	0x00014240


	//   ....[14]....
        /*0110*/ 	.word	0x000143c0


	//   ....[15]....
        /*0114*/ 	.word	0x00014540


	//   ....[16]....
        /*0118*/ 	.word	0x000146c0


	//----- nvinfo : EIATTR_EXIT_INSTR_OFFSETS
	.align		4
.L_5259:
        /*011c*/ 	.byte	0x04, 0x1c
        /*011e*/ 	.short	(.L_5261 - .L_5260)


	//   ....[0]....
.L_5260:
        /*0120*/ 	.word	0x000119a0


	//   ....[1]....
        /*0124*/ 	.word	0x000126f0


	//   ....[2]....
        /*0128*/ 	.word	0x00012ea0


	//   ....[3]....
        /*012c*/ 	.word	0x00012ef0


	//   ....[4]....
        /*0130*/ 	.word	0x00013660


	//   ....[5]....
        /*0134*/ 	.word	0x000136b0


	//   ....[6]....
        /*0138*/ 	.word	0x000136d0


	//   ....[7]....
        /*013c*/ 	.word	0x00013700


	//   ....[8]....
        /*0140*/ 	.word	0x00013730


	//   ....[9]....
        /*0144*/ 	.word	0x00013f10


	//   ....[10]....
        /*0148*/ 	.word	0x00013f60


	//   ....[11]....
        /*014c*/ 	.word	0x00014700


	//   ....[12]....
        /*0150*/ 	.word	0x00014750


	//----- nvinfo : EIATTR_MAX_THREADS
	.align		4
.L_5261:
        /*0154*/ 	.byte	0x04, 0x05
        /*0156*/ 	.short	(.L_5263 - .L_5262)
.L_5262:
        /*0158*/ 	.word	0x00000080
        /*015c*/ 	.word	0x00000001
        /*0160*/ 	.word	0x00000001


	//----- nvinfo : EIATTR_CRS_STACK_SIZE
	.align		4
.L_5263:
        /*0164*/ 	.byte	0x04, 0x1e
        /*0166*/ 	.short	(.L_5265 - .L_5264)
.L_5264:
        /*0168*/ 	.word	0x00000000
.L_5265:


//--------------------- .nv.info._ZN2at6native13reduce_kernelILi512ELi1ENS0_8ReduceOpIiNS0_14func_wrapper_tIiNS0_55_GLOBAL__N__0955718d_22_SparseCsrTensorMath_cu_868dd54514ReductionAddOpIlEEEEjiLi4ELi4EEEEEvT1_ --------------------------
	.section	.nv.info._ZN2at6native13reduce_kernelILi512ELi1ENS0_8ReduceOpIiNS0_14func_wrapper_tIiNS0_55_GLOBAL__N__0955718d_22_SparseCsrTensorMath_cu_868dd54514ReductionAddOpIlEEEEjiLi4ELi4EEEEEvT1_,"",@"SHT_CUDA_INFO"
	.sectionflags	@""
	.align	4


	//----- nvinfo : EIATTR_CUDA_API_VERSION
	.align		4
        /*0000*/ 	.byte	0x04, 0x37
        /*0002*/ 	.short	(.L_5267 - .L_5266)
.L_5266:
        /*0004*/ 	.word	0x00000082


	//----- nvinfo : EIATTR_SW2861232_WAR
	.align		4
.L_5267:
        /*0008*/ 	.byte	0x01, 0x35
	.zero		2


	//----- nvinfo : EIATTR_PARAM_CBANK
	.align		4
        /*000c*/ 	.byte	0x04, 0x0a
        /*000e*/ 	.short	(.L_5269 - .L_5268)
	.align		4
.L_5268:
        /*0010*/ 	.word	index@(.nv.constant0._ZN2at6native13reduce_kernelILi512ELi1ENS0_8ReduceOpIiNS0_14func_wrapper_tIiNS0_55_GLOBAL__N__0955718d_22_SparseCsrTensorMath_cu_868dd54514ReductionAddOpIlEEEEjiLi4ELi4EEEEEvT1_)
        /*0014*/ 	.short	0x0160
        /*0016*/ 	.short	0x0420


	//----- nvinfo : EIATTR_CBANK_PARAM_SIZE
	.align		4
.L_5269:
        /*0018*/ 	.byte	0x03, 0x19
        /*001a*/ 	.short	0x0420


	//----- nvinfo : EIATTR_KPARAM_INFO
	.align		4
        /*001c*/ 	.byte	0x04, 0x17
        /*001e*/ 	.short	(.L_5271 - .L_5270)
.L_5270:
        /*0020*/ 	.word	0x00000000
        /*0024*/ 	.short	0x0000
        /*0026*/ 	.short	0x0000
        /*0028*/ 	.byte	0x00, 0xf0, 0x81, 0x10


	//----- nvinfo : EIATTR_MAXREG_COUNT
	.align		4
.L_5271:
        /*002c*/ 	.byte	0x03, 0x1b
        /*002e*/ 	.short	0x0020


	//----- nvinfo : EIATTR_NUM_BARRIERS
	.align		4
        /*0030*/ 	.byte	0x02, 0x4c
        /*0032*/ 	.byte	0x01
	.zero		1


	//----- nvinfo : EIATTR_EXTERNS
	.align		4
        /*0034*/ 	.byte	0x04, 0x0f
        /*0036*/ 	.short	(.L_5273 - .L_5272)


	//   ....[0]....
	.align		4
.L_5272:
        /*0038*/ 	.word	index@(__assertfail)


	//----- nvinfo : EIATTR_MERCURY_ISA_VERSION
	.align		4
.L_5273:
        /*003c*/ 	.byte	0x03, 0x5f
        /*003e*/ 	.short	0x0000


	//----- nvinfo : EIATTR_INT_WARP_WIDE_INSTR_OFFSETS
	.align		4
        /*0040*/ 	.byte	0x04, 0x31
        /*0042*/ 	.short	(.L_5275 - .L_5274)


	//   ....[0]....
.L_5274:
        /*0044*/ 	.word	0x0000b8c0


	//   ....[1]....
        /*0048*/ 	.word	0x0000b990


	//----- nvinfo : EIATTR_COOP_GROUP_MASK_REGIDS
	.align		4
.L_5275:
        /*004c*/ 	.byte	0x04, 0x29
        /*004e*/ 	.short	(.L_5277 - .L_5276)


	//   ....[0]....
.L_5276:
        /*0050*/ 	.word	0xffffffff


	//   ....[1]....
        /*0054*/ 	.word	0xffffffff


	//   ....[2]....
        /*0058*/ 	.word	0xffffffff


	//   ....[3]....
        /*005c*/ 	.word	0xffffffff


	//----- nvinfo : EIATTR_COOP_GROUP_INSTR_OFFSETS
	.align		4
.L_5277:
        /*0060*/ 	.byte	0x04, 0x28
        /*0062*/ 	.short	(.L_5279 - .L_5278)


	//   ....[0]....
.L_5278:
        /*0064*/ 	.word	0x000093d0


	//   ....[1]....
        /*0068*/ 	.word	0x000093e0


	//   ....[2]....
        /*006c*/ 	.word	0x0000c010


	//   ....[3]....
        /*0070*/ 	.word	0x0000c020


	//----- nvinfo : EIATTR_SYSCALL_OFFSETS
	.align		4
.L_5279:
        /*0074*/ 	.byte	0x04, 0x46
        /*0076*/ 	.short	(.L_5281 - .L_5280)


	//   ....[0]....
.L_5280:
        /*0078*/ 	.word	0x0000c2a0


	//   ....[1]....
        /*007c*/ 	.word	0x0000c4d0


	//   ....[2]....
        /*0080*/ 	.word	0x0000c7f0


	//   ....[3]....
        /*0084*/ 	.word	0x0000ca20


	//----- nvinfo : EIATTR_EXIT_INSTR_OFFSETS
	.align		4
.L_5281:
        /*0088*/ 	.byte	0x04, 0x1c
        /*008a*/ 	.short	(.L_5283 - .L_5282)


	//   ....[0]....
.L_5282:
        /*008c*/ 	.word	0x0000ba40


	//   ....[1]....
        /*0090*/ 	.word	0x0000c080


	//   ....[2]....
        /*0094*/ 	.word	0x0000c2e0


	//   ....[3]....
        /*0098*/ 	.word	0x0000c300


	//   ....[4]....
        /*009c*/ 	.word	0x0000c510


	//   ....[5]....
        /*00a0*/ 	.word	0x0000c530


	//   ....[6]....
        /*00a4*/ 	.word	0x0000c550


	//   ....[7]....
        /*00a8*/ 	.word	0x0000c580


	//   ....[8]....
        /*00ac*/ 	.word	0x0000c5b0


	//   ....[9]....
        /*00b0*/ 	.word	0x0000c830


	//   ....[10]....
        /*00b4*/ 	.word	0x0000c850


	//   ....[11]....
        /*00b8*/ 	.word	0x0000ca60


	//   ....[12]....
        /*00bc*/ 	.word	0x0000ca80


	//----- nvinfo : EIATTR_MAX_THREADS
	.align		4
.L_5283:
        /*00c0*/ 	.byte	0x04, 0x05
        /*00c2*/ 	.short	(.L_5285 - .L_5284)
.L_5284:
        /*00c4*/ 	.word	0x00000200
        /*00c8*/ 	.word	0x00000001
        /*00cc*/ 	.word	0x00000001


	//----- nvinfo : EIATTR_CRS_STACK_SIZE
	.align		4
.L_5285:
        /*00d0*/ 	.byte	0x04, 0x1e
        /*00d2*/ 	.short	(.L_5287 - .L_5286)
.L_5286:
        /*00d4*/ 	.word	0x00000000
.L_5287:


//--------------------- .nv.info._ZN2at6native13reduce_kernelILi256ELi2ENS0_8ReduceOpIiNS0_14func_wrapper_tIiNS0_55_GLOBAL__N__0955718d_22_SparseCsrTensorMath_cu_868dd54514ReductionAddOpIlEEEEjiLi4ELi4EEEEEvT1_ --------------------------
	.section	.nv.info._ZN2at6native13reduce_kernelILi256ELi2ENS0_8ReduceOpIiNS0_14func_wrapper_tIiNS0_55_GLOBAL__N__0955718d_22_SparseCsrTensorMath_cu_868dd54514ReductionAddOpIlEEEEjiLi4ELi4EEEEEvT1_,"",@"SHT_CUDA_INFO"
	.sectionflags	@""
	.align	4


	//----- nvinfo : EIATTR_CUDA_API_VERSION
	.align		4
        /*0000*/ 	.byte	0x04, 0x37
        /*0002*/ 	.short	(.L_5289 - .L_5288)
.L_5288:
        /*0004*/ 	.word	0x00000082


	//----- nvinfo : EIATTR_SW2861232_WAR
	.align		4
.L_5289:
        /*0008*/ 	.byte	0x01, 0x35
	.zero		2


	//----- nvinfo : EIATTR_PARAM_CBANK
	.align		4
        /*000c*/ 	.byte	0x04, 0x0a
        /*000e*/ 	.short	(.L_5291 - .L_5290)
	.align		4
.L_5290:
        /*0010*/ 	.word	index@(.nv.constant0._ZN2at6native13reduce_kernelILi256ELi2ENS0_8ReduceOpIiNS0_14func_wrapper_tIiNS0_55_GLOBAL__N__0955718d_22_SparseCsrTensorMath_cu_868dd54514ReductionAddOpIlEEEEjiLi4ELi4EEEEEvT1_)
        /*0014*/ 	.short	0x0160
        /*0016*/ 	.short	0x0420


	//----- nvinfo : EIATTR_CBANK_PARAM_SIZE
	.align		4
.L_5291:
        /*0018*/ 	.byte	0x03, 0x19
        /*001a*/ 	.short	0x0420


	//----- nvinfo : EIATTR_KPARAM_INFO
	.align		4
        /*001c*/ 	.byte	0x04, 0x17
        /*001e*/ 	.short	(.L_5293 - .L_5292)
.L_5292:
        /*0020*/ 	.word	0x00000000
        /*0024*/ 	.short	0x0000
        /*0026*/ 	.short	0x0000
        /*0028*/ 	.byte	0x00, 0xf0, 0x81, 0x10


	//----- nvinfo : EIATTR_MAXREG_COUNT
	.align		4
.L_5293:
        /*002c*/ 	.byte	0x03, 0x1b
        /*002e*/ 	.short	0x0040


	//----- nvinfo : EIATTR_NUM_BARRIERS
	.align		4
        /*0030*/ 	.byte	0x02, 0x4c
        /*0032*/ 	.byte	0x01
	.zero		1


	//----- nvinfo : EIATTR_EXTERNS
	.align		4
        /*0034*/ 	.byte	0x04, 0x0f
        /*0036*/ 	.short	(.L_5295 - .L_5294)


	//   ....[0]....
	.align		4
.L_5294:
        /*0038*/ 	.word	index@(__assertfail)


	//----- nvinfo : EIATTR_MERCURY_ISA_VERSION
	.align		4
.L_5295:
        /*003c*/ 	.byte	0x03, 0x5f
        /*003e*/ 	.short	0x0000


	//----- nvinfo : EIATTR_INT_WARP_WIDE_INSTR_OFFSETS
	.align		4
        /*0040*/ 	.byte	0x04, 0x31
        /*0042*/ 	.short	(.L_5297 - .L_5296)


	//   ....[0]....
.L_5296:
        /*0044*/ 	.word	0x0000dc80


	//   ....[1]....
        /*0048*/ 	.word	0x0000dd50


	//----- nvinfo : EIATTR_COOP_GROUP_MASK_REGIDS
	.align		4
.L_5297:
        /*004c*/ 	.byte	0x04, 0x29
        /*004e*/ 	.short	(.L_5299 - .L_5298)


	//   ....[0]....
.L_5298:
        /*0050*/ 	.word	0xffffffff


	//   ....[1]....
        /*0054*/ 	.word	0xffffffff


	//   ....[2]....
        /*0058*/ 	.word	0xffffffff


	//   ....[3]....
        /*005c*/ 	.word	0xffffffff


	//   ....[4]....
        /*0060*/ 	.word	0xffffffff


	//   ....[5]....
        /*0064*/ 	.word	0xffffffff


	//   ....[6]....
        /*0068*/ 	.word	0xffffffff


	//   ....[7]....
        /*006c*/ 	.word	0xffffffff


	//----- nvinfo : EIATTR_COOP_GROUP_INSTR_OFFSETS
	.align		4
.L_5299:
        /*0070*/ 	.byte	0x04, 0x28
        /*0072*/ 	.short	(.L_5301 - .L_5300)


	//   ....[0]....
.L_5300:
        /*0074*/ 	.word	0x00009d20


	//   ....[1]....
        /*0078*/ 	.word	0x00009d30


	//   ....[2]....
        /*007c*/ 	.word	0x00009d40


	//   ....[3]....
        /*0080*/ 	.word	0x00009d50


	//   ....[4]....
        /*0084*/ 	.word	0x0000e660


	//   ....[5]....
        /*0088*/ 	.word	0x0000e670


	//   ....[6]....
        /*008c*/ 	.word	0x0000e680


	//   ....[7]....
        /*0090*/ 	.word	0x0000e690


	//----- nvinfo : EIATTR_SYSCALL_OFFSETS
	.align		4
.L_5301:
        /*0094*/ 	.byte	0x04, 0x46
        /*0096*/ 	.short	(.L_5303 - .L_5302)


	//   ....[0]....
.L_5302:
        /*0098*/ 	.word	0x00000f70


	//   ....[1]....
        /*009c*/ 	.word	0x0000e980


	//   ....[2]....
        /*00a0*/ 	.word	0x0000eb00


	//   ....[3]....
        /*00a4*/ 	.word	0x0000ed70


	//   ....[4]....
        /*00a8*/ 	.word	0x0000eef0


	//   ....[5]....
        /*00ac*/ 	.word	0x0000f250


	//   ....[6]....
        /*00b0*/ 	.word	0x0000f3d0


	//   ....[7]....
        /*00b4*/ 	.word	0x0000f640


	//   ....[8]....
        /*00b8*/ 	.word	0x0000f7c0


	//----- nvinfo : EIATTR_EXIT_INSTR_OFFSETS
	.align		4
.L_5303:
        /*00bc*/ 	.byte	0x04, 0x1c
        /*00be*/ 	.short	(.L_5305 - .L_5304)


	//   ....[0]....
.L_5304:
        /*00c0*/ 	.word	0x0000de00


	//   ....[1]....
        /*00c4*/ 	.word	0x0000e710


	//   ....[2]....
        /*00c8*/ 	.word	0x0000eb40


	//   ....[3]....
        /*00cc*/ 	.word	0x0000eb70


	//   ....[4]....
        /*00d0*/ 	.word	0x0000ef30


	//   ....[5]....
        /*00d4*/ 	.word	0x0000ef60


	//   ....[6]....
        /*00d8*/ 	.word	0x0000ef80


	//   ....[7]....
        /*00dc*/ 	.word	0x0000efb0


	//   ....[8]....
        /*00e0*/ 	.word	0x0000efe0


	//   ....[9]....
        /*00e4*/ 	.word	0x0000f410


	//   ....[10]....
        /*00e8*/ 	.word	0x0000f440


	//   ....[11]....
        /*00ec*/ 	.word	0x0000f800


	//   ....[12]....
        /*00f0*/ 	.word	0x0000f830


	//----- nvinfo : EIATTR_MAX_THREADS
	.align		4
.L_5305:
        /*00f4*/ 	.byte	0x04, 0x05
        /*00f6*/ 	.short	(.L_5307 - .L_5306)
.L_5306:
        /*00f8*/ 	.word	0x00000100
        /*00fc*/ 	.word	0x00000001
        /*0100*/ 	.word	0x00000001


	//----- nvinfo : EIATTR_CRS_STACK_SIZE
	.align		4
.L_5307:
        /*0104*/ 	.byte	0x04, 0x1e
        /*0106*/ 	.short	(.L_5309 - .L_5308)
.L_5308:
        /*0108*/ 	.word	0x00000000
.L_5309:


//--------------------- .nv.info._ZN2at6native13reduce_kernelILi128ELi4ENS0_8ReduceOpIiNS0_14func_wrapper_tIiNS0_55_GLOBAL__N__0955718d_22_SparseCsrTensorMath_cu_868dd54514ReductionAddOpIlEEEEjiLi4ELi4EEEEEvT1_ --------------------------
	.section	.nv.info._ZN2at6native13reduce_kernelILi128ELi4ENS0_8ReduceOpIiNS0_14func_wrapper_tIiNS0_55_GLOBAL__N__0955718d_22_SparseCsrTensorMath_cu_868dd54514ReductionAddOpIlEEEEjiLi4ELi4EEEEEvT1_,"",@"SHT_CUDA_INFO"
	.sectionflags	@""
	.align	4


	//----- nvinfo : EIATTR_CUDA_API_VERSION
	.align		4
        /*0000*/ 	.byte	0x04, 0x37
        /*0002*/ 	.short	(.L_5311 - .L_5310)
.L_5310:
        /*0004*/ 	.word	0x00000082


	//----- nvinfo : EIATTR_SW2861232_WAR
	.align		4
.L_5311:
        /*0008*/ 	.byte	0x01, 0x35
	.zero		2


	//----- nvinfo : EIATTR_PARAM_CBANK
	.align		4
        /*000c*/ 	.byte	0x04, 0x0a
        /*000e*/ 	.short	(.L_5313 - .L_5312)
	.align		4
.L_5312:
        /*0010*/ 	.word	index@(.nv.constant0._ZN2at6native13reduce_kernelILi128ELi4ENS0_8ReduceOpIiNS0_14func_wrapper_tIiNS0_55_GLOBAL__N__0955718d_22_SparseCsrTensorMath_cu_868dd54514ReductionAddOpIlEEEEjiLi4ELi4EEEEEvT1_)
        /*0014*/ 	.short	0x0160
        /*0016*/ 	.short	0x0420


	//----- nvinfo : EIATTR_CBANK_PARAM_SIZE
	.align		4
.L_5313:
        /*0018*/ 	.byte	0x03, 0x19
        /*001a*/ 	.short	0x0420


	//----- nvinfo : EIATTR_KPARAM_INFO
	.align		4
        /*001c*/ 	.byte	0x04, 0x17
        /*001e*/ 	.short	(.L_5315 - .L_5314)
.L_5314:
        /*0020*/ 	.word	0x00000000
        /*0024*/ 	.short	0x0000
        /*0026*/ 	.short	0x0000
        /*0028*/ 	.byte	0x00, 0xf0, 0x81, 0x10


	//----- nvinfo : EIATTR_MAXREG_COUNT
	.align		4
.L_5315:
        /*002c*/ 	.byte	0x03, 0x1b
        /*002e*/ 	.short	0x0080


	//----- nvinfo : EIATTR_NUM_BARRIERS
	.align		4
        /*0030*/ 	.byte	0x02, 0x4c
        /*0032*/ 	.byte	0x01
	.zero		1


	//----- nvinfo : EIATTR_EXTERNS
	.align		4
        /*0034*/ 	.byte	0x04, 0x0f
        /*0036*/ 	.short	(.L_5317 - .L_5316)


	//   ....[0]....
	.align		4
.L_5316:
        /*0038*/ 	.word	index@(__assertfail)


	//----- nvinfo : EIATTR_MERCURY_ISA_VERSION
	.align		4
.L_5317:
        /*003c*/ 	.byte	0x03, 0x5f
        /*003e*/ 	.short	0x0000


	//----- nvinfo : EIATTR_INT_WARP_WIDE_INSTR_OFFSETS
	.align		4
        /*0040*/ 	.byte	0x04, 0x31
        /*0042*/ 	.short	(.L_5319 - .L_5318)


	//   ....[0]....
.L_5318:
        /*0044*/ 	.word	0x000120a0


	//   ....[1]....
        /*0048*/ 	.word	0x00012170


	//----- nvinfo : EIATTR_COOP_GROUP_MASK_REGIDS
	.align		4
.L_5319:
        /*004c*/ 	.byte	0x04, 0x29
        /*004e*/ 	.short	(.L_5321 - .L_5320)


	//   ....[0]....
.L_5320:
        /*0050*/ 	.word	0xffffffff


	//   ....[1]....
        /*0054*/ 	.word	0xffffffff


	//   ....[2]....
        /*0058*/ 	.word	0xffffffff


	//   ....[3]....
        /*005c*/ 	.word	0xffffffff


	//   ....[4]....
        /*0060*/ 	.word	0xffffffff


	//   ....[5]....
        /*0064*/ 	.word	0xffffffff


	//   ....[6]....
        /*0068*/ 	.word	0xffffffff


	//   ....[7]....
        /*006c*/ 	.word	0xffffffff


	//   ....[8]....
        /*0070*/ 	.word	0xffffffff


	//   ....[9]....
        /*0074*/ 	.word	0xffffffff


	//   ....[10]....
        /*0078*/ 	.word	0xffffffff


	//   ....[11]....
        /*007c*/ 	.word	0xffffffff


	//   ....[12]....
        /*0080*/ 	.word	0xffffffff


	//   ....[13]....
        /*0084*/ 	.word	0xffffffff


	//   ....[14]....
        /*0088*/ 	.word	0xffffffff


	//   ....[15]....
        /*008c*/ 	.word	0xffffffff


	//----- nvinfo : EIATTR_COOP_GROUP_INSTR_OFFSETS
	.align		4
.L_5321:
        /*0090*/ 	.byte	0x04, 0x28
        /*0092*/ 	.short	(.L_5323 - .L_5322)


	//   ....[0]....
.L_5322:
        /*0094*/ 	.word	0x0000add0


	//   ....[1]....
        /*0098*/ 	.word	0x0000ade0


	//   ....[2]....
        /*009c*/ 	.word	0x0000adf0


	//   ....[3]....
        /*00a0*/ 	.word	0x0000ae00


	//   ....[4]....
        /*00a4*/ 	.word	0x0000ae10


	//   ....[5]....
        /*00a8*/ 	.word	0x0000ae20


	//   ....[6]....
        /*00ac*/ 	.word	0x0000ae30


	//   ....[7]....
        /*00b0*/ 	.word	0x0000ae50


	//   ....[8]....
        /*00b4*/ 	.word	0x00012e10


	//   ....[9]....
        /*00b8*/ 	.word	0x00012e20


	//   ....[10]....
        /*00bc*/ 	.word	0x00012e30


	//   ....[11]....
        /*00c0*/ 	.word	0x00012e40


	//   ....[12]....
        /*00c4*/ 	.word	0x00012e50


	//   ....[13]....
        /*00c8*/ 	.word	0x00012e60


	//   ....[14]....
        /*00cc*/ 	.word	0x00012e70


	//   ....[15]....
        /*00d0*/ 	.word	0x00012e90


	//----- nvinfo : EIATTR_SYSCALL_OFFSETS
	.align		4
.L_5323:
        /*00d4*/ 	.byte	0x04, 0x46
        /*00d6*/ 	.short	(.L_5325 - .L_5324)


	//   ....[0]....
.L_5324:
        /*00d8*/ 	.word	0x00000f10


	//   ....[1]....
        /*00dc*/ 	.word	0x00013270


	//   ....[2]....
        /*00e0*/ 	.word	0x000133f0


	//   ....[3]....
        /*00e4*/ 	.word	0x00013570


	//   ....[4]....
        /*00e8*/ 	.word	0x000136f0


	//   ....[5]....
        /*00ec*/ 	.word	0x000139c0


	//   ....[6]....
        /*00f0*/ 	.word	0x00013b40


	//   ....[7]....
        /*00f4*/ 	.word	0x00013cc0


	//   ....[8]....
        /*00f8*/ 	.word	0x00013e40


	//   ....[9]....
        /*00fc*/ 	.word	0x00014240


	//   ....[10]....
        /*0100*/ 	.word	0x000143c0


	//   ....[11]....
        /*0104*/ 	.word	0x00014540


	//   ....[12]....
        /*0108*/ 	.word	0x000146c0


	//   ....[13]....
        /*010c*/ 	.word	0x00014990


	//   ....[14]....
        /*0110*/ 	.word	0x00014b10


	//   ....[15]....
        /*0114*/ 	.word	0x00014c90


	//   ....[16]....
        /*0118*/ 	.word	0x00014e10


	//----- nvinfo : EIATTR_EXIT_INSTR_OFFSETS
	.align		4
.L_5325:
        /*011c*/ 	.byte	0x04, 0x1c
        /*011e*/ 	.short	(.L_5327 - .L_5326)


	//   ....[0]....
.L_5326:
        /*0120*/ 	.word	0x00012220


	//   ....[1]....
        /*0124*/ 	.word	0x00012f40


	//   ....[2]....
        /*0128*/ 	.word	0x00013730


	//   ....[3]....
        /*012c*/ 	.word	0x00013780


	//   ....[4]....
        /*0130*/ 	.word	0x00013e80


	//   ....[5]....
        /*0134*/ 	.word	0x00013ed0


	//   ....[6]....
        /*0138*/ 	.word	0x00013ef0


	//   ....[7]....
        /*013c*/ 	.word	0x00013f20


	//   ....[8]....
        /*0140*/ 	.word	0x00013f50


	//   ....[9]....
        /*0144*/ 	.word	0x00014700


	//   ....[10]....
        /*0148*/ 	.word	0x00014750


	//   ....[11]....
        /*014c*/ 	.word	0x00014e50


	//   ....[12]....
        /*0150*/ 	.word	0x00014ea0


	//----- nvinfo : EIATTR_MAX_THREADS
	.align		4
.L_5327:
        /*0154*/ 	.byte	0x04, 0x05
        /*0156*/ 	.short	(.L_5329 - .L_5328)
.L_5328:
        /*0158*/ 	.word	0x00000080
        /*015c*/ 	.word	0x00000001
        /*0160*/ 	.word	0x00000001


	//----- nvinfo : EIATTR_CRS_STACK_SIZE
	.align		4
.L_5329:
        /*0164*/ 	.byte	0x04, 0x1e
        /*0166*/ 	.short	(.L_5331 - .L_5330)
.L_5330:
        /*0168*/ 	.word	0x00000000
.L_5331:


//--------------------- .nv.info._ZN2at6native13reduce_kernelILi512ELi1ENS0_8ReduceOpIaNS0_14func_wrapper_tIaNS0_55_GLOBAL__N__0955718d_22_SparseCsrTensorMath_cu_868dd54514ReductionAddOpIlEEEEjaLi4ELi4EEEEEvT1_ --------------------------
	.section	.nv.info._ZN2at6native13reduce_kernelILi512ELi1ENS0_8ReduceOpIaNS0_14func_wrapper_tIaNS0_55_GLOBAL__N__0955718d_22_SparseCsrTensorMath_cu_868dd54514ReductionAddOpIlEEEEjaLi4ELi4EEEEEvT1_,"",@"SHT_CUDA_INFO"
	.sectionflags	@""
	.align	4


	//----- nvinfo : EIATTR_CUDA_API_VERSION
	.align		4
        /*0000*/ 	.byte	0x04, 0x37
        /*0002*/ 	.short	(.L_5333 - .L_5332)
.L_5332:
        /*0004*/ 	.word	0x00000082


	//----- nvinfo : EIATTR_SW2861232_WAR
	.align		4
.L_5333:
        /*0008*/ 	.byte	0x01, 0x35
	.zero		2


	//----- nvinfo : EIATTR_PARAM_CBANK
	.align		4
        /*000c*/ 	.byte	0x04, 0x0a
        /*000e*/ 	.short	(.L_5335 - .L_5334)
	.align		4
.L_5334:
        /*0010*/ 	.word	index@(.nv.constant0._ZN2at6native13reduce_kernelILi512ELi1ENS0_8ReduceOpIaNS0_14func_wrapper_tIaNS0_55_GLOBAL__N__0955718d_22_SparseCsrTensorMath_cu_868dd54514ReductionAddOpIlEEEEjaLi4ELi4EEEEEvT1_)
        /*0014*/ 	.short	0x0160
        /*0016*/ 	.short	0x0420


	//----- nvinfo : EIATTR_CBANK_PARAM_SIZE
	.align		4
.L_5335:
        /*0018*/ 	.byte	0x03, 0x19
        /*001a*/ 	.short	0x0420


	//----- nvinfo : EIATTR_KPARAM_INFO
	.align		4
        /*001c*/ 	.byte	0x04, 0x17
        /*001e*/ 	.short	(.L_5337 - .L_5336)
.L_5336:
        /*0020*/ 	.word	0x00000000
        /*0024*/ 	.short	0x0000
        /*0026*/ 	.short	0x0000
        /*0028*/ 	.byte	0x00, 0xf0, 0x81, 0x10


	//----- nvinfo : EIATTR_MAXREG_COUNT
	.align		4
.L_5337:
        /*002c*/ 	.byte	0x03, 0x1b
        /*002e*/ 	.short	0x0020


	//----- nvinfo : EIATTR_NUM_BARRIERS
	.align		4
        /*0030*/ 	.byte	0x02, 0x4c
        /*0032*/ 	.byte	0x01
	.zero		1


	//----- nvinfo : EIATTR_EXTERNS
	.align		4
        /*0034*/ 	.byte	0x04, 0x0f
        /*0036*/ 	.short	(.L_5339 - .L_5338)


	//   ....[0]....
	.align		4
.L_5338:
        /*0038*/ 	.word	index@(__assertfail)


	//----- nvinfo : EIATTR_MERCURY_ISA_VERSION
	.align		4
.L_5339:
        /*003c*/ 	.byte	0x03, 0x5f
        /*003e*/ 	.short	0x0000


	//----- nvinfo : EIATTR_INT_WARP_WIDE_INSTR_OFFSETS
	.align		4
        /*0040*/ 	.byte	0x04, 0x31
        /*0042*/ 	.short	(.L_5341 - .L_5340)


	//   ....[0]....
.L_5340:
        /*0044*/ 	.word	0x0000ba00


	//   ....[1]....
        /*0048*/ 	.word	0x0000bad0


	//----- nvinfo : EIATTR_COOP_GROUP_MASK_REGIDS
	.align		4
.L_5341:
        /*004c*/ 	.byte	0x04, 0x29
        /*004e*/ 	.short	(.L_5343 - .L_5342)


	//   ....[0]....
.L_5342:
        /*0050*/ 	.word	0xffffffff


	//   ....[1]....
        /*0054*/ 	.word	0xffffffff


	//   ....[2]....
        /*0058*/ 	.word	0xffffffff


	//   ....[3]....
        /*005c*/ 	.word	0xffffffff


	//----- nvinfo : EIATTR_COOP_GROUP_INSTR_OFFSETS
	.align		4
.L_5343:
        /*0060*/ 	.byte	0x04, 0x28
        /*0062*/ 	.short	(.L_5345 - .L_5344)


	//   ....[0]....
.L_5344:
        /*0064*/ 	.word	0x000098c0


	//   ....[1]....
        /*0068*/ 	.word	0x000098d0


	//   ....[2]....
        /*006c*/ 	.word	0x0000c120


	//   ....[3]....
        /*0070*/ 	.word	0x0000c130


	//----- nvinfo : EIATTR_SYSCALL_OFFSETS
	.align		4
.L_5345:
        /*0074*/ 	.byte	0x04, 0x46
        /*0076*/ 	.short	(.L_5347 - .L_5346)


	//   ....[0]....
.L_5346:
        /*0078*/ 	.word	0x0000c3b0


	//   ....[1]....
        /*007c*/ 	.word	0x0000c600


	//   ....[2]....
        /*0080*/ 	.word	0x0000c920


	//   ....[3]....
        /*0084*/ 	.word	0x0000cb70


	//----- nvinfo : EIATTR_EXIT_INSTR_OFFSETS
	.align		4
.L_5347:
        /*0088*/ 	.byte	0x04, 0x1c
        /*008a*/ 	.short	(.L_5349 - .L_5348)


	//   ....[0]....
.L_5348:
        /*008c*/ 	.word	0x0000bb60


	//   ....[1]....
        /*0090*/ 	.word	0x0000c190


	//   ....[2]....
        /*0094*/ 	.word	0x0000c3f0


	//   ....[3]....
        /*0098*/ 	.word	0x0000c410


	//   ....[4]....
        /*009c*/ 	.word	0x0000c640


	//   ....[5]....
        /*00a0*/ 	.word	0x0000c660


	//   ....[6]....
        /*00a4*/ 	.word	0x0000c680


	//   ....[7]....
        /*00a8*/ 	.word	0x0000c6b0


	//   ....[8]....
        /*00ac*/ 	.word	0x0000c6e0


	//   ....[9]....
        /*00b0*/ 	.word	0x0000c960


	//   ....[10]....
        /*00b4*/ 	.word	0x0000c980


	//   ....[11]....
        /*00b8*/ 	.word	0x0000cbb0


	//   ....[12]....
        /*00bc*/ 	.word	0x0000cbd0


	//----- nvinfo : EIATTR_MAX_THREADS
	.align		4
.L_5349:
        /*00c0*/ 	.byte	0x04, 0x05
        /*00c2*/ 	.short	(.L_5351 - .L_5350)
.L_5350:
        /*00c4*/ 	.word	0x00000200
        /*00c8*/ 	.word	0x00000001
        /*00cc*/ 	.word	0x00000001


	//----- nvinfo : EIATTR_CRS_STACK_SIZE
	.align		4
.L_5351:
        /*00d0*/ 	.byte	0x04, 0x1e
        /*00d2*/ 	.short	(.L_5353 - .L_5352)
.L_5352:
        /*00d4*/ 	.word	0x00000000
.L_5353:


//--------------------- .nv.info._ZN2at6native13reduce_kernelILi256ELi2ENS0_8ReduceOpIaNS0_14func_wrapper_tIaNS0_55_GLOBAL__N__0955718d_22_SparseCsrTensorMath_cu_868dd54514ReductionAddOpIlEEEEjaLi4ELi4EEEEEvT1_ --------------------------
	.section	.nv.info._ZN2at6native13reduce_kernelILi256ELi2ENS0_8ReduceOpIaNS0_14func_wrapper_tIaNS0_55_GLOBAL__N__0955718d_22_SparseCsrTensorMath_cu_868dd54514ReductionAddOpIlEEEEjaLi4ELi4EEEEEvT1_,"",@"SHT_CUDA_INFO"
	.sectionflags	@""
	.align	4


	//----- nvinfo : EIATTR_CUDA_API_VERSION
	.align		4
        /*0000*/ 	.byte	0x04, 0x37
        /*0002*/ 	.short	(.L_5355 - .L_5354)
.L_5354:
        /*0004*/ 	.word	0x00000082


	//----- nvinfo : EIATTR_SW2861232_WAR
	.align		4
.L_5355:
        /*0008*/ 	.byte	0x01, 0x35
	.zero		2


	//----- nvinfo : EIATTR_PARAM_CBANK
	.align		4
        /*000c*/ 	.byte	0x04, 0x0a
        /*000e*/ 	.short	(.L_5357 - .L_5356)
	.align		4
.L_5356:
        /*0010*/ 	.word	index@(.nv.constant0._ZN2at6native13reduce_kernelILi256ELi2ENS0_8ReduceOpIaNS0_14func_wrapper_tIaNS0_55_GLOBAL__N__0955718d_22_SparseCsrTensorMath_cu_868dd54514ReductionAddOpIlEEEEjaLi4ELi4EEEEEvT1_)
        /*0014*/ 	.short	0x0160
        /*0016*/ 	.short	0x0420


	//----- nvinfo : EIATTR_CBANK_PARAM_SIZE
	.align		4
.L_5357:
        /*0018*/ 	.byte	0x03, 0x19
        /*001a*/ 	.short	0x0420


	//----- nvinfo : EIATTR_KPARAM_INFO
	.align		4
        /*001c*/ 	.byte	0x04, 0x17
        /*001e*/ 	.short	(.L_5359 - .L_5358)
.L_5358:
        /*0020*/ 	.word	0x00000000
        /*0024*/ 	.short	0x0000
        /*0026*/ 	.short	0x0000
        /*0028*/ 	.byte	0x00, 0xf0, 0x81, 0x10


	//----- nvinfo : EIATTR_MAXREG_COUNT
	.align		4
.L_5359:
        /*002c*/ 	.byte	0x03, 0x1b
        /*002e*/ 	.short	0x0040


	//----- nvinfo : EIATTR_NUM_BARRIERS
	.align		4
        /*0030*/ 	.byte	0x02, 0x4c
        /*0032*/ 	.byte	0x01
	.zero		1


	//----- nvinfo : EIATTR_EXTERNS
	.align		4
        /*0034*/ 	.byte	0x04, 0x0f
        /*0036*/ 	.short	(.L_5361 - .L_5360)


	//   ....[0]....
	.align		4
.L_5360:
        /*0038*/ 	.word	index@(__assertfail)


	//----- nvinfo : EIATTR_MERCURY_ISA_VERSION
	.align		4
.L_5361:
        /*003c*/ 	.byte	0x03, 0x5f
        /*003e*/ 	.short	0x0000


	//----- nvinfo : EIATTR_INT_WARP_WIDE_INSTR_OFFSETS
	.align		4
        /*0040*/ 	.byte	0x04, 0x31
        /*0042*/ 	.short	(.L_5363 - .L_5362)


	//   ....[0]....
.L_5362:
        /*0044*/ 	.word	0x0000e460


	//   ....[1]....
        /*0048*/ 	.word	0x0000e530


	//----- nvinfo : EIATTR_COOP_GROUP_MASK_REGIDS
	.align		4
.L_5363:
        /*004c*/ 	.byte	0x04, 0x29
        /*004e*/ 	.short	(.L_5365 - .L_5364)


	//   ....[0]....
.L_5364:
        /*0050*/ 	.word	0xffffffff


	//   ....[1]....
        /*0054*/ 	.word	0xffffffff


	//   ....[2]....
        /*0058*/ 	.word	0xffffffff


	//   ....[3]....
        /*005c*/ 	.word	0xffffffff


	//   ....[4]....
        /*0060*/ 	.word	0xffffffff


	//   ....[5]....
        /*0064*/ 	.word	0xffffffff


	//   ....[6]....
        /*0068*/ 	.word	0xffffffff


	//   ....[7]....
        /*006c*/ 	.word	0xffffffff


	//----- nvinfo : EIATTR_COOP_GROUP_INSTR_OFFSETS
	.align		4
.L_5365:
        /*0070*/ 	.byte	0x04, 0x28
        /*0072*/ 	.short	(.L_5367 - .L_5366)


	//   ....[0]....
.L_5366:
        /*0074*/ 	.word	0x0000a980


	//   ....[1]....
        /*0078*/ 	.word	0x0000a990


	//   ....[2]....
        /*007c*/ 	.word	0x0000a9a0


	//   ....[3]....
        /*0080*/ 	.word	0x0000a9b0


	//   ....[4]....
        /*0084*/ 	.word	0x0000ee20


	//   ....[5]....
        /*0088*/ 	.word	0x0000ee30


	//   ....[6]....
        /*008c*/ 	.word	0x0000ee40


	//   ....[7]....
        /*0090*/ 	.word	0x0000ee50


	//----- nvinfo : EIATTR_SYSCALL_OFFSETS
	.align		4
.L_5367:
        /*0094*/ 	.byte	0x04, 0x46
        /*0096*/ 	.short	(.L_5369 - .L_5368)


	//   ....[0]....
.L_5368:
        /*0098*/ 	.word	0x00000f70


	//   ....[1]....
        /*009c*/ 	.word	0x0000f140


	//   ....[2]....
        /*00a0*/ 	.word	0x0000f2c0


	//   ....[3]....
        /*00a4*/ 	.word	0x0000f560


	//   ....[4]....
        /*00a8*/ 	.word	0x0000f6e0


	//   ....[5]....
        /*00ac*/ 	.word	0x0000fa40


	//   ....[6]....
        /*00b0*/ 	.word	0x0000fbc0


	//   ....[7]....
        /*00b4*/ 	.word	0x0000fe60


	//   ....[8]....
        /*00b8*/ 	.word	0x0000ffe0


	//----- nvinfo : EIATTR_EXIT_INSTR_OFFSETS
	.align		4
.L_5369:
        /*00bc*/ 	.byte	0x04, 0x1c
        /*00be*/ 	.short	(.L_5371 - .L_5370)


	//   ....[0]....
.L_5370:
        /*00c0*/ 	.word	0x0000e5c0


	//   ....[1]....
        /*00c4*/ 	.word	0x0000eed0


	//   ....[2]....
        /*00c8*/ 	.word	0x0000f300


	//   ....[3]....
        /*00cc*/ 	.word	0x0000f330


	//   ....[4]....
        /*00d0*/ 	.word	0x0000f720


	//   ....[5]....
        /*00d4*/ 	.word	0x0000f750


	//   ....[6]....
        /*00d8*/ 	.word	0x0000f770


	//   ....[7]....
        /*00dc*/ 	.word	0x0000f7a0


	//   ....[8]....
        /*00e0*/ 	.word	0x0000f7d0


	//   ....[9]....
        /*00e4*/ 	.word	0x0000fc00


	//   ....[10]....
        /*00e8*/ 	.word	0x0000fc30


	//   ....[11]....
        /*00ec*/ 	.word	0x00010020


	//   ....[12]....
        /*00f0*/ 	.word	0x00010050


	//----- nvinfo : EIATTR_MAX_THREADS
	.align		4
.L_5371:
        /*00f4*/ 	.byte	0x04, 0x05
        /*00f6*/ 	.short	(.L_5373 - .L_5372)
.L_5372:
        /*00f8*/ 	.word	0x00000100
        /*00fc*/ 	.word	0x00000001
        /*0100*/ 	.word	0x00000001


	//----- nvinfo : EIATTR_CRS_STACK_SIZE
	.align		4
.L_5373:
        /*0104*/ 	.byte	0x04, 0x1e
        /*0106*/ 	.short	(.L_5375 - .L_5374)
.L_5374:
        /*0108*/ 	.word	0x00000000
.L_5375:


//--------------------- .nv.info._ZN2at6native13reduce_kernelILi128ELi4ENS0_8ReduceOpIaNS0_14func_wrapper_tIaNS0_55_GLOBAL__N__0955718d_22_SparseCsrTensorMath_cu_868dd54514ReductionAddOpIlEEEEjaLi4ELi4EEEEEvT1_ --------------------------
	.section	.nv.info._ZN2at6native13reduce_kernelILi128ELi4ENS0_8ReduceOpIaNS0_14func_wrapper_tIaNS0_55_GLOBAL__N__0955718d_22_SparseCsrTensorMath_cu_868dd54514ReductionAddOpIlEEEEjaLi4ELi4EEEEEvT1_,"",@"SHT_CUDA_INFO"
	.sectionflags	@""
	.align	4


	//----- nvinfo : EIATTR_CUDA_API_VERSION
	.align		4
        /*0000*/ 	.byte	0x04, 0x37
        /*0002*/ 	.short	(.L_5377 - .L_5376)
.L_5376:
        /*0004*/ 	.word	0x00000082


	//----- nvinfo : EIATTR_SW2861232_WAR
	.align		4
.L_5377:
        /*0008*/ 	.byte	0x01, 0x35
	.zero		2


	//----- nvinfo : EIATTR_PARAM_CBANK
	.align		4
        /*000c*/ 	.byte	0x04, 0x0a
        /*000e*/ 	.short	(.L_5379 - .L_5378)
	.align		4
.L_5378:
        /*0010*/ 	.word	index@(.nv.constant0._ZN2at6native13reduce_kernelILi128ELi4ENS0_8ReduceOpIaNS0_14func_wrapper_tIaNS0_55_GLOBAL__N__0955718d_22_SparseCsrTensorMath_cu_868dd54514ReductionAddOpIlEEEEjaLi4ELi4EEEEEvT1_)
        /*0014*/ 	.short	0x0160
        /*0016*/ 	.short	0x0420


	//----- nvinfo : EIATTR_CBANK_PARAM_SIZE
	.align		4
.L_5379:
        /*0018*/ 	.byte	0x03, 0x19
        /*001a*/ 	.short	0x0420


	//----- nvinfo : EIATTR_KPARAM_INFO
	.align		4
        /*001c*/ 	.byte	0x04, 0x17
        /*001e*/ 	.short	(.L_5381 - .L_5380)
.L_5380:
        /*0020*/ 	.word	0x00000000
        /*0024*/ 	.short	0x0000
        /*0026*/ 	.short	0x0000
        /*0028*/ 	.byte	0x00, 0xf0, 0x81, 0x10


	//----- nvinfo : EIATTR_MAXREG_COUNT
	.align		4
.L_5381:
        /*002c*/ 	.byte	0x03, 0x1b
        /*002e*/ 	.short	0x0080


	//----- nvinfo : EIATTR_NUM_BARRIERS
	.align		4
        /*0030*/ 	.byte	0x02, 0x4c
        /*0032*/ 	.byte	0x01
	.zero		1


	//----- nvinfo : EIATTR_EXTERNS
	.align		4
        /*0034*/ 	.byte	0x04, 0x0f
        /*0036*/ 	.short	(.L_5383 - .L_5382)


	//   ....[0]....
	.align		4
.L_5382:
        /*0038*/ 	.word	index@(__assertfail)


	//----- nvinfo : EIATTR_MERCURY_ISA_VERSION
	.align		4
.L_5383:
        /*003c*/ 	.byte	0x03, 0x5f
        /*003e*/ 	.short	0x0000


	//----- nvinfo : EIATTR_INT_WARP_WIDE_INSTR_OFFSETS
	.align		4
        /*0040*/ 	.byte	0x04, 0x31
        /*0042*/ 	.short	(.L_5385 - .L_5384)


	//   ....[0]....
.L_5384:
        /*0044*/ 	.word	0x00012e90


	//   ....[1]....
        /*0048*/ 	.word	0x00012f60


	//----- nvinfo : EIATTR_COOP_GROUP_MASK_REGIDS
	.align		4
.L_5385:
        /*004c*/ 	.byte	0x04, 0x29
        /*004e*/ 	.short	(.L_5387 - .L_5386)


	//   ....[0]....
.L_5386:
        /*0050*/ 	.word	0xffffffff


	//   ....[1]....
        /*0054*/ 	.word	0xffffffff


	//   ....[2]....
        /*0058*/ 	.word	0xffffffff


	//   ....[3]....
        /*005c*/ 	.word	0xffffffff


	//   ....[4]....
        /*0060*/ 	.word	0xffffffff


	//   ....[5]....
        /*0064*/ 	.word	0xffffffff


	//   ....[6]....
        /*0068*/ 	.word	0xffffffff


	//   ....[7]....
        /*006c*/ 	.word	0xffffffff


	//   ....[8]....
        /*0070*/ 	.word	0xffffffff


	//   ....[9]....
        /*0074*/ 	.word	0xffffffff


	//   ....[10]....
        /*0078*/ 	.word	0xffffffff


	//   ....[11]....
        /*007c*/ 	.word	0xffffffff


	//   ....[12]....
        /*0080*/ 	.word	0xffffffff


	//   ....[13]....
        /*0084*/ 	.word	0xffffffff


	//   ....[14]....
        /*0088*/ 	.word	0xffffffff


	//   ....[15]....
        /*008c*/ 	.word	0xffffffff


	//----- nvinfo : EIATTR_COOP_GROUP_INSTR_OFFSETS
	.align		4
.L_5387:
        /*0090*/ 	.byte	0x04, 0x28
        /*0092*/ 	.short	(.L_5389 - .L_5388)


	//   ....[0]....
.L_5388:
        /*0094*/ 	.word	0x0000c0e0


	//   ....[1]....
        /*0098*/ 	.word	0x0000c0f0


	//   ....[2]....
        /*009c*/ 	.word	0x0000c100


	//   ....[3]....
        /*00a0*/ 	.word	0x0000c110


	//   ....[4]....
        /*00a4*/ 	.word	0x0000c120


	//   ....[5]....
        /*00a8*/ 	.word	0x0000c130


	//   ....[6]....
        /*00ac*/ 	.word	0x0000c140


	//   ....[7]....
        /*00b0*/ 	.word	0x0000c160


	//   ....[8]....
        /*00b4*/ 	.word	0x00013b60


	//   ....[9]....
        /*00b8*/ 	.word	0x00013b70


	//   ....[10]....
        /*00bc*/ 	.word	0x00013b80


	//   ....[11]....
        /*00c0*/ 	.word	0x00013b90


	//   ....[12]....
        /*00c4*/ 	.word	0x00013ba0


	//   ....[13]....
        /*00c8*/ 	.word	0x00013bb0


	//   ....[14]....
        /*00cc*/ 	.word	0x00013bc0


	//   ....[15]....
        /*00d0*/ 	.word	0x00013be0


	//----- nvinfo : EIATTR_SYSCALL_OFFSETS
	.align		4
.L_5389:
        /*00d4*/ 	.byte	0x04, 0x46
        /*00d6*/ 	.short	(.L_5391 - .L_5390)


	//   ....[0]....
.L_5390:
        /*00d8*/ 	.word	0x00000f10


	//   ....[1]....
        /*00dc*/ 	.word	0x00013f70


	//   ....[2]....
        /*00e0*/ 	.word	0x000140f0


	//   ....[3]....
        /*00e4*/ 	.word	0x00014270


	//   ....[4]....
        /*00e8*/ 	.word	0x000143f0


	//   ....[5]....
        /*00ec*/ 	.word	0x00014730


	//   ....[6]....
        /*00f0*/ 	.word	0x000148b0


	//   ....[7]....
        /*00f4*/ 	.word	0x00014a30


	//   ....[8]....
        /*00f8*/ 	.word	0x00014bb0


	//   ....[9]....
        /*00fc*/ 	.word	0x00014fc0


	//   ....[10]....
        /*0100*/ 	.word	0x00015140


	//   ....[11]....
        /*0104*/ 	.word	0x000152c0


	//   ....[12]....
        /*0108*/ 	.word	0x00015440


	//   ....[13]....
        /*010c*/ 	.word	0x00015780


	//   ....[14]....
        /*0110*/ 	.word	0x00015900


	//   ....[15]....
        /*0114*/ 	.word	0x00015a80


	//   ....[16]....
        /*0118*/ 	.word	0x00015c00


	//----- nvinfo : EIATTR_EXIT_INSTR_OFFSETS
	.align		4
.L_5391:
        /*011c*/ 	.byte	0x04, 0x1c
        /*011e*/ 	.short	(.L_5393 - .L_5392)


	//   ....[0]....
.L_5392:
        /*0120*/ 	.word	0x00012ff0


	//   ....[1]....
        /*0124*/ 	.word	0x00013c90


	//   ....[2]....
        /*0128*/ 	.word	0x00014430


	//   ....[3]....
        /*012c*/ 	.word	0x00014480


	//   ....[4]....
        /*0130*/ 	.word	0x00014bf0


	//   ....[5]....
        /*0134*/ 	.word	0x00014c40


	//   ....[6]....
        /*0138*/ 	.word	0x00014c60


	//   ....[7]....
        /*013c*/ 	.word	0x00014c90


	//   ....[8]....
        /*0140*/ 	.word	0x00014cc0


	//   ....[9]....
        /*0144*/ 	.word	0x00015480


	//   ....[10]....
        /*0148*/ 	.word	0x000154d0


	//   ....[11]....
        /*014c*/ 	.word	0x00015c40


	//   ....[12]....
        /*0150*/ 	.word	0x00015c90


	//----- nvinfo : EIATTR_MAX_THREADS
	.align		4
.L_5393:
        /*0154*/ 	.byte	0x04, 0x05
        /*0156*/ 	.short	(.L_5395 - .L_5394)
.L_5394:
        /*0158*/ 	.word	0x00000080
        /*015c*/ 	.word	0x00000001
        /*0160*/ 	.word	0x00000001


	//----- nvinfo : EIATTR_CRS_STACK_SIZE
	.align		4
.L_5395:
        /*0164*/ 	.byte	0x04, 0x1e
        /*0166*/ 	.short	(.L_5397 - .L_5396)
.L_5396:
        /*0168*/ 	.word	0x00000000
.L_5397:


//--------------------- .nv.info._ZN2at6native13reduce_kernelILi512ELi1ENS0_8ReduceOpIhNS0_14func_wrapper_tIhNS0_55_GLOBAL__N__0955718d_22_SparseCsrTensorMath_cu_868dd54514ReductionAddOpIlEEEEjhLi4ELi4EEEEEvT1_ --------------------------
	.section	.nv.info._ZN2at6native13reduce_kernelILi512ELi1ENS0_8ReduceOpIhNS0_14func_wrapper_tIhNS0_55_GLOBAL__N__0955718d_22_SparseCsrTensorMath_cu_868dd54514ReductionAddOpIlEEEEjhLi4ELi4EEEEEvT1_,"",@"SHT_CUDA_INFO"
	.sectionflags	@""
	.align	4


	//----- nvinfo : EIATTR_CUDA_API_VERSION
	.align		4
        /*0000*/ 	.byte	0x04, 0x37
        /*0002*/ 	.short	(.L_5399 - .L_5398)
.L_5398:
        /*0004*/ 	.word	0x00000082


	//----- nvinfo : EIATTR_SW2861232_WAR
	.align		4
.L_5399:
        /*0008*/ 	.byte	0x01, 0x35
	.zero		2


	//----- nvinfo : EIATTR_PARAM_CBANK
	.align		4
        /*000c*/ 	.byte	0x04, 0x0a
        /*000e*/ 	.short	(.L_5401 - .L_5400)
	.align		4
.L_5400:
        /*0010*/ 	.word	index@(.nv.constant0._ZN2at6native13reduce_kernelILi512ELi1ENS0_8ReduceOpIhNS0_14func_wrapper_tIhNS0_55_GLOBAL__N__0955718d_22_SparseCsrTensorMath_cu_868dd54514ReductionAddOpIlEEEEjhLi4ELi4EEEEEvT1_)
        /*0014*/ 	.short	0x0160
        /*0016*/ 	.short	0x0420


	//----- nvinfo : EIATTR_CBANK_PARAM_SIZE
	.align		4
.L_5401:
        /*0018*/ 	.byte	0x03, 0x19
        /*001a*/ 	.short	0x0420


	//----- nvinfo : EIATTR_KPARAM_INFO
	.align		4
        /*001c*/ 	.byte	0x04, 0x17
        /*001e*/ 	.short	(.L_5403 - .L_5402)
.L_5402:
        /*0020*/ 	.word	0x00000000
        /*0024*/ 	.short	0x0000
        /*0026*/ 	.short	0x0000
        /*0028*/ 	.byte	0x00, 0xf0, 0x81, 0x10


	//----- nvinfo : EIATTR_MAXREG_COUNT
	.align		4
.L_5403:
        /*002c*/ 	.byte	0x03, 0x1b
        /*002e*/ 	.short	0x0020


	//----- nvinfo : EIATTR_NUM_BARRIERS
	.align		4
        /*0030*/ 	.byte	0x02, 0x4c
        /*0032*/ 	.byte	0x01
	.zero		1


	//----- nvinfo : EIATTR_EXTERNS
	.align		4
        /*0034*/ 	.byte	0x04, 0x0f
        /*0036*/ 	.short	(.L_5405 - .L_5404)


	//   ....[0]....
	.align		4
.L_5404:
        /*0038*/ 	.word	index@(__assertfail)


	//----- nvinfo : EIATTR_MERCURY_ISA_VERSION
	.align		4
.L_5405:
        /*003c*/ 	.byte	0x03, 0x5f
        /*003e*/ 	.short	0x0000


	//----- nvinfo : EIATTR_INT_WARP_WIDE_INSTR_OFFSETS
	.align		4
        /*0040*/ 	.byte	0x04, 0x31
        /*0042*/ 	.short	(.L_5407 - .L_5406)


	//   ....[0]....
.L_5406:
        /*0044*/ 	.word	0x0000b8d0


	//   ....[1]....
        /*0048*/ 	.word	0x0000b9a0


	//----- nvinfo : EIATTR_COOP_GROUP_MASK_REGIDS
	.align		4
.L_5407:
        /*004c*/ 	.byte	0x04, 0x29
        /*004e*/ 	.short	(.L_5409 - .L_5408)


	//   ....[0]....
.L_5408:
        /*0050*/ 	.word	0xffffffff


	//   ....[1]....
        /*0054*/ 	.word	0xffffffff


	//   ....[2]....
        /*0058*/ 	.word	0xffffffff


	//   ....[3]....
        /*005c*/ 	.word	0xffffffff


	//----- nvinfo : EIATTR_COOP_GROUP_INSTR_OFFSETS
	.align		4
.L_5409:
        /*0060*/ 	.byte	0x04, 0x28
        /*0062*/ 	.short	(.L_5411 - .L_5410)


	//   ....[0]....
.L_5410:
        /*0064*/ 	.word	0x00009790


	//   ....[1]....
        /*0068*/ 	.word	0x000097a0


	//   ....[2]....
        /*006c*/ 	.word	0x0000bff0


	//   ....[3]....
        /*0070*/ 	.word	0x0000c000


	//----- nvinfo : EIATTR_SYSCALL_OFFSETS
	.align		4
.L_5411:
        /*0074*/ 	.byte	0x04, 0x46
        /*0076*/ 	.short	(.L_5413 - .L_5412)


	//   ....[0]....
.L_5412:
        /*0078*/ 	.word	0x0000c280


	//   ....[1]....
        /*007c*/ 	.word	0x0000c4d0


	//   ....[2]....
        /*0080*/ 	.word	0x0000c7f0


	//   ....[3]....
        /*0084*/ 	.word	0x0000ca40


	//----- nvinfo : EIATTR_EXIT_INSTR_OFFSETS
	.align		4
.L_5413:
        /*0088*/ 	.byte	0x04, 0x1c
        /*008a*/ 	.short	(.L_5415 - .L_5414)


	//   ....[0]....
.L_5414:
        /*008c*/ 	.word	0x0000ba30


	//   ....[1]....
        /*0090*/ 	.word	0x0000c060


	//   ....[2]....
        /*0094*/ 	.word	0x0000c2c0


	//   ....[3]....
        /*0098*/ 	.word	0x0000c2e0


	//   ....[4]....
        /*009c*/ 	.word	0x0000c510


	//   ....[5]....
        /*00a0*/ 	.word	0x0000c530


	//   ....[6]....
        /*00a4*/ 	.word	0x0000c550


	//   ....[7]....
        /*00a8*/ 	.word	0x0000c580


	//   ....[8]....
        /*00ac*/ 	.word	0x0000c5b0


	//   ....[9]....
        /*00b0*/ 	.word	0x0000c830


	//   ....[10]....
        /*00b4*/ 	.word	0x0000c850


	//   ....[11]....
        /*00b8*/ 	.word	0x0000ca80


	//   ....[12]....
        /*00bc*/ 	.word	0x0000caa0


	//----- nvinfo : EIATTR_MAX_THREADS
	.align		4
.L_5415:
        /*00c0*/ 	.byte	0x04, 0x05
        /*00c2*/ 	.short	(.L_5417 - .L_5416)
.L_5416:
        /*00c4*/ 	.word	0x00000200
        /*00c8*/ 	.word	0x00000001
        /*00cc*/ 	.word	0x00000001


	//----- nvinfo : EIATTR_CRS_STACK_SIZE
	.align		4
.L_5417:
        /*00d0*/ 	.byte	0x04, 0x1e
        /*00d2*/ 	.short	(.L_5419 - .L_5418)
.L_5418:
        /*00d4*/ 	.word	0x00000000
.L_5419:


//--------------------- .nv.info._ZN2at6native13reduce_kernelILi256ELi2ENS0_8ReduceOpIhNS0_14func_wrapper_tIhNS0_55_GLOBAL__N__0955718d_22_SparseCsrTensorMath_cu_868dd54514ReductionAddOpIlEEEEjhLi4ELi4EEEEEvT1_ --------------------------
	.section	.nv.info._ZN2at6native13reduce_kernelILi256ELi2ENS0_8ReduceOpIhNS0_14func_wrapper_tIhNS0_55_GLOBAL__N__0955718d_22_SparseCsrTensorMath_cu_868dd54514ReductionAddOpIlEEEEjhLi4ELi4EEEEEvT1_,"",@"SHT_CUDA_INFO"
	.sectionflags	@""
	.align	4


	//----- nvinfo : EIATTR_CUDA_API_VERSION
	.align		4
        /*0000*/ 	.byte	0x04, 0x37
        /*0002*/ 	.short	(.L_5421 - .L_5420)
.L_5420:
        /*0004*/ 	.word	0x00000082


	//----- nvinfo : EIATTR_SW2861232_WAR
	.align		4
.L_5421:
        /*0008*/ 	.byte	0x01, 0x35
	.zero		2


	//----- nvinfo : EIATTR_PARAM_CBANK
	.align		4
        /*000c*/ 	.byte	0x04, 0x0a
        /*000e*/ 	.short	(.L_5423 - .L_5422)
	.align		4
.L_5422:
        /*0010*/ 	.word	index@(.nv.constant0._ZN2at6native13reduce_kernelILi256ELi2ENS0_8ReduceOpIhNS0_14func_wrapper_tIhNS0_55_GLOBAL__N__0955718d_22_SparseCsrTensorMath_cu_868dd54514ReductionAddOpIlEEEEjhLi4ELi4EEEEEvT1_)
        /*0014*/ 	.short	0x0160
        /*0016*/ 	.short	0x0420


	//----- nvinfo : EIATTR_CBANK_PARAM_SIZE
	.align		4
.L_5423:
        /*0018*/ 	.byte	0x03, 0x19
        /*001a*/ 	.short	0x0420


	//----- nvinfo : EIATTR_KPARAM_INFO
	.align		4
        /*001c*/ 	.byte	0x04, 0x17
        /*001e*/ 	.short	(.L_5425 - .L_5424)
.L_5424:
        /*0020*/ 	.word	0x00000000
        /*0024*/ 	.short	0x0000
        /*0026*/ 	.short	0x0000
        /*0028*/ 	.byte	0x00, 0xf0, 0x81, 0x10


	//----- nvinfo : EIATTR_MAXREG_COUNT
	.align		4
.L_5425:
        /*002c*/ 	.byte	0x03, 0x1b
        /*002e*/ 	.short	0x0040


	//----- nvinfo : EIATTR_NUM_BARRIERS
	.align		4
        /*0030*/ 	.byte	0x02, 0x4c
        /*0032*/ 	.byte	0x01
	.zero		1


	//----- nvinfo : EIATTR_EXTERNS
	.align		4
        /*0034*/ 	.byte	0x04, 0x0f
        /*0036*/ 	.short	(.L_5427 - .L_5426)


	//   ....[0]....
	.align		4
.L_5426:
        /*0038*/ 	.word	index@(__assertfail)


	//----- nvinfo : EIATTR_MERCURY_ISA_VERSION
	.align		4
.L_5427:
        /*003c*/ 	.byte	0x03, 0x5f
        /*003e*/ 	.short	0x0000


	//----- nvinfo : EIATTR_INT_WARP_WIDE_INSTR_OFFSETS
	.align		4
        /*0040*/ 	.byte	0x04, 0x31
        /*0042*/ 	.short	(.L_5429 - .L_5428)


	//   ....[0]....
.L_5428:
        /*0044*/ 	.word	0x0000e080


	//   ....[1]....
        /*0048*/ 	.word	0x0000e150


	//----- nvinfo : EIATTR_COOP_GROUP_MASK_REGIDS
	.align		4
.L_5429:
        /*004c*/ 	.byte	0x04, 0x29
        /*004e*/ 	.short	(.L_5431 - .L_5430)


	//   ....[0]....
.L_5430:
        /*0050*/ 	.word	0xffffffff


	//   ....[1]....
        /*0054*/ 	.word	0xffffffff


	//   ....[2]....
        /*0058*/ 	.word	0xffffffff


	//   ....[3]....
        /*005c*/ 	.word	0xffffffff


	//   ....[4]....
        /*0060*/ 	.word	0xffffffff


	//   ....[5]....
        /*0064*/ 	.word	0xffffffff


	//   ....[6]....
        /*0068*/ 	.word	0xffffffff


	//   ....[7]....
        /*006c*/ 	.word	0xffffffff


	//----- nvinfo : EIATTR_COOP_GROUP_INSTR_OFFSETS
	.align		4
.L_5431:
        /*0070*/ 	.byte	0x04, 0x28
        /*0072*/ 	.short	(.L_5433 - .L_5432)


	//   ....[0]....
.L_5432:
        /*0074*/ 	.word	0x0000a590


	//   ....[1]....
        /*0078*/ 	.word	0x0000a5a0


	//   ....[2]....
        /*007c*/ 	.word	0x0000a5b0


	//   ....[3]....
        /*0080*/ 	.word	0x0000a5c0


	//   ....[4]....
        /*0084*/ 	.word	0x0000ea40


	//   ....[5]....
        /*0088*/ 	.word	0x0000ea50


	//   ....[6]....
        /*008c*/ 	.word	0x0000ea60


	//   ....[7]....
        /*0090*/ 	.word	0x0000ea70


	//----- nvinfo : EIATTR_SYSCALL_OFFSETS
	.align		4
.L_5433:
        /*0094*/ 	.byte	0x04, 0x46
        /*0096*/ 	.short	(.L_5435 - .L_5434)


	//   ....[0]....
.L_5434:
        /*0098*/ 	.word	0x00000f70


	//   ....[1]....
        /*009c*/ 	.word	0x0000ed60


	//   ....[2]....
        /*00a0*/ 	.word	0x0000eee0


	//   ....[3]....
        /*00a4*/ 	.word	0x0000f180


	//   ....[4]....
        /*00a8*/ 	.word	0x0000f300


	//   ....[5]....
        /*00ac*/ 	.word	0x0000f650


	//   ....[6]....
        /*00b0*/ 	.word	0x0000f7d0


	//   ....[7]....
        /*00b4*/ 	.word	0x0000fa70


	//   ....[8]....
        /*00b8*/ 	.word	0x0000fbf0


	//----- nvinfo : EIATTR_EXIT_INSTR_OFFSETS
	.align		4
.L_5435:
        /*00bc*/ 	.byte	0x04, 0x1c
        /*00be*/ 	.short	(.L_5437 - .L_5436)


	//   ....[0]....
.L_5436:
        /*00c0*/ 	.word	0x0000e1e0


	//   ....[1]....
        /*00c4*/ 	.word	0x0000eaf0


	//   ....[2]....
        /*00c8*/ 	.word	0x0000ef20


	//   ....[3]....
        /*00cc*/ 	.word	0x0000ef50


	//   ....[4]....
        /*00d0*/ 	.word	0x0000f340


	//   ....[5]....
        /*00d4*/ 	.word	0x0000f370


	//   ....[6]....
        /*00d8*/ 	.word	0x0000f390


	//   ....[7]....
        /*00dc*/ 	.word	0x0000f3c0


	//   ....[8]....
        /*00e0*/ 	.word	0x0000f3f0


	//   ....[9]....
        /*00e4*/ 	.word	0x0000f810


	//   ....[10]....
        /*00e8*/ 	.word	0x0000f840


	//   ....[11]....
        /*00ec*/ 	.word	0x0000fc30


	//   ....[12]....
        /*00f0*/ 	.word	0x0000fc60


	//----- nvinfo : EIATTR_MAX_THREADS
	.align		4
.L_5437:
        /*00f4*/ 	.byte	0x04, 0x05
        /*00f6*/ 	.short	(.L_5439 - .L_5438)
.L_5438:
        /*00f8*/ 	.word	0x00000100
        /*00fc*/ 	.word	0x00000001
        /*0100*/ 	.word	0x00000001


	//----- nvinfo : EIATTR_CRS_STACK_SIZE
	.align		4
.L_5439:
        /*0104*/ 	.byte	0x04, 0x1e
        /*0106*/ 	.short	(.L_5441 - .L_5440)
.L_5440:
        /*0108*/ 	.word	0x00000000
.L_5441:


//--------------------- .nv.info._ZN2at6native13reduce_kernelILi128ELi4ENS0_8ReduceOpIhNS0_14func_wrapper_tIhNS0_55_GLOBAL__N__0955718d_22_SparseCsrTensorMath_cu_868dd54514ReductionAddOpIlEEEEjhLi4ELi4EEEEEvT1_ --------------------------
	.section	.nv.info._ZN2at6native13reduce_kernelILi128ELi4ENS0_8ReduceOpIhNS0_14func_wrapper_tIhNS0_55_GLOBAL__N__0955718d_22_SparseCsrTensorMath_cu_868dd54514ReductionAddOpIlEEEEjhLi4ELi4EEEEEvT1_,"",@"SHT_CUDA_INFO"
	.sectionflags	@""
	.align	4


	//----- nvinfo : EIATTR_CUDA_API_VERSION
	.align		4
        /*0000*/ 	.byte	0x04, 0x37
        /*0002*/ 	.short	(.L_5443 - .L_5442)
.L_5442:
        /*0004*/ 	.word	0x00000082


	//----- nvinfo : EIATTR_SW2861232_WAR
	.align		4
.L_5443:
        /*0008*/ 	.byte	0x01, 0x35
	.zero		2


	//----- nvinfo : EIATTR_PARAM_CBANK
	.align		4
        /*000c*/ 	.byte	0x04, 0x0a
        /*000e*/ 	.short	(.L_5445 - .L_5444)
	.align		4
.L_5444:
        /*0010*/ 	.word	index@(.nv.constant0._ZN2at6native13reduce_kernelILi128ELi4ENS0_8ReduceOpIhNS0_14func_wrapper_tIhNS0_55_GLOBAL__N__0955718d_22_SparseCsrTensorMath_cu_868dd54514ReductionAddOpIlEEEEjhLi4ELi4EEEEEvT1_)
        /*0014*/ 	.short	0x0160
        /*0016*/ 	.short	0x0420


	//----- nvinfo : EIATTR_CBANK_PARAM_SIZE
	.align		4
.L_5445:
        /*0018*/ 	.byte	0x03, 0x19
        /*001a*/ 	.short	0x0420


	//----- nvinfo : EIATTR_KPARAM_INFO
	.align		4
        /*001c*/ 	.byte	0x04, 0x17
        /*001e*/ 	.short	(.L_5447 - .L_5446)
.L_5446:
        /*0020*/ 	.word	0x00000000
        /*0024*/ 	.short	0x0000
        /*0026*/ 	.short	0x0000
        /*0028*/ 	.byte	0x00, 0xf0, 0x81, 0x10


	//----- nvinfo : EIATTR_MAXREG_COUNT
	.align		4
.L_5447:
        /*002c*/ 	.byte	0x03, 0x1b
        /*002e*/ 	.short	0x0080


	//----- nvinfo : EIATTR_NUM_BARRIERS
	.align		4
        /*0030*/ 	.byte	0x02, 0x4c
        /*0032*/ 	.byte	0x01
	.zero		1


	//----- nvinfo : EIATTR_EXTERNS
	.align		4
        /*0034*/ 	.byte	0x04, 0x0f
        /*0036*/ 	.short	(.L_5449 - .L_5448)


	//   ....[0]....
	.align		4
.L_5448:
        /*0038*/ 	.word	index@(__assertfail)


	//----- nvinfo : EIATTR_MERCURY_ISA_VERSION
	.align		4
.L_5449:
        /*003c*/ 	.byte	0x03, 0x5f
        /*003e*/ 	.short	0x0000


	//----- nvinfo : EIATTR_INT_WARP_WIDE_INSTR_OFFSETS
	.align		4
        /*0040*/ 	.byte	0x04, 0x31
        /*0042*/ 	.short	(.L_5451 - .L_5450)


	//   ....[0]....
.L_5450:
        /*0044*/ 	.word	0x00012900


	//   ....[1]....
        /*0048*/ 	.word	0x000129d0


	//----- nvinfo : EIATTR_COOP_GROUP_MASK_REGIDS
	.align		4
.L_5451:
        /*004c*/ 	.byte	0x04, 0x29
        /*004e*/ 	.short	(.L_5453 - .L_5452)


	//   ....[0]....
.L_5452:
        /*0050*/ 	.word	0xffffffff


	//   ....[1]....
        /*0054*/ 	.word	0xffffffff


	//   ....[2]....
        /*0058*/ 	.word	0xffffffff


	//   ....[3]....
        /*005c*/ 	.word	0xffffffff


	//   ....[4]....
        /*0060*/ 	.word	0xffffffff


	//   ....[5]....
        /*0064*/ 	.word	0xffffffff


	//   ....[6]....
        /*0068*/ 	.word	0xffffffff


	//   ....[7]....
        /*006c*/ 	.word	0xffffffff


	//   ....[8]....
        /*0070*/ 	.word	0xffffffff


	//   ....[9]....
        /*0074*/ 	.word	0xffffffff


	//   ....[10]....
        /*0078*/ 	.word	0xffffffff


	//   ....[11]....
        /*007c*/ 	.word	0xffffffff


	//   ....[12]....
        /*0080*/ 	.word	0xffffffff


	//   ....[13]....
        /*0084*/ 	.word	0xffffffff


	//   ....[14]....
        /*0088*/ 	.word	0xffffffff


	//   ....[15]....
        /*008c*/ 	.word	0xffffffff


	//----- nvinfo : EIATTR_COOP_GROUP_INSTR_OFFSETS
	.align		4
.L_5453:
        /*0090*/ 	.byte	0x04, 0x28
        /*0092*/ 	.short	(.L_5455 - .L_5454)


	//   ....[0]....
.L_5454:
        /*0094*/ 	.word	0x0000bae0


	//   ....[1]....
        /*0098*/ 	.word	0x0000baf0


	//   ....[2]....
        /*009c*/ 	.word	0x0000bb00


	//   ....[3]....
        /*00a0*/ 	.word	0x0000bb10


	//   ....[4]....
        /*00a4*/ 	.word	0x0000bb20


	//   ....[5]....
        /*00a8*/ 	.word	0x0000bb30


	//   ....[6]....
        /*00ac*/ 	.word	0x0000bb40


	//   ....[7]....
        /*00b0*/ 	.word	0x0000bb60


	//   ....[8]....
        /*00b4*/ 	.word	0x00013640


	//   ....[9]....
        /*00b8*/ 	.word	0x00013650


	//   ....[10]....
        /*00bc*/ 	.word	0x00013660


	//   ....[11]....
        /*00c0*/ 	.word	0x00013670


	//   ....[12]....
        /*00c4*/ 	.word	0x00013680


	//   ....[13]....
        /*00c8*/ 	.word	0x00013690


	//   ....[14]....
        /*00cc*/ 	.word	0x000136a0


	//   ....[15]....
        /*00d0*/ 	.word	0x000136c0


	//----- nvinfo : EIATTR_SYSCALL_OFFSETS
	.align		4
.L_5455:
        /*00d4*/ 	.byte	0x04, 0x46
        /*00d6*/ 	.short	(.L_5457 - .L_5456)


	//   ....[0]....
.L_5456:
        /*00d8*/ 	.word	0x00000f10


	//   ....[1]....
        /*00dc*/ 	.word	0x00013a90


	//   ....[2]....
        /*00e0*/ 	.word	0x00013c10


	//   ....[3]....
        /*00e4*/ 	.word	0x00013d90


	//   ....[4]....
        /*00e8*/ 	.word	0x00013f10


	//   ....[5]....
        /*00ec*/ 	.word	0x00014250


	//   ....[6]....
        /*00f0*/ 	.word	0x000143d0


	//   ....[7]....
        /*00f4*/ 	.word	0x00014550


	//   ....[8]....
        /*00f8*/ 	.word	0x000146d0


	//   ....[9]....
        /*00fc*/ 	.word	0x00014b00


	//   ....[10]....
        /*0100*/ 	.word	0x00014c80


	//   ....[11]....
        /*0104*/ 	.word	0x00014e00


	//   ....[12]....
        /*0108*/ 	.word	0x00014f80


	//   ....[13]....
        /*010c*/ 	.word	0x000152c0


	//   ....[14]....
        /*0110*/ 	.word	0x00015440


	//   ....[15]....
        /*0114*/ 	.word	0x000155c0


	//   ....[16]....
        /*0118*/ 	.word	0x00015740


	//----- nvinfo : EIATTR_EXIT_INSTR_OFFSETS
	.align		4
.L_5457:
        /*011c*/ 	.byte	0x04, 0x1c
        /*011e*/ 	.short	(.L_5459 - .L_5458)


	//   ....[0]....
.L_5458:
        /*0120*/ 	.word	0x00012a60


	//   ....[1]....
        /*0124*/ 	.word	0x00013770


	//   ....[2]....
        /*0128*/ 	.word	0x00013f50


	//   ....[3]....
        /*012c*/ 	.word	0x00013fa0


	//   ....[4]....
        /*0130*/ 	.word	0x00014710


	//   ....[5]....
        /*0134*/ 	.word	0x00014760


	//   ....[6]....
        /*0138*/ 	.word	0x00014780


	//   ....[7]....
        /*013c*/ 	.word	0x000147b0


	//   ....[8]....
        /*0140*/ 	.word	0x000147e0


	//   ....[9]....
        /*0144*/ 	.word	0x00014fc0


	//   ....[10]....
        /*0148*/ 	.word	0x00015010


	//   ....[11]....
        /*014c*/ 	.word	0x00015780


	//   ....[12]....
        /*0150*/ 	.word	0x000157d0


	//----- nvinfo : EIATTR_MAX_THREADS
	.align		4
.L_5459:
        /*0154*/ 	.byte	0x04, 0x05
        /*0156*/ 	.short	(.L_5461 - .L_5460)
.L_5460:
        /*0158*/ 	.word	0x00000080
        /*015c*/ 	.word	0x00000001
        /*0160*/ 	.word	0x00000001


	//----- nvinfo : EIATTR_CRS_STACK_SIZE
	.align		4
.L_5461:
        /*0164*/ 	.byte	0x04, 0x1e
        /*0166*/ 	.short	(.L_5463 - .L_5462)
.L_5462:
        /*0168*/ 	.word	0x00000000
.L_5463:


//--------------------- .nv.callgraph             --------------------------
	.section	.nv.callgraph,"",@"SHT_CUDA_CALLGRAPH"
	.align	4
	.sectionentsize	8
	.align		4
        /*0000*/ 	.word	0x00000000
	.align		4
        /*0004*/ 	.word	0xffffffff
	.align		4
        /*0008*/ 	.word	index@(_ZN2at6native13reduce_kernelILi512ELi1ENS0_8ReduceOpIN3c108BFloat16ENS0_14func_wrapper_tIS4_NS0_55_GLOBAL__N__0955718d_22_SparseCsrTensorMath_cu_868dd54514ReductionMulOpIS4_EEEEjS4_Li4ELi4EEEEEvT1_)
	.align		4
        /*000c*/ 	.word	index@(__assertfail)
	.align		4
        /*0010*/ 	.word	index@(_ZN2at6native13reduce_kernelILi256ELi2ENS0_8ReduceOpIN3c108BFloat16ENS0_14func_wrapper_tIS4_NS0_55_GLOBAL__N__0955718d_22_SparseCsrTensorMath_cu_868dd54514ReductionMulOpIS4_EEEEjS4_Li4ELi4EEEEEvT1_)
	.align		4
        /*0014*/ 	.word	index@(__assertfail)
	.align		4
        /*0018*/ 	.word	index@(_ZN2at6native13reduce_kernelILi128ELi4ENS0_8ReduceOpIN3c108BFloat16ENS0_14func_wrapper_tIS4_NS0_55_GLOBAL__N__0955718d_22_SparseCsrTensorMath_cu_868dd54514ReductionMulOpIS4_EEEEjS4_Li4ELi4EEEEEvT1_)
	.align		4
        /*001c*/ 	.word	index@(__assertfail)
	.align		4
        /*0020*/ 	.word	index@(_ZN2at6native13reduce_kernelILi512ELi1ENS0_8ReduceOpIN3c104HalfENS0_14func_wrapper_tIS4_NS0_55_GLOBAL__N__0955718d_22_SparseCsrTensorMath_cu_868dd54514ReductionMulOpIS4_EEEEjS4_Li4ELi4EEEEEvT1_)
	.align		4
        /*0024*/ 	.word	index@(__assertfail)
	.align		4
        /*0028*/ 	.word	index@(_ZN2at6native13reduce_kernelILi256ELi2ENS0_8ReduceOpIN3c104HalfENS0_14func_wrapper_tIS4_NS0_55_GLOBAL__N__0955718d_22_SparseCsrTensorMath_cu_868dd54514ReductionMulOpIS4_EEEEjS4_Li4ELi4EEEEEvT1_)
	.align		4
        /*002c*/ 	.word	index@(__assertfail)
	.align		4
        /*0030*/ 	.word	index@(_ZN2at6native13reduce_kernelILi128ELi4ENS0_8ReduceOpIN3c104HalfENS0_14func_wrapper_tIS4_NS0_55_GLOBAL__N__0955718d_22_SparseCsrTensorMath_cu_868dd54514ReductionMulOpIS4_EEEEjS4_Li4ELi4EEEEEvT1_)
	.align		4
        /*0034*/ 	.word	index@(__assertfail)
	.align		4
        /*0038*/ 	.word	index@(_ZN2at6native13reduce_kernelILi512ELi1ENS0_8ReduceOpIN3c107complexIfEENS0_14func_wrapper_tIS5_NS0_55_GLOBAL__N__0955718d_22_SparseCsrTensorMath_cu_868dd54514ReductionMulOpIS5_EEEEjS5_Li4ELi4EEEEEvT1_)
	.align		4
        /*003c*/ 	.word	index@(__assertfail)
	.align		4
        /*0040*/ 	.word	index@(_ZN2at6native13reduce_kernelILi256ELi2ENS0_8ReduceOpIN3c107complexIfEENS0_14func_wrapper_tIS5_NS0_55_GLOBAL__N__0955718d_22_SparseCsrTensorMath_cu_868dd54514ReductionMulOpIS5_EEEEjS5_Li4ELi4EEEEEvT1_)
	.align		4
        /*0044*/ 	.word	index@(__assertfail)
	.align		4
        /*0048*/ 	.word	index@(_ZN2at6native13reduce_kernelILi128ELi4ENS0_8ReduceOpIN3c107complexIfEENS0_14func_wrapper_tIS5_NS0_55_GLOBAL__N__0955718d_22_SparseCsrTensorMath_cu_868dd54514ReductionMulOpIS5_EEEEjS5_Li4ELi4EEEEEvT1_)
	.align		4
        /*004c*/ 	.word	index@(__assertfail)
	.align		4
        /*0050*/ 	.word	index@(_ZN2at6native13reduce_kernelILi256ELi1ENS0_8ReduceOpIN3c107complexIdEENS0_14func_wrapper_tIS5_NS0_55_GLOBAL__N__0955718d_22_SparseCsrTensorMath_cu_868dd54514ReductionMulOpIS5_EEEEjS5_Li4ELi4EEEEEvT1_)
	.align		4
        /*0054*/ 	.word	index@(__assertfail)
	.align		4
        /*0058*/ 	.word	index@(_ZN2at6native13reduce_kernelILi128ELi2ENS0_8ReduceOpIN3c107complexIdEENS0_14func_wrapper_tIS5_NS0_55_GLOBAL__N__0955718d_22_SparseCsrTensorMath_cu_868dd54514ReductionMulOpIS5_EEEEjS5_Li4ELi4EEEEEvT1_)
	.align		4
        /*005c*/ 	.word	index@(__assertfail)
	.align		4
        /*0060*/ 	.word	index@(_ZN2at6native13reduce_kernelILi64ELi4ENS0_8ReduceOpIN3c107complexIdEENS0_14func_wrapper_tIS5_NS0_55_GLOBAL__N__0955718d_22_SparseCsrTensorMath_cu_868dd54514ReductionMulOpIS5_EEEEjS5_Li4ELi4EEEEEvT1_)
	.align		4
        /*0064*/ 	.word	index@(__assertfail)
	.align		4
        /*0068*/ 	.word	index@(_ZN2at6native13reduce_kernelILi512ELi1ENS0_8ReduceOpIfNS0_14func_wrapper_tIfNS0_55_GLOBAL__N__0955718d_22_SparseCsrTensorMath_cu_868dd54514ReductionMulOpIfEEEEjfLi4ELi4EEEEEvT1_)
	.align		4
        /*006c*/ 	.word	index@(__assertfail)
	.align		4
        /*0070*/ 	.word	index@(_ZN2at6native13reduce_kernelILi256ELi2ENS0_8ReduceOpIfNS0_14func_wrapper_tIfNS0_55_GLOBAL__N__0955718d_22_SparseCsrTensorMath_cu_868dd54514ReductionMulOpIfEEEEjfLi4ELi4EEEEEvT1_)
	.align		4
        /*0074*/ 	.word	index@(__assertfail)
	.align		4
        /*0078*/ 	.word	index@(_ZN2at6native13reduce_kernelILi128ELi4ENS0_8ReduceOpIfNS0_14func_wrapper_tIfNS0_55_GLOBAL__N__0955718d_22_SparseCsrTensorMath_cu_868dd54514ReductionMulOpIfEEEEjfLi4ELi4EEEEEvT1_)
	.align		4
        /*007c*/ 	.word	index@(__assertfail)
	.align		4
        /*0080*/ 	.word	index@(_ZN2at6native13reduce_kernelILi512ELi1ENS0_8ReduceOpIdNS0_14func_wrapper_tIdNS0_55_GLOBAL__N__0955718d_22_SparseCsrTensorMath_cu_868dd54514ReductionMulOpIdEEEEjdLi4ELi4EEEEEvT1_)
	.align		4
        /*0084*/ 	.word	index@(__assertfail)
	.align		4
        /*0088*/ 	.word	index@(_ZN2at6native13reduce_kernelILi256ELi2ENS0_8ReduceOpIdNS0_14func_wrapper_tIdNS0_55_GLOBAL__N__0955718d_22_SparseCsrTensorMath_cu_868dd54514ReductionMulOpIdEEEEjdLi4ELi4EEEEEvT1_)
	.align		4
        /*008c*/ 	.word	index@(__assertfail)
	.align		4
        /*0090*/ 	.word	index@(_ZN2at6native13reduce_kernelILi128ELi4ENS0_8ReduceOpIdNS0_14func_wrapper_tIdNS0_55_GLOBAL__N__0955718d_22_SparseCsrTensorMath_cu_868dd54514ReductionMulOpIdEEEEjdLi4ELi4EEEEEvT1_)
	.align		4
        /*0094*/ 	.word	index@(__assertfail)
	.align		4
        /*0098*/ 	.word	index@(_ZN2at6native13reduce_kernelILi512ELi1ENS0_8ReduceOpIsNS0_14func_wrapper_tIsNS0_55_GLOBAL__N__0955718d_22_SparseCsrTensorMath_cu_868dd54514ReductionMulOpIsEEEEjsLi4ELi4EEEEEvT1_)
	.align		4
        /*009c*/ 	.word	index@(__assertfail)
	.align		4
        /*00a0*/ 	.word	index@(_ZN2at6native13reduce_kernelILi256ELi2ENS0_8ReduceOpIsNS0_14func_wrapper_tIsNS0_55_GLOBAL__N__0955718d_22_SparseCsrTensorMath_cu_868dd54514ReductionMulOpIsEEEEjsLi4ELi4EEEEEvT1_)
	.align		4
        /*00a4*/ 	.word	index@(__assertfail)
	.align		4
        /*00a8*/ 	.word	index@(_ZN2at6native13reduce_kernelILi128ELi4ENS0_8ReduceOpIsNS0_14func_wrapper_tIsNS0_55_GLOBAL__N__0955718d_22_SparseCsrTensorMath_cu_868dd54514ReductionMulOpIsEEEEjsLi4ELi4EEEEEvT1_)
	.align		4
        /*00ac*/ 	.word	index@(__assertfail)
	.align		4
        /*00b0*/ 	.word	index@(_ZN2at6native13reduce_kernelILi512ELi1ENS0_8ReduceOpIlNS0_14func_wrapper_tIlNS0_55_GLOBAL__N__0955718d_22_SparseCsrTensorMath_cu_868dd54514ReductionMulOpIlEEEEjlLi4ELi4EEEEEvT1_)
	.align		4
        /*00b4*/ 	.word	index@(__assertfail)
	.align		4
        /*00b8*/ 	.word	index@(_ZN2at6native13reduce_kernelILi256ELi2ENS0_8ReduceOpIlNS0_14func_wrapper_tIlNS0_55_GLOBAL__N__0955718d_22_SparseCsrTensorMath_cu_868dd54514ReductionMulOpIlEEEEjlLi4ELi4EEEEEvT1_)
	.align		4
        /*00bc*/ 	.word	index@(__assertfail)
	.align		4
        /*00c0*/ 	.word	index@(_ZN2at6native13reduce_kernelILi128ELi4ENS0_8ReduceOpIlNS0_14func_wrapper_tIlNS0_55_GLOBAL__N__0955718d_22_SparseCsrTensorMath_cu_868dd54514ReductionMulOpIlEEEEjlLi4ELi4EEEEEvT1_)
	.align		4
        /*00c4*/ 	.word	index@(__assertfail)
	.align		4
        /*00c8*/ 	.word	index@(_ZN2at6native13reduce_kernelILi512ELi1ENS0_8ReduceOpIiNS0_14func_wrapper_tIiNS0_55_GLOBAL__N__0955718d_22_SparseCsrTensorMath_cu_868dd54514ReductionMulOpIiEEEEjiLi4ELi4EEEEEvT1_)
	.align		4
        /*00cc*/ 	.word	index@(__assertfail)
	.align		4
        /*00d0*/ 	.word	index@(_ZN2at6native13reduce_kernelILi256ELi2ENS0_8ReduceOpIiNS0_14func_wrapper_tIiNS0_55_GLOBAL__N__0955718d_22_SparseCsrTensorMath_cu_868dd54514ReductionMulOpIiEEEEjiLi4ELi4EEEEEvT1_)
	.align		4
        /*00d4*/ 	.word	index@(__assertfail)
	.align		4
        /*00d8*/ 	.word	index@(_ZN2at6native13reduce_kernelILi128ELi4ENS0_8ReduceOpIiNS0_14func_wrapper_tIiNS0_55_GLOBAL__N__0955718d_22_SparseCsrTensorMath_cu_868dd54514ReductionMulOpIiEEEEjiLi4ELi4EEEEEvT1_)
	.align		4
        /*00dc*/ 	.word	index@(__assertfail)
	.align		4
        /*00e0*/ 	.word	index@(_ZN2at6native13reduce_kernelILi512ELi1ENS0_8ReduceOpIaNS0_14func_wrapper_tIaNS0_55_GLOBAL__N__0955718d_22_SparseCsrTensorMath_cu_868dd54514ReductionMulOpIaEEEEjaLi4ELi4EEEEEvT1_)
	.align		4
        /*00e4*/ 	.word	index@(__assertfail)
	.align		4
        /*00e8*/ 	.word	index@(_ZN2at6native13reduce_kernelILi256ELi2ENS0_8ReduceOpIaNS0_14func_wrapper_tIaNS0_55_GLOBAL__N__0955718d_22_SparseCsrTensorMath_cu_868dd54514ReductionMulOpIaEEEEjaLi4ELi4EEEEEvT1_)
	.align		4
        /*00ec*/ 	.word	index@(__assertfail)
	.align		4
        /*00f0*/ 	.word	index@(_ZN2at6native13reduce_kernelILi128ELi4ENS0_8ReduceOpIaNS0_14func_wrapper_tIaNS0_55_GLOBAL__N__0955718d_22_SparseCsrTensorMath_cu_868dd54514ReductionMulOpIaEEEEjaLi4ELi4EEEEEvT1_)
	.align		4
        /*00f4*/ 	.word	index@(__assertfail)
	.align		4
        /*00f8*/ 	.word	index@(_ZN2at6native13reduce_kernelILi512ELi1ENS0_8ReduceOpIhNS0_14func_wrapper_tIhNS0_55_GLOBAL__N__0955718d_22_SparseCsrTensorMath_cu_868dd54514ReductionMulOpIhEEEEjhLi4ELi4EEEEEvT1_)
	.align		4
        /*00fc*/ 	.word	index@(__assertfail)
	.align		4
        /*0100*/ 	.word	index@(_ZN2at6native13reduce_kernelILi256ELi2ENS0_8ReduceOpIhNS0_14func_wrapper_tIhNS0_55_GLOBAL__N__0955718d_22_SparseCsrTensorMath_cu_868dd54514ReductionMulOpIhEEEEjhLi4ELi4EEEEEvT1_)
	.align		4
        /*0104*/ 	.word	index@(__assertfail)
	.align		4
        /*0108*/ 	.word	index@(_ZN2at6native13reduce_kernelILi128ELi4ENS0_8ReduceOpIhNS0_14func_wrapper_tIhNS0_55_GLOBAL__N__0955718d_22_SparseCsrTensorMath_cu_868dd54514ReductionMulOpIhEEEEjhLi4ELi4EEEEEvT1_)
	.align		4
        /*010c*/ 	.word	index@(__assertfail)
	.align		4
        /*0110*/ 	.word	index@(_ZN2at6native13reduce_kernelILi512ELi1ENS0_8ReduceOpIN3c108BFloat16ENS0_14func_wrapper_tIS4_NS0_55_GLOBAL__N__0955718d_22_SparseCsrTensorMath_cu_868dd54514ReductionAddOpIfEEEEjS4_Li4ELi4EEEEEvT1_)
	.align		4
        /*0114*/ 	.word	index@(__assertfail)
	.align		4
        /*0118*/ 	.word	index@(_ZN2at6native13reduce_kernelILi256ELi2ENS0_8ReduceOpIN3c108BFloat16ENS0_14func_wrapper_tIS4_NS0_55_GLOBAL__N__0955718d_22_SparseCsrTensorMath_cu_868dd54514ReductionAddOpIfEEEEjS4_Li4ELi4EEEEEvT1_)
	.align		4
        /*011c*/ 	.word	index@(__assertfail)
	.align		4
        /*0120*/ 	.word	index@(_ZN2at6native13reduce_kernelILi128ELi4ENS0_8ReduceOpIN3c108BFloat16ENS0_14func_wrapper_tIS4_NS0_55_GLOBAL__N__0955718d_22_SparseCsrTensorMath_cu_868dd54514ReductionAddOpIfEEEEjS4_Li4ELi4EEEEEvT1_)
	.align		4
        /*0124*/ 	.word	index@(__assertfail)
	.align		4
        /*0128*/ 	.word	index@(_ZN2at6native13reduce_kernelILi512ELi1ENS0_8ReduceOpIN3c104HalfENS0_14func_wrapper_tIS4_NS0_55_GLOBAL__N__0955718d_22_SparseCsrTensorMath_cu_868dd54514ReductionAddOpIfEEEEjS4_Li4ELi4EEEEEvT1_)
	.align		4
        /*012c*/ 	.word	index@(__assertfail)
	.align		4
        /*0130*/ 	.word	index@(_ZN2at6native13reduce_kernelILi256ELi2ENS0_8ReduceOpIN3c104HalfENS0_14func_wrapper_tIS4_NS0_55_GLOBAL__N__0955718d_22_SparseCsrTensorMath_cu_868dd54514ReductionAddOpIfEEEEjS4_Li4ELi4EEEEEvT1_)
	.align		4
        /*0134*/ 	.word	index@(__assertfail)
	.align		4
        /*0138*/ 	.word	index@(_ZN2at6native13reduce_kernelILi128ELi4ENS0_8ReduceOpIN3c104HalfENS0_14func_wrapper_tIS4_NS0_55_GLOBAL__N__0955718d_22_SparseCsrTensorMath_cu_868dd54514ReductionAddOpIfEEEEjS4_Li4ELi4EEEEEvT1_)
	.align		4
        /*013c*/ 	.word	index@(__assertfail)
	.align		4
        /*0140*/ 	.word	index@(_ZN2at6native13reduce_kernelILi512ELi1ENS0_8ReduceOpIN3c107complexIfEENS0_14func_wrapper_tIS5_NS0_55_GLOBAL__N__0955718d_22_SparseCsrTensorMath_cu_868dd54514ReductionAddOpIS5_EEEEjS5_Li4ELi4EEEEEvT1_)
	.align		4
        /*0144*/ 	.word	index@(__assertfail)
	.align		4
        /*0148*/ 	.word	index@(_ZN2at6native13reduce_kernelILi256ELi2ENS0_8ReduceOpIN3c107complexIfEENS0_14func_wrapper_tIS5_NS0_55_GLOBAL__N__0955718d_22_SparseCsrTensorMath_cu_868dd54514ReductionAddOpIS5_EEEEjS5_Li4ELi4EEEEEvT1_)
	.align		4
        /*014c*/ 	.word	index@(__assertfail)
	.align		4
        /*0150*/ 	.word	index@(_ZN2at6native13reduce_kernelILi128ELi4ENS0_8ReduceOpIN3c107complexIfEENS0_14func_wrapper_tIS5_NS0_55_GLOBAL__N__0955718d_22_SparseCsrTensorMath_cu_868dd54514ReductionAddOpIS5_EEEEjS5_Li4ELi4EEEEEvT1_)
	.align		4
        /*0154*/ 	.word	index@(__assertfail)
	.align		4
        /*0158*/ 	.word	index@(_ZN2at6native13reduce_kernelILi256ELi1ENS0_8ReduceOpIN3c107complexIdEENS0_14func_wrapper_tIS5_NS0_55_GLOBAL__N__0955718d_22_SparseCsrTensorMath_cu_868dd54514ReductionAddOpIS5_EEEEjS5_Li4ELi4EEEEEvT1_)
	.align		4
        /*015c*/ 	.word	index@(__assertfail)
	.align		4
        /*0160*/ 	.word	index@(_ZN2at6native13reduce_kernelILi128ELi2ENS0_8ReduceOpIN3c107complexIdEENS0_14func_wrapper_tIS5_NS0_55_GLOBAL__N__0955718d_22_SparseCsrTensorMath_cu_868dd54514ReductionAddOpIS5_EEEEjS5_Li4ELi4EEEEEvT1_)
	.align		4
        /*0164*/ 	.word	index@(__assertfail)
	.align		4
        /*0168*/ 	.word	index@(_ZN2at6native13reduce_kernelILi64ELi4ENS0_8ReduceOpIN3c107complexIdEENS0_14func_wrapper_tIS5_NS0_55_GLOBAL__N__0955718d_22_SparseCsrTensorMath_cu_868dd54514ReductionAddOpIS5_EEEEjS5_Li4ELi4EEEEEvT1_)
	.align		4
        /*016c*/ 	.word	index@(__assertfail)
	.align		4
        /*0170*/ 	.word	index@(_ZN2at6native13reduce_kernelILi512ELi1ENS0_8ReduceOpIfNS0_14func_wrapper_tIfNS0_55_GLOBAL__N__0955718d_22_SparseCsrTensorMath_cu_868dd54514ReductionAddOpIfEEEEjfLi4ELi4EEEEEvT1_)
	.align		4
        /*0174*/ 	.word	index@(__assertfail)
	.align		4
        /*0178*/ 	.word	index@(_ZN2at6native13reduce_kernelILi256ELi2ENS0_8ReduceOpIfNS0_14func_wrapper_tIfNS0_55_GLOBAL__N__0955718d_22_SparseCsrTensorMath_cu_868dd54514ReductionAddOpIfEEEEjfLi4ELi4EEEEEvT1_)
	.align		4
        /*017c*/ 	.word	index@(__assertfail)
	.align		4
        /*0180*/ 	.word	index@(_ZN2at6native13reduce_kernelILi128ELi4ENS0_8ReduceOpIfNS0_14func_wrapper_tIfNS0_55_GLOBAL__N__0955718d_22_SparseCsrTensorMath_cu_868dd54514ReductionAddOpIfEEEEjfLi4ELi4EEEEEvT1_)
	.align		4
        /*0184*/ 	.word	index@(__assertfail)
	.align		4
        /*0188*/ 	.word	index@(_ZN2at6native13reduce_kernelILi512ELi1ENS0_8ReduceOpIdNS0_14func_wrapper_tIdNS0_55_GLOBAL__N__0955718d_22_SparseCsrTensorMath_cu_868dd54514ReductionAddOpIdEEEEjdLi4ELi4EEEEEvT1_)
	.align		4
        /*018c*/ 	.word	index@(__assertfail)
	.align		4
        /*0190*/ 	.word	index@(_ZN2at6native13reduce_kernelILi256ELi2ENS0_8ReduceOpIdNS0_14func_wrapper_tIdNS0_55_GLOBAL__N__0955718d_22_SparseCsrTensorMath_cu_868dd54514ReductionAddOpIdEEEEjdLi4ELi4EEEEEvT1_)
	.align		4
        /*0194*/ 	.word	index@(__assertfail)
	.align		4
        /*0198*/ 	.word	index@(_ZN2at6native13reduce_kernelILi128ELi4ENS0_8ReduceOpIdNS0_14func_wrapper_tIdNS0_55_GLOBAL__N__0955718d_22_SparseCsrTensorMath_cu_868dd54514ReductionAddOpIdEEEEjdLi4ELi4EEEEEvT1_)
	.align		4
        /*019c*/ 	.word	index@(__assertfail)
	.align		4
        /*01a0*/ 	.word	index@(_ZN2at6native13reduce_kernelILi512ELi1ENS0_8ReduceOpIsNS0_14func_wrapper_tIsNS0_55_GLOBAL__N__0955718d_22_SparseCsrTensorMath_cu_868dd54514ReductionAddOpIlEEEEjsLi4ELi4EEEEEvT1_)
	.align		4
        /*01a4*/ 	.word	index@(__assertfail)
	.align		4
        /*01a8*/ 	.word	index@(_ZN2at6native13reduce_kernelILi256ELi2ENS0_8ReduceOpIsNS0_14func_wrapper_tIsNS0_55_GLOBAL__N__0955718d_22_SparseCsrTensorMath_cu_868dd54514ReductionAddOpIlEEEEjsLi4ELi4EEEEEvT1_)
	.align		4
        /*01ac*/ 	.word	index@(__assertfail)
	.align		4
        /*01b0*/ 	.word	index@(_ZN2at6native13reduce_kernelILi128ELi4ENS0_8ReduceOpIsNS0_14func_wrapper_tIsNS0_55_GLOBAL__N__0955718d_22_SparseCsrTensorMath_cu_868dd54514ReductionAddOpIlEEEEjsLi4ELi4EEEEEvT1_)
	.align		4
        /*01b4*/ 	.word	index@(__assertfail)
	.align		4
        /*01b8*/ 	.word	index@(_ZN2at6native13reduce_kernelILi512ELi1ENS0_8ReduceOpIlNS0_14func_wrapper_tIlNS0_55_GLOBAL__N__0955718d_22_SparseCsrTensorMath_cu_868dd54514ReductionAddOpIlEEEEjlLi4ELi4EEEEEvT1_)
	.align		4
        /*01bc*/ 	.word	index@(__assertfail)
	.align		4
        /*01c0*/ 	.word	index@(_ZN2at6native13reduce_kernelILi256ELi2ENS0_8ReduceOpIlNS0_14func_wrapper_tIlNS0_55_GLOBAL__N__0955718d_22_SparseCsrTensorMath_cu_868dd54514ReductionAddOpIlEEEEjlLi4ELi4EEEEEvT1_)
	.align		4
        /*01c4*/ 	.word	index@(__assertfail)
	.align		4
        /*01c8*/ 	.word	index@(_ZN2at6native13reduce_kernelILi128ELi4ENS0_8ReduceOpIlNS0_14func_wrapper_tIlNS0_55_GLOBAL__N__0955718d_22_SparseCsrTensorMath_cu_868dd54514ReductionAddOpIlEEEEjlLi4ELi4EEEEEvT1_)
	.align		4
        /*01cc*/ 	.word	index@(__assertfail)
	.align		4
        /*01d0*/ 	.word	index@(_ZN2at6native13reduce_kernelILi512ELi1ENS0_8ReduceOpIiNS0_14func_wrapper_tIiNS0_55_GLOBAL__N__0955718d_22_SparseCsrTensorMath_cu_868dd54514ReductionAddOpIlEEEEjiLi4ELi4EEEEEvT1_)
	.align		4
        /*01d4*/ 	.word	index@(__assertfail)
	.align		4
        /*01d8*/ 	.word	index@(_ZN2at6native13reduce_kernelILi256ELi2ENS0_8ReduceOpIiNS0_14func_wrapper_tIiNS0_55_GLOBAL__N__0955718d_22_SparseCsrTensorMath_cu_868dd54514ReductionAddOpIlEEEEjiLi4ELi4EEEEEvT1_)
	.align		4
        /*01dc*/ 	.word	index@(__assertfail)
	.align		4
        /*01e0*/ 	.word	index@(_ZN2at6native13reduce_kernelILi128ELi4ENS0_8ReduceOpIiNS0_14func_wrapper_tIiNS0_55_GLOBAL__N__0955718d_22_SparseCsrTensorMath_cu_868dd54514ReductionAddOpIlEEEEjiLi4ELi4EEEEEvT1_)
	.align		4
        /*01e4*/ 	.word	index@(__assertfail)
	.align		4
        /*01e8*/ 	.word	index@(_ZN2at6native13reduce_kernelILi512ELi1ENS0_8ReduceOpIaNS0_14func_wrapper_tIaNS0_55_GLOBAL__N__0955718d_22_SparseCsrTensorMath_cu_868dd54514ReductionAddOpIlEEEEjaLi4ELi4EEEEEvT1_)
	.align		4
        /*01ec*/ 	.word	index@(__assertfail)
	.align		4
        /*01f0*/ 	.word	index@(_ZN2at6native13reduce_kernelILi256ELi2ENS0_8ReduceOpIaNS0_14func_wrapper_tIaNS0_55_GLOBAL__N__0955718d_22_SparseCsrTensorMath_cu_868dd54514ReductionAddOpIlEEEEjaLi4ELi4EEEEEvT1_)
	.align		4
        /*01f4*/ 	.word	index@(__assertfail)
	.align		4
        /*01f8*/ 	.word	index@(_ZN2at6native13reduce_kernelILi128ELi4ENS0_8ReduceOpIaNS0_14func_wrapper_tIaNS0_55_GLOBAL__N__0955718d_22_SparseCsrTensorMath_cu_868dd54514ReductionAddOpIlEEEEjaLi4ELi4EEEEEvT1_)
	.align		4
        /*01fc*/ 	.word	index@(__assertfail)
	.align		4
        /*0200*/ 	.word	index@(_ZN2at6native13reduce_kernelILi512ELi1ENS0_8ReduceOpIhNS0_14func_wrapper_tIhNS0_55_GLOBAL__N__0955718d_22_SparseCsrTensorMath_cu_868dd54514ReductionAddOpIlEEEEjhLi4ELi4EEEEEvT1_)
	.align		4
        /*0204*/ 	.word	index@(__assertfail)
	.align		4
        /*0208*/ 	.word	index@(_ZN2at6native13reduce_kernelILi256ELi2ENS0_8ReduceOpIhNS0_14func_wrapper_tIhNS0_55_GLOBAL__N__0955718d_22_SparseCsrTensorMath_cu_868dd54514ReductionAddOpIlEEEEjhLi4ELi4EEEEEvT1_)
	.align		4
        /*020c*/ 	.word	index@(__assertfail)
	.align		4
        /*0210*/ 	.word	index@(_ZN2at6native13reduce_kernelILi128ELi4ENS0_8ReduceOpIhNS0_14func_wrapper_tIhNS0_55_GLOBAL__N__0955718d_22_SparseCsrTensorMath_cu_868dd54514ReductionAddOpIlEEEEjhLi4ELi4EEEEEvT1_)
	.align		4
        /*0214*/ 	.word	index@(__assertfail)
	.align		4
        /*0218*/ 	.word	0x00000000
	.align		4
        /*021c*/ 	.word	0xfffffffe
	.align		4
        /*0220*/ 	.word	0x00000000
	.align		4
        /*0224*/ 	.word	0xfffffffd
	.align		4
        /*0228*/ 	.word	0x00000000
	.align		4
        /*022c*/ 	.word	0xfffffffc


//--------------------- .nv.rel.action            --------------------------
	.section	.nv.rel.action,"",@"SHT_CUDA_RELOCINFO"
	.align	8
	.sectionentsize	8
        /*0000*/ 	.byte	0x73, 0x00, 0x00, 0x00, 0x00, 0x00, 0x00, 0x00, 0x00, 0x00, 0x00, 0x11, 0x25, 0x00, 0x05, 0x36


//--------------------- .nv.constant4             --------------------------
	.section	.nv.constant4,"a",@progbits
	.align	8
	.align		8
.nv.constant4:
        /*0000*/ 	.dword	__unnamed_1
	.align		8
        /*0008*/ 	.dword	__unnamed_2
	.align		8
        /*0010*/ 	.dword	__unnamed_3
	.align		8
        /*0018*/ 	.dword	__unnamed_4
	.align		8
        /*0020*/ 	.dword	__unnamed_5
	.align		8
        /*0028*/ 	.dword	__unnamed_6
	.align		8
        /*0030*/ 	.dword	__unnamed_7
	.align		8
        /*0038*/ 	.dword	__unnamed_8
	.align		8
        /*0040*/ 	.dword	__unnamed_9
	.align		8
        /*0048*/ 	.dword	__unnamed_10
	.align		8
        /*0050*/ 	.dword	__unnamed_11
	.align		8
        /*0058*/ 	.dword	__unnamed_12
	.align		8
        /*0060*/ 	.dword	__unnamed_13
	.align		8
        /*0068*/ 	.dword	__unnamed_14
	.align		8
        /*0070*/ 	.dword	__unnamed_15
	.align		8
        /*0078*/ 	.dword	__unnamed_16
	.align		8
        /*0080*/ 	.dword	__unnamed_17
	.align		8
        /*0088*/ 	.dword	__unnamed_18
	.align		8
        /*0090*/ 	.dword	__unnamed_19
	.align		8
        /*0098*/ 	.dword	__unnamed_20
	.align		8
        /*00a0*/ 	.dword	__unnamed_21
	.align		8
        /*00a8*/ 	.dword	__unnamed_22
	.align		8
        /*00b0*/ 	.dword	__unnamed_23
	.align		8
        /*00b8*/ 	.dword	__unnamed_24
	.align		8
        /*00c0*/ 	.dword	__unnamed_25
	.align		8
        /*00c8*/ 	.dword	__unnamed_26
	.align		8
        /*00d0*/ 	.dword	__unnamed_27
	.align		8
        /*00d8*/ 	.dword	__unnamed_28
	.align		8
        /*00e0*/ 	.dword	__unnamed_29
	.align		8
        /*00e8*/ 	.dword	__unnamed_30
	.align		8
        /*00f0*/ 	.dword	__unnamed_31
	.align		8
        /*00f8*/ 	.dword	__unnamed_32
	.align		8
        /*0100*/ 	.dword	__unnamed_33
	.align		8
        /*0108*/ 	.dword	__unnamed_34
	.align		8
        /*0110*/ 	.dword	__unnamed_35
	.align		8
        /*0118*/ 	.dword	__unnamed_36
	.align		8
        /*0120*/ 	.dword	__unnamed_37
	.align		8
        /*0128*/ 	.dword	__unnamed_38
	.align		8
        /*0130*/ 	.dword	__unnamed_39
	.align		8
        /*0138*/ 	.dword	__unnamed_40
	.align		8
        /*0140*/ 	.dword	__unnamed_41
	.align		8
        /*0148*/ 	.dword	__unnamed_42
	.align		8
        /*0150*/ 	.dword	__unnamed_43
	.align		8
        /*0158*/ 	.dword	__unnamed_44
	.align		8
        /*0160*/ 	.dword	__unnamed_45
	.align		8
        /*0168*/ 	.dword	__unnamed_46
	.align		8
        /*0170*/ 	.dword	__unnamed_47
	.align		8
        /*0178*/ 	.dword	__unnamed_48
	.align		8
        /*0180*/ 	.dword	__unnamed_49
	.align		8
        /*0188*/ 	.dword	__unnamed_50
	.align		8
        /*0190*/ 	.dword	__unnamed_51
	.align		8
        /*0198*/ 	.dword	__unnamed_52
	.align		8
        /*01a0*/ 	.dword	__unnamed_53
	.align		8
        /*01a8*/ 	.dword	__unnamed_54
	.align		8
        /*01b0*/ 	.dword	__unnamed_55
	.align		8
        /*01b8*/ 	.dword	__unnamed_56
	.align		8
        /*01c0*/ 	.dword	__unnamed_57
	.align		8
        /*01c8*/ 	.dword	__unnamed_58
	.align		8
        /*01d0*/ 	.dword	__unnamed_59
	.align		8
        /*01d8*/ 	.dword	__unnamed_60
	.align		8
        /*01e0*/ 	.dword	__unnamed_61
	.align		8
        /*01e8*/ 	.dword	__unnamed_62
	.align		8
        /*01f0*/ 	.dword	__unnamed_63
	.align		8
        /*01f8*/ 	.dword	__unnamed_64
	.align		8
        /*0200*/ 	.dword	__unnamed_65
	.align		8
        /*0208*/ 	.dword	__unnamed_66
	.align		8
        /*0210*/ 	.dword	__unnamed_67
	.align		8
        /*0218*/ 	.dword	__unnamed_68
	.align		8
        /*0220*/ 	.dword	__unnamed_69
	.align		8
        /*0228*/ 	.dword	__unnamed_70
	.align		8
        /*0230*/ 	.dword	__unnamed_71
	.align		8
        /*0238*/ 	.dword	__unnamed_72
	.align		8
        /*0240*/ 	.dword	__unnamed_73
	.align		8
        /*0248*/ 	.dword	__unnamed_74
	.align		8
        /*0250*/ 	.dword	__unnamed_75
	.align		8
        /*0258*/ 	.dword	__unnamed_76
	.align		8
        /*0260*/ 	.dword	__unnamed_77
	.align		8
        /*0268*/ 	.dword	__unnamed_78
	.align		8
        /*0270*/ 	.dword	__unnamed_79
	.align		8
        /*0278*/ 	.dword	__unnamed_80
	.align		8
        /*0280*/ 	.dword	__unnamed_81
	.align		8
        /*0288*/ 	.dword	__unnamed_82
	.align		8
        /*0290*/ 	.dword	__unnamed_83
	.align		8
        /*0298*/ 	.dword	__unnamed_84
	.align		8
        /*02a0*/ 	.dword	__unnamed_85
	.align		8
        /*02a8*/ 	.dword	__unnamed_86
	.align		8
        /*02b0*/ 	.dword	__unnamed_87
	.align		8
        /*02b8*/ 	.dword	__unnamed_88
	.align		8
        /*02c0*/ 	.dword	__unnamed_89
	.align		8
        /*02c8*/ 	.dword	__unnamed_90
	.align		8
        /*02d0*/ 	.dword	__unnamed_91
	.align		8
        /*02d8*/ 	.dword	__unnamed_92
	.align		8
        /*02e0*/ 	.dword	__unnamed_93
	.align		8
        /*02e8*/ 	.dword	__unnamed_94
	.align		8
        /*02f0*/ 	.dword	__unnamed_95
	.align		8
        /*02f8*/ 	.dword	__unnamed_96
	.align		8
        /*0300*/ 	.dword	__unnamed_97
	.align		8
        /*0308*/ 	.dword	__unnamed_98
	.align		8
        /*0310*/ 	.dword	__unnamed_99
	.align		8
        /*0318*/ 	.dword	__unnamed_100
	.align		8
        /*0320*/ 	.dword	__unnamed_101
	.align		8
        /*0328*/ 	.dword	__unnamed_102
	.align		8
        /*0330*/ 	.dword	__unnamed_103
	.align		8
        /*0338*/ 	.dword	__unnamed_104
	.align		8
        /*0340*/ 	.dword	__unnamed_105
	.align		8
        /*0348*/ 	.dword	__unnamed_106
	.align		8
        /*0350*/ 	.dword	__unnamed_107
	.align		8
        /*0358*/ 	.dword	__unnamed_108
	.align		8
        /*0360*/ 	.dword	__unnamed_109
	.align		8
        /*0368*/ 	.dword	__unnamed_110
	.align		8
        /*0370*/ 	.dword	__unnamed_111
	.align		8
        /*0378*/ 	.dword	__unnamed_112
	.align		8
        /*0380*/ 	.dword	__unnamed_113
	.align		8
        /*0388*/ 	.dword	__unnamed_114
	.align		8
        /*0390*/ 	.dword	__unnamed_115
	.align		8
        /*0398*/ 	.dword	__unnamed_116
	.align		8
        /*03a0*/ 	.dword	__unnamed_117
	.align		8
        /*03a8*/ 	.dword	__unnamed_118
	.align		8
        /*03b0*/ 	.dword	__unnamed_119
	.align		8
        /*03b8*/ 	.dword	__unnamed_120
	.align		8
        /*03c0*/ 	.dword	__unnamed_121
	.align		8
        /*03c8*/ 	.dword	__unnamed_122
	.align		8
        /*03d0*/ 	.dword	__unnamed_123
	.align		8
        /*03d8*/ 	.dword	__unnamed_124
	.align		8
        /*03e0*/ 	.dword	__unnamed_125
	.align		8
        /*03e8*/ 	.dword	__unnamed_126
	.align		8
        /*03f0*/ 	.dword	__unnamed_127
	.align		8
        /*03f8*/ 	.dword	__unnamed_128
	.align		8
        /*0400*/ 	.dword	__unnamed_129
	.align		8
        /*0408*/ 	.dword	__unnamed_130
	.align		8
        /*0410*/ 	.dword	__unnamed_131
	.align		8
        /*0418*/ 	.dword	__unnamed_132
	.align		8
        /*0420*/ 	.dword	__unnamed_133
	.align		8
        /*0428*/ 	.dword	__unnamed_134
	.align		8
        /*0430*/ 	.dword	__unnamed_135
	.align		8
        /*0438*/ 	.dword	__unnamed_136
	.align		8
        /*0440*/ 	.dword	__unnamed_137
	.align		8
        /*0448*/ 	.dword	__unnamed_138
	.align		8
        /*0450*/ 	.dword	__unnamed_139
	.align		8
        /*0458*/ 	.dword	__unnamed_140
	.align		8
        /*0460*/ 	.dword	__unnamed_141
	.align		8
        /*0468*/ 	.dword	__unnamed_142
	.align		8
        /*0470*/ 	.dword	__unnamed_143
	.align		8
        /*0478*/ 	.dword	__unnamed_144
	.align		8
        /*0480*/ 	.dword	__unnamed_145
	.align		8
        /*0488*/ 	.dword	__unnamed_146
	.align		8
        /*0490*/ 	.dword	__unnamed_147
	.align		8
        /*0498*/ 	.dword	__unnamed_148
	.align		8
        /*04a0*/ 	.dword	__unnamed_149
	.align		8
        /*04a8*/ 	.dword	__unnamed_150
	.align		8
        /*04b0*/ 	.dword	__unnamed_151
	.align		8
        /*04b8*/ 	.dword	__unnamed_152
	.align		8
        /*04c0*/ 	.dword	__unnamed_153
	.align		8
        /*04c8*/ 	.dword	__unnamed_154
	.align		8
        /*04d0*/ 	.dword	_ZN53_INTERNAL_0955718d_22_SparseCsrTensorMath_cu_868dd5454cuda3std3__45__cpo5beginE
	.align		8
        /*04d8*/ 	.dword	_ZN53_INTERNAL_0955718d_22_SparseCsrTensorMath_cu_868dd5454cuda3std3__45__cpo3endE
	.align		8
        /*04e0*/ 	.dword	_ZN53_INTERNAL_0955718d_22_SparseCsrTensorMath_cu_868dd5454cuda3std3__45__cpo6cbeginE
	.align		8
        /*04e8*/ 	.dword	_ZN53_INTERNAL_0955718d_22_SparseCsrTensorMath_cu_868dd5454cuda3std3__45__cpo4cendE
	.align		8
        /*04f0*/ 	.dword	_ZN53_INTERNAL_0955718d_22_SparseCsrTensorMath_cu_868dd5454cuda3std3__45__cpo6rbeginE
	.align		8
        /*04f8*/ 	.dword	_ZN53_INTERNAL_0955718d_22_SparseCsrTensorMath_cu_868dd5454cuda3std3__45__cpo4rendE
	.align		8
        /*0500*/ 	.dword	_ZN53_INTERNAL_0955718d_22_SparseCsrTensorMath_cu_868dd5454cuda3std3__45__cpo7crbeginE
	.align		8
        /*0508*/ 	.dword	_ZN53_INTERNAL_0955718d_22_SparseCsrTensorMath_cu_868dd5454cuda3std3__45__cpo5crendE
	.align		8
        /*0510*/ 	.dword	_ZN53_INTERNAL_0955718d_22_SparseCsrTensorMath_cu_868dd5454cuda3std3__455_GLOBAL__N__0955718d_22_SparseCsrTensorMath_cu_868dd5456ignoreE
	.align		8
        /*0518*/ 	.dword	_ZN53_INTERNAL_0955718d_22_SparseCsrTensorMath_cu_868dd5454cuda3std3__419piecewise_constructE
	.align		8
        /*0520*/ 	.dword	_ZN53_INTERNAL_0955718d_22_SparseCsrTensorMath_cu_868dd5454cuda3std3__48in_placeE
	.align		8
        /*0528*/ 	.dword	_ZN53_INTERNAL_0955718d_22_SparseCsrTensorMath_cu_868dd5454cuda3std3__420unreachable_sentinelE
	.align		8
        /*0530*/ 	.dword	_ZN53_INTERNAL_0955718d_22_SparseCsrTensorMath_cu_868dd5454cuda3std3__47nulloptE
	.align		8
        /*0538*/ 	.dword	_ZN53_INTERNAL_0955718d_22_SparseCsrTensorMath_cu_868dd5454cuda3std3__48unexpectE
	.align		8
        /*0540*/ 	.dword	_ZN53_INTERNAL_0955718d_22_SparseCsrTensorMath_cu_868dd5454cuda3std6ranges3__45__cpo4swapE
	.align		8
        /*0548*/ 	.dword	_ZN53_INTERNAL_0955718d_22_SparseCsrTensorMath_cu_868dd5454cuda3std6ranges3__45__cpo9iter_moveE
	.align		8
        /*0550*/ 	.dword	_ZN53_INTERNAL_0955718d_22_SparseCsrTensorMath_cu_868dd5454cuda3std6ranges3__45__cpo5beginE
	.align		8
        /*0558*/ 	.dword	_ZN53_INTERNAL_0955718d_22_SparseCsrTensorMath_cu_868dd5454cuda3std6ranges3__45__cpo3endE
	.align		8
        /*0560*/ 	.dword	_ZN53_INTERNAL_0955718d_22_SparseCsrTensorMath_cu_868dd5454cuda3std6ranges3__45__cpo6cbeginE
	.align		8
        /*0568*/ 	.dword	_ZN53_INTERNAL_0955718d_22_SparseCsrTensorMath_cu_868dd5454cuda3std6ranges3__45__cpo4cendE
	.align		8
        /*0570*/ 	.dword	_ZN53_INTERNAL_0955718d_22_SparseCsrTensorMath_cu_868dd5454cuda3std6ranges3__45__cpo7advanceE
	.align		8
        /*0578*/ 	.dword	_ZN53_INTERNAL_0955718d_22_SparseCsrTensorMath_cu_868dd5454cuda3std6ranges3__45__cpo9iter_swapE
	.align		8
        /*0580*/ 	.dword	_ZN53_INTERNAL_0955718d_22_SparseCsrTensorMath_cu_868dd5454cuda3std6ranges3__45__cpo4nextE
	.align		8
        /*0588*/ 	.dword	_ZN53_INTERNAL_0955718d_22_SparseCsrTensorMath_cu_868dd5454cuda3std6ranges3__45__cpo4prevE
	.align		8
        /*0590*/ 	.dword	_ZN53_INTERNAL_0955718d_22_SparseCsrTensorMath_cu_868dd5454cuda3std6ranges3__45__cpo4dataE
	.align		8
        /*0598*/ 	.dword	_ZN53_INTERNAL_0955718d_22_SparseCsrTensorMath_cu_868dd5454cuda3std6ranges3__45__cpo5cdataE
	.align		8
        /*05a0*/ 	.dword	_ZN53_INTERNAL_0955718d_22_SparseCsrTensorMath_cu_868dd5454cuda3std6ranges3__45__cpo4sizeE
	.align		8
        /*05a8*/ 	.dword	_ZN53_INTERNAL_0955718d_22_SparseCsrTensorMath_cu_868dd5454cuda3std6ranges3__45__cpo5ssizeE
	.align		8
        /*05b0*/ 	.dword	_ZN53_INTERNAL_0955718d_22_SparseCsrTensorMath_cu_868dd5454cuda3std6ranges3__45__cpo8distanceE
	.align		8
        /*05b8*/ 	.dword	_ZN53_INTERNAL_0955718d_22_SparseCsrTensorMath_cu_868dd5456thrust23THRUST_300001_SM_800_NS8cuda_cub3parE
	.align		8
        /*05c0*/ 	.dword	_ZN53_INTERNAL_0955718d_22_SparseCsrTensorMath_cu_868dd5456thrust23THRUST_300001_SM_800_NS8cuda_cub10par_nosyncE
	.align		8
        /*05c8*/ 	.dword	_ZN53_INTERNAL_0955718d_22_SparseCsrTensorMath_cu_868dd5456thrust23THRUST_300001_SM_800_NS6system6detail10sequential3seqE
	.align		8
        /*05d0*/ 	.dword	_ZN53_INTERNAL_0955718d_22_SparseCsrTensorMath_cu_868dd5456thrust23THRUST_300001_SM_800_NS6system3cpp3parE
	.align		8
        /*05d8*/ 	.dword	_ZN53_INTERNAL_0955718d_22_SparseCsrTensorMath_cu_868dd5456thrust23THRUST_300001_SM_800_NS12placeholders2_1E
	.align		8
        /*05e0*/ 	.dword	_ZN53_INTERNAL_0955718d_22_SparseCsrTensorMath_cu_868dd5456thrust23THRUST_300001_SM_800_NS12placeholders2_2E
	.align		8
        /*05e8*/ 	.dword	_ZN53_INTERNAL_0955718d_22_SparseCsrTensorMath_cu_868dd5456thrust23THRUST_300001_SM_800_NS12placeholders2_3E
	.align		8
        /*05f0*/ 	.dword	_ZN53_INTERNAL_0955718d_22_SparseCsrTensorMath_cu_868dd5456thrust23THRUST_300001_SM_800_NS12placeholders2_4E
	.align		8
        /*05f8*/ 	.dword	_ZN53_INTERNAL_0955718d_22_SparseCsrTensorMath_cu_868dd5456thrust23THRUST_300001_SM_800_NS12placeholders2_5E
	.align		8
        /*0600*/ 	.dword	_ZN53_INTERNAL_0955718d_22_SparseCsrTensorMath_cu_868dd5456thrust23THRUST_300001_SM_800_NS12placeholders2_6E
	.align		8
        /*0608*/ 	.dword	_ZN53_INTERNAL_0955718d_22_SparseCsrTensorMath_cu_868dd5456thrust23THRUST_300001_SM_800_NS12placeholders2_7E
	.align		8
        /*0610*/ 	.dword	_ZN53_INTERNAL_0955718d_22_SparseCsrTensorMath_cu_868dd5456thrust23THRUST_300001_SM_800_NS12placeholders2_8E
	.align		8
        /*0618*/ 	.dword	_ZN53_INTERNAL_0955718d_22_SparseCsrTensorMath_cu_868dd5456thrust23THRUST_300001_SM_800_NS12placeholders2_9E
	.align		8
        /*0620*/ 	.dword	_ZN53_INTERNAL_0955718d_22_SparseCsrTensorMath_cu_868dd5456thrust23THRUST_300001_SM_800_NS12placeholders3_10E
	.align		8
        /*0628*/ 	.dword	_ZN53_INTERNAL_0955718d_22_SparseCsrTensorMath_cu_868dd5456thrust23THRUST_300001_SM_800_NS3seqE
	.align		8
        /*0630*/ 	.dword	_ZN53_INTERNAL_0955718d_22_SparseCsrTensorMath_cu_868dd5456thrust23THRUST_300001_SM_800_NS6deviceE
	.align		8
        /*0638*/ 	.dword	$str$19
	.align		8
        /*0640*/ 	.dword	$str$20
	.align		8
        /*0648*/ 	.dword	$str$21
	.align		8
        /*0650*/ 	.dword	$str$22
	.align		8
        /*0658*/ 	.dword	$str$23
	.align		8
        /*0660*/ 	.dword	__assertfail


//--------------------- .nv.constant0._ZN3cub17CUB_300001_SM_8006detail8for_each13static_kernelINS2_12policy_hub_t12policy_500_tElNS2_12op_wrapper_tIlZZZZZN2at6native36add_out_dense_sparse_compressed_cudaERNS7_6TensorERKS9_SC_RKN3c106ScalarEENKUlvE_clEvENKUlvE11_clEvENKUlvE_clEvENKUlvE0_clEvEUllE_N6thrust23THRUST_300001_SM_800_NS17counting_iteratorIlNSN_11use_defaultESP_SP_EEEEEEvT0_T1_ --------------------------
	.section	.nv.constant0._ZN3cub17CUB_300001_SM_8006detail8for_each13static_kernelINS2_12policy_hub_t12policy_500_tElNS2_12op_wrapper_tIlZZZZZN2at6native36add_out_dense_sparse_compressed_cudaERNS7_6TensorERKS9_SC_RKN3c106ScalarEENKUlvE_clEvENKUlvE11_clEvENKUlvE_clEvENKUlvE0_clEvEUllE_N6thrust23THRUST_300001_SM_800_NS17counting_iteratorIlNSN_11use_defaultESP_SP_EEEEEEvT0_T1_,"a",@progbits
	.sectionflags	@""
	.align	4
.nv.constant0._ZN3cub17CUB_300001_SM_8006detail8for_each13static_kernelINS2_12policy_hub_t12policy_500_tElNS2_12op_wrapper_tIlZZZZZN2at6native36add_out_dense_sparse_compressed_cudaERNS7_6TensorERKS9_SC_RKN3c106ScalarEENKUlvE_clEvENKUlvE11_clEvENKUlvE_clEvENKUlvE0_clEvEUllE_N6thrust23THRUST_300001_SM_800_NS17counting_iteratorIlNSN_11use_defaultESP_SP_EEEEEEvT0_T1_:
	.zero		464


//--------------------- .nv.constant0._ZN3cub17CUB_300001_SM_8006detail8for_each13static_kernelINS2_12policy_hub_t12policy_500_tElNS2_12op_wrapper_tIlZZZZZN2at6native36add_out_dense_sparse_compressed_cudaERNS7_6TensorERKS9_SC_RKN3c106ScalarEENKUlvE_clEvENKUlvE11_clEvENKUlvE_clEvENKUlvE_clEvEUllE_N6thrust23THRUST_300001_SM_800_NS17counting_iteratorIlNSN_11use_defaultESP_SP_EEEEEEvT0_T1_ --------------------------
	.section	.nv.constant0._ZN3cub17CUB_300001_SM_8006detail8for_each13static_kernelINS2_12policy_hub_t12policy_500_tElNS2_12op_wrapper_tIlZZZZZN2at6native36add_out_dense_sparse_compressed_cudaERNS7_6TensorERKS9_SC_RKN3c106ScalarEENKUlvE_clEvENKUlvE11_clEvENKUlvE_clEvENKUlvE_clEvEUllE_N6thrust23THRUST_300001_SM_800_NS17counting_iteratorIlNSN_11use_defaultESP_SP_EEEEEEvT0_T1_,"a",@progbits
	.sectionflags	@""
	.align	4
.nv.constant0._ZN3cub17CUB_300001_SM_8006detail8for_each13static_kernelINS2_12policy_hub_t12policy_500_tElNS2_12op_wrapper_tIlZZZZZN2at6native36add_out_dense_sparse_compressed_cudaERNS7_6TensorERKS9_SC_RKN3c106ScalarEENKUlvE_clEvENKUlvE11_clEvENKUlvE_clEvENKUlvE_clEvEUllE_N6thrust23THRUST_300001_SM_800_NS17counting_iteratorIlNSN_11use_defaultESP_SP_EEEEEEvT0_T1_:
	.zero		464


//--------------------- .nv.constant0._ZN3cub17CUB_300001_SM_8006detail8for_each13static_kernelINS2_12policy_hub_t12policy_500_tElNS2_12op_wrapper_tIlZZZZZN2at6native36add_out_dense_sparse_compressed_cudaERNS7_6TensorERKS9_SC_RKN3c106ScalarEENKUlvE_clEvENKUlvE10_clEvENKUlvE_clEvENKUlvE0_clEvEUllE_N6thrust23THRUST_300001_SM_800_NS17counting_iteratorIlNSN_11use_defaultESP_SP_EEEEEEvT0_T1_ --------------------------
	.section	.nv.constant0._ZN3cub17CUB_300001_SM_8006detail8for_each13static_kernelINS2_12policy_hub_t12policy_500_tElNS2_12op_wrapper_tIlZZZZZN2at6native36add_out_dense_sparse_compressed_cudaERNS7_6TensorERKS9_SC_RKN3c106ScalarEENKUlvE_clEvENKUlvE10_clEvENKUlvE_clEvENKUlvE0_clEvEUllE_N6thrust23THRUST_300001_SM_800_NS17counting_iteratorIlNSN_11use_defaultESP_SP_EEEEEEvT0_T1_,"a",@progbits
	.sectionflags	@""
	.align	4
.nv.constant0._ZN3cub17CUB_300001_SM_8006detail8for_each13static_kernelINS2_12policy_hub_t12policy_500_tElNS2_12op_wrapper_tIlZZZZZN2at6native36add_out_dense_sparse_compressed_cudaERNS7_6TensorERKS9_SC_RKN3c106ScalarEENKUlvE_clEvENKUlvE10_clEvENKUlvE_clEvENKUlvE0_clEvEUllE_N6thrust23THRUST_300001_SM_800_NS17counting_iteratorIlNSN_11use_defaultESP_SP_EEEEEEvT0_T1_:
	.zero		464


//--------------------- .nv.constant0._ZN3cub17CUB_300001_SM_8006detail8for_each13static_kernelINS2_12policy_hub_t12policy_500_tElNS2_12op_wrapper_tIlZZZZZN2at6native36add_out_dense_sparse_compressed_cudaERNS7_6TensorERKS9_SC_RKN3c106ScalarEENKUlvE_clEvENKUlvE10_clEvENKUlvE_clEvENKUlvE_clEvEUllE_N6thrust23THRUST_300001_SM_800_NS17counting_iteratorIlNSN_11use_defaultESP_SP_EEEEEEvT0_T1_ --------------------------
	.section	.nv.constant0._ZN3cub17CUB_300001_SM_8006detail8for_each13static_kernelINS2_12policy_hub_t12policy_500_tElNS2_12op_wrapper_tIlZZZZZN2at6native36add_out_dense_sparse_compressed_cudaERNS7_6TensorERKS9_SC_RKN3c106ScalarEENKUlvE_clEvENKUlvE10_clEvENKUlvE_clEvENKUlvE_clEvEUllE_N6thrust23THRUST_300001_SM_800_NS17counting_iteratorIlNSN_11use_defaultESP_SP_EEEEEEvT0_T1_,"a",@progbits
	.sectionflags	@""
	.align	4
.nv.constant0._ZN3cub17CUB_300001_SM_8006detail8for_each13static_kernelINS2_12policy_hub_t12policy_500_tElNS2_12op_wrapper_tIlZZZZZN2at6native36add_out_dense_sparse_compressed_cudaERNS7_6TensorERKS9_SC_RKN3c106ScalarEENKUlvE_clEvENKUlvE10_clEvENKUlvE_clEvENKUlvE_clEvEUllE_N6thrust23THRUST_300001_SM_800_NS17counting_iteratorIlNSN_11use_defaultESP_SP_EEEEEEvT0_T1_:
	.zero		464


//--------------------- .nv.constant0._ZN3cub17CUB_300001_SM_8006detail8for_each13static_kernelINS2_12policy_hub_t12policy_500_tElNS2_12op_wrapper_tIlZZZZZN2at6native36add_out_dense_sparse_compressed_cudaERNS7_6TensorERKS9_SC_RKN3c106ScalarEENKUlvE_clEvENKUlvE9_clEvENKUlvE_clEvENKUlvE0_clEvEUllE_N6thrust23THRUST_300001_SM_800_NS17counting_iteratorIlNSN_11use_defaultESP_SP_EEEEEEvT0_T1_ --------------------------
	.section	.nv.constant0._ZN3cub17CUB_300001_SM_8006detail8for_each13static_kernelINS2_12policy_hub_t12policy_500_tElNS2_12op_wrapper_tIlZZZZZN2at6native36add_out_dense_sparse_compressed_cudaERNS7_6TensorERKS9_SC_RKN3c106ScalarEENKUlvE_clEvENKUlvE9_clEvENKUlvE_clEvENKUlvE0_clEvEUllE_N6thrust23THRUST_300001_SM_800_NS17counting_iteratorIlNSN_11use_defaultESP_SP_EEEEEEvT0_T1_,"a",@progbits
	.sectionflags	@""
	.align	4
.nv.constant0._ZN3cub17CUB_300001_SM_8006detail8for_each13static_kernelINS2_12policy_hub_t12policy_500_tElNS2_12op_wrapper_tIlZZZZZN2at6native36add_out_dense_sparse_compressed_cudaERNS7_6TensorERKS9_SC_RKN3c106ScalarEENKUlvE_clEvENKUlvE9_clEvENKUlvE_clEvENKUlvE0_clEvEUllE_N6thrust23THRUST_300001_SM_800_NS17counting_iteratorIlNSN_11use_defaultESP_SP_EEEEEEvT0_T1_:
	.zero		464


//--------------------- .nv.constant0._ZN3cub17CUB_300001_SM_8006detail8for_each13static_kernelINS2_12policy_hub_t12policy_500_tElNS2_12op_wrapper_tIlZZZZZN2at6native36add_out_dense_sparse_compressed_cudaERNS7_6TensorERKS9_SC_RKN3c106ScalarEENKUlvE_clEvENKUlvE9_clEvENKUlvE_clEvENKUlvE_clEvEUllE_N6thrust23THRUST_300001_SM_800_NS17counting_iteratorIlNSN_11use_defaultESP_SP_EEEEEEvT0_T1_ --------------------------
	.section	.nv.constant0._ZN3cub17CUB_300001_SM_8006detail8for_each13static_kernelINS2_12policy_hub_t12policy_500_tElNS2_12op_wrapper_tIlZZZZZN2at6native36add_out_dense_sparse_compressed_cudaERNS7_6TensorERKS9_SC_RKN3c106ScalarEENKUlvE_clEvENKUlvE9_clEvENKUlvE_clEvENKUlvE_clEvEUllE_N6thrust23THRUST_300001_SM_800_NS17counting_iteratorIlNSN_11use_defaultESP_SP_EEEEEEvT0_T1_,"a",@progbits
	.sectionflags	@""
	.align	4
.nv.constant0._ZN3cub17CUB_300001_SM_8006detail8for_each13static_kernelINS2_12policy_hub_t12policy_500_tElNS2_12op_wrapper_tIlZZZZZN2at6native36add_out_dense_sparse_compressed_cudaERNS7_6TensorERKS9_SC_RKN3c106ScalarEENKUlvE_clEvENKUlvE9_clEvENKUlvE_clEvENKUlvE_clEvEUllE_N6thrust23THRUST_300001_SM_800_NS17counting_iteratorIlNSN_11use_defaultESP_SP_EEEEEEvT0_T1_:
	.zero		464


//--------------------- .nv.constant0._ZN3cub17CUB_300001_SM_8006detail8for_each13static_kernelINS2_12policy_hub_t12policy_500_tElNS2_12op_wrapper_tIlZZZZZN2at6native36add_out_dense_sparse_compressed_cudaERNS7_6TensorERKS9_SC_RKN3c106ScalarEENKUlvE_clEvENKUlvE8_clEvENKUlvE_clEvENKUlvE0_clEvEUllE_N6thrust23THRUST_300001_SM_800_NS17counting_iteratorIlNSN_11use_defaultESP_SP_EEEEEEvT0_T1_ --------------------------
	.section	.nv.constant0._ZN3cub17CUB_300001_SM_8006detail8for_each13static_kernelINS2_12policy_hub_t12policy_500_tElNS2_12op_wrapper_tIlZZZZZN2at6native36add_out_dense_sparse_compressed_cudaERNS7_6TensorERKS9_SC_RKN3c106ScalarEENKUlvE_clEvENKUlvE8_clEvENKUlvE_clEvENKUlvE0_clEvEUllE_N6thrust23THRUST_300001_SM_800_NS17counting_iteratorIlNSN_11use_defaultESP_SP_EEEEEEvT0_T1_,"a",@progbits
	.sectionflags	@""
	.align	4
.nv.constant0._ZN3cub17CUB_300001_SM_8006detail8for_each13static_kernelINS2_12policy_hub_t12policy_500_tElNS2_12op_wrapper_tIlZZZZZN2at6native36add_out_dense_sparse_compressed_cudaERNS7_6TensorERKS9_SC_RKN3c106ScalarEENKUlvE_clEvENKUlvE8_clEvENKUlvE_clEvENKUlvE0_clEvEUllE_N6thrust23THRUST_300001_SM_800_NS17counting_iteratorIlNSN_11use_defaultESP_SP_EEEEEEvT0_T1_:
	.zero		464


//--------------------- .nv.constant0._ZN3cub17CUB_300001_SM_8006detail8for_each13static_kernelINS2_12policy_hub_t12policy_500_tElNS2_12op_wrapper_tIlZZZZZN2at6native36add_out_dense_sparse_compressed_cudaERNS7_6TensorERKS9_SC_RKN3c106ScalarEENKUlvE_clEvENKUlvE8_clEvENKUlvE_clEvENKUlvE_clEvEUllE_N6thrust23THRUST_300001_SM_800_NS17counting_iteratorIlNSN_11use_defaultESP_SP_EEEEEEvT0_T1_ --------------------------
	.section	.nv.constant0._ZN3cub17CUB_300001_SM_8006detail8for_each13static_kernelINS2_12policy_hub_t12policy_500_tElNS2_12op_wrapper_tIlZZZZZN2at6native36add_out_dense_sparse_compressed_cudaERNS7_6TensorERKS9_SC_RKN3c106ScalarEENKUlvE_clEvENKUlvE8_clEvENKUlvE_clEvENKUlvE_clEvEUllE_N6thrust23THRUST_300001_SM_800_NS17counting_iteratorIlNSN_11use_defaultESP_SP_EEEEEEvT0_T1_,"a",@progbits
	.sectionflags	@""
	.align	4
.nv.constant0._ZN3cub17CUB_300001_SM_8006detail8for_each13static_kernelINS2_12policy_hub_t12policy_500_tElNS2_12op_wrapper_tIlZZZZZN2at6native36add_out_dense_sparse_compressed_cudaERNS7_6TensorERKS9_SC_RKN3c106ScalarEENKUlvE_clEvENKUlvE8_clEvENKUlvE_clEvENKUlvE_clEvEUllE_N6thrust23THRUST_300001_SM_800_NS17counting_iteratorIlNSN_11use_defaultESP_SP_EEEEEEvT0_T1_:
	.zero		464


//--------------------- .nv.constant0._ZN3cub17CUB_300001_SM_8006detail8for_each13static_kernelINS2_12policy_hub_t12policy_500_tElNS2_12op_wrapper_tIlZZZZZN2at6native36add_out_dense_sparse_compressed_cudaERNS7_6TensorERKS9_SC_RKN3c106ScalarEENKUlvE_clEvENKUlvE7_clEvENKUlvE_clEvENKUlvE0_clEvEUllE_N6thrust23THRUST_300001_SM_800_NS17counting_iteratorIlNSN_11use_defaultESP_SP_EEEEEEvT0_T1_ --------------------------
	.section	.nv.constant0._ZN3cub17CUB_300001_SM_8006detail8for_each13static_kernelINS2_12policy_hub_t12policy_500_tElNS2_12op_wrapper_tIlZZZZZN2at6native36add_out_dense_sparse_compressed_cudaERNS7_6TensorERKS9_SC_RKN3c106ScalarEENKUlvE_clEvENKUlvE7_clEvENKUlvE_clEvENKUlvE0_clEvEUllE_N6thrust23THRUST_300001_SM_800_NS17counting_iteratorIlNSN_11use_defaultESP_SP_EEEEEEvT0_T1_,"a",@progbits
	.sectionflags	@""
	.align	4
.nv.constant0._ZN3cub17CUB_300001_SM_8006detail8for_each13static_kernelINS2_12policy_hub_t12policy_500_tElNS2_12op_wrapper_tIlZZZZZN2at6native36add_out_dense_sparse_compressed_cudaERNS7_6TensorERKS9_SC_RKN3c106ScalarEENKUlvE_clEvENKUlvE7_clEvENKUlvE_clEvENKUlvE0_clEvEUllE_N6thrust23THRUST_300001_SM_800_NS17counting_iteratorIlNSN_11use_defaultESP_SP_EEEEEEvT0_T1_:
	.zero		464


//--------------------- .nv.constant0._ZN3cub17CUB_300001_SM_8006detail8for_each13static_kernelINS2_12policy_hub_t12policy_500_tElNS2_12op_wrapper_tIlZZZZZN2at6native36add_out_dense_sparse_compressed_cudaERNS7_6TensorERKS9_SC_RKN3c106ScalarEENKUlvE_clEvENKUlvE7_clEvENKUlvE_clEvENKUlvE_clEvEUllE_N6thrust23THRUST_300001_SM_800_NS17counting_iteratorIlNSN_11use_defaultESP_SP_EEEEEEvT0_T1_ --------------------------
	.section	.nv.constant0._ZN3cub17CUB_300001_SM_8006detail8for_each13static_kernelINS2_12policy_hub_t12policy_500_tElNS2_12op_wrapper_tIlZZZZZN2at6native36add_out_dense_sparse_compressed_cudaERNS7_6TensorERKS9_SC_RKN3c106ScalarEENKUlvE_clEvENKUlvE7_clEvENKUlvE_clEvENKUlvE_clEvEUllE_N6thrust23THRUST_300001_SM_800_NS17counting_iteratorIlNSN_11use_defaultESP_SP_EEEEEEvT0_T1_,"a",@progbits
	.sectionflags	@""
	.align	4
.nv.constant0._ZN3cub17CUB_300001_SM_8006detail8for_each13static_kernelINS2_12policy_hub_t12policy_500_tElNS2_12op_wrapper_tIlZZZZZN2at6native36add_out_dense_sparse_compressed_cudaERNS7_6TensorERKS9_SC_RKN3c106ScalarEENKUlvE_clEvENKUlvE7_clEvENKUlvE_clEvENKUlvE_clEvEUllE_N6thrust23THRUST_300001_SM_800_NS17counting_iteratorIlNSN_11use_defaultESP_SP_EEEEEEvT0_T1_:
	.zero		464


//--------------------- .nv.constant0._ZN3cub17CUB_300001_SM_8006detail8for_each13static_kernelINS2_12policy_hub_t12policy_500_tElNS2_12op_wrapper_tIlZZZZZN2at6native36add_out_dense_sparse_compressed_cudaERNS7_6TensorERKS9_SC_RKN3c106ScalarEENKUlvE_clEvENKUlvE6_clEvENKUlvE_clEvENKUlvE0_clEvEUllE_N6thrust23THRUST_300001_SM_800_NS17counting_iteratorIlNSN_11use_defaultESP_SP_EEEEEEvT0_T1_ --------------------------
	.section	.nv.constant0._ZN3cub17CUB_300001_SM_8006detail8for_each13static_kernelINS2_12policy_hub_t12policy_500_tElNS2_12op_wrapper_tIlZZZZZN2at6native36add_out_dense_sparse_compressed_cudaERNS7_6TensorERKS9_SC_RKN3c106ScalarEENKUlvE_clEvENKUlvE6_clEvENKUlvE_clEvENKUlvE0_clEvEUllE_N6thrust23THRUST_300001_SM_800_NS17counting_iteratorIlNSN_11use_defaultESP_SP_EEEEEEvT0_T1_,"a",@progbits
	.sectionflags	@""
	.align	4
.nv.constant0._ZN3cub17CUB_300001_SM_8006detail8for_each13static_kernelINS2_12policy_hub_t12policy_500_tElNS2_12op_wrapper_tIlZZZZZN2at6native36add_out_dense_sparse_compressed_cudaERNS7_6TensorERKS9_SC_RKN3c106ScalarEENKUlvE_clEvENKUlvE6_clEvENKUlvE_clEvENKUlvE0_clEvEUllE_N6thrust23THRUST_300001_SM_800_NS17counting_iteratorIlNSN_11use_defaultESP_SP_EEEEEEvT0_T1_:
	.zero		496


//--------------------- .nv.constant0._ZN3cub17CUB_300001_SM_8006detail8for_each13static_kernelINS2_12policy_hub_t12policy_500_tElNS2_12op_wrapper_tIlZZZZZN2at6native36add_out_dense_sparse_compressed_cudaERNS7_6TensorERKS9_SC_RKN3c106ScalarEENKUlvE_clEvENKUlvE6_clEvENKUlvE_clEvENKUlvE_clEvEUllE_N6thrust23THRUST_300001_SM_800_NS17counting_iteratorIlNSN_11use_defaultESP_SP_EEEEEEvT0_T1_ --------------------------
	.section	.nv.constant0._ZN3cub17CUB_300001_SM_8006detail8for_each13static_kernelINS2_12policy_hub_t12policy_500_tElNS2_12op_wrapper_tIlZZZZZN2at6native36add_out_dense_sparse_compressed_cudaERNS7_6TensorERKS9_SC_RKN3c106ScalarEENKUlvE_clEvENKUlvE6_clEvENKUlvE_clEvENKUlvE_clEvEUllE_N6thrust23THRUST_300001_SM_800_NS17counting_iteratorIlNSN_11use_defaultESP_SP_EEEEEEvT0_T1_,"a",@progbits
	.sectionflags	@""
	.align	4
.nv.constant0._ZN3cub17CUB_300001_SM_8006detail8for_each13static_kernelINS2_12policy_hub_t12policy_500_tElNS2_12op_wrapper_tIlZZZZZN2at6native36add_out_dense_sparse_compressed_cudaERNS7_6TensorERKS9_SC_RKN3c106ScalarEENKUlvE_clEvENKUlvE6_clEvENKUlvE_clEvENKUlvE_clEvEUllE_N6thrust23THRUST_300001_SM_800_NS17counting_iteratorIlNSN_11use_defaultESP_SP_EEEEEEvT0_T1_:
	.zero		496


//--------------------- .nv.constant0._ZN3cub17CUB_300001_SM_8006detail8for_each13static_kernelINS2_12policy_hub_t12policy_500_tElNS2_12op_wrapper_tIlZZZZZN2at6native36add_out_dense_sparse_compressed_cudaERNS7_6TensorERKS9_SC_RKN3c106ScalarEENKUlvE_clEvENKUlvE5_clEvENKUlvE_clEvENKUlvE0_clEvEUllE_N6thrust23THRUST_300001_SM_800_NS17counting_iteratorIlNSN_11use_defaultESP_SP_EEEEEEvT0_T1_ --------------------------
	.section	.nv.constant0._ZN3cub17CUB_300001_SM_8006detail8for_each13static_kernelINS2_12policy_hub_t12policy_500_tElNS2_12op_wrapper_tIlZZZZZN2at6native36add_out_dense_sparse_compressed_cudaERNS7_6TensorERKS9_SC_RKN3c106ScalarEENKUlvE_clEvENKUlvE5_clEvENKUlvE_clEvENKUlvE0_clEvEUllE_N6thrust23THRUST_300001_SM_800_NS17counting_iteratorIlNSN_11use_defaultESP_SP_EEEEEEvT0_T1_,"a",@progbits
	.sectionflags	@""
	.align	4
.nv.constant0._ZN3cub17CUB_300001_SM_8006detail8for_each13static_kernelINS2_12policy_hub_t12policy_500_tElNS2_12op_wrapper_tIlZZZZZN2at6native36add_out_dense_sparse_compressed_cudaERNS7_6TensorERKS9_SC_RKN3c106ScalarEENKUlvE_clEvENKUlvE5_clEvENKUlvE_clEvENKUlvE0_clEvEUllE_N6thrust23THRUST_300001_SM_800_NS17counting_iteratorIlNSN_11use_defaultESP_SP_EEEEEEvT0_T1_:
	.zero		464


//--------------------- .nv.constant0._ZN3cub17CUB_300001_SM_8006detail8for_each13static_kernelINS2_12policy_hub_t12policy_500_tElNS2_12op_wrapper_tIlZZZZZN2at6native36add_out_dense_sparse_compressed_cudaERNS7_6TensorERKS9_SC_RKN3c106ScalarEENKUlvE_clEvENKUlvE5_clEvENKUlvE_clEvENKUlvE_clEvEUllE_N6thrust23THRUST_300001_SM_800_NS17counting_iteratorIlNSN_11use_defaultESP_SP_EEEEEEvT0_T1_ --------------------------
	.section	.nv.constant0._ZN3cub17CUB_300001_SM_8006detail8for_each13static_kernelINS2_12policy_hub_t12policy_500_tElNS2_12op_wrapper_tIlZZZZZN2at6native36add_out_dense_sparse_compressed_cudaERNS7_6TensorERKS9_SC_RKN3c106ScalarEENKUlvE_clEvENKUlvE5_clEvENKUlvE_clEvENKUlvE_clEvEUllE_N6thrust23THRUST_300001_SM_800_NS17counting_iteratorIlNSN_11use_defaultESP_SP_EEEEEEvT0_T1_,"a",@progbits
	.sectionflags	@""
	.align	4
.nv.constant0._ZN3cub17CUB_300001_SM_8006detail8for_each13static_kernelINS2_12policy_hub_t12policy_500_tElNS2_12op_wrapper_tIlZZZZZN2at6native36add_out_dense_sparse_compressed_cudaERNS7_6TensorERKS9_SC_RKN3c106ScalarEENKUlvE_clEvENKUlvE5_clEvENKUlvE_clEvENKUlvE_clEvEUllE_N6thrust23THRUST_300001_SM_800_NS17counting_iteratorIlNSN_11use_defaultESP_SP_EEEEEEvT0_T1_:
	.zero		464


//--------------------- .nv.constant0._ZN3cub17CUB_300001_SM_8006detail8for_each13static_kernelINS2_12policy_hub_t12policy_500_tElNS2_12op_wrapper_tIlZZZZZN2at6native36add_out_dense_sparse_compressed_cudaERNS7_6TensorERKS9_SC_RKN3c106ScalarEENKUlvE_clEvENKUlvE4_clEvENKUlvE_clEvENKUlvE0_clEvEUllE_N6thrust23THRUST_300001_SM_800_NS17counting_iteratorIlNSN_11use_defaultESP_SP_EEEEEEvT0_T1_ --------------------------
	.section	.nv.constant0._ZN3cub17CUB_300001_SM_8006detail8for_each13static_kernelINS2_12policy_hub_t12policy_500_tElNS2_12op_wrapper_tIlZZZZZN2at6native36add_out_dense_sparse_compressed_cudaERNS7_6TensorERKS9_SC_RKN3c106ScalarEENKUlvE_clEvENKUlvE4_clEvENKUlvE_clEvENKUlvE0_clEvEUllE_N6thrust23THRUST_300001_SM_800_NS17counting_iteratorIlNSN_11use_defaultESP_SP_EEEEEEvT0_T1_,"a",@progbits
	.sectionflags	@""
	.align	4
.nv.constant0._ZN3cub17CUB_300001_SM_8006detail8for_each13static_kernelINS2_12policy_hub_t12policy_500_tElNS2_12op_wrapper_tIlZZZZZN2at6native36add_out_dense_sparse_compressed_cudaERNS7_6TensorERKS9_SC_RKN3c106ScalarEENKUlvE_clEvENKUlvE4_clEvENKUlvE_clEvENKUlvE0_clEvEUllE_N6thrust23THRUST_300001_SM_800_NS17counting_iteratorIlNSN_11use_defaultESP_SP_EEEEEEvT0_T1_:
	.zero		464


//--------------------- .nv.constant0._ZN3cub17CUB_300001_SM_8006detail8for_each13static_kernelINS2_12policy_hub_t12policy_500_tElNS2_12op_wrapper_tIlZZZZZN2at6native36add_out_dense_sparse_compressed_cudaERNS7_6TensorERKS9_SC_RKN3c106ScalarEENKUlvE_clEvENKUlvE4_clEvENKUlvE_clEvENKUlvE_clEvEUllE_N6thrust23THRUST_300001_SM_800_NS17counting_iteratorIlNSN_11use_defaultESP_SP_EEEEEEvT0_T1_ --------------------------
	.section	.nv.constant0._ZN3cub17CUB_300001_SM_8006detail8for_each13static_kernelINS2_12policy_hub_t12policy_500_tElNS2_12op_wrapper_tIlZZZZZN2at6native36add_out_dense_sparse_compressed_cudaERNS7_6TensorERKS9_SC_RKN3c106ScalarEENKUlvE_clEvENKUlvE4_clEvENKUlvE_clEvENKUlvE_clEvEUllE_N6thrust23THRUST_300001_SM_800_NS17counting_iteratorIlNSN_11use_defaultESP_SP_EEEEEEvT0_T1_,"a",@progbits
	.sectionflags	@""
	.align	4
.nv.constant0._ZN3cub17CUB_300001_SM_8006detail8for_each13static_kernelINS2_12policy_hub_t12policy_500_tElNS2_12op_wrapper_tIlZZZZZN2at6native36add_out_dense_sparse_compressed_cudaERNS7_6TensorERKS9_SC_RKN3c106ScalarEENKUlvE_clEvENKUlvE4_clEvENKUlvE_clEvENKUlvE_clEvEUllE_N6thrust23THRUST_300001_SM_800_NS17counting_iteratorIlNSN_11use_defaultESP_SP_EEEEEEvT0_T1_:
	.zero		464


//--------------------- .nv.constant0._ZN3cub17CUB_300001_SM_8006detail8for_each13static_kernelINS2_12policy_hub_t12policy_500_tElNS2_12op_wrapper_tIlZZZZZN2at6native36add_out_dense_sparse_compressed_cudaERNS7_6TensorERKS9_SC_RKN3c106ScalarEENKUlvE_clEvENKUlvE3_clEvENKUlvE_clEvENKUlvE0_clEvEUllE_N6thrust23THRUST_300001_SM_800_NS17counting_iteratorIlNSN_11use_defaultESP_SP_EEEEEEvT0_T1_ --------------------------
	.section	.nv.constant0._ZN3cub17CUB_300001_SM_8006detail8for_each13static_kernelINS2_12policy_hub_t12policy_500_tElNS2_12op_wrapper_tIlZZZZZN2at6native36add_out_dense_sparse_compressed_cudaERNS7_6TensorERKS9_SC_RKN3c106ScalarEENKUlvE_clEvENKUlvE3_clEvENKUlvE_clEvENKUlvE0_clEvEUllE_N6thrust23THRUST_300001_SM_800_NS17counting_iteratorIlNSN_11use_defaultESP_SP_EEEEEEvT0_T1_,"a",@progbits
	.sectionflags	@""
	.align	4
.nv.constant0._ZN3cub17CUB_300001_SM_8006detail8for_each13static_kernelINS2_12policy_hub_t12policy_500_tElNS2_12op_wrapper_tIlZZZZZN2at6native36add_out_dense_sparse_compressed_cudaERNS7_6TensorERKS9_SC_RKN3c106ScalarEENKUlvE_clEvENKUlvE3_clEvENKUlvE_clEvENKUlvE0_clEvEUllE_N6thrust23THRUST_300001_SM_800_NS17counting_iteratorIlNSN_11use_defaultESP_SP_EEEEEEvT0_T1_:
	.zero		464


//--------------------- .nv.constant0._ZN3cub17CUB_300001_SM_8006detail8for_each13static_kernelINS2_12policy_hub_t12policy_500_tElNS2_12op_wrapper_tIlZZZZZN2at6native36add_out_dense_sparse_compressed_cudaERNS7_6TensorERKS9_SC_RKN3c106ScalarEENKUlvE_clEvENKUlvE3_clEvENKUlvE_clEvENKUlvE_clEvEUllE_N6thrust23THRUST_300001_SM_800_NS17counting_iteratorIlNSN_11use_defaultESP_SP_EEEEEEvT0_T1_ --------------------------
	.section	.nv.constant0._ZN3cub17CUB_300001_SM_8006detail8for_each13static_kernelINS2_12policy_hub_t12policy_500_tElNS2_12op_wrapper_tIlZZZZZN2at6native36add_out_dense_sparse_compressed_cudaERNS7_6TensorERKS9_SC_RKN3c106ScalarEENKUlvE_clEvENKUlvE3_clEvENKUlvE_clEvENKUlvE_clEvEUllE_N6thrust23THRUST_300001_SM_800_NS17counting_iteratorIlNSN_11use_defaultESP_SP_EEEEEEvT0_T1_,"a",@progbits
	.sectionflags	@""
	.align	4
.nv.constant0._ZN3cub17CUB_300001_SM_8006detail8for_each13static_kernelINS2_12policy_hub_t12policy_500_tElNS2_12op_wrapper_tIlZZZZZN2at6native36add_out_dense_sparse_compressed_cudaERNS7_6TensorERKS9_SC_RKN3c106ScalarEENKUlvE_clEvENKUlvE3_clEvENKUlvE_clEvENKUlvE_clEvEUllE_N6thrust23THRUST_300001_SM_800_NS17counting_iteratorIlNSN_11use_defaultESP_SP_EEEEEEvT0_T1_:
	.zero		464


//--------------------- .nv.constant0._ZN3cub17CUB_300001_SM_8006detail8for_each13static_kernelINS2_12policy_hub_t12policy_500_tElNS2_12op_wrapper_tIlZZZZZN2at6native36add_out_dense_sparse_compressed_cudaERNS7_6TensorERKS9_SC_RKN3c106ScalarEENKUlvE_clEvENKUlvE2_clEvENKUlvE_clEvENKUlvE0_clEvEUllE_N6thrust23THRUST_300001_SM_800_NS17counting_iteratorIlNSN_11use_defaultESP_SP_EEEEEEvT0_T1_ --------------------------
	.section	.nv.constant0._ZN3cub17CUB_300001_SM_8006detail8for_each13static_kernelINS2_12policy_hub_t12policy_500_tElNS2_12op_wrapper_tIlZZZZZN2at6native36add_out_dense_sparse_compressed_cudaERNS7_6TensorERKS9_SC_RKN3c106ScalarEENKUlvE_clEvENKUlvE2_clEvENKUlvE_clEvENKUlvE0_clEvEUllE_N6thrust23THRUST_300001_SM_800_NS17counting_iteratorIlNSN_11use_defaultESP_SP_EEEEEEvT0_T1_,"a",@progbits
	.sectionflags	@""
	.align	4
.nv.constant0._ZN3cub17CUB_300001_SM_8006detail8for_each13static_kernelINS2_12policy_hub_t12policy_500_tElNS2_12op_wrapper_tIlZZZZZN2at6native36add_out_dense_sparse_compressed_cudaERNS7_6TensorERKS9_SC_RKN3c106ScalarEENKUlvE_clEvENKUlvE2_clEvENKUlvE_clEvENKUlvE0_clEvEUllE_N6thrust23THRUST_300001_SM_800_NS17counting_iteratorIlNSN_11use_defaultESP_SP_EEEEEEvT0_T1_:
	.zero		464


//--------------------- .nv.constant0._ZN3cub17CUB_300001_SM_8006detail8for_each13static_kernelINS2_12policy_hub_t12policy_500_tElNS2_12op_wrapper_tIlZZZZZN2at6native36add_out_dense_sparse_compressed_cudaERNS7_6TensorERKS9_SC_RKN3c106ScalarEENKUlvE_clEvENKUlvE2_clEvENKUlvE_clEvENKUlvE_clEvEUllE_N6thrust23THRUST_300001_SM_800_NS17counting_iteratorIlNSN_11use_defaultESP_SP_EEEEEEvT0_T1_ --------------------------
	.section	.nv.constant0._ZN3cub17CUB_300001_SM_8006detail8for_each13static_kernelINS2_12policy_hub_t12policy_500_tElNS2_12op_wrapper_tIlZZZZZN2at6native36add_out_dense_sparse_compressed_cudaERNS7_6TensorERKS9_SC_RKN3c106ScalarEENKUlvE_clEvENKUlvE2_clEvENKUlvE_clEvENKUlvE_clEvEUllE_N6thrust23THRUST_300001_SM_800_NS17counting_iteratorIlNSN_11use_defaultESP_SP_EEEEEEvT0_T1_,"a",@progbits
	.sectionflags	@""
	.align	4
.nv.constant0._ZN3cub17CUB_300001_SM_8006detail8for_each13static_kernelINS2_12policy_hub_t12policy_500_tElNS2_12op_wrapper_tIlZZZZZN2at6native36add_out_dense_sparse_compressed_cudaERNS7_6TensorERKS9_SC_RKN3c106ScalarEENKUlvE_clEvENKUlvE2_clEvENKUlvE_clEvENKUlvE_clEvEUllE_N6thrust23THRUST_300001_SM_800_NS17counting_iteratorIlNSN_11use_defaultESP_SP_EEEEEEvT0_T1_:
	.zero		464


//--------------------- .nv.constant0._ZN3cub17CUB_300001_SM_8006detail8for_each13static_kernelINS2_12policy_hub_t12policy_500_tElNS2_12op_wrapper_tIlZZZZZN2at6native36add_out_dense_sparse_compressed_cudaERNS7_6TensorERKS9_SC_RKN3c106ScalarEENKUlvE_clEvENKUlvE1_clEvENKUlvE_clEvENKUlvE0_clEvEUllE_N6thrust23THRUST_300001_SM_800_NS17counting_iteratorIlNSN_11use_defaultESP_SP_EEEEEEvT0_T1_ --------------------------
	.section	.nv.constant0._ZN3cub17CUB_300001_SM_8006detail8for_each13static_kernelINS2_12policy_hub_t12policy_500_tElNS2_12op_wrapper_tIlZZZZZN2at6native36add_out_dense_sparse_compressed_cudaERNS7_6TensorERKS9_SC_RKN3c106ScalarEENKUlvE_clEvENKUlvE1_clEvENKUlvE_clEvENKUlvE0_clEvEUllE_N6thrust23THRUST_300001_SM_800_NS17counting_iteratorIlNSN_11use_defaultESP_SP_EEEEEEvT0_T1_,"a",@progbits
	.sectionflags	@""
	.align	4
.nv.constant0._ZN3cub17CUB_300001_SM_8006detail8for_each13static_kernelINS2_12policy_hub_t12policy_500_tElNS2_12op_wrapper_tIlZZZZZN2at6native36add_out_dense_sparse_compressed_cudaERNS7_6TensorERKS9_SC_RKN3c106ScalarEENKUlvE_clEvENKUlvE1_clEvENKUlvE_clEvENKUlvE0_clEvEUllE_N6thrust23THRUST_300001_SM_800_NS17counting_iteratorIlNSN_11use_defaultESP_SP_EEEEEEvT0_T1_:
	.zero		464


//--------------------- .nv.constant0._ZN3cub17CUB_300001_SM_8006detail8for_each13static_kernelINS2_12policy_hub_t12policy_500_tElNS2_12op_wrapper_tIlZZZZZN2at6native36add_out_dense_sparse_compressed_cudaERNS7_6TensorERKS9_SC_RKN3c106ScalarEENKUlvE_clEvENKUlvE1_clEvENKUlvE_clEvENKUlvE_clEvEUllE_N6thrust23THRUST_300001_SM_800_NS17counting_iteratorIlNSN_11use_defaultESP_SP_EEEEEEvT0_T1_ --------------------------
	.section	.nv.constant0._ZN3cub17CUB_300001_SM_8006detail8for_each13static_kernelINS2_12policy_hub_t12policy_500_tElNS2_12op_wrapper_tIlZZZZZN2at6native36add_out_dense_sparse_compressed_cudaERNS7_6TensorERKS9_SC_RKN3c106ScalarEENKUlvE_clEvENKUlvE1_clEvENKUlvE_clEvENKUlvE_clEvEUllE_N6thrust23THRUST_300001_SM_800_NS17counting_iteratorIlNSN_11use_defaultESP_SP_EEEEEEvT0_T1_,"a",@progbits
	.sectionflags	@""
	.align	4
.nv.constant0._ZN3cub17CUB_300001_SM_8006detail8for_each13static_kernelINS2_12policy_hub_t12policy_500_tElNS2_12op_wrapper_tIlZZZZZN2at6native36add_out_dense_sparse_compressed_cudaERNS7_6TensorERKS9_SC_RKN3c106ScalarEENKUlvE_clEvENKUlvE1_clEvENKUlvE_clEvENKUlvE_clEvEUllE_N6thrust23THRUST_300001_SM_800_NS17counting_iteratorIlNSN_11use_defaultESP_SP_EEEEEEvT0_T1_:
	.zero		464


//--------------------- .nv.constant0._ZN3cub17CUB_300001_SM_8006detail8for_each13static_kernelINS2_12policy_hub_t12policy_500_tElNS2_12op_wrapper_tIlZZZZZN2at6native36add_out_dense_sparse_compressed_cudaERNS7_6TensorERKS9_SC_RKN3c106ScalarEENKUlvE_clEvENKUlvE0_clEvENKUlvE_clEvENKUlvE0_clEvEUllE_N6thrust23THRUST_300001_SM_800_NS17counting_iteratorIlNSN_11use_defaultESP_SP_EEEEEEvT0_T1_ --------------------------
	.section	.nv.constant0._ZN3cub17CUB_300001_SM_8006detail8for_each13static_kernelINS2_12policy_hub_t12policy_500_tElNS2_12op_wrapper_tIlZZZZZN2at6native36add_out_dense_sparse_compressed_cudaERNS7_6TensorERKS9_SC_RKN3c106ScalarEENKUlvE_clEvENKUlvE0_clEvENKUlvE_clEvENKUlvE0_clEvEUllE_N6thrust23THRUST_300001_SM_800_NS17counting_iteratorIlNSN_11use_defaultESP_SP_EEEEEEvT0_T1_,"a",@progbits
	.sectionflags	@""
	.align	4
.nv.constant0._ZN3cub17CUB_300001_SM_8006detail8for_each13static_kernelINS2_12policy_hub_t12policy_500_tElNS2_12op_wrapper_tIlZZZZZN2at6native36add_out_dense_sparse_compressed_cudaERNS7_6TensorERKS9_SC_RKN3c106ScalarEENKUlvE_clEvENKUlvE0_clEvENKUlvE_clEvENKUlvE0_clEvEUllE_N6thrust23THRUST_300001_SM_800_NS17counting_iteratorIlNSN_11use_defaultESP_SP_EEEEEEvT0_T1_:
	.zero		464


//--------------------- .nv.constant0._ZN3cub17CUB_300001_SM_8006detail8for_each13static_kernelINS2_12policy_hub_t12policy_500_tElNS2_12op_wrapper_tIlZZZZZN2at6native36add_out_dense_sparse_compressed_cudaERNS7_6TensorERKS9_SC_RKN3c106ScalarEENKUlvE_clEvENKUlvE0_clEvENKUlvE_clEvENKUlvE_clEvEUllE_N6thrust23THRUST_300001_SM_800_NS17counting_iteratorIlNSN_11use_defaultESP_SP_EEEEEEvT0_T1_ --------------------------
	.section	.nv.constant0._ZN3cub17CUB_300001_SM_8006detail8for_each13static_kernelINS2_12policy_hub_t12policy_500_tElNS2_12op_wrapper_tIlZZZZZN2at6native36add_out_dense_sparse_compressed_cudaERNS7_6TensorERKS9_SC_RKN3c106ScalarEENKUlvE_clEvENKUlvE0_clEvENKUlvE_clEvENKUlvE_clEvEUllE_N6thrust23THRUST_300001_SM_800_NS17counting_iteratorIlNSN_11use_defaultESP_SP_EEEEEEvT0_T1_,"a",@progbits
	.sectionflags	@""
	.align	4
.nv.constant0._ZN3cub17CUB_300001_SM_8006detail8for_each13static_kernelINS2_12policy_hub_t12policy_500_tElNS2_12op_wrapper_tIlZZZZZN2at6native36add_out_dense_sparse_compressed_cudaERNS7_6TensorERKS9_SC_RKN3c106ScalarEENKUlvE_clEvENKUlvE0_clEvENKUlvE_clEvENKUlvE_clEvEUllE_N6thrust23THRUST_300001_SM_800_NS17counting_iteratorIlNSN_11use_defaultESP_SP_EEEEEEvT0_T1_:
	.zero		464


//--------------------- .nv.constant0._ZN3cub17CUB_300001_SM_8006detail8for_each13static_kernelINS2_12policy_hub_t12policy_500_tElNS2_12op_wrapper_tIlZZZZZN2at6native36add_out_dense_sparse_compressed_cudaERNS7_6TensorERKS9_SC_RKN3c106ScalarEENKUlvE_clEvENKUlvE_clEvENKUlvE_clEvENKUlvE0_clEvEUllE_N6thrust23THRUST_300001_SM_800_NS17counting_iteratorIlNSN_11use_defaultESP_SP_EEEEEEvT0_T1_ --------------------------
	.section	.nv.constant0._ZN3cub17CUB_300001_SM_8006detail8for_each13static_kernelINS2_12policy_hub_t12policy_500_tElNS2_12op_wrapper_tIlZZZZZN2at6native36add_out_dense_sparse_compressed_cudaERNS7_6TensorERKS9_SC_RKN3c106ScalarEENKUlvE_clEvENKUlvE_clEvENKUlvE_clEvENKUlvE0_clEvEUllE_N6thrust23THRUST_300001_SM_800_NS17counting_iteratorIlNSN_11use_defaultESP_SP_EEEEEEvT0_T1_,"a",@progbits
	.sectionflags	@""
	.align	4
.nv.constant0._ZN3cub17CUB_300001_SM_8006detail8for_each13static_kernelINS2_12policy_hub_t12policy_500_tElNS2_12op_wrapper_tIlZZZZZN2at6native36add_out_dense_sparse_compressed_cudaERNS7_6TensorERKS9_SC_RKN3c106ScalarEENKUlvE_clEvENKUlvE_clEvENKUlvE_clEvENKUlvE0_clEvEUllE_N6thrust23THRUST_300001_SM_800_NS17counting_iteratorIlNSN_11use_defaultESP_SP_EEEEEEvT0_T1_:
	.zero		464


//--------------------- .nv.constant0._ZN3cub17CUB_300001_SM_8006detail8for_each13static_kernelINS2_12policy_hub_t12policy_500_tElNS2_12op_wrapper_tIlZZZZZN2at6native36add_out_dense_sparse_compressed_cudaERNS7_6TensorERKS9_SC_RKN3c106ScalarEENKUlvE_clEvENKUlvE_clEvENKUlvE_clEvENKUlvE_clEvEUllE_N6thrust23THRUST_300001_SM_800_NS17counting_iteratorIlNSN_11use_defaultESP_SP_EEEEEEvT0_T1_ --------------------------
	.section	.nv.constant0._ZN3cub17CUB_300001_SM_8006detail8for_each13static_kernelINS2_12policy_hub_t12policy_500_tElNS2_12op_wrapper_tIlZZZZZN2at6native36add_out_dense_sparse_compressed_cudaERNS7_6TensorERKS9_SC_RKN3c106ScalarEENKUlvE_clEvENKUlvE_clEvENKUlvE_clEvENKUlvE_clEvEUllE_N6thrust23THRUST_300001_SM_800_NS17counting_iteratorIlNSN_11use_defaultESP_SP_EEEEEEvT0_T1_,"a",@progbits
	.sectionflags	@""
	.align	4
.nv.constant0._ZN3cub17CUB_300001_SM_8006detail8for_each13static_kernelINS2_12policy_hub_t12policy_500_tElNS2_12op_wrapper_tIlZZZZZN2at6native36add_out_dense_sparse_compressed_cudaERNS7_6TensorERKS9_SC_RKN3c106ScalarEENKUlvE_clEvENKUlvE_clEvENKUlvE_clEvENKUlvE_clEvEUllE_N6thrust23THRUST_300001_SM_800_NS17counting_iteratorIlNSN_11use_defaultESP_SP_EEEEEEvT0_T1_:
	.zero		464


//--------------------- .nv.constant0._ZN3cub17CUB_300001_SM_8006detail11EmptyKernelIvEEvv --------------------------
	.section	.nv.constant0._ZN3cub17CUB_300001_SM_8006detail11EmptyKernelIvEEvv,"a",@progbits
	.sectionflags	@""
	.align	4
.nv.constant0._ZN3cub17CUB_300001_SM_8006detail11EmptyKernelIvEEvv:
	.zero		352


//--------------------- .nv.constant0._ZN2at6native55_GLOBAL__N__0955718d_22_SparseCsrTensorMath_cu_868dd54534reduce_sparse_csr_dim1_cuda_kernelIN3c108BFloat16ElNS1_14ReductionMulOpIS4_EEfEEvPT2_PKT_PKT0_SE_lT1_ --------------------------
	.section	.nv.constant0._ZN2at6native55_GLOBAL__N__0955718d_22_SparseCsrTensorMath_cu_868dd54534reduce_sparse_csr_dim1_cuda_kernelIN3c108BFloat16ElNS1_14ReductionMulOpIS4_EEfEEvPT2_PKT_PKT0_SE_lT1_,"a",@progbits
	.sectionflags	@""
	.align	4
.nv.constant0._ZN2at6native55_GLOBAL__N__0955718d_22_SparseCsrTensorMath_cu_868dd54534reduce_sparse_csr_dim1_cuda_kernelIN3c108BFloat16ElNS1_14ReductionMulOpIS4_EEfEEvPT2_PKT_PKT0_SE_lT1_:
	.zero		393


//--------------------- .nv.constant0._ZN2at6native55_GLOBAL__N__0955718d_22_SparseCsrTensorMath_cu_868dd54534reduce_sparse_csr_dim1_cuda_kernelIN3c108BFloat16EiNS1_14ReductionMulOpIS4_EEfEEvPT2_PKT_PKT0_SE_lT1_ --------------------------
	.section	.nv.constant0._ZN2at6native55_GLOBAL__N__0955718d_22_SparseCsrTensorMath_cu_868dd54534reduce_sparse_csr_dim1_cuda_kernelIN3c108BFloat16EiNS1_14ReductionMulOpIS4_EEfEEvPT2_PKT_PKT0_SE_lT1_,"a",@progbits
	.sectionflags	@""
	.align	4
.nv.constant0._ZN2at6native55_GLOBAL__N__0955718d_22_SparseCsrTensorMath_cu_868dd54534reduce_sparse_csr_dim1_cuda_kernelIN3c108BFloat16EiNS1_14ReductionMulOpIS4_EEfEEvPT2_PKT_PKT0_SE_lT1_:
	.zero		393


//--------------------- .nv.constant0._ZN2at6native55_GLOBAL__N__0955718d_22_SparseCsrTensorMath_cu_868dd54534reduce_sparse_csr_dim0_cuda_kernelIN3c108BFloat16ElNS1_14ReductionMulOpIS4_EEfEEvPT2_PKT0_lPKT_SB_lT1_ --------------------------
	.section	.nv.constant0._ZN2at6native55_GLOBAL__N__0955718d_22_SparseCsrTensorMath_cu_868dd54534reduce_sparse_csr_dim0_cuda_kernelIN3c108BFloat16ElNS1_14ReductionMulOpIS4_EEfEEvPT2_PKT0_lPKT_SB_lT1_,"a",@progbits
	.sectionflags	@""
	.align	4
.nv.constant0._ZN2at6native55_GLOBAL__N__0955718d_22_SparseCsrTensorMath_cu_868dd54534reduce_sparse_csr_dim0_cuda_kernelIN3c108BFloat16ElNS1_14ReductionMulOpIS4_EEfEEvPT2_PKT0_lPKT_SB_lT1_:
	.zero		401


//--------------------- .nv.constant0._ZN2at6native55_GLOBAL__N__0955718d_22_SparseCsrTensorMath_cu_868dd54534reduce_sparse_csr_dim0_cuda_kernelIN3c108BFloat16EiNS1_14ReductionMulOpIS4_EEfEEvPT2_PKT0_lPKT_SB_lT1_ --------------------------
	.section	.nv.constant0._ZN2at6native55_GLOBAL__N__0955718d_22_SparseCsrTensorMath_cu_868dd54534reduce_sparse_csr_dim0_cuda_kernelIN3c108BFloat16EiNS1_14ReductionMulOpIS4_EEfEEvPT2_PKT0_lPKT_SB_lT1_,"a",@progbits
	.sectionflags	@""
	.align	4
.nv.constant0._ZN2at6native55_GLOBAL__N__0955718d_22_SparseCsrTensorMath_cu_868dd54534reduce_sparse_csr_dim0_cuda_kernelIN3c108BFloat16EiNS1_14ReductionMulOpIS4_EEfEEvPT2_PKT0_lPKT_SB_lT1_:
	.zero		401


//--------------------- .nv.constant0._ZN2at6native55_GLOBAL__N__0955718d_22_SparseCsrTensorMath_cu_868dd54534reduce_sparse_csr_dim1_cuda_kernelIN3c104HalfElNS1_14ReductionMulOpIS4_EEfEEvPT2_PKT_PKT0_SE_lT1_ --------------------------
	.section	.nv.constant0._ZN2at6native55_GLOBAL__N__0955718d_22_SparseCsrTensorMath_cu_868dd54534reduce_sparse_csr_dim1_cuda_kernelIN3c104HalfElNS1_14ReductionMulOpIS4_EEfEEvPT2_PKT_PKT0_SE_lT1_,"a",@progbits
	.sectionflags	@""
	.align	4
.nv.constant0._ZN2at6native55_GLOBAL__N__0955718d_22_SparseCsrTensorMath_cu_868dd54534reduce_sparse_csr_dim1_cuda_kernelIN3c104HalfElNS1_14ReductionMulOpIS4_EEfEEvPT2_PKT_PKT0_SE_lT1_:
	.zero		393


//--------------------- .nv.constant0._ZN2at6native55_GLOBAL__N__0955718d_22_SparseCsrTensorMath_cu_868dd54534reduce_sparse_csr_dim1_cuda_kernelIN3c104HalfEiNS1_14ReductionMulOpIS4_EEfEEvPT2_PKT_PKT0_SE_lT1_ --------------------------
	.section	.nv.constant0._ZN2at6native55_GLOBAL__N__0955718d_22_SparseCsrTensorMath_cu_868dd54534reduce_sparse_csr_dim1_cuda_kernelIN3c104HalfEiNS1_14ReductionMulOpIS4_EEfEEvPT2_PKT_PKT0_SE_lT1_,"a",@progbits
	.sectionflags	@""
	.align	4
.nv.constant0._ZN2at6native55_GLOBAL__N__0955718d_22_SparseCsrTensorMath_cu_868dd54534reduce_sparse_csr_dim1_cuda_kernelIN3c104HalfEiNS1_14ReductionMulOpIS4_EEfEEvPT2_PKT_PKT0_SE_lT1_:
	.zero		393


//--------------------- .nv.constant0._ZN2at6native55_GLOBAL__N__0955718d_22_SparseCsrTensorMath_cu_868dd54534reduce_sparse_csr_dim0_cuda_kernelIN3c104HalfElNS1_14ReductionMulOpIS4_EEfEEvPT2_PKT0_lPKT_SB_lT1_ --------------------------
	.section	.nv.constant0._ZN2at6native55_GLOBAL__N__0955718d_22_SparseCsrTensorMath_cu_868dd54534reduce_sparse_csr_dim0_cuda_kernelIN3c104HalfElNS1_14ReductionMulOpIS4_EEfEEvPT2_PKT0_lPKT_SB_lT1_,"a",@progbits
	.sectionflags	@""
	.align	4
.nv.constant0._ZN2at6native55_GLOBAL__N__0955718d_22_SparseCsrTensorMath_cu_868dd54534reduce_sparse_csr_dim0_cuda_kernelIN3c104HalfElNS1_14ReductionMulOpIS4_EEfEEvPT2_PKT0_lPKT_SB_lT1_:
	.zero		401


//--------------------- .nv.constant0._ZN2at6native55_GLOBAL__N__0955718d_22_SparseCsrTensorMath_cu_868dd54534reduce_sparse_csr_dim0_cuda_kernelIN3c104HalfEiNS1_14ReductionMulOpIS4_EEfEEvPT2_PKT0_lPKT_SB_lT1_ --------------------------
	.section	.nv.constant0._ZN2at6native55_GLOBAL__N__0955718d_22_SparseCsrTensorMath_cu_868dd54534reduce_sparse_csr_dim0_cuda_kernelIN3c104HalfEiNS1_14ReductionMulOpIS4_EEfEEvPT2_PKT0_lPKT_SB_lT1_,"a",@progbits
	.sectionflags	@""
	.align	4
.nv.constant0._ZN2at6native55_GLOBAL__N__0955718d_22_SparseCsrTensorMath_cu_868dd54534reduce_sparse_csr_dim0_cuda_kernelIN3c104HalfEiNS1_14ReductionMulOpIS4_EEfEEvPT2_PKT0_lPKT_SB_lT1_:
	.zero		401


//--------------------- .nv.constant0._ZN2at6native55_GLOBAL__N__0955718d_22_SparseCsrTensorMath_cu_868dd54534reduce_sparse_csr_dim1_cuda_kernelIN3c107complexIfEElNS1_14ReductionMulOpIS5_EES5_EEvPT2_PKT_PKT0_SF_lT1_ --------------------------
	.section	.nv.constant0._ZN2at6native55_GLOBAL__N__0955718d_22_SparseCsrTensorMath_cu_868dd54534reduce_sparse_csr_dim1_cuda_kernelIN3c107complexIfEElNS1_14ReductionMulOpIS5_EES5_EEvPT2_PKT_PKT0_SF_lT1_,"a",@progbits
	.sectionflags	@""
	.align	4
.nv.constant0._ZN2at6native55_GLOBAL__N__0955718d_22_SparseCsrTensorMath_cu_868dd54534reduce_sparse_csr_dim1_cuda_kernelIN3c107complexIfEElNS1_14ReductionMulOpIS5_EES5_EEvPT2_PKT_PKT0_SF_lT1_:
	.zero		393


//--------------------- .nv.constant0._ZN2at6native55_GLOBAL__N__0955718d_22_SparseCsrTensorMath_cu_868dd54534reduce_sparse_csr_dim1_cuda_kernelIN3c107complexIfEEiNS1_14ReductionMulOpIS5_EES5_EEvPT2_PKT_PKT0_SF_lT1_ --------------------------
	.section	.nv.constant0._ZN2at6native55_GLOBAL__N__0955718d_22_SparseCsrTensorMath_cu_868dd54534reduce_sparse_csr_dim1_cuda_kernelIN3c107complexIfEEiNS1_14ReductionMulOpIS5_EES5_EEvPT2_PKT_PKT0_SF_lT1_,"a",@progbits
	.sectionflags	@""
	.align	4
.nv.constant0._ZN2at6native55_GLOBAL__N__0955718d_22_SparseCsrTensorMath_cu_868dd54534reduce_sparse_csr_dim1_cuda_kernelIN3c107complexIfEEiNS1_14ReductionMulOpIS5_EES5_EEvPT2_PKT_PKT0_SF_lT1_:
	.zero		393


//--------------------- .nv.constant0._ZN2at6native55_GLOBAL__N__0955718d_22_SparseCsrTensorMath_cu_868dd54534reduce_sparse_csr_dim0_cuda_kernelIN3c107complexIfEElNS1_14ReductionMulOpIS5_EES5_EEvPT2_PKT0_lPKT_SC_lT1_ --------------------------
	.section	.nv.constant0._ZN2at6native55_GLOBAL__N__0955718d_22_SparseCsrTensorMath_cu_868dd54534reduce_sparse_csr_dim0_cuda_kernelIN3c107complexIfEElNS1_14ReductionMulOpIS5_EES5_EEvPT2_PKT0_lPKT_SC_lT1_,"a",@progbits
	.sectionflags	@""
	.align	4
.nv.constant0._ZN2at6native55_GLOBAL__N__0955718d_22_SparseCsrTensorMath_cu_868dd54534reduce_sparse_csr_dim0_cuda_kernelIN3c107complexIfEElNS1_14ReductionMulOpIS5_EES5_EEvPT2_PKT0_lPKT_SC_lT1_:
	.zero		401


//--------------------- .nv.constant0._ZN2at6native55_GLOBAL__N__0955718d_22_SparseCsrTensorMath_cu_868dd54534reduce_sparse_csr_dim0_cuda_kernelIN3c107complexIfEEiNS1_14ReductionMulOpIS5_EES5_EEvPT2_PKT0_lPKT_SC_lT1_ --------------------------
	.section	.nv.constant0._ZN2at6native55_GLOBAL__N__0955718d_22_SparseCsrTensorMath_cu_868dd54534reduce_sparse_csr_dim0_cuda_kernelIN3c107complexIfEEiNS1_14ReductionMulOpIS5_EES5_EEvPT2_PKT0_lPKT_SC_lT1_,"a",@progbits
	.sectionflags	@""
	.align	4
.nv.constant0._ZN2at6native55_GLOBAL__N__0955718d_22_SparseCsrTensorMath_cu_868dd54534reduce_sparse_csr_dim0_cuda_kernelIN3c107complexIfEEiNS1_14ReductionMulOpIS5_EES5_EEvPT2_PKT0_lPKT_SC_lT1_:
	.zero		401


//--------------------- .nv.constant0._ZN2at6native55_GLOBAL__N__0955718d_22_SparseCsrTensorMath_cu_868dd54534reduce_sparse_csr_dim1_cuda_kernelIN3c107complexIdEElNS1_14ReductionMulOpIS5_EES5_EEvPT2_PKT_PKT0_SF_lT1_ --------------------------
	.section	.nv.constant0._ZN2at6native55_GLOBAL__N__0955718d_22_SparseCsrTensorMath_cu_868dd54534reduce_sparse_csr_dim1_cuda_kernelIN3c107complexIdEElNS1_14ReductionMulOpIS5_EES5_EEvPT2_PKT_PKT0_SF_lT1_,"a",@progbits
	.sectionflags	@""
	.align	4
.nv.constant0._ZN2at6native55_GLOBAL__N__0955718d_22_SparseCsrTensorMath_cu_868dd54534reduce_sparse_csr_dim1_cuda_kernelIN3c107complexIdEElNS1_14ReductionMulOpIS5_EES5_EEvPT2_PKT_PKT0_SF_lT1_:
	.zero		393


//--------------------- .nv.constant0._ZN2at6native55_GLOBAL__N__0955718d_22_SparseCsrTensorMath_cu_868dd54534reduce_sparse_csr_dim1_cuda_kernelIN3c107complexIdEEiNS1_14ReductionMulOpIS5_EES5_EEvPT2_PKT_PKT0_SF_lT1_ --------------------------
	.section	.nv.constant0._ZN2at6native55_GLOBAL__N__0955718d_22_SparseCsrTensorMath_cu_868dd54534reduce_sparse_csr_dim1_cuda_kernelIN3c107complexIdEEiNS1_14ReductionMulOpIS5_EES5_EEvPT2_PKT_PKT0_SF_lT1_,"a",@progbits
	.sectionflags	@""
	.align	4
.nv.constant0._ZN2at6native55_GLOBAL__N__0955718d_22_SparseCsrTensorMath_cu_868dd54534reduce_sparse_csr_dim1_cuda_kernelIN3c107complexIdEEiNS1_14ReductionMulOpIS5_EES5_EEvPT2_PKT_PKT0_SF_lT1_:
	.zero		393


//--------------------- .nv.constant0._ZN2at6native55_GLOBAL__N__0955718d_22_SparseCsrTensorMath_cu_868dd54534reduce_sparse_csr_dim0_cuda_kernelIN3c107complexIdEElNS1_14ReductionMulOpIS5_EES5_EEvPT2_PKT0_lPKT_SC_lT1_ --------------------------
	.section	.nv.constant0._ZN2at6native55_GLOBAL__N__0955718d_22_SparseCsrTensorMath_cu_868dd54534reduce_sparse_csr_dim0_cuda_kernelIN3c107complexIdEElNS1_14ReductionMulOpIS5_EES5_EEvPT2_PKT0_lPKT_SC_lT1_,"a",@progbits
	.sectionflags	@""
	.align	4
.nv.constant0._ZN2at6native55_GLOBAL__N__0955718d_22_SparseCsrTensorMath_cu_868dd54534reduce_sparse_csr_dim0_cuda_kernelIN3c107complexIdEElNS1_14ReductionMulOpIS5_EES5_EEvPT2_PKT0_lPKT_SC_lT1_:
	.zero		401


//--------------------- .nv.constant0._ZN2at6native55_GLOBAL__N__0955718d_22_SparseCsrTensorMath_cu_868dd54534reduce_sparse_csr_dim0_cuda_kernelIN3c107complexIdEEiNS1_14ReductionMulOpIS5_EES5_EEvPT2_PKT0_lPKT_SC_lT1_ --------------------------
	.section	.nv.constant0._ZN2at6native55_GLOBAL__N__0955718d_22_SparseCsrTensorMath_cu_868dd54534reduce_sparse_csr_dim0_cuda_kernelIN3c107complexIdEEiNS1_14ReductionMulOpIS5_EES5_EEvPT2_PKT0_lPKT_SC_lT1_,"a",@progbits
	.sectionflags	@""
	.align	4
.nv.constant0._ZN2at6native55_GLOBAL__N__0955718d_22_SparseCsrTensorMath_cu_868dd54534reduce_sparse_csr_dim0_cuda_kernelIN3c107complexIdEEiNS1_14ReductionMulOpIS5_EES5_EEvPT2_PKT0_lPKT_SC_lT1_:
	.zero		401


//--------------------- .nv.constant0._ZN2at6native55_GLOBAL__N__0955718d_22_SparseCsrTensorMath_cu_868dd54534reduce_sparse_csr_dim1_cuda_kernelIflNS1_14ReductionMulOpIfEEfEEvPT2_PKT_PKT0_SC_lT1_ --------------------------
	.section	.nv.constant0._ZN2at6native55_GLOBAL__N__0955718d_22_SparseCsrTensorMath_cu_868dd54534reduce_sparse_csr_dim1_cuda_kernelIflNS1_14ReductionMulOpIfEEfEEvPT2_PKT_PKT0_SC_lT1_,"a",@progbits
	.sectionflags	@""
	.align	4
.nv.constant0._ZN2at6native55_GLOBAL__N__0955718d_22_SparseCsrTensorMath_cu_868dd54534reduce_sparse_csr_dim1_cuda_kernelIflNS1_14ReductionMulOpIfEEfEEvPT2_PKT_PKT0_SC_lT1_:
	.zero		393


//--------------------- .nv.constant0._ZN2at6native55_GLOBAL__N__0955718d_22_SparseCsrTensorMath_cu_868dd54534reduce_sparse_csr_dim1_cuda_kernelIfiNS1_14ReductionMulOpIfEEfEEvPT2_PKT_PKT0_SC_lT1_ --------------------------
	.section	.nv.constant0._ZN2at6native55_GLOBAL__N__0955718d_22_SparseCsrTensorMath_cu_868dd54534reduce_sparse_csr_dim1_cuda_kernelIfiNS1_14ReductionMulOpIfEEfEEvPT2_PKT_PKT0_SC_lT1_,"a",@progbits
	.sectionflags	@""
	.align	4
.nv.constant0._ZN2at6native55_GLOBAL__N__0955718d_22_SparseCsrTensorMath_cu_868dd54534reduce_sparse_csr_dim1_cuda_kernelIfiNS1_14ReductionMulOpIfEEfEEvPT2_PKT_PKT0_SC_lT1_:
	.zero		393


//--------------------- .nv.constant0._ZN2at6native55_GLOBAL__N__0955718d_22_SparseCsrTensorMath_cu_868dd54534reduce_sparse_csr_dim0_cuda_kernelIflNS1_14ReductionMulOpIfEEfEEvPT2_PKT0_lPKT_S9_lT1_ --------------------------
	.section	.nv.constant0._ZN2at6native55_GLOBAL__N__0955718d_22_SparseCsrTensorMath_cu_868dd54534reduce_sparse_csr_dim0_cuda_kernelIflNS1_14ReductionMulOpIfEEfEEvPT2_PKT0_lPKT_S9_lT1_,"a",@progbits
	.sectionflags	@""
	.align	4
.nv.constant0._ZN2at6native55_GLOBAL__N__0955718d_22_SparseCsrTensorMath_cu_868dd54534reduce_sparse_csr_dim0_cuda_kernelIflNS1_14ReductionMulOpIfEEfEEvPT2_PKT0_lPKT_S9_lT1_:
	.zero		401


//--------------------- .nv.constant0._ZN2at6native55_GLOBAL__N__0955718d_22_SparseCsrTensorMath_cu_868dd54534reduce_sparse_csr_dim0_cuda_kernelIfiNS1_14ReductionMulOpIfEEfEEvPT2_PKT0_lPKT_S9_lT1_ --------------------------
	.section	.nv.constant0._ZN2at6native55_GLOBAL__N__0955718d_22_SparseCsrTensorMath_cu_868dd54534reduce_sparse_csr_dim0_cuda_kernelIfiNS1_14ReductionMulOpIfEEfEEvPT2_PKT0_lPKT_S9_lT1_,"a",@progbits
	.sectionflags	@""
	.align	4
.nv.constant0._ZN2at6native55_GLOBAL__N__0955718d_22_SparseCsrTensorMath_cu_868dd54534reduce_sparse_csr_dim0_cuda_kernelIfiNS1_14ReductionMulOpIfEEfEEvPT2_PKT0_lPKT_S9_lT1_:
	.zero		401


//--------------------- .nv.constant0._ZN2at6native55_GLOBAL__N__0955718d_22_SparseCsrTensorMath_cu_868dd54534reduce_sparse_csr_dim1_cuda_kernelIdlNS1_14ReductionMulOpIdEEdEEvPT2_PKT_PKT0_SC_lT1_ --------------------------
	.section	.nv.constant0._ZN2at6native55_GLOBAL__N__0955718d_22_SparseCsrTensorMath_cu_868dd54534reduce_sparse_csr_dim1_cuda_kernelIdlNS1_14ReductionMulOpIdEEdEEvPT2_PKT_PKT0_SC_lT1_,"a",@progbits
	.sectionflags	@""
	.align	4
.nv.constant0._ZN2at6native55_GLOBAL__N__0955718d_22_SparseCsrTensorMath_cu_868dd54534reduce_sparse_csr_dim1_cuda_kernelIdlNS1_14ReductionMulOpIdEEdEEvPT2_PKT_PKT0_SC_lT1_:
	.zero		393


//--------------------- .nv.constant0._ZN2at6native55_GLOBAL__N__0955718d_22_SparseCsrTensorMath_cu_868dd54534reduce_sparse_csr_dim1_cuda_kernelIdiNS1_14ReductionMulOpIdEEdEEvPT2_PKT_PKT0_SC_lT1_ --------------------------
	.section	.nv.constant0._ZN2at6native55_GLOBAL__N__0955718d_22_SparseCsrTensorMath_cu_868dd54534reduce_sparse_csr_dim1_cuda_kernelIdiNS1_14ReductionMulOpIdEEdEEvPT2_PKT_PKT0_SC_lT1_,"a",@progbits
	.sectionflags	@""
	.align	4
.nv.constant0._ZN2at6native55_GLOBAL__N__0955718d_22_SparseCsrTensorMath_cu_868dd54534reduce_sparse_csr_dim1_cuda_kernelIdiNS1_14ReductionMulOpIdEEdEEvPT2_PKT_PKT0_SC_lT1_:
	.zero		393


//--------------------- .nv.constant0._ZN2at6native55_GLOBAL__N__0955718d_22_SparseCsrTensorMath_cu_868dd54534reduce_sparse_csr_dim0_cuda_kernelIdlNS1_14ReductionMulOpIdEEdEEvPT2_PKT0_lPKT_S9_lT1_ --------------------------
	.section	.nv.constant0._ZN2at6native55_GLOBAL__N__0955718d_22_SparseCsrTensorMath_cu_868dd54534reduce_sparse_csr_dim0_cuda_kernelIdlNS1_14ReductionMulOpIdEEdEEvPT2_PKT0_lPKT_S9_lT1_,"a",@progbits
	.sectionflags	@""
	.align	4
.nv.constant0._ZN2at6native55_GLOBAL__N__0955718d_22_SparseCsrTensorMath_cu_868dd54534reduce_sparse_csr_dim0_cuda_kernelIdlNS1_14ReductionMulOpIdEEdEEvPT2_PKT0_lPKT_S9_lT1_:
	.zero		401


//--------------------- .nv.constant0._ZN2at6native55_GLOBAL__N__0955718d_22_SparseCsrTensorMath_cu_868dd54534reduce_sparse_csr_dim0_cuda_kernelIdiNS1_14ReductionMulOpIdEEdEEvPT2_PKT0_lPKT_S9_lT1_ --------------------------
	.section	.nv.constant0._ZN2at6native55_GLOBAL__N__0955718d_22_SparseCsrTensorMath_cu_868dd54534reduce_sparse_csr_dim0_cuda_kernelIdiNS1_14ReductionMulOpIdEEdEEvPT2_PKT0_lPKT_S9_lT1_,"a",@progbits
	.sectionflags	@""
	.align	4
.nv.constant0._ZN2at6native55_GLOBAL__N__0955718d_22_SparseCsrTensorMath_cu_868dd54534reduce_sparse_csr_dim0_cuda_kernelIdiNS1_14ReductionMulOpIdEEdEEvPT2_PKT0_lPKT_S9_lT1_:
	.zero		401


//--------------------- .nv.constant0._ZN2at6native55_GLOBAL__N__0955718d_22_SparseCsrTensorMath_cu_868dd54534reduce_sparse_csr_dim1_cuda_kernelIslNS1_14ReductionMulOpIsEElEEvPT2_PKT_PKT0_SC_lT1_ --------------------------
	.section	.nv.constant0._ZN2at6native55_GLOBAL__N__0955718d_22_SparseCsrTensorMath_cu_868dd54534reduce_sparse_csr_dim1_cuda_kernelIslNS1_14ReductionMulOpIsEElEEvPT2_PKT_PKT0_SC_lT1_,"a",@progbits
	.sectionflags	@""
	.align	4
.nv.constant0._ZN2at6native55_GLOBAL__N__0955718d_22_SparseCsrTensorMath_cu_868dd54534reduce_sparse_csr_dim1_cuda_kernelIslNS1_14ReductionMulOpIsEElEEvPT2_PKT_PKT0_SC_lT1_:
	.zero		393


//--------------------- .nv.constant0._ZN2at6native55_GLOBAL__N__0955718d_22_SparseCsrTensorMath_cu_868dd54534reduce_sparse_csr_dim1_cuda_kernelIsiNS1_14ReductionMulOpIsEElEEvPT2_PKT_PKT0_SC_lT1_ --------------------------
	.section	.nv.constant0._ZN2at6native55_GLOBAL__N__0955718d_22_SparseCsrTensorMath_cu_868dd54534reduce_sparse_csr_dim1_cuda_kernelIsiNS1_14ReductionMulOpIsEElEEvPT2_PKT_PKT0_SC_lT1_,"a",@progbits
	.sectionflags	@""
	.align	4
.nv.constant0._ZN2at6native55_GLOBAL__N__0955718d_22_SparseCsrTensorMath_cu_868dd54534reduce_sparse_csr_dim1_cuda_kernelIsiNS1_14ReductionMulOpIsEElEEvPT2_PKT_PKT0_SC_lT1_:
	.zero		393


//--------------------- .nv.constant0._ZN2at6native55_GLOBAL__N__0955718d_22_SparseCsrTensorMath_cu_868dd54534reduce_sparse_csr_dim0_cuda_kernelIslNS1_14ReductionMulOpIsEElEEvPT2_PKT0_lPKT_S9_lT1_ --------------------------
	.section	.nv.constant0._ZN2at6native55_GLOBAL__N__0955718d_22_SparseCsrTensorMath_cu_868dd54534reduce_sparse_csr_dim0_cuda_kernelIslNS1_14ReductionMulOpIsEElEEvPT2_PKT0_lPKT_S9_lT1_,"a",@progbits
	.sectionflags	@""
	.align	4
.nv.constant0._ZN2at6native55_GLOBAL__N__0955718d_22_SparseCsrTensorMath_cu_868dd54534reduce_sparse_csr_dim0_cuda_kernelIslNS1_14ReductionMulOpIsEElEEvPT2_PKT0_lPKT_S9_lT1_:
	.zero		401


//--------------------- .nv.constant0._ZN2at6native55_GLOBAL__N__0955718d_22_SparseCsrTensorMath_cu_868dd54534reduce_sparse_csr_dim0_cuda_kernelIsiNS1_14ReductionMulOpIsEElEEvPT2_PKT0_lPKT_S9_lT1_ --------------------------
	.section	.nv.constant0._ZN2at6native55_GLOBAL__N__0955718d_22_SparseCsrTensorMath_cu_868dd54534reduce_sparse_csr_dim0_cuda_kernelIsiNS1_14ReductionMulOpIsEElEEvPT2_PKT0_lPKT_S9_lT1_,"a",@progbits
	.sectionflags	@""
	.align	4
.nv.constant0._ZN2at6native55_GLOBAL__N__0955718d_22_SparseCsrTensorMath_cu_868dd54534reduce_sparse_csr_dim0_cuda_kernelIsiNS1_14ReductionMulOpIsEElEEvPT2_PKT0_lPKT_S9_lT1_:
	.zero		401


//--------------------- .nv.constant0._ZN2at6native55_GLOBAL__N__0955718d_22_SparseCsrTensorMath_cu_868dd54534reduce_sparse_csr_dim1_cuda_kernelIllNS1_14ReductionMulOpIlEElEEvPT2_PKT_PKT0_SC_lT1_ --------------------------
	.section	.nv.constant0._ZN2at6native55_GLOBAL__N__0955718d_22_SparseCsrTensorMath_cu_868dd54534reduce_sparse_csr_dim1_cuda_kernelIllNS1_14ReductionMulOpIlEElEEvPT2_PKT_PKT0_SC_lT1_,"a",@progbits
	.sectionflags	@""
	.align	4
.nv.constant0._ZN2at6native55_GLOBAL__N__0955718d_22_SparseCsrTensorMath_cu_868dd54534reduce_sparse_csr_dim1_cuda_kernelIllNS1_14ReductionMulOpIlEElEEvPT2_PKT_PKT0_SC_lT1_:
	.zero		393


//--------------------- .nv.constant0._ZN2at6native55_GLOBAL__N__0955718d_22_SparseCsrTensorMath_cu_868dd54534reduce_sparse_csr_dim1_cuda_kernelIliNS1_14ReductionMulOpIlEElEEvPT2_PKT_PKT0_SC_lT1_ --------------------------
	.section	.nv.constant0._ZN2at6native55_GLOBAL__N__0955718d_22_SparseCsrTensorMath_cu_868dd54534reduce_sparse_csr_dim1_cuda_kernelIliNS1_14ReductionMulOpIlEElEEvPT2_PKT_PKT0_SC_lT1_,"a",@progbits
	.sectionflags	@""
	.align	4
.nv.constant0._ZN2at6native55_GLOBAL__N__0955718d_22_SparseCsrTensorMath_cu_868dd54534reduce_sparse_csr_dim1_cuda_kernelIliNS1_14ReductionMulOpIlEElEEvPT2_PKT_PKT0_SC_lT1_:
	.zero		393


//--------------------- .nv.constant0._ZN2at6native55_GLOBAL__N__0955718d_22_SparseCsrTensorMath_cu_868dd54534reduce_sparse_csr_dim0_cuda_kernelIllNS1_14ReductionMulOpIlEElEEvPT2_PKT0_lPKT_S9_lT1_ --------------------------
	.section	.nv.constant0._ZN2at6native55_GLOBAL__N__0955718d_22_SparseCsrTensorMath_cu_868dd54534reduce_sparse_csr_dim0_cuda_kernelIllNS1_14ReductionMulOpIlEElEEvPT2_PKT0_lPKT_S9_lT1_,"a",@progbits
	.sectionflags	@""
	.align	4
.nv.constant0._ZN2at6native55_GLOBAL__N__0955718d_22_SparseCsrTensorMath_cu_868dd54534reduce_sparse_csr_dim0_cuda_kernelIllNS1_14ReductionMulOpIlEElEEvPT2_PKT0_lPKT_S9_lT1_:
	.zero		401


//--------------------- .nv.constant0._ZN2at6native55_GLOBAL__N__0955718d_22_SparseCsrTensorMath_cu_868dd54534reduce_sparse_csr_dim0_cuda_kernelIliNS1_14ReductionMulOpIlEElEEvPT2_PKT0_lPKT_S9_lT1_ --------------------------
	.section	.nv.constant0._ZN2at6native55_GLOBAL__N__0955718d_22_SparseCsrTensorMath_cu_868dd54534reduce_sparse_csr_dim0_cuda_kernelIliNS1_14ReductionMulOpIlEElEEvPT2_PKT0_lPKT_S9_lT1_,"a",@progbits
	.sectionflags	@""
	.align	4
.nv.constant0._ZN2at6native55_GLOBAL__N__0955718d_22_SparseCsrTensorMath_cu_868dd54534reduce_sparse_csr_dim0_cuda_kernelIliNS1_14ReductionMulOpIlEElEEvPT2_PKT0_lPKT_S9_lT1_:
	.zero		401


//--------------------- .nv.constant0._ZN2at6native55_GLOBAL__N__0955718d_22_SparseCsrTensorMath_cu_868dd54534reduce_sparse_csr_dim1_cuda_kernelIilNS1_14ReductionMulOpIiEElEEvPT2_PKT_PKT0_SC_lT1_ --------------------------
	.section	.nv.constant0._ZN2at6native55_GLOBAL__N__0955718d_22_SparseCsrTensorMath_cu_868dd54534reduce_sparse_csr_dim1_cuda_kernelIilNS1_14ReductionMulOpIiEElEEvPT2_PKT_PKT0_SC_lT1_,"a",@progbits
	.sectionflags	@""
	.align	4
.nv.constant0._ZN2at6native55_GLOBAL__N__0955718d_22_SparseCsrTensorMath_cu_868dd54534reduce_sparse_csr_dim1_cuda_kernelIilNS1_14ReductionMulOpIiEElEEvPT2_PKT_PKT0_SC_lT1_:
	.zero		393


//--------------------- .nv.constant0._ZN2at6native55_GLOBAL__N__0955718d_22_SparseCsrTensorMath_cu_868dd54534reduce_sparse_csr_dim1_cuda_kernelIiiNS1_14ReductionMulOpIiEElEEvPT2_PKT_PKT0_SC_lT1_ --------------------------
	.section	.nv.constant0._ZN2at6native55_GLOBAL__N__0955718d_22_SparseCsrTensorMath_cu_868dd54534reduce_sparse_csr_dim1_cuda_kernelIiiNS1_14ReductionMulOpIiEElEEvPT2_PKT_PKT0_SC_lT1_,"a",@progbits
	.sectionflags	@""
	.align	4
.nv.constant0._ZN2at6native55_GLOBAL__N__0955718d_22_SparseCsrTensorMath_cu_868dd54534reduce_sparse_csr_dim1_cuda_kernelIiiNS1_14ReductionMulOpIiEElEEvPT2_PKT_PKT0_SC_lT1_:
	.zero		393


//--------------------- .nv.constant0._ZN2at6native55_GLOBAL__N__0955718d_22_SparseCsrTensorMath_cu_868dd54534reduce_sparse_csr_dim0_cuda_kernelIilNS1_14ReductionMulOpIiEElEEvPT2_PKT0_lPKT_S9_lT1_ --------------------------
	.section	.nv.constant0._ZN2at6native55_GLOBAL__N__0955718d_22_SparseCsrTensorMath_cu_868dd54534reduce_sparse_csr_dim0_cuda_kernelIilNS1_14ReductionMulOpIiEElEEvPT2_PKT0_lPKT_S9_lT1_,"a",@progbits
	.sectionflags	@""
	.align	4
.nv.constant0._ZN2at6native55_GLOBAL__N__0955718d_22_SparseCsrTensorMath_cu_868dd54534reduce_sparse_csr_dim0_cuda_kernelIilNS1_14ReductionMulOpIiEElEEvPT2_PKT0_lPKT_S9_lT1_:
	.zero		401


//--------------------- .nv.constant0._ZN2at6native55_GLOBAL__N__0955718d_22_SparseCsrTensorMath_cu_868dd54534reduce_sparse_csr_dim0_cuda_kernelIiiNS1_14ReductionMulOpIiEElEEvPT2_PKT0_lPKT_S9_lT1_ --------------------------
	.section	.nv.constant0._ZN2at6native55_GLOBAL__N__0955718d_22_SparseCsrTensorMath_cu_868dd54534reduce_sparse_csr_dim0_cuda_kernelIiiNS1_14ReductionMulOpIiEElEEvPT2_PKT0_lPKT_S9_lT1_,"a",@progbits
	.sectionflags	@""
	.align	4
.nv.constant0._ZN2at6native55_GLOBAL__N__0955718d_22_SparseCsrTensorMath_cu_868dd54534reduce_sparse_csr_dim0_cuda_kernelIiiNS1_14ReductionMulOpIiEElEEvPT2_PKT0_lPKT_S9_lT1_:
	.zero		401


//--------------------- .nv.constant0._ZN2at6native55_GLOBAL__N__0955718d_22_SparseCsrTensorMath_cu_868dd54534reduce_sparse_csr_dim1_cuda_kernelIalNS1_14ReductionMulOpIaEElEEvPT2_PKT_PKT0_SC_lT1_ --------------------------
	.section	.nv.constant0._ZN2at6native55_GLOBAL__N__0955718d_22_SparseCsrTensorMath_cu_868dd54534reduce_sparse_csr_dim1_cuda_kernelIalNS1_14ReductionMulOpIaEElEEvPT2_PKT_PKT0_SC_lT1_,"a",@progbits
	.sectionflags	@""
	.align	4
.nv.constant0._ZN2at6native55_GLOBAL__N__0955718d_22_SparseCsrTensorMath_cu_868dd54534reduce_sparse_csr_dim1_cuda_kernelIalNS1_14ReductionMulOpIaEElEEvPT2_PKT_PKT0_SC_lT1_:
	.zero		393


//--------------------- .nv.constant0._ZN2at6native55_GLOBAL__N__0955718d_22_SparseCsrTensorMath_cu_868dd54534reduce_sparse_csr_dim1_cuda_kernelIaiNS1_14ReductionMulOpIaEElEEvPT2_PKT_PKT0_SC_lT1_ --------------------------
	.section	.nv.constant0._ZN2at6native55_GLOBAL__N__0955718d_22_SparseCsrTensorMath_cu_868dd54534reduce_sparse_csr_dim1_cuda_kernelIaiNS1_14ReductionMulOpIaEElEEvPT2_PKT_PKT0_SC_lT1_,"a",@progbits
	.sectionflags	@""
	.align	4
.nv.constant0._ZN2at6native55_GLOBAL__N__0955718d_22_SparseCsrTensorMath_cu_868dd54534reduce_sparse_csr_dim1_cuda_kernelIaiNS1_14ReductionMulOpIaEElEEvPT2_PKT_PKT0_SC_lT1_:
	.zero		393


//--------------------- .nv.constant0._ZN2at6native55_GLOBAL__N__0955718d_22_SparseCsrTensorMath_cu_868dd54534reduce_sparse_csr_dim0_cuda_kernelIalNS1_14ReductionMulOpIaEElEEvPT2_PKT0_lPKT_S9_lT1_ --------------------------
	.section	.nv.constant0._ZN2at6native55_GLOBAL__N__0955718d_22_SparseCsrTensorMath_cu_868dd54534reduce_sparse_csr_dim0_cuda_kernelIalNS1_14ReductionMulOpIaEElEEvPT2_PKT0_lPKT_S9_lT1_,"a",@progbits
	.sectionflags	@""
	.align	4
.nv.constant0._ZN2at6native55_GLOBAL__N__0955718d_22_SparseCsrTensorMath_cu_868dd54534reduce_sparse_csr_dim0_cuda_kernelIalNS1_14ReductionMulOpIaEElEEvPT2_PKT0_lPKT_S9_lT1_:
	.zero		401


//--------------------- .nv.constant0._ZN2at6native55_GLOBAL__N__0955718d_22_SparseCsrTensorMath_cu_868dd54534reduce_sparse_csr_dim0_cuda_kernelIaiNS1_14ReductionMulOpIaEElEEvPT2_PKT0_lPKT_S9_lT1_ --------------------------
	.section	.nv.constant0._ZN2at6native55_GLOBAL__N__0955718d_22_SparseCsrTensorMath_cu_868dd54534reduce_sparse_csr_dim0_cuda_kernelIaiNS1_14ReductionMulOpIaEElEEvPT2_PKT0_lPKT_S9_lT1_,"a",@progbits
	.sectionflags	@""
	.align	4
.nv.constant0._ZN2at6native55_GLOBAL__N__0955718d_22_SparseCsrTensorMath_cu_868dd54534reduce_sparse_csr_dim0_cuda_kernelIaiNS1_14ReductionMulOpIaEElEEvPT2_PKT0_lPKT_S9_lT1_:
	.zero		401


//--------------------- .nv.constant0._ZN2at6native55_GLOBAL__N__0955718d_22_SparseCsrTensorMath_cu_868dd54534reduce_sparse_csr_dim1_cuda_kernelIhlNS1_14ReductionMulOpIhEElEEvPT2_PKT_PKT0_SC_lT1_ --------------------------
	.section	.nv.constant0._ZN2at6native55_GLOBAL__N__0955718d_22_SparseCsrTensorMath_cu_868dd54534reduce_sparse_csr_dim1_cuda_kernelIhlNS1_14ReductionMulOpIhEElEEvPT2_PKT_PKT0_SC_lT1_,"a",@progbits
	.sectionflags	@""
	.align	4
.nv.constant0._ZN2at6native55_GLOBAL__N__0955718d_22_SparseCsrTensorMath_cu_868dd54534reduce_sparse_csr_dim1_cuda_kernelIhlNS1_14ReductionMulOpIhEElEEvPT2_PKT_PKT0_SC_lT1_:
	.zero		393


//--------------------- .nv.constant0._ZN2at6native55_GLOBAL__N__0955718d_22_SparseCsrTensorMath_cu_868dd54534reduce_sparse_csr_dim1_cuda_kernelIhiNS1_14ReductionMulOpIhEElEEvPT2_PKT_PKT0_SC_lT1_ --------------------------
	.section	.nv.constant0._ZN2at6native55_GLOBAL__N__0955718d_22_SparseCsrTensorMath_cu_868dd54534reduce_sparse_csr_dim1_cuda_kernelIhiNS1_14ReductionMulOpIhEElEEvPT2_PKT_PKT0_SC_lT1_,"a",@progbits
	.sectionflags	@""
	.align	4
.nv.constant0._ZN2at6native55_GLOBAL__N__0955718d_22_SparseCsrTensorMath_cu_868dd54534reduce_sparse_csr_dim1_cuda_kernelIhiNS1_14ReductionMulOpIhEElEEvPT2_PKT_PKT0_SC_lT1_:
	.zero		393


//--------------------- .nv.constant0._ZN2at6native55_GLOBAL__N__0955718d_22_SparseCsrTensorMath_cu_868dd54534reduce_sparse_csr_dim0_cuda_kernelIhlNS1_14ReductionMulOpIhEElEEvPT2_PKT0_lPKT_S9_lT1_ --------------------------
	.section	.nv.constant0._ZN2at6native55_GLOBAL__N__0955718d_22_SparseCsrTensorMath_cu_868dd54534reduce_sparse_csr_dim0_cuda_kernelIhlNS1_14ReductionMulOpIhEElEEvPT2_PKT0_lPKT_S9_lT1_,"a",@progbits
	.sectionflags	@""
	.align	4
.nv.constant0._ZN2at6native55_GLOBAL__N__0955718d_22_SparseCsrTensorMath_cu_868dd54534reduce_sparse_csr_dim0_cuda_kernelIhlNS1_14ReductionMulOpIhEElEEvPT2_PKT0_lPKT_S9_lT1_:
	.zero		401


//--------------------- .nv.constant0._ZN2at6native55_GLOBAL__N__0955718d_22_SparseCsrTensorMath_cu_868dd54534reduce_sparse_csr_dim0_cuda_kernelIhiNS1_14ReductionMulOpIhEElEEvPT2_PKT0_lPKT_S9_lT1_ --------------------------
	.section	.nv.constant0._ZN2at6native55_GLOBAL__N__0955718d_22_SparseCsrTensorMath_cu_868dd54534reduce_sparse_csr_dim0_cuda_kernelIhiNS1_14ReductionMulOpIhEElEEvPT2_PKT0_lPKT_S9_lT1_,"a",@progbits
	.sectionflags	@""
	.align	4
.nv.constant0._ZN2at6native55_GLOBAL__N__0955718d_22_SparseCsrTensorMath_cu_868dd54534reduce_sparse_csr_dim0_cuda_kernelIhiNS1_14ReductionMulOpIhEElEEvPT2_PKT0_lPKT_S9_lT1_:
	.zero		401


//--------------------- .nv.constant0._ZN2at6native55_GLOBAL__N__0955718d_22_SparseCsrTensorMath_cu_868dd54534reduce_sparse_csr_dim1_cuda_kernelIN3c108BFloat16ElNS1_14ReductionAddOpIfEEfEEvPT2_PKT_PKT0_SE_lT1_ --------------------------
	.section	.nv.constant0._ZN2at6native55_GLOBAL__N__0955718d_22_SparseCsrTensorMath_cu_868dd54534reduce_sparse_csr_dim1_cuda_kernelIN3c108BFloat16ElNS1_14ReductionAddOpIfEEfEEvPT2_PKT_PKT0_SE_lT1_,"a",@progbits
	.sectionflags	@""
	.align	4
.nv.constant0._ZN2at6native55_GLOBAL__N__0955718d_22_SparseCsrTensorMath_cu_868dd54534reduce_sparse_csr_dim1_cuda_kernelIN3c108BFloat16ElNS1_14ReductionAddOpIfEEfEEvPT2_PKT_PKT0_SE_lT1_:
	.zero		393


//--------------------- .nv.constant0._ZN2at6native55_GLOBAL__N__0955718d_22_SparseCsrTensorMath_cu_868dd54534reduce_sparse_csr_dim1_cuda_kernelIN3c108BFloat16EiNS1_14ReductionAddOpIfEEfEEvPT2_PKT_PKT0_SE_lT1_ --------------------------
	.section	.nv.constant0._ZN2at6native55_GLOBAL__N__0955718d_22_SparseCsrTensorMath_cu_868dd54534reduce_sparse_csr_dim1_cuda_kernelIN3c108BFloat16EiNS1_14ReductionAddOpIfEEfEEvPT2_PKT_PKT0_SE_lT1_,"a",@progbits
	.sectionflags	@""
	.align	4
.nv.constant0._ZN2at6native55_GLOBAL__N__0955718d_22_SparseCsrTensorMath_cu_868dd54534reduce_sparse_csr_dim1_cuda_kernelIN3c108BFloat16EiNS1_14ReductionAddOpIfEEfEEvPT2_PKT_PKT0_SE_lT1_:
	.zero		393


//--------------------- .nv.constant0._ZN2at6native55_GLOBAL__N__0955718d_22_SparseCsrTensorMath_cu_868dd54534reduce_sparse_csr_dim0_cuda_kernelIN3c108BFloat16ElNS1_14ReductionAddOpIfEEfEEvPT2_PKT0_lPKT_SB_lT1_ --------------------------
	.section	.nv.constant0._ZN2at6native55_GLOBAL__N__0955718d_22_SparseCsrTensorMath_cu_868dd54534reduce_sparse_csr_dim0_cuda_kernelIN3c108BFloat16ElNS1_14ReductionAddOpIfEEfEEvPT2_PKT0_lPKT_SB_lT1_,"a",@progbits
	.sectionflags	@""
	.align	4
.nv.constant0._ZN2at6native55_GLOBAL__N__0955718d_22_SparseCsrTensorMath_cu_868dd54534reduce_sparse_csr_dim0_cuda_kernelIN3c108BFloat16ElNS1_14ReductionAddOpIfEEfEEvPT2_PKT0_lPKT_SB_lT1_:
	.zero		401


//--------------------- .nv.constant0._ZN2at6native55_GLOBAL__N__0955718d_22_SparseCsrTensorMath_cu_868dd54534reduce_sparse_csr_dim0_cuda_kernelIN3c108BFloat16EiNS1_14ReductionAddOpIfEEfEEvPT2_PKT0_lPKT_SB_lT1_ --------------------------
	.section	.nv.constant0._ZN2at6native55_GLOBAL__N__0955718d_22_SparseCsrTensorMath_cu_868dd54534reduce_sparse_csr_dim0_cuda_kernelIN3c108BFloat16EiNS1_14ReductionAddOpIfEEfEEvPT2_PKT0_lPKT_SB_lT1_,"a",@progbits
	.sectionflags	@""
	.align	4
.nv.constant0._ZN2at6native55_GLOBAL__N__0955718d_22_SparseCsrTensorMath_cu_868dd54534reduce_sparse_csr_dim0_cuda_kernelIN3c108BFloat16EiNS1_14ReductionAddOpIfEEfEEvPT2_PKT0_lPKT_SB_lT1_:
	.zero		401


//--------------------- .nv.constant0._ZN2at6native55_GLOBAL__N__0955718d_22_SparseCsrTensorMath_cu_868dd54534reduce_sparse_csr_dim1_cuda_kernelIN3c104HalfElNS1_14ReductionAddOpIfEEfEEvPT2_PKT_PKT0_SE_lT1_ --------------------------
	.section	.nv.constant0._ZN2at6native55_GLOBAL__N__0955718d_22_SparseCsrTensorMath_cu_868dd54534reduce_sparse_csr_dim1_cuda_kernelIN3c104HalfElNS1_14ReductionAddOpIfEEfEEvPT2_PKT_PKT0_SE_lT1_,"a",@progbits
	.sectionflags	@""
	.align	4
.nv.constant0._ZN2at6native55_GLOBAL__N__0955718d_22_SparseCsrTensorMath_cu_868dd54534reduce_sparse_csr_dim1_cuda_kernelIN3c104HalfElNS1_14ReductionAddOpIfEEfEEvPT2_PKT_PKT0_SE_lT1_:
	.zero		393


//--------------------- .nv.constant0._ZN2at6native55_GLOBAL__N__0955718d_22_SparseCsrTensorMath_cu_868dd54534reduce_sparse_csr_dim1_cuda_kernelIN3c104HalfEiNS1_14ReductionAddOpIfEEfEEvPT2_PKT_PKT0_SE_lT1_ --------------------------
	.section	.nv.constant0._ZN2at6native55_GLOBAL__N__0955718d_22_SparseCsrTensorMath_cu_868dd54534reduce_sparse_csr_dim1_cuda_kernelIN3c104HalfEiNS1_14ReductionAddOpIfEEfEEvPT2_PKT_PKT0_SE_lT1_,"a",@progbits
	.sectionflags	@""
	.align	4
.nv.constant0._ZN2at6native55_GLOBAL__N__0955718d_22_SparseCsrTensorMath_cu_868dd54534reduce_sparse_csr_dim1_cuda_kernelIN3c104HalfEiNS1_14ReductionAddOpIfEEfEEvPT2_PKT_PKT0_SE_lT1_:
	.zero		393


//--------------------- .nv.constant0._ZN2at6native55_GLOBAL__N__0955718d_22_SparseCsrTensorMath_cu_868dd54534reduce_sparse_csr_dim0_cuda_kernelIN3c104HalfElNS1_14ReductionAddOpIfEEfEEvPT2_PKT0_lPKT_SB_lT1_ --------------------------
	.section	.nv.constant0._ZN2at6native55_GLOBAL__N__0955718d_22_SparseCsrTensorMath_cu_868dd54534reduce_sparse_csr_dim0_cuda_kernelIN3c104HalfElNS1_14ReductionAddOpIfEEfEEvPT2_PKT0_lPKT_SB_lT1_,"a",@progbits
	.sectionflags	@""
	.align	4
.nv.constant0._ZN2at6native55_GLOBAL__N__0955718d_22_SparseCsrTensorMath_cu_868dd54534reduce_sparse_csr_dim0_cuda_kernelIN3c104HalfElNS1_14ReductionAddOpIfEEfEEvPT2_PKT0_lPKT_SB_lT1_:
	.zero		401


//--------------------- .nv.constant0._ZN2at6native55_GLOBAL__N__0955718d_22_SparseCsrTensorMath_cu_868dd54534reduce_sparse_csr_dim0_cuda_kernelIN3c104HalfEiNS1_14ReductionAddOpIfEEfEEvPT2_PKT0_lPKT_SB_lT1_ --------------------------
	.section	.nv.constant0._ZN2at6native55_GLOBAL__N__0955718d_22_SparseCsrTensorMath_cu_868dd54534reduce_sparse_csr_dim0_cuda_kernelIN3c104HalfEiNS1_14ReductionAddOpIfEEfEEvPT2_PKT0_lPKT_SB_lT1_,"a",@progbits
	.sectionflags	@""
	.align	4
.nv.constant0._ZN2at6native55_GLOBAL__N__0955718d_22_SparseCsrTensorMath_cu_868dd54534reduce_sparse_csr_dim0_cuda_kernelIN3c104HalfEiNS1_14ReductionAddOpIfEEfEEvPT2_PKT0_lPKT_SB_lT1_:
	.zero		401


//--------------------- .nv.constant0._ZN2at6native55_GLOBAL__N__0955718d_22_SparseCsrTensorMath_cu_868dd54534reduce_sparse_csr_dim1_cuda_kernelIN3c107complexIfEElNS1_14ReductionAddOpIS5_EES5_EEvPT2_PKT_PKT0_SF_lT1_ --------------------------
	.section	.nv.constant0._ZN2at6native55_GLOBAL__N__0955718d_22_SparseCsrTensorMath_cu_868dd54534reduce_sparse_csr_dim1_cuda_kernelIN3c107complexIfEElNS1_14ReductionAddOpIS5_EES5_EEvPT2_PKT_PKT0_SF_lT1_,"a",@progbits
	.sectionflags	@""
	.align	4
.nv.constant0._ZN2at6native55_GLOBAL__N__0955718d_22_SparseCsrTensorMath_cu_868dd54534reduce_sparse_csr_dim1_cuda_kernelIN3c107complexIfEElNS1_14ReductionAddOpIS5_EES5_EEvPT2_PKT_PKT0_SF_lT1_:
	.zero		393


//--------------------- .nv.constant0._ZN2at6native55_GLOBAL__N__0955718d_22_SparseCsrTensorMath_cu_868dd54534reduce_sparse_csr_dim1_cuda_kernelIN3c107complexIfEEiNS1_14ReductionAddOpIS5_EES5_EEvPT2_PKT_PKT0_SF_lT1_ --------------------------
	.section	.nv.constant0._ZN2at6native55_GLOBAL__N__0955718d_22_SparseCsrTensorMath_cu_868dd54534reduce_sparse_csr_dim1_cuda_kernelIN3c107complexIfEEiNS1_14ReductionAddOpIS5_EES5_EEvPT2_PKT_PKT0_SF_lT1_,"a",@progbits
	.sectionflags	@""
	.align	4
.nv.constant0._ZN2at6native55_GLOBAL__N__0955718d_22_SparseCsrTensorMath_cu_868dd54534reduce_sparse_csr_dim1_cuda_kernelIN3c107complexIfEEiNS1_14ReductionAddOpIS5_EES5_EEvPT2_PKT_PKT0_SF_lT1_:
	.zero		393


//--------------------- .nv.constant0._ZN2at6native55_GLOBAL__N__0955718d_22_SparseCsrTensorMath_cu_868dd54534reduce_sparse_csr_dim0_cuda_kernelIN3c107complexIfEElNS1_14ReductionAddOpIS5_EES5_EEvPT2_PKT0_lPKT_SC_lT1_ --------------------------
	.section	.nv.constant0._ZN2at6native55_GLOBAL__N__0955718d_22_SparseCsrTensorMath_cu_868dd54534reduce_sparse_csr_dim0_cuda_kernelIN3c107complexIfEElNS1_14ReductionAddOpIS5_EES5_EEvPT2_PKT0_lPKT_SC_lT1_,"a",@progbits
	.sectionflags	@""
	.align	4
.nv.constant0._ZN2at6native55_GLOBAL__N__0955718d_22_SparseCsrTensorMath_cu_868dd54534reduce_sparse_csr_dim0_cuda_kernelIN3c107complexIfEElNS1_14ReductionAddOpIS5_EES5_EEvPT2_PKT0_lPKT_SC_lT1_:
	.zero		401


//--------------------- .nv.constant0._ZN2at6native55_GLOBAL__N__0955718d_22_SparseCsrTensorMath_cu_868dd54534reduce_sparse_csr_dim0_cuda_kernelIN3c107complexIfEEiNS1_14ReductionAddOpIS5_EES5_EEvPT2_PKT0_lPKT_SC_lT1_ --------------------------
	.section	.nv.constant0._ZN2at6native55_GLOBAL__N__0955718d_22_SparseCsrTensorMath_cu_868dd54534reduce_sparse_csr_dim0_cuda_kernelIN3c107complexIfEEiNS1_14ReductionAddOpIS5_EES5_EEvPT2_PKT0_lPKT_SC_lT1_,"a",@progbits
	.sectionflags	@""
	.align	4
.nv.constant0._ZN2at6native55_GLOBAL__N__0955718d_22_SparseCsrTensorMath_cu_868dd54534reduce_sparse_csr_dim0_cuda_kernelIN3c107complexIfEEiNS1_14ReductionAddOpIS5_EES5_EEvPT2_PKT0_lPKT_SC_lT1_:
	.zero		401


//--------------------- .nv.constant0._ZN2at6native55_GLOBAL__N__0955718d_22_SparseCsrTensorMath_cu_868dd54534reduce_sparse_csr_dim1_cuda_kernelIN3c107complexIdEElNS1_14ReductionAddOpIS5_EES5_EEvPT2_PKT_PKT0_SF_lT1_ --------------------------
	.section	.nv.constant0._ZN2at6native55_GLOBAL__N__0955718d_22_SparseCsrTensorMath_cu_868dd54534reduce_sparse_csr_dim1_cuda_kernelIN3c107complexIdEElNS1_14ReductionAddOpIS5_EES5_EEvPT2_PKT_PKT0_SF_lT1_,"a",@progbits
	.sectionflags	@""
	.align	4
.nv.constant0._ZN2at6native55_GLOBAL__N__0955718d_22_SparseCsrTensorMath_cu_868dd54534reduce_sparse_csr_dim1_cuda_kernelIN3c107complexIdEElNS1_14ReductionAddOpIS5_EES5_EEvPT2_PKT_PKT0_SF_lT1_:
	.zero		393


//--------------------- .nv.constant0._ZN2at6native55_GLOBAL__N__0955718d_22_SparseCsrTensorMath_cu_868dd54534reduce_sparse_csr_dim1_cuda_kernelIN3c107complexIdEEiNS1_14ReductionAddOpIS5_EES5_EEvPT2_PKT_PKT0_SF_lT1_ --------------------------
	.section	.nv.constant0._ZN2at6native55_GLOBAL__N__0955718d_22_SparseCsrTensorMath_cu_868dd54534reduce_sparse_csr_dim1_cuda_kernelIN3c107complexIdEEiNS1_14ReductionAddOpIS5_EES5_EEvPT2_PKT_PKT0_SF_lT1_,"a",@progbits
	.sectionflags	@""
	.align	4
.nv.constant0._ZN2at6native55_GLOBAL__N__0955718d_22_SparseCsrTensorMath_cu_868dd54534reduce_sparse_csr_dim1_cuda_kernelIN3c107complexIdEEiNS1_14ReductionAddOpIS5_EES5_EEvPT2_PKT_PKT0_SF_lT1_:
	.zero		393


//--------------------- .nv.constant0._ZN2at6native55_GLOBAL__N__0955718d_22_SparseCsrTensorMath_cu_868dd54534reduce_sparse_csr_dim0_cuda_kernelIN3c107complexIdEElNS1_14ReductionAddOpIS5_EES5_EEvPT2_PKT0_lPKT_SC_lT1_ --------------------------
	.section	.nv.constant0._ZN2at6native55_GLOBAL__N__0955718d_22_SparseCsrTensorMath_cu_868dd54534reduce_sparse_csr_dim0_cuda_kernelIN3c107complexIdEElNS1_14ReductionAddOpIS5_EES5_EEvPT2_PKT0_lPKT_SC_lT1_,"a",@progbits
	.sectionflags	@""
	.align	4
.nv.constant0._ZN2at6native55_GLOBAL__N__0955718d_22_SparseCsrTensorMath_cu_868dd54534reduce_sparse_csr_dim0_cuda_kernelIN3c107complexIdEElNS1_14ReductionAddOpIS5_EES5_EEvPT2_PKT0_lPKT_SC_lT1_:
	.zero		401


//--------------------- .nv.constant0._ZN2at6native55_GLOBAL__N__0955718d_22_SparseCsrTensorMath_cu_868dd54534reduce_sparse_csr_dim0_cuda_kernelIN3c107complexIdEEiNS1_14ReductionAddOpIS5_EES5_EEvPT2_PKT0_lPKT_SC_lT1_ --------------------------
	.section	.nv.constant0._ZN2at6native55_GLOBAL__N__0955718d_22_SparseCsrTensorMath_cu_868dd54534reduce_sparse_csr_dim0_cuda_kernelIN3c107complexIdEEiNS1_14ReductionAddOpIS5_EES5_EEvPT2_PKT0_lPKT_SC_lT1_,"a",@progbits
	.sectionflags	@""
	.align	4
.nv.constant0._ZN2at6native55_GLOBAL__N__0955718d_22_SparseCsrTensorMath_cu_868dd54534reduce_sparse_csr_dim0_cuda_kernelIN3c107complexIdEEiNS1_14ReductionAddOpIS5_EES5_EEvPT2_PKT0_lPKT_SC_lT1_:
	.zero		401


//--------------------- .nv.constant0._ZN2at6native55_GLOBAL__N__0955718d_22_SparseCsrTensorMath_cu_868dd54534reduce_sparse_csr_dim1_cuda_kernelIflNS1_14ReductionAddOpIfEEfEEvPT2_PKT_PKT0_SC_lT1_ --------------------------
	.section	.nv.constant0._ZN2at6native55_GLOBAL__N__0955718d_22_SparseCsrTensorMath_cu_868dd54534reduce_sparse_csr_dim1_cuda_kernelIflNS1_14ReductionAddOpIfEEfEEvPT2_PKT_PKT0_SC_lT1_,"a",@progbits
	.sectionflags	@""
	.align	4
.nv.constant0._ZN2at6native55_GLOBAL__N__0955718d_22_SparseCsrTensorMath_cu_868dd54534reduce_sparse_csr_dim1_cuda_kernelIflNS1_14ReductionAddOpIfEEfEEvPT2_PKT_PKT0_SC_lT1_:
	.zero		393


//--------------------- .nv.constant0._ZN2at6native55_GLOBAL__N__0955718d_22_SparseCsrTensorMath_cu_868dd54534reduce_sparse_csr_dim1_cuda_kernelIfiNS1_14ReductionAddOpIfEEfEEvPT2_PKT_PKT0_SC_lT1_ --------------------------
	.section	.nv.constant0._ZN2at6native55_GLOBAL__N__0955718d_22_SparseCsrTensorMath_cu_868dd54534reduce_sparse_csr_dim1_cuda_kernelIfiNS1_14ReductionAddOpIfEEfEEvPT2_PKT_PKT0_SC_lT1_,"a",@progbits
	.sectionflags	@""
	.align	4
.nv.constant0._ZN2at6native55_GLOBAL__N__0955718d_22_SparseCsrTensorMath_cu_868dd54534reduce_sparse_csr_dim1_cuda_kernelIfiNS1_14ReductionAddOpIfEEfEEvPT2_PKT_PKT0_SC_lT1_:
	.zero		393


//--------------------- .nv.constant0._ZN2at6native55_GLOBAL__N__0955718d_22_SparseCsrTensorMath_cu_868dd54534reduce_sparse_csr_dim0_cuda_kernelIflNS1_14ReductionAddOpIfEEfEEvPT2_PKT0_lPKT_S9_lT1_ --------------------------
	.section	.nv.constant0._ZN2at6native55_GLOBAL__N__0955718d_22_SparseCsrTensorMath_cu_868dd54534reduce_sparse_csr_dim0_cuda_kernelIflNS1_14ReductionAddOpIfEEfEEvPT2_PKT0_lPKT_S9_lT1_,"a",@progbits
	.sectionflags	@""
	.align	4
.nv.constant0._ZN2at6native55_GLOBAL__N__0955718d_22_SparseCsrTensorMath_cu_868dd54534reduce_sparse_csr_dim0_cuda_kernelIflNS1_14ReductionAddOpIfEEfEEvPT2_PKT0_lPKT_S9_lT1_:
	.zero		401


//--------------------- .nv.constant0._ZN2at6native55_GLOBAL__N__0955718d_22_SparseCsrTensorMath_cu_868dd54534reduce_sparse_csr_dim0_cuda_kernelIfiNS1_14ReductionAddOpIfEEfEEvPT2_PKT0_lPKT_S9_lT1_ --------------------------
	.section	.nv.constant0._ZN2at6native55_GLOBAL__N__0955718d_22_SparseCsrTensorMath_cu_868dd54534reduce_sparse_csr_dim0_cuda_kernelIfiNS1_14ReductionAddOpIfEEfEEvPT2_PKT0_lPKT_S9_lT1_,"a",@progbits
	.sectionflags	@""
	.align	4
.nv.constant0._ZN2at6native55_GLOBAL__N__0955718d_22_SparseCsrTensorMath_cu_868dd54534reduce_sparse_csr_dim0_cuda_kernelIfiNS1_14ReductionAddOpIfEEfEEvPT2_PKT0_lPKT_S9_lT1_:
	.zero		401


//--------------------- .nv.constant0._ZN2at6native55_GLOBAL__N__0955718d_22_SparseCsrTensorMath_cu_868dd54534reduce_sparse_csr_dim1_cuda_kernelIdlNS1_14ReductionAddOpIdEEdEEvPT2_PKT_PKT0_SC_lT1_ --------------------------
	.section	.nv.constant0._ZN2at6native55_GLOBAL__N__0955718d_22_SparseCsrTensorMath_cu_868dd54534reduce_sparse_csr_dim1_cuda_kernelIdlNS1_14ReductionAddOpIdEEdEEvPT2_PKT_PKT0_SC_lT1_,"a",@progbits
	.sectionflags	@""
	.align	4
.nv.constant0._ZN2at6native55_GLOBAL__N__0955718d_22_SparseCsrTensorMath_cu_868dd54534reduce_sparse_csr_dim1_cuda_kernelIdlNS1_14ReductionAddOpIdEEdEEvPT2_PKT_PKT0_SC_lT1_:
	.zero		393


//--------------------- .nv.constant0._ZN2at6native55_GLOBAL__N__0955718d_22_SparseCsrTensorMath_cu_868dd54534reduce_sparse_csr_dim1_cuda_kernelIdiNS1_14ReductionAddOpIdEEdEEvPT2_PKT_PKT0_SC_lT1_ --------------------------
	.section	.nv.constant0._ZN2at6native55_GLOBAL__N__0955718d_22_SparseCsrTensorMath_cu_868dd54534reduce_sparse_csr_dim1_cuda_kernelIdiNS1_14ReductionAddOpIdEEdEEvPT2_PKT_PKT0_SC_lT1_,"a",@progbits
	.sectionflags	@""
	.align	4
.nv.constant0._ZN2at6native55_GLOBAL__N__0955718d_22_SparseCsrTensorMath_cu_868dd54534reduce_sparse_csr_dim1_cuda_kernelIdiNS1_14ReductionAddOpIdEEdEEvPT2_PKT_PKT0_SC_lT1_:
	.zero		393


//--------------------- .nv.constant0._ZN2at6native55_GLOBAL__N__0955718d_22_SparseCsrTensorMath_cu_868dd54534reduce_sparse_csr_dim0_cuda_kernelIdlNS1_14ReductionAddOpIdEEdEEvPT2_PKT0_lPKT_S9_lT1_ --------------------------
	.section	.nv.constant0._ZN2at6native55_GLOBAL__N__0955718d_22_SparseCsrTensorMath_cu_868dd54534reduce_sparse_csr_dim0_cuda_kernelIdlNS1_14ReductionAddOpIdEEdEEvPT2_PKT0_lPKT_S9_lT1_,"a",@progbits
	.sectionflags	@""
	.align	4
.nv.constant0._ZN2at6native55_GLOBAL__N__0955718d_22_SparseCsrTensorMath_cu_868dd54534reduce_sparse_csr_dim0_cuda_kernelIdlNS1_14ReductionAddOpIdEEdEEvPT2_PKT0_lPKT_S9_lT1_:
	.zero		401


//--------------------- .nv.constant0._ZN2at6native55_GLOBAL__N__0955718d_22_SparseCsrTensorMath_cu_868dd54534reduce_sparse_csr_dim0_cuda_kernelIdiNS1_14ReductionAddOpIdEEdEEvPT2_PKT0_lPKT_S9_lT1_ --------------------------
	.section	.nv.constant0._ZN2at6native55_GLOBAL__N__0955718d_22_SparseCsrTensorMath_cu_868dd54534reduce_sparse_csr_dim0_cuda_kernelIdiNS1_14ReductionAddOpIdEEdEEvPT2_PKT0_lPKT_S9_lT1_,"a",@progbits
	.sectionflags	@""
	.align	4
.nv.constant0._ZN2at6native55_GLOBAL__N__0955718d_22_SparseCsrTensorMath_cu_868dd54534reduce_sparse_csr_dim0_cuda_kernelIdiNS1_14ReductionAddOpIdEEdEEvPT2_PKT0_lPKT_S9_lT1_:
	.zero		401


//--------------------- .nv.constant0._ZN2at6native55_GLOBAL__N__0955718d_22_SparseCsrTensorMath_cu_868dd54534reduce_sparse_csr_dim1_cuda_kernelIslNS1_14ReductionAddOpIlEElEEvPT2_PKT_PKT0_SC_lT1_ --------------------------
	.section	.nv.constant0._ZN2at6native55_GLOBAL__N__0955718d_22_SparseCsrTensorMath_cu_868dd54534reduce_sparse_csr_dim1_cuda_kernelIslNS1_14ReductionAddOpIlEElEEvPT2_PKT_PKT0_SC_lT1_,"a",@progbits
	.sectionflags	@""
	.align	4
.nv.constant0._ZN2at6native55_GLOBAL__N__0955718d_22_SparseCsrTensorMath_cu_868dd54534reduce_sparse_csr_dim1_cuda_kernelIslNS1_14ReductionAddOpIlEElEEvPT2_PKT_PKT0_SC_lT1_:
	.zero		393


//--------------------- .nv.constant0._ZN2at6native55_GLOBAL__N__0955718d_22_SparseCsrTensorMath_cu_868dd54534reduce_sparse_csr_dim1_cuda_kernelIsiNS1_14ReductionAddOpIlEElEEvPT2_PKT_PKT0_SC_lT1_ --------------------------
	.section	.nv.constant0._ZN2at6native55_GLOBAL__N__0955718d_22_SparseCsrTensorMath_cu_868dd54534reduce_sparse_csr_dim1_cuda_kernelIsiNS1_14ReductionAddOpIlEElEEvPT2_PKT_PKT0_SC_lT1_,"a",@progbits
	.sectionflags	@""
	.align	4
.nv.constant0._ZN2at6native55_GLOBAL__N__0955718d_22_SparseCsrTensorMath_cu_868dd54534reduce_sparse_csr_dim1_cuda_kernelIsiNS1_14ReductionAddOpIlEElEEvPT2_PKT_PKT0_SC_lT1_:
	.zero		393


//--------------------- .nv.constant0._ZN2at6native55_GLOBAL__N__0955718d_22_SparseCsrTensorMath_cu_868dd54534reduce_sparse_csr_dim0_cuda_kernelIslNS1_14ReductionAddOpIlEElEEvPT2_PKT0_lPKT_S9_lT1_ --------------------------
	.section	.nv.constant0._ZN2at6native55_GLOBAL__N__0955718d_22_SparseCsrTensorMath_cu_868dd54534reduce_sparse_csr_dim0_cuda_kernelIslNS1_14ReductionAddOpIlEElEEvPT2_PKT0_lPKT_S9_lT1_,"a",@progbits
	.sectionflags	@""
	.align	4
.nv.constant0._ZN2at6native55_GLOBAL__N__0955718d_22_SparseCsrTensorMath_cu_868dd54534reduce_sparse_csr_dim0_cuda_kernelIslNS1_14ReductionAddOpIlEElEEvPT2_PKT0_lPKT_S9_lT1_:
	.zero		401


//--------------------- .nv.constant0._ZN2at6native55_GLOBAL__N__0955718d_22_SparseCsrTensorMath_cu_868dd54534reduce_sparse_csr_dim0_cuda_kernelIsiNS1_14ReductionAddOpIlEElEEvPT2_PKT0_lPKT_S9_lT1_ --------------------------
	.section	.nv.constant0._ZN2at6native55_GLOBAL__N__0955718d_22_SparseCsrTensorMath_cu_868dd54534reduce_sparse_csr_dim0_cuda_kernelIsiNS1_14ReductionAddOpIlEElEEvPT2_PKT0_lPKT_S9_lT1_,"a",@progbits
	.sectionflags	@""
	.align	4
.nv.constant0._ZN2at6native55_GLOBAL__N__0955718d_22_SparseCsrTensorMath_cu_868dd54534reduce_sparse_csr_dim0_cuda_kernelIsiNS1_14ReductionAddOpIlEElEEvPT2_PKT0_lPKT_S9_lT1_:
	.zero		401


//--------------------- .nv.constant0._ZN2at6native55_GLOBAL__N__0955718d_22_SparseCsrTensorMath_cu_868dd54534reduce_sparse_csr_dim1_cuda_kernelIllNS1_14ReductionAddOpIlEElEEvPT2_PKT_PKT0_SC_lT1_ --------------------------
	.section	.nv.constant0._ZN2at6native55_GLOBAL__N__0955718d_22_SparseCsrTensorMath_cu_868dd54534reduce_sparse_csr_dim1_cuda_kernelIllNS1_14ReductionAddOpIlEElEEvPT2_PKT_PKT0_SC_lT1_,"a",@progbits
	.sectionflags	@""
	.align	4
.nv.constant0._ZN2at6native55_GLOBAL__N__0955718d_22_SparseCsrTensorMath_cu_868dd54534reduce_sparse_csr_dim1_cuda_kernelIllNS1_14ReductionAddOpIlEElEEvPT2_PKT_PKT0_SC_lT1_:
	.zero		393


//--------------------- .nv.constant0._ZN2at6native55_GLOBAL__N__0955718d_22_SparseCsrTensorMath_cu_868dd54534reduce_sparse_csr_dim1_cuda_kernelIliNS1_14ReductionAddOpIlEElEEvPT2_PKT_PKT0_SC_lT1_ --------------------------
	.section	.nv.constant0._ZN2at6native55_GLOBAL__N__0955718d_22_SparseCsrTensorMath_cu_868dd54534reduce_sparse_csr_dim1_cuda_kernelIliNS1_14ReductionAddOpIlEElEEvPT2_PKT_PKT0_SC_lT1_,"a",@progbits
	.sectionflags	@""
	.align	4
.nv.constant0._ZN2at6native55_GLOBAL__N__0955718d_22_SparseCsrTensorMath_cu_868dd54534reduce_sparse_csr_dim1_cuda_kernelIliNS1_14ReductionAddOpIlEElEEvPT2_PKT_PKT0_SC_lT1_:
	.zero		393


//--------------------- .nv.constant0._ZN2at6native55_GLOBAL__N__0955718d_22_SparseCsrTensorMath_cu_868dd54534reduce_sparse_csr_dim0_cuda_kernelIllNS1_14ReductionAddOpIlEElEEvPT2_PKT0_lPKT_S9_lT1_ --------------------------
	.section	.nv.constant0._ZN2at6native55_GLOBAL__N__0955718d_22_SparseCsrTensorMath_cu_868dd54534reduce_sparse_csr_dim0_cuda_kernelIllNS1_14ReductionAddOpIlEElEEvPT2_PKT0_lPKT_S9_lT1_,"a",@progbits
	.sectionflags	@""
	.align	4
.nv.constant0._ZN2at6native55_GLOBAL__N__0955718d_22_SparseCsrTensorMath_cu_868dd54534reduce_sparse_csr_dim0_cuda_kernelIllNS1_14ReductionAddOpIlEElEEvPT2_PKT0_lPKT_S9_lT1_:
	.zero		401


//--------------------- .nv.constant0._ZN2at6native55_GLOBAL__N__0955718d_22_SparseCsrTensorMath_cu_868dd54534reduce_sparse_csr_dim0_cuda_kernelIliNS1_14ReductionAddOpIlEElEEvPT2_PKT0_lPKT_S9_lT1_ --------------------------
	.section	.nv.constant0._ZN2at6native55_GLOBAL__N__0955718d_22_SparseCsrTensorMath_cu_868dd54534reduce_sparse_csr_dim0_cuda_kernelIliNS1_14ReductionAddOpIlEElEEvPT2_PKT0_lPKT_S9_lT1_,"a",@progbits
	.sectionflags	@""
	.align	4
.nv.constant0._ZN2at6native55_GLOBAL__N__0955718d_22_SparseCsrTensorMath_cu_868dd54534reduce_sparse_csr_dim0_cuda_kernelIliNS1_14ReductionAddOpIlEElEEvPT2_PKT0_lPKT_S9_lT1_:
	.zero		401


//--------------------- .nv.constant0._ZN2at6native55_GLOBAL__N__0955718d_22_SparseCsrTensorMath_cu_868dd54534reduce_sparse_csr_dim1_cuda_kernelIilNS1_14ReductionAddOpIlEElEEvPT2_PKT_PKT0_SC_lT1_ --------------------------
	.section	.nv.constant0._ZN2at6native55_GLOBAL__N__0955718d_22_SparseCsrTensorMath_cu_868dd54534reduce_sparse_csr_dim1_cuda_kernelIilNS1_14ReductionAddOpIlEElEEvPT2_PKT_PKT0_SC_lT1_,"a",@progbits
	.sectionflags	@""
	.align	4
.nv.constant0._ZN2at6native55_GLOBAL__N__0955718d_22_SparseCsrTensorMath_cu_868dd54534reduce_sparse_csr_dim1_cuda_kernelIilNS1_14ReductionAddOpIlEElEEvPT2_PKT_PKT0_SC_lT1_:
	.zero		393


//--------------------- .nv.constant0._ZN2at6native55_GLOBAL__N__0955718d_22_SparseCsrTensorMath_cu_868dd54534reduce_sparse_csr_dim1_cuda_kernelIiiNS1_14ReductionAddOpIlEElEEvPT2_PKT_PKT0_SC_lT1_ --------------------------
	.section	.nv.constant0._ZN2at6native55_GLOBAL__N__0955718d_22_SparseCsrTensorMath_cu_868dd54534reduce_sparse_csr_dim1_cuda_kernelIiiNS1_14ReductionAddOpIlEElEEvPT2_PKT_PKT0_SC_lT1_,"a",@progbits
	.sectionflags	@""
	.align	4
.nv.constant0._ZN2at6native55_GLOBAL__N__0955718d_22_SparseCsrTensorMath_cu_868dd54534reduce_sparse_csr_dim1_cuda_kernelIiiNS1_14ReductionAddOpIlEElEEvPT2_PKT_PKT0_SC_lT1_:
	.zero		393


//--------------------- .nv.constant0._ZN2at6native55_GLOBAL__N__0955718d_22_SparseCsrTensorMath_cu_868dd54534reduce_sparse_csr_dim0_cuda_kernelIilNS1_14ReductionAddOpIlEElEEvPT2_PKT0_lPKT_S9_lT1_ --------------------------
	.section	.nv.constant0._ZN2at6native55_GLOBAL__N__0955718d_22_SparseCsrTensorMath_cu_868dd54534reduce_sparse_csr_dim0_cuda_kernelIilNS1_14ReductionAddOpIlEElEEvPT2_PKT0_lPKT_S9_lT1_,"a",@progbits
	.sectionflags	@""
	.align	4
.nv.constant0._ZN2at6native55_GLOBAL__N__0955718d_22_SparseCsrTensorMath_cu_868dd54534reduce_sparse_csr_dim0_cuda_kernelIilNS1_14ReductionAddOpIlEElEEvPT2_PKT0_lPKT_S9_lT1_:
	.zero		401


//--------------------- .nv.constant0._ZN2at6native55_GLOBAL__N__0955718d_22_SparseCsrTensorMath_cu_868dd54534reduce_sparse_csr_dim0_cuda_kernelIiiNS1_14ReductionAddOpIlEElEEvPT2_PKT0_lPKT_S9_lT1_ --------------------------
	.section	.nv.constant0._ZN2at6native55_GLOBAL__N__0955718d_22_SparseCsrTensorMath_cu_868dd54534reduce_sparse_csr_dim0_cuda_kernelIiiNS1_14ReductionAddOpIlEElEEvPT2_PKT0_lPKT_S9_lT1_,"a",@progbits
	.sectionflags	@""
	.align	4
.nv.constant0._ZN2at6native55_GLOBAL__N__0955718d_22_SparseCsrTensorMath_cu_868dd54534reduce_sparse_csr_dim0_cuda_kernelIiiNS1_14ReductionAddOpIlEElEEvPT2_PKT0_lPKT_S9_lT1_:
	.zero		401


//--------------------- .nv.constant0._ZN2at6native55_GLOBAL__N__0955718d_22_SparseCsrTensorMath_cu_868dd54534reduce_sparse_csr_dim1_cuda_kernelIalNS1_14ReductionAddOpIlEElEEvPT2_PKT_PKT0_SC_lT1_ --------------------------
	.section	.nv.constant0._ZN2at6native55_GLOBAL__N__0955718d_22_SparseCsrTensorMath_cu_868dd54534reduce_sparse_csr_dim1_cuda_kernelIalNS1_14ReductionAddOpIlEElEEvPT2_PKT_PKT0_SC_lT1_,"a",@progbits
	.sectionflags	@""
	.align	4
.nv.constant0._ZN2at6native55_GLOBAL__N__0955718d_22_SparseCsrTensorMath_cu_868dd54534reduce_sparse_csr_dim1_cuda_kernelIalNS1_14ReductionAddOpIlEElEEvPT2_PKT_PKT0_SC_lT1_:
	.zero		393


//--------------------- .nv.constant0._ZN2at6native55_GLOBAL__N__0955718d_22_SparseCsrTensorMath_cu_868dd54534reduce_sparse_csr_dim1_cuda_kernelIaiNS1_14ReductionAddOpIlEElEEvPT2_PKT_PKT0_SC_lT1_ --------------------------
	.section	.nv.constant0._ZN2at6native55_GLOBAL__N__0955718d_22_SparseCsrTensorMath_cu_868dd54534reduce_sparse_csr_dim1_cuda_kernelIaiNS1_14ReductionAddOpIlEElEEvPT2_PKT_PKT0_SC_lT1_,"a",@progbits
	.sectionflags	@""
	.align	4
.nv.constant0._ZN2at6native55_GLOBAL__N__0955718d_22_SparseCsrTensorMath_cu_868dd54534reduce_sparse_csr_dim1_cuda_kernelIaiNS1_14ReductionAddOpIlEElEEvPT2_PKT_PKT0_SC_lT1_:
	.zero		393


//--------------------- .nv.constant0._ZN2at6native55_GLOBAL__N__0955718d_22_SparseCsrTensorMath_cu_868dd54534reduce_sparse_csr_dim0_cuda_kernelIalNS1_14ReductionAddOpIlEElEEvPT2_PKT0_lPKT_S9_lT1_ --------------------------
	.section	.nv.constant0._ZN2at6native55_GLOBAL__N__0955718d_22_SparseCsrTensorMath_cu_868dd54534reduce_sparse_csr_dim0_cuda_kernelIalNS1_14ReductionAddOpIlEElEEvPT2_PKT0_lPKT_S9_lT1_,"a",@progbits
	.sectionflags	@""
	.align	4
.nv.constant0._ZN2at6native55_GLOBAL__N__0955718d_22_SparseCsrTensorMath_cu_868dd54534reduce_sparse_csr_dim0_cuda_kernelIalNS1_14ReductionAddOpIlEElEEvPT2_PKT0_lPKT_S9_lT1_:
	.zero		401


//--------------------- .nv.constant0._ZN2at6native55_GLOBAL__N__0955718d_22_SparseCsrTensorMath_cu_868dd54534reduce_sparse_csr_dim0_cuda_kernelIaiNS1_14ReductionAddOpIlEElEEvPT2_PKT0_lPKT_S9_lT1_ --------------------------
	.section	.nv.constant0._ZN2at6native55_GLOBAL__N__0955718d_22_SparseCsrTensorMath_cu_868dd54534reduce_sparse_csr_dim0_cuda_kernelIaiNS1_14ReductionAddOpIlEElEEvPT2_PKT0_lPKT_S9_lT1_,"a",@progbits
	.sectionflags	@""
	.align	4
.nv.constant0._ZN2at6native55_GLOBAL__N__0955718d_22_SparseCsrTensorMath_cu_868dd54534reduce_sparse_csr_dim0_cuda_kernelIaiNS1_14ReductionAddOpIlEElEEvPT2_PKT0_lPKT_S9_lT1_:
	.zero		401


//--------------------- .nv.constant0._ZN2at6native55_GLOBAL__N__0955718d_22_SparseCsrTensorMath_cu_868dd54534reduce_sparse_csr_dim1_cuda_kernelIhlNS1_14ReductionAddOpIlEElEEvPT2_PKT_PKT0_SC_lT1_ --------------------------
	.section	.nv.constant0._ZN2at6native55_GLOBAL__N__0955718d_22_SparseCsrTensorMath_cu_868dd54534reduce_sparse_csr_dim1_cuda_kernelIhlNS1_14ReductionAddOpIlEElEEvPT2_PKT_PKT0_SC_lT1_,"a",@progbits
	.sectionflags	@""
	.align	4
.nv.constant0._ZN2at6native55_GLOBAL__N__0955718d_22_SparseCsrTensorMath_cu_868dd54534reduce_sparse_csr_dim1_cuda_kernelIhlNS1_14ReductionAddOpIlEElEEvPT2_PKT_PKT0_SC_lT1_:
	.zero		393


//--------------------- .nv.constant0._ZN2at6native55_GLOBAL__N__0955718d_22_SparseCsrTensorMath_cu_868dd54534reduce_sparse_csr_dim1_cuda_kernelIhiNS1_14ReductionAddOpIlEElEEvPT2_PKT_PKT0_SC_lT1_ --------------------------
	.section	.nv.constant0._ZN2at6native55_GLOBAL__N__0955718d_22_SparseCsrTensorMath_cu_868dd54534reduce_sparse_csr_dim1_cuda_kernelIhiNS1_14ReductionAddOpIlEElEEvPT2_PKT_PKT0_SC_lT1_,"a",@progbits
	.sectionflags	@""
	.align	4
.nv.constant0._ZN2at6native55_GLOBAL__N__0955718d_22_SparseCsrTensorMath_cu_868dd54534reduce_sparse_csr_dim1_cuda_kernelIhiNS1_14ReductionAddOpIlEElEEvPT2_PKT_PKT0_SC_lT1_:
	.zero		393


//--------------------- .nv.constant0._ZN2at6native55_GLOBAL__N__0955718d_22_SparseCsrTensorMath_cu_868dd54536reduce_crow_indices_dim1_cuda_kernelIlEEvPT_S4_PKS3_l --------------------------
	.section	.nv.constant0._ZN2at6native55_GLOBAL__N__0955718d_22_SparseCsrTensorMath_cu_868dd54536reduce_crow_indices_dim1_cuda_kernelIlEEvPT_S4_PKS3_l,"a",@progbits
	.sectionflags	@""
	.align	4
.nv.constant0._ZN2at6native55_GLOBAL__N__0955718d_22_SparseCsrTensorMath_cu_868dd54536reduce_crow_indices_dim1_cuda_kernelIlEEvPT_S4_PKS3_l:
	.zero		384


//--------------------- .nv.constant0._ZN2at6native55_GLOBAL__N__0955718d_22_SparseCsrTensorMath_cu_868dd54536reduce_crow_indices_dim1_cuda_kernelIiEEvPT_S4_PKS3_l --------------------------
	.section	.nv.constant0._ZN2at6native55_GLOBAL__N__0955718d_22_SparseCsrTensorMath_cu_868dd54536reduce_crow_indices_dim1_cuda_kernelIiEEvPT_S4_PKS3_l,"a",@progbits
	.sectionflags	@""
	.align	4
.nv.constant0._ZN2at6native55_GLOBAL__N__0955718d_22_SparseCsrTensorMath_cu_868dd54536reduce_crow_indices_dim1_cuda_kernelIiEEvPT_S4_PKS3_l:
	.zero		384


//--------------------- .nv.constant0._ZN2at6native55_GLOBAL__N__0955718d_22_SparseCsrTensorMath_cu_868dd54534reduce_sparse_csr_dim0_cuda_kernelIhlNS1_14ReductionAddOpIlEElEEvPT2_PKT0_lPKT_S9_lT1_ --------------------------
	.section	.nv.constant0._ZN2at6native55_GLOBAL__N__0955718d_22_SparseCsrTensorMath_cu_868dd54534reduce_sparse_csr_dim0_cuda_kernelIhlNS1_14ReductionAddOpIlEElEEvPT2_PKT0_lPKT_S9_lT1_,"a",@progbits
	.sectionflags	@""
	.align	4
.nv.constant0._ZN2at6native55_GLOBAL__N__0955718d_22_SparseCsrTensorMath_cu_868dd54534reduce_sparse_csr_dim0_cuda_kernelIhlNS1_14ReductionAddOpIlEElEEvPT2_PKT0_lPKT_S9_lT1_:
	.zero		401


//--------------------- .nv.constant0._ZN2at6native55_GLOBAL__N__0955718d_22_SparseCsrTensorMath_cu_868dd54534reduce_sparse_csr_dim0_cuda_kernelIhiNS1_14ReductionAddOpIlEElEEvPT2_PKT0_lPKT_S9_lT1_ --------------------------
	.section	.nv.constant0._ZN2at6native55_GLOBAL__N__0955718d_22_SparseCsrTensorMath_cu_868dd54534reduce_sparse_csr_dim0_cuda_kernelIhiNS1_14ReductionAddOpIlEElEEvPT2_PKT0_lPKT_S9_lT1_,"a",@progbits
	.sectionflags	@""
	.align	4
.nv.constant0._ZN2at6native55_GLOBAL__N__0955718d_22_SparseCsrTensorMath_cu_868dd54534reduce_sparse_csr_dim0_cuda_kernelIhiNS1_14ReductionAddOpIlEElEEvPT2_PKT0_lPKT_S9_lT1_:
	.zero		401


//--------------------- .nv.constant0._ZN2at6native55_GLOBAL__N__0955718d_22_SparseCsrTensorMath_cu_868dd54543convert_indices_from_csr_to_coo_cuda_kernelIslEEvPT0_PKT_lll --------------------------
	.section	.nv.constant0._ZN2at6native55_GLOBAL__N__0955718d_22_SparseCsrTensorMath_cu_868dd54543convert_indices_from_csr_to_coo_cuda_kernelIslEEvPT0_PKT_lll,"a",@progbits
	.sectionflags	@""
	.align	4
.nv.constant0._ZN2at6native55_GLOBAL__N__0955718d_22_SparseCsrTensorMath_cu_868dd54543convert_indices_from_csr_to_coo_cuda_kernelIslEEvPT0_PKT_lll:
	.zero		392


//--------------------- .nv.constant0._ZN2at6native55_GLOBAL__N__0955718d_22_SparseCsrTensorMath_cu_868dd54543convert_indices_from_csr_to_coo_cuda_kernelIllEEvPT0_PKT_lll --------------------------
	.section	.nv.constant0._ZN2at6native55_GLOBAL__N__0955718d_22_SparseCsrTensorMath_cu_868dd54543convert_indices_from_csr_to_coo_cuda_kernelIllEEvPT0_PKT_lll,"a",@progbits
	.sectionflags	@""
	.align	4
.nv.constant0._ZN2at6native55_GLOBAL__N__0955718d_22_SparseCsrTensorMath_cu_868dd54543convert_indices_from_csr_to_coo_cuda_kernelIllEEvPT0_PKT_lll:
	.zero		392


//--------------------- .nv.constant0._ZN2at6native55_GLOBAL__N__0955718d_22_SparseCsrTensorMath_cu_868dd54543convert_indices_from_csr_to_coo_cuda_kernelIilEEvPT0_PKT_lll --------------------------
	.section	.nv.constant0._ZN2at6native55_GLOBAL__N__0955718d_22_SparseCsrTensorMath_cu_868dd54543convert_indices_from_csr_to_coo_cuda_kernelIilEEvPT0_PKT_lll,"a",@progbits
	.sectionflags	@""
	.align	4
.nv.constant0._ZN2at6native55_GLOBAL__N__0955718d_22_SparseCsrTensorMath_cu_868dd54543convert_indices_from_csr_to_coo_cuda_kernelIilEEvPT0_PKT_lll:
	.zero		392


//--------------------- .nv.constant0._ZN2at6native55_GLOBAL__N__0955718d_22_SparseCsrTensorMath_cu_868dd54543convert_indices_from_csr_to_coo_cuda_kernelIalEEvPT0_PKT_lll --------------------------
	.section	.nv.constant0._ZN2at6native55_GLOBAL__N__0955718d_22_SparseCsrTensorMath_cu_868dd54543convert_indices_from_csr_to_coo_cuda_kernelIalEEvPT0_PKT_lll,"a",@progbits
	.sectionflags	@""
	.align	4
.nv.constant0._ZN2at6native55_GLOBAL__N__0955718d_22_SparseCsrTensorMath_cu_868dd54543convert_indices_from_csr_to_coo_cuda_kernelIalEEvPT0_PKT_lll:
	.zero		392


//--------------------- .nv.constant0._ZN2at6native55_GLOBAL__N__0955718d_22_SparseCsrTensorMath_cu_868dd54543convert_indices_from_csr_to_coo_cuda_kernelIhlEEvPT0_PKT_lll --------------------------
	.section	.nv.constant0._ZN2at6native55_GLOBAL__N__0955718d_22_SparseCsrTensorMath_cu_868dd54543convert_indices_from_csr_to_coo_cuda_kernelIhlEEvPT0_PKT_lll,"a",@progbits
	.sectionflags	@""
	.align	4
.nv.constant0._ZN2at6native55_GLOBAL__N__0955718d_22_SparseCsrTensorMath_cu_868dd54543convert_indices_from_csr_to_coo_cuda_kernelIhlEEvPT0_PKT_lll:
	.zero		392


//--------------------- .nv.constant0._ZN2at6native55_GLOBAL__N__0955718d_22_SparseCsrTensorMath_cu_868dd54543convert_indices_from_csr_to_coo_cuda_kernelIsiEEvPT0_PKT_lll --------------------------
	.section	.nv.constant0._ZN2at6native55_GLOBAL__N__0955718d_22_SparseCsrTensorMath_cu_868dd54543convert_indices_from_csr_to_coo_cuda_kernelIsiEEvPT0_PKT_lll,"a",@progbits
	.sectionflags	@""
	.align	4
.nv.constant0._ZN2at6native55_GLOBAL__N__0955718d_22_SparseCsrTensorMath_cu_868dd54543convert_indices_from_csr_to_coo_cuda_kernelIsiEEvPT0_PKT_lll:
	.zero		392


//--------------------- .nv.constant0._ZN2at6native55_GLOBAL__N__0955718d_22_SparseCsrTensorMath_cu_868dd54543convert_indices_from_csr_to_coo_cuda_kernelIliEEvPT0_PKT_lll --------------------------
	.section	.nv.constant0._ZN2at6native55_GLOBAL__N__0955718d_22_SparseCsrTensorMath_cu_868dd54543convert_indices_from_csr_to_coo_cuda_kernelIliEEvPT0_PKT_lll,"a",@progbits
	.sectionflags	@""
	.align	4
.nv.constant0._ZN2at6native55_GLOBAL__N__0955718d_22_SparseCsrTensorMath_cu_868dd54543convert_indices_from_csr_to_coo_cuda_kernelIliEEvPT0_PKT_lll:
	.zero		392


//--------------------- .nv.constant0._ZN2at6native55_GLOBAL__N__0955718d_22_SparseCsrTensorMath_cu_868dd54543convert_indices_from_csr_to_coo_cuda_kernelIiiEEvPT0_PKT_lll --------------------------
	.section	.nv.constant0._ZN2at6native55_GLOBAL__N__0955718d_22_SparseCsrTensorMath_cu_868dd54543convert_indices_from_csr_to_coo_cuda_kernelIiiEEvPT0_PKT_lll,"a",@progbits
	.sectionflags	@""
	.align	4
.nv.constant0._ZN2at6native55_GLOBAL__N__0955718d_22_SparseCsrTensorMath_cu_868dd54543convert_indices_from_csr_to_coo_cuda_kernelIiiEEvPT0_PKT_lll:
	.zero		392


//--------------------- .nv.constant0._ZN2at6native55_GLOBAL__N__0955718d_22_SparseCsrTensorMath_cu_868dd54543convert_indices_from_csr_to_coo_cuda_kernelIaiEEvPT0_PKT_lll --------------------------
	.section	.nv.constant0._ZN2at6native55_GLOBAL__N__0955718d_22_SparseCsrTensorMath_cu_868dd54543convert_indices_from_csr_to_coo_cuda_kernelIaiEEvPT0_PKT_lll,"a",@progbits
	.sectionflags	@""
	.align	4
.nv.constant0._ZN2at6native55_GLOBAL__N__0955718d_22_SparseCsrTensorMath_cu_868dd54543convert_indices_from_csr_to_coo_cuda_kernelIaiEEvPT0_PKT_lll:
	.zero		392


//--------------------- .nv.constant0._ZN2at6native55_GLOBAL__N__0955718d_22_SparseCsrTensorMath_cu_868dd54543convert_indices_from_csr_to_coo_cuda_kernelIhiEEvPT0_PKT_lll --------------------------
	.section	.nv.constant0._ZN2at6native55_GLOBAL__N__0955718d_22_SparseCsrTensorMath_cu_868dd54543convert_indices_from_csr_to_coo_cuda_kernelIhiEEvPT0_PKT_lll,"a",@progbits
	.sectionflags	@""
	.align	4
.nv.constant0._ZN2at6native55_GLOBAL__N__0955718d_22_SparseCsrTensorMath_cu_868dd54543convert_indices_from_csr_to_coo_cuda_kernelIhiEEvPT0_PKT_lll:
	.zero		392


//--------------------- .nv.constant0._ZN2at6native55_GLOBAL__N__0955718d_22_SparseCsrTensorMath_cu_868dd54543convert_indices_from_coo_to_csr_cuda_kernelIslEEvPT0_PKT_ll --------------------------
	.section	.nv.constant0._ZN2at6native55_GLOBAL__N__0955718d_22_SparseCsrTensorMath_cu_868dd54543convert_indices_from_coo_to_csr_cuda_kernelIslEEvPT0_PKT_ll,"a",@progbits
	.sectionflags	@""
	.align	4
.nv.constant0._ZN2at6native55_GLOBAL__N__0955718d_22_SparseCsrTensorMath_cu_868dd54543convert_indices_from_coo_to_csr_cuda_kernelIslEEvPT0_PKT_ll:
	.zero		384


//--------------------- .nv.constant0._ZN2at6native55_GLOBAL__N__0955718d_22_SparseCsrTensorMath_cu_868dd54543convert_indices_from_coo_to_csr_cuda_kernelIllEEvPT0_PKT_ll --------------------------
	.section	.nv.constant0._ZN2at6native55_GLOBAL__N__0955718d_22_SparseCsrTensorMath_cu_868dd54543convert_indices_from_coo_to_csr_cuda_kernelIllEEvPT0_PKT_ll,"a",@progbits
	.sectionflags	@""
	.align	4
.nv.constant0._ZN2at6native55_GLOBAL__N__0955718d_22_SparseCsrTensorMath_cu_868dd54543convert_indices_from_coo_to_csr_cuda_kernelIllEEvPT0_PKT_ll:
	.zero		384


//--------------------- .nv.constant0._ZN2at6native55_GLOBAL__N__0955718d_22_SparseCsrTensorMath_cu_868dd54543convert_indices_from_coo_to_csr_cuda_kernelIilEEvPT0_PKT_ll --------------------------
	.section	.nv.constant0._ZN2at6native55_GLOBAL__N__0955718d_22_SparseCsrTensorMath_cu_868dd54543convert_indices_from_coo_to_csr_cuda_kernelIilEEvPT0_PKT_ll,"a",@progbits
	.sectionflags	@""
	.align	4
.nv.constant0._ZN2at6native55_GLOBAL__N__0955718d_22_SparseCsrTensorMath_cu_868dd54543convert_indices_from_coo_to_csr_cuda_kernelIilEEvPT0_PKT_ll:
	.zero		384


//--------------------- .nv.constant0._ZN2at6native55_GLOBAL__N__0955718d_22_SparseCsrTensorMath_cu_868dd54543convert_indices_from_coo_to_csr_cuda_kernelIalEEvPT0_PKT_ll --------------------------
	.section	.nv.constant0._ZN2at6native55_GLOBAL__N__0955718d_22_SparseCsrTensorMath_cu_868dd54543convert_indices_from_coo_to_csr_cuda_kernelIalEEvPT0_PKT_ll,"a",@progbits
	.sectionflags	@""
	.align	4
.nv.constant0._ZN2at6native55_GLOBAL__N__0955718d_22_SparseCsrTensorMath_cu_868dd54543convert_indices_from_coo_to_csr_cuda_kernelIalEEvPT0_PKT_ll:
	.zero		384


//--------------------- .nv.constant0._ZN2at6native55_GLOBAL__N__0955718d_22_SparseCsrTensorMath_cu_868dd54543convert_indices_from_coo_to_csr_cuda_kernelIhlEEvPT0_PKT_ll --------------------------
	.section	.nv.constant0._ZN2at6native55_GLOBAL__N__0955718d_22_SparseCsrTensorMath_cu_868dd54543convert_indices_from_coo_to_csr_cuda_kernelIhlEEvPT0_PKT_ll,"a",@progbits
	.sectionflags	@""
	.align	4
.nv.constant0._ZN2at6native55_GLOBAL__N__0955718d_22_SparseCsrTensorMath_cu_868dd54543convert_indices_from_coo_to_csr_cuda_kernelIhlEEvPT0_PKT_ll:
	.zero		384


//--------------------- .nv.constant0._ZN2at6native55_GLOBAL__N__0955718d_22_SparseCsrTensorMath_cu_868dd54543convert_indices_from_coo_to_csr_cuda_kernelIsiEEvPT0_PKT_ll --------------------------
	.section	.nv.constant0._ZN2at6native55_GLOBAL__N__0955718d_22_SparseCsrTensorMath_cu_868dd54543convert_indices_from_coo_to_csr_cuda_kernelIsiEEvPT0_PKT_ll,"a",@progbits
	.sectionflags	@""
	.align	4
.nv.constant0._ZN2at6native55_GLOBAL__N__0955718d_22_SparseCsrTensorMath_cu_868dd54543convert_indices_from_coo_to_csr_cuda_kernelIsiEEvPT0_PKT_ll:
	.zero		384


//--------------------- .nv.constant0._ZN2at6native55_GLOBAL__N__0955718d_22_SparseCsrTensorMath_cu_868dd54543convert_indices_from_coo_to_csr_cuda_kernelIliEEvPT0_PKT_ll --------------------------
	.section	.nv.constant0._ZN2at6native55_GLOBAL__N__0955718d_22_SparseCsrTensorMath_cu_868dd54543convert_indices_from_coo_to_csr_cuda_kernelIliEEvPT0_PKT_ll,"a",@progbits
	.sectionflags	@""
	.align	4
.nv.constant0._ZN2at6native55_GLOBAL__N__0955718d_22_SparseCsrTensorMath_cu_868dd54543convert_indices_from_coo_to_csr_cuda_kernelIliEEvPT0_PKT_ll:
	.zero		384


//--------------------- .nv.constant0._ZN2at6native55_GLOBAL__N__0955718d_22_SparseCsrTensorMath_cu_868dd54543convert_indices_from_coo_to_csr_cuda_kernelIiiEEvPT0_PKT_ll --------------------------
	.section	.nv.constant0._ZN2at6native55_GLOBAL__N__0955718d_22_SparseCsrTensorMath_cu_868dd54543convert_indices_from_coo_to_csr_cuda_kernelIiiEEvPT0_PKT_ll,"a",@progbits
	.sectionflags	@""
	.align	4
.nv.constant0._ZN2at6native55_GLOBAL__N__0955718d_22_SparseCsrTensorMath_cu_868dd54543convert_indices_from_coo_to_csr_cuda_kernelIiiEEvPT0_PKT_ll:
	.zero		384


//--------------------- .nv.constant0._ZN2at6native55_GLOBAL__N__0955718d_22_SparseCsrTensorMath_cu_868dd54543convert_indices_from_coo_to_csr_cuda_kernelIaiEEvPT0_PKT_ll --------------------------
	.section	.nv.constant0._ZN2at6native55_GLOBAL__N__0955718d_22_SparseCsrTensorMath_cu_868dd54543convert_indices_from_coo_to_csr_cuda_kernelIaiEEvPT0_PKT_ll,"a",@progbits
	.sectionflags	@""
	.align	4
.nv.constant0._ZN2at6native55_GLOBAL__N__0955718d_22_SparseCsrTensorMath_cu_868dd54543convert_indices_from_coo_to_csr_cuda_kernelIaiEEvPT0_PKT_ll:
	.zero		384


//--------------------- .nv.constant0._ZN2at6native55_GLOBAL__N__0955718d_22_SparseCsrTensorMath_cu_868dd54543convert_indices_from_coo_to_csr_cuda_kernelIhiEEvPT0_PKT_ll --------------------------
	.section	.nv.constant0._ZN2at6native55_GLOBAL__N__0955718d_22_SparseCsrTensorMath_cu_868dd54543convert_indices_from_coo_to_csr_cuda_kernelIhiEEvPT0_PKT_ll,"a",@progbits
	.sectionflags	@""
	.align	4
.nv.constant0._ZN2at6native55_GLOBAL__N__0955718d_22_SparseCsrTensorMath_cu_868dd54543convert_indices_from_coo_to_csr_cuda_kernelIhiEEvPT0_PKT_ll:
	.zero		384


//--------------------- .nv.constant0._ZN2at6native13reduce_kernelILi512ELi1ENS0_8ReduceOpIN3c108BFloat16ENS0_14func_wrapper_tIS4_NS0_55_GLOBAL__N__0955718d_22_SparseCsrTensorMath_cu_868dd54514ReductionMulOpIS4_EEEEjS4_Li4ELi4EEEEEvT1_ --------------------------
	.section	.nv.constant0._ZN2at6native13reduce_kernelILi512ELi1ENS0_8ReduceOpIN3c108BFloat16ENS0_14func_wrapper_tIS4_NS0_55_GLOBAL__N__0955718d_22_SparseCsrTensorMath_cu_868dd54514ReductionMulOpIS4_EEEEjS4_Li4ELi4EEEEEvT1_,"a",@progbits
	.sectionflags	@""
	.align	4
.nv.constant0._ZN2at6native13reduce_kernelILi512ELi1ENS0_8ReduceOpIN3c108BFloat16ENS0_14func_wrapper_tIS4_NS0_55_GLOBAL__N__0955718d_22_SparseCsrTensorMath_cu_868dd54514ReductionMulOpIS4_EEEEjS4_Li4ELi4EEEEEvT1_:
	.zero		1392


//--------------------- .nv.constant0._ZN2at6native13reduce_kernelILi256ELi2ENS0_8ReduceOpIN3c108BFloat16ENS0_14func_wrapper_tIS4_NS0_55_GLOBAL__N__0955718d_22_SparseCsrTensorMath_cu_868dd54514ReductionMulOpIS4_EEEEjS4_Li4ELi4EEEEEvT1_ --------------------------
	.section	.nv.constant0._ZN2at6native13reduce_kernelILi256ELi2ENS0_8ReduceOpIN3c108BFloat16ENS0_14func_wrapper_tIS4_NS0_55_GLOBAL__N__0955718d_22_SparseCsrTensorMath_cu_868dd54514ReductionMulOpIS4_EEEEjS4_Li4ELi4EEEEEvT1_,"a",@progbits
	.sectionflags	@""
	.align	4
.nv.constant0._ZN2at6native13reduce_kernelILi256ELi2ENS0_8ReduceOpIN3c108BFloat16ENS0_14func_wrapper_tIS4_NS0_55_GLOBAL__N__0955718d_22_SparseCsrTensorMath_cu_868dd54514ReductionMulOpIS4_EEEEjS4_Li4ELi4EEEEEvT1_:
	.zero		1392


//--------------------- .nv.constant0._ZN2at6native13reduce_kernelILi128ELi4ENS0_8ReduceOpIN3c108BFloat16ENS0_14func_wrapper_tIS4_NS0_55_GLOBAL__N__0955718d_22_SparseCsrTensorMath_cu_868dd54514ReductionMulOpIS4_EEEEjS4_Li4ELi4EEEEEvT1_ --------------------------
	.section	.nv.constant0._ZN2at6native13reduce_kernelILi128ELi4ENS0_8ReduceOpIN3c108BFloat16ENS0_14func_wrapper_tIS4_NS0_55_GLOBAL__N__0955718d_22_SparseCsrTensorMath_cu_868dd54514ReductionMulOpIS4_EEEEjS4_Li4ELi4EEEEEvT1_,"a",@progbits
	.sectionflags	@""
	.align	4
.nv.constant0._ZN2at6native13reduce_kernelILi128ELi4ENS0_8ReduceOpIN3c108BFloat16ENS0_14func_wrapper_tIS4_NS0_55_GLOBAL__N__0955718d_22_SparseCsrTensorMath_cu_868dd54514ReductionMulOpIS4_EEEEjS4_Li4ELi4EEEEEvT1_:
	.zero		1392


//--------------------- .nv.constant0._ZN2at6native13reduce_kernelILi512ELi1ENS0_8ReduceOpIN3c104HalfENS0_14func_wrapper_tIS4_NS0_55_GLOBAL__N__0955718d_22_SparseCsrTensorMath_cu_868dd54514ReductionMulOpIS4_EEEEjS4_Li4ELi4EEEEEvT1_ --------------------------
	.section	.nv.constant0._ZN2at6native13reduce_kernelILi512ELi1ENS0_8ReduceOpIN3c104HalfENS0_14func_wrapper_tIS4_NS0_55_GLOBAL__N__0955718d_22_SparseCsrTensorMath_cu_868dd54514ReductionMulOpIS4_EEEEjS4_Li4ELi4EEEEEvT1_,"a",@progbits
	.sectionflags	@""
	.align	4
.nv.constant0._ZN2at6native13reduce_kernelILi512ELi1ENS0_8ReduceOpIN3c104HalfENS0_14func_wrapper_tIS4_NS0_55_GLOBAL__N__0955718d_22_SparseCsrTensorMath_cu_868dd54514ReductionMulOpIS4_EEEEjS4_Li4ELi4EEEEEvT1_:
	.zero		1392


//--------------------- .nv.constant0._ZN2at6native13reduce_kernelILi256ELi2ENS0_8ReduceOpIN3c104HalfENS0_14func_wrapper_tIS4_NS0_55_GLOBAL__N__0955718d_22_SparseCsrTensorMath_cu_868dd54514ReductionMulOpIS4_EEEEjS4_Li4ELi4EEEEEvT1_ --------------------------
	.section	.nv.constant0._ZN2at6native13reduce_kernelILi256ELi2ENS0_8ReduceOpIN3c104HalfENS0_14func_wrapper_tIS4_NS0_55_GLOBAL__N__0955718d_22_SparseCsrTensorMath_cu_868dd54514ReductionMulOpIS4_EEEEjS4_Li4ELi4EEEEEvT1_,"a",@progbits
	.sectionflags	@""
	.align	4
.nv.constant0._ZN2at6native13reduce_kernelILi256ELi2ENS0_8ReduceOpIN3c104HalfENS0_14func_wrapper_tIS4_NS0_55_GLOBAL__N__0955718d_22_SparseCsrTensorMath_cu_868dd54514ReductionMulOpIS4_EEEEjS4_Li4ELi4EEEEEvT1_:
	.zero		1392


//--------------------- .nv.constant0._ZN2at6native13reduce_kernelILi128ELi4ENS0_8ReduceOpIN3c104HalfENS0_14func_wrapper_tIS4_NS0_55_GLOBAL__N__0955718d_22_SparseCsrTensorMath_cu_868dd54514ReductionMulOpIS4_EEEEjS4_Li4ELi4EEEEEvT1_ --------------------------
	.section	.nv.constant0._ZN2at6native13reduce_kernelILi128ELi4ENS0_8ReduceOpIN3c104HalfENS0_14func_wrapper_tIS4_NS0_55_GLOBAL__N__0955718d_22_SparseCsrTensorMath_cu_868dd54514ReductionMulOpIS4_EEEEjS4_Li4ELi4EEEEEvT1_,"a",@progbits
	.sectionflags	@""
	.align	4
.nv.constant0._ZN2at6native13reduce_kernelILi128ELi4ENS0_8ReduceOpIN3c104HalfENS0_14func_wrapper_tIS4_NS0_55_GLOBAL__N__0955718d_22_SparseCsrTensorMath_cu_868dd54514ReductionMulOpIS4_EEEEjS4_Li4ELi4EEEEEvT1_:
	.zero		1392


//--------------------- .nv.constant0._ZN2at6native13reduce_kernelILi512ELi1ENS0_8ReduceOpIN3c107complexIfEENS0_14func_wrapper_tIS5_NS0_55_GLOBAL__N__0955718d_22_SparseCsrTensorMath_cu_868dd54514ReductionMulOpIS5_EEEEjS5_Li4ELi4EEEEEvT1_ --------------------------
	.section	.nv.constant0._ZN2at6native13reduce_kernelILi512ELi1ENS0_8ReduceOpIN3c107complexIfEENS0_14func_wrapper_tIS5_NS0_55_GLOBAL__N__0955718d_22_SparseCsrTensorMath_cu_868dd54514ReductionMulOpIS5_EEEEjS5_Li4ELi4EEEEEvT1_,"a",@progbits
	.sectionflags	@""
	.align	4
.nv.constant0._ZN2at6native13reduce_kernelILi512ELi1ENS0_8ReduceOpIN3c107complexIfEENS0_14func_wrapper_tIS5_NS0_55_GLOBAL__N__0955718d_22_SparseCsrTensorMath_cu_868dd54514ReductionMulOpIS5_EEEEjS5_Li4ELi4EEEEEvT1_:
	.zero		1408


//--------------------- .nv.constant0._ZN2at6native13reduce_kernelILi256ELi2ENS0_8ReduceOpIN3c107complexIfEENS0_14func_wrapper_tIS5_NS0_55_GLOBAL__N__0955718d_22_SparseCsrTensorMath_cu_868dd54514ReductionMulOpIS5_EEEEjS5_Li4ELi4EEEEEvT1_ --------------------------
	.section	.nv.constant0._ZN2at6native13reduce_kernelILi256ELi2ENS0_8ReduceOpIN3c107complexIfEENS0_14func_wrapper_tIS5_NS0_55_GLOBAL__N__0955718d_22_SparseCsrTensorMath_cu_868dd54514ReductionMulOpIS5_EEEEjS5_Li4ELi4EEEEEvT1_,"a",@progbits
	.sectionflags	@""
	.align	4
.nv.constant0._ZN2at6native13reduce_kernelILi256ELi2ENS0_8ReduceOpIN3c107complexIfEENS0_14func_wrapper_tIS5_NS0_55_GLOBAL__N__0955718d_22_SparseCsrTensorMath_cu_868dd54514ReductionMulOpIS5_EEEEjS5_Li4ELi4EEEEEvT1_:
	.zero		1408


//--------------------- .nv.constant0._ZN2at6native13reduce_kernelILi128ELi4ENS0_8ReduceOpIN3c107complexIfEENS0_14func_wrapper_tIS5_NS0_55_GLOBAL__N__0955718d_22_SparseCsrTensorMath_cu_868dd54514ReductionMulOpIS5_EEEEjS5_Li4ELi4EEEEEvT1_ --------------------------
	.section	.nv.constant0._ZN2at6native13reduce_kernelILi128ELi4ENS0_8ReduceOpIN3c107complexIfEENS0_14func_wrapper_tIS5_NS0_55_GLOBAL__N__0955718d_22_SparseCsrTensorMath_cu_868dd54514ReductionMulOpIS5_EEEEjS5_Li4ELi4EEEEEvT1_,"a",@progbits
	.sectionflags	@""
	.align	4
.nv.constant0._ZN2at6native13reduce_kernelILi128ELi4ENS0_8ReduceOpIN3c107complexIfEENS0_14func_wrapper_tIS5_NS0_55_GLOBAL__N__0955718d_22_SparseCsrTensorMath_cu_868dd54514ReductionMulOpIS5_EEEEjS5_Li4ELi4EEEEEvT1_:
	.zero		1408


//--------------------- .nv.constant0._ZN2at6native13reduce_kernelILi256ELi1ENS0_8ReduceOpIN3c107complexIdEENS0_14func_wrapper_tIS5_NS0_55_GLOBAL__N__0955718d_22_SparseCsrTensorMath_cu_868dd54514ReductionMulOpIS5_EEEEjS5_Li4ELi4EEEEEvT1_ --------------------------
	.section	.nv.constant0._ZN2at6native13reduce_kernelILi256ELi1ENS0_8ReduceOpIN3c107complexIdEENS0_14func_wrapper_tIS5_NS0_55_GLOBAL__N__0955718d_22_SparseCsrTensorMath_cu_868dd54514ReductionMulOpIS5_EEEEjS5_Li4ELi4EEEEEvT1_,"a",@progbits
	.sectionflags	@""
	.align	4
.nv.constant0._ZN2at6native13reduce_kernelILi256ELi1ENS0_8ReduceOpIN3c107complexIdEENS0_14func_wrapper_tIS5_NS0_55_GLOBAL__N__0955718d_22_SparseCsrTensorMath_cu_868dd54514ReductionMulOpIS5_EEEEjS5_Li4ELi4EEEEEvT1_:
	.zero		1424


//--------------------- .nv.constant0._ZN2at6native13reduce_kernelILi128ELi2ENS0_8ReduceOpIN3c107complexIdEENS0_14func_wrapper_tIS5_NS0_55_GLOBAL__N__0955718d_22_SparseCsrTensorMath_cu_868dd54514ReductionMulOpIS5_EEEEjS5_Li4ELi4EEEEEvT1_ --------------------------
	.section	.nv.constant0._ZN2at6native13reduce_kernelILi128ELi2ENS0_8ReduceOpIN3c107complexIdEENS0_14func_wrapper_tIS5_NS0_55_GLOBAL__N__0955718d_22_SparseCsrTensorMath_cu_868dd54514ReductionMulOpIS5_EEEEjS5_Li4ELi4EEEEEvT1_,"a",@progbits
	.sectionflags	@""
	.align	4
.nv.constant0._ZN2at6native13reduce_kernelILi128ELi2ENS0_8ReduceOpIN3c107complexIdEENS0_14func_wrapper_tIS5_NS0_55_GLOBAL__N__0955718d_22_SparseCsrTensorMath_cu_868dd54514ReductionMulOpIS5_EEEEjS5_Li4ELi4EEEEEvT1_:
	.zero		1424


//--------------------- .nv.constant0._ZN2at6native13reduce_kernelILi64ELi4ENS0_8ReduceOpIN3c107complexIdEENS0_14func_wrapper_tIS5_NS0_55_GLOBAL__N__0955718d_22_SparseCsrTensorMath_cu_868dd54514ReductionMulOpIS5_EEEEjS5_Li4ELi4EEEEEvT1_ --------------------------
	.section	.nv.constant0._ZN2at6native13reduce_kernelILi64ELi4ENS0_8ReduceOpIN3c107complexIdEENS0_14func_wrapper_tIS5_NS0_55_GLOBAL__N__0955718d_22_SparseCsrTensorMath_cu_868dd54514ReductionMulOpIS5_EEEEjS5_Li4ELi4EEEEEvT1_,"a",@progbits
	.sectionflags	@""
	.align	4
.nv.constant0._ZN2at6native13reduce_kernelILi64ELi4ENS0_8ReduceOpIN3c107complexIdEENS0_14func_wrapper_tIS5_NS0_55_GLOBAL__N__0955718d_22_SparseCsrTensorMath_cu_868dd54514ReductionMulOpIS5_EEEEjS5_Li4ELi4EEEEEvT1_:
	.zero		1424


//--------------------- .nv.constant0._ZN2at6native13reduce_kernelILi512ELi1ENS0_8ReduceOpIfNS0_14func_wrapper_tIfNS0_55_GLOBAL__N__0955718d_22_SparseCsrTensorMath_cu_868dd54514ReductionMulOpIfEEEEjfLi4ELi4EEEEEvT1_ --------------------------
	.section	.nv.constant0._ZN2at6native13reduce_kernelILi512ELi1ENS0_8ReduceOpIfNS0_14func_wrapper_tIfNS0_55_GLOBAL__N__0955718d_22_SparseCsrTensorMath_cu_868dd54514ReductionMulOpIfEEEEjfLi4ELi4EEEEEvT1_,"a",@progbits
	.sectionflags	@""
	.align	4
.nv.constant0._ZN2at6native13reduce_kernelILi512ELi1ENS0_8ReduceOpIfNS0_14func_wrapper_tIfNS0_55_GLOBAL__N__0955718d_22_SparseCsrTensorMath_cu_868dd54514ReductionMulOpIfEEEEjfLi4ELi4EEEEEvT1_:
	.zero		1400


//--------------------- .nv.constant0._ZN2at6native13reduce_kernelILi256ELi2ENS0_8ReduceOpIfNS0_14func_wrapper_tIfNS0_55_GLOBAL__N__0955718d_22_SparseCsrTensorMath_cu_868dd54514ReductionMulOpIfEEEEjfLi4ELi4EEEEEvT1_ --------------------------
	.section	.nv.constant0._ZN2at6native13reduce_kernelILi256ELi2ENS0_8ReduceOpIfNS0_14func_wrapper_tIfNS0_55_GLOBAL__N__0955718d_22_SparseCsrTensorMath_cu_868dd54514ReductionMulOpIfEEEEjfLi4ELi4EEEEEvT1_,"a",@progbits
	.sectionflags	@""
	.align	4
.nv.constant0._ZN2at6native13reduce_kernelILi256ELi2ENS0_8ReduceOpIfNS0_14func_wrapper_tIfNS0_55_GLOBAL__N__0955718d_22_SparseCsrTensorMath_cu_868dd54514ReductionMulOpIfEEEEjfLi4ELi4EEEEEvT1_:
	.zero		1400


//--------------------- .nv.constant0._ZN2at6native13reduce_kernelILi128ELi4ENS0_8ReduceOpIfNS0_14func_wrapper_tIfNS0_55_GLOBAL__N__0955718d_22_SparseCsrTensorMath_cu_868dd54514ReductionMulOpIfEEEEjfLi4ELi4EEEEEvT1_ --------------------------
	.section	.nv.constant0._ZN2at6native13reduce_kernelILi128ELi4ENS0_8ReduceOpIfNS0_14func_wrapper_tIfNS0_55_GLOBAL__N__0955718d_22_SparseCsrTensorMath_cu_868dd54514ReductionMulOpIfEEEEjfLi4ELi4EEEEEvT1_,"a",@progbits
	.sectionflags	@""
	.align	4
.nv.constant0._ZN2at6native13reduce_kernelILi128ELi4ENS0_8ReduceOpIfNS0_14func_wrapper_tIfNS0_55_GLOBAL__N__0955718d_22_SparseCsrTensorMath_cu_868dd54514ReductionMulOpIfEEEEjfLi4ELi4EEEEEvT1_:
	.zero		1400


//--------------------- .nv.constant0._ZN2at6native13reduce_kernelILi512ELi1ENS0_8ReduceOpIdNS0_14func_wrapper_tIdNS0_55_GLOBAL__N__0955718d_22_SparseCsrTensorMath_cu_868dd54514ReductionMulOpIdEEEEjdLi4ELi4EEEEEvT1_ --------------------------
	.section	.nv.constant0._ZN2at6native13reduce_kernelILi512ELi1ENS0_8ReduceOpIdNS0_14func_wrapper_tIdNS0_55_GLOBAL__N__0955718d_22_SparseCsrTensorMath_cu_868dd54514ReductionMulOpIdEEEEjdLi4ELi4EEEEEvT1_,"a",@progbits
	.sectionflags	@""
	.align	4
.nv.constant0._ZN2at6native13reduce_kernelILi512ELi1ENS0_8ReduceOpIdNS0_14func_wrapper_tIdNS0_55_GLOBAL__N__0955718d_22_SparseCsrTensorMath_cu_868dd54514ReductionMulOpIdEEEEjdLi4ELi4EEEEEvT1_:
	.zero		1408


//--------------------- .nv.constant0._ZN2at6native13reduce_kernelILi256ELi2ENS0_8ReduceOpIdNS0_14func_wrapper_tIdNS0_55_GLOBAL__N__0955718d_22_SparseCsrTensorMath_cu_868dd54514ReductionMulOpIdEEEEjdLi4ELi4EEEEEvT1_ --------------------------
	.section	.nv.constant0._ZN2at6native13reduce_kernelILi256ELi2ENS0_8ReduceOpIdNS0_14func_wrapper_tIdNS0_55_GLOBAL__N__0955718d_22_SparseCsrTensorMath_cu_868dd54514ReductionMulOpIdEEEEjdLi4ELi4EEEEEvT1_,"a",@progbits
	.sectionflags	@""
	.align	4
.nv.constant0._ZN2at6native13reduce_kernelILi256ELi2ENS0_8ReduceOpIdNS0_14func_wrapper_tIdNS0_55_GLOBAL__N__0955718d_22_SparseCsrTensorMath_cu_868dd54514ReductionMulOpIdEEEEjdLi4ELi4EEEEEvT1_:
	.zero		1408


//--------------------- .nv.constant0._ZN2at6native13reduce_kernelILi128ELi4ENS0_8ReduceOpIdNS0_14func_wrapper_tIdNS0_55_GLOBAL__N__0955718d_22_SparseCsrTensorMath_cu_868dd54514ReductionMulOpIdEEEEjdLi4ELi4EEEEEvT1_ --------------------------
	.section	.nv.constant0._ZN2at6native13reduce_kernelILi128ELi4ENS0_8ReduceOpIdNS0_14func_wrapper_tIdNS0_55_GLOBAL__N__0955718d_22_SparseCsrTensorMath_cu_868dd54514ReductionMulOpIdEEEEjdLi4ELi4EEEEEvT1_,"a",@progbits
	.sectionflags	@""
	.align	4
.nv.constant0._ZN2at6native13reduce_kernelILi128ELi4ENS0_8ReduceOpIdNS0_14func_wrapper_tIdNS0_55_GLOBAL__N__0955718d_22_SparseCsrTensorMath_cu_868dd54514ReductionMulOpIdEEEEjdLi4ELi4EEEEEvT1_:
	.zero		1408


//--------------------- .nv.constant0._ZN2at6native13reduce_kernelILi512ELi1ENS0_8ReduceOpIsNS0_14func_wrapper_tIsNS0_55_GLOBAL__N__0955718d_22_SparseCsrTensorMath_cu_868dd54514ReductionMulOpIsEEEEjsLi4ELi4EEEEEvT1_ --------------------------
	.section	.nv.constant0._ZN2at6native13reduce_kernelILi512ELi1ENS0_8ReduceOpIsNS0_14func_wrapper_tIsNS0_55_GLOBAL__N__0955718d_22_SparseCsrTensorMath_cu_868dd54514ReductionMulOpIsEEEEjsLi4ELi4EEEEEvT1_,"a",@progbits
	.sectionflags	@""
	.align	4
.nv.constant0._ZN2at6native13reduce_kernelILi512ELi1ENS0_8ReduceOpIsNS0_14func_wrapper_tIsNS0_55_GLOBAL__N__0955718d_22_SparseCsrTensorMath_cu_868dd54514ReductionMulOpIsEEEEjsLi4ELi4EEEEEvT1_:
	.zero		1392


//--------------------- .nv.constant0._ZN2at6native13reduce_kernelILi256ELi2ENS0_8ReduceOpIsNS0_14func_wrapper_tIsNS0_55_GLOBAL__N__0955718d_22_SparseCsrTensorMath_cu_868dd54514ReductionMulOpIsEEEEjsLi4ELi4EEEEEvT1_ --------------------------
	.section	.nv.constant0._ZN2at6native13reduce_kernelILi256ELi2ENS0_8ReduceOpIsNS0_14func_wrapper_tIsNS0_55_GLOBAL__N__0955718d_22_SparseCsrTensorMath_cu_868dd54514ReductionMulOpIsEEEEjsLi4ELi4EEEEEvT1_,"a",@progbits
	.sectionflags	@""
	.align	4
.nv.constant0._ZN2at6native13reduce_kernelILi256ELi2ENS0_8ReduceOpIsNS0_14func_wrapper_tIsNS0_55_GLOBAL__N__0955718d_22_SparseCsrTensorMath_cu_868dd54514ReductionMulOpIsEEEEjsLi4ELi4EEEEEvT1_:
	.zero		1392


//--------------------- .nv.constant0._ZN2at6native13reduce_kernelILi128ELi4ENS0_8ReduceOpIsNS0_14func_wrapper_tIsNS0_55_GLOBAL__N__0955718d_22_SparseCsrTensorMath_cu_868dd54514ReductionMulOpIsEEEEjsLi4ELi4EEEEEvT1_ --------------------------
	.section	.nv.constant0._ZN2at6native13reduce_kernelILi128ELi4ENS0_8ReduceOpIsNS0_14func_wrapper_tIsNS0_55_GLOBAL__N__0955718d_22_SparseCsrTensorMath_cu_868dd54514ReductionMulOpIsEEEEjsLi4ELi4EEEEEvT1_,"a",@progbits
	.sectionflags	@""
	.align	4
.nv.constant0._ZN2at6native13reduce_kernelILi128ELi4ENS0_8ReduceOpIsNS0_14func_wrapper_tIsNS0_55_GLOBAL__N__0955718d_22_SparseCsrTensorMath_cu_868dd54514ReductionMulOpIsEEEEjsLi4ELi4EEEEEvT1_:
	.zero		1392


//--------------------- .nv.constant0._ZN2at6native13reduce_kernelILi512ELi1ENS0_8ReduceOpIlNS0_14func_wrapper_tIlNS0_55_GLOBAL__N__0955718d_22_SparseCsrTensorMath_cu_868dd54514ReductionMulOpIlEEEEjlLi4ELi4EEEEEvT1_ --------------------------
	.section	.nv.constant0._ZN2at6native13reduce_kernelILi512ELi1ENS0_8ReduceOpIlNS0_14func_wrapper_tIlNS0_55_GLOBAL__N__0955718d_22_SparseCsrTensorMath_cu_868dd54514ReductionMulOpIlEEEEjlLi4ELi4EEEEEvT1_,"a",@progbits
	.sectionflags	@""
	.align	4
.nv.constant0._ZN2at6native13reduce_kernelILi512ELi1ENS0_8ReduceOpIlNS0_14func_wrapper_tIlNS0_55_GLOBAL__N__0955718d_22_SparseCsrTensorMath_cu_868dd54514ReductionMulOpIlEEEEjlLi4ELi4EEEEEvT1_:
	.zero		1408


//--------------------- .nv.constant0._ZN2at6native13reduce_kernelILi256ELi2ENS0_8ReduceOpIlNS0_14func_wrapper_tIlNS0_55_GLOBAL__N__0955718d_22_SparseCsrTensorMath_cu_868dd54514ReductionMulOpIlEEEEjlLi4ELi4EEEEEvT1_ --------------------------
	.section	.nv.constant0._ZN2at6native13reduce_kernelILi256ELi2ENS0_8ReduceOpIlNS0_14func_wrapper_tIlNS0_55_GLOBAL__N__0955718d_22_SparseCsrTensorMath_cu_868dd54514ReductionMulOpIlEEEEjlLi4ELi4EEEEEvT1_,"a",@progbits
	.sectionflags	@""
	.align	4
.nv.constant0._ZN2at6native13reduce_kernelILi256ELi2ENS0_8ReduceOpIlNS0_14func_wrapper_tIlNS0_55_GLOBAL__N__0955718d_22_SparseCsrTensorMath_cu_868dd54514ReductionMulOpIlEEEEjlLi4ELi4EEEEEvT1_:
	.zero		1408


//--------------------- .nv.constant0._ZN2at6native13reduce_kernelILi128ELi4ENS0_8ReduceOpIlNS0_14func_wrapper_tIlNS0_55_GLOBAL__N__0955718d_22_SparseCsrTensorMath_cu_868dd54514ReductionMulOpIlEEEEjlLi4ELi4EEEEEvT1_ --------------------------
	.section	.nv.constant0._ZN2at6native13reduce_kernelILi128ELi4ENS0_8ReduceOpIlNS0_14func_wrapper_tIlNS0_55_GLOBAL__N__0955718d_22_SparseCsrTensorMath_cu_868dd54514ReductionMulOpIlEEEEjlLi4ELi4EEEEEvT1_,"a",@progbits
	.sectionflags	@""
	.align	4
.nv.constant0._ZN2at6native13reduce_kernelILi128ELi4ENS0_8ReduceOpIlNS0_14func_wrapper_tIlNS0_55_GLOBAL__N__0955718d_22_SparseCsrTensorMath_cu_868dd54514ReductionMulOpIlEEEEjlLi4ELi4EEEEEvT1_:
	.zero		1408


//--------------------- .nv.constant0._ZN2at6native13reduce_kernelILi512ELi1ENS0_8ReduceOpIiNS0_14func_wrapper_tIiNS0_55_GLOBAL__N__0955718d_22_SparseCsrTensorMath_cu_868dd54514ReductionMulOpIiEEEEjiLi4ELi4EEEEEvT1_ --------------------------
	.section	.nv.constant0._ZN2at6native13reduce_kernelILi512ELi1ENS0_8ReduceOpIiNS0_14func_wrapper_tIiNS0_55_GLOBAL__N__0955718d_22_SparseCsrTensorMath_cu_868dd54514ReductionMulOpIiEEEEjiLi4ELi4EEEEEvT1_,"a",@progbits
	.sectionflags	@""
	.align	4
.nv.constant0._ZN2at6native13reduce_kernelILi512ELi1ENS0_8ReduceOpIiNS0_14func_wrapper_tIiNS0_55_GLOBAL__N__0955718d_22_SparseCsrTensorMath_cu_868dd54514ReductionMulOpIiEEEEjiLi4ELi4EEEEEvT1_:
	.zero		1400


//--------------------- .nv.constant0._ZN2at6native13reduce_kernelILi256ELi2ENS0_8ReduceOpIiNS0_14func_wrapper_tIiNS0_55_GLOBAL__N__0955718d_22_SparseCsrTensorMath_cu_868dd54514ReductionMulOpIiEEEEjiLi4ELi4EEEEEvT1_ --------------------------
	.section	.nv.constant0._ZN2at6native13reduce_kernelILi256ELi2ENS0_8ReduceOpIiNS0_14func_wrapper_tIiNS0_55_GLOBAL__N__0955718d_22_SparseCsrTensorMath_cu_868dd54514ReductionMulOpIiEEEEjiLi4ELi4EEEEEvT1_,"a",@progbits
	.sectionflags	@""
	.align	4
.nv.constant0._ZN2at6native13reduce_kernelILi256ELi2ENS0_8ReduceOpIiNS0_14func_wrapper_tIiNS0_55_GLOBAL__N__0955718d_22_SparseCsrTensorMath_cu_868dd54514ReductionMulOpIiEEEEjiLi4ELi4EEEEEvT1_:
	.zero		1400


//--------------------- .nv.constant0._ZN2at6native13reduce_kernelILi128ELi4ENS0_8ReduceOpIiNS0_14func_wrapper_tIiNS0_55_GLOBAL__N__0955718d_22_SparseCsrTensorMath_cu_868dd54514ReductionMulOpIiEEEEjiLi4ELi4EEEEEvT1_ --------------------------
	.section	.nv.constant0._ZN2at6native13reduce_kernelILi128ELi4ENS0_8ReduceOpIiNS0_14func_wrapper_tIiNS0_55_GLOBAL__N__0955718d_22_SparseCsrTensorMath_cu_868dd54514ReductionMulOpIiEEEEjiLi4ELi4EEEEEvT1_,"a",@progbits
	.sectionflags	@""
	.align	4
.nv.constant0._ZN2at6native13reduce_kernelILi128ELi4ENS0_8ReduceOpIiNS0_14func_wrapper_tIiNS0_55_GLOBAL__N__0955718d_22_SparseCsrTensorMath_cu_868dd54514ReductionMulOpIiEEEEjiLi4ELi4EEEEEvT1_:
	.zero		1400


//--------------------- .nv.constant0._ZN2at6native13reduce_kernelILi512ELi1ENS0_8ReduceOpIaNS0_14func_wrapper_tIaNS0_55_GLOBAL__N__0955718d_22_SparseCsrTensorMath_cu_868dd54514ReductionMulOpIaEEEEjaLi4ELi4EEEEEvT1_ --------------------------
	.section	.nv.constant0._ZN2at6native13reduce_kernelILi512ELi1ENS0_8ReduceOpIaNS0_14func_wrapper_tIaNS0_55_GLOBAL__N__0955718d_22_SparseCsrTensorMath_cu_868dd54514ReductionMulOpIaEEEEjaLi4ELi4EEEEEvT1_,"a",@progbits
	.sectionflags	@""
	.align	4
.nv.constant0._ZN2at6native13reduce_kernelILi512ELi1ENS0_8ReduceOpIaNS0_14func_wrapper_tIaNS0_55_GLOBAL__N__0955718d_22_SparseCsrTensorMath_cu_868dd54514ReductionMulOpIaEEEEjaLi4ELi4EEEEEvT1_:
	.zero		1392


//--------------------- .nv.constant0._ZN2at6native13reduce_kernelILi256ELi2ENS0_8ReduceOpIaNS0_14func_wrapper_tIaNS0_55_GLOBAL__N__0955718d_22_SparseCsrTensorMath_cu_868dd54514ReductionMulOpIaEEEEjaLi4ELi4EEEEEvT1_ --------------------------
	.section	.nv.constant0._ZN2at6native13reduce_kernelILi256ELi2ENS0_8ReduceOpIaNS0_14func_wrapper_tIaNS0_55_GLOBAL__N__0955718d_22_SparseCsrTensorMath_cu_868dd54514ReductionMulOpIaEEEEjaLi4ELi4EEEEEvT1_,"a",@progbits
	.sectionflags	@""
	.align	4
.nv.constant0._ZN2at6native13reduce_kernelILi256ELi2ENS0_8ReduceOpIaNS0_14func_wrapper_tIaNS0_55_GLOBAL__N__0955718d_22_SparseCsrTensorMath_cu_868dd54514ReductionMulOpIaEEEEjaLi4ELi4EEEEEvT1_:
	.zero		1392


//--------------------- .nv.constant0._ZN2at6native13reduce_kernelILi128ELi4ENS0_8ReduceOpIaNS0_14func_wrapper_tIaNS0_55_GLOBAL__N__0955718d_22_SparseCsrTensorMath_cu_868dd54514ReductionMulOpIaEEEEjaLi4ELi4EEEEEvT1_ --------------------------
	.section	.nv.constant0._ZN2at6native13reduce_kernelILi128ELi4ENS0_8ReduceOpIaNS0_14func_wrapper_tIaNS0_55_GLOBAL__N__0955718d_22_SparseCsrTensorMath_cu_868dd54514ReductionMulOpIaEEEEjaLi4ELi4EEEEEvT1_,"a",@progbits
	.sectionflags	@""
	.align	4
.nv.constant0._ZN2at6native13reduce_kernelILi128ELi4ENS0_8ReduceOpIaNS0_14func_wrapper_tIaNS0_55_GLOBAL__N__0955718d_22_SparseCsrTensorMath_cu_868dd54514ReductionMulOpIaEEEEjaLi4ELi4EEEEEvT1_:
	.zero		1392


//--------------------- .nv.constant0._ZN2at6native13reduce_kernelILi512ELi1ENS0_8ReduceOpIhNS0_14func_wrapper_tIhNS0_55_GLOBAL__N__0955718d_22_SparseCsrTensorMath_cu_868dd54514ReductionMulOpIhEEEEjhLi4ELi4EEEEEvT1_ --------------------------
	.section	.nv.constant0._ZN2at6native13reduce_kernelILi512ELi1ENS0_8ReduceOpIhNS0_14func_wrapper_tIhNS0_55_GLOBAL__N__0955718d_22_SparseCsrTensorMath_cu_868dd54514ReductionMulOpIhEEEEjhLi4ELi4EEEEEvT1_,"a",@progbits
	.sectionflags	@""
	.align	4
.nv.constant0._ZN2at6native13reduce_kernelILi512ELi1ENS0_8ReduceOpIhNS0_14func_wrapper_tIhNS0_55_GLOBAL__N__0955718d_22_SparseCsrTensorMath_cu_868dd54514ReductionMulOpIhEEEEjhLi4ELi4EEEEEvT1_:
	.zero		1392


//--------------------- .nv.constant0._ZN2at6native13reduce_kernelILi256ELi2ENS0_8ReduceOpIhNS0_14func_wrapper_tIhNS0_55_GLOBAL__N__0955718d_22_SparseCsrTensorMath_cu_868dd54514ReductionMulOpIhEEEEjhLi4ELi4EEEEEvT1_ --------------------------
	.section	.nv.constant0._ZN2at6native13reduce_kernelILi256ELi2ENS0_8ReduceOpIhNS0_14func_wrapper_tIhNS0_55_GLOBAL__N__0955718d_22_SparseCsrTensorMath_cu_868dd54514ReductionMulOpIhEEEEjhLi4ELi4EEEEEvT1_,"a",@progbits
	.sectionflags	@""
	.align	4
.nv.constant0._ZN2at6native13reduce_kernelILi256ELi2ENS0_8ReduceOpIhNS0_14func_wrapper_tIhNS0_55_GLOBAL__N__0955718d_22_SparseCsrTensorMath_cu_868dd54514ReductionMulOpIhEEEEjhLi4ELi4EEEEEvT1_:
	.zero		1392


//--------------------- .nv.constant0._ZN2at6native13reduce_kernelILi128ELi4ENS0_8ReduceOpIhNS0_14func_wrapper_tIhNS0_55_GLOBAL__N__0955718d_22_SparseCsrTensorMath_cu_868dd54514ReductionMulOpIhEEEEjhLi4ELi4EEEEEvT1_ --------------------------
	.section	.nv.constant0._ZN2at6native13reduce_kernelILi128ELi4ENS0_8ReduceOpIhNS0_14func_wrapper_tIhNS0_55_GLOBAL__N__0955718d_22_SparseCsrTensorMath_cu_868dd54514ReductionMulOpIhEEEEjhLi4ELi4EEEEEvT1_,"a",@progbits
	.sectionflags	@""
	.align	4
.nv.constant0._ZN2at6native13reduce_kernelILi128ELi4ENS0_8ReduceOpIhNS0_14func_wrapper_tIhNS0_55_GLOBAL__N__0955718d_22_SparseCsrTensorMath_cu_868dd54514ReductionMulOpIhEEEEjhLi4ELi4EEEEEvT1_:
	.zero		1392


//--------------------- .nv.constant0._ZN2at6native13reduce_kernelILi512ELi1ENS0_8ReduceOpIN3c108BFloat16ENS0_14func_wrapper_tIS4_NS0_55_GLOBAL__N__0955718d_22_SparseCsrTensorMath_cu_868dd54514ReductionAddOpIfEEEEjS4_Li4ELi4EEEEEvT1_ --------------------------
	.section	.nv.constant0._ZN2at6native13reduce_kernelILi512ELi1ENS0_8ReduceOpIN3c108BFloat16ENS0_14func_wrapper_tIS4_NS0_55_GLOBAL__N__0955718d_22_SparseCsrTensorMath_cu_868dd54514ReductionAddOpIfEEEEjS4_Li4ELi4EEEEEvT1_,"a",@progbits
	.sectionflags	@""
	.align	4
.nv.constant0._ZN2at6native13reduce_kernelILi512ELi1ENS0_8ReduceOpIN3c108BFloat16ENS0_14func_wrapper_tIS4_NS0_55_GLOBAL__N__0955718d_22_SparseCsrTensorMath_cu_868dd54514ReductionAddOpIfEEEEjS4_Li4ELi4EEEEEvT1_:
	.zero		1400


//--------------------- .nv.constant0._ZN2at6native13reduce_kernelILi256ELi2ENS0_8ReduceOpIN3c108BFloat16ENS0_14func_wrapper_tIS4_NS0_55_GLOBAL__N__0955718d_22_SparseCsrTensorMath_cu_868dd54514ReductionAddOpIfEEEEjS4_Li4ELi4EEEEEvT1_ --------------------------
	.section	.nv.constant0._ZN2at6native13reduce_kernelILi256ELi2ENS0_8ReduceOpIN3c108BFloat16ENS0_14func_wrapper_tIS4_NS0_55_GLOBAL__N__0955718d_22_SparseCsrTensorMath_cu_868dd54514ReductionAddOpIfEEEEjS4_Li4ELi4EEEEEvT1_,"a",@progbits
	.sectionflags	@""
	.align	4
.nv.constant0._ZN2at6native13reduce_kernelILi256ELi2ENS0_8ReduceOpIN3c108BFloat16ENS0_14func_wrapper_tIS4_NS0_55_GLOBAL__N__0955718d_22_SparseCsrTensorMath_cu_868dd54514ReductionAddOpIfEEEEjS4_Li4ELi4EEEEEvT1_:
	.zero		1400


//--------------------- .nv.constant0._ZN2at6native13reduce_kernelILi128ELi4ENS0_8ReduceOpIN3c108BFloat16ENS0_14func_wrapper_tIS4_NS0_55_GLOBAL__N__0955718d_22_SparseCsrTensorMath_cu_868dd54514ReductionAddOpIfEEEEjS4_Li4ELi4EEEEEvT1_ --------------------------
	.section	.nv.constant0._ZN2at6native13reduce_kernelILi128ELi4ENS0_8ReduceOpIN3c108BFloat16ENS0_14func_wrapper_tIS4_NS0_55_GLOBAL__N__0955718d_22_SparseCsrTensorMath_cu_868dd54514ReductionAddOpIfEEEEjS4_Li4ELi4EEEEEvT1_,"a",@progbits
	.sectionflags	@""
	.align	4
.nv.constant0._ZN2at6native13reduce_kernelILi128ELi4ENS0_8ReduceOpIN3c108BFloat16ENS0_14func_wrapper_tIS4_NS0_55_GLOBAL__N__0955718d_22_SparseCsrTensorMath_cu_868dd54514ReductionAddOpIfEEEEjS4_Li4ELi4EEEEEvT1_:
	.zero		1400


//--------------------- .nv.constant0._ZN2at6native13reduce_kernelILi512ELi1ENS0_8ReduceOpIN3c104HalfENS0_14func_wrapper_tIS4_NS0_55_GLOBAL__N__0955718d_22_SparseCsrTensorMath_cu_868dd54514ReductionAddOpIfEEEEjS4_Li4ELi4EEEEEvT1_ --------------------------
	.section	.nv.constant0._ZN2at6native13reduce_kernelILi512ELi1ENS0_8ReduceOpIN3c104HalfENS0_14func_wrapper_tIS4_NS0_55_GLOBAL__N__0955718d_22_SparseCsrTensorMath_cu_868dd54514ReductionAddOpIfEEEEjS4_Li4ELi4EEEEEvT1_,"a",@progbits
	.sectionflags	@""
	.align	4
.nv.constant0._ZN2at6native13reduce_kernelILi512ELi1ENS0_8ReduceOpIN3c104HalfENS0_14func_wrapper_tIS4_NS0_55_GLOBAL__N__0955718d_22_SparseCsrTensorMath_cu_868dd54514ReductionAddOpIfEEEEjS4_Li4ELi4EEEEEvT1_:
	.zero		1400


//--------------------- .nv.constant0._ZN2at6native13reduce_kernelILi256ELi2ENS0_8ReduceOpIN3c104HalfENS0_14func_wrapper_tIS4_NS0_55_GLOBAL__N__0955718d_22_SparseCsrTensorMath_cu_868dd54514ReductionAddOpIfEEEEjS4_Li4ELi4EEEEEvT1_ --------------------------
	.section	.nv.constant0._ZN2at6native13reduce_kernelILi256ELi2ENS0_8ReduceOpIN3c104HalfENS0_14func_wrapper_tIS4_NS0_55_GLOBAL__N__0955718d_22_SparseCsrTensorMath_cu_868dd54514ReductionAddOpIfEEEEjS4_Li4ELi4EEEEEvT1_,"a",@progbits
	.sectionflags	@""
	.align	4
.nv.constant0._ZN2at6native13reduce_kernelILi256ELi2ENS0_8ReduceOpIN3c104HalfENS0_14func_wrapper_tIS4_NS0_55_GLOBAL__N__0955718d_22_SparseCsrTensorMath_cu_868dd54514ReductionAddOpIfEEEEjS4_Li4ELi4EEEEEvT1_:
	.zero		1400


//--------------------- .nv.constant0._ZN2at6native13reduce_kernelILi128ELi4ENS0_8ReduceOpIN3c104HalfENS0_14func_wrapper_tIS4_NS0_55_GLOBAL__N__0955718d_22_SparseCsrTensorMath_cu_868dd54514ReductionAddOpIfEEEEjS4_Li4ELi4EEEEEvT1_ --------------------------
	.section	.nv.constant0._ZN2at6native13reduce_kernelILi128ELi4ENS0_8ReduceOpIN3c104HalfENS0_14func_wrapper_tIS4_NS0_55_GLOBAL__N__0955718d_22_SparseCsrTensorMath_cu_868dd54514ReductionAddOpIfEEEEjS4_Li4ELi4EEEEEvT1_,"a",@progbits
	.sectionflags	@""
	.align	4
.nv.constant0._ZN2at6native13reduce_kernelILi128ELi4ENS0_8ReduceOpIN3c104HalfENS0_14func_wrapper_tIS4_NS0_55_GLOBAL__N__0955718d_22_SparseCsrTensorMath_cu_868dd54514ReductionAddOpIfEEEEjS4_Li4ELi4EEEEEvT1_:
	.zero		1400


//--------------------- .nv.constant0._ZN2at6native13reduce_kernelILi512ELi1ENS0_8ReduceOpIN3c107complexIfEENS0_14func_wrapper_tIS5_NS0_55_GLOBAL__N__0955718d_22_SparseCsrTensorMath_cu_868dd54514ReductionAddOpIS5_EEEEjS5_Li4ELi4EEEEEvT1_ --------------------------
	.section	.nv.constant0._ZN2at6native13reduce_kernelILi512ELi1ENS0_8ReduceOpIN3c107complexIfEENS0_14func_wrapper_tIS5_NS0_55_GLOBAL__N__0955718d_22_SparseCsrTensorMath_cu_868dd54514ReductionAddOpIS5_EEEEjS5_Li4ELi4EEEEEvT1_,"a",@progbits
	.sectionflags	@""
	.align	4
.nv.constant0._ZN2at6native13reduce_kernelILi512ELi1ENS0_8ReduceOpIN3c107complexIfEENS0_14func_wrapper_tIS5_NS0_55_GLOBAL__N__0955718d_22_SparseCsrTensorMath_cu_868dd54514ReductionAddOpIS5_EEEEjS5_Li4ELi4EEEEEvT1_:
	.zero		1408


//--------------------- .nv.constant0._ZN2at6native13reduce_kernelILi256ELi2ENS0_8ReduceOpIN3c107complexIfEENS0_14func_wrapper_tIS5_NS0_55_GLOBAL__N__0955718d_22_SparseCsrTensorMath_cu_868dd54514ReductionAddOpIS5_EEEEjS5_Li4ELi4EEEEEvT1_ --------------------------
	.section	.nv.constant0._ZN2at6native13reduce_kernelILi256ELi2ENS0_8ReduceOpIN3c107complexIfEENS0_14func_wrapper_tIS5_NS0_55_GLOBAL__N__0955718d_22_SparseCsrTensorMath_cu_868dd54514ReductionAddOpIS5_EEEEjS5_Li4ELi4EEEEEvT1_,"a",@progbits
	.sectionflags	@""
	.align	4
.nv.constant0._ZN2at6native13reduce_kernelILi256ELi2ENS0_8ReduceOpIN3c107complexIfEENS0_14func_wrapper_tIS5_NS0_55_GLOBAL__N__0955718d_22_SparseCsrTensorMath_cu_868dd54514ReductionAddOpIS5_EEEEjS5_Li4ELi4EEEEEvT1_:
	.zero		1408


//--------------------- .nv.constant0._ZN2at6native13reduce_kernelILi128ELi4ENS0_8ReduceOpIN3c107complexIfEENS0_14func_wrapper_tIS5_NS0_55_GLOBAL__N__0955718d_22_SparseCsrTensorMath_cu_868dd54514ReductionAddOpIS5_EEEEjS5_Li4ELi4EEEEEvT1_ --------------------------
	.section	.nv.constant0._ZN2at6native13reduce_kernelILi128ELi4ENS0_8ReduceOpIN3c107complexIfEENS0_14func_wrapper_tIS5_NS0_55_GLOBAL__N__0955718d_22_SparseCsrTensorMath_cu_868dd54514ReductionAddOpIS5_EEEEjS5_Li4ELi4EEEEEvT1_,"a",@progbits
	.sectionflags	@""
	.align	4
.nv.constant0._ZN2at6native13reduce_kernelILi128ELi4ENS0_8ReduceOpIN3c107complexIfEENS0_14func_wrapper_tIS5_NS0_55_GLOBAL__N__0955718d_22_SparseCsrTensorMath_cu_868dd54514ReductionAddOpIS5_EEEEjS5_Li4ELi4EEEEEvT1_:
	.zero		1408


//--------------------- .nv.constant0._ZN2at6native13reduce_kernelILi256ELi1ENS0_8ReduceOpIN3c107complexIdEENS0_14func_wrapper_tIS5_NS0_55_GLOBAL__N__0955718d_22_SparseCsrTensorMath_cu_868dd54514ReductionAddOpIS5_EEEEjS5_Li4ELi4EEEEEvT1_ --------------------------
	.section	.nv.constant0._ZN2at6native13reduce_kernelILi256ELi1ENS0_8ReduceOpIN3c107complexIdEENS0_14func_wrapper_tIS5_NS0_55_GLOBAL__N__0955718d_22_SparseCsrTensorMath_cu_868dd54514ReductionAddOpIS5_EEEEjS5_Li4ELi4EEEEEvT1_,"a",@progbits
	.sectionflags	@""
	.align	4
.nv.constant0._ZN2at6native13reduce_kernelILi256ELi1ENS0_8ReduceOpIN3c107complexIdEENS0_14func_wrapper_tIS5_NS0_55_GLOBAL__N__0955718d_22_SparseCsrTensorMath_cu_868dd54514ReductionAddOpIS5_EEEEjS5_Li4ELi4EEEEEvT1_:
	.zero		1424


//--------------------- .nv.constant0._ZN2at6native13reduce_kernelILi128ELi2ENS0_8ReduceOpIN3c107complexIdEENS0_14func_wrapper_tIS5_NS0_55_GLOBAL__N__0955718d_22_SparseCsrTensorMath_cu_868dd54514ReductionAddOpIS5_EEEEjS5_Li4ELi4EEEEEvT1_ --------------------------
	.section	.nv.constant0._ZN2at6native13reduce_kernelILi128ELi2ENS0_8ReduceOpIN3c107complexIdEENS0_14func_wrapper_tIS5_NS0_55_GLOBAL__N__0955718d_22_SparseCsrTensorMath_cu_868dd54514ReductionAddOpIS5_EEEEjS5_Li4ELi4EEEEEvT1_,"a",@progbits
	.sectionflags	@""
	.align	4
.nv.constant0._ZN2at6native13reduce_kernelILi128ELi2ENS0_8ReduceOpIN3c107complexIdEENS0_14func_wrapper_tIS5_NS0_55_GLOBAL__N__0955718d_22_SparseCsrTensorMath_cu_868dd54514ReductionAddOpIS5_EEEEjS5_Li4ELi4EEEEEvT1_:
	.zero		1424


//--------------------- .nv.constant0._ZN2at6native13reduce_kernelILi64ELi4ENS0_8ReduceOpIN3c107complexIdEENS0_14func_wrapper_tIS5_NS0_55_GLOBAL__N__0955718d_22_SparseCsrTensorMath_cu_868dd54514ReductionAddOpIS5_EEEEjS5_Li4ELi4EEEEEvT1_ --------------------------
	.section	.nv.constant0._ZN2at6native13reduce_kernelILi64ELi4ENS0_8ReduceOpIN3c107complexIdEENS0_14func_wrapper_tIS5_NS0_55_GLOBAL__N__0955718d_22_SparseCsrTensorMath_cu_868dd54514ReductionAddOpIS5_EEEEjS5_Li4ELi4EEEEEvT1_,"a",@progbits
	.sectionflags	@""
	.align	4
.nv.constant0._ZN2at6native13reduce_kernelILi64ELi4ENS0_8ReduceOpIN3c107complexIdEENS0_14func_wrapper_tIS5_NS0_55_GLOBAL__N__0955718d_22_SparseCsrTensorMath_cu_868dd54514ReductionAddOpIS5_EEEEjS5_Li4ELi4EEEEEvT1_:
	.zero		1424


//--------------------- .nv.constant0._ZN2at6native13reduce_kernelILi512ELi1ENS0_8ReduceOpIfNS0_14func_wrapper_tIfNS0_55_GLOBAL__N__0955718d_22_SparseCsrTensorMath_cu_868dd54514ReductionAddOpIfEEEEjfLi4ELi4EEEEEvT1_ --------------------------
	.section	.nv.constant0._ZN2at6native13reduce_kernelILi512ELi1ENS0_8ReduceOpIfNS0_14func_wrapper_tIfNS0_55_GLOBAL__N__0955718d_22_SparseCsrTensorMath_cu_868dd54514ReductionAddOpIfEEEEjfLi4ELi4EEEEEvT1_,"a",@progbits
	.sectionflags	@""
	.align	4
.nv.constant0._ZN2at6native13reduce_kernelILi512ELi1ENS0_8ReduceOpIfNS0_14func_wrapper_tIfNS0_55_GLOBAL__N__0955718d_22_SparseCsrTensorMath_cu_868dd54514ReductionAddOpIfEEEEjfLi4ELi4EEEEEvT1_:
	.zero		1400


//--------------------- .nv.constant0._ZN2at6native13reduce_kernelILi256ELi2ENS0_8ReduceOpIfNS0_14func_wrapper_tIfNS0_55_GLOBAL__N__0955718d_22_SparseCsrTensorMath_cu_868dd54514ReductionAddOpIfEEEEjfLi4ELi4EEEEEvT1_ --------------------------
	.section	.nv.constant0._ZN2at6native13reduce_kernelILi256ELi2ENS0_8ReduceOpIfNS0_14func_wrapper_tIfNS0_55_GLOBAL__N__0955718d_22_SparseCsrTensorMath_cu_868dd54514ReductionAddOpIfEEEEjfLi4ELi4EEEEEvT1_,"a",@progbits
	.sectionflags	@""
	.align	4
.nv.constant0._ZN2at6native13reduce_kernelILi256ELi2ENS0_8ReduceOpIfNS0_14func_wrapper_tIfNS0_55_GLOBAL__N__0955718d_22_SparseCsrTensorMath_cu_868dd54514ReductionAddOpIfEEEEjfLi4ELi4EEEEEvT1_:
	.zero		1400


//--------------------- .nv.constant0._ZN2at6native13reduce_kernelILi128ELi4ENS0_8ReduceOpIfNS0_14func_wrapper_tIfNS0_55_GLOBAL__N__0955718d_22_SparseCsrTensorMath_cu_868dd54514ReductionAddOpIfEEEEjfLi4ELi4EEEEEvT1_ --------------------------
	.section	.nv.constant0._ZN2at6native13reduce_kernelILi128ELi4ENS0_8ReduceOpIfNS0_14func_wrapper_tIfNS0_55_GLOBAL__N__0955718d_22_SparseCsrTensorMath_cu_868dd54514ReductionAddOpIfEEEEjfLi4ELi4EEEEEvT1_,"a",@progbits
	.sectionflags	@""
	.align	4
.nv.constant0._ZN2at6native13reduce_kernelILi128ELi4ENS0_8ReduceOpIfNS0_14func_wrapper_tIfNS0_55_GLOBAL__N__0955718d_22_SparseCsrTensorMath_cu_868dd54514ReductionAddOpIfEEEEjfLi4ELi4EEEEEvT1_:
	.zero		1400


//--------------------- .nv.constant0._ZN2at6native13reduce_kernelILi512ELi1ENS0_8ReduceOpIdNS0_14func_wrapper_tIdNS0_55_GLOBAL__N__0955718d_22_SparseCsrTensorMath_cu_868dd54514ReductionAddOpIdEEEEjdLi4ELi4EEEEEvT1_ --------------------------
	.section	.nv.constant0._ZN2at6native13reduce_kernelILi512ELi1ENS0_8ReduceOpIdNS0_14func_wrapper_tIdNS0_55_GLOBAL__N__0955718d_22_SparseCsrTensorMath_cu_868dd54514ReductionAddOpIdEEEEjdLi4ELi4EEEEEvT1_,"a",@progbits
	.sectionflags	@""
	.align	4
.nv.constant0._ZN2at6native13reduce_kernelILi512ELi1ENS0_8ReduceOpIdNS0_14func_wrapper_tIdNS0_55_GLOBAL__N__0955718d_22_SparseCsrTensorMath_cu_868dd54514ReductionAddOpIdEEEEjdLi4ELi4EEEEEvT1_:
	.zero		1408


//--------------------- .nv.constant0._ZN2at6native13reduce_kernelILi256ELi2ENS0_8ReduceOpIdNS0_14func_wrapper_tIdNS0_55_GLOBAL__N__0955718d_22_SparseCsrTensorMath_cu_868dd54514ReductionAddOpIdEEEEjdLi4ELi4EEEEEvT1_ --------------------------
	.section	.nv.constant0._ZN2at6native13reduce_kernelILi256ELi2ENS0_8ReduceOpIdNS0_14func_wrapper_tIdNS0_55_GLOBAL__N__0955718d_22_SparseCsrTensorMath_cu_868dd54514ReductionAddOpIdEEEEjdLi4ELi4EEEEEvT1_,"a",@progbits
	.sectionflags	@""
	.align	4
.nv.constant0._ZN2at6native13reduce_kernelILi256ELi2ENS0_8ReduceOpIdNS0_14func_wrapper_tIdNS0_55_GLOBAL__N__0955718d_22_SparseCsrTensorMath_cu_868dd54514ReductionAddOpIdEEEEjdLi4ELi4EEEEEvT1_:
	.zero		1408


//--------------------- .nv.constant0._ZN2at6native13reduce_kernelILi128ELi4ENS0_8ReduceOpIdNS0_14func_wrapper_tIdNS0_55_GLOBAL__N__0955718d_22_SparseCsrTensorMath_cu_868dd54514ReductionAddOpIdEEEEjdLi4ELi4EEEEEvT1_ --------------------------
	.section	.nv.constant0._ZN2at6native13reduce_kernelILi128ELi4ENS0_8ReduceOpIdNS0_14func_wrapper_tIdNS0_55_GLOBAL__N__0955718d_22_SparseCsrTensorMath_cu_868dd54514ReductionAddOpIdEEEEjdLi4ELi4EEEEEvT1_,"a",@progbits
	.sectionflags	@""
	.align	4
.nv.constant0._ZN2at6native13reduce_kernelILi128ELi4ENS0_8ReduceOpIdNS0_14func_wrapper_tIdNS0_55_GLOBAL__N__0955718d_22_SparseCsrTensorMath_cu_868dd54514ReductionAddOpIdEEEEjdLi4ELi4EEEEEvT1_:
	.zero		1408


//--------------------- .nv.constant0._ZN2at6native13reduce_kernelILi512ELi1ENS0_8ReduceOpIsNS0_14func_wrapper_tIsNS0_55_GLOBAL__N__0955718d_22_SparseCsrTensorMath_cu_868dd54514ReductionAddOpIlEEEEjsLi4ELi4EEEEEvT1_ --------------------------
	.section	.nv.constant0._ZN2at6native13reduce_kernelILi512ELi1ENS0_8ReduceOpIsNS0_14func_wrapper_tIsNS0_55_GLOBAL__N__0955718d_22_SparseCsrTensorMath_cu_868dd54514ReductionAddOpIlEEEEjsLi4ELi4EEEEEvT1_,"a",@progbits
	.sectionflags	@""
	.align	4
.nv.constant0._ZN2at6native13reduce_kernelILi512ELi1ENS0_8ReduceOpIsNS0_14func_wrapper_tIsNS0_55_GLOBAL__N__0955718d_22_SparseCsrTensorMath_cu_868dd54514ReductionAddOpIlEEEEjsLi4ELi4EEEEEvT1_:
	.zero		1408


//--------------------- .nv.constant0._ZN2at6native13reduce_kernelILi256ELi2ENS0_8ReduceOpIsNS0_14func_wrapper_tIsNS0_55_GLOBAL__N__0955718d_22_SparseCsrTensorMath_cu_868dd54514ReductionAddOpIlEEEEjsLi4ELi4EEEEEvT1_ --------------------------
	.section	.nv.constant0._ZN2at6native13reduce_kernelILi256ELi2ENS0_8ReduceOpIsNS0_14func_wrapper_tIsNS0_55_GLOBAL__N__0955718d_22_SparseCsrTensorMath_cu_868dd54514ReductionAddOpIlEEEEjsLi4ELi4EEEEEvT1_,"a",@progbits
	.sectionflags	@""
	.align	4
.nv.constant0._ZN2at6native13reduce_kernelILi256ELi2ENS0_8ReduceOpIsNS0_14func_wrapper_tIsNS0_55_GLOBAL__N__0955718d_22_SparseCsrTensorMath_cu_868dd54514ReductionAddOpIlEEEEjsLi4ELi4EEEEEvT1_:
	.zero		1408


//--------------------- .nv.constant0._ZN2at6native13reduce_kernelILi128ELi4ENS0_8ReduceOpIsNS0_14func_wrapper_tIsNS0_55_GLOBAL__N__0955718d_22_SparseCsrTensorMath_cu_868dd54514ReductionAddOpIlEEEEjsLi4ELi4EEEEEvT1_ --------------------------
	.section	.nv.constant0._ZN2at6native13reduce_kernelILi128ELi4ENS0_8ReduceOpIsNS0_14func_wrapper_tIsNS0_55_GLOBAL__N__0955718d_22_SparseCsrTensorMath_cu_868dd54514ReductionAddOpIlEEEEjsLi4ELi4EEEEEvT1_,"a",@progbits
	.sectionflags	@""
	.align	4
.nv.constant0._ZN2at6native13reduce_kernelILi128ELi4ENS0_8ReduceOpIsNS0_14func_wrapper_tIsNS0_55_GLOBAL__N__0955718d_22_SparseCsrTensorMath_cu_868dd54514ReductionAddOpIlEEEEjsLi4ELi4EEEEEvT1_:
	.zero		1408


//--------------------- .nv.constant0._ZN2at6native13reduce_kernelILi512ELi1ENS0_8ReduceOpIlNS0_14func_wrapper_tIlNS0_55_GLOBAL__N__0955718d_22_SparseCsrTensorMath_cu_868dd54514ReductionAddOpIlEEEEjlLi4ELi4EEEEEvT1_ --------------------------
	.section	.nv.constant0._ZN2at6native13reduce_kernelILi512ELi1ENS0_8ReduceOpIlNS0_14func_wrapper_tIlNS0_55_GLOBAL__N__0955718d_22_SparseCsrTensorMath_cu_868dd54514ReductionAddOpIlEEEEjlLi4ELi4EEEEEvT1_,"a",@progbits
	.sectionflags	@""
	.align	4
.nv.constant0._ZN2at6native13reduce_kernelILi512ELi1ENS0_8ReduceOpIlNS0_14func_wrapper_tIlNS0_55_GLOBAL__N__0955718d_22_SparseCsrTensorMath_cu_868dd54514ReductionAddOpIlEEEEjlLi4ELi4EEEEEvT1_:
	.zero		1408


//--------------------- .nv.constant0._ZN2at6native13reduce_kernelILi256ELi2ENS0_8ReduceOpIlNS0_14func_wrapper_tIlNS0_55_GLOBAL__N__0955718d_22_SparseCsrTensorMath_cu_868dd54514ReductionAddOpIlEEEEjlLi4ELi4EEEEEvT1_ --------------------------
	.section	.nv.constant0._ZN2at6native13reduce_kernelILi256ELi2ENS0_8ReduceOpIlNS0_14func_wrapper_tIlNS0_55_GLOBAL__N__0955718d_22_SparseCsrTensorMath_cu_868dd54514ReductionAddOpIlEEEEjlLi4ELi4EEEEEvT1_,"a",@progbits
	.sectionflags	@""
	.align	4
.nv.constant0._ZN2at6native13reduce_kernelILi256ELi2ENS0_8ReduceOpIlNS0_14func_wrapper_tIlNS0_55_GLOBAL__N__0955718d_22_SparseCsrTensorMath_cu_868dd54514ReductionAddOpIlEEEEjlLi4ELi4EEEEEvT1_:
	.zero		1408


//--------------------- .nv.constant0._ZN2at6native13reduce_kernelILi128ELi4ENS0_8ReduceOpIlNS0_14func_wrapper_tIlNS0_55_GLOBAL__N__0955718d_22_SparseCsrTensorMath_cu_868dd54514ReductionAddOpIlEEEEjlLi4ELi4EEEEEvT1_ --------------------------
	.section	.nv.constant0._ZN2at6native13reduce_kernelILi128ELi4ENS0_8ReduceOpIlNS0_14func_wrapper_tIlNS0_55_GLOBAL__N__0955718d_22_SparseCsrTensorMath_cu_868dd54514ReductionAddOpIlEEEEjlLi4ELi4EEEEEvT1_,"a",@progbits
	.sectionflags	@""
	.align	4
.nv.constant0._ZN2at6native13reduce_kernelILi128ELi4ENS0_8ReduceOpIlNS0_14func_wrapper_tIlNS0_55_GLOBAL__N__0955718d_22_SparseCsrTensorMath_cu_868dd54514ReductionAddOpIlEEEEjlLi4ELi4EEEEEvT1_:
	.zero		1408


//--------------------- .nv.constant0._ZN2at6native13reduce_kernelILi512ELi1ENS0_8ReduceOpIiNS0_14func_wrapper_tIiNS0_55_GLOBAL__N__0955718d_22_SparseCsrTensorMath_cu_868dd54514ReductionAddOpIlEEEEjiLi4ELi4EEEEEvT1_ --------------------------
	.section	.nv.constant0._ZN2at6native13reduce_kernelILi512ELi1ENS0_8ReduceOpIiNS0_14func_wrapper_tIiNS0_55_GLOBAL__N__0955718d_22_SparseCsrTensorMath_cu_868dd54514ReductionAddOpIlEEEEjiLi4ELi4EEEEEvT1_,"a",@progbits
	.sectionflags	@""
	.align	4
.nv.constant0._ZN2at6native13reduce_kernelILi512ELi1ENS0_8ReduceOpIiNS0_14func_wrapper_tIiNS0_55_GLOBAL__N__0955718d_22_SparseCsrTensorMath_cu_868dd54514ReductionAddOpIlEEEEjiLi4ELi4EEEEEvT1_:
	.zero		1408


//--------------------- .nv.constant0._ZN2at6native13reduce_kernelILi256ELi2ENS0_8ReduceOpIiNS0_14func_wrapper_tIiNS0_55_GLOBAL__N__0955718d_22_SparseCsrTensorMath_cu_868dd54514ReductionAddOpIlEEEEjiLi4ELi4EEEEEvT1_ --------------------------
	.section	.nv.constant0._ZN2at6native13reduce_kernelILi256ELi2ENS0_8ReduceOpIiNS0_14func_wrapper_tIiNS0_55_GLOBAL__N__0955718d_22_SparseCsrTensorMath_cu_868dd54514ReductionAddOpIlEEEEjiLi4ELi4EEEEEvT1_,"a",@progbits
	.sectionflags	@""
	.align	4
.nv.constant0._ZN2at6native13reduce_kernelILi256ELi2ENS0_8ReduceOpIiNS0_14func_wrapper_tIiNS0_55_GLOBAL__N__0955718d_22_SparseCsrTensorMath_cu_868dd54514ReductionAddOpIlEEEEjiLi4ELi4EEEEEvT1_:
	.zero		1408


//--------------------- .nv.constant0._ZN2at6native13reduce_kernelILi128ELi4ENS0_8ReduceOpIiNS0_14func_wrapper_tIiNS0_55_GLOBAL__N__0955718d_22_SparseCsrTensorMath_cu_868dd54514ReductionAddOpIlEEEEjiLi4ELi4EEEEEvT1_ --------------------------
	.section	.nv.constant0._ZN2at6native13reduce_kernelILi128ELi4ENS0_8ReduceOpIiNS0_14func_wrapper_tIiNS0_55_GLOBAL__N__0955718d_22_SparseCsrTensorMath_cu_868dd54514ReductionAddOpIlEEEEjiLi4ELi4EEEEEvT1_,"a",@progbits
	.sectionflags	@""
	.align	4
.nv.constant0._ZN2at6native13reduce_kernelILi128ELi4ENS0_8ReduceOpIiNS0_14func_wrapper_tIiNS0_55_GLOBAL__N__0955718d_22_SparseCsrTensorMath_cu_868dd54514ReductionAddOpIlEEEEjiLi4ELi4EEEEEvT1_:
	.zero		1408


//--------------------- .nv.constant0._ZN2at6native13reduce_kernelILi512ELi1ENS0_8ReduceOpIaNS0_14func_wrapper_tIaNS0_55_GLOBAL__N__0955718d_22_SparseCsrTensorMath_cu_868dd54514ReductionAddOpIlEEEEjaLi4ELi4EEEEEvT1_ --------------------------
	.section	.nv.constant0._ZN2at6native13reduce_kernelILi512ELi1ENS0_8ReduceOpIaNS0_14func_wrapper_tIaNS0_55_GLOBAL__N__0955718d_22_SparseCsrTensorMath_cu_868dd54514ReductionAddOpIlEEEEjaLi4ELi4EEEEEvT1_,"a",@progbits
	.sectionflags	@""
	.align	4
.nv.constant0._ZN2at6native13reduce_kernelILi512ELi1ENS0_8ReduceOpIaNS0_14func_wrapper_tIaNS0_55_GLOBAL__N__0955718d_22_SparseCsrTensorMath_cu_868dd54514ReductionAddOpIlEEEEjaLi4ELi4EEEEEvT1_:
	.zero		1408


//--------------------- .nv.constant0._ZN2at6native13reduce_kernelILi256ELi2ENS0_8ReduceOpIaNS0_14func_wrapper_tIaNS0_55_GLOBAL__N__0955718d_22_SparseCsrTensorMath_cu_868dd54514ReductionAddOpIlEEEEjaLi4ELi4EEEEEvT1_ --------------------------
	.section	.nv.constant0._ZN2at6native13reduce_kernelILi256ELi2ENS0_8ReduceOpIaNS0_14func_wrapper_tIaNS0_55_GLOBAL__N__0955718d_22_SparseCsrTensorMath_cu_868dd54514ReductionAddOpIlEEEEjaLi4ELi4EEEEEvT1_,"a",@progbits
	.sectionflags	@""
	.align	4
.nv.constant0._ZN2at6native13reduce_kernelILi256ELi2ENS0_8ReduceOpIaNS0_14func_wrapper_tIaNS0_55_GLOBAL__N__0955718d_22_SparseCsrTensorMath_cu_868dd54514ReductionAddOpIlEEEEjaLi4ELi4EEEEEvT1_:
	.zero		1408


//--------------------- .nv.constant0._ZN2at6native13reduce_kernelILi128ELi4ENS0_8ReduceOpIaNS0_14func_wrapper_tIaNS0_55_GLOBAL__N__0955718d_22_SparseCsrTensorMath_cu_868dd54514ReductionAddOpIlEEEEjaLi4ELi4EEEEEvT1_ --------------------------
	.section	.nv.constant0._ZN2at6native13reduce_kernelILi128ELi4ENS0_8ReduceOpIaNS0_14func_wrapper_tIaNS0_55_GLOBAL__N__0955718d_22_SparseCsrTensorMath_cu_868dd54514ReductionAddOpIlEEEEjaLi4ELi4EEEEEvT1_,"a",@progbits
	.sectionflags	@""
	.align	4
.nv.constant0._ZN2at6native13reduce_kernelILi128ELi4ENS0_8ReduceOpIaNS0_14func_wrapper_tIaNS0_55_GLOBAL__N__0955718d_22_SparseCsrTensorMath_cu_868dd54514ReductionAddOpIlEEEEjaLi4ELi4EEEEEvT1_:
	.zero		1408


//--------------------- .nv.constant0._ZN2at6native13reduce_kernelILi512ELi1ENS0_8ReduceOpIhNS0_14func_wrapper_tIhNS0_55_GLOBAL__N__0955718d_22_SparseCsrTensorMath_cu_868dd54514ReductionAddOpIlEEEEjhLi4ELi4EEEEEvT1_ --------------------------
	.section	.nv.constant0._ZN2at6native13reduce_kernelILi512ELi1ENS0_8ReduceOpIhNS0_14func_wrapper_tIhNS0_55_GLOBAL__N__0955718d_22_SparseCsrTensorMath_cu_868dd54514ReductionAddOpIlEEEEjhLi4ELi4EEEEEvT1_,"a",@progbits
	.sectionflags	@""
	.align	4
.nv.constant0._ZN2at6native13reduce_kernelILi512ELi1ENS0_8ReduceOpIhNS0_14func_wrapper_tIhNS0_55_GLOBAL__N__0955718d_22_SparseCsrTensorMath_cu_868dd54514ReductionAddOpIlEEEEjhLi4ELi4EEEEEvT1_:
	.zero		1408


//--------------------- .nv.constant0._ZN2at6native13reduce_kernelILi256ELi2ENS0_8ReduceOpIhNS0_14func_wrapper_tIhNS0_55_GLOBAL__N__0955718d_22_SparseCsrTensorMath_cu_868dd54514ReductionAddOpIlEEEEjhLi4ELi4EEEEEvT1_ --------------------------
	.section	.nv.constant0._ZN2at6native13reduce_kernelILi256ELi2ENS0_8ReduceOpIhNS0_14func_wrapper_tIhNS0_55_GLOBAL__N__0955718d_22_SparseCsrTensorMath_cu_868dd54514ReductionAddOpIlEEEEjhLi4ELi4EEEEEvT1_,"a",@progbits
	.sectionflags	@""
	.align	4
.nv.constant0._ZN2at6native13reduce_kernelILi256ELi2ENS0_8ReduceOpIhNS0_14func_wrapper_tIhNS0_55_GLOBAL__N__0955718d_22_SparseCsrTensorMath_cu_868dd54514ReductionAddOpIlEEEEjhLi4ELi4EEEEEvT1_:
	.zero		1408


//--------------------- .nv.constant0._ZN2at6native13reduce_kernelILi128ELi4ENS0_8ReduceOpIhNS0_14func_wrapper_tIhNS0_55_GLOBAL__N__0955718d_22_SparseCsrTensorMath_cu_868dd54514ReductionAddOpIlEEEEjhLi4ELi4EEEEEvT1_ --------------------------
	.section	.nv.constant0._ZN2at6native13reduce_kernelILi128ELi4ENS0_8ReduceOpIhNS0_14func_wrapper_tIhNS0_55_GLOBAL__N__0955718d_22_SparseCsrTensorMath_cu_868dd54514ReductionAddOpIlEEEEjhLi4ELi4EEEEEvT1_,"a",@progbits
	.sectionflags	@""
	.align	4
.nv.constant0._ZN2at6native13reduce_kernelILi128ELi4ENS0_8ReduceOpIhNS0_14func_wrapper_tIhNS0_55_GLOBAL__N__0955718d_22_SparseCsrTensorMath_cu_868dd54514ReductionAddOpIlEEEEjhLi4ELi4EEEEEvT1_:
	.zero		1408


//--------------------- .text._ZN3cub17CUB_300001_SM_8006detail8for_each13static_kernelINS2_12policy_hub_t12policy_500_tElNS2_12op_wrapper_tIlZZZZZN2at6native36add_out_dense_sparse_compressed_cudaERNS7_6TensorERKS9_SC_RKN3c106ScalarEENKUlvE_clEvENKUlvE11_clEvENKUlvE_clEvENKUlvE0_clEvEUllE_N6thrust23THRUST_300001_SM_800_NS17counting_iteratorIlNSN_11use_defaultESP_SP_EEEEEEvT0_T1_ --------------------------
	.section	.text._ZN3cub17CUB_300001_SM_8006detail8for_each13static_kernelINS2_12policy_hub_t12policy_500_tElNS2_12op_wrapper_tIlZZZZZN2at6native36add_out_dense_sparse_compressed_cudaERNS7_6TensorERKS9_SC_RKN3c106ScalarEENKUlvE_clEvENKUlvE11_clEvENKUlvE_clEvENKUlvE0_clEvEUllE_N6thrust23THRUST_300001_SM_800_NS17counting_iteratorIlNSN_11use_defaultESP_SP_EEEEEEvT0_T1_,"ax",@progbits
	.sectioninfo	@"SHI_REGISTERS=32"
	.align	128
        .global         _ZN3cub17CUB_300001_SM_8006detail8for_each13static_kernelINS2_12policy_hub_t12policy_500_tElNS2_12op_wrapper_tIlZZZZZN2at6native36add_out_dense_sparse_compressed_cudaERNS7_6TensorERKS9_SC_RKN3c106ScalarEENKUlvE_clEvENKUlvE11_clEvENKUlvE_clEvENKUlvE0_clEvEUllE_N6thrust23THRUST_300001_SM_800_NS17counting_iteratorIlNSN_11use_defaultESP_SP_EEEEEEvT0_T1_
        .type           _ZN3cub17CUB_300001_SM_8006detail8for_each13static_kernelINS2_12policy_hub_t12policy_500_tElNS2_12op_wrapper_tIlZZZZZN2at6native36add_out_dense_sparse_compressed_cudaERNS7_6TensorERKS9_SC_RKN3c106ScalarEENKUlvE_clEvENKUlvE11_clEvENKUlvE_clEvENKUlvE0_clEvEUllE_N6thrust23THRUST_300001_SM_800_NS17counting_iteratorIlNSN_11use_defaultESP_SP_EEEEEEvT0_T1_,@function
        .size           _ZN3cub17CUB_300001_SM_8006detail8for_each13static_kernelINS2_12policy_hub_t12policy_500_tElNS2_12op_wrapper_tIlZZZZZN2at6native36add_out_dense_sparse_compressed_cudaERNS7_6TensorERKS9_SC_RKN3c106ScalarEENKUlvE_clEvENKUlvE11_clEvENKUlvE_clEvENKUlvE0_clEvEUllE_N6thrust23THRUST_300001_SM_800_NS17counting_iteratorIlNSN_11use_defaultESP_SP_EEEEEEvT0_T1_,(.L_x_8910 - _ZN3cub17CUB_300001_SM_8006detail8for_each13static_kernelINS2_12policy_hub_t12policy_500_tElNS2_12op_wrapper_tIlZZZZZN2at6native36add_out_dense_sparse_compressed_cudaERNS7_6TensorERKS9_SC_RKN3c106ScalarEENKUlvE_clEvENKUlvE11_clEvENKUlvE_clEvENKUlvE0_clEvEUllE_N6thrust23THRUST_300001_SM_800_NS17counting_iteratorIlNSN_11use_defaultESP_SP_EEEEEEvT0_T1_)
        .other          _ZN3cub17CUB_300001_SM_8006detail8for_each13static_kernelINS2_12policy_hub_t12policy_500_tElNS2_12op_wrapper_tIlZZZZZN2at6native36add_out_dense_sparse_compressed_cudaERNS7_6TensorERKS9_SC_RKN3c106ScalarEENKUlvE_clEvENKUlvE11_clEvENKUlvE_clEvENKUlvE0_clEvEUllE_N6thrust23THRUST_300001_SM_800_NS17counting_iteratorIlNSN_11use_defaultESP_SP_EEEEEEvT0_T1_,@"STO_CUDA_ENTRY STV_DEFAULT"
_ZN3cub17CUB_300001_SM_8006detail8for_each13static_kernelINS2_12policy_hub_t12policy_500_tElNS2_12op_wrapper_tIlZZZZZN2at6native36add_out_dense_sparse_compressed_cudaERNS7_6TensorERKS9_SC_RKN3c106ScalarEENKUlvE_clEvENKUlvE11_clEvENKUlvE_clEvENKUlvE0_clEvEUllE_N6thrust23THRUST_300001_SM_800_NS17counting_iteratorIlNSN_11use_defaultESP_SP_EEEEEEvT0_T1_:
.text._ZN3cub17CUB_300001_SM_8006detail8for_each13static_kernelINS2_12policy_hub_t12policy_500_tElNS2_12op_wrapper_tIlZZZZZN2at6native36add_out_dense_sparse_compressed_cudaERNS7_6TensorERKS9_SC_RKN3c106ScalarEENKUlvE_clEvENKUlvE11_clEvENKUlvE_clEvENKUlvE0_clEvEUllE_N6thrust23THRUST_300001_SM_800_NS17counting_iteratorIlNSN_11use_defaultESP_SP_EEEEEEvT0_T1_:
[----:B------:R-:W-:Y:S02]  /*0000*/  IMAD.MOV.U32 R1, RZ, RZ, c[0x0][0x28] ;  /* 0x00000a00ff017624 */ /* 0x000fe400078e00ff */
[----:B------:R-:W0:Y:S01]  /*0010*/  S2R R0, SR_CTAID.X ;  /* 0x0000000000007919 */ /* 0x000e220000002500 */
[----:B------:R-:W-:-:S03]  /*0020*/  ULDC.64 UR6, c[0x0][0x118] ;  /* 0x0000460000067ab9 */ /* 0x000fc60000000a00 */
[----:B------:R-:W1:Y:S01]  /*0030*/  S2R R11, SR_TID.X ;  /* 0x00000000000b7919 */ /* 0x000e620000002100 */
[----:B0-----:R-:W-:-:S05]  /*0040*/  IMAD.WIDE.U32 R2, R0, 0x200, RZ ;  /* 0x0000020000027825 */ /* 0x001fca00078e00ff */
[----:B------:R-:W-:-:S04]  /*0050*/  IADD3 R4, P1, -R2, c[0x0][0x160], RZ ;  /* 0x0000580002047a10 */ /* 0x000fc80007f3e1ff */
[----:B------:R-:W-:Y:S02]  /*0060*/  ISETP.GT.U32.AND P0, PT, R4, 0x1ff, PT ;  /* 0x000001ff0400780c */ /* 0x000fe40003f04070 */
[----:B------:R-:W-:-:S04]  /*0070*/  IADD3.X R5, ~R3, c[0x0][0x164], RZ, P1, !PT ;  /* 0x0000590003057a10 */ /* 0x000fc80000ffe5ff */
[----:B------:R-:W-:-:S13]  /*0080*/  ISETP.GT.AND.EX P0, PT, R5, RZ, PT, P0 ;  /* 0x000000ff0500720c */ /* 0x000fda0003f04300 */
[----:B------:R-:W-:Y:S05]  /*0090*/  @P0 BRA `(.L_x_0) ;  /* 0x00001cb000000947 */ /* 0x000fea0003800000 */
[----:B-1----:R-:W-:Y:S02]  /*00a0*/  IMAD.MOV.U32 R5, RZ, RZ, c[0x0][0x1c8] ;  /* 0x00007200ff057624 */ /* 0x002fe400078e00ff */
[----:B------:R-:W-:-:S03]  /*00b0*/  IMAD.MOV.U32 R6, RZ, RZ, c[0x0][0x1cc] ;  /* 0x00007300ff067624 */ /* 0x000fc600078e00ff */
[----:B------:R-:W-:-:S04]  /*00c0*/  ISETP.GE.U32.AND P0, PT, R5, 0x1, PT ;  /* 0x000000010500780c */ /* 0x000fc80003f06070 */
[----:B------:R-:W-:-:S13]  /*00d0*/  ISETP.GE.AND.EX P0, PT, R6, RZ, PT, P0 ;  /* 0x000000ff0600720c */ /* 0x000fda0003f06300 */
[----:B------:R-:W-:Y:S05]  /*00e0*/  @!P0 EXIT ;  /* 0x000000000000894d */ /* 0x000fea0003800000 */
[----:B------:R-:W-:Y:S01]  /*00f0*/  ISETP.GT.U32.AND P0, PT, R4, R11, PT ;  /* 0x0000000b0400720c */ /* 0x000fe20003f04070 */
[----:B------:R-:W-:Y:S01]  /*0100*/  BSSY B0, `(.L_x_1) ;  /* 0x00000e3000007945 */ /* 0x000fe20003800000 */
[----:B------:R-:W-:Y:S02]  /*0110*/  SHF.R.S32.HI R4, RZ, 0x1f, R4 ;  /* 0x0000001fff047819 */ /* 0x000fe40000011404 */
[----:B------:R-:W-:Y:S02]  /*0120*/  IADD3 R2, P1, R2, c[0x0][0x168], RZ ;  /* 0x00005a0002027a10 */ /* 0x000fe40007f3e0ff */
[----:B------:R-:W-:Y:S02]  /*0130*/  ISETP.GT.AND.EX P0, PT, R4, RZ, PT, P0 ;  /* 0x000000ff0400720c */ /* 0x000fe40003f04300 */
[----:B------:R-:W-:-:S11]  /*0140*/  IADD3.X R3, R3, c[0x0][0x16c], RZ, P1, !PT ;  /* 0x00005b0003037a10 */ /* 0x000fd60000ffe4ff */
[----:B------:R-:W-:Y:S05]  /*0150*/  @!P0 BRA `(.L_x_2) ;  /* 0x00000dd000008947 */ /* 0x000fea0003800000 */
[----:B------:R-:W-:Y:S01]  /*0160*/  IADD3 R10, P0, R11, R2, RZ ;  /* 0x000000020b0a7210 */ /* 0x000fe20007f1e0ff */
[----:B------:R-:W-:Y:S02]  /*0170*/  ULDC.U16 UR4, c[0x0][0x190] ;  /* 0x0000640000047ab9 */ /* 0x000fe40000000400 */
[----:B------:R-:W-:Y:S02]  /*0180*/  IMAD.U32 R6, RZ, RZ, UR4 ;  /* 0x00000004ff067e24 */ /* 0x000fe4000f8e00ff */
[----:B------:R-:W-:Y:S02]  /*0190*/  IMAD.X R11, RZ, RZ, R3, P0 ;  /* 0x000000ffff0b7224 */ /* 0x000fe400000e0603 */
[----:B------:R-:W-:Y:S01]  /*01a0*/  IMAD.WIDE.U32 R8, R10, c[0x0][0x1a0], RZ ;  /* 0x000068000a087a25 */ /* 0x000fe200078e00ff */
[----:B------:R-:W-:-:S03]  /*01b0*/  PRMT R6, RZ, 0x5410, R6 ;  /* 0x00005410ff067816 */ /* 0x000fc60000000006 */
[----:B------:R-:W-:-:S04]  /*01c0*/  IMAD R5, R11, c[0x0][0x1a0], RZ ;  /* 0x000068000b057a24 */ /* 0x000fc800078e02ff */
[----:B------:R-:W-:Y:S02]  /*01d0*/  IMAD R7, R10, c[0x0][0x1a4], R5 ;  /* 0x000069000a077a24 */ /* 0x000fe400078e0205 */
[----:B------:R-:W-:Y:S02]  /*01e0*/  CS2R R4, SRZ ;  /* 0x0000000000047805 */ /* 0x000fe4000001ff00 */
[----:B------:R-:W-:-:S04]  /*01f0*/  IMAD.IADD R7, R9, 0x1, R7 ;  /* 0x0000000109077824 */ /* 0x000fc800078e0207 */
.L_x_8:
[----:B------:R-:W-:Y:S02]  /*0200*/  IMAD R15, R5, c[0x0][0x1b0], RZ ;  /* 0x00006c00050f7a24 */ /* 0x000fe400078e02ff */
[----:B------:R-:W-:-:S04]  /*0210*/  IMAD.WIDE.U32 R12, R4, c[0x0][0x1b0], R10 ;  /* 0x00006c00040c7a25 */ /* 0x000fc800078e000a */
[----:B------:R-:W-:Y:S01]  /*0220*/  IMAD R15, R4, c[0x0][0x1b4], R15 ;  /* 0x00006d00040f7a24 */ /* 0x000fe200078e020f */
[----:B------:R-:W-:-:S03]  /*0230*/  LEA R14, P0, R12, c[0x0][0x178], 0x3 ;  /* 0x00005e000c0e7a11 */ /* 0x000fc600078018ff */
[----:B------:R-:W-:-:S05]  /*0240*/  IMAD.IADD R13, R13, 0x1, R15 ;  /* 0x000000010d0d7824 */ /* 0x000fca00078e020f */
[----:B------:R-:W-:-:S05]  /*0250*/  LEA.HI.X R15, R12, c[0x0][0x17c], R13, 0x3, P0 ;  /* 0x00005f000c0f7a11 */ /* 0x000fca00000f1c0d */
[----:B------:R-:W2:Y:S04]  /*0260*/  LDG.E.64 R12, [R14.64+0x8] ;  /* 0x000008060e0c7981 */ /* 0x000ea8000c1e1b00 */
[----:B------:R-:W2:Y:S01]  /*0270*/  LDG.E.64 R18, [R14.64] ;  /* 0x000000060e127981 */ /* 0x000ea2000c1e1b00 */
[----:B------:R-:W-:Y:S01]  /*0280*/  BSSY B1, `(.L_x_3) ;  /* 0x00000c5000017945 */ /* 0x000fe20003800000 */
[----:B--2---:R-:W-:-:S04]  /*0290*/  ISETP.GT.U32.AND P0, PT, R12, R18, PT ;  /* 0x000000120c00720c */ /* 0x004fc80003f04070 */
[----:B------:R-:W-:-:S13]  /*02a0*/  ISETP.GT.AND.EX P0, PT, R13, R19, PT, P0 ;  /* 0x000000130d00720c */ /* 0x000fda0003f04300 */
[----:B0-----:R-:W-:Y:S05]  /*02b0*/  @!P0 BRA `(.L_x_4) ;  /* 0x00000c1000008947 */ /* 0x001fea0003800000 */
[--C-:B------:R-:W-:Y:S01]  /*02c0*/  IMAD.IADD R26, R12, 0x1, -R18.reuse ;  /* 0x000000010c1a7824 */ /* 0x100fe200078e0a12 */
[----:B------:R-:W-:Y:S01]  /*02d0*/  BSSY B2, `(.L_x_5) ;  /* 0x0000059000027945 */ /* 0x000fe20003800000 */
[----:B------:R-:W-:Y:S02]  /*02e0*/  IMAD.MOV.U32 R24, RZ, RZ, R18 ;  /* 0x000000ffff187224 */ /* 0x000fe400078e0012 */
[----:B------:R-:W-:Y:S01]  /*02f0*/  IMAD.MOV.U32 R25, RZ, RZ, R19 ;  /* 0x000000ffff197224 */ /* 0x000fe200078e0013 */
[----:B------:R-:W-:-:S04]  /*0300*/  LOP3.LUT R26, R26, 0x3, RZ, 0xc0, !PT ;  /* 0x000000031a1a7812 */ /* 0x000fc800078ec0ff */
[----:B------:R-:W-:-:S04]  /*0310*/  ISETP.NE.U32.AND P0, PT, R26, RZ, PT ;  /* 0x000000ff1a00720c */ /* 0x000fc80003f05070 */
[----:B------:R-:W-:-:S13]  /*0320*/  ISETP.NE.AND.EX P0, PT, RZ, RZ, PT, P0 ;  /* 0x000000ffff00720c */ /* 0x000fda0003f05300 */
[----:B------:R-:W-:Y:S05]  /*0330*/  @!P0 BRA `(.L_x_6) ;  /* 0x0000052000008947 */ /* 0x000fea0003800000 */
[----:B------:R-:W-:Y:S02]  /*0340*/  IMAD R15, R5, c[0x0][0x1b8], RZ ;  /* 0x00006e00050f7a24 */ /* 0x000fe400078e02ff */
[----:B------:R-:W-:-:S04]  /*0350*/  IMAD.WIDE.U32 R16, R4, c[0x0][0x1b8], R18 ;  /* 0x00006e0004107a25 */ /* 0x000fc800078e0012 */
[----:B------:R-:W-:Y:S01]  /*0360*/  IMAD R15, R4, c[0x0][0x1bc], R15 ;  /* 0x00006f00040f7a24 */ /* 0x000fe200078e020f */
[----:B------:R-:W-:-:S03]  /*0370*/  LEA R14, P0, R16, c[0x0][0x180], 0x3 ;  /* 0x00006000100e7a11 */ /* 0x000fc600078018ff */
[----:B------:R-:W-:-:S05]  /*0380*/  IMAD.IADD R15, R17, 0x1, R15 ;  /* 0x00000001110f7824 */ /* 0x000fca00078e020f */
[----:B------:R-:W-:-:S05]  /*0390*/  LEA.HI.X R15, R16, c[0x0][0x184], R15, 0x3, P0 ;  /* 0x00006100100f7a11 */ /* 0x000fca00000f1c0f */
[----:B------:R-:W2:Y:S01]  /*03a0*/  LDG.E.64 R24, [R14.64] ;  /* 0x000000060e187981 */ /* 0x000ea2000c1e1b00 */
[----:B------:R-:W-:Y:S02]  /*03b0*/  IMAD.MOV.U32 R16, RZ, RZ, R8 ;  /* 0x000000ffff107224 */ /* 0x000fe400078e0008 */
[----:B------:R-:W-:Y:S02]  /*03c0*/  IMAD.MOV.U32 R17, RZ, RZ, R7 ;  /* 0x000000ffff117224 */ /* 0x000fe400078e0007 */
[----:B------:R-:W-:Y:S02]  /*03d0*/  IMAD R29, R5, c[0x0][0x1c0], RZ ;  /* 0x00007000051d7a24 */ /* 0x000fe400078e02ff */
[----:B------:R-:W-:-:S04]  /*03e0*/  IMAD.WIDE.U32 R20, R4, c[0x0][0x198], R16 ;  /* 0x0000660004147a25 */ /* 0x000fc800078e0010 */
[----:B------:R-:W-:-:S04]  /*03f0*/  IMAD.WIDE.U32 R22, R4, c[0x0][0x1c0], R18 ;  /* 0x0000700004167a25 */ /* 0x000fc800078e0012 */
[----:B------:R-:W-:Y:S01]  /*0400*/  IMAD R17, R4, c[0x0][0x1c4], R29 ;  /* 0x0000710004117a24 */ /* 0x000fe200078e021d */
[----:B------:R-:W-:Y:S01]  /*0410*/  LEA R16, P0, R22, c[0x0][0x170], 0x1 ;  /* 0x00005c0016107a11 */ /* 0x000fe200078008ff */
[----:B------:R-:W-:Y:S02]  /*0420*/  IMAD R27, R5, c[0x0][0x198], RZ ;  /* 0x00006600051b7a24 */ /* 0x000fe400078e02ff */
[----:B------:R-:W-:Y:S02]  /*0430*/  IMAD.IADD R17, R23, 0x1, R17 ;  /* 0x0000000117117824 */ /* 0x000fe400078e0211 */
[----:B------:R-:W-:-:S03]  /*0440*/  IMAD R27, R4, c[0x0][0x19c], R27 ;  /* 0x00006700041b7a24 */ /* 0x000fc600078e021b */
[----:B------:R-:W-:Y:S01]  /*0450*/  LEA.HI.X R17, R22, c[0x0][0x174], R17, 0x1, P0 ;  /* 0x00005d0016117a11 */ /* 0x000fe200000f0c11 */
[----:B------:R-:W-:Y:S02]  /*0460*/  IMAD.IADD R21, R21, 0x1, R27 ;  /* 0x0000000115157824 */ /* 0x000fe400078e021b */
[----:B--2---:R-:W-:Y:S02]  /*0470*/  IMAD R23, R25, c[0x0][0x1a8], RZ ;  /* 0x00006a0019177a24 */ /* 0x004fe400078e02ff */
[C---:B------:R-:W-:Y:S01]  /*0480*/  IMAD.WIDE.U32 R28, R24.reuse, c[0x0][0x1a8], R20 ;  /* 0x00006a00181c7a25 */ /* 0x040fe200078e0014 */
[----:B------:R-:W2:Y:S03]  /*0490*/  LDG.E.U16 R25, [R16.64] ;  /* 0x0000000610197981 */ /* 0x000ea6000c1e1500 */
[----:B------:R-:W-:Y:S01]  /*04a0*/  IMAD R23, R24, c[0x0][0x1ac], R23 ;  /* 0x00006b0018177a24 */ /* 0x000fe200078e0217 */
[----:B------:R-:W-:-:S03]  /*04b0*/  LEA R22, P0, R28, c[0x0][0x188], 0x1 ;  /* 0x000062001c167a11 */ /* 0x000fc600078008ff */
[----:B------:R-:W-:-:S05]  /*04c0*/  IMAD.IADD R23, R29, 0x1, R23 ;  /* 0x000000011d177824 */ /* 0x000fca00078e0217 */
[----:B------:R-:W-:-:S05]  /*04d0*/  LEA.HI.X R23, R28, c[0x0][0x18c], R23, 0x1, P0 ;  /* 0x000063001c177a11 */ /* 0x000fca00000f0c17 */
[----:B------:R-:W3:Y:S01]  /*04e0*/  LDG.E.U16 R24, [R22.64] ;  /* 0x0000000616187981 */ /* 0x000ee2000c1e1500 */
[----:B------:R-:W-:-:S04]  /*04f0*/  ISETP.NE.U32.AND P0, PT, R26, 0x1, PT ;  /* 0x000000011a00780c */ /* 0x000fc80003f05070 */
[----:B------:R-:W-:Y:S02]  /*0500*/  ISETP.NE.AND.EX P0, PT, RZ, RZ, PT, P0 ;  /* 0x000000ffff00720c */ /* 0x000fe40003f05300 */
[----:B--2---:R-:W-:-:S05]  /*0510*/  PRMT R25, RZ, 0x5410, R25 ;  /* 0x00005410ff197816 */ /* 0x004fca0000000019 */
[----:B------:R-:W-:-:S05]  /*0520*/  FMUL.FTZ R25, R6, R25 ;  /* 0x0000001906197220 */ /* 0x000fca0000410000 */
[----:B------:R-:W-:-:S04]  /*0530*/  F2FP.BF16.PACK_AB R25, RZ, R25 ;  /* 0x00000019ff19723e */ /* 0x000fc800000010ff */
[----:B------:R-:W-:Y:S02]  /*0540*/  PRMT R25, RZ, 0x5410, R25 ;  /* 0x00005410ff197816 */ /* 0x000fe40000000019 */
[----:B---3--:R-:W-:-:S05]  /*0550*/  PRMT R24, RZ, 0x5410, R24 ;  /* 0x00005410ff187816 */ /* 0x008fca0000000018 */
[----:B------:R-:W-:-:S05]  /*0560*/  FADD.FTZ R24, R24, R25 ;  /* 0x0000001918187221 */ /* 0x000fca0000010000 */
[----:B------:R-:W-:-:S04]  /*0570*/  F2FP.BF16.PACK_AB R24, RZ, R24 ;  /* 0x00000018ff18723e */ /* 0x000fc800000010ff */
[----:B------:R-:W-:-:S05]  /*0580*/  PRMT R27, R24, 0x7610, R27 ;  /* 0x00007610181b7816 */ /* 0x000fca000000001b */
[----:B------:R0:W-:Y:S01]  /*0590*/  STG.E.U16 [R22.64], R27 ;  /* 0x0000001b16007986 */ /* 0x0001e2000c101506 */
[----:B------:R-:W-:-:S05]  /*05a0*/  IADD3 R24, P1, R18, 0x1, RZ ;  /* 0x0000000112187810 */ /* 0x000fca0007f3e0ff */
[----:B------:R-:W-:Y:S01]  /*05b0*/  IMAD.X R25, RZ, RZ, R19, P1 ;  /* 0x000000ffff197224 */ /* 0x000fe200008e0613 */
[----:B------:R-:W-:Y:S05]  /*05c0*/  @!P0 BRA `(.L_x_6) ;  /* 0x0000029000008947 */ /* 0x000fea0003800000 */
[----:B------:R-:W2:Y:S02]  /*05d0*/  LDG.E.64 R24, [R14.64+0x8] ;  /* 0x000008060e187981 */ /* 0x000ea4000c1e1b00 */
[----:B--2---:R-:W-:Y:S02]  /*05e0*/  IMAD R25, R25, c[0x0][0x1a8], RZ ;  /* 0x00006a0019197a24 */ /* 0x004fe400078e02ff */
[----:B0-----:R-:W-:-:S04]  /*05f0*/  IMAD.WIDE.U32 R22, R24, c[0x0][0x1a8], R20 ;  /* 0x00006a0018167a25 */ /* 0x001fc800078e0014 */
[----:B------:R-:W-:Y:S02]  /*0600*/  IMAD R25, R24, c[0x0][0x1ac], R25 ;  /* 0x00006b0018197a24 */ /* 0x000fe400078e0219 */
[----:B------:R-:W2:Y:S01]  /*0610*/  LDG.E.U16 R24, [R16.64+0x2] ;  /* 0x0000020610187981 */ /* 0x000ea2000c1e1500 */
[----:B------:R-:W-:Y:S01]  /*0620*/  LEA R28, P0, R22, c[0x0][0x188], 0x1 ;  /* 0x00006200161c7a11 */ /* 0x000fe200078008ff */
[----:B------:R-:W-:-:S05]  /*0630*/  IMAD.IADD R23, R23, 0x1, R25 ;  /* 0x0000000117177824 */ /* 0x000fca00078e0219 */
[----:B------:R-:W-:-:S05]  /*0640*/  LEA.HI.X R29, R22, c[0x0][0x18c], R23, 0x1, P0 ;  /* 0x00006300161d7a11 */ /* 0x000fca00000f0c17 */
[----:B------:R-:W3:Y:S01]  /*0650*/  LDG.E.U16 R22, [R28.64] ;  /* 0x000000061c167981 */ /* 0x000ee2000c1e1500 */
[----:B------:R-:W-:-:S04]  /*0660*/  ISETP.NE.U32.AND P0, PT, R26, 0x2, PT ;  /* 0x000000021a00780c */ /* 0x000fc80003f05070 */
[----:B------:R-:W-:Y:S02]  /*0670*/  ISETP.NE.AND.EX P0, PT, RZ, RZ, PT, P0 ;  /* 0x000000ffff00720c */ /* 0x000fe40003f05300 */
[----:B--2---:R-:W-:Y:S02]  /*0680*/  PRMT R23, RZ, 0x5410, R24 ;  /* 0x00005410ff177816 */ /* 0x004fe40000000018 */
[----:B------:R-:W-:-:S03]  /*0690*/  IADD3 R24, P1, R18, 0x2, RZ ;  /* 0x0000000212187810 */ /* 0x000fc60007f3e0ff */
[----:B------:R-:W-:Y:S02]  /*06a0*/  FMUL.FTZ R23, R6, R23 ;  /* 0x0000001706177220 */ /* 0x000fe40000410000 */
[----:B------:R-:W-:-:S03]  /*06b0*/  IMAD.X R25, RZ, RZ, R19, P1 ;  /* 0x000000ffff197224 */ /* 0x000fc600008e0613 */
[----:B------:R-:W-:Y:S02]  /*06c0*/  F2FP.BF16.PACK_AB R23, RZ, R23 ;  /* 0x00000017ff17723e */ /* 0x000fe400000010ff */
[----:B---3--:R-:W-:Y:S02]  /*06d0*/  PRMT R22, RZ, 0x5410, R22 ;  /* 0x00005410ff167816 */ /* 0x008fe40000000016 */
[----:B------:R-:W-:-:S05]  /*06e0*/  PRMT R23, RZ, 0x5410, R23 ;  /* 0x00005410ff177816 */ /* 0x000fca0000000017 */
[----:B------:R-:W-:-:S05]  /*06f0*/  FADD.FTZ R22, R22, R23 ;  /* 0x0000001716167221 */ /* 0x000fca0000010000 */
[----:B------:R-:W-:-:S05]  /*0700*/  F2FP.BF16.PACK_AB R22, RZ, R22 ;  /* 0x00000016ff16723e */ /* 0x000fca00000010ff */
[----:B------:R0:W-:Y:S01]  /*0710*/  STG.E.U16 [R28.64], R22 ;  /* 0x000000161c007986 */ /* 0x0001e2000c101506 */
[----:B------:R-:W-:Y:S05]  /*0720*/  @!P0 BRA `(.L_x_6) ;  /* 0x0000013000008947 */ /* 0x000fea0003800000 */
[----:B------:R-:W2:Y:S04]  /*0730*/  LDG.E.64 R14, [R14.64+0x10] ;  /* 0x000010060e0e7981 */ /* 0x000ea8000c1e1b00 */
[----:B------:R-:W3:Y:S01]  /*0740*/  LDG.E.U16 R16, [R16.64+0x4] ;  /* 0x0000040610107981 */ /* 0x000ee2000c1e1500 */
[----:B--2---:R-:W-:Y:S02]  /*0750*/  IMAD R23, R15, c[0x0][0x1a8], RZ ;  /* 0x00006a000f177a24 */ /* 0x004fe400078e02ff */
[----:B------:R-:W-:-:S04]  /*0760*/  IMAD.WIDE.U32 R20, R14, c[0x0][0x1a8], R20 ;  /* 0x00006a000e147a25 */ /* 0x000fc800078e0014 */
[----:B------:R-:W-:Y:S01]  /*0770*/  IMAD R23, R14, c[0x0][0x1ac], R23 ;  /* 0x00006b000e177a24 */ /* 0x000fe200078e0217 */
[----:B0-----:R-:W-:-:S03]  /*0780*/  LEA R22, P0, R20, c[0x0][0x188], 0x1 ;  /* 0x0000620014167a11 */ /* 0x001fc600078008ff */
[----:B------:R-:W-:-:S05]  /*0790*/  IMAD.IADD R21, R21, 0x1, R23 ;  /* 0x0000000115157824 */ /* 0x000fca00078e0217 */
[----:B------:R-:W-:-:S05]  /*07a0*/  LEA.HI.X R23, R20, c[0x0][0x18c], R21, 0x1, P0 ;  /* 0x0000630014177a11 */ /* 0x000fca00000f0c15 */
[----:B------:R-:W2:Y:S01]  /*07b0*/  LDG.E.U16 R21, [R22.64] ;  /* 0x0000000616157981 */ /* 0x000ea2000c1e1500 */
[----:B---3--:R-:W-:-:S05]  /*07c0*/  PRMT R15, RZ, 0x5410, R16 ;  /* 0x00005410ff0f7816 */ /* 0x008fca0000000010 */
[----:B------:R-:W-:-:S05]  /*07d0*/  FMUL.FTZ R20, R6, R15 ;  /* 0x0000000f06147220 */ /* 0x000fca0000410000 */
[----:B------:R-:W-:-:S04]  /*07e0*/  F2FP.BF16.PACK_AB R20, RZ, R20 ;  /* 0x00000014ff14723e */ /* 0x000fc800000010ff */
[----:B------:R-:W-:Y:S02]  /*07f0*/  PRMT R20, RZ, 0x5410, R20 ;  /* 0x00005410ff147816 */ /* 0x000fe40000000014 */
[----:B------:R-:W-:-:S05]  /*0800*/  IADD3 R24, P0, R18, 0x3, RZ ;  /* 0x0000000312187810 */ /* 0x000fca0007f1e0ff */
[----:B------:R-:W-:Y:S01]  /*0810*/  IMAD.X R25, RZ, RZ, R19, P0 ;  /* 0x000000ffff197224 */ /* 0x000fe200000e0613 */
[----:B--2---:R-:W-:-:S05]  /*0820*/  PRMT R21, RZ, 0x5410, R21 ;  /* 0x00005410ff157816 */ /* 0x004fca0000000015 */
[----:B------:R-:W-:-:S05]  /*0830*/  FADD.FTZ R20, R21, R20 ;  /* 0x0000001415147221 */ /* 0x000fca0000010000 */
[----:B------:R-:W-:-:S05]  /*0840*/  F2FP.BF16.PACK_AB R20, RZ, R20 ;  /* 0x00000014ff14723e */ /* 0x000fca00000010ff */
[----:B------:R0:W-:Y:S02]  /*0850*/  STG.E.U16 [R22.64], R20 ;  /* 0x0000001416007986 */ /* 0x0001e4000c101506 */
.L_x_6:
[----:B------:R-:W-:Y:S05]  /*0860*/  BSYNC B2 ;  /* 0x0000000000027941 */ /* 0x000fea0003800000 */
.L_x_5:
[----:B------:R-:W-:-:S04]  /*0870*/  LOP3.LUT R15, RZ, R18, RZ, 0x33, !PT ;  /* 0x00000012ff0f7212 */ /* 0x000fc800078e33ff */
[----:B------:R-:W-:Y:S02]  /*0880*/  IADD3 R14, P1, R12, R15, RZ ;  /* 0x0000000f0c0e7210 */ /* 0x000fe40007f3e0ff */
[----:B------:R-:W-:Y:S02]  /*0890*/  LOP3.LUT R15, RZ, R19, RZ, 0x33, !PT ;  /* 0x00000013ff0f7212 */ /* 0x000fe400078e33ff */
[----:B------:R-:W-:-:S03]  /*08a0*/  ISETP.GE.U32.AND P0, PT, R14, 0x3, PT ;  /* 0x000000030e00780c */ /* 0x000fc60003f06070 */
[----:B------:R-:W-:-:S05]  /*08b0*/  IMAD.X R14, R13, 0x1, R15, P1 ;  /* 0x000000010d0e7824 */ /* 0x000fca00008e060f */
[----:B------:R-:W-:-:S13]  /*08c0*/  ISETP.GE.U32.AND.EX P0, PT, R14, RZ, PT, P0 ;  /* 0x000000ff0e00720c */ /* 0x000fda0003f06100 */
[----:B------:R-:W-:Y:S05]  /*08d0*/  @!P0 BRA `(.L_x_4) ;  /* 0x000005f000008947 */ /* 0x000fea0003800000 */
[----:B------:R-:W-:Y:S02]  /*08e0*/  IMAD R17, R5, c[0x0][0x198], RZ ;  /* 0x0000660005117a24 */ /* 0x000fe400078e02ff */
[----:B------:R-:W-:Y:S02]  /*08f0*/  IMAD.MOV.U32 R14, RZ, RZ, R8 ;  /* 0x000000ffff0e7224 */ /* 0x000fe400078e0008 */
[----:B------:R-:W-:Y:S02]  /*0900*/  IMAD.MOV.U32 R15, RZ, RZ, R7 ;  /* 0x000000ffff0f7224 */ /* 0x000fe400078e0007 */
[C---:B------:R-:W-:Y:S02]  /*0910*/  IMAD R17, R4.reuse, c[0x0][0x19c], R17 ;  /* 0x0000670004117a24 */ /* 0x040fe400078e0211 */
[----:B------:R-:W-:-:S04]  /*0920*/  IMAD.WIDE.U32 R14, R4, c[0x0][0x198], R14 ;  /* 0x00006600040e7a25 */ /* 0x000fc800078e000e */
[----:B------:R-:W-:Y:S02]  /*0930*/  IMAD.IADD R19, R17, 0x1, R15 ;  /* 0x0000000111137824 */ /* 0x000fe400078e020f */
.L_x_7:
[----:B------:R-:W-:-:S04]  /*0940*/  IMAD R17, R5, c[0x0][0x1b8], RZ ;  /* 0x00006e0005117a24 */ /* 0x000fc800078e02ff */
[C---:B------:R-:W-:Y:S02]  /*0950*/  IMAD R21, R4.reuse, c[0x0][0x1bc], R17 ;  /* 0x00006f0004157a24 */ /* 0x040fe400078e0211 */
[----:B------:R-:W-:-:S04]  /*0960*/  IMAD.WIDE.U32 R16, R4, c[0x0][0x1b8], R24 ;  /* 0x00006e0004107a25 */ /* 0x000fc800078e0018 */
[----:B------:R-:W-:Y:S01]  /*0970*/  IMAD.IADD R17, R21, 0x1, R17 ;  /* 0x0000000115117824 */ /* 0x000fe200078e0211 */
[----:B0-----:R-:W-:-:S04]  /*0980*/  LEA R28, P0, R16, c[0x0][0x180], 0x3 ;  /* 0x00006000101c7a11 */ /* 0x001fc800078018ff */
[----:B------:R-:W-:-:S05]  /*0990*/  LEA.HI.X R29, R16, c[0x0][0x184], R17, 0x3, P0 ;  /* 0x00006100101d7a11 */ /* 0x000fca00000f1c11 */
[----:B------:R-:W2:Y:S01]  /*09a0*/  LDG.E.64 R22, [R28.64] ;  /* 0x000000061c167981 */ /* 0x000ea2000c1e1b00 */
[----:B------:R-:W-:Y:S02]  /*09b0*/  IMAD R17, R5, c[0x0][0x1c0], RZ ;  /* 0x0000700005117a24 */ /* 0x000fe400078e02ff */
[----:B------:R-:W-:-:S04]  /*09c0*/  IMAD.WIDE.U32 R20, R4, c[0x0][0x1c0], R24 ;  /* 0x0000700004147a25 */ /* 0x000fc800078e0018 */
[----:B------:R-:W-:Y:S01]  /*09d0*/  IMAD R17, R4, c[0x0][0x1c4], R17 ;  /* 0x0000710004117a24 */ /* 0x000fe200078e0211 */
[----:B------:R-:W-:Y:S01]  /*09e0*/  LEA R16, P0, R20, c[0x0][0x170], 0x1 ;  /* 0x00005c0014107a11 */ /* 0x000fe200078008ff */
[----:B------:R-:W-:Y:S02]  /*09f0*/  IMAD.MOV.U32 R18, RZ, RZ, R14 ;  /* 0x000000ffff127224 */ /* 0x000fe400078e000e */
[----:B------:R-:W-:-:S05]  /*0a00*/  IMAD.IADD R17, R17, 0x1, R21 ;  /* 0x0000000111117824 */ /* 0x000fca00078e0215 */
[----:B------:R-:W-:Y:S01]  /*0a10*/  LEA.HI.X R17, R20, c[0x0][0x174], R17, 0x1, P0 ;  /* 0x00005d0014117a11 */ /* 0x000fe200000f0c11 */
[----:B--2---:R-:W-:Y:S02]  /*0a20*/  IMAD R23, R23, c[0x0][0x1a8], RZ ;  /* 0x00006a0017177a24 */ /* 0x004fe400078e02ff */
[----:B------:R-:W-:-:S04]  /*0a30*/  IMAD.WIDE.U32 R20, R22, c[0x0][0x1a8], R18 ;  /* 0x00006a0016147a25 */ /* 0x000fc800078e0012 */
[----:B------:R-:W-:Y:S02]  /*0a40*/  IMAD R23, R22, c[0x0][0x1ac], R23 ;  /* 0x00006b0016177a24 */ /* 0x000fe400078e0217 */
[----:B------:R-:W2:Y:S01]  /*0a50*/  LDG.E.U16 R22, [R16.64] ;  /* 0x0000000610167981 */ /* 0x000ea2000c1e1500 */
[----:B------:R-:W-:Y:S01]  /*0a60*/  LEA R26, P0, R20, c[0x0][0x188], 0x1 ;  /* 0x00006200141a7a11 */ /* 0x000fe200078008ff */
[----:B------:R-:W-:-:S05]  /*0a70*/  IMAD.IADD R23, R21, 0x1, R23 ;  /* 0x0000000115177824 */ /* 0x000fca00078e0217 */
[----:B------:R-:W-:-:S05]  /*0a80*/  LEA.HI.X R27, R20, c[0x0][0x18c], R23, 0x1, P0 ;  /* 0x00006300141b7a11 */ /* 0x000fca00000f0c17 */
[----:B------:R-:W3:Y:S01]  /*0a90*/  LDG.E.U16 R20, [R26.64] ;  /* 0x000000061a147981 */ /* 0x000ee2000c1e1500 */
[----:B--2---:R-:W-:-:S05]  /*0aa0*/  PRMT R21, RZ, 0x5410, R22 ;  /* 0x00005410ff157816 */ /* 0x004fca0000000016 */
[----:B------:R-:W-:-:S05]  /*0ab0*/  FMUL.FTZ R21, R6, R21 ;  /* 0x0000001506157220 */ /* 0x000fca0000410000 */
[----:B------:R-:W-:Y:S02]  /*0ac0*/  F2FP.BF16.PACK_AB R21, RZ, R21 ;  /* 0x00000015ff15723e */ /* 0x000fe400000010ff */
[----:B---3--:R-:W-:Y:S02]  /*0ad0*/  PRMT R20, RZ, 0x5410, R20 ;  /* 0x00005410ff147816 */ /* 0x008fe40000000014 */
[----:B------:R-:W-:-:S05]  /*0ae0*/  PRMT R21, RZ, 0x5410, R21 ;  /* 0x00005410ff157816 */ /* 0x000fca0000000015 */
[----:B------:R-:W-:-:S05]  /*0af0*/  FADD.FTZ R20, R20, R21 ;  /* 0x0000001514147221 */ /* 0x000fca0000010000 */
[----:B------:R-:W-:-:S04]  /*0b00*/  F2FP.BF16.PACK_AB R20, RZ, R20 ;  /* 0x00000014ff14723e */ /* 0x000fc800000010ff */
[----:B------:R-:W-:-:S05]  /*0b10*/  PRMT R21, R20, 0x7610, R21 ;  /* 0x0000761014157816 */ /* 0x000fca0000000015 */
[----:B------:R0:W-:Y:S04]  /*0b20*/  STG.E.U16 [R26.64], R21 ;  /* 0x000000151a007986 */ /* 0x0001e8000c101506 */
        /* <DEDUP_REMOVED lines=18> */
[----:B------:R-:W2:Y:S04]  /*0c50*/  LDG.E.64 R22, [R28.64+0x10] ;  /* 0x000010061c167981 */ /* 0x000ea8000c1e1b00 */
[----:B0-----:R-:W3:Y:S01]  /*0c60*/  LDG.E.U16 R26, [R16.64+0x4] ;  /* 0x00000406101a7981 */ /* 0x001ee2000c1e1500 */
[----:B--2---:R-:W-:Y:S02]  /*0c70*/  IMAD R23, R23, c[0x0][0x1a8], RZ ;  /* 0x00006a0017177a24 */ /* 0x004fe400078e02ff */
[----:B------:R-:W-:-:S04]  /*0c80*/  IMAD.WIDE.U32 R20, R22, c[0x0][0x1a8], R18 ;  /* 0x00006a0016147a25 */ /* 0x000fc800078e0012 */
[----:B------:R-:W-:Y:S01]  /*0c90*/  IMAD R23, R22, c[0x0][0x1ac], R23 ;  /* 0x00006b0016177a24 */ /* 0x000fe200078e0217 */
[----:B------:R-:W-:-:S03]  /*0ca0*/  LEA R22, P0, R20, c[0x0][0x188], 0x1 ;  /* 0x0000620014167a11 */ /* 0x000fc600078008ff */
[----:B------:R-:W-:-:S05]  /*0cb0*/  IMAD.IADD R23, R21, 0x1, R23 ;  /* 0x0000000115177824 */ /* 0x000fca00078e0217 */
[----:B------:R-:W-:-:S05]  /*0cc0*/  LEA.HI.X R23, R20, c[0x0][0x18c], R23, 0x1, P0 ;  /* 0x0000630014177a11 */ /* 0x000fca00000f0c17 */
[----:B------:R-:W2:Y:S01]  /*0cd0*/  LDG.E.U16 R20, [R22.64] ;  /* 0x0000000616147981 */ /* 0x000ea2000c1e1500 */
[----:B---3--:R-:W-:-:S05]  /*0ce0*/  PRMT R21, RZ, 0x5410, R26 ;  /* 0x00005410ff157816 */ /* 0x008fca000000001a */
[----:B------:R-:W-:-:S05]  /*0cf0*/  FMUL.FTZ R21, R6, R21 ;  /* 0x0000001506157220 */ /* 0x000fca0000410000 */
[----:B------:R-:W-:-:S04]  /*0d00*/  F2FP.BF16.PACK_AB R21, RZ, R21 ;  /* 0x00000015ff15723e */ /* 0x000fc800000010ff */
[----:B------:R-:W-:Y:S02]  /*0d10*/  PRMT R21, RZ, 0x5410, R21 ;  /* 0x00005410ff157816 */ /* 0x000fe40000000015 */
[----:B--2---:R-:W-:-:S05]  /*0d20*/  PRMT R20, RZ, 0x5410, R20 ;  /* 0x00005410ff147816 */ /* 0x004fca0000000014 */
[----:B------:R-:W-:-:S05]  /*0d30*/  FADD.FTZ R20, R20, R21 ;  /* 0x0000001514147221 */ /* 0x000fca0000010000 */
[----:B------:R-:W-:-:S04]  /*0d40*/  F2FP.BF16.PACK_AB R20, RZ, R20 ;  /* 0x00000014ff14723e */ /* 0x000fc800000010ff */
[----:B------:R-:W-:-:S05]  /*0d50*/  PRMT R21, R20, 0x7610, R21 ;  /* 0x0000761014157816 */ /* 0x000fca0000000015 */
[----:B------:R0:W-:Y:S04]  /*0d60*/  STG.E.U16 [R22.64], R21 ;  /* 0x0000001516007986 */ /* 0x0001e8000c101506 */
[----:B------:R-:W2:Y:S04]  /*0d70*/  LDG.E.64 R28, [R28.64+0x18] ;  /* 0x000018061c1c7981 */ /* 0x000ea8000c1e1b00 */
[----:B------:R-:W3:Y:S01]  /*0d80*/  LDG.E.U16 R16, [R16.64+0x6] ;  /* 0x0000060610107981 */ /* 0x000ee2000c1e1500 */
[----:B--2---:R-:W-:Y:S02]  /*0d90*/  IMAD R27, R29, c[0x0][0x1a8], RZ ;  /* 0x00006a001d1b7a24 */ /* 0x004fe400078e02ff */
[----:B0-----:R-:W-:-:S04]  /*0da0*/  IMAD.WIDE.U32 R20, R28, c[0x0][0x1a8], R18 ;  /* 0x00006a001c147a25 */ /* 0x001fc800078e0012 */
        /* <DEDUP_REMOVED lines=11> */
[----:B------:R-:W-:-:S04]  /*0e60*/  ISETP.GE.U32.AND P0, PT, R24, R12, PT ;  /* 0x0000000c1800720c */ /* 0x000fc80003f06070 */
[----:B------:R-:W-:Y:S02]  /*0e70*/  ISETP.GE.AND.EX P0, PT, R25, R13, PT, P0 ;  /* 0x0000000d1900720c */ /* 0x000fe40003f06300 */
[----:B--2---:R-:W-:-:S05]  /*0e80*/  PRMT R20, RZ, 0x5410, R20 ;  /* 0x00005410ff147816 */ /* 0x004fca0000000014 */
[----:B------:R-:W-:-:S05]  /*0e90*/  FADD.FTZ R20, R20, R17 ;  /* 0x0000001114147221 */ /* 0x000fca0000010000 */
[----:B------:R-:W-:-:S05]  /*0ea0*/  F2FP.BF16.PACK_AB R20, RZ, R20 ;  /* 0x00000014ff14723e */ /* 0x000fca00000010ff */
[----:B------:R0:W-:Y:S01]  /*0eb0*/  STG.E.U16 [R26.64], R20 ;  /* 0x000000141a007986 */ /* 0x0001e2000c101506 */
[----:B------:R-:W-:Y:S05]  /*0ec0*/  @!P0 BRA `(.L_x_7) ;  /* 0xfffffa7000008947 */ /* 0x000fea000383ffff */
.L_x_4:
[----:B------:R-:W-:Y:S05]  /*0ed0*/  BSYNC B1 ;  /* 0x0000000000017941 */ /* 0x000fea0003800000 */
.L_x_3:
[----:B------:R-:W-:-:S05]  /*0ee0*/  IADD3 R4, P0, R4, 0x1, RZ ;  /* 0x0000000104047810 */ /* 0x000fca0007f1e0ff */
[----:B------:R-:W-:Y:S01]  /*0ef0*/  IMAD.X R5, RZ, RZ, R5, P0 ;  /* 0x000000ffff057224 */ /* 0x000fe200000e0605 */
[----:B------:R-:W-:-:S04]  /*0f00*/  ISETP.GE.U32.AND P0, PT, R4, c[0x0][0x1c8], PT ;  /* 0x0000720004007a0c */ /* 0x000fc80003f06070 */
[----:B------:R-:W-:-:S13]  /*0f10*/  ISETP.GE.AND.EX P0, PT, R5, c[0x0][0x1cc], PT, P0 ;  /* 0x0000730005007a0c */ /* 0x000fda0003f06300 */
[----:B------:R-:W-:Y:S05]  /*0f20*/  @!P0 BRA `(.L_x_8) ;  /* 0xfffff2d000008947 */ /* 0x000fea000383ffff */
.L_x_2:
[----:B------:R-:W-:Y:S05]  /*0f30*/  BSYNC B0 ;  /* 0x0000000000007941 */ /* 0x000fea0003800000 */
.L_x_1:
[----:B------:R-:W1:Y:S01]  /*0f40*/  S2R R5, SR_TID.X ;  /* 0x0000000000057919 */ /* 0x000e620000002100 */
[----:B------:R-:W-:-:S04]  /*0f50*/  IMAD.MOV.U32 R7, RZ, RZ, -0x200 ;  /* 0xfffffe00ff077424 */ /* 0x000fc800078e00ff */
[----:B------:R-:W-:Y:S01]  /*0f60*/  IMAD R0, R0, R7, c[0x0][0x160] ;  /* 0x0000580000007624 */ /* 0x000fe200078e0207 */
[----:B-1----:R-:W-:-:S04]  /*0f70*/  IADD3 R5, R5, 0x100, RZ ;  /* 0x0000010005057810 */ /* 0x002fc80007ffe0ff */
[----:B------:R-:W-:Y:S02]  /*0f80*/  ISETP.GT.U32.AND P0, PT, R0, R5, PT ;  /* 0x000000050000720c */ /* 0x000fe40003f04070 */
[----:B------:R-:W-:-:S04]  /*0f90*/  SHF.R.S32.HI R0, RZ, 0x1f, R0 ;  /* 0x0000001fff007819 */ /* 0x000fc80000011400 */
[----:B------:R-:W-:-:S13]  /*0fa0*/  ISETP.GT.AND.EX P0, PT, R0, RZ, PT, P0 ;  /* 0x000000ff0000720c */ /* 0x000fda0003f04300 */
[----:B------:R-:W-:Y:S05]  /*0fb0*/  @!P0 EXIT ;  /* 0x000000000000894d */ /* 0x000fea0003800000 */
[----:B------:R-:W-:Y:S01]  /*0fc0*/  IADD3 R2, P0, R5, R2, RZ ;  /* 0x0000000205027210 */ /* 0x000fe20007f1e0ff */
[----:B------:R-:W-:Y:S01]  /*0fd0*/  IMAD.MOV.U32 R0, RZ, RZ, RZ ;  /* 0x000000ffff007224 */ /* 0x000fe200078e00ff */
[----:B------:R-:W-:Y:S02]  /*0fe0*/  ULDC.U16 UR4, c[0x0][0x190] ;  /* 0x0000640000047ab9 */ /* 0x000fe40000000400 */
[----:B------:R-:W-:Y:S01]  /*0ff0*/  UPRMT UR4, URZ, 0x5410, UR4 ;  /* 0x000054103f047896 */ /* 0x000fe20008000004 */
[----:B------:R-:W-:Y:S02]  /*1000*/  IMAD.X R3, RZ, RZ, R3, P0 ;  /* 0x000000ffff037224 */ /* 0x000fe400000e0603 */
[----:B------:R-:W-:-:S04]  /*1010*/  IMAD.WIDE.U32 R12, R2, c[0x0][0x1a0], RZ ;  /* 0x00006800020c7a25 */ /* 0x000fc800078e00ff */
[----:B------:R-:W-:-:S04]  /*1020*/  IMAD R5, R3, c[0x0][0x1a0], RZ ;  /* 0x0000680003057a24 */ /* 0x000fc800078e02ff */
[----:B------:R-:W-:Y:S02]  /*1030*/  IMAD R7, R2, c[0x0][0x1a4], R5 ;  /* 0x0000690002077a24 */ /* 0x000fe400078e0205 */
[----:B------:R-:W-:Y:S02]  /*1040*/  IMAD.MOV.U32 R5, RZ, RZ, RZ ;  /* 0x000000ffff057224 */ /* 0x000fe400078e00ff */
[----:B------:R-:W-:Y:S02]  /*1050*/  IMAD.IADD R7, R13, 0x1, R7 ;  /* 0x000000010d077824 */ /* 0x000fe400078e0207 */
.L_x_14:
        /* <DEDUP_REMOVED lines=12> */
[----:B------:R-:W-:Y:S01]  /*1120*/  IMAD.IADD R4, R14, 0x1, -R18 ;  /* 0x000000010e047824 */ /* 0x000fe200078e0a12 */
[----:B------:R-:W-:Y:S01]  /*1130*/  BSSY B1, `(.L_x_11) ;  /* 0x000005a000017945 */ /* 0x000fe20003800000 */
[----:B------:R-:W-:Y:S02]  /*1140*/  IMAD R8, R0, c[0x0][0x198], RZ ;  /* 0x0000660000087a24 */ /* 0x000fe400078e02ff */
[----:B------:R-:W-:Y:S01]  /*1150*/  IMAD.MOV.U32 R6, RZ, RZ, R12 ;  /* 0x000000ffff067224 */ /* 0x000fe200078e000c */
[----:B------:R-:W-:Y:S01]  /*1160*/  LOP3.LUT R4, R4, 0x3, RZ, 0xc0, !PT ;  /* 0x0000000304047812 */ /* 0x000fe200078ec0ff */
[C---:B------:R-:W-:Y:S02]  /*1170*/  IMAD R11, R5.reuse, c[0x0][0x19c], R8 ;  /* 0x00006700050b7a24 */ /* 0x040fe400078e0208 */
[----:B------:R-:W-:Y:S01]  /*1180*/  IMAD.WIDE.U32 R16, R5, c[0x0][0x198], R6 ;  /* 0x0000660005107a25 */ /* 0x000fe200078e0006 */
[----:B------:R-:W-:-:S03]  /*1190*/  ISETP.NE.U32.AND P0, PT, R4, RZ, PT ;  /* 0x000000ff0400720c */ /* 0x000fc60003f05070 */
[----:B------:R-:W-:Y:S01]  /*11a0*/  IMAD.MOV.U32 R8, RZ, RZ, R18 ;  /* 0x000000ffff087224 */ /* 0x000fe200078e0012 */
[----:B------:R-:W-:Y:S01]  /*11b0*/  ISETP.NE.AND.EX P0, PT, RZ, RZ, PT, P0 ;  /* 0x000000ffff00720c */ /* 0x000fe20003f05300 */
[----:B------:R-:W-:Y:S02]  /*11c0*/  IMAD.MOV.U32 R9, RZ, RZ, R19 ;  /* 0x000000ffff097224 */ /* 0x000fe400078e0013 */
[----:B------:R-:W-:-:S10]  /*11d0*/  IMAD.IADD R11, R17, 0x1, R11 ;  /* 0x00000001110b7824 */ /* 0x000fd400078e020b */
[----:B------:R-:W-:Y:S05]  /*11e0*/  @!P0 BRA `(.L_x_12) ;  /* 0x000004e000008947 */ /* 0x000fea0003800000 */
[----:B------:R-:W-:Y:S02]  /*11f0*/  IMAD R6, R0, c[0x0][0x1b8], RZ ;  /* 0x00006e0000067a24 */ /* 0x000fe400078e02ff */
[----:B------:R-:W-:-:S04]  /*1200*/  IMAD.WIDE.U32 R8, R5, c[0x0][0x1b8], R18 ;  /* 0x00006e0005087a25 */ /* 0x000fc800078e0012 */
[----:B------:R-:W-:Y:S01]  /*1210*/  IMAD R21, R5, c[0x0][0x1bc], R6 ;  /* 0x00006f0005157a24 */ /* 0x000fe200078e0206 */
[----:B0-----:R-:W-:-:S03]  /*1220*/  LEA R22, P0, R8, c[0x0][0x180], 0x3 ;  /* 0x0000600008167a11 */ /* 0x001fc600078018ff */
[----:B------:R-:W-:-:S05]  /*1230*/  IMAD.IADD R9, R9, 0x1, R21 ;  /* 0x0000000109097824 */ /* 0x000fca00078e0215 */
        /* <DEDUP_REMOVED lines=8> */
[----:B------:R-:W-:-:S05]  /*12c0*/  LEA.HI.X R21, R8, c[0x0][0x174], R9, 0x1, P0 ;  /* 0x00005d0008157a11 */ /* 0x000fca00000f0c09 */
[----:B------:R-:W3:Y:S01]  /*12d0*/  LDG.E.U16 R6, [R20.64] ;  /* 0x0000000614067981 */ /* 0x000ee2000c1e1500 */
        /* <DEDUP_REMOVED lines=8> */
[----:B------:R-:W-:-:S05]  /*1360*/  FMUL.FTZ R6, R6, UR4 ;  /* 0x0000000406067c20 */ /* 0x000fca0008410000 */
[----:B------:R-:W-:-:S04]  /*1370*/  F2FP.BF16.PACK_AB R6, RZ, R6 ;  /* 0x00000006ff06723e */ /* 0x000fc800000010ff */
[----:B------:R-:W-:Y:S02]  /*1380*/  PRMT R9, RZ, 0x5410, R6 ;  /* 0x00005410ff097816 */ /* 0x000fe40000000006 */
[----:B------:R-:W-:-:S04]  /*1390*/  ISETP.NE.U32.AND P0, PT, R4, 0x1, PT ;  /* 0x000000010400780c */ /* 0x000fc80003f05070 */
[----:B------:R-:W-:Y:S02]  /*13a0*/  ISETP.NE.AND.EX P0, PT, RZ, RZ, PT, P0 ;  /* 0x000000ffff00720c */ /* 0x000fe40003f05300 */
[----:B--2---:R-:W-:-:S05]  /*13b0*/  PRMT R8, RZ, 0x5410, R8 ;  /* 0x00005410ff087816 */ /* 0x004fca0000000008 */
[----:B------:R-:W-:-:S05]  /*13c0*/  FADD.FTZ R8, R8, R9 ;  /* 0x0000000908087221 */ /* 0x000fca0000010000 */
[----:B------:R-:W-:-:S04]  /*13d0*/  F2FP.BF16.PACK_AB R8, RZ, R8 ;  /* 0x00000008ff08723e */ /* 0x000fc800000010ff */
[----:B------:R-:W-:-:S05]  /*13e0*/  PRMT R6, R8, 0x7610, R6 ;  /* 0x0000761008067816 */ /* 0x000fca0000000006 */
[----:B------:R0:W-:Y:S01]  /*13f0*/  STG.E.U16 [R24.64], R6 ;  /* 0x0000000618007986 */ /* 0x0001e2000c101506 */
[----:B------:R-:W-:-:S05]  /*1400*/  IADD3 R8, P1, R18, 0x1, RZ ;  /* 0x0000000112087810 */ /* 0x000fca0007f3e0ff */
[----:B------:R-:W-:Y:S01]  /*1410*/  IMAD.X R9, RZ, RZ, R19, P1 ;  /* 0x000000ffff097224 */ /* 0x000fe200008e0613 */
[----:B------:R-:W-:Y:S05]  /*1420*/  @!P0 BRA `(.L_x_12) ;  /* 0x000002a000008947 */ /* 0x000fea0003800000 */
[----:B0-----:R-:W2:Y:S04]  /*1430*/  LDG.E.64 R24, [R22.64+0x8] ;  /* 0x0000080616187981 */ /* 0x001ea8000c1e1b00 */
[----:B------:R-:W3:Y:S01]  /*1440*/  LDG.E.U16 R6, [R20.64+0x2] ;  /* 0x0000020614067981 */ /* 0x000ee2000c1e1500 */
        /* <DEDUP_REMOVED lines=21> */
[----:B------:R-:W2:Y:S04]  /*15a0*/  LDG.E.64 R22, [R22.64+0x10] ;  /* 0x0000100616167981 */ /* 0x000ea8000c1e1b00 */
[----:B------:R-:W3:Y:S01]  /*15b0*/  LDG.E.U16 R20, [R20.64+0x4] ;  /* 0x0000040614147981 */ /* 0x000ee2000c1e1500 */
[----:B0-2---:R-:W-:Y:S02]  /*15c0*/  IMAD R25, R23, c[0x0][0x1a8], RZ ;  /* 0x00006a0017197a24 */ /* 0x005fe400078e02ff */
        /* <DEDUP_REMOVED lines=10> */
[----:B------:R-:W-:Y:S02]  /*1670*/  IADD3 R8, P0, R18, 0x3, RZ ;  /* 0x0000000312087810 */ /* 0x000fe40007f1e0ff */
[----:B--2---:R-:W-:-:S05]  /*1680*/  PRMT R6, RZ, 0x5410, R6 ;  /* 0x00005410ff067816 */ /* 0x004fca0000000006 */
[----:B------:R-:W-:-:S05]  /*1690*/  FADD.FTZ R6, R6, R9 ;  /* 0x0000000906067221 */ /* 0x000fca0000010000 */
[----:B------:R-:W-:-:S05]  /*16a0*/  F2FP.BF16.PACK_AB R6, RZ, R6 ;  /* 0x00000006ff06723e */ /* 0x000fca00000010ff */
[----:B------:R0:W-:Y:S01]  /*16b0*/  STG.E.U16 [R24.64], R6 ;  /* 0x0000000618007986 */ /* 0x0001e2000c101506 */
[----:B------:R-:W-:-:S03]  /*16c0*/  IMAD.X R9, RZ, RZ, R19, P0 ;  /* 0x000000ffff097224 */ /* 0x000fc600000e0613 */
.L_x_12:
[----:B------:R-:W-:Y:S05]  /*16d0*/  BSYNC B1 ;  /* 0x0000000000017941 */ /* 0x000fea0003800000 */
.L_x_11:
[----:B------:R-:W-:Y:S02]  /*16e0*/  LOP3.LUT R21, RZ, R18, RZ, 0x33, !PT ;  /* 0x00000012ff157212 */ /* 0x000fe400078e33ff */
[----:B------:R-:W-:Y:S02]  /*16f0*/  LOP3.LUT R19, RZ, R19, RZ, 0x33, !PT ;  /* 0x00000013ff137212 */ /* 0x000fe400078e33ff */
[----:B------:R-:W-:-:S04]  /*1700*/  IADD3 R4, P1, R14, R21, RZ ;  /* 0x000000150e047210 */ /* 0x000fc80007f3e0ff */
[----:B------:R-:W-:Y:S01]  /*1710*/  ISETP.GE.U32.AND P0, PT, R4, 0x3, PT ;  /* 0x000000030400780c */ /* 0x000fe20003f06070 */
[----:B------:R-:W-:-:S05]  /*1720*/  IMAD.X R4, R15, 0x1, R19, P1 ;  /* 0x000000010f047824 */ /* 0x000fca00008e0613 */
[----:B------:R-:W-:-:S13]  /*1730*/  ISETP.GE.U32.AND.EX P0, PT, R4, RZ, PT, P0 ;  /* 0x000000ff0400720c */ /* 0x000fda0003f06100 */
[----:B------:R-:W-:Y:S05]  /*1740*/  @!P0 BRA `(.L_x_10) ;  /* 0x0000059000008947 */ /* 0x000fea0003800000 */
.L_x_13:
        /* <DEDUP_REMOVED lines=34> */
[----:B------:R-:W-:-:S04]  /*1970*/  IMAD.WIDE.U32 R22, R24, c[0x0][0x1a8], R10 ;  /* 0x00006a0018167a25 */ /* 0x000fc800078e000a */
[----:B------:R-:W-:Y:S01]  /*1980*/  IMAD R25, R24, c[0x0][0x1ac], R25 ;  /* 0x00006b0018197a24 */ /* 0x000fe200078e0219 */
[----:B------:R-:W-:-:S03]  /*1990*/  LEA R26, P0, R22, c[0x0][0x188], 0x1 ;  /* 0x00006200161a7a11 */ /* 0x000fc600078008ff */
[----:B------:R-:W-:-:S05]  /*19a0*/  IMAD.IADD R23, R23, 0x1, R25 ;  /* 0x0000000117177824 */ /* 0x000fca00078e0219 */
[----:B0-----:R-:W-:-:S05]  /*19b0*/  LEA.HI.X R27, R22, c[0x0][0x18c], R23, 0x1, P0 ;  /* 0x00006300161b7a11 */ /* 0x001fca00000f0c17 */
        /* <DEDUP_REMOVED lines=28> */
[----:B------:R-:W0:Y:S04]  /*1b80*/  LDG.E.64 R20, [R20.64+0x18] ;  /* 0x0000180614147981 */ /* 0x000e28000c1e1b00 */
[----:B------:R-:W2:Y:S01]  /*1b90*/  LDG.E.U16 R18, [R18.64+0x6] ;  /* 0x0000060612127981 */ /* 0x000ea2000c1e1500 */
[----:B0-----:R-:W-:Y:S02]  /*1ba0*/  IMAD R27, R21, c[0x0][0x1a8], RZ ;  /* 0x00006a00151b7a24 */ /* 0x001fe400078e02ff */
[----:B------:R-:W-:-:S04]  /*1bb0*/  IMAD.WIDE.U32 R22, R20, c[0x0][0x1a8], R10 ;  /* 0x00006a0014167a25 */ /* 0x000fc800078e000a */
[----:B------:R-:W-:Y:S01]  /*1bc0*/  IMAD R27, R20, c[0x0][0x1ac], R27 ;  /* 0x00006b00141b7a24 */ /* 0x000fe200078e021b */
[----:B------:R-:W-:-:S03]  /*1bd0*/  LEA R26, P0, R22, c[0x0][0x188], 0x1 ;  /* 0x00006200161a7a11 */ /* 0x000fc600078008ff */
[----:B------:R-:W-:-:S05]  /*1be0*/  IMAD.IADD R23, R23, 0x1, R27 ;  /* 0x0000000117177824 */ /* 0x000fca00078e021b */
[----:B------:R-:W-:-:S05]  /*1bf0*/  LEA.HI.X R27, R22, c[0x0][0x18c], R23, 0x1, P0 ;  /* 0x00006300161b7a11 */ /* 0x000fca00000f0c17 */
[----:B------:R-:W3:Y:S01]  /*1c00*/  LDG.E.U16 R6, [R26.64] ;  /* 0x000000061a067981 */ /* 0x000ee2000c1e1500 */
[----:B--2---:R-:W-:-:S05]  /*1c10*/  PRMT R18, RZ, 0x5410, R18 ;  /* 0x00005410ff127816 */ /* 0x004fca0000000012 */
[----:B-1----:R-:W-:-:S05]  /*1c20*/  FMUL.FTZ R4, R18, UR4 ;  /* 0x0000000412047c20 */ /* 0x002fca0008410000 */
[----:B------:R-:W-:-:S04]  /*1c30*/  F2FP.BF16.PACK_AB R4, RZ, R4 ;  /* 0x00000004ff04723e */ /* 0x000fc800000010ff */
[----:B------:R-:W-:Y:S02]  /*1c40*/  PRMT R19, RZ, 0x5410, R4 ;  /* 0x00005410ff137816 */ /* 0x000fe40000000004 */
[----:B------:R-:W-:-:S05]  /*1c50*/  IADD3 R8, P0, R8, 0x4, RZ ;  /* 0x0000000408087810 */ /* 0x000fca0007f1e0ff */
[----:B------:R-:W-:Y:S01]  /*1c60*/  IMAD.X R9, RZ, RZ, R9, P0 ;  /* 0x000000ffff097224 */ /* 0x000fe200000e0609 */
[----:B------:R-:W-:-:S04]  /*1c70*/  ISETP.GE.U32.AND P0, PT, R8, R14, PT ;  /* 0x0000000e0800720c */ /* 0x000fc80003f06070 */
[----:B------:R-:W-:Y:S02]  /*1c80*/  ISETP.GE.AND.EX P0, PT, R9, R15, PT, P0 ;  /* 0x0000000f0900720c */ /* 0x000fe40003f06300 */
[----:B---3--:R-:W-:-:S05]  /*1c90*/  PRMT R6, RZ, 0x5410, R6 ;  /* 0x00005410ff067816 */ /* 0x008fca0000000006 */
[----:B------:R-:W-:-:S05]  /*1ca0*/  FADD.FTZ R6, R6, R19 ;  /* 0x0000001306067221 */ /* 0x000fca0000010000 */
[----:B------:R-:W-:-:S05]  /*1cb0*/  F2FP.BF16.PACK_AB R6, RZ, R6 ;  /* 0x00000006ff06723e */ /* 0x000fca00000010ff */
[----:B------:R0:W-:Y:S01]  /*1cc0*/  STG.E.U16 [R26.64], R6 ;  /* 0x000000061a007986 */ /* 0x0001e2000c101506 */
[----:B------:R-:W-:Y:S05]  /*1cd0*/  @!P0 BRA `(.L_x_13) ;  /* 0xfffffa7000008947 */ /* 0x000fea000383ffff */
.L_x_10:
[----:B------:R-:W-:Y:S05]  /*1ce0*/  BSYNC B0 ;  /* 0x0000000000007941 */ /* 0x000fea0003800000 */
.L_x_9:
[----:B------:R-:W-:-:S05]  /*1cf0*/  IADD3 R5, P0, R5, 0x1, RZ ;  /* 0x0000000105057810 */ /* 0x000fca0007f1e0ff */
[----:B------:R-:W-:Y:S01]  /*1d00*/  IMAD.X R0, RZ, RZ, R0, P0 ;  /* 0x000000ffff007224 */ /* 0x000fe200000e0600 */
[----:B------:R-:W-:-:S04]  /*1d10*/  ISETP.GE.U32.AND P0, PT, R5, c[0x0][0x1c8], PT ;  /* 0x0000720005007a0c */ /* 0x000fc80003f06070 */
[----:B------:R-:W-:-:S13]  /*1d20*/  ISETP.GE.AND.EX P0, PT, R0, c[0x0][0x1cc], PT, P0 ;  /* 0x0000730000007a0c */ /* 0x000fda0003f06300 */
[----:B------:R-:W-:Y:S05]  /*1d30*/  @!P0 BRA `(.L_x_14) ;  /* 0xfffff32000008947 */ /* 0x000fea000383ffff */
[----:B------:R-:W-:Y:S05]  /*1d40*/  EXIT ;  /* 0x000000000000794d */ /* 0x000fea0003800000 */
.L_x_0:
[----:B-1----:R-:W-:Y:S02]  /*1d50*/  IMAD.MOV.U32 R0, RZ, RZ, c[0x0][0x1c8] ;  /* 0x00007200ff007624 */ /* 0x002fe400078e00ff */
[----:B------:R-:W-:-:S03]  /*1d60*/  IMAD.MOV.U32 R4, RZ, RZ, c[0x0][0x1cc] ;  /* 0x00007300ff047624 */ /* 0x000fc600078e00ff */
[----:B------:R-:W-:Y:S02]  /*1d70*/  ISETP.GE.U32.AND P0, PT, R0, 0x1, PT ;  /* 0x000000010000780c */ /* 0x000fe40003f06070 */
[----:B------:R-:W-:Y:S02]  /*1d80*/  IADD3 R0, P1, R2, c[0x0][0x168], RZ ;  /* 0x00005a0002007a10 */ /* 0x000fe40007f3e0ff */
[----:B------:R-:W-:Y:S02]  /*1d90*/  ISETP.GE.AND.EX P0, PT, R4, RZ, PT, P0 ;  /* 0x000000ff0400720c */ /* 0x000fe40003f06300 */
[----:B------:R-:W-:-:S11]  /*1da0*/  IADD3.X R2, R3, c[0x0][0x16c], RZ, P1, !PT ;  /* 0x00005b0003027a10 */ /* 0x000fd60000ffe4ff */
        /* <DEDUP_REMOVED lines=11> */
.L_x_20:
        /* <DEDUP_REMOVED lines=29> */
[C---:B------:R-:W-:Y:S02]  /*2030*/  IMAD R26, R4.reuse, c[0x0][0x198], RZ ;  /* 0x00006600041a7a24 */ /* 0x040fe400078e02ff */
[----:B------:R-:W-:Y:S02]  /*2040*/  IMAD R28, R4, c[0x0][0x1c0], RZ ;  /* 0x00007000041c7a24 */ /* 0x000fe400078e02ff */
[----:B------:R-:W-:-:S04]  /*2050*/  IMAD.WIDE.U32 R20, R3, c[0x0][0x198], R14 ;  /* 0x0000660003147a25 */ /* 0x000fc800078e000e */
[C---:B------:R-:W-:Y:S02]  /*2060*/  IMAD R15, R3.reuse, c[0x0][0x19c], R26 ;  /* 0x00006700030f7a24 */ /* 0x040fe400078e021a */
[----:B------:R-:W-:-:S04]  /*2070*/  IMAD.WIDE.U32 R22, R3, c[0x0][0x1c0], R18 ;  /* 0x0000700003167a25 */ /* 0x000fc800078e0012 */
[----:B------:R-:W-:Y:S01]  /*2080*/  IMAD R27, R3, c[0x0][0x1c4], R28 ;  /* 0x00007100031b7a24 */ /* 0x000fe200078e021c */
[----:B------:R-:W-:Y:S01]  /*2090*/  LEA R14, P0, R22, c[0x0][0x170], 0x1 ;  /* 0x00005c00160e7a11 */ /* 0x000fe200078008ff */
[----:B------:R-:W-:Y:S02]  /*20a0*/  IMAD.IADD R21, R21, 0x1, R15 ;  /* 0x0000000115157824 */ /* 0x000fe400078e020f */
        /* <DEDUP_REMOVED lines=10> */
[----:B------:R-:W-:Y:S02]  /*2150*/  ISETP.NE.U32.AND P0, PT, R10, 0x1, PT ;  /* 0x000000010a00780c */ /* 0x000fe40003f05070 */
[----:B------:R-:W-:Y:S02]  /*2160*/  IADD3 R26, P1, R18, 0x1, RZ ;  /* 0x00000001121a7810 */ /* 0x000fe40007f3e0ff */
[----:B------:R-:W-:-:S03]  /*2170*/  ISETP.NE.AND.EX P0, PT, RZ, RZ, PT, P0 ;  /* 0x000000ffff00720c */ /* 0x000fc60003f05300 */
[----:B------:R-:W-:Y:S01]  /*2180*/  IMAD.X R27, RZ, RZ, R19, P1 ;  /* 0x000000ffff1b7224 */ /* 0x000fe200008e0613 */
[----:B--2---:R-:W-:-:S05]  /*2190*/  PRMT R24, RZ, 0x5410, R24 ;  /* 0x00005410ff187816 */ /* 0x004fca0000000018 */
[----:B------:R-:W-:-:S05]  /*21a0*/  FMUL.FTZ R24, R24, UR4 ;  /* 0x0000000418187c20 */ /* 0x000fca0008410000 */
[----:B------:R-:W-:Y:S02]  /*21b0*/  F2FP.BF16.PACK_AB R24, RZ, R24 ;  /* 0x00000018ff18723e */ /* 0x000fe400000010ff */
[----:B---3--:R-:W-:Y:S02]  /*21c0*/  PRMT R25, RZ, 0x5410, R25 ;  /* 0x00005410ff197816 */ /* 0x008fe40000000019 */
[----:B------:R-:W-:-:S05]  /*21d0*/  PRMT R24, RZ, 0x5410, R24 ;  /* 0x00005410ff187816 */ /* 0x000fca0000000018 */
[----:B------:R-:W-:-:S05]  /*21e0*/  FADD.FTZ R24, R25, R24 ;  /* 0x0000001819187221 */ /* 0x000fca0000010000 */
[----:B------:R-:W-:-:S05]  /*21f0*/  F2FP.BF16.PACK_AB R24, RZ, R24 ;  /* 0x00000018ff18723e */ /* 0x000fca00000010ff */
[----:B------:R0:W-:Y:S01]  /*2200*/  STG.E.U16 [R22.64], R24 ;  /* 0x0000001816007986 */ /* 0x0001e2000c101506 */
        /* <DEDUP_REMOVED lines=16> */
[----:B------:R-:W-:-:S05]  /*2310*/  IADD3 R26, P1, R18, 0x2, RZ ;  /* 0x00000002121a7810 */ /* 0x000fca0007f3e0ff */
[----:B------:R-:W-:Y:S01]  /*2320*/  IMAD.X R27, RZ, RZ, R19, P1 ;  /* 0x000000ffff1b7224 */ /* 0x000fe200008e0613 */
[----:B--2---:R-:W-:-:S05]  /*2330*/  PRMT R22, RZ, 0x5410, R22 ;  /* 0x00005410ff167816 */ /* 0x004fca0000000016 */
        /* <DEDUP_REMOVED lines=14> */
[----:B------:R-:W-:-:S05]  /*2420*/  FMUL.FTZ R10, R14, UR4 ;  /* 0x000000040e0a7c20 */ /* 0x000fca0008410000 */
        /* <DEDUP_REMOVED lines=8> */
.L_x_18:
[----:B------:R-:W-:Y:S05]  /*24b0*/  BSYNC B1 ;  /* 0x0000000000017941 */ /* 0x000fea0003800000 */
.L_x_17:
        /* <DEDUP_REMOVED lines=10> */
[C---:B0-----:R-:W-:Y:S02]  /*2560*/  IMAD R23, R3.reuse, c[0x0][0x19c], R10 ;  /* 0x0000670003177a24 */ /* 0x041fe400078e020a */
[----:B------:R-:W-:-:S04]  /*2570*/  IMAD.WIDE.U32 R14, R3, c[0x0][0x198], R14 ;  /* 0x00006600030e7a25 */ /* 0x000fc800078e000e */
[----:B------:R-:W-:Y:S02]  /*2580*/  IMAD.IADD R23, R23, 0x1, R15 ;  /* 0x0000000117177824 */ /* 0x000fe400078e020f */
.L_x_19:
[----:B------:R-:W-:Y:S02]  /*2590*/  IMAD R10, R4, c[0x0][0x1b8], RZ ;  /* 0x00006e00040a7a24 */ /* 0x000fe400078e02ff */
[----:B------:R-:W-:-:S04]  /*25a0*/  IMAD.WIDE.U32 R18, R3, c[0x0][0x1b8], R26 ;  /* 0x00006e0003127a25 */ /* 0x000fc800078e001a */
[----:B0-----:R-:W-:Y:S01]  /*25b0*/  IMAD R17, R3, c[0x0][0x1bc], R10 ;  /* 0x00006f0003117a24 */ /* 0x001fe200078e020a */
[----:B------:R-:W-:-:S03]  /*25c0*/  LEA R16, P0, R18, c[0x0][0x180], 0x3 ;  /* 0x0000600012107a11 */ /* 0x000fc600078018ff */
        /* <DEDUP_REMOVED lines=37> */
[----:B------:R-:W-:-:S05]  /*2820*/  FMUL.FTZ R24, R24, UR4 ;  /* 0x0000000418187c20 */ /* 0x000fca0008410000 */
[----:B------:R-:W-:Y:S02]  /*2830*/  F2FP.BF16.PACK_AB R24, RZ, R24 ;  /* 0x00000018ff18723e */ /* 0x000fe400000010ff */
[----:B---3--:R-:W-:Y:S02]  /*2840*/  PRMT R10, RZ, 0x5410, R10 ;  /* 0x00005410ff0a7816 */ /* 0x008fe4000000000a */
[----:B------:R-:W-:-:S05]  /*2850*/  PRMT R19, RZ, 0x5410, R24 ;  /* 0x00005410ff137816 */ /* 0x000fca0000000018 */
[----:B------:R-:W-:-:S05]  /*2860*/  FADD.FTZ R10, R10, R19 ;  /* 0x000000130a0a7221 */ /* 0x000fca0000010000 */
[----:B------:R-:W-:-:S05]  /*2870*/  F2FP.BF16.PACK_AB R10, RZ, R10 ;  /* 0x0000000aff0a723e */ /* 0x000fca00000010ff */
        /* <DEDUP_REMOVED lines=16> */
[----:B------:R-:W-:-:S05]  /*2980*/  F2FP.BF16.PACK_AB R10, RZ, R10 ;  /* 0x0000000aff0a723e */ /* 0x000fca00000010ff */
        /* <DEDUP_REMOVED lines=11> */
[----:B0-----:R-:W-:-:S05]  /*2a40*/  FMUL.FTZ R10, R20, UR4 ;  /* 0x00000004140a7c20 */ /* 0x001fca0008410000 */
        /* <DEDUP_REMOVED lines=11> */
.L_x_16:
[----:B------:R-:W-:Y:S05]  /*2b00*/  BSYNC B0 ;  /* 0x0000000000007941 */ /* 0x000fea0003800000 */
.L_x_15:
[----:B------:R-:W-:-:S05]  /*2b10*/  IADD3 R3, P0, R3, 0x1, RZ ;  /* 0x0000000103037810 */ /* 0x000fca0007f1e0ff */
[----:B------:R-:W-:Y:S01]  /*2b20*/  IMAD.X R4, RZ, RZ, R4, P0 ;  /* 0x000000ffff047224 */ /* 0x000fe200000e0604 */
[----:B------:R-:W-:-:S04]  /*2b30*/  ISETP.GE.U32.AND P0, PT, R3, c[0x0][0x1c8], PT ;  /* 0x0000720003007a0c */ /* 0x000fc80003f06070 */
[----:B------:R-:W-:-:S13]  /*2b40*/  ISETP.GE.AND.EX P0, PT, R4, c[0x0][0x1cc], PT, P0 ;  /* 0x0000730004007a0c */ /* 0x000fda0003f06300 */
[----:B------:R-:W-:Y:S05]  /*2b50*/  @!P0 BRA `(.L_x_20) ;  /* 0xfffff30000008947 */ /* 0x000fea000383ffff */
[----:B------:R-:W-:Y:S01]  /*2b60*/  IADD3 R5, R11, 0x100, RZ ;  /* 0x000001000b057810 */ /* 0x000fe20007ffe0ff */
[----:B------:R-:W-:Y:S02]  /*2b70*/  ULDC.U16 UR4, c[0x0][0x190] ;  /* 0x0000640000047ab9 */ /* 0x000fe40000000400 */
[----:B------:R-:W-:Y:S01]  /*2b80*/  UPRMT UR4, URZ, 0x5410, UR4 ;  /* 0x000054103f047896 */ /* 0x000fe20008000004 */
[----:B------:R-:W-:Y:S01]  /*2b90*/  IADD3 R4, P0, R5, R0, RZ ;  /* 0x0000000005047210 */ /* 0x000fe20007f1e0ff */
[----:B------:R-:W-:-:S04]  /*2ba0*/  IMAD.MOV.U32 R0, RZ, RZ, RZ ;  /* 0x000000ffff007224 */ /* 0x000fc800078e00ff */
[----:B------:R-:W-:Y:S02]  /*2bb0*/  IMAD.X R5, RZ, RZ, R2, P0 ;  /* 0x000000ffff057224 */ /* 0x000fe400000e0602 */
[----:B------:R-:W-:-:S04]  /*2bc0*/  IMAD.WIDE.U32 R12, R4, c[0x0][0x1a0], RZ ;  /* 0x00006800040c7a25 */ /* 0x000fc800078e00ff */
[----:B------:R-:W-:-:S04]  /*2bd0*/  IMAD R3, R5, c[0x0][0x1a0], RZ ;  /* 0x0000680005037a24 */ /* 0x000fc800078e02ff */
[----:B------:R-:W-:Y:S02]  /*2be0*/  IMAD R7, R4, c[0x0][0x1a4], R3 ;  /* 0x0000690004077a24 */ /* 0x000fe400078e0203 */
[----:B------:R-:W-:Y:S02]  /*2bf0*/  IMAD.MOV.U32 R3, RZ, RZ, RZ ;  /* 0x000000ffff037224 */ /* 0x000fe400078e00ff */
[----:B------:R-:W-:Y:S02]  /*2c00*/  IMAD.IADD R7, R13, 0x1, R7 ;  /* 0x000000010d077824 */ /* 0x000fe400078e0207 */
.L_x_26:
[----:B------:R-:W-:Y:S02]  /*2c10*/  IMAD R2, R0, c[0x0][0x1b0], RZ ;  /* 0x00006c0000027a24 */ /* 0x000fe400078e02ff */
[----:B0-----:R-:W-:-:S04]  /*2c20*/  IMAD.WIDE.U32 R10, R3, c[0x0][0x1b0], R4 ;  /* 0x00006c00030a7a25 */ /* 0x001fc800078e0004 */
        /* <DEDUP_REMOVED lines=9> */
[----:B------:R-:W-:Y:S05]  /*2cc0*/  @!P0 BRA `(.L_x_22) ;  /* 0x00000c8000008947 */ /* 0x000fea0003800000 */
[----:B------:R-:W-:Y:S01]  /*2cd0*/  IMAD.IADD R2, R14, 0x1, -R18 ;  /* 0x000000010e027824 */ /* 0x000fe200078e0a12 */
[----:B------:R-:W-:Y:S01]  /*2ce0*/  BSSY B1, `(.L_x_23) ;  /* 0x000005a000017945 */ /* 0x000fe20003800000 */
[----:B------:R-:W-:Y:S02]  /*2cf0*/  IMAD R8, R0, c[0x0][0x198], RZ ;  /* 0x0000660000087a24 */ /* 0x000fe400078e02ff */
[----:B------:R-:W-:Y:S01]  /*2d00*/  IMAD.MOV.U32 R6, RZ, RZ, R12 ;  /* 0x000000ffff067224 */ /* 0x000fe200078e000c */
[----:B------:R-:W-:Y:S01]  /*2d10*/  LOP3.LUT R2, R2, 0x3, RZ, 0xc0, !PT ;  /* 0x0000000302027812 */ /* 0x000fe200078ec0ff */
[C---:B------:R-:W-:Y:S02]  /*2d20*/  IMAD R11, R3.reuse, c[0x0][0x19c], R8 ;  /* 0x00006700030b7a24 */ /* 0x040fe400078e0208 */
[----:B0-----:R-:W-:Y:S01]  /*2d30*/  IMAD.WIDE.U32 R16, R3, c[0x0][0x198], R6 ;  /* 0x0000660003107a25 */ /* 0x001fe200078e0006 */
        /* <DEDUP_REMOVED lines=84> */
.L_x_24:
[----:B------:R-:W-:Y:S05]  /*3280*/  BSYNC B1 ;  /* 0x0000000000017941 */ /* 0x000fea0003800000 */
.L_x_23:
[----:B------:R-:W-:Y:S02]  /*3290*/  LOP3.LUT R21, RZ, R18, RZ, 0x33, !PT ;  /* 0x00000012ff157212 */ /* 0x000fe400078e33ff */
[----:B------:R-:W-:Y:S02]  /*32a0*/  LOP3.LUT R19, RZ, R19, RZ, 0x33, !PT ;  /* 0x00000013ff137212 */ /* 0x000fe400078e33ff */
[----:B------:R-:W-:-:S04]  /*32b0*/  IADD3 R2, P1, R14, R21, RZ ;  /* 0x000000150e027210 */ /* 0x000fc80007f3e0ff */
[----:B------:R-:W-:Y:S01]  /*32c0*/  ISETP.GE.U32.AND P0, PT, R2, 0x3, PT ;  /* 0x000000030200780c */ /* 0x000fe20003f06070 */
[----:B------:R-:W-:-:S05]  /*32d0*/  IMAD.X R2, R15, 0x1, R19, P1 ;  /* 0x000000010f027824 */ /* 0x000fca00008e0613 */
[----:B------:R-:W-:-:S13]  /*32e0*/  ISETP.GE.U32.AND.EX P0, PT, R2, RZ, PT, P0 ;  /* 0x000000ff0200720c */ /* 0x000fda0003f06100 */
[----:B------:R-:W-:Y:S05]  /*32f0*/  @!P0 BRA `(.L_x_22) ;  /* 0x0000065000008947 */ /* 0x000fea0003800000 */
[C---:B------:R-:W-:Y:S02]  /*3300*/  IMAD R2, R0.reuse, c[0x0][0x1c0], RZ ;  /* 0x0000700000027a24 */ /* 0x040fe400078e02ff */
[----:B0-----:R-:W-:Y:S02]  /*3310*/  IMAD R6, R0, c[0x0][0x1b8], RZ ;  /* 0x00006e0000067a24 */ /* 0x001fe400078e02ff */
[----:B------:R-:W-:-:S04]  /*3320*/  IMAD.WIDE.U32 R18, R3, c[0x0][0x1c0], R8 ;  /* 0x0000700003127a25 */ /* 0x000fc800078e0008 */
[----:B------:R-:W-:-:S04]  /*3330*/  IMAD.WIDE.U32 R20, R3, c[0x0][0x1b8], R8 ;  /* 0x00006e0003147a25 */ /* 0x000fc800078e0008 */
[C---:B------:R-:W-:Y:S01]  /*3340*/  IMAD R23, R3.reuse, c[0x0][0x1c4], R2 ;  /* 0x0000710003177a24 */ /* 0x040fe200078e0202 */
[----:B------:R-:W-:Y:S01]  /*3350*/  LEA R2, P0, R18, c[0x0][0x170], 0x1 ;  /* 0x00005c0012027a11 */ /* 0x000fe200078008ff */
[----:B------:R-:W-:Y:S01]  /*3360*/  IMAD R25, R3, c[0x0][0x1bc], R6 ;  /* 0x00006f0003197a24 */ /* 0x000fe200078e0206 */
[----:B------:R-:W-:Y:S01]  /*3370*/  LEA R6, P2, R20, c[0x0][0x180], 0x3 ;  /* 0x0000600014067a11 */ /* 0x000fe200078418ff */
[----:B------:R-:W-:Y:S01]  /*3380*/  IMAD.IADD R19, R23, 0x1, R19 ;  /* 0x0000000117137824 */ /* 0x000fe200078e0213 */
[----:B------:R-:W-:Y:S01]  /*3390*/  IADD3 R2, P1, R2, 0x4, RZ ;  /* 0x0000000402027810 */ /* 0x000fe20007f3e0ff */
[----:B------:R-:W-:Y:S01]  /*33a0*/  IMAD.IADD R21, R25, 0x1, R21 ;  /* 0x0000000119157824 */ /* 0x000fe200078e0215 */
[----:B------:R-:W-:Y:S02]  /*33b0*/  IADD3 R6, P3, R6, 0x10, RZ ;  /* 0x0000001006067810 */ /* 0x000fe40007f7e0ff */
[----:B------:R-:W-:Y:S02]  /*33c0*/  LEA.HI.X R18, R18, c[0x0][0x174], R19, 0x1, P0 ;  /* 0x00005d0012127a11 */ /* 0x000fe400000f0c13 */
[----:B------:R-:W-:-:S03]  /*33d0*/  LEA.HI.X R21, R20, c[0x0][0x184], R21, 0x3, P2 ;  /* 0x0000610014157a11 */ /* 0x000fc600010f1c15 */
[----:B------:R-:W-:Y:S02]  /*33e0*/  IMAD.X R25, RZ, RZ, R18, P1 ;  /* 0x000000ffff197224 */ /* 0x000fe400008e0612 */
[----:B------:R-:W-:Y:S02]  /*33f0*/  IMAD.X R21, RZ, RZ, R21, P3 ;  /* 0x000000ffff157224 */ /* 0x000fe400018e0615 */
.L_x_25:
[----:B------:R-:W-:-:S05]  /*3400*/  IMAD.MOV.U32 R20, RZ, RZ, R6 ;  /* 0x000000ffff147224 */ /* 0x000fca00078e0006 */
[----:B------:R-:W2:Y:S01]  /*3410*/  LDG.E.64 R18, [R20.64+-0x10] ;  /* 0xfffff00614127981 */ /* 0x000ea2000c1e1b00 */
[----:B0-----:R-:W-:Y:S02]  /*3420*/  IMAD.MOV.U32 R10, RZ, RZ, R16 ;  /* 0x000000ffff0a7224 */ /* 0x001fe400078e0010 */
[----:B--2---:R-:W-:Y:S02]  /*3430*/  IMAD R19, R19, c[0x0][0x1a8], RZ ;  /* 0x00006a0013137a24 */ /* 0x004fe400078e02ff */
[----:B------:R-:W-:-:S04]  /*3440*/  IMAD.WIDE.U32 R22, R18, c[0x0][0x1a8], R10 ;  /* 0x00006a0012167a25 */ /* 0x000fc800078e000a */
[----:B------:R-:W-:Y:S02]  /*3450*/  IMAD R27, R18, c[0x0][0x1ac], R19 ;  /* 0x00006b00121b7a24 */ /* 0x000fe400078e0213 */
[----:B------:R-:W-:Y:S02]  /*3460*/  IMAD.MOV.U32 R18, RZ, RZ, R2 ;  /* 0x000000ffff127224 */ /* 0x000fe400078e0002 */
[----:B------:R-:W-:-:S05]  /*3470*/  IMAD.MOV.U32 R19, RZ, RZ, R25 ;  /* 0x000000ffff137224 */ /* 0x000fca00078e0019 */
[----:B------:R-:W2:Y:S01]  /*3480*/  LDG.E.U16 R2, [R18.64+-0x4] ;  /* 0xfffffc0612027981 */ /* 0x000ea2000c1e1500 */
[----:B------:R-:W-:Y:S01]  /*3490*/  IMAD.IADD R23, R23, 0x1, R27 ;  /* 0x0000000117177824 */ /* 0x000fe200078e021b */
[----:B------:R-:W-:-:S04]  /*34a0*/  LEA R28, P0, R22, c[0x0][0x188], 0x1 ;  /* 0x00006200161c7a11 */ /* 0x000fc800078008ff */
        /* <DEDUP_REMOVED lines=8> */
[----:B------:R-:W-:-:S04]  /*3530*/  F2FP.BF16.PACK_AB R6, RZ, R6 ;  /* 0x00000006ff06723e */ /* 0x000fc800000010ff */
[----:B------:R-:W-:-:S05]  /*3540*/  PRMT R27, R6, 0x7610, R27 ;  /* 0x00007610061b7816 */ /* 0x000fca000000001b */
[----:B------:R0:W-:Y:S04]  /*3550*/  STG.E.U16 [R28.64], R27 ;  /* 0x0000001b1c007986 */ /* 0x0001e8000c101506 */
[----:B------:R-:W2:Y:S04]  /*3560*/  LDG.E.64 R24, [R20.64+-0x8] ;  /* 0xfffff80614187981 */ /* 0x000ea8000c1e1b00 */
[----:B------:R-:W3:Y:S01]  /*3570*/  LDG.E.U16 R2, [R18.64+-0x2] ;  /* 0xfffffe0612027981 */ /* 0x000ee2000c1e1500 */
        /* <DEDUP_REMOVED lines=16> */
[----:B------:R-:W2:Y:S04]  /*3680*/  LDG.E.64 R24, [R20.64] ;  /* 0x0000000614187981 */ /* 0x000ea8000c1e1b00 */
        /* <DEDUP_REMOVED lines=15> */
[----:B0-----:R-:W-:-:S05]  /*3780*/  PRMT R27, R6, 0x7610, R27 ;  /* 0x00007610061b7816 */ /* 0x001fca000000001b */
        /* <DEDUP_REMOVED lines=16> */
[----:B------:R-:W-:-:S04]  /*3890*/  ISETP.GE.U32.AND P0, PT, R8, R14, PT ;  /* 0x0000000e0800720c */ /* 0x000fc80003f06070 */
[----:B------:R-:W-:Y:S02]  /*38a0*/  ISETP.GE.AND.EX P0, PT, R9, R15, PT, P0 ;  /* 0x0000000f0900720c */ /* 0x000fe40003f06300 */
[----:B------:R-:W-:Y:S02]  /*38b0*/  IADD3 R2, P1, R18, 0x8, RZ ;  /* 0x0000000812027810 */ /* 0x000fe40007f3e0ff */
[----:B--2---:R-:W-:-:S05]  /*38c0*/  PRMT R6, RZ, 0x5410, R6 ;  /* 0x00005410ff067816 */ /* 0x004fca0000000006 */
[----:B------:R-:W-:-:S05]  /*38d0*/  FADD.FTZ R6, R6, R25 ;  /* 0x0000001906067221 */ /* 0x000fca0000010000 */
[----:B------:R-:W-:-:S04]  /*38e0*/  F2FP.BF16.PACK_AB R6, RZ, R6 ;  /* 0x00000006ff06723e */ /* 0x000fc800000010ff */
[----:B------:R-:W-:-:S05]  /*38f0*/  PRMT R10, R6, 0x7610, R10 ;  /* 0x00007610060a7816 */ /* 0x000fca000000000a */
[----:B------:R0:W-:Y:S01]  /*3900*/  STG.E.U16 [R22.64], R10 ;  /* 0x0000000a16007986 */ /* 0x0001e2000c101506 */
[----:B------:R-:W-:Y:S01]  /*3910*/  IADD3 R6, P2, R20, 0x20, RZ ;  /* 0x0000002014067810 */ /* 0x000fe20007f5e0ff */
[----:B------:R-:W-:-:S04]  /*3920*/  IMAD.X R25, RZ, RZ, R19, P1 ;  /* 0x000000ffff197224 */ /* 0x000fc800008e0613 */
[----:B------:R-:W-:Y:S01]  /*3930*/  IMAD.X R21, RZ, RZ, R21, P2 ;  /* 0x000000ffff157224 */ /* 0x000fe200010e0615 */
[----:B------:R-:W-:Y:S05]  /*3940*/  @!P0 BRA `(.L_x_25) ;  /* 0xfffffab000008947 */ /* 0x000fea000383ffff */
.L_x_22:
[----:B------:R-:W-:Y:S05]  /*3950*/  BSYNC B0 ;  /* 0x0000000000007941 */ /* 0x000fea0003800000 */
.L_x_21:
[----:B------:R-:W-:-:S05]  /*3960*/  IADD3 R3, P0, R3, 0x1, RZ ;  /* 0x0000000103037810 */ /* 0x000fca0007f1e0ff */
[----:B------:R-:W-:Y:S01]  /*3970*/  IMAD.X R0, RZ, RZ, R0, P0 ;  /* 0x000000ffff007224 */ /* 0x000fe200000e0600 */
[----:B------:R-:W-:-:S04]  /*3980*/  ISETP.GE.U32.AND P0, PT, R3, c[0x0][0x1c8], PT ;  /* 0x0000720003007a0c */ /* 0x000fc80003f06070 */
[----:B------:R-:W-:-:S13]  /*3990*/  ISETP.GE.AND.EX P0, PT, R0, c[0x0][0x1cc], PT, P0 ;  /* 0x0000730000007a0c */ /* 0x000fda0003f06300 */
[----:B------:R-:W-:Y:S05]  /*39a0*/  @!P0 BRA `(.L_x_26) ;  /* 0xfffff26000008947 */ /* 0x000fea000383ffff */
[----:B------:R-:W-:Y:S05]  /*39b0*/  EXIT ;  /* 0x000000000000794d */ /* 0x000fea0003800000 */
.L_x_27:
[----:B------:R-:W-:-:S00]  /*39c0*/  BRA `(.L_x_27) ;  /* 0xfffffff000007947 */ /* 0x000fc0000383ffff */
[----:B------:R-:W-:-:S00]  /*39d0*/  NOP ;  /* 0x0000000000007918 */ /* 0x000fc00000000000 */
        /* <DEDUP_REMOVED lines=10> */
.L_x_8910:


//--------------------- .text._ZN3cub17CUB_300001_SM_8006detail8for_each13static_kernelINS2_12policy_hub_t12policy_500_tElNS2_12op_wrapper_tIlZZZZZN2at6native36add_out_dense_sparse_compressed_cudaERNS7_6TensorERKS9_SC_RKN3c106ScalarEENKUlvE_clEvENKUlvE11_clEvENKUlvE_clEvENKUlvE_clEvEUllE_N6thrust23THRUST_300001_SM_800_NS17counting_iteratorIlNSN_11use_defaultESP_SP_EEEEEEvT0_T1_ --------------------------
	.section	.text._ZN3cub17CUB_300001_SM_8006detail8for_each13static_kernelINS2_12policy_hub_t12policy_500_tElNS2_12op_wrapper_tIlZZZZZN2at6native36add_out_dense_sparse_compressed_cudaERNS7_6TensorERKS9_SC_RKN3c106ScalarEENKUlvE_clEvENKUlvE11_clEvENKUlvE_clEvENKUlvE_clEvEUllE_N6thrust23THRUST_300001_SM_800_NS17counting_iteratorIlNSN_11use_defaultESP_SP_EEEEEEvT0_T1_,"ax",@progbits
	.sectioninfo	@"SHI_REGISTERS=31"
	.align	128
        .global         _ZN3cub17CUB_300001_SM_8006detail8for_each13static_kernelINS2_12policy_hub_t12policy_500_tElNS2_12op_wrapper_tIlZZZZZN2at6native36add_out_dense_sparse_compressed_cudaERNS7_6TensorERKS9_SC_RKN3c106ScalarEENKUlvE_clEvENKUlvE11_clEvENKUlvE_clEvENKUlvE_clEvEUllE_N6thrust23THRUST_300001_SM_800_NS17counting_iteratorIlNSN_11use_defaultESP_SP_EEEEEEvT0_T1_
        .type           _ZN3cub17CUB_300001_SM_8006detail8for_each13static_kernelINS2_12policy_hub_t12policy_500_tElNS2_12op_wrapper_tIlZZZZZN2at6native36add_out_dense_sparse_compressed_cudaERNS7_6TensorERKS9_SC_RKN3c106ScalarEENKUlvE_clEvENKUlvE11_clEvENKUlvE_clEvENKUlvE_clEvEUllE_N6thrust23THRUST_300001_SM_800_NS17counting_iteratorIlNSN_11use_defaultESP_SP_EEEEEEvT0_T1_,@function
        .size           _ZN3cub17CUB_300001_SM_8006detail8for_each13static_kernelINS2_12policy_hub_t12policy_500_tElNS2_12op_wrapper_tIlZZZZZN2at6native36add_out_dense_sparse_compressed_cudaERNS7_6TensorERKS9_SC_RKN3c106ScalarEENKUlvE_clEvENKUlvE11_clEvENKUlvE_clEvENKUlvE_clEvEUllE_N6thrust23THRUST_300001_SM_800_NS17counting_iteratorIlNSN_11use_defaultESP_SP_EEEEEEvT0_T1_,(.L_x_8911 - _ZN3cub17CUB_300001_SM_8006detail8for_each13static_kernelINS2_12policy_hub_t12policy_500_tElNS2_12op_wrapper_tIlZZZZZN2at6native36add_out_dense_sparse_compressed_cudaERNS7_6TensorERKS9_SC_RKN3c106ScalarEENKUlvE_clEvENKUlvE11_clEvENKUlvE_clEvENKUlvE_clEvEUllE_N6thrust23THRUST_300001_SM_800_NS17counting_iteratorIlNSN_11use_defaultESP_SP_EEEEEEvT0_T1_)
        .other          _ZN3cub17CUB_300001_SM_8006detail8for_each13static_kernelINS2_12policy_hub_t12policy_500_tElNS2_12op_wrapper_tIlZZZZZN2at6native36add_out_dense_sparse_compressed_cudaERNS7_6TensorERKS9_SC_RKN3c106ScalarEENKUlvE_clEvENKUlvE11_clEvENKUlvE_clEvENKUlvE_clEvEUllE_N6thrust23THRUST_300001_SM_800_NS17counting_iteratorIlNSN_11use_defaultESP_SP_EEEEEEvT0_T1_,@"STO_CUDA_ENTRY STV_DEFAULT"
_ZN3cub17CUB_300001_SM_8006detail8for_each13static_kernelINS2_12policy_hub_t12policy_500_tElNS2_12op_wrapper_tIlZZZZZN2at6native36add_out_dense_sparse_compressed_cudaERNS7_6TensorERKS9_SC_RKN3c106ScalarEENKUlvE_clEvENKUlvE11_clEvENKUlvE_clEvENKUlvE_clEvEUllE_N6thrust23THRUST_300001_SM_800_NS17counting_iteratorIlNSN_11use_defaultESP_SP_EEEEEEvT0_T1_:
.text._ZN3cub17CUB_300001_SM_8006detail8for_each13static_kernelINS2_12policy_hub_t12policy_500_tElNS2_12op_wrapper_tIlZZZZZN2at6native36add_out_dense_sparse_compressed_cudaERNS7_6TensorERKS9_SC_RKN3c106ScalarEENKUlvE_clEvENKUlvE11_clEvENKUlvE_clEvENKUlvE_clEvEUllE_N6thrust23THRUST_300001_SM_800_NS17counting_iteratorIlNSN_11use_defaultESP_SP_EEEEEEvT0_T1_:
        /* <DEDUP_REMOVED lines=22> */
[----:B------:R-:W-:Y:S01]  /*0160*/  ULDC.U16 UR4, c[0x0][0x190] ;  /* 0x0000640000047ab9 */ /* 0x000fe20000000400 */
[----:B------:R-:W-:Y:S01]  /*0170*/  IADD3 R8, P0, R2, R3, RZ ;  /* 0x0000000302087210 */ /* 0x000fe20007f1e0ff */
[----:B------:R-:W-:Y:S02]  /*0180*/  IMAD.U32 R6, RZ, RZ, UR4 ;  /* 0x00000004ff067e24 */ /* 0x000fe4000f8e00ff */
[----:B------:R-:W-:Y:S02]  /*0190*/  IMAD.MOV.U32 R5, RZ, RZ, RZ ;  /* 0x000000ffff057224 */ /* 0x000fe400078e00ff */
[----:B------:R-:W-:Y:S01]  /*01a0*/  IMAD.X R9, RZ, RZ, R4, P0 ;  /* 0x000000ffff097224 */ /* 0x000fe200000e0604 */
[----:B------:R-:W-:Y:S02]  /*01b0*/  PRMT R6, RZ, 0x5410, R6 ;  /* 0x00005410ff067816 */ /* 0x000fe40000000006 */
.L_x_36:
[----:B------:R-:W-:Y:S01]  /*01c0*/  SHF.R.S32.HI R7, RZ, 0x1f, R5 ;  /* 0x0000001fff077819 */ /* 0x000fe20000011405 */
[----:B0-----:R-:W-:-:S04]  /*01d0*/  IMAD.WIDE.U32 R10, R5, c[0x0][0x1b0], R8 ;  /* 0x00006c00050a7a25 */ /* 0x001fc800078e0008 */
[----:B------:R-:W-:-:S04]  /*01e0*/  IMAD R12, R7, c[0x0][0x1b0], RZ ;  /* 0x00006c00070c7a24 */ /* 0x000fc800078e02ff */
[----:B------:R-:W-:Y:S01]  /*01f0*/  IMAD R13, R5, c[0x0][0x1b4], R12 ;  /* 0x00006d00050d7a24 */ /* 0x000fe200078e020c */
[----:B------:R-:W-:-:S03]  /*0200*/  LEA R12, P0, R10, c[0x0][0x178], 0x2 ;  /* 0x00005e000a0c7a11 */ /* 0x000fc600078010ff */
[----:B------:R-:W-:-:S05]  /*0210*/  IMAD.IADD R11, R11, 0x1, R13 ;  /* 0x000000010b0b7824 */ /* 0x000fca00078e020d */
[----:B------:R-:W-:-:S05]  /*0220*/  LEA.HI.X R13, R10, c[0x0][0x17c], R11, 0x2, P0 ;  /* 0x00005f000a0d7a11 */ /* 0x000fca00000f140b */
[----:B------:R-:W2:Y:S04]  /*0230*/  LDG.E R10, [R12.64] ;  /* 0x000000060c0a7981 */ /* 0x000ea8000c1e1900 */
[----:B------:R-:W2:Y:S01]  /*0240*/  LDG.E R25, [R12.64+0x4] ;  /* 0x000004060c197981 */ /* 0x000ea2000c1e1900 */
[----:B------:R-:W-:Y:S01]  /*0250*/  BSSY B1, `(.L_x_31) ;  /* 0x00000be000017945 */ /* 0x000fe20003800000 */
[----:B--2---:R-:W-:-:S13]  /*0260*/  ISETP.GT.AND P0, PT, R25, R10, PT ;  /* 0x0000000a1900720c */ /* 0x004fda0003f04270 */
[----:B------:R-:W-:Y:S05]  /*0270*/  @!P0 BRA `(.L_x_32) ;  /* 0x00000bb000008947 */ /* 0x000fea0003800000 */
[----:B------:R-:W-:Y:S01]  /*0280*/  IMAD.IADD R24, R25, 0x1, -R10 ;  /* 0x0000000119187824 */ /* 0x000fe200078e0a0a */
[----:B------:R-:W-:Y:S01]  /*0290*/  BSSY B2, `(.L_x_33) ;  /* 0x0000059000027945 */ /* 0x000fe20003800000 */
[----:B------:R-:W-:Y:S02]  /*02a0*/  IMAD R15, R9, c[0x0][0x1a0], RZ ;  /* 0x00006800090f7a24 */ /* 0x000fe400078e02ff */
[----:B------:R-:W-:Y:S01]  /*02b0*/  IMAD.WIDE.U32 R12, R8, c[0x0][0x1a0], RZ ;  /* 0x00006800080c7a25 */ /* 0x000fe200078e00ff */
[----:B------:R-:W-:-:S03]  /*02c0*/  LOP3.LUT P0, R24, R24, 0x3, RZ, 0xc0, !PT ;  /* 0x0000000318187812 */ /* 0x000fc6000780c0ff */
[----:B------:R-:W-:Y:S02]  /*02d0*/  IMAD R15, R8, c[0x0][0x1a4], R15 ;  /* 0x00006900080f7a24 */ /* 0x000fe400078e020f */
[----:B------:R-:W-:Y:S02]  /*02e0*/  IMAD R14, R7, c[0x0][0x198], RZ ;  /* 0x00006600070e7a24 */ /* 0x000fe400078e02ff */
[----:B------:R-:W-:Y:S02]  /*02f0*/  IMAD.IADD R13, R13, 0x1, R15 ;  /* 0x000000010d0d7824 */ /* 0x000fe400078e020f */
[C---:B------:R-:W-:Y:S02]  /*0300*/  IMAD R19, R5.reuse, c[0x0][0x19c], R14 ;  /* 0x0000670005137a24 */ /* 0x040fe400078e020e */
[----:B------:R-:W-:-:S04]  /*0310*/  IMAD.WIDE.U32 R12, R5, c[0x0][0x198], R12 ;  /* 0x00006600050c7a25 */ /* 0x000fc800078e000c */
[----:B------:R-:W-:Y:S02]  /*0320*/  IMAD.MOV.U32 R20, RZ, RZ, R10 ;  /* 0x000000ffff147224 */ /* 0x000fe400078e000a */
[----:B------:R-:W-:Y:S01]  /*0330*/  IMAD.IADD R19, R13, 0x1, R19 ;  /* 0x000000010d137824 */ /* 0x000fe200078e0213 */
[----:B------:R-:W-:Y:S05]  /*0340*/  @!P0 BRA `(.L_x_34) ;  /* 0x000004d000008947 */ /* 0x000fea0003800000 */
[----:B------:R-:W-:Y:S01]  /*0350*/  SHF.R.S32.HI R11, RZ, 0x1f, R10 ;  /* 0x0000001fff0b7819 */ /* 0x000fe2000001140a */
[----:B------:R-:W-:-:S04]  /*0360*/  IMAD R14, R7, c[0x0][0x1b8], RZ ;  /* 0x00006e00070e7a24 */ /* 0x000fc800078e02ff */
[C---:B------:R-:W-:Y:S02]  /*0370*/  IMAD R15, R5.reuse, c[0x0][0x1bc], R14 ;  /* 0x00006f00050f7a24 */ /* 0x040fe400078e020e */
[----:B------:R-:W-:-:S04]  /*0380*/  IMAD.WIDE.U32 R16, R5, c[0x0][0x1b8], R10 ;  /* 0x00006e0005107a25 */ /* 0x000fc800078e000a */
[----:B------:R-:W-:Y:S01]  /*0390*/  IMAD.IADD R15, R17, 0x1, R15 ;  /* 0x00000001110f7824 */ /* 0x000fe200078e020f */
[----:B------:R-:W-:-:S04]  /*03a0*/  LEA R14, P0, R16, c[0x0][0x180], 0x2 ;  /* 0x00006000100e7a11 */ /* 0x000fc800078010ff */
[----:B------:R-:W-:-:S05]  /*03b0*/  LEA.HI.X R15, R16, c[0x0][0x184], R15, 0x2, P0 ;  /* 0x00006100100f7a11 */ /* 0x000fca00000f140f */
[----:B------:R-:W2:Y:S01]  /*03c0*/  LDG.E R23, [R14.64] ;  /* 0x000000060e177981 */ /* 0x000ea2000c1e1900 */
[----:B------:R-:W-:Y:S02]  /*03d0*/  IMAD R16, R7, c[0x0][0x1c0], RZ ;  /* 0x0000700007107a24 */ /* 0x000fe400078e02ff */
[----:B------:R-:W-:-:S04]  /*03e0*/  IMAD.WIDE.U32 R20, R5, c[0x0][0x1c0], R10 ;  /* 0x0000700005147a25 */ /* 0x000fc800078e000a */
[----:B------:R-:W-:Y:S01]  /*03f0*/  IMAD R27, R5, c[0x0][0x1c4], R16 ;  /* 0x00007100051b7a24 */ /* 0x000fe200078e0210 */
[----:B------:R-:W-:Y:S01]  /*0400*/  LEA R16, P0, R20, c[0x0][0x170], 0x1 ;  /* 0x00005c0014107a11 */ /* 0x000fe200078008ff */
[----:B------:R-:W-:Y:S02]  /*0410*/  IMAD.MOV.U32 R18, RZ, RZ, R12 ;  /* 0x000000ffff127224 */ /* 0x000fe400078e000c */
[----:B------:R-:W-:Y:S01]  /*0420*/  IMAD.IADD R21, R21, 0x1, R27 ;  /* 0x0000000115157824 */ /* 0x000fe200078e021b */
[----:B--2---:R-:W-:-:S05]  /*0430*/  SHF.R.S32.HI R17, RZ, 0x1f, R23 ;  /* 0x0000001fff117819 */ /* 0x004fca0000011417 */
[----:B------:R-:W-:Y:S01]  /*0440*/  IMAD R22, R17, c[0x0][0x1a8], RZ ;  /* 0x00006a0011167a24 */ /* 0x000fe200078e02ff */
[----:B------:R-:W-:Y:S01]  /*0450*/  LEA.HI.X R17, R20, c[0x0][0x174], R21, 0x1, P0 ;  /* 0x00005d0014117a11 */ /* 0x000fe200000f0c15 */
[----:B------:R-:W-:-:S04]  /*0460*/  IMAD.WIDE.U32 R20, R23, c[0x0][0x1a8], R18 ;  /* 0x00006a0017147a25 */ /* 0x000fc800078e0012 */
[----:B------:R-:W-:Y:S01]  /*0470*/  IMAD R27, R23, c[0x0][0x1ac], R22 ;  /* 0x00006b00171b7a24 */ /* 0x000fe200078e0216 */
[----:B------:R-:W2:Y:S01]  /*0480*/  LDG.E.U16 R26, [R16.64] ;  /* 0x00000006101a7981 */ /* 0x000ea2000c1e1500 */
[----:B------:R-:W-:Y:S02]  /*0490*/  LEA R22, P0, R20, c[0x0][0x188], 0x1 ;  /* 0x0000620014167a11 */ /* 0x000fe400078008ff */
[----:B------:R-:W-:-:S05]  /*04a0*/  IMAD.IADD R21, R21, 0x1, R27 ;  /* 0x0000000115157824 */ /* 0x000fca00078e021b */
[----:B------:R-:W-:-:S05]  /*04b0*/  LEA.HI.X R23, R20, c[0x0][0x18c], R21, 0x1, P0 ;  /* 0x0000630014177a11 */ /* 0x000fca00000f0c15 */
[----:B------:R-:W3:Y:S01]  /*04c0*/  LDG.E.U16 R20, [R22.64] ;  /* 0x0000000616147981 */ /* 0x000ee2000c1e1500 */
[----:B------:R-:W-:Y:S02]  /*04d0*/  ISETP.NE.AND P0, PT, R24, 0x1, PT ;  /* 0x000000011800780c */ /* 0x000fe40003f05270 */
[----:B--2---:R-:W-:-:S05]  /*04e0*/  PRMT R21, RZ, 0x5410, R26 ;  /* 0x00005410ff157816 */ /* 0x004fca000000001a */
[----:B------:R-:W-:-:S05]  /*04f0*/  FMUL.FTZ R21, R6, R21 ;  /* 0x0000001506157220 */ /* 0x000fca0000410000 */
[----:B------:R-:W-:Y:S02]  /*0500*/  F2FP.BF16.PACK_AB R21, RZ, R21 ;  /* 0x00000015ff15723e */ /* 0x000fe400000010ff */
[----:B---3--:R-:W-:Y:S02]  /*0510*/  PRMT R20, RZ, 0x5410, R20 ;  /* 0x00005410ff147816 */ /* 0x008fe40000000014 */
[----:B------:R-:W-:-:S05]  /*0520*/  PRMT R21, RZ, 0x5410, R21 ;  /* 0x00005410ff157816 */ /* 0x000fca0000000015 */
[----:B------:R-:W-:-:S05]  /*0530*/  FADD.FTZ R20, R20, R21 ;  /* 0x0000001514147221 */ /* 0x000fca0000010000 */
[----:B------:R-:W-:-:S04]  /*0540*/  F2FP.BF16.PACK_AB R20, RZ, R20 ;  /* 0x00000014ff14723e */ /* 0x000fc800000010ff */
[----:B------:R-:W-:Y:S02]  /*0550*/  PRMT R21, R20, 0x7610, R21 ;  /* 0x0000761014157816 */ /* 0x000fe40000000015 */
[----:B------:R-:W-:-:S03]  /*0560*/  IADD3 R20, R10, 0x1, RZ ;  /* 0x000000010a147810 */ /* 0x000fc60007ffe0ff */
[----:B------:R0:W-:Y:S01]  /*0570*/  STG.E.U16 [R22.64], R21 ;  /* 0x0000001516007986 */ /* 0x0001e2000c101506 */
[----:B------:R-:W-:Y:S05]  /*0580*/  @!P0 BRA `(.L_x_34) ;  /* 0x0000029000008947 */ /* 0x000fea0003800000 */
[----:B0-----:R-:W2:Y:S04]  /*0590*/  LDG.E R21, [R14.64+0x4] ;  /* 0x000004060e157981 */ /* 0x001ea8000c1e1900 */
[----:B------:R-:W3:Y:S01]  /*05a0*/  LDG.E.U16 R26, [R16.64+0x2] ;  /* 0x00000206101a7981 */ /* 0x000ee2000c1e1500 */
[----:B--2---:R-:W-:-:S05]  /*05b0*/  SHF.R.S32.HI R20, RZ, 0x1f, R21 ;  /* 0x0000001fff147819 */ /* 0x004fca0000011415 */
[----:B------:R-:W-:-:S04]  /*05c0*/  IMAD R20, R20, c[0x0][0x1a8], RZ ;  /* 0x00006a0014147a24 */ /* 0x000fc800078e02ff */
[C---:B------:R-:W-:Y:S02]  /*05d0*/  IMAD R23, R21.reuse, c[0x0][0x1ac], R20 ;  /* 0x00006b0015177a24 */ /* 0x040fe400078e0214 */
[----:B------:R-:W-:-:S04]  /*05e0*/  IMAD.WIDE.U32 R20, R21, c[0x0][0x1a8], R18 ;  /* 0x00006a0015147a25 */ /* 0x000fc800078e0012 */
[----:B------:R-:W-:Y:S01]  /*05f0*/  IMAD.IADD R21, R21, 0x1, R23 ;  /* 0x0000000115157824 */ /* 0x000fe200078e0217 */
[----:B------:R-:W-:-:S04]  /*0600*/  LEA R22, P0, R20, c[0x0][0x188], 0x1 ;  /* 0x0000620014167a11 */ /* 0x000fc800078008ff */
[----:B------:R-:W-:-:S05]  /*0610*/  LEA.HI.X R23, R20, c[0x0][0x18c], R21, 0x1, P0 ;  /* 0x0000630014177a11 */ /* 0x000fca00000f0c15 */
[----:B------:R-:W2:Y:S01]  /*0620*/  LDG.E.U16 R20, [R22.64] ;  /* 0x0000000616147981 */ /* 0x000ea2000c1e1500 */
[----:B---3--:R-:W-:-:S05]  /*0630*/  PRMT R21, RZ, 0x5410, R26 ;  /* 0x00005410ff157816 */ /* 0x008fca000000001a */
[----:B------:R-:W-:-:S05]  /*0640*/  FMUL.FTZ R21, R6, R21 ;  /* 0x0000001506157220 */ /* 0x000fca0000410000 */
[----:B------:R-:W-:-:S04]  /*0650*/  F2FP.BF16.PACK_AB R21, RZ, R21 ;  /* 0x00000015ff15723e */ /* 0x000fc800000010ff */
[----:B------:R-:W-:Y:S02]  /*0660*/  PRMT R21, RZ, 0x5410, R21 ;  /* 0x00005410ff157816 */ /* 0x000fe40000000015 */
[----:B------:R-:W-:Y:S02]  /*0670*/  ISETP.NE.AND P0, PT, R24, 0x2, PT ;  /* 0x000000021800780c */ /* 0x000fe40003f05270 */
[----:B--2---:R-:W-:-:S05]  /*0680*/  PRMT R20, RZ, 0x5410, R20 ;  /* 0x00005410ff147816 */ /* 0x004fca0000000014 */
[----:B------:R-:W-:-:S05]  /*0690*/  FADD.FTZ R20, R20, R21 ;  /* 0x0000001514147221 */ /* 0x000fca0000010000 */
[----:B------:R-:W-:-:S04]  /*06a0*/  F2FP.BF16.PACK_AB R20, RZ, R20 ;  /* 0x00000014ff14723e */ /* 0x000fc800000010ff */
[----:B------:R-:W-:-:S05]  /*06b0*/  PRMT R21, R20, 0x7610, R21 ;  /* 0x0000761014157816 */ /* 0x000fca0000000015 */
[----:B------:R0:W-:Y:S01]  /*06c0*/  STG.E.U16 [R22.64], R21 ;  /* 0x0000001516007986 */ /* 0x0001e2000c101506 */
[----:B------:R-:W-:Y:S01]  /*06d0*/  IADD3 R20, R10, 0x2, RZ ;  /* 0x000000020a147810 */ /* 0x000fe20007ffe0ff */
[----:B------:R-:W-:Y:S05]  /*06e0*/  @!P0 BRA `(.L_x_34) ;  /* 0x0000013000008947 */ /* 0x000fea0003800000 */
[----:B------:R-:W2:Y:S04]  /*06f0*/  LDG.E R15, [R14.64+0x8] ;  /* 0x000008060e0f7981 */ /* 0x000ea8000c1e1900 */
[----:B------:R-:W3:Y:S01]  /*0700*/  LDG.E.U16 R16, [R16.64+0x4] ;  /* 0x0000040610107981 */ /* 0x000ee2000c1e1500 */
[----:B--2---:R-:W-:-:S05]  /*0710*/  SHF.R.S32.HI R20, RZ, 0x1f, R15 ;  /* 0x0000001fff147819 */ /* 0x004fca000001140f */
[----:B0-----:R-:W-:Y:S02]  /*0720*/  IMAD R22, R20, c[0x0][0x1a8], RZ ;  /* 0x00006a0014167a24 */ /* 0x001fe400078e02ff */
        /* <DEDUP_REMOVED lines=10> */
[----:B------:R-:W-:Y:S02]  /*07d0*/  IADD3 R20, R10, 0x3, RZ ;  /* 0x000000030a147810 */ /* 0x000fe40007ffe0ff */
[----:B--2---:R-:W-:-:S05]  /*07e0*/  PRMT R18, RZ, 0x5410, R18 ;  /* 0x00005410ff127816 */ /* 0x004fca0000000012 */
[----:B------:R-:W-:-:S05]  /*07f0*/  FADD.FTZ R15, R18, R15 ;  /* 0x0000000f120f7221 */ /* 0x000fca0000010000 */
[----:B------:R-:W-:-:S05]  /*0800*/  F2FP.BF16.PACK_AB R15, RZ, R15 ;  /* 0x0000000fff0f723e */ /* 0x000fca00000010ff */
[----:B------:R0:W-:Y:S02]  /*0810*/  STG.E.U16 [R22.64], R15 ;  /* 0x0000000f16007986 */ /* 0x0001e4000c101506 */
.L_x_34:
[----:B------:R-:W-:Y:S05]  /*0820*/  BSYNC B2 ;  /* 0x0000000000027941 */ /* 0x000fea0003800000 */
.L_x_33:
[----:B------:R-:W-:-:S05]  /*0830*/  LOP3.LUT R10, RZ, R10, RZ, 0x33, !PT ;  /* 0x0000000aff0a7212 */ /* 0x000fca00078e33ff */
[----:B------:R-:W-:-:S05]  /*0840*/  IMAD.IADD R10, R25, 0x1, R10 ;  /* 0x00000001190a7824 */ /* 0x000fca00078e020a */
[----:B------:R-:W-:-:S13]  /*0850*/  ISETP.GE.U32.AND P0, PT, R10, 0x3, PT ;  /* 0x000000030a00780c */ /* 0x000fda0003f06070 */
[----:B------:R-:W-:Y:S05]  /*0860*/  @!P0 BRA `(.L_x_32) ;  /* 0x000005c000008947 */ /* 0x000fea0003800000 */
.L_x_35:
[----:B0-----:R-:W-:Y:S01]  /*0870*/  SHF.R.S32.HI R21, RZ, 0x1f, R20 ;  /* 0x0000001fff157819 */ /* 0x001fe20000011414 */
        /* <DEDUP_REMOVED lines=8> */
[----:B------:R-:W-:Y:S02]  /*0900*/  IMAD.MOV.U32 R18, RZ, RZ, R12 ;  /* 0x000000ffff127224 */ /* 0x000fe400078e000c */
[C---:B------:R-:W-:Y:S02]  /*0910*/  IMAD R17, R5.reuse, c[0x0][0x1c4], R10 ;  /* 0x0000710005117a24 */ /* 0x040fe400078e020a */
[----:B------:R-:W-:-:S04]  /*0920*/  IMAD.WIDE.U32 R10, R5, c[0x0][0x1c0], R20 ;  /* 0x00007000050a7a25 */ /* 0x000fc800078e0014 */
[----:B------:R-:W-:Y:S01]  /*0930*/  IMAD.IADD R11, R17, 0x1, R11 ;  /* 0x00000001110b7824 */ /* 0x000fe200078e020b */
[----:B------:R-:W-:-:S04]  /*0940*/  LEA R16, P0, R10, c[0x0][0x170], 0x1 ;  /* 0x00005c000a107a11 */ /* 0x000fc800078008ff */
[----:B------:R-:W-:-:S05]  /*0950*/  LEA.HI.X R17, R10, c[0x0][0x174], R11, 0x1, P0 ;  /* 0x00005d000a117a11 */ /* 0x000fca00000f0c0b */
[----:B------:R-:W3:Y:S01]  /*0960*/  LDG.E.U16 R21, [R16.64] ;  /* 0x0000000610157981 */ /* 0x000ee2000c1e1500 */
[----:B--2---:R-:W-:Y:S01]  /*0970*/  SHF.R.S32.HI R14, RZ, 0x1f, R15 ;  /* 0x0000001fff0e7819 */ /* 0x004fe2000001140f */
[----:B------:R-:W-:-:S04]  /*0980*/  IMAD.WIDE.U32 R10, R15, c[0x0][0x1a8], R18 ;  /* 0x00006a000f0a7a25 */ /* 0x000fc800078e0012 */
[----:B------:R-:W-:-:S04]  /*0990*/  IMAD R14, R14, c[0x0][0x1a8], RZ ;  /* 0x00006a000e0e7a24 */ /* 0x000fc800078e02ff */
        /* <DEDUP_REMOVED lines=14> */
[----:B------:R-:W2:Y:S02]  /*0a80*/  LDG.E R21, [R22.64+0x4] ;  /* 0x0000040616157981 */ /* 0x000ea4000c1e1900 */
[----:B--2---:R-:W-:-:S05]  /*0a90*/  SHF.R.S32.HI R10, RZ, 0x1f, R21 ;  /* 0x0000001fff0a7819 */ /* 0x004fca0000011415 */
[----:B------:R-:W-:Y:S02]  /*0aa0*/  IMAD R24, R10, c[0x0][0x1a8], RZ ;  /* 0x00006a000a187a24 */ /* 0x000fe400078e02ff */
[----:B------:R-:W-:-:S04]  /*0ab0*/  IMAD.WIDE.U32 R10, R21, c[0x0][0x1a8], R18 ;  /* 0x00006a00150a7a25 */ /* 0x000fc800078e0012 */
        /* <DEDUP_REMOVED lines=15> */
[----:B0-----:R-:W2:Y:S04]  /*0bb0*/  LDG.E R15, [R22.64+0x8] ;  /* 0x00000806160f7981 */ /* 0x001ea8000c1e1900 */
[----:B------:R-:W3:Y:S01]  /*0bc0*/  LDG.E.U16 R21, [R16.64+0x4] ;  /* 0x0000040610157981 */ /* 0x000ee2000c1e1500 */
[----:B--2---:R-:W-:-:S05]  /*0bd0*/  SHF.R.S32.HI R10, RZ, 0x1f, R15 ;  /* 0x0000001fff0a7819 */ /* 0x004fca000001140f */
[----:B------:R-:W-:Y:S02]  /*0be0*/  IMAD R14, R10, c[0x0][0x1a8], RZ ;  /* 0x00006a000a0e7a24 */ /* 0x000fe400078e02ff */
        /* <DEDUP_REMOVED lines=13> */
[----:B-1----:R-:W-:-:S05]  /*0cc0*/  PRMT R27, R10, 0x7610, R27 ;  /* 0x000076100a1b7816 */ /* 0x002fca000000001b */
[----:B------:R0:W-:Y:S04]  /*0cd0*/  STG.E.U16 [R14.64], R27 ;  /* 0x0000001b0e007986 */ /* 0x0001e8000c101506 */
[----:B------:R-:W2:Y:S04]  /*0ce0*/  LDG.E R23, [R22.64+0xc] ;  /* 0x00000c0616177981 */ /* 0x000ea8000c1e1900 */
[----:B------:R-:W3:Y:S01]  /*0cf0*/  LDG.E.U16 R16, [R16.64+0x6] ;  /* 0x0000060610107981 */ /* 0x000ee2000c1e1500 */
[----:B--2---:R-:W-:-:S05]  /*0d00*/  SHF.R.S32.HI R10, RZ, 0x1f, R23 ;  /* 0x0000001fff0a7819 */ /* 0x004fca0000011417 */
[----:B------:R-:W-:Y:S02]  /*0d10*/  IMAD R24, R10, c[0x0][0x1a8], RZ ;  /* 0x00006a000a187a24 */ /* 0x000fe400078e02ff */
[----:B------:R-:W-:-:S04]  /*0d20*/  IMAD.WIDE.U32 R10, R23, c[0x0][0x1a8], R18 ;  /* 0x00006a00170a7a25 */ /* 0x000fc800078e0012 */
[----:B------:R-:W-:Y:S01]  /*0d30*/  IMAD R21, R23, c[0x0][0x1ac], R24 ;  /* 0x00006b0017157a24 */ /* 0x000fe200078e0218 */
[----:B------:R-:W-:-:S03]  /*0d40*/  LEA R26, P0, R10, c[0x0][0x188], 0x1 ;  /* 0x000062000a1a7a11 */ /* 0x000fc600078008ff */
[----:B------:R-:W-:-:S05]  /*0d50*/  IMAD.IADD R11, R11, 0x1, R21 ;  /* 0x000000010b0b7824 */ /* 0x000fca00078e0215 */
[----:B0-----:R-:W-:-:S05]  /*0d60*/  LEA.HI.X R27, R10, c[0x0][0x18c], R11, 0x1, P0 ;  /* 0x000063000a1b7a11 */ /* 0x001fca00000f0c0b */
[----:B------:R-:W2:Y:S01]  /*0d70*/  LDG.E.U16 R10, [R26.64] ;  /* 0x000000061a0a7981 */ /* 0x000ea2000c1e1500 */
[----:B---3--:R-:W-:-:S05]  /*0d80*/  PRMT R11, RZ, 0x5410, R16 ;  /* 0x00005410ff0b7816 */ /* 0x008fca0000000010 */
[----:B------:R-:W-:-:S05]  /*0d90*/  FMUL.FTZ R11, R6, R11 ;  /* 0x0000000b060b7220 */ /* 0x000fca0000410000 */
[----:B------:R-:W-:-:S04]  /*0da0*/  F2FP.BF16.PACK_AB R11, RZ, R11 ;  /* 0x0000000bff0b723e */ /* 0x000fc800000010ff */
[----:B------:R-:W-:Y:S02]  /*0db0*/  PRMT R11, RZ, 0x5410, R11 ;  /* 0x00005410ff0b7816 */ /* 0x000fe4000000000b */
[----:B------:R-:W-:-:S04]  /*0dc0*/  IADD3 R20, R20, 0x4, RZ ;  /* 0x0000000414147810 */ /* 0x000fc80007ffe0ff */
[----:B------:R-:W-:Y:S02]  /*0dd0*/  ISETP.GE.AND P0, PT, R20, R25, PT ;  /* 0x000000191400720c */ /* 0x000fe40003f06270 */
[----:B--2---:R-:W-:-:S05]  /*0de0*/  PRMT R10, RZ, 0x5410, R10 ;  /* 0x00005410ff0a7816 */ /* 0x004fca000000000a */
[----:B------:R-:W-:-:S05]  /*0df0*/  FADD.FTZ R10, R10, R11 ;  /* 0x0000000b0a0a7221 */ /* 0x000fca0000010000 */
[----:B------:R-:W-:-:S05]  /*0e00*/  F2FP.BF16.PACK_AB R10, RZ, R10 ;  /* 0x0000000aff0a723e */ /* 0x000fca00000010ff */
[----:B------:R0:W-:Y:S01]  /*0e10*/  STG.E.U16 [R26.64], R10 ;  /* 0x0000000a1a007986 */ /* 0x0001e2000c101506 */
[----:B------:R-:W-:Y:S05]  /*0e20*/  @!P0 BRA `(.L_x_35) ;  /* 0xfffffa4000008947 */ /* 0x000fea000383ffff */
.L_x_32:
[----:B------:R-:W-:Y:S05]  /*0e30*/  BSYNC B1 ;  /* 0x0000000000017941 */ /* 0x000fea0003800000 */
.L_x_31:
[----:B------:R-:W-:-:S04]  /*0e40*/  IADD3 R5, R5, 0x1, RZ ;  /* 0x0000000105057810 */ /* 0x000fc80007ffe0ff */
[----:B------:R-:W-:-:S04]  /*0e50*/  ISETP.GE.U32.AND P0, PT, R5, c[0x0][0x1c8], PT ;  /* 0x0000720005007a0c */ /* 0x000fc80003f06070 */
[----:B------:R-:W-:-:S13]  /*0e60*/  ISETP.GE.AND.EX P0, PT, RZ, c[0x0][0x1cc], PT, P0 ;  /* 0x00007300ff007a0c */ /* 0x000fda0003f06300 */
[----:B------:R-:W-:Y:S05]  /*0e70*/  @!P0 BRA `(.L_x_36) ;  /* 0xfffff34000008947 */ /* 0x000fea000383ffff */
.L_x_30:
[----:B------:R-:W-:Y:S05]  /*0e80*/  BSYNC B0 ;  /* 0x0000000000007941 */ /* 0x000fea0003800000 */
.L_x_29:
[----:B------:R-:W-:Y:S01]  /*0e90*/  IMAD.MOV.U32 R5, RZ, RZ, -0x200 ;  /* 0xfffffe00ff057424 */ /* 0x000fe200078e00ff */
[----:B------:R-:W-:-:S03]  /*0ea0*/  IADD3 R2, R2, 0x100, RZ ;  /* 0x0000010002027810 */ /* 0x000fc60007ffe0ff */
[----:B------:R-:W-:-:S05]  /*0eb0*/  IMAD R5, R0, R5, c[0x0][0x160] ;  /* 0x0000580000057624 */ /* 0x000fca00078e0205 */
        /* <DEDUP_REMOVED lines=11> */
[----:B------:R-:W-:-:S04]  /*0f70*/  IMAD R7, R2, c[0x0][0x1a4], R7 ;  /* 0x0000690002077a24 */ /* 0x000fc800078e0207 */
[----:B------:R-:W-:Y:S02]  /*0f80*/  IMAD.IADD R19, R5, 0x1, R7 ;  /* 0x0000000105137824 */ /* 0x000fe400078e0207 */
.L_x_42:
[----:B------:R-:W-:Y:S01]  /*0f90*/  SHF.R.S32.HI R16, RZ, 0x1f, R17 ;  /* 0x0000001fff107819 */ /* 0x000fe20000011411 */
[----:B------:R-:W-:-:S04]  /*0fa0*/  IMAD.WIDE.U32 R6, R17, c[0x0][0x1b0], R2 ;  /* 0x00006c0011067a25 */ /* 0x000fc800078e0002 */
[----:B------:R-:W-:Y:S01]  /*0fb0*/  IMAD R0, R16, c[0x0][0x1b0], RZ ;  /* 0x00006c0010007a24 */ /* 0x000fe200078e02ff */
[----:B------:R-:W-:-:S03]  /*0fc0*/  LEA R8, P0, R6, c[0x0][0x178], 0x2 ;  /* 0x00005e0006087a11 */ /* 0x000fc600078010ff */
[----:B------:R-:W-:-:S04]  /*0fd0*/  IMAD R9, R17, c[0x0][0x1b4], R0 ;  /* 0x00006d0011097a24 */ /* 0x000fc800078e0200 */
[----:B------:R-:W-:-:S05]  /*0fe0*/  IMAD.IADD R7, R7, 0x1, R9 ;  /* 0x0000000107077824 */ /* 0x000fca00078e0209 */
[----:B------:R-:W-:-:S05]  /*0ff0*/  LEA.HI.X R9, R6, c[0x0][0x17c], R7, 0x2, P0 ;  /* 0x00005f0006097a11 */ /* 0x000fca00000f1407 */
[----:B------:R-:W2:Y:S04]  /*1000*/  LDG.E R6, [R8.64] ;  /* 0x0000000608067981 */ /* 0x000ea8000c1e1900 */
[----:B0-----:R-:W2:Y:S01]  /*1010*/  LDG.E R21, [R8.64+0x4] ;  /* 0x0000040608157981 */ /* 0x001ea2000c1e1900 */
[----:B------:R-:W-:Y:S01]  /*1020*/  BSSY B0, `(.L_x_37) ;  /* 0x00000ba000007945 */ /* 0x000fe20003800000 */
[----:B--2---:R-:W-:-:S13]  /*1030*/  ISETP.GT.AND P0, PT, R21, R6, PT ;  /* 0x000000061500720c */ /* 0x004fda0003f04270 */
[----:B------:R-:W-:Y:S05]  /*1040*/  @!P0 BRA `(.L_x_38) ;  /* 0x00000b7000008947 */ /* 0x000fea0003800000 */
[----:B------:R-:W-:Y:S01]  /*1050*/  IMAD.IADD R0, R21, 0x1, -R6 ;  /* 0x0000000115007824 */ /* 0x000fe200078e0a06 */
[----:B------:R-:W-:Y:S01]  /*1060*/  BSSY B1, `(.L_x_39) ;  /* 0x0000054000017945 */ /* 0x000fe20003800000 */
[----:B------:R-:W-:Y:S02]  /*1070*/  IMAD.MOV.U32 R18, RZ, RZ, R4 ;  /* 0x000000ffff127224 */ /* 0x000fe400078e0004 */
[----:B------:R-:W-:Y:S02]  /*1080*/  IMAD R10, R16, c[0x0][0x198], RZ ;  /* 0x00006600100a7a24 */ /* 0x000fe400078e02ff */
[----:B------:R-:W-:Y:S01]  /*1090*/  IMAD.WIDE.U32 R8, R17, c[0x0][0x198], R18 ;  /* 0x0000660011087a25 */ /* 0x000fe200078e0012 */
[----:B------:R-:W-:-:S03]  /*10a0*/  LOP3.LUT P0, R18, R0, 0x3, RZ, 0xc0, !PT ;  /* 0x0000000300127812 */ /* 0x000fc6000780c0ff */
[----:B------:R-:W-:Y:S02]  /*10b0*/  IMAD R11, R17, c[0x0][0x19c], R10 ;  /* 0x00006700110b7a24 */ /* 0x000fe400078e020a */
[----:B------:R-:W-:Y:S02]  /*10c0*/  IMAD.MOV.U32 R0, RZ, RZ, R6 ;  /* 0x000000ffff007224 */ /* 0x000fe400078e0006 */
[----:B------:R-:W-:-:S06]  /*10d0*/  IMAD.IADD R11, R9, 0x1, R11 ;  /* 0x00000001090b7824 */ /* 0x000fcc00078e020b */
        /* <DEDUP_REMOVED lines=14> */
[----:B------:R-:W-:-:S05]  /*11c0*/  IMAD.IADD R15, R23, 0x1, R15 ;  /* 0x00000001170f7824 */ /* 0x000fca00078e020f */
[----:B------:R-:W-:Y:S02]  /*11d0*/  LEA.HI.X R15, R22, c[0x0][0x174], R15, 0x1, P0 ;  /* 0x00005d00160f7a11 */ /* 0x000fe400000f0c0f */
[----:B--2---:R-:W-:Y:S01]  /*11e0*/  SHF.R.S32.HI R0, RZ, 0x1f, R25 ;  /* 0x0000001fff007819 */ /* 0x004fe20000011419 */
[----:B------:R-:W-:-:S04]  /*11f0*/  IMAD.WIDE.U32 R22, R25, c[0x0][0x1a8], R10 ;  /* 0x00006a0019167a25 */ /* 0x000fc800078e000a */
[----:B------:R-:W-:-:S04]  /*1200*/  IMAD R0, R0, c[0x0][0x1a8], RZ ;  /* 0x00006a0000007a24 */ /* 0x000fc800078e02ff */
[----:B------:R-:W-:Y:S02]  /*1210*/  IMAD R25, R25, c[0x0][0x1ac], R0 ;  /* 0x00006b0019197a24 */ /* 0x000fe400078e0200 */
[----:B------:R-:W2:Y:S01]  /*1220*/  LDG.E.U16 R0, [R14.64] ;  /* 0x000000060e007981 */ /* 0x000ea2000c1e1500 */
[----:B------:R-:W-:Y:S01]  /*1230*/  LEA R24, P0, R22, c[0x0][0x188], 0x1 ;  /* 0x0000620016187a11 */ /* 0x000fe200078008ff */
[----:B------:R-:W-:-:S05]  /*1240*/  IMAD.IADD R23, R23, 0x1, R25 ;  /* 0x0000000117177824 */ /* 0x000fca00078e0219 */
[----:B------:R-:W-:-:S05]  /*1250*/  LEA.HI.X R25, R22, c[0x0][0x18c], R23, 0x1, P0 ;  /* 0x0000630016197a11 */ /* 0x000fca00000f0c17 */
[----:B------:R-:W3:Y:S01]  /*1260*/  LDG.E.U16 R20, [R24.64] ;  /* 0x0000000618147981 */ /* 0x000ee2000c1e1500 */
[----:B------:R-:W-:Y:S02]  /*1270*/  ISETP.NE.AND P0, PT, R18, 0x1, PT ;  /* 0x000000011200780c */ /* 0x000fe40003f05270 */
[----:B--2---:R-:W-:-:S05]  /*1280*/  PRMT R0, RZ, 0x5410, R0 ;  /* 0x00005410ff007816 */ /* 0x004fca0000000000 */
[----:B------:R-:W-:-:S05]  /*1290*/  FMUL.FTZ R0, R0, UR4 ;  /* 0x0000000400007c20 */ /* 0x000fca0008410000 */
[----:B------:R-:W-:Y:S02]  /*12a0*/  F2FP.BF16.PACK_AB R0, RZ, R0 ;  /* 0x00000000ff00723e */ /* 0x000fe400000010ff */
[----:B---3--:R-:W-:Y:S02]  /*12b0*/  PRMT R20, RZ, 0x5410, R20 ;  /* 0x00005410ff147816 */ /* 0x008fe40000000014 */
[----:B------:R-:W-:Y:S02]  /*12c0*/  PRMT R23, RZ, 0x5410, R0 ;  /* 0x00005410ff177816 */ /* 0x000fe40000000000 */
[----:B------:R-:W-:-:S03]  /*12d0*/  IADD3 R0, R6, 0x1, RZ ;  /* 0x0000000106007810 */ /* 0x000fc60007ffe0ff */
[----:B------:R-:W-:-:S05]  /*12e0*/  FADD.FTZ R20, R20, R23 ;  /* 0x0000001714147221 */ /* 0x000fca0000010000 */
[----:B------:R-:W-:-:S05]  /*12f0*/  F2FP.BF16.PACK_AB R20, RZ, R20 ;  /* 0x00000014ff14723e */ /* 0x000fca00000010ff */
[----:B------:R0:W-:Y:S01]  /*1300*/  STG.E.U16 [R24.64], R20 ;  /* 0x0000001418007986 */ /* 0x0001e2000c101506 */
[----:B------:R-:W-:Y:S05]  /*1310*/  @!P0 BRA `(.L_x_40) ;  /* 0x0000028000008947 */ /* 0x000fea0003800000 */
[----:B0-----:R-:W2:Y:S02]  /*1320*/  LDG.E R25, [R12.64+0x4] ;  /* 0x000004060c197981 */ /* 0x001ea4000c1e1900 */
[----:B--2---:R-:W-:Y:S01]  /*1330*/  SHF.R.S32.HI R0, RZ, 0x1f, R25 ;  /* 0x0000001fff007819 */ /* 0x004fe20000011419 */
[----:B------:R-:W-:-:S04]  /*1340*/  IMAD.WIDE.U32 R22, R25, c[0x0][0x1a8], R10 ;  /* 0x00006a0019167a25 */ /* 0x000fc800078e000a */
[----:B------:R-:W-:-:S04]  /*1350*/  IMAD R0, R0, c[0x0][0x1a8], RZ ;  /* 0x00006a0000007a24 */ /* 0x000fc800078e02ff */
[----:B------:R-:W-:Y:S02]  /*1360*/  IMAD R25, R25, c[0x0][0x1ac], R0 ;  /* 0x00006b0019197a24 */ /* 0x000fe400078e0200 */
[----:B------:R-:W2:Y:S01]  /*1370*/  LDG.E.U16 R0, [R14.64+0x2] ;  /* 0x000002060e007981 */ /* 0x000ea2000c1e1500 */
        /* <DEDUP_REMOVED lines=15> */
[----:B------:R-:W2:Y:S04]  /*1470*/  LDG.E R13, [R12.64+0x8] ;  /* 0x000008060c0d7981 */ /* 0x000ea8000c1e1900 */
[----:B------:R-:W3:Y:S01]  /*1480*/  LDG.E.U16 R14, [R14.64+0x4] ;  /* 0x000004060e0e7981 */ /* 0x000ee2000c1e1500 */
[----:B--2---:R-:W-:Y:S01]  /*1490*/  SHF.R.S32.HI R0, RZ, 0x1f, R13 ;  /* 0x0000001fff007819 */ /* 0x004fe2000001140d */
[----:B0-----:R-:W-:-:S04]  /*14a0*/  IMAD.WIDE.U32 R24, R13, c[0x0][0x1a8], R10 ;  /* 0x00006a000d187a25 */ /* 0x001fc800078e000a */
[----:B------:R-:W-:-:S04]  /*14b0*/  IMAD R0, R0, c[0x0][0x1a8], RZ ;  /* 0x00006a0000007a24 */ /* 0x000fc800078e02ff */
        /* <DEDUP_REMOVED lines=9> */
[----:B------:R-:W-:Y:S02]  /*1550*/  IADD3 R0, R6, 0x3, RZ ;  /* 0x0000000306007810 */ /* 0x000fe40007ffe0ff */
[----:B--2---:R-:W-:-:S05]  /*1560*/  PRMT R10, RZ, 0x5410, R10 ;  /* 0x00005410ff0a7816 */ /* 0x004fca000000000a */
[----:B------:R-:W-:-:S05]  /*1570*/  FADD.FTZ R10, R10, R13 ;  /* 0x0000000d0a0a7221 */ /* 0x000fca0000010000 */
[----:B------:R-:W-:-:S05]  /*1580*/  F2FP.BF16.PACK_AB R10, RZ, R10 ;  /* 0x0000000aff0a723e */ /* 0x000fca00000010ff */
[----:B------:R0:W-:Y:S02]  /*1590*/  STG.E.U16 [R22.64], R10 ;  /* 0x0000000a16007986 */ /* 0x0001e4000c101506 */
.L_x_40:
[----:B------:R-:W-:Y:S05]  /*15a0*/  BSYNC B1 ;  /* 0x0000000000017941 */ /* 0x000fea0003800000 */
.L_x_39:
[----:B------:R-:W-:-:S05]  /*15b0*/  LOP3.LUT R6, RZ, R6, RZ, 0x33, !PT ;  /* 0x00000006ff067212 */ /* 0x000fca00078e33ff */
[----:B------:R-:W-:-:S05]  /*15c0*/  IMAD.IADD R6, R21, 0x1, R6 ;  /* 0x0000000115067824 */ /* 0x000fca00078e0206 */
[----:B------:R-:W-:-:S13]  /*15d0*/  ISETP.GE.U32.AND P0, PT, R6, 0x3, PT ;  /* 0x000000030600780c */ /* 0x000fda0003f06070 */
[----:B------:R-:W-:Y:S05]  /*15e0*/  @!P0 BRA `(.L_x_38) ;  /* 0x000005d000008947 */ /* 0x000fea0003800000 */
.L_x_41:
[----:B------:R-:W-:Y:S01]  /*15f0*/  IMAD R6, R16, c[0x0][0x1b8], RZ ;  /* 0x00006e0010067a24 */ /* 0x000fe200078e02ff */
[----:B------:R-:W-:-:S03]  /*1600*/  SHF.R.S32.HI R7, RZ, 0x1f, R0 ;  /* 0x0000001fff077819 */ /* 0x000fc60000011400 */
[----:B------:R-:W-:Y:S02]  /*1610*/  IMAD R13, R17, c[0x0][0x1bc], R6 ;  /* 0x00006f00110d7a24 */ /* 0x000fe400078e0206 */
[----:B------:R-:W-:-:S04]  /*1620*/  IMAD.MOV.U32 R6, RZ, RZ, R0 ;  /* 0x000000ffff067224 */ /* 0x000fc800078e0000 */
[----:B0-----:R-:W-:-:S04]  /*1630*/  IMAD.WIDE.U32 R14, R17, c[0x0][0x1b8], R6 ;  /* 0x00006e00110e7a25 */ /* 0x001fc800078e0006 */
[----:B------:R-:W-:Y:S01]  /*1640*/  IMAD.IADD R13, R13, 0x1, R15 ;  /* 0x000000010d0d7824 */ /* 0x000fe200078e020f */
[----:B------:R-:W-:-:S04]  /*1650*/  LEA R12, P0, R14, c[0x0][0x180], 0x2 ;  /* 0x000060000e0c7a11 */ /* 0x000fc800078010ff */
[----:B------:R-:W-:-:S05]  /*1660*/  LEA.HI.X R13, R14, c[0x0][0x184], R13, 0x2, P0 ;  /* 0x000061000e0d7a11 */ /* 0x000fca00000f140d */
[----:B0-----:R-:W2:Y:S01]  /*1670*/  LDG.E R23, [R12.64] ;  /* 0x000000060c177981 */ /* 0x001ea2000c1e1900 */
        /* <DEDUP_REMOVED lines=42> */
[----:B0-----:R-:W-:-:S05]  /*1920*/  PRMT R20, R14, 0x7610, R20 ;  /* 0x000076100e147816 */ /* 0x001fca0000000014 */
        /* <DEDUP_REMOVED lines=20> */
[----:B------:R-:W2:Y:S04]  /*1a70*/  LDG.E R13, [R12.64+0xc] ;  /* 0x00000c060c0d7981 */ /* 0x000ea8000c1e1900 */
[----:B------:R-:W3:Y:S01]  /*1a80*/  LDG.E.U16 R6, [R6.64+0x6] ;  /* 0x0000060606067981 */ /* 0x000ee2000c1e1500 */
        /* <DEDUP_REMOVED lines=19> */
.L_x_38:
[----:B------:R-:W-:Y:S05]  /*1bc0*/  BSYNC B0 ;  /* 0x0000000000007941 */ /* 0x000fea0003800000 */
.L_x_37:
[----:B------:R-:W-:-:S04]  /*1bd0*/  IADD3 R17, R17, 0x1, RZ ;  /* 0x0000000111117810 */ /* 0x000fc80007ffe0ff */
[----:B------:R-:W-:-:S04]  /*1be0*/  ISETP.GE.U32.AND P0, PT, R17, c[0x0][0x1c8], PT ;  /* 0x0000720011007a0c */ /* 0x000fc80003f06070 */
[----:B------:R-:W-:-:S13]  /*1bf0*/  ISETP.GE.AND.EX P0, PT, RZ, c[0x0][0x1cc], PT, P0 ;  /* 0x00007300ff007a0c */ /* 0x000fda0003f06300 */
[----:B------:R-:W-:Y:S05]  /*1c00*/  @!P0 BRA `(.L_x_42) ;  /* 0xfffff38000008947 */ /* 0x000fea000383ffff */
[----:B------:R-:W-:Y:S05]  /*1c10*/  EXIT ;  /* 0x000000000000794d */ /* 0x000fea0003800000 */
.L_x_28:
[----:B-1----:R-:W-:Y:S01]  /*1c20*/  IMAD.MOV.U32 R0, RZ, RZ, c[0x0][0x1c8] ;  /* 0x00007200ff007624 */ /* 0x002fe200078e00ff */
[----:B------:R-:W-:Y:S01]  /*1c30*/  IADD3 R15, P1, R4, c[0x0][0x168], RZ ;  /* 0x00005a00040f7a10 */ /* 0x000fe20007f3e0ff */
[----:B------:R-:W-:-:S03]  /*1c40*/  IMAD.MOV.U32 R3, RZ, RZ, c[0x0][0x1cc] ;  /* 0x00007300ff037624 */ /* 0x000fc600078e00ff */
[----:B------:R-:W-:-:S04]  /*1c50*/  ISETP.GE.U32.AND P0, PT, R0, 0x1, PT ;  /* 0x000000010000780c */ /* 0x000fc80003f06070 */
[----:B------:R-:W-:-:S13]  /*1c60*/  ISETP.GE.AND.EX P0, PT, R3, RZ, PT, P0 ;  /* 0x000000ff0300720c */ /* 0x000fda0003f06300 */
[----:B------:R-:W-:Y:S05]  /*1c70*/  @!P0 EXIT ;  /* 0x000000000000894d */ /* 0x000fea0003800000 */
[----:B------:R-:W-:Y:S01]  /*1c80*/  IADD3 R8, P0, R2, R15, RZ ;  /* 0x0000000f02087210 */ /* 0x000fe20007f1e0ff */
[----:B------:R-:W-:Y:S01]  /*1c90*/  IMAD.MOV.U32 R3, RZ, RZ, RZ ;  /* 0x000000ffff037224 */ /* 0x000fe200078e00ff */
[----:B------:R-:W-:Y:S01]  /*1ca0*/  IADD3.X R0, R5, c[0x0][0x16c], RZ, P1, !PT ;  /* 0x00005b0005007a10 */ /* 0x000fe20000ffe4ff */
[----:B------:R-:W-:Y:S02]  /*1cb0*/  ULDC.U16 UR4, c[0x0][0x190] ;  /* 0x0000640000047ab9 */ /* 0x000fe40000000400 */
[----:B------:R-:W-:Y:S02]  /*1cc0*/  UPRMT UR4, URZ, 0x5410, UR4 ;  /* 0x000054103f047896 */ /* 0x000fe40008000004 */
[----:B------:R-:W-:-:S03]  /*1cd0*/  IMAD.X R9, RZ, RZ, R0, P0 ;  /* 0x000000ffff097224 */ /* 0x000fc600000e0600 */
.L_x_48:
[----:B------:R-:W-:Y:S01]  /*1ce0*/  SHF.R.S32.HI R4, RZ, 0x1f, R3 ;  /* 0x0000001fff047819 */ /* 0x000fe20000011403 */
[----:B------:R-:W-:-:S04]  /*1cf0*/  IMAD.WIDE.U32 R10, R3, c[0x0][0x1b0], R8 ;  /* 0x00006c00030a7a25 */ /* 0x000fc800078e0008 */
        /* <DEDUP_REMOVED lines=9> */
[----:B-1----:R-:W-:Y:S05]  /*1d90*/  @!P0 BRA `(.L_x_44) ;  /* 0x00000bb000008947 */ /* 0x002fea0003800000 */
        /* <DEDUP_REMOVED lines=24> */
[----:B------:R-:W-:-:S03]  /*1f20*/  LEA R18, P0, R20, c[0x0][0x170], 0x1 ;  /* 0x00005c0014127a11 */ /* 0x000fc600078008ff */
[----:B------:R-:W-:-:S05]  /*1f30*/  IMAD.IADD R19, R21, 0x1, R19 ;  /* 0x0000000115137824 */ /* 0x000fca00078e0213 */
[----:B------:R-:W-:Y:S02]  /*1f40*/  LEA.HI.X R19, R20, c[0x0][0x174], R19, 0x1, P0 ;  /* 0x00005d0014137a11 */ /* 0x000fe400000f0c13 */
[----:B--2---:R-:W-:-:S05]  /*1f50*/  SHF.R.S32.HI R6, RZ, 0x1f, R23 ;  /* 0x0000001fff067819 */ /* 0x004fca0000011417 */
[----:B------:R-:W-:Y:S02]  /*1f60*/  IMAD R14, R6, c[0x0][0x1a8], RZ ;  /* 0x00006a00060e7a24 */ /* 0x000fe400078e02ff */
[----:B------:R-:W-:-:S04]  /*1f70*/  IMAD.MOV.U32 R6, RZ, RZ, R10 ;  /* 0x000000ffff067224 */ /* 0x000fc800078e000a */
[----:B------:R-:W-:-:S04]  /*1f80*/  IMAD.WIDE.U32 R20, R23, c[0x0][0x1a8], R6 ;  /* 0x00006a0017147a25 */ /* 0x000fc800078e0006 */
        /* <DEDUP_REMOVED lines=56> */
[----:B------:R0:W-:Y:S01]  /*2310*/  STG.E.U16 [R22.64], R6 ;  /* 0x0000000616007986 */ /* 0x0001e2000c101506 */
[----:B------:R-:W-:-:S03]  /*2320*/  IADD3 R14, R12, 0x3, RZ ;  /* 0x000000030c0e7810 */ /* 0x000fc60007ffe0ff */
.L_x_46:
[----:B------:R-:W-:Y:S05]  /*2330*/  BSYNC B1 ;  /* 0x0000000000017941 */ /* 0x000fea0003800000 */
.L_x_45:
[----:B0-----:R-:W-:-:S05]  /*2340*/  LOP3.LUT R6, RZ, R12, RZ, 0x33, !PT ;  /* 0x0000000cff067212 */ /* 0x001fca00078e33ff */
[----:B------:R-:W-:-:S05]  /*2350*/  IMAD.IADD R6, R5, 0x1, R6 ;  /* 0x0000000105067824 */ /* 0x000fca00078e0206 */
[----:B------:R-:W-:-:S13]  /*2360*/  ISETP.GE.U32.AND P0, PT, R6, 0x3, PT ;  /* 0x000000030600780c */ /* 0x000fda0003f06070 */
[----:B------:R-:W-:Y:S05]  /*2370*/  @!P0 BRA `(.L_x_44) ;  /* 0x000005d000008947 */ /* 0x000fea0003800000 */
.L_x_47:
[--C-:B------:R-:W-:Y:S01]  /*2380*/  SHF.R.S32.HI R13, RZ, 0x1f, R14.reuse ;  /* 0x0000001fff0d7819 */ /* 0x100fe2000001140e */
[----:B------:R-:W-:Y:S02]  /*2390*/  IMAD R6, R4, c[0x0][0x1b8], RZ ;  /* 0x00006e0004067a24 */ /* 0x000fe400078e02ff */
[----:B------:R-:W-:Y:S02]  /*23a0*/  IMAD.MOV.U32 R12, RZ, RZ, R14 ;  /* 0x000000ffff0c7224 */ /* 0x000fe400078e000e */
[C---:B------:R-:W-:Y:S02]  /*23b0*/  IMAD R17, R3.reuse, c[0x0][0x1bc], R6 ;  /* 0x00006f0003117a24 */ /* 0x040fe400078e0206 */
[----:B-1----:R-:W-:-:S04]  /*23c0*/  IMAD.WIDE.U32 R18, R3, c[0x0][0x1b8], R12 ;  /* 0x00006e0003127a25 */ /* 0x002fc800078e000c */
        /* <DEDUP_REMOVED lines=88> */
.L_x_44:
[----:B------:R-:W-:Y:S05]  /*2950*/  BSYNC B0 ;  /* 0x0000000000007941 */ /* 0x000fea0003800000 */
.L_x_43:
[----:B------:R-:W-:-:S04]  /*2960*/  IADD3 R3, R3, 0x1, RZ ;  /* 0x0000000103037810 */ /* 0x000fc80007ffe0ff */
[----:B------:R-:W-:-:S04]  /*2970*/  ISETP.GE.U32.AND P0, PT, R3, c[0x0][0x1c8], PT ;  /* 0x0000720003007a0c */ /* 0x000fc80003f06070 */
[----:B------:R-:W-:-:S13]  /*2980*/  ISETP.GE.AND.EX P0, PT, RZ, c[0x0][0x1cc], PT, P0 ;  /* 0x00007300ff007a0c */ /* 0x000fda0003f06300 */
[----:B------:R-:W-:Y:S05]  /*2990*/  @!P0 BRA `(.L_x_48) ;  /* 0xfffff34000008947 */ /* 0x000fea000383ffff */
[----:B------:R-:W-:Y:S01]  /*29a0*/  IADD3 R2, R2, 0x100, RZ ;  /* 0x0000010002027810 */ /* 0x000fe20007ffe0ff */
[----:B------:R-:W-:Y:S02]  /*29b0*/  ULDC.U16 UR4, c[0x0][0x190] ;  /* 0x0000640000047ab9 */ /* 0x000fe40000000400 */
[----:B------:R-:W-:Y:S01]  /*29c0*/  UPRMT UR4, URZ, 0x5410, UR4 ;  /* 0x000054103f047896 */ /* 0x000fe20008000004 */
[----:B------:R-:W-:-:S05]  /*29d0*/  IADD3 R14, P0, R2, R15, RZ ;  /* 0x0000000f020e7210 */ /* 0x000fca0007f1e0ff */
[----:B------:R-:W-:Y:S02]  /*29e0*/  IMAD.X R15, RZ, RZ, R0, P0 ;  /* 0x000000ffff0f7224 */ /* 0x000fe400000e0600 */
[----:B------:R-:W-:-:S04]  /*29f0*/  IMAD.WIDE.U32 R12, R14, c[0x0][0x1a0], RZ ;  /* 0x000068000e0c7a25 */ /* 0x000fc800078e00ff */
[----:B------:R-:W-:Y:S02]  /*2a00*/  IMAD R3, R15, c[0x0][0x1a0], RZ ;  /* 0x000068000f037a24 */ /* 0x000fe400078e02ff */
[----:B------:R-:W-:Y:S02]  /*2a10*/  IMAD.MOV.U32 R0, RZ, RZ, RZ ;  /* 0x000000ffff007224 */ /* 0x000fe400078e00ff */
[----:B------:R-:W-:-:S04]  /*2a20*/  IMAD R3, R14, c[0x0][0x1a4], R3 ;  /* 0x000069000e037a24 */ /* 0x000fc800078e0203 */
[----:B------:R-:W-:Y:S02]  /*2a30*/  IMAD.IADD R3, R13, 0x1, R3 ;  /* 0x000000010d037824 */ /* 0x000fe400078e0203 */
.L_x_54:
[----:B------:R-:W-:Y:S01]  /*2a40*/  SHF.R.S32.HI R2, RZ, 0x1f, R0 ;  /* 0x0000001fff027819 */ /* 0x000fe20000011400 */
[----:B------:R-:W-:-:S04]  /*2a50*/  IMAD.WIDE.U32 R4, R0, c[0x0][0x1b0], R14 ;  /* 0x00006c0000047a25 */ /* 0x000fc800078e000e */
[----:B------:R-:W-:Y:S01]  /*2a60*/  IMAD R7, R2, c[0x0][0x1b0], RZ ;  /* 0x00006c0002077a24 */ /* 0x000fe200078e02ff */
[----:B------:R-:W-:-:S03]  /*2a70*/  LEA R6, P0, R4, c[0x0][0x178], 0x2 ;  /* 0x00005e0004067a11 */ /* 0x000fc600078010ff */
[----:B------:R-:W-:-:S04]  /*2a80*/  IMAD R7, R0, c[0x0][0x1b4], R7 ;  /* 0x00006d0000077a24 */ /* 0x000fc800078e0207 */
[----:B------:R-:W-:-:S05]  /*2a90*/  IMAD.IADD R5, R5, 0x1, R7 ;  /* 0x0000000105057824 */ /* 0x000fca00078e0207 */
[----:B------:R-:W-:-:S05]  /*2aa0*/  LEA.HI.X R7, R4, c[0x0][0x17c], R5, 0x2, P0 ;  /* 0x00005f0004077a11 */ /* 0x000fca00000f1405 */
[----:B-1----:R-:W2:Y:S04]  /*2ab0*/  LDG.E R10, [R6.64] ;  /* 0x00000006060a7981 */ /* 0x002ea8000c1e1900 */
[----:B------:R-:W2:Y:S01]  /*2ac0*/  LDG.E R4, [R6.64+0x4] ;  /* 0x0000040606047981 */ /* 0x000ea2000c1e1900 */
[----:B------:R-:W-:Y:S01]  /*2ad0*/  BSSY B0, `(.L_x_49) ;  /* 0x00000c3000007945 */ /* 0x000fe20003800000 */
[----:B--2---:R-:W-:-:S13]  /*2ae0*/  ISETP.GT.AND P0, PT, R4, R10, PT ;  /* 0x0000000a0400720c */ /* 0x004fda0003f04270 */
[----:B------:R-:W-:Y:S05]  /*2af0*/  @!P0 BRA `(.L_x_50) ;  /* 0x00000c0000008947 */ /* 0x000fea0003800000 */
[----:B------:R-:W-:Y:S01]  /*2b00*/  IMAD.IADD R5, R4, 0x1, -R10 ;  /* 0x0000000104057824 */ /* 0x000fe200078e0a0a */
[----:B------:R-:W-:Y:S01]  /*2b10*/  BSSY B1, `(.L_x_51) ;  /* 0x0000057000017945 */ /* 0x000fe20003800000 */
[C---:B------:R-:W-:Y:S02]  /*2b20*/  IMAD R17, R2.reuse, c[0x0][0x198], RZ ;  /* 0x0000660002117a24 */ /* 0x040fe400078e02ff */
[----:B------:R-:W-:Y:S01]  /*2b30*/  IMAD R19, R2, c[0x0][0x1c0], RZ ;  /* 0x0000700002137a24 */ /* 0x000fe200078e02ff */
[----:B------:R-:W-:Y:S01]  /*2b40*/  LOP3.LUT P0, R5, R5, 0x3, RZ, 0xc0, !PT ;  /* 0x0000000305057812 */ /* 0x000fe2000780c0ff */
[----:B------:R-:W-:Y:S02]  /*2b50*/  IMAD.MOV.U32 R6, RZ, RZ, R12 ;  /* 0x000000ffff067224 */ /* 0x000fe400078e000c */
[----:B------:R-:W-:Y:S02]  /*2b60*/  IMAD.MOV.U32 R7, RZ, RZ, R3 ;  /* 0x000000ffff077224 */ /* 0x000fe400078e0003 */
[----:B------:R-:W-:-:S04]  /*2b70*/  IMAD.WIDE.U32 R8, R0, c[0x0][0x1c0], RZ ;  /* 0x0000700000087a25 */ /* 0x000fc800078e00ff */
[----:B------:R-:W-:-:S04]  /*2b80*/  IMAD.WIDE.U32 R6, R0, c[0x0][0x198], R6 ;  /* 0x0000660000067a25 */ /* 0x000fc800078e0006 */
[C---:B------:R-:W-:Y:S02]  /*2b90*/  IMAD R17, R0.reuse, c[0x0][0x19c], R17 ;  /* 0x0000670000117a24 */ /* 0x040fe400078e0211 */
[----:B------:R-:W-:Y:S02]  /*2ba0*/  IMAD R27, R0, c[0x0][0x1c4], R19 ;  /* 0x00007100001b7a24 */ /* 0x000fe400078e0213 */
[----:B------:R-:W-:Y:S02]  /*2bb0*/  IMAD.MOV.U32 R26, RZ, RZ, R10 ;  /* 0x000000ffff1a7224 */ /* 0x000fe400078e000a */
[----:B------:R-:W-:Y:S02]  /*2bc0*/  IMAD.IADD R19, R7, 0x1, R17 ;  /* 0x0000000107137824 */ /* 0x000fe400078e0211 */
[----:B------:R-:W-:Y:S01]  /*2bd0*/  IMAD.IADD R27, R9, 0x1, R27 ;  /* 0x00000001091b7824 */ /* 0x000fe200078e021b */
[----:B------:R-:W-:Y:S05]  /*2be0*/  @!P0 BRA `(.L_x_52) ;  /* 0x0000049000008947 */ /* 0x000fea0003800000 */
[----:B------:R-:W-:Y:S01]  /*2bf0*/  SHF.R.S32.HI R11, RZ, 0x1f, R10 ;  /* 0x0000001fff0b7819 */ /* 0x000fe2000001140a */
[----:B------:R-:W-:-:S04]  /*2c00*/  IMAD R17, R2, c[0x0][0x1b8], RZ ;  /* 0x00006e0002117a24 */ /* 0x000fc800078e02ff */
[C---:B------:R-:W-:Y:S02]  /*2c10*/  IMAD R17, R0.reuse, c[0x0][0x1bc], R17 ;  /* 0x00006f0000117a24 */ /* 0x040fe400078e0211 */
[----:B-1----:R-:W-:-:S04]  /*2c20*/  IMAD.WIDE.U32 R20, R0, c[0x0][0x1b8], R10 ;  /* 0x00006e0000147a25 */ /* 0x002fc800078e000a */
[----:B------:R-:W-:Y:S01]  /*2c30*/  IMAD.IADD R17, R21, 0x1, R17 ;  /* 0x0000000115117824 */ /* 0x000fe200078e0211 */
[----:B------:R-:W-:-:S04]  /*2c40*/  LEA R16, P0, R20, c[0x0][0x180], 0x2 ;  /* 0x0000600014107a11 */ /* 0x000fc800078010ff */
[----:B------:R-:W-:-:S05]  /*2c50*/  LEA.HI.X R17, R20, c[0x0][0x184], R17, 0x2, P0 ;  /* 0x0000610014117a11 */ /* 0x000fca00000f1411 */
[----:B------:R-:W2:Y:S02]  /*2c60*/  LDG.E R21, [R16.64] ;  /* 0x0000000610157981 */ /* 0x000ea4000c1e1900 */
[----:B--2---:R-:W-:-:S05]  /*2c70*/  SHF.R.S32.HI R18, RZ, 0x1f, R21 ;  /* 0x0000001fff127819 */ /* 0x004fca0000011415 */
[----:B------:R-:W-:Y:S02]  /*2c80*/  IMAD R20, R18, c[0x0][0x1a8], RZ ;  /* 0x00006a0012147a24 */ /* 0x000fe400078e02ff */
[----:B------:R-:W-:Y:S02]  /*2c90*/  IMAD.MOV.U32 R18, RZ, RZ, R6 ;  /* 0x000000ffff127224 */ /* 0x000fe400078e0006 */
[C---:B------:R-:W-:Y:S02]  /*2ca0*/  IMAD R23, R21.reuse, c[0x0][0x1ac], R20 ;  /* 0x00006b0015177a24 */ /* 0x040fe400078e0214 */
[----:B------:R-:W-:-:S04]  /*2cb0*/  IMAD.WIDE.U32 R20, R21, c[0x0][0x1a8], R18 ;  /* 0x00006a0015147a25 */ /* 0x000fc800078e0012 */
[----:B------:R-:W-:Y:S01]  /*2cc0*/  IMAD.IADD R21, R21, 0x1, R23 ;  /* 0x0000000115157824 */ /* 0x000fe200078e0217 */
[----:B------:R-:W-:-:S04]  /*2cd0*/  LEA R22, P0, R20, c[0x0][0x188], 0x1 ;  /* 0x0000620014167a11 */ /* 0x000fc800078008ff */
[----:B------:R-:W-:Y:S02]  /*2ce0*/  LEA.HI.X R23, R20, c[0x0][0x18c], R21, 0x1, P0 ;  /* 0x0000630014177a11 */ /* 0x000fe400000f0c15 */
[----:B------:R-:W-:-:S05]  /*2cf0*/  IADD3 R21, P0, R10, R8, RZ ;  /* 0x000000080a157210 */ /* 0x000fca0007f1e0ff */
[----:B------:R-:W-:Y:S01]  /*2d00*/  IMAD.X R24, R11, 0x1, R27, P0 ;  /* 0x000000010b187824 */ /* 0x000fe200000e061b */
[----:B------:R-:W-:-:S04]  /*2d10*/  LEA R20, P0, R21, c[0x0][0x170], 0x1 ;  /* 0x00005c0015147a11 */ /* 0x000fc800078008ff */
[----:B------:R-:W-:Y:S02]  /*2d20*/  LEA.HI.X R21, R21, c[0x0][0x174], R24, 0x1, P0 ;  /* 0x00005d0015157a11 */ /* 0x000fe400000f0c18 */
[----:B------:R-:W2:Y:S04]  /*2d30*/  LDG.E.U16 R24, [R22.64] ;  /* 0x0000000616187981 */ /* 0x000ea8000c1e1500 */
[----:B------:R-:W3:Y:S01]  /*2d40*/  LDG.E.U16 R25, [R20.64] ;  /* 0x0000000614197981 */ /* 0x000ee2000c1e1500 */
[----:B------:R-:W-:Y:S02]  /*2d50*/  ISETP.NE.AND P0, PT, R5, 0x1, PT ;  /* 0x000000010500780c */ /* 0x000fe40003f05270 */
[----:B------:R-:W-:Y:S02]  /*2d60*/  IADD3 R26, R10, 0x1, RZ ;  /* 0x000000010a1a7810 */ /* 0x000fe40007ffe0ff */
[----:B---3--:R-:W-:-:S05]  /*2d70*/  PRMT R25, RZ, 0x5410, R25 ;  /* 0x00005410ff197816 */ /* 0x008fca0000000019 */
[----:B------:R-:W-:Y:S01]  /*2d80*/  FMUL.FTZ R25, R25, UR4 ;  /* 0x0000000419197c20 */ /* 0x000fe20008410000 */
[----:B--2---:R-:W-:-:S04]  /*2d90*/  PRMT R24, RZ, 0x5410, R24 ;  /* 0x00005410ff187816 */ /* 0x004fc80000000018 */
[----:B------:R-:W-:-:S04]  /*2da0*/  F2FP.BF16.PACK_AB R25, RZ, R25 ;  /* 0x00000019ff19723e */ /* 0x000fc800000010ff */
[----:B------:R-:W-:-:S05]  /*2db0*/  PRMT R25, RZ, 0x5410, R25 ;  /* 0x00005410ff197816 */ /* 0x000fca0000000019 */
[----:B------:R-:W-:-:S05]  /*2dc0*/  FADD.FTZ R24, R24, R25 ;  /* 0x0000001918187221 */ /* 0x000fca0000010000 */
[----:B------:R-:W-:-:S05]  /*2dd0*/  F2FP.BF16.PACK_AB R24, RZ, R24 ;  /* 0x00000018ff18723e */ /* 0x000fca00000010ff */
[----:B------:R0:W-:Y:S01]  /*2de0*/  STG.E.U16 [R22.64], R24 ;  /* 0x0000001816007986 */ /* 0x0001e2000c101506 */
[----:B------:R-:W-:Y:S05]  /*2df0*/  @!P0 BRA `(.L_x_52) ;  /* 0x0000028000008947 */ /* 0x000fea0003800000 */
[----:B0-----:R-:W2:Y:S02]  /*2e00*/  LDG.E R23, [R16.64+0x4] ;  /* 0x0000040610177981 */ /* 0x001ea4000c1e1900 */
[----:B--2---:R-:W-:-:S05]  /*2e10*/  SHF.R.S32.HI R22, RZ, 0x1f, R23 ;  /* 0x0000001fff167819 */ /* 0x004fca0000011417 */
[----:B------:R-:W-:-:S04]  /*2e20*/  IMAD R22, R22, c[0x0][0x1a8], RZ ;  /* 0x00006a0016167a24 */ /* 0x000fc800078e02ff */
[C---:B------:R-:W-:Y:S02]  /*2e30*/  IMAD R25, R23.reuse, c[0x0][0x1ac], R22 ;  /* 0x00006b0017197a24 */ /* 0x040fe400078e0216 */
[----:B------:R-:W-:-:S04]  /*2e40*/  IMAD.WIDE.U32 R22, R23, c[0x0][0x1a8], R18 ;  /* 0x00006a0017167a25 */ /* 0x000fc800078e0012 */
[----:B------:R-:W-:Y:S01]  /*2e50*/  IMAD.IADD R23, R23, 0x1, R25 ;  /* 0x0000000117177824 */ /* 0x000fe200078e0219 */
[----:B------:R-:W-:-:S04]  /*2e60*/  LEA R24, P0, R22, c[0x0][0x188], 0x1 ;  /* 0x0000620016187a11 */ /* 0x000fc800078008ff */
[----:B------:R-:W-:Y:S02]  /*2e70*/  LEA.HI.X R25, R22, c[0x0][0x18c], R23, 0x1, P0 ;  /* 0x0000630016197a11 */ /* 0x000fe400000f0c17 */
[----:B------:R-:W2:Y:S04]  /*2e80*/  LDG.E.U16 R23, [R20.64+0x2] ;  /* 0x0000020614177981 */ /* 0x000ea8000c1e1500 */
[----:B------:R-:W3:Y:S01]  /*2e90*/  LDG.E.U16 R22, [R24.64] ;  /* 0x0000000618167981 */ /* 0x000ee2000c1e1500 */
[----:B------:R-:W-:Y:S02]  /*2ea0*/  ISETP.NE.AND P0, PT, R5, 0x2, PT ;  /* 0x000000020500780c */ /* 0x000fe40003f05270 */
[----:B------:R-:W-:Y:S02]  /*2eb0*/  IADD3 R26, R10, 0x2, RZ ;  /* 0x000000020a1a7810 */ /* 0x000fe40007ffe0ff */
[----:B--2---:R-:W-:-:S02]  /*2ec0*/  PRMT R23, RZ, 0x5410, R23 ;  /* 0x00005410ff177816 */ /* 0x004fc40000000017 */
[----:B---3--:R-:W-:-:S03]  /*2ed0*/  PRMT R22, RZ, 0x5410, R22 ;  /* 0x00005410ff167816 */ /* 0x008fc60000000016 */
[----:B------:R-:W-:-:S05]  /*2ee0*/  FMUL.FTZ R23, R23, UR4 ;  /* 0x0000000417177c20 */ /* 0x000fca0008410000 */
[----:B------:R-:W-:-:S04]  /*2ef0*/  F2FP.BF16.PACK_AB R23, RZ, R23 ;  /* 0x00000017ff17723e */ /* 0x000fc800000010ff */
[----:B------:R-:W-:-:S05]  /*2f00*/  PRMT R23, RZ, 0x5410, R23 ;  /* 0x00005410ff177816 */ /* 0x000fca0000000017 */
        /* <DEDUP_REMOVED lines=23> */
.L_x_52:
[----:B------:R-:W-:Y:S05]  /*3080*/  BSYNC B1 ;  /* 0x0000000000017941 */ /* 0x000fea0003800000 */
.L_x_51:
[----:B0-----:R-:W-:-:S05]  /*3090*/  LOP3.LUT R5, RZ, R10, RZ, 0x33, !PT ;  /* 0x0000000aff057212 */ /* 0x001fca00078e33ff */
[----:B------:R-:W-:-:S05]  /*30a0*/  IMAD.IADD R5, R4, 0x1, R5 ;  /* 0x0000000104057824 */ /* 0x000fca00078e0205 */
[----:B------:R-:W-:-:S13]  /*30b0*/  ISETP.GE.U32.AND P0, PT, R5, 0x3, PT ;  /* 0x000000030500780c */ /* 0x000fda0003f06070 */
[----:B------:R-:W-:Y:S05]  /*30c0*/  @!P0 BRA `(.L_x_50) ;  /* 0x0000063000008947 */ /* 0x000fea0003800000 */
[--C-:B------:R-:W-:Y:S01]  /*30d0*/  SHF.R.S32.HI R11, RZ, 0x1f, R26.reuse ;  /* 0x0000001fff0b7819 */ /* 0x100fe2000001141a */
[----:B------:R-:W-:Y:S01]  /*30e0*/  IMAD R5, R2, c[0x0][0x1b8], RZ ;  /* 0x00006e0002057a24 */ /* 0x000fe200078e02ff */
[----:B------:R-:W-:Y:S01]  /*30f0*/  LEA R2, P0, R8, c[0x0][0x170], 0x1 ;  /* 0x00005c0008027a11 */ /* 0x000fe200078008ff */
[----:B------:R-:W-:Y:S02]  /*3100*/  IMAD.MOV.U32 R10, RZ, RZ, R26 ;  /* 0x000000ffff0a7224 */ /* 0x000fe400078e001a */
[----:B------:R-:W-:Y:S01]  /*3110*/  IMAD R5, R0, c[0x0][0x1bc], R5 ;  /* 0x00006f0000057a24 */ /* 0x000fe200078e0205 */
[----:B------:R-:W-:Y:S01]  /*3120*/  LEA.HI.X R27, R8, c[0x0][0x174], R27, 0x1, P0 ;  /* 0x00005d00081b7a11 */ /* 0x000fe200000f0c1b */
[----:B------:R-:W-:-:S04]  /*3130*/  IMAD.WIDE.U32 R10, R0, c[0x0][0x1b8], R10 ;  /* 0x00006e00000a7a25 */ /* 0x000fc800078e000a */
[----:B------:R-:W-:Y:S01]  /*3140*/  IMAD.IADD R9, R5, 0x1, R11 ;  /* 0x0000000105097824 */ /* 0x000fe200078e020b */
[----:B------:R-:W-:Y:S01]  /*3150*/  LEA R16, P1, R10, c[0x0][0x180], 0x2 ;  /* 0x000060000a107a11 */ /* 0x000fe200078210ff */
[----:B------:R-:W-:-:S03]  /*3160*/  IMAD.MOV.U32 R5, RZ, RZ, R26 ;  /* 0x000000ffff057224 */ /* 0x000fc600078e001a */
[----:B------:R-:W-:Y:S02]  /*3170*/  LEA.HI.X R9, R10, c[0x0][0x184], R9, 0x2, P1 ;  /* 0x000061000a097a11 */ /* 0x000fe400008f1409 */
.L_x_53:
[----:B------:R-:W-:-:S05]  /*3180*/  IMAD.MOV.U32 R8, RZ, RZ, R16 ;  /* 0x000000ffff087224 */ /* 0x000fca00078e0010 */
[----:B-1----:R-:W2:Y:S01]  /*3190*/  LDG.E R21, [R8.64] ;  /* 0x0000000608157981 */ /* 0x002ea2000c1e1900 */
[----:B------:R-:W-:Y:S02]  /*31a0*/  IMAD.MOV.U32 R11, RZ, RZ, R27 ;  /* 0x000000ffff0b7224 */ /* 0x000fe400078e001b */
[----:B------:R-:W-:Y:S01]  /*31b0*/  IMAD.MOV.U32 R18, RZ, RZ, R6 ;  /* 0x000000ffff127224 */ /* 0x000fe200078e0006 */
[----:B--2---:R-:W-:-:S03]  /*31c0*/  SHF.R.S32.HI R10, RZ, 0x1f, R21 ;  /* 0x0000001fff0a7819 */ /* 0x004fc60000011415 */
[----:B------:R-:W-:-:S04]  /*31d0*/  IMAD.WIDE.U32 R16, R21, c[0x0][0x1a8], R18 ;  /* 0x00006a0015107a25 */ /* 0x000fc800078e0012 */
[----:B------:R-:W-:Y:S02]  /*31e0*/  IMAD R20, R10, c[0x0][0x1a8], RZ ;  /* 0x00006a000a147a24 */ /* 0x000fe400078e02ff */
[----:B------:R-:W-:Y:S02]  /*31f0*/  IMAD.MOV.U32 R10, RZ, RZ, R2 ;  /* 0x000000ffff0a7224 */ /* 0x000fe400078e0002 */
[----:B------:R-:W-:Y:S02]  /*3200*/  IMAD R21, R21, c[0x0][0x1ac], R20 ;  /* 0x00006b0015157a24 */ /* 0x000fe400078e0214 */
[----:B------:R-:W-:-:S05]  /*3210*/  IMAD.WIDE R10, R5, 0x2, R10 ;  /* 0x00000002050a7825 */ /* 0x000fca00078e020a */
[----:B------:R-:W2:Y:S01]  /*3220*/  LDG.E.U16 R20, [R10.64] ;  /* 0x000000060a147981 */ /* 0x000ea2000c1e1500 */
        /* <DEDUP_REMOVED lines=67> */
[----:B------:R-:W-:-:S05]  /*3660*/  IADD3 R2, P1, R2, 0x8, RZ ;  /* 0x0000000802027810 */ /* 0x000fca0007f3e0ff */
[----:B------:R-:W-:Y:S01]  /*3670*/  IMAD.X R27, RZ, RZ, R27, P1 ;  /* 0x000000ffff1b7224 */ /* 0x000fe200008e061b */
        /* <DEDUP_REMOVED lines=8> */
.L_x_50:
[----:B------:R-:W-:Y:S05]  /*3700*/  BSYNC B0 ;  /* 0x0000000000007941 */ /* 0x000fea0003800000 */
.L_x_49:
[----:B------:R-:W-:-:S04]  /*3710*/  IADD3 R0, R0, 0x1, RZ ;  /* 0x0000000100007810 */ /* 0x000fc80007ffe0ff */
[----:B------:R-:W-:-:S04]  /*3720*/  ISETP.GE.U32.AND P0, PT, R0, c[0x0][0x1c8], PT ;  /* 0x0000720000007a0c */ /* 0x000fc80003f06070 */
[----:B------:R-:W-:-:S13]  /*3730*/  ISETP.GE.AND.EX P0, PT, RZ, c[0x0][0x1cc], PT, P0 ;  /* 0x00007300ff007a0c */ /* 0x000fda0003f06300 */
[----:B------:R-:W-:Y:S05]  /*3740*/  @!P0 BRA `(.L_x_54) ;  /* 0xfffff2f000008947 */ /* 0x000fea000383ffff */
[----:B------:R-:W-:Y:S05]  /*3750*/  EXIT ;  /* 0x000000000000794d */ /* 0x000fea0003800000 */
.L_x_55:
        /* <DEDUP_REMOVED lines=10> */
.L_x_8911:


//--------------------- .text._ZN3cub17CUB_300001_SM_8006detail8for_each13static_kernelINS2_12policy_hub_t12policy_500_tElNS2_12op_wrapper_tIlZZZZZN2at6native36add_out_dense_sparse_compressed_cudaERNS7_6TensorERKS9_SC_RKN3c106ScalarEENKUlvE_clEvENKUlvE10_clEvENKUlvE_clEvENKUlvE0_clEvEUllE_N6thrust23THRUST_300001_SM_800_NS17counting_iteratorIlNSN_11use_defaultESP_SP_EEEEEEvT0_T1_ --------------------------
	.section	.text._ZN3cub17CUB_300001_SM_8006detail8for_each13static_kernelINS2_12policy_hub_t12policy_500_tElNS2_12op_wrapper_tIlZZZZZN2at6native36add_out_dense_sparse_compressed_cudaERNS7_6TensorERKS9_SC_RKN3c106ScalarEENKUlvE_clEvENKUlvE10_clEvENKUlvE_clEvENKUlvE0_clEvEUllE_N6thrust23THRUST_300001_SM_800_NS17counting_iteratorIlNSN_11use_defaultESP_SP_EEEEEEvT0_T1_,"ax",@progbits
	.sectioninfo	@"SHI_REGISTERS=32"
	.align	128
        .global         _ZN3cub17CUB_300001_SM_8006detail8for_each13static_kernelINS2_12policy_hub_t12policy_500_tElNS2_12op_wrapper_tIlZZZZZN2at6native36add_out_dense_sparse_compressed_cudaERNS7_6TensorERKS9_SC_RKN3c106ScalarEENKUlvE_clEvENKUlvE10_clEvENKUlvE_clEvENKUlvE0_clEvEUllE_N6thrust23THRUST_300001_SM_800_NS17counting_iteratorIlNSN_11use_defaultESP_SP_EEEEEEvT0_T1_
        .type           _ZN3cub17CUB_300001_SM_8006detail8for_each13static_kernelINS2_12policy_hub_t12policy_500_tElNS2_12op_wrapper_tIlZZZZZN2at6native36add_out_dense_sparse_compressed_cudaERNS7_6TensorERKS9_SC_RKN3c106ScalarEENKUlvE_clEvENKUlvE10_clEvENKUlvE_clEvENKUlvE0_clEvEUllE_N6thrust23THRUST_300001_SM_800_NS17counting_iteratorIlNSN_11use_defaultESP_SP_EEEEEEvT0_T1_,@function
        .size           _ZN3cub17CUB_300001_SM_8006detail8for_each13static_kernelINS2_12policy_hub_t12policy_500_tElNS2_12op_wrapper_tIlZZZZZN2at6native36add_out_dense_sparse_compressed_cudaERNS7_6TensorERKS9_SC_RKN3c106ScalarEENKUlvE_clEvENKUlvE10_clEvENKUlvE_clEvENKUlvE0_clEvEUllE_N6thrust23THRUST_300001_SM_800_NS17counting_iteratorIlNSN_11use_defaultESP_SP_EEEEEEvT0_T1_,(.L_x_8912 - _ZN3cub17CUB_300001_SM_8006detail8for_each13static_kernelINS2_12policy_hub_t12policy_500_tElNS2_12op_wrapper_tIlZZZZZN2at6native36add_out_dense_sparse_compressed_cudaERNS7_6TensorERKS9_SC_RKN3c106ScalarEENKUlvE_clEvENKUlvE10_clEvENKUlvE_clEvENKUlvE0_clEvEUllE_N6thrust23THRUST_300001_SM_800_NS17counting_iteratorIlNSN_11use_defaultESP_SP_EEEEEEvT0_T1_)
        .other          _ZN3cub17CUB_300001_SM_8006detail8for_each13static_kernelINS2_12policy_hub_t12policy_500_tElNS2_12op_wrapper_tIlZZZZZN2at6native36add_out_dense_sparse_compressed_cudaERNS7_6TensorERKS9_SC_RKN3c106ScalarEENKUlvE_clEvENKUlvE10_clEvENKUlvE_clEvENKUlvE0_clEvEUllE_N6thrust23THRUST_300001_SM_800_NS17counting_iteratorIlNSN_11use_defaultESP_SP_EEEEEEvT0_T1_,@"STO_CUDA_ENTRY STV_DEFAULT"
_ZN3cub17CUB_300001_SM_8006detail8for_each13static_kernelINS2_12policy_hub_t12policy_500_tElNS2_12op_wrapper_tIlZZZZZN2at6native36add_out_dense_sparse_compressed_cudaERNS7_6TensorERKS9_SC_RKN3c106ScalarEENKUlvE_clEvENKUlvE10_clEvENKUlvE_clEvENKUlvE0_clEvEUllE_N6thrust23THRUST_300001_SM_800_NS17counting_iteratorIlNSN_11use_defaultESP_SP_EEEEEEvT0_T1_:
.text._ZN3cub17CUB_300001_SM_8006detail8for_each13static_kernelINS2_12policy_hub_t12policy_500_tElNS2_12op_wrapper_tIlZZZZZN2at6native36add_out_dense_sparse_compressed_cudaERNS7_6TensorERKS9_SC_RKN3c106ScalarEENKUlvE_clEvENKUlvE10_clEvENKUlvE_clEvENKUlvE0_clEvEUllE_N6thrust23THRUST_300001_SM_800_NS17counting_iteratorIlNSN_11use_defaultESP_SP_EEEEEEvT0_T1_:
        /* <DEDUP_REMOVED lines=16> */
[----:B------:R-:W-:Y:S01]  /*0100*/  ULDC.S8 UR4, c[0x0][0x190] ;  /* 0x0000640000047ab9 */ /* 0x000fe20000000200 */
[----:B------:R-:W-:Y:S01]  /*0110*/  SHF.R.S32.HI R4, RZ, 0x1f, R4 ;  /* 0x0000001fff047819 */ /* 0x000fe20000011404 */
[----:B------:R-:W-:Y:S01]  /*0120*/  BSSY B0, `(.L_x_57) ;  /* 0x00000bc000007945 */ /* 0x000fe20003800000 */
[----:B------:R-:W-:Y:S02]  /*0130*/  IADD3 R2, P1, R2, c[0x0][0x168], RZ ;  /* 0x00005a0002027a10 */ /* 0x000fe40007f3e0ff */
[----:B------:R-:W-:Y:S02]  /*0140*/  ISETP.GT.AND.EX P0, PT, R4, RZ, PT, P0 ;  /* 0x000000ff0400720c */ /* 0x000fe40003f04300 */
[----:B------:R-:W-:-:S11]  /*0150*/  IADD3.X R3, R3, c[0x0][0x16c], RZ, P1, !PT ;  /* 0x00005b0003037a10 */ /* 0x000fd60000ffe4ff */
[----:B------:R-:W-:Y:S05]  /*0160*/  @!P0 BRA `(.L_x_58) ;  /* 0x00000b7000008947 */ /* 0x000fea0003800000 */
[----:B------:R-:W-:-:S05]  /*0170*/  IADD3 R8, P0, R9, R2, RZ ;  /* 0x0000000209087210 */ /* 0x000fca0007f1e0ff */
[----:B------:R-:W-:Y:S02]  /*0180*/  IMAD.X R9, RZ, RZ, R3, P0 ;  /* 0x000000ffff097224 */ /* 0x000fe400000e0603 */
[----:B------:R-:W-:-:S04]  /*0190*/  IMAD.WIDE.U32 R6, R8, c[0x0][0x1a0], RZ ;  /* 0x0000680008067a25 */ /* 0x000fc800078e00ff */
[----:B------:R-:W-:-:S04]  /*01a0*/  IMAD R5, R9, c[0x0][0x1a0], RZ ;  /* 0x0000680009057a24 */ /* 0x000fc800078e02ff */
[----:B------:R-:W-:Y:S02]  /*01b0*/  IMAD R25, R8, c[0x0][0x1a4], R5 ;  /* 0x0000690008197a24 */ /* 0x000fe400078e0205 */
[----:B------:R-:W-:-:S03]  /*01c0*/  CS2R R4, SRZ ;  /* 0x0000000000047805 */ /* 0x000fc6000001ff00 */
[----:B------:R-:W-:-:S03]  /*01d0*/  IADD3 R25, R7, R25, RZ ;  /* 0x0000001907197210 */ /* 0x000fc60007ffe0ff */
.L_x_64:
        /* <DEDUP_REMOVED lines=12> */
[--C-:B------:R-:W-:Y:S01]  /*02a0*/  IMAD.IADD R24, R10, 0x1, -R14.reuse ;  /* 0x000000010a187824 */ /* 0x100fe200078e0a0e */
[----:B------:R-:W-:Y:S01]  /*02b0*/  BSSY B2, `(.L_x_61) ;  /* 0x000004b000027945 */ /* 0x000fe20003800000 */
[----:B------:R-:W-:Y:S01]  /*02c0*/  IMAD.MOV.U32 R26, RZ, RZ, R14 ;  /* 0x000000ffff1a7224 */ /* 0x000fe200078e000e */
[----:B------:R-:W-:Y:S02]  /*02d0*/  MOV R27, R15 ;  /* 0x0000000f001b7202 */ /* 0x000fe40000000f00 */
        /* <DEDUP_REMOVED lines=12> */
[----:B------:R-:W-:Y:S02]  /*03a0*/  IMAD.MOV.U32 R16, RZ, RZ, R6 ;  /* 0x000000ffff107224 */ /* 0x000fe400078e0006 */
[----:B------:R-:W-:Y:S02]  /*03b0*/  IMAD.MOV.U32 R17, RZ, RZ, R25 ;  /* 0x000000ffff117224 */ /* 0x000fe400078e0019 */
[C---:B------:R-:W-:Y:S02]  /*03c0*/  IMAD R21, R4.reuse, c[0x0][0x19c], R21 ;  /* 0x0000670004157a24 */ /* 0x040fe400078e0215 */
[----:B------:R-:W-:-:S04]  /*03d0*/  IMAD.WIDE.U32 R18, R4, c[0x0][0x198], R16 ;  /* 0x0000660004127a25 */ /* 0x000fc800078e0010 */
[----:B------:R-:W-:Y:S01]  /*03e0*/  IMAD R29, R5, c[0x0][0x1c0], RZ ;  /* 0x00007000051d7a24 */ /* 0x000fe200078e02ff */
[----:B------:R-:W-:Y:S01]  /*03f0*/  IADD3 R19, R19, R21, RZ ;  /* 0x0000001513137210 */ /* 0x000fe20007ffe0ff */
[----:B------:R-:W-:-:S05]  /*0400*/  IMAD.WIDE.U32 R16, R4, c[0x0][0x1c0], R14 ;  /* 0x0000700004107a25 */ /* 0x000fca00078e000e */
[----:B------:R-:W-:Y:S01]  /*0410*/  IADD3 R16, P1, R16, c[0x0][0x170], RZ ;  /* 0x00005c0010107a10 */ /* 0x000fe20007f3e0ff */
[----:B--2---:R-:W-:Y:S02]  /*0420*/  IMAD R27, R23, c[0x0][0x1a8], RZ ;  /* 0x00006a00171b7a24 */ /* 0x004fe400078e02ff */
[----:B------:R-:W-:-:S04]  /*0430*/  IMAD.WIDE.U32 R20, R22, c[0x0][0x1a8], R18 ;  /* 0x00006a0016147a25 */ /* 0x000fc800078e0012 */
[----:B------:R-:W-:Y:S01]  /*0440*/  IMAD R23, R4, c[0x0][0x1c4], R29 ;  /* 0x0000710004177a24 */ /* 0x000fe200078e021d */
[----:B------:R-:W-:Y:S01]  /*0450*/  IADD3 R20, P0, R20, c[0x0][0x188], RZ ;  /* 0x0000620014147a10 */ /* 0x000fe20007f1e0ff */
[----:B------:R-:W-:-:S03]  /*0460*/  IMAD R27, R22, c[0x0][0x1ac], R27 ;  /* 0x00006b00161b7a24 */ /* 0x000fc600078e021b */
[----:B------:R-:W-:Y:S02]  /*0470*/  IADD3.X R17, R17, c[0x0][0x174], R23, P1, !PT ;  /* 0x00005d0011117a10 */ /* 0x000fe40000ffe417 */
[----:B------:R-:W-:-:S03]  /*0480*/  IADD3.X R21, R21, c[0x0][0x18c], R27, P0, !PT ;  /* 0x0000630015157a10 */ /* 0x000fc600007fe41b */
[----:B------:R-:W2:Y:S04]  /*0490*/  LDG.E.S8 R23, [R16.64] ;  /* 0x0000000610177981 */ /* 0x000ea8000c1e1300 */
[----:B------:R-:W3:Y:S01]  /*04a0*/  LDG.E.S8 R22, [R20.64] ;  /* 0x0000000614167981 */ /* 0x000ee2000c1e1300 */
[----:B------:R-:W-:-:S05]  /*04b0*/  IADD3 R26, P1, R14, 0x1, RZ ;  /* 0x000000010e1a7810 */ /* 0x000fca0007f3e0ff */
[----:B------:R-:W-:Y:S02]  /*04c0*/  IMAD.X R27, RZ, RZ, R15, P1 ;  /* 0x000000ffff1b7224 */ /* 0x000fe400008e060f */
[----:B--2---:R-:W-:Y:S02]  /*04d0*/  IMAD R23, R23, UR4, RZ ;  /* 0x0000000417177c24 */ /* 0x004fe4000f8e02ff */
[----:B---3--:R-:W-:-:S05]  /*04e0*/  IMAD.MOV R22, RZ, RZ, -R22 ;  /* 0x000000ffff167224 */ /* 0x008fca00078e0a16 */
[----:B------:R-:W-:-:S04]  /*04f0*/  ISETP.NE.AND P0, PT, R23, R22, PT ;  /* 0x000000161700720c */ /* 0x000fc80003f05270 */
[----:B------:R-:W-:Y:S02]  /*0500*/  SEL R23, RZ, 0x1, !P0 ;  /* 0x00000001ff177807 */ /* 0x000fe40004000000 */
[----:B------:R-:W-:-:S03]  /*0510*/  ISETP.NE.U32.AND P0, PT, R24, 0x1, PT ;  /* 0x000000011800780c */ /* 0x000fc60003f05070 */
[----:B------:R0:W-:Y:S01]  /*0520*/  STG.E.U8 [R20.64], R23 ;  /* 0x0000001714007986 */ /* 0x0001e2000c101106 */
[----:B------:R-:W-:-:S13]  /*0530*/  ISETP.NE.AND.EX P0, PT, RZ, RZ, PT, P0 ;  /* 0x000000ffff00720c */ /* 0x000fda0003f05300 */
[----:B------:R-:W-:Y:S05]  /*0540*/  @!P0 BRA `(.L_x_62) ;  /* 0x0000021000008947 */ /* 0x000fea0003800000 */
[----:B0-----:R-:W2:Y:S02]  /*0550*/  LDG.E.64 R22, [R12.64+0x8] ;  /* 0x000008060c167981 */ /* 0x001ea4000c1e1b00 */
[----:B--2---:R-:W-:Y:S02]  /*0560*/  IMAD R23, R23, c[0x0][0x1a8], RZ ;  /* 0x00006a0017177a24 */ /* 0x004fe400078e02ff */
[----:B------:R-:W-:-:S04]  /*0570*/  IMAD.WIDE.U32 R20, R22, c[0x0][0x1a8], R18 ;  /* 0x00006a0016147a25 */ /* 0x000fc800078e0012 */
[----:B------:R-:W-:Y:S01]  /*0580*/  IMAD R23, R22, c[0x0][0x1ac], R23 ;  /* 0x00006b0016177a24 */ /* 0x000fe200078e0217 */
[----:B------:R-:W-:-:S04]  /*0590*/  IADD3 R20, P0, R20, c[0x0][0x188], RZ ;  /* 0x0000620014147a10 */ /* 0x000fc80007f1e0ff */
[----:B------:R-:W-:Y:S02]  /*05a0*/  IADD3.X R21, R21, c[0x0][0x18c], R23, P0, !PT ;  /* 0x0000630015157a10 */ /* 0x000fe400007fe417 */
[----:B------:R-:W2:Y:S04]  /*05b0*/  LDG.E.S8 R23, [R16.64+0x1] ;  /* 0x0000010610177981 */ /* 0x000ea8000c1e1300 */
[----:B------:R-:W3:Y:S01]  /*05c0*/  LDG.E.S8 R22, [R20.64] ;  /* 0x0000000614167981 */ /* 0x000ee2000c1e1300 */
[----:B------:R-:W-:-:S04]  /*05d0*/  IADD3 R26, P1, R14, 0x2, RZ ;  /* 0x000000020e1a7810 */ /* 0x000fc80007f3e0ff */
[----:B------:R-:W-:Y:S01]  /*05e0*/  IADD3.X R27, RZ, R15, RZ, P1, !PT ;  /* 0x0000000fff1b7210 */ /* 0x000fe20000ffe4ff */
        /* <DEDUP_REMOVED lines=8> */
[----:B0-----:R-:W2:Y:S04]  /*0670*/  LDG.E.64 R12, [R12.64+0x10] ;  /* 0x000010060c0c7981 */ /* 0x001ea8000c1e1b00 */
[----:B------:R-:W3:Y:S01]  /*0680*/  LDG.E.S8 R16, [R16.64+0x2] ;  /* 0x0000020610107981 */ /* 0x000ee2000c1e1300 */
[----:B--2---:R-:W-:-:S04]  /*0690*/  IMAD.WIDE.U32 R18, R12, c[0x0][0x1a8], R18 ;  /* 0x00006a000c127a25 */ /* 0x004fc800078e0012 */
[----:B------:R-:W-:Y:S01]  /*06a0*/  IMAD R21, R13, c[0x0][0x1a8], RZ ;  /* 0x00006a000d157a24 */ /* 0x000fe200078e02ff */
[----:B------:R-:W-:-:S03]  /*06b0*/  IADD3 R18, P0, R18, c[0x0][0x188], RZ ;  /* 0x0000620012127a10 */ /* 0x000fc60007f1e0ff */
[----:B------:R-:W-:-:S05]  /*06c0*/  IMAD R21, R12, c[0x0][0x1ac], R21 ;  /* 0x00006b000c157a24 */ /* 0x000fca00078e0215 */
[----:B------:R-:W-:-:S05]  /*06d0*/  IADD3.X R19, R19, c[0x0][0x18c], R21, P0, !PT ;  /* 0x0000630013137a10 */ /* 0x000fca00007fe415 */
[----:B------:R-:W2:Y:S01]  /*06e0*/  LDG.E.S8 R20, [R18.64] ;  /* 0x0000000612147981 */ /* 0x000ea2000c1e1300 */
[----:B---3--:R-:W-:Y:S02]  /*06f0*/  IMAD R21, R16, UR4, RZ ;  /* 0x0000000410157c24 */ /* 0x008fe4000f8e02ff */
[----:B--2---:R-:W-:-:S05]  /*0700*/  IMAD.MOV R20, RZ, RZ, -R20 ;  /* 0x000000ffff147224 */ /* 0x004fca00078e0a14 */
[----:B------:R-:W-:-:S04]  /*0710*/  ISETP.NE.AND P0, PT, R21, R20, PT ;  /* 0x000000141500720c */ /* 0x000fc80003f05270 */
[----:B------:R-:W-:-:S05]  /*0720*/  SEL R13, RZ, 0x1, !P0 ;  /* 0x00000001ff0d7807 */ /* 0x000fca0004000000 */
[----:B------:R0:W-:Y:S01]  /*0730*/  STG.E.U8 [R18.64], R13 ;  /* 0x0000000d12007986 */ /* 0x0001e2000c101106 */
[----:B------:R-:W-:-:S05]  /*0740*/  IADD3 R26, P0, R14, 0x3, RZ ;  /* 0x000000030e1a7810 */ /* 0x000fca0007f1e0ff */
[----:B------:R-:W-:-:S03]  /*0750*/  IMAD.X R27, RZ, RZ, R15, P0 ;  /* 0x000000ffff1b7224 */ /* 0x000fc600000e060f */
.L_x_62:
[----:B0-----:R-:W-:Y:S05]  /*0760*/  BSYNC B2 ;  /* 0x0000000000027941 */ /* 0x001fea0003800000 */
.L_x_61:
[----:B------:R-:W-:-:S04]  /*0770*/  LOP3.LUT R13, RZ, R14, RZ, 0x33, !PT ;  /* 0x0000000eff0d7212 */ /* 0x000fc800078e33ff */
[----:B------:R-:W-:Y:S02]  /*0780*/  IADD3 R12, P1, R10, R13, RZ ;  /* 0x0000000d0a0c7210 */ /* 0x000fe40007f3e0ff */
[----:B------:R-:W-:Y:S02]  /*0790*/  LOP3.LUT R13, RZ, R15, RZ, 0x33, !PT ;  /* 0x0000000fff0d7212 */ /* 0x000fe400078e33ff */
[----:B------:R-:W-:-:S03]  /*07a0*/  ISETP.GE.U32.AND P0, PT, R12, 0x3, PT ;  /* 0x000000030c00780c */ /* 0x000fc60003f06070 */
[----:B------:R-:W-:-:S05]  /*07b0*/  IMAD.X R12, R11, 0x1, R13, P1 ;  /* 0x000000010b0c7824 */ /* 0x000fca00008e060d */
[----:B------:R-:W-:-:S13]  /*07c0*/  ISETP.GE.U32.AND.EX P0, PT, R12, RZ, PT, P0 ;  /* 0x000000ff0c00720c */ /* 0x000fda0003f06100 */
[----:B------:R-:W-:Y:S05]  /*07d0*/  @!P0 BRA `(.L_x_60) ;  /* 0x000004a000008947 */ /* 0x000fea0003800000 */
[----:B------:R-:W-:Y:S01]  /*07e0*/  MOV R24, R6 ;  /* 0x0000000600187202 */ /* 0x000fe20000000f00 */
[----:B------:R-:W-:-:S04]  /*07f0*/  IMAD R15, R5, c[0x0][0x198], RZ ;  /* 0x00006600050f7a24 */ /* 0x000fc800078e02ff */
[----:B------:R-:W-:-:S04]  /*0800*/  IMAD.WIDE.U32 R12, R4, c[0x0][0x198], R24 ;  /* 0x00006600040c7a25 */ /* 0x000fc800078e0018 */
[----:B------:R-:W-:-:S04]  /*0810*/  IMAD R15, R4, c[0x0][0x19c], R15 ;  /* 0x00006700040f7a24 */ /* 0x000fc800078e020f */
[----:B------:R-:W-:Y:S02]  /*0820*/  IMAD.IADD R19, R15, 0x1, R13 ;  /* 0x000000010f137824 */ /* 0x000fe400078e020d */
.L_x_63:
        /* <DEDUP_REMOVED lines=8> */
[----:B------:R-:W-:Y:S02]  /*08b0*/  IMAD R24, R5, c[0x0][0x1c0], RZ ;  /* 0x0000700005187a24 */ /* 0x000fe400078e02ff */
[----:B------:R-:W-:-:S05]  /*08c0*/  IMAD.WIDE.U32 R20, R4, c[0x0][0x1c0], R26 ;  /* 0x0000700004147a25 */ /* 0x000fca00078e001a */
[----:B------:R-:W-:Y:S01]  /*08d0*/  IADD3 R20, P1, R20, c[0x0][0x170], RZ ;  /* 0x00005c0014147a10 */ /* 0x000fe20007f3e0ff */
[----:B--2---:R-:W-:Y:S02]  /*08e0*/  IMAD R29, R17, c[0x0][0x1a8], RZ ;  /* 0x00006a00111d7a24 */ /* 0x004fe400078e02ff */
[----:B------:R-:W-:-:S04]  /*08f0*/  IMAD.WIDE.U32 R22, R16, c[0x0][0x1a8], R18 ;  /* 0x00006a0010167a25 */ /* 0x000fc800078e0012 */
[----:B------:R-:W-:Y:S02]  /*0900*/  IMAD R17, R4, c[0x0][0x1c4], R24 ;  /* 0x0000710004117a24 */ /* 0x000fe400078e0218 */
[----:B------:R-:W-:Y:S01]  /*0910*/  IMAD R29, R16, c[0x0][0x1ac], R29 ;  /* 0x00006b00101d7a24 */ /* 0x000fe200078e021d */
[----:B------:R-:W-:Y:S02]  /*0920*/  IADD3 R16, P0, R22, c[0x0][0x188], RZ ;  /* 0x0000620016107a10 */ /* 0x000fe40007f1e0ff */
[----:B------:R-:W-:Y:S02]  /*0930*/  IADD3.X R21, R17, c[0x0][0x174], R21, P1, !PT ;  /* 0x00005d0011157a10 */ /* 0x000fe40000ffe415 */
[----:B------:R-:W-:-:S03]  /*0940*/  IADD3.X R17, R23, c[0x0][0x18c], R29, P0, !PT ;  /* 0x0000630017117a10 */ /* 0x000fc600007fe41d */
[----:B------:R-:W2:Y:S04]  /*0950*/  LDG.E.S8 R23, [R20.64] ;  /* 0x0000000614177981 */ /* 0x000ea8000c1e1300 */
[----:B------:R-:W3:Y:S01]  /*0960*/  LDG.E.S8 R22, [R16.64] ;  /* 0x0000000610167981 */ /* 0x000ee2000c1e1300 */
[----:B--2---:R-:W-:Y:S01]  /*0970*/  IMAD R23, R23, UR4, RZ ;  /* 0x0000000417177c24 */ /* 0x004fe2000f8e02ff */
[----:B---3--:R-:W-:-:S04]  /*0980*/  IADD3 R22, -R22, RZ, RZ ;  /* 0x000000ff16167210 */ /* 0x008fc80007ffe1ff */
[----:B------:R-:W-:-:S04]  /*0990*/  ISETP.NE.AND P0, PT, R23, R22, PT ;  /* 0x000000161700720c */ /* 0x000fc80003f05270 */
[----:B------:R-:W-:-:S05]  /*09a0*/  SEL R24, RZ, 0x1, !P0 ;  /* 0x00000001ff187807 */ /* 0x000fca0004000000 */
[----:B------:R0:W-:Y:S04]  /*09b0*/  STG.E.U8 [R16.64], R24 ;  /* 0x0000001810007986 */ /* 0x0001e8000c101106 */
[----:B------:R-:W2:Y:S02]  /*09c0*/  LDG.E.64 R28, [R14.64+0x8] ;  /* 0x000008060e1c7981 */ /* 0x000ea4000c1e1b00 */
[----:B--2---:R-:W-:Y:S02]  /*09d0*/  IMAD R29, R29, c[0x0][0x1a8], RZ ;  /* 0x00006a001d1d7a24 */ /* 0x004fe400078e02ff */
[----:B------:R-:W-:-:S04]  /*09e0*/  IMAD.WIDE.U32 R22, R28, c[0x0][0x1a8], R18 ;  /* 0x00006a001c167a25 */ /* 0x000fc800078e0012 */
[----:B------:R-:W-:Y:S01]  /*09f0*/  IMAD R29, R28, c[0x0][0x1ac], R29 ;  /* 0x00006b001c1d7a24 */ /* 0x000fe200078e021d */
[----:B------:R-:W-:-:S04]  /*0a00*/  IADD3 R28, P0, R22, c[0x0][0x188], RZ ;  /* 0x00006200161c7a10 */ /* 0x000fc80007f1e0ff */
[----:B------:R-:W-:Y:S02]  /*0a10*/  IADD3.X R29, R23, c[0x0][0x18c], R29, P0, !PT ;  /* 0x00006300171d7a10 */ /* 0x000fe400007fe41d */
[----:B------:R-:W2:Y:S04]  /*0a20*/  LDG.E.S8 R23, [R20.64+0x1] ;  /* 0x0000010614177981 */ /* 0x000ea8000c1e1300 */
[----:B------:R-:W3:Y:S01]  /*0a30*/  LDG.E.S8 R22, [R28.64] ;  /* 0x000000061c167981 */ /* 0x000ee2000c1e1300 */
[----:B--2---:R-:W-:Y:S02]  /*0a40*/  IMAD R23, R23, UR4, RZ ;  /* 0x0000000417177c24 */ /* 0x004fe4000f8e02ff */
[----:B---3--:R-:W-:-:S05]  /*0a50*/  IMAD.MOV R22, RZ, RZ, -R22 ;  /* 0x000000ffff167224 */ /* 0x008fca00078e0a16 */
[----:B------:R-:W-:-:S04]  /*0a60*/  ISETP.NE.AND P0, PT, R23, R22, PT ;  /* 0x000000161700720c */ /* 0x000fc80003f05270 */
[----:B0-----:R-:W-:-:S05]  /*0a70*/  SEL R24, RZ, 0x1, !P0 ;  /* 0x00000001ff187807 */ /* 0x001fca0004000000 */
        /* <DEDUP_REMOVED lines=14> */
[----:B------:R-:W2:Y:S04]  /*0b60*/  LDG.E.64 R14, [R14.64+0x18] ;  /* 0x000018060e0e7981 */ /* 0x000ea8000c1e1b00 */
        /* <DEDUP_REMOVED lines=10> */
[----:B------:R-:W-:Y:S02]  /*0c10*/  SEL R15, RZ, 0x1, !P0 ;  /* 0x00000001ff0f7807 */ /* 0x000fe40004000000 */
[----:B------:R-:W-:-:S03]  /*0c20*/  IADD3 R26, P0, R26, 0x4, RZ ;  /* 0x000000041a1a7810 */ /* 0x000fc60007f1e0ff */
[----:B------:R0:W-:Y:S01]  /*0c30*/  STG.E.U8 [R22.64], R15 ;  /* 0x0000000f16007986 */ /* 0x0001e2000c101106 */
[----:B------:R-:W-:Y:S02]  /*0c40*/  IADD3.X R27, RZ, R27, RZ, P0, !PT ;  /* 0x0000001bff1b7210 */ /* 0x000fe400007fe4ff */
[----:B------:R-:W-:-:S04]  /*0c50*/  ISETP.GE.U32.AND P0, PT, R26, R10, PT ;  /* 0x0000000a1a00720c */ /* 0x000fc80003f06070 */
[----:B------:R-:W-:-:S13]  /*0c60*/  ISETP.GE.AND.EX P0, PT, R27, R11, PT, P0 ;  /* 0x0000000b1b00720c */ /* 0x000fda0003f06300 */
[----:B0-----:R-:W-:Y:S05]  /*0c70*/  @!P0 BRA `(.L_x_63) ;  /* 0xfffffbb000008947 */ /* 0x001fea000383ffff */
.L_x_60:
[----:B------:R-:W-:Y:S05]  /*0c80*/  BSYNC B1 ;  /* 0x0000000000017941 */ /* 0x000fea0003800000 */
.L_x_59:
[----:B------:R-:W-:-:S05]  /*0c90*/  IADD3 R4, P0, R4, 0x1, RZ ;  /* 0x0000000104047810 */ /* 0x000fca0007f1e0ff */
[----:B------:R-:W-:Y:S01]  /*0ca0*/  IMAD.X R5, RZ, RZ, R5, P0 ;  /* 0x000000ffff057224 */ /* 0x000fe200000e0605 */
[----:B------:R-:W-:-:S04]  /*0cb0*/  ISETP.GE.U32.AND P0, PT, R4, c[0x0][0x1c8], PT ;  /* 0x0000720004007a0c */ /* 0x000fc80003f06070 */
[----:B------:R-:W-:-:S13]  /*0cc0*/  ISETP.GE.AND.EX P0, PT, R5, c[0x0][0x1cc], PT, P0 ;  /* 0x0000730005007a0c */ /* 0x000fda0003f06300 */
[----:B------:R-:W-:Y:S05]  /*0cd0*/  @!P0 BRA `(.L_x_64) ;  /* 0xfffff50000008947 */ /* 0x000fea000383ffff */
.L_x_58:
[----:B------:R-:W-:Y:S05]  /*0ce0*/  BSYNC B0 ;  /* 0x0000000000007941 */ /* 0x000fea0003800000 */
.L_x_57:
[----:B------:R-:W0:Y:S01]  /*0cf0*/  S2R R5, SR_TID.X ;  /* 0x0000000000057919 */ /* 0x000e220000002100 */
[----:B------:R-:W-:-:S04]  /*0d00*/  IMAD.MOV.U32 R7, RZ, RZ, -0x200 ;  /* 0xfffffe00ff077424 */ /* 0x000fc800078e00ff */
[----:B------:R-:W-:Y:S01]  /*0d10*/  IMAD R0, R0, R7, c[0x0][0x160] ;  /* 0x0000580000007624 */ /* 0x000fe200078e0207 */
[----:B0-----:R-:W-:-:S04]  /*0d20*/  IADD3 R5, R5, 0x100, RZ ;  /* 0x0000010005057810 */ /* 0x001fc80007ffe0ff */
[----:B------:R-:W-:Y:S02]  /*0d30*/  ISETP.GT.U32.AND P0, PT, R0, R5, PT ;  /* 0x000000050000720c */ /* 0x000fe40003f04070 */
[----:B------:R-:W-:-:S04]  /*0d40*/  SHF.R.S32.HI R0, RZ, 0x1f, R0 ;  /* 0x0000001fff007819 */ /* 0x000fc80000011400 */
[----:B------:R-:W-:-:S13]  /*0d50*/  ISETP.GT.AND.EX P0, PT, R0, RZ, PT, P0 ;  /* 0x000000ff0000720c */ /* 0x000fda0003f04300 */
[----:B------:R-:W-:Y:S05]  /*0d60*/  @!P0 EXIT ;  /* 0x000000000000894d */ /* 0x000fea0003800000 */
[----:B------:R-:W-:Y:S01]  /*0d70*/  IADD3 R2, P0, R5, R2, RZ ;  /* 0x0000000205027210 */ /* 0x000fe20007f1e0ff */
[----:B------:R-:W-:-:S04]  /*0d80*/  IMAD.MOV.U32 R0, RZ, RZ, RZ ;  /* 0x000000ffff007224 */ /* 0x000fc800078e00ff */
[----:B------:R-:W-:Y:S02]  /*0d90*/  IMAD.X R3, RZ, RZ, R3, P0 ;  /* 0x000000ffff037224 */ /* 0x000fe400000e0603 */
[----:B------:R-:W-:-:S04]  /*0da0*/  IMAD.WIDE.U32 R12, R2, c[0x0][0x1a0], RZ ;  /* 0x00006800020c7a25 */ /* 0x000fc800078e00ff */
[----:B------:R-:W-:-:S04]  /*0db0*/  IMAD R5, R3, c[0x0][0x1a0], RZ ;  /* 0x0000680003057a24 */ /* 0x000fc800078e02ff */
[----:B------:R-:W-:Y:S01]  /*0dc0*/  IMAD R7, R2, c[0x0][0x1a4], R5 ;  /* 0x0000690002077a24 */ /* 0x000fe200078e0205 */
[----:B------:R-:W-:-:S03]  /*0dd0*/  HFMA2.MMA R5, -RZ, RZ, 0, 0 ;  /* 0x00000000ff057435 */ /* 0x000fc600000001ff */
[----:B------:R-:W-:-:S05]  /*0de0*/  IMAD.IADD R7, R13, 0x1, R7 ;  /* 0x000000010d077824 */ /* 0x000fca00078e0207 */
.L_x_70:
        /* <DEDUP_REMOVED lines=12> */
[----:B------:R-:W-:Y:S01]  /*0eb0*/  IADD3 R4, R14, -R20, RZ ;  /* 0x800000140e047210 */ /* 0x000fe20007ffe0ff */
[----:B------:R-:W-:Y:S01]  /*0ec0*/  IMAD R8, R0, c[0x0][0x198], RZ ;  /* 0x0000660000087a24 */ /* 0x000fe200078e02ff */
[----:B------:R-:W-:Y:S01]  /*0ed0*/  BSSY B1, `(.L_x_67) ;  /* 0x000004a000017945 */ /* 0x000fe20003800000 */
[----:B------:R-:W-:Y:S01]  /*0ee0*/  IMAD.MOV.U32 R6, RZ, RZ, R12 ;  /* 0x000000ffff067224 */ /* 0x000fe200078e000c */
[----:B------:R-:W-:Y:S01]  /*0ef0*/  LOP3.LUT R4, R4, 0x3, RZ, 0xc0, !PT ;  /* 0x0000000304047812 */ /* 0x000fe200078ec0ff */
[C---:B------:R-:W-:Y:S02]  /*0f00*/  IMAD R11, R5.reuse, c[0x0][0x19c], R8 ;  /* 0x00006700050b7a24 */ /* 0x040fe400078e0208 */
[----:B------:R-:W-:Y:S01]  /*0f10*/  IMAD.WIDE.U32 R16, R5, c[0x0][0x198], R6 ;  /* 0x0000660005107a25 */ /* 0x000fe200078e0006 */
[----:B------:R-:W-:-:S03]  /*0f20*/  ISETP.NE.U32.AND P0, PT, R4, RZ, PT ;  /* 0x000000ff0400720c */ /* 0x000fc60003f05070 */
[----:B------:R-:W-:Y:S01]  /*0f30*/  IMAD.MOV.U32 R8, RZ, RZ, R20 ;  /* 0x000000ffff087224 */ /* 0x000fe200078e0014 */
[----:B------:R-:W-:Y:S01]  /*0f40*/  ISETP.NE.AND.EX P0, PT, RZ, RZ, PT, P0 ;  /* 0x000000ffff00720c */ /* 0x000fe20003f05300 */
[----:B------:R-:W-:Y:S01]  /*0f50*/  IMAD.MOV.U32 R9, RZ, RZ, R21 ;  /* 0x000000ffff097224 */ /* 0x000fe200078e0015 */
[----:B------:R-:W-:-:S11]  /*0f60*/  IADD3 R11, R17, R11, RZ ;  /* 0x0000000b110b7210 */ /* 0x000fd60007ffe0ff */
        /* <DEDUP_REMOVED lines=21> */
[----:B--2---:R-:W-:Y:S02]  /*10c0*/  IMAD R8, R8, UR4, RZ ;  /* 0x0000000408087c24 */ /* 0x004fe4000f8e02ff */
[----:B---3--:R-:W-:-:S05]  /*10d0*/  IMAD.MOV R9, RZ, RZ, -R6 ;  /* 0x000000ffff097224 */ /* 0x008fca00078e0a06 */
[----:B------:R-:W-:Y:S02]  /*10e0*/  ISETP.NE.AND P0, PT, R8, R9, PT ;  /* 0x000000090800720c */ /* 0x000fe40003f05270 */
[----:B------:R-:W-:Y:S02]  /*10f0*/  IADD3 R8, P1, R20, 0x1, RZ ;  /* 0x0000000114087810 */ /* 0x000fe40007f3e0ff */
[----:B------:R-:W-:Y:S02]  /*1100*/  SEL R27, RZ, 0x1, !P0 ;  /* 0x00000001ff1b7807 */ /* 0x000fe40004000000 */
[----:B------:R-:W-:Y:S02]  /*1110*/  ISETP.NE.U32.AND P0, PT, R4, 0x1, PT ;  /* 0x000000010400780c */ /* 0x000fe40003f05070 */
[----:B------:R-:W-:Y:S01]  /*1120*/  IADD3.X R9, RZ, R21, RZ, P1, !PT ;  /* 0x00000015ff097210 */ /* 0x000fe20000ffe4ff */
[----:B------:R0:W-:Y:S01]  /*1130*/  STG.E.U8 [R24.64], R27 ;  /* 0x0000001b18007986 */ /* 0x0001e2000c101106 */
[----:B------:R-:W-:-:S13]  /*1140*/  ISETP.NE.AND.EX P0, PT, RZ, RZ, PT, P0 ;  /* 0x000000ffff00720c */ /* 0x000fda0003f05300 */
[----:B------:R-:W-:Y:S05]  /*1150*/  @!P0 BRA `(.L_x_68) ;  /* 0x0000021000008947 */ /* 0x000fea0003800000 */
[----:B0-----:R-:W2:Y:S02]  /*1160*/  LDG.E.64 R24, [R22.64+0x8] ;  /* 0x0000080616187981 */ /* 0x001ea4000c1e1b00 */
[----:B--2---:R-:W-:Y:S02]  /*1170*/  IMAD R25, R25, c[0x0][0x1a8], RZ ;  /* 0x00006a0019197a24 */ /* 0x004fe400078e02ff */
[----:B------:R-:W-:-:S04]  /*1180*/  IMAD.WIDE.U32 R8, R24, c[0x0][0x1a8], R10 ;  /* 0x00006a0018087a25 */ /* 0x000fc800078e000a */
[----:B------:R-:W-:Y:S01]  /*1190*/  IMAD R25, R24, c[0x0][0x1ac], R25 ;  /* 0x00006b0018197a24 */ /* 0x000fe200078e0219 */
[----:B------:R-:W-:Y:S02]  /*11a0*/  IADD3 R24, P0, R8, c[0x0][0x188], RZ ;  /* 0x0000620008187a10 */ /* 0x000fe40007f1e0ff */
[----:B------:R-:W2:Y:S02]  /*11b0*/  LDG.E.S8 R8, [R18.64+0x1] ;  /* 0x0000010612087981 */ /* 0x000ea4000c1e1300 */
[----:B------:R-:W-:-:S05]  /*11c0*/  IADD3.X R25, R9, c[0x0][0x18c], R25, P0, !PT ;  /* 0x0000630009197a10 */ /* 0x000fca00007fe419 */
[----:B------:R-:W3:Y:S01]  /*11d0*/  LDG.E.S8 R6, [R24.64] ;  /* 0x0000000618067981 */ /* 0x000ee2000c1e1300 */
[----:B--2---:R-:W-:Y:S02]  /*11e0*/  IMAD R8, R8, UR4, RZ ;  /* 0x0000000408087c24 */ /* 0x004fe4000f8e02ff */
[----:B---3--:R-:W-:-:S05]  /*11f0*/  IMAD.MOV R9, RZ, RZ, -R6 ;  /* 0x000000ffff097224 */ /* 0x008fca00078e0a06 */
[----:B------:R-:W-:-:S04]  /*1200*/  ISETP.NE.AND P0, PT, R8, R9, PT ;  /* 0x000000090800720c */ /* 0x000fc80003f05270 */
[----:B------:R-:W-:Y:S02]  /*1210*/  SEL R27, RZ, 0x1, !P0 ;  /* 0x00000001ff1b7807 */ /* 0x000fe40004000000 */
[----:B------:R-:W-:-:S03]  /*1220*/  ISETP.NE.U32.AND P0, PT, R4, 0x2, PT ;  /* 0x000000020400780c */ /* 0x000fc60003f05070 */
[----:B------:R0:W-:Y:S01]  /*1230*/  STG.E.U8 [R24.64], R27 ;  /* 0x0000001b18007986 */ /* 0x0001e2000c101106 */
[----:B------:R-:W-:Y:S02]  /*1240*/  ISETP.NE.AND.EX P0, PT, RZ, RZ, PT, P0 ;  /* 0x000000ffff00720c */ /* 0x000fe40003f05300 */
[----:B------:R-:W-:-:S05]  /*1250*/  IADD3 R8, P1, R20, 0x2, RZ ;  /* 0x0000000214087810 */ /* 0x000fca0007f3e0ff */
[----:B------:R-:W-:-:S06]  /*1260*/  IMAD.X R9, RZ, RZ, R21, P1 ;  /* 0x000000ffff097224 */ /* 0x000fcc00008e0615 */
        /* <DEDUP_REMOVED lines=14> */
[----:B------:R-:W-:-:S04]  /*1350*/  IADD3 R8, P0, R20, 0x3, RZ ;  /* 0x0000000314087810 */ /* 0x000fc80007f1e0ff */
[----:B------:R-:W-:-:S04]  /*1360*/  IADD3.X R9, RZ, R21, RZ, P0, !PT ;  /* 0x00000015ff097210 */ /* 0x000fc800007fe4ff */
.L_x_68:
[----:B0-----:R-:W-:Y:S05]  /*1370*/  BSYNC B1 ;  /* 0x0000000000017941 */ /* 0x001fea0003800000 */
.L_x_67:
[----:B------:R-:W-:-:S04]  /*1380*/  LOP3.LUT R19, RZ, R20, RZ, 0x33, !PT ;  /* 0x00000014ff137212 */ /* 0x000fc800078e33ff */
[----:B------:R-:W-:Y:S02]  /*1390*/  IADD3 R4, P1, R14, R19, RZ ;  /* 0x000000130e047210 */ /* 0x000fe40007f3e0ff */
[----:B------:R-:W-:Y:S02]  /*13a0*/  LOP3.LUT R19, RZ, R21, RZ, 0x33, !PT ;  /* 0x00000015ff137212 */ /* 0x000fe400078e33ff */
[----:B------:R-:W-:-:S03]  /*13b0*/  ISETP.GE.U32.AND P0, PT, R4, 0x3, PT ;  /* 0x000000030400780c */ /* 0x000fc60003f06070 */
[----:B------:R-:W-:-:S05]  /*13c0*/  IMAD.X R4, R15, 0x1, R19, P1 ;  /* 0x000000010f047824 */ /* 0x000fca00008e0613 */
[----:B------:R-:W-:-:S13]  /*13d0*/  ISETP.GE.U32.AND.EX P0, PT, R4, RZ, PT, P0 ;  /* 0x000000ff0400720c */ /* 0x000fda0003f06100 */
[----:B------:R-:W-:Y:S05]  /*13e0*/  @!P0 BRA `(.L_x_66) ;  /* 0x0000045000008947 */ /* 0x000fea0003800000 */
.L_x_69:
        /* <DEDUP_REMOVED lines=40> */
[----:B--2---:R-:W-:Y:S02]  /*1670*/  IMAD R23, R23, c[0x0][0x1a8], RZ ;  /* 0x00006a0017177a24 */ /* 0x004fe400078e02ff */
[----:B------:R-:W-:-:S04]  /*1680*/  IMAD.WIDE.U32 R20, R22, c[0x0][0x1a8], R10 ;  /* 0x00006a0016147a25 */ /* 0x000fc800078e000a */
[----:B------:R-:W-:Y:S01]  /*1690*/  IMAD R23, R22, c[0x0][0x1ac], R23 ;  /* 0x00006b0016177a24 */ /* 0x000fe200078e0217 */
[----:B------:R-:W-:-:S04]  /*16a0*/  IADD3 R20, P0, R20, c[0x0][0x188], RZ ;  /* 0x0000620014147a10 */ /* 0x000fc80007f1e0ff */
[----:B------:R-:W-:-:S05]  /*16b0*/  IADD3.X R21, R21, c[0x0][0x18c], R23, P0, !PT ;  /* 0x0000630015157a10 */ /* 0x000fca00007fe417 */
[----:B------:R-:W2:Y:S01]  /*16c0*/  LDG.E.S8 R4, [R20.64] ;  /* 0x0000000614047981 */ /* 0x000ea2000c1e1300 */
[----:B---3--:R-:W-:Y:S02]  /*16d0*/  IMAD R6, R6, UR4, RZ ;  /* 0x0000000406067c24 */ /* 0x008fe4000f8e02ff */
[----:B--2---:R-:W-:-:S05]  /*16e0*/  IMAD.MOV R23, RZ, RZ, -R4 ;  /* 0x000000ffff177224 */ /* 0x004fca00078e0a04 */
        /* <DEDUP_REMOVED lines=21> */
.L_x_66:
[----:B------:R-:W-:Y:S05]  /*1840*/  BSYNC B0 ;  /* 0x0000000000007941 */ /* 0x000fea0003800000 */
.L_x_65:
[----:B------:R-:W-:-:S05]  /*1850*/  IADD3 R5, P0, R5, 0x1, RZ ;  /* 0x0000000105057810 */ /* 0x000fca0007f1e0ff */
[----:B------:R-:W-:Y:S01]  /*1860*/  IMAD.X R0, RZ, RZ, R0, P0 ;  /* 0x000000ffff007224 */ /* 0x000fe200000e0600 */
[----:B------:R-:W-:-:S04]  /*1870*/  ISETP.GE.U32.AND P0, PT, R5, c[0x0][0x1c8], PT ;  /* 0x0000720005007a0c */ /* 0x000fc80003f06070 */
[----:B------:R-:W-:-:S13]  /*1880*/  ISETP.GE.AND.EX P0, PT, R0, c[0x0][0x1cc], PT, P0 ;  /* 0x0000730000007a0c */ /* 0x000fda0003f06300 */
[----:B------:R-:W-:Y:S05]  /*1890*/  @!P0 BRA `(.L_x_70) ;  /* 0xfffff55000008947 */ /* 0x000fea000383ffff */
[----:B------:R-:W-:Y:S05]  /*18a0*/  EXIT ;  /* 0x000000000000794d */ /* 0x000fea0003800000 */
.L_x_56:
        /* <DEDUP_REMOVED lines=9> */
[----:B------:R-:W-:Y:S02]  /*1940*/  ULDC.S8 UR4, c[0x0][0x190] ;  /* 0x0000640000047ab9 */ /* 0x000fe40000000200 */
[----:B------:R-:W-:Y:S01]  /*1950*/  IADD3.X R11, RZ, R2, RZ, P0, !PT ;  /* 0x00000002ff0b7210 */ /* 0x000fe200007fe4ff */
[----:B------:R-:W-:-:S04]  /*1960*/  IMAD.WIDE.U32 R6, R10, c[0x0][0x1a0], RZ ;  /* 0x000068000a067a25 */ /* 0x000fc800078e00ff */
[----:B------:R-:W-:-:S04]  /*1970*/  IMAD R3, R11, c[0x0][0x1a0], RZ ;  /* 0x000068000b037a24 */ /* 0x000fc800078e02ff */
[----:B------:R-:W-:Y:S02]  /*1980*/  IMAD R5, R10, c[0x0][0x1a4], R3 ;  /* 0x000069000a057a24 */ /* 0x000fe400078e0203 */
[----:B------:R-:W-:Y:S02]  /*1990*/  IMAD.MOV.U32 R3, RZ, RZ, RZ ;  /* 0x000000ffff037224 */ /* 0x000fe400078e00ff */
[----:B------:R-:W-:Y:S02]  /*19a0*/  IMAD.IADD R5, R7, 0x1, R5 ;  /* 0x0000000107057824 */ /* 0x000fe400078e0205 */
.L_x_76:
[----:B------:R-:W-:Y:S02]  /*19b0*/  IMAD R8, R4, c[0x0][0x1b0], RZ ;  /* 0x00006c0004087a24 */ /* 0x000fe400078e02ff */
[----:B------:R-:W-:-:S04]  /*19c0*/  IMAD.WIDE.U32 R12, R3, c[0x0][0x1b0], R10 ;  /* 0x00006c00030c7a25 */ /* 0x000fc800078e000a */
[----:B------:R-:W-:Y:S01]  /*19d0*/  IMAD R15, R3, c[0x0][0x1b4], R8 ;  /* 0x00006d00030f7a24 */ /* 0x000fe200078e0208 */
[----:B------:R-:W-:-:S04]  /*19e0*/  LEA R14, P0, R12, c[0x0][0x178], 0x3 ;  /* 0x00005e000c0e7a11 */ /* 0x000fc800078018ff */
[----:B------:R-:W-:-:S04]  /*19f0*/  IADD3 R13, R13, R15, RZ ;  /* 0x0000000f0d0d7210 */ /* 0x000fc80007ffe0ff */
        /* <DEDUP_REMOVED lines=18> */
[----:B------:R-:W-:-:S04]  /*1b20*/  LEA R14, P0, R18, c[0x0][0x180], 0x3 ;  /* 0x00006000120e7a11 */ /* 0x000fc800078018ff */
[----:B------:R-:W-:-:S04]  /*1b30*/  IADD3 R15, R19, R15, RZ ;  /* 0x0000000f130f7210 */ /* 0x000fc80007ffe0ff */
[----:B------:R-:W-:-:S05]  /*1b40*/  LEA.HI.X R15, R18, c[0x0][0x184], R15, 0x3, P0 ;  /* 0x00006100120f7a11 */ /* 0x000fca00000f1c0f */
[----:B------:R-:W2:Y:S01]  /*1b50*/  LDG.E.64 R24, [R14.64] ;  /* 0x000000060e187981 */ /* 0x000ea2000c1e1b00 */
[----:B------:R-:W-:Y:S02]  /*1b60*/  IMAD.MOV.U32 R18, RZ, RZ, R6 ;  /* 0x000000ffff127224 */ /* 0x000fe400078e0006 */
[----:B------:R-:W-:Y:S02]  /*1b70*/  IMAD.MOV.U32 R19, RZ, RZ, R5 ;  /* 0x000000ffff137224 */ /* 0x000fe400078e0005 */
[----:B------:R-:W-:Y:S02]  /*1b80*/  IMAD R22, R4, c[0x0][0x198], RZ ;  /* 0x0000660004167a24 */ /* 0x000fe400078e02ff */
[----:B------:R-:W-:-:S04]  /*1b90*/  IMAD.WIDE.U32 R20, R3, c[0x0][0x198], R18 ;  /* 0x0000660003147a25 */ /* 0x000fc800078e0012 */
[----:B------:R-:W-:Y:S02]  /*1ba0*/  IMAD R19, R3, c[0x0][0x19c], R22 ;  /* 0x0000670003137a24 */ /* 0x000fe400078e0216 */
[----:B------:R-:W-:Y:S02]  /*1bb0*/  IMAD R26, R4, c[0x0][0x1c0], RZ ;  /* 0x00007000041a7a24 */ /* 0x000fe400078e02ff */
[----:B------:R-:W-:Y:S02]  /*1bc0*/  IMAD.IADD R21, R21, 0x1, R19 ;  /* 0x0000000115157824 */ /* 0x000fe400078e0213 */
        /* <DEDUP_REMOVED lines=13> */
[----:B--2---:R-:W-:Y:S01]  /*1ca0*/  IMAD R25, R25, UR4, RZ ;  /* 0x0000000419197c24 */ /* 0x004fe2000f8e02ff */
[----:B---3--:R-:W-:-:S04]  /*1cb0*/  IADD3 R24, -R24, RZ, RZ ;  /* 0x000000ff18187210 */ /* 0x008fc80007ffe1ff */
        /* <DEDUP_REMOVED lines=32> */
[----:B---3--:R-:W-:Y:S01]  /*1ec0*/  IMAD R22, R18, UR4, RZ ;  /* 0x0000000412167c24 */ /* 0x008fe2000f8e02ff */
[----:B--2---:R-:W-:-:S04]  /*1ed0*/  IADD3 R23, -R8, RZ, RZ ;  /* 0x000000ff08177210 */ /* 0x004fc80007ffe1ff */
[----:B------:R-:W-:-:S04]  /*1ee0*/  ISETP.NE.AND P0, PT, R22, R23, PT ;  /* 0x000000171600720c */ /* 0x000fc80003f05270 */
[----:B------:R-:W-:-:S05]  /*1ef0*/  SEL R15, RZ, 0x1, !P0 ;  /* 0x00000001ff0f7807 */ /* 0x000fca0004000000 */
[----:B------:R0:W-:Y:S01]  /*1f00*/  STG.E.U8 [R20.64], R15 ;  /* 0x0000000f14007986 */ /* 0x0001e2000c101106 */
[----:B------:R-:W-:-:S05]  /*1f10*/  IADD3 R26, P0, R16, 0x3, RZ ;  /* 0x00000003101a7810 */ /* 0x000fca0007f1e0ff */
[----:B------:R-:W-:-:S03]  /*1f20*/  IMAD.X R27, RZ, RZ, R17, P0 ;  /* 0x000000ffff1b7224 */ /* 0x000fc600000e0611 */
.L_x_74:
[----:B0-----:R-:W-:Y:S05]  /*1f30*/  BSYNC B1 ;  /* 0x0000000000017941 */ /* 0x001fea0003800000 */
.L_x_73:
        /* <DEDUP_REMOVED lines=8> */
[----:B------:R-:W-:Y:S02]  /*1fc0*/  IMAD R8, R4, c[0x0][0x198], RZ ;  /* 0x0000660004087a24 */ /* 0x000fe400078e02ff */
[----:B------:R-:W-:Y:S02]  /*1fd0*/  IMAD.MOV.U32 R14, RZ, RZ, R6 ;  /* 0x000000ffff0e7224 */ /* 0x000fe400078e0006 */
[C---:B------:R-:W-:Y:S02]  /*1fe0*/  IMAD R21, R3.reuse, c[0x0][0x19c], R8 ;  /* 0x0000670003157a24 */ /* 0x040fe400078e0208 */
[----:B------:R-:W-:-:S04]  /*1ff0*/  IMAD.WIDE.U32 R14, R3, c[0x0][0x198], R14 ;  /* 0x00006600030e7a25 */ /* 0x000fc800078e000e */
[----:B------:R-:W-:Y:S02]  /*2000*/  IMAD.IADD R21, R21, 0x1, R15 ;  /* 0x0000000115157824 */ /* 0x000fe400078e020f */
.L_x_75:
        /* <DEDUP_REMOVED lines=69> */
.L_x_72:
[----:B------:R-:W-:Y:S05]  /*2460*/  BSYNC B0 ;  /* 0x0000000000007941 */ /* 0x000fea0003800000 */
.L_x_71:
[----:B------:R-:W-:-:S05]  /*2470*/  IADD3 R3, P0, R3, 0x1, RZ ;  /* 0x0000000103037810 */ /* 0x000fca0007f1e0ff */
[----:B------:R-:W-:Y:S01]  /*2480*/  IMAD.X R4, RZ, RZ, R4, P0 ;  /* 0x000000ffff047224 */ /* 0x000fe200000e0604 */
[----:B------:R-:W-:-:S04]  /*2490*/  ISETP.GE.U32.AND P0, PT, R3, c[0x0][0x1c8], PT ;  /* 0x0000720003007a0c */ /* 0x000fc80003f06070 */
[----:B------:R-:W-:-:S13]  /*24a0*/  ISETP.GE.AND.EX P0, PT, R4, c[0x0][0x1cc], PT, P0 ;  /* 0x0000730004007a0c */ /* 0x000fda0003f06300 */
[----:B------:R-:W-:Y:S05]  /*24b0*/  @!P0 BRA `(.L_x_76) ;  /* 0xfffff4f000008947 */ /* 0x000fea000383ffff */
[----:B------:R-:W-:-:S04]  /*24c0*/  IADD3 R5, R9, 0x100, RZ ;  /* 0x0000010009057810 */ /* 0x000fc80007ffe0ff */
[----:B------:R-:W-:Y:S01]  /*24d0*/  IADD3 R4, P0, R5, R0, RZ ;  /* 0x0000000005047210 */ /* 0x000fe20007f1e0ff */
[----:B------:R-:W-:-:S04]  /*24e0*/  HFMA2.MMA R0, -RZ, RZ, 0, 0 ;  /* 0x00000000ff007435 */ /* 0x000fc800000001ff */
[----:B------:R-:W-:Y:S02]  /*24f0*/  IMAD.X R5, RZ, RZ, R2, P0 ;  /* 0x000000ffff057224 */ /* 0x000fe400000e0602 */
[----:B------:R-:W-:-:S04]  /*2500*/  IMAD.WIDE.U32 R16, R4, c[0x0][0x1a0], RZ ;  /* 0x0000680004107a25 */ /* 0x000fc800078e00ff */
[----:B------:R-:W-:-:S04]  /*2510*/  IMAD R3, R5, c[0x0][0x1a0], RZ ;  /* 0x0000680005037a24 */ /* 0x000fc800078e02ff */
[----:B------:R-:W-:Y:S02]  /*2520*/  IMAD R7, R4, c[0x0][0x1a4], R3 ;  /* 0x0000690004077a24 */ /* 0x000fe400078e0203 */
[----:B------:R-:W-:Y:S02]  /*2530*/  IMAD.MOV.U32 R3, RZ, RZ, RZ ;  /* 0x000000ffff037224 */ /* 0x000fe400078e00ff */
[----:B------:R-:W-:Y:S02]  /*2540*/  IMAD.IADD R7, R17, 0x1, R7 ;  /* 0x0000000111077824 */ /* 0x000fe400078e0207 */
.L_x_82:
        /* <DEDUP_REMOVED lines=13> */
[----:B------:R-:W-:Y:S01]  /*2620*/  MOV R6, R16 ;  /* 0x0000001000067202 */ /* 0x000fe20000000f00 */
[----:B------:R-:W-:Y:S01]  /*2630*/  IMAD R8, R0, c[0x0][0x198], RZ ;  /* 0x0000660000087a24 */ /* 0x000fe200078e02ff */
[----:B------:R-:W-:Y:S01]  /*2640*/  BSSY B1, `(.L_x_79) ;  /* 0x0000049000017945 */ /* 0x000fe20003800000 */
[----:B------:R-:W-:Y:S01]  /*2650*/  IMAD.MOV.U32 R9, RZ, RZ, R19 ;  /* 0x000000ffff097224 */ /* 0x000fe200078e0013 */
[----:B------:R-:W-:Y:S01]  /*2660*/  LOP3.LUT R2, R2, 0x3, RZ, 0xc0, !PT ;  /* 0x0000000302027812 */ /* 0x000fe200078ec0ff */
[----:B------:R-:W-:-:S03]  /*2670*/  IMAD.WIDE.U32 R12, R3, c[0x0][0x198], R6 ;  /* 0x00006600030c7a25 */ /* 0x000fc600078e0006 */
[----:B------:R-:W-:Y:S01]  /*2680*/  ISETP.NE.U32.AND P0, PT, R2, RZ, PT ;  /* 0x000000ff0200720c */ /* 0x000fe20003f05070 */
[----:B------:R-:W-:Y:S02]  /*2690*/  IMAD R21, R3, c[0x0][0x19c], R8 ;  /* 0x0000670003157a24 */ /* 0x000fe400078e0208 */
[----:B------:R-:W-:Y:S01]  /*26a0*/  IMAD.MOV.U32 R8, RZ, RZ, R18 ;  /* 0x000000ffff087224 */ /* 0x000fe200078e0012 */
[----:B------:R-:W-:Y:S01]  /*26b0*/  ISETP.NE.AND.EX P0, PT, RZ, RZ, PT, P0 ;  /* 0x000000ffff00720c */ /* 0x000fe20003f05300 */
[----:B------:R-:W-:-:S12]  /*26c0*/  IMAD.IADD R21, R13, 0x1, R21 ;  /* 0x000000010d157824 */ /* 0x000fd800078e0215 */
        /* <DEDUP_REMOVED lines=26> */
[----:B------:R-:W-:Y:S01]  /*2870*/  ISETP.NE.U32.AND P0, PT, R2, 0x1, PT ;  /* 0x000000010200780c */ /* 0x000fe20003f05070 */
[----:B------:R-:W-:Y:S02]  /*2880*/  IMAD.X R9, RZ, RZ, R19, P1 ;  /* 0x000000ffff097224 */ /* 0x000fe400008e0613 */
        /* <DEDUP_REMOVED lines=11> */
[----:B--2---:R-:W-:Y:S01]  /*2940*/  IMAD R8, R8, UR4, RZ ;  /* 0x0000000408087c24 */ /* 0x004fe2000f8e02ff */
[----:B---3--:R-:W-:-:S04]  /*2950*/  IADD3 R9, -R6, RZ, RZ ;  /* 0x000000ff06097210 */ /* 0x008fc80007ffe1ff */
        /* <DEDUP_REMOVED lines=23> */
.L_x_80:
[----:B0-----:R-:W-:Y:S05]  /*2ad0*/  BSYNC B1 ;  /* 0x0000000000017941 */ /* 0x001fea0003800000 */
.L_x_79:
[----:B------:R-:W-:-:S04]  /*2ae0*/  LOP3.LUT R11, RZ, R18, RZ, 0x33, !PT ;  /* 0x00000012ff0b7212 */ /* 0x000fc800078e33ff */
[----:B------:R-:W-:Y:S02]  /*2af0*/  IADD3 R2, P1, R14, R11, RZ ;  /* 0x0000000b0e027210 */ /* 0x000fe40007f3e0ff */
[----:B------:R-:W-:Y:S02]  /*2b00*/  LOP3.LUT R11, RZ, R19, RZ, 0x33, !PT ;  /* 0x00000013ff0b7212 */ /* 0x000fe400078e33ff */
[----:B------:R-:W-:Y:S02]  /*2b10*/  ISETP.GE.U32.AND P0, PT, R2, 0x3, PT ;  /* 0x000000030200780c */ /* 0x000fe40003f06070 */
[----:B------:R-:W-:-:S04]  /*2b20*/  IADD3.X R2, R15, R11, RZ, P1, !PT ;  /* 0x0000000b0f027210 */ /* 0x000fc80000ffe4ff */
[----:B------:R-:W-:-:S13]  /*2b30*/  ISETP.GE.U32.AND.EX P0, PT, R2, RZ, PT, P0 ;  /* 0x000000ff0200720c */ /* 0x000fda0003f06100 */
[----:B------:R-:W-:Y:S05]  /*2b40*/  @!P0 BRA `(.L_x_78) ;  /* 0x000004c000008947 */ /* 0x000fea0003800000 */
[----:B------:R-:W-:Y:S02]  /*2b50*/  IMAD R6, R0, c[0x0][0x1b8], RZ ;  /* 0x00006e0000067a24 */ /* 0x000fe400078e02ff */
[----:B------:R-:W-:-:S04]  /*2b60*/  IMAD.WIDE.U32 R18, R3, c[0x0][0x1b8], R8 ;  /* 0x00006e0003127a25 */ /* 0x000fc800078e0008 */
[----:B------:R-:W-:Y:S01]  /*2b70*/  IMAD R11, R3, c[0x0][0x1bc], R6 ;  /* 0x00006f00030b7a24 */ /* 0x000fe200078e0206 */
[----:B------:R-:W-:Y:S01]  /*2b80*/  LEA R6, P0, R18, c[0x0][0x180], 0x3 ;  /* 0x0000600012067a11 */ /* 0x000fe200078018ff */
[----:B------:R-:W-:Y:S02]  /*2b90*/  IMAD R2, R0, c[0x0][0x1c0], RZ ;  /* 0x0000700000027a24 */ /* 0x000fe400078e02ff */
[----:B------:R-:W-:Y:S01]  /*2ba0*/  IMAD.IADD R19, R11, 0x1, R19 ;  /* 0x000000010b137824 */ /* 0x000fe200078e0213 */
[----:B------:R-:W-:Y:S01]  /*2bb0*/  IADD3 R6, P1, R6, 0x10, RZ ;  /* 0x0000001006067810 */ /* 0x000fe20007f3e0ff */
[----:B------:R-:W-:Y:S02]  /*2bc0*/  IMAD.MOV.U32 R10, RZ, RZ, c[0x0][0x1c0] ;  /* 0x00007000ff0a7624 */ /* 0x000fe400078e00ff */
[C---:B------:R-:W-:Y:S01]  /*2bd0*/  IMAD R23, R3.reuse, c[0x0][0x1c4], R2 ;  /* 0x0000710003177a24 */ /* 0x040fe200078e0202 */
[----:B------:R-:W-:Y:S01]  /*2be0*/  LEA.HI.X R19, R18, c[0x0][0x184], R19, 0x3, P0 ;  /* 0x0000610012137a11 */ /* 0x000fe200000f1c13 */
[----:B------:R-:W-:-:S03]  /*2bf0*/  IMAD.WIDE.U32 R10, R3, R10, c[0x0][0x170] ;  /* 0x00005c00030a7625 */ /* 0x000fc600078e000a */
[----:B------:R-:W-:Y:S01]  /*2c00*/  IADD3.X R19, RZ, R19, RZ, P1, !PT ;  /* 0x00000013ff137210 */ /* 0x000fe20000ffe4ff */
[----:B------:R-:W-:Y:S02]  /*2c10*/  IMAD.IADD R2, R23, 0x1, R11 ;  /* 0x0000000117027824 */ /* 0x000fe400078e020b */
.L_x_81:
[----:B------:R-:W-:-:S05]  /*2c20*/  IMAD.MOV.U32 R18, RZ, RZ, R6 ;  /* 0x000000ffff127224 */ /* 0x000fca00078e0006 */
[----:B------:R-:W2:Y:S01]  /*2c30*/  LDG.E.64 R26, [R18.64+-0x10] ;  /* 0xfffff006121a7981 */ /* 0x000ea2000c1e1b00 */
[----:B------:R-:W-:Y:S01]  /*2c40*/  IMAD.MOV.U32 R20, RZ, RZ, R12 ;  /* 0x000000ffff147224 */ /* 0x000fe200078e000c */
[----:B------:R-:W-:Y:S01]  /*2c50*/  IADD3 R22, P1, R8, R10, RZ ;  /* 0x0000000a08167210 */ /* 0x000fe20007f3e0ff */
[----:B--2---:R-:W-:Y:S02]  /*2c60*/  IMAD R23, R27, c[0x0][0x1a8], RZ ;  /* 0x00006a001b177a24 */ /* 0x004fe400078e02ff */
[----:B------:R-:W-:-:S04]  /*2c70*/  IMAD.WIDE.U32 R24, R26, c[0x0][0x1a8], R20 ;  /* 0x00006a001a187a25 */ /* 0x000fc800078e0014 */
[----:B------:R-:W-:Y:S01]  /*2c80*/  IMAD R27, R26, c[0x0][0x1ac], R23 ;  /* 0x00006b001a1b7a24 */ /* 0x000fe200078e0217 */
[----:B------:R-:W-:Y:S01]  /*2c90*/  IADD3 R28, P0, R24, c[0x0][0x188], RZ ;  /* 0x00006200181c7a10 */ /* 0x000fe20007f1e0ff */
[----:B------:R-:W-:-:S03]  /*2ca0*/  IMAD.X R23, R9, 0x1, R2, P1 ;  /* 0x0000000109177824 */ /* 0x000fc600008e0602 */
[----:B------:R-:W-:Y:S02]  /*2cb0*/  IADD3.X R29, R25, c[0x0][0x18c], R27, P0, !PT ;  /* 0x00006300191d7a10 */ /* 0x000fe400007fe41b */
[----:B------:R-:W2:Y:S04]  /*2cc0*/  LDG.E.S8 R24, [R22.64] ;  /* 0x0000000616187981 */ /* 0x000ea8000c1e1300 */
[----:B------:R-:W3:Y:S01]  /*2cd0*/  LDG.E.S8 R6, [R28.64] ;  /* 0x000000061c067981 */ /* 0x000ee2000c1e1300 */
[----:B--2---:R-:W-:Y:S01]  /*2ce0*/  IMAD R24, R24, UR4, RZ ;  /* 0x0000000418187c24 */ /* 0x004fe2000f8e02ff */
[----:B---3--:R-:W-:-:S04]  /*2cf0*/  IADD3 R25, -R6, RZ, RZ ;  /* 0x000000ff06197210 */ /* 0x008fc80007ffe1ff */
[----:B------:R-:W-:-:S04]  /*2d00*/  ISETP.NE.AND P0, PT, R24, R25, PT ;  /* 0x000000191800720c */ /* 0x000fc80003f05270 */
[----:B------:R-:W-:-:S05]  /*2d10*/  SEL R6, RZ, 0x1, !P0 ;  /* 0x00000001ff067807 */ /* 0x000fca0004000000 */
[----:B------:R0:W-:Y:S04]  /*2d20*/  STG.E.U8 [R28.64], R6 ;  /* 0x000000061c007986 */ /* 0x0001e8000c101106 */
[----:B------:R-:W2:Y:S02]  /*2d30*/  LDG.E.64 R26, [R18.64+-0x8] ;  /* 0xfffff806121a7981 */ /* 0x000ea4000c1e1b00 */
        /* <DEDUP_REMOVED lines=12> */
[----:B0-----:R-:W2:Y:S02]  /*2e00*/  LDG.E.64 R24, [R18.64] ;  /* 0x0000000612187981 */ /* 0x001ea4000c1e1b00 */
        /* <DEDUP_REMOVED lines=10> */
[----:B------:R-:W-:-:S05]  /*2eb0*/  SEL R6, RZ, 0x1, !P0 ;  /* 0x00000001ff067807 */ /* 0x000fca0004000000 */
[----:B------:R0:W-:Y:S04]  /*2ec0*/  STG.E.U8 [R28.64], R6 ;  /* 0x000000061c007986 */ /* 0x0001e8000c101106 */
[----:B------:R-:W2:Y:S04]  /*2ed0*/  LDG.E.64 R24, [R18.64+0x8] ;  /* 0x0000080612187981 */ /* 0x000ea8000c1e1b00 */
[----:B------:R-:W3:Y:S01]  /*2ee0*/  LDG.E.S8 R22, [R22.64+0x3] ;  /* 0x0000030616167981 */ /* 0x000ee2000c1e1300 */
[----:B--2---:R-:W-:-:S04]  /*2ef0*/  IMAD.WIDE.U32 R26, R24, c[0x0][0x1a8], R20 ;  /* 0x00006a00181a7a25 */ /* 0x004fc800078e0014 */
[----:B------:R-:W-:-:S04]  /*2f00*/  IMAD R25, R25, c[0x0][0x1a8], RZ ;  /* 0x00006a0019197a24 */ /* 0x000fc800078e02ff */
[----:B------:R-:W-:Y:S01]  /*2f10*/  IMAD R25, R24, c[0x0][0x1ac], R25 ;  /* 0x00006b0018197a24 */ /* 0x000fe200078e0219 */
[----:B------:R-:W-:-:S04]  /*2f20*/  IADD3 R24, P0, R26, c[0x0][0x188], RZ ;  /* 0x000062001a187a10 */ /* 0x000fc80007f1e0ff */
[----:B------:R-:W-:-:S05]  /*2f30*/  IADD3.X R25, R27, c[0x0][0x18c], R25, P0, !PT ;  /* 0x000063001b197a10 */ /* 0x000fca00007fe419 */
[----:B------:R-:W2:Y:S01]  /*2f40*/  LDG.E.S8 R20, [R24.64] ;  /* 0x0000000618147981 */ /* 0x000ea2000c1e1300 */
[----:B---3--:R-:W-:Y:S01]  /*2f50*/  IMAD R26, R22, UR4, RZ ;  /* 0x00000004161a7c24 */ /* 0x008fe2000f8e02ff */
[----:B0-----:R-:W-:-:S05]  /*2f60*/  IADD3 R6, P1, R18, 0x20, RZ ;  /* 0x0000002012067810 */ /* 0x001fca0007f3e0ff */
[----:B------:R-:W-:Y:S02]  /*2f70*/  IMAD.X R19, RZ, RZ, R19, P1 ;  /* 0x000000ffff137224 */ /* 0x000fe400008e0613 */
        /* <DEDUP_REMOVED lines=9> */
.L_x_78:
[----:B------:R-:W-:Y:S05]  /*3010*/  BSYNC B0 ;  /* 0x0000000000007941 */ /* 0x000fea0003800000 */
.L_x_77:
[----:B------:R-:W-:-:S05]  /*3020*/  IADD3 R3, P0, R3, 0x1, RZ ;  /* 0x0000000103037810 */ /* 0x000fca0007f1e0ff */
[----:B------:R-:W-:Y:S01]  /*3030*/  IMAD.X R0, RZ, RZ, R0, P0 ;  /* 0x000000ffff007224 */ /* 0x000fe200000e0600 */
[----:B------:R-:W-:-:S04]  /*3040*/  ISETP.GE.U32.AND P0, PT, R3, c[0x0][0x1c8], PT ;  /* 0x0000720003007a0c */ /* 0x000fc80003f06070 */
[----:B------:R-:W-:-:S13]  /*3050*/  ISETP.GE.AND.EX P0, PT, R0, c[0x0][0x1cc], PT, P0 ;  /* 0x0000730000007a0c */ /* 0x000fda0003f06300 */
[----:B------:R-:W-:Y:S05]  /*3060*/  @!P0 BRA `(.L_x_82) ;  /* 0xfffff4e000008947 */ /* 0x000fea000383ffff */
[----:B------:R-:W-:Y:S05]  /*3070*/  EXIT ;  /* 0x000000000000794d */ /* 0x000fea0003800000 */
.L_x_83:
        /* <DEDUP_REMOVED lines=16> */
.L_x_8912:


//--------------------- .text._ZN3cub17CUB_300001_SM_8006detail8for_each13static_kernelINS2_12policy_hub_t12policy_500_tElNS2_12op_wrapper_tIlZZZZZN2at6native36add_out_dense_sparse_compressed_cudaERNS7_6TensorERKS9_SC_RKN3c106ScalarEENKUlvE_clEvENKUlvE10_clEvENKUlvE_clEvENKUlvE_clEvEUllE_N6thrust23THRUST_300001_SM_800_NS17counting_iteratorIlNSN_11use_defaultESP_SP_EEEEEEvT0_T1_ --------------------------
	.section	.text._ZN3cub17CUB_300001_SM_8006detail8for_each13static_kernelINS2_12policy_hub_t12policy_500_tElNS2_12op_wrapper_tIlZZZZZN2at6native36add_out_dense_sparse_compressed_cudaERNS7_6TensorERKS9_SC_RKN3c106ScalarEENKUlvE_clEvENKUlvE10_clEvENKUlvE_clEvENKUlvE_clEvEUllE_N6thrust23THRUST_300001_SM_800_NS17counting_iteratorIlNSN_11use_defaultESP_SP_EEEEEEvT0_T1_,"ax",@progbits
	.sectioninfo	@"SHI_REGISTERS=32"
	.align	128
        .global         _ZN3cub17CUB_300001_SM_8006detail8for_each13static_kernelINS2_12policy_hub_t12policy_500_tElNS2_12op_wrapper_tIlZZZZZN2at6native36add_out_dense_sparse_compressed_cudaERNS7_6TensorERKS9_SC_RKN3c106ScalarEENKUlvE_clEvENKUlvE10_clEvENKUlvE_clEvENKUlvE_clEvEUllE_N6thrust23THRUST_300001_SM_800_NS17counting_iteratorIlNSN_11use_defaultESP_SP_EEEEEEvT0_T1_
        .type           _ZN3cub17CUB_300001_SM_8006detail8for_each13static_kernelINS2_12policy_hub_t12policy_500_tElNS2_12op_wrapper_tIlZZZZZN2at6native36add_out_dense_sparse_compressed_cudaERNS7_6TensorERKS9_SC_RKN3c106ScalarEENKUlvE_clEvENKUlvE10_clEvENKUlvE_clEvENKUlvE_clEvEUllE_N6thrust23THRUST_300001_SM_800_NS17counting_iteratorIlNSN_11use_defaultESP_SP_EEEEEEvT0_T1_,@function
        .size           _ZN3cub17CUB_300001_SM_8006detail8for_each13static_kernelINS2_12policy_hub_t12policy_500_tElNS2_12op_wrapper_tIlZZZZZN2at6native36add_out_dense_sparse_compressed_cudaERNS7_6TensorERKS9_SC_RKN3c106ScalarEENKUlvE_clEvENKUlvE10_clEvENKUlvE_clEvENKUlvE_clEvEUllE_N6thrust23THRUST_300001_SM_800_NS17counting_iteratorIlNSN_11use_defaultESP_SP_EEEEEEvT0_T1_,(.L_x_8913 - _ZN3cub17CUB_300001_SM_8006detail8for_each13static_kernelINS2_12policy_hub_t12policy_500_tElNS2_12op_wrapper_tIlZZZZZN2at6native36add_out_dense_sparse_compressed_cudaERNS7_6TensorERKS9_SC_RKN3c106ScalarEENKUlvE_clEvENKUlvE10_clEvENKUlvE_clEvENKUlvE_clEvEUllE_N6thrust23THRUST_300001_SM_800_NS17counting_iteratorIlNSN_11use_defaultESP_SP_EEEEEEvT0_T1_)
        .other          _ZN3cub17CUB_300001_SM_8006detail8for_each13static_kernelINS2_12policy_hub_t12policy_500_tElNS2_12op_wrapper_tIlZZZZZN2at6native36add_out_dense_sparse_compressed_cudaERNS7_6TensorERKS9_SC_RKN3c106ScalarEENKUlvE_clEvENKUlvE10_clEvENKUlvE_clEvENKUlvE_clEvEUllE_N6thrust23THRUST_300001_SM_800_NS17counting_iteratorIlNSN_11use_defaultESP_SP_EEEEEEvT0_T1_,@"STO_CUDA_ENTRY STV_DEFAULT"
_ZN3cub17CUB_300001_SM_8006detail8for_each13static_kernelINS2_12policy_hub_t12policy_500_tElNS2_12op_wrapper_tIlZZZZZN2at6native36add_out_dense_sparse_compressed_cudaERNS7_6TensorERKS9_SC_RKN3c106ScalarEENKUlvE_clEvENKUlvE10_clEvENKUlvE_clEvENKUlvE_clEvEUllE_N6thrust23THRUST_300001_SM_800_NS17counting_iteratorIlNSN_11use_defaultESP_SP_EEEEEEvT0_T1_:
.text._ZN3cub17CUB_300001_SM_8006detail8for_each13static_kernelINS2_12policy_hub_t12policy_500_tElNS2_12op_wrapper_tIlZZZZZN2at6native36add_out_dense_sparse_compressed_cudaERNS7_6TensorERKS9_SC_RKN3c106ScalarEENKUlvE_clEvENKUlvE10_clEvENKUlvE_clEvENKUlvE_clEvEUllE_N6thrust23THRUST_300001_SM_800_NS17counting_iteratorIlNSN_11use_defaultESP_SP_EEEEEEvT0_T1_:
        /* <DEDUP_REMOVED lines=23> */
[----:B------:R-:W-:Y:S01]  /*0170*/  IADD3 R8, P0, R7, R6, RZ ;  /* 0x0000000607087210 */ /* 0x000fe20007f1e0ff */
[----:B------:R-:W-:-:S04]  /*0180*/  IMAD.MOV.U32 R4, RZ, RZ, RZ ;  /* 0x000000ffff047224 */ /* 0x000fc800078e00ff */
[----:B------:R-:W-:-:S03]  /*0190*/  IMAD.X R9, RZ, RZ, R5, P0 ;  /* 0x000000ffff097224 */ /* 0x000fc600000e0605 */
.L_x_92:
        /* <DEDUP_REMOVED lines=19> */
[----:B------:R-:W-:Y:S01]  /*02d0*/  IMAD.MOV.U32 R23, RZ, RZ, R10 ;  /* 0x000000ffff177224 */ /* 0x000fe200078e000a */
[----:B------:R-:W-:Y:S01]  /*02e0*/  IADD3 R13, R13, R15, RZ ;  /* 0x0000000f0d0d7210 */ /* 0x000fe20007ffe0ff */
[----:B------:R-:W-:-:S04]  /*02f0*/  IMAD R15, R4, c[0x0][0x19c], R17 ;  /* 0x00006700040f7a24 */ /* 0x000fc800078e0211 */
[----:B------:R-:W-:-:S04]  /*0300*/  IMAD.WIDE.U32 R12, R4, c[0x0][0x198], R12 ;  /* 0x00006600040c7a25 */ /* 0x000fc800078e000c */
        /* <DEDUP_REMOVED lines=13> */
[----:B------:R-:W-:Y:S01]  /*03e0*/  IADD3 R18, P0, R18, c[0x0][0x170], RZ ;  /* 0x00005c0012127a10 */ /* 0x000fe20007f1e0ff */
[----:B------:R-:W-:-:S03]  /*03f0*/  IMAD.MOV.U32 R14, RZ, RZ, R12 ;  /* 0x000000ffff0e7224 */ /* 0x000fc600078e000c */
[----:B------:R-:W-:Y:S02]  /*0400*/  IADD3.X R19, R19, c[0x0][0x174], R21, P0, !PT ;  /* 0x00005d0013137a10 */ /* 0x000fe400007fe415 */
[----:B--2---:R-:W-:Y:S01]  /*0410*/  SHF.R.S32.HI R24, RZ, 0x1f, R23 ;  /* 0x0000001fff187819 */ /* 0x004fe20000011417 */
[----:B------:R-:W-:-:S04]  /*0420*/  IMAD.WIDE.U32 R20, R23, c[0x0][0x1a8], R14 ;  /* 0x00006a0017147a25 */ /* 0x000fc800078e000e */
[----:B------:R-:W-:Y:S01]  /*0430*/  IMAD R24, R24, c[0x0][0x1a8], RZ ;  /* 0x00006a0018187a24 */ /* 0x000fe200078e02ff */
[----:B------:R-:W-:-:S03]  /*0440*/  IADD3 R20, P0, R20, c[0x0][0x188], RZ ;  /* 0x0000620014147a10 */ /* 0x000fc60007f1e0ff */
[----:B------:R-:W-:Y:S02]  /*0450*/  IMAD R23, R23, c[0x0][0x1ac], R24 ;  /* 0x00006b0017177a24 */ /* 0x000fe400078e0218 */
[----:B------:R-:W2:Y:S03]  /*0460*/  LDG.E.S8 R24, [R18.64] ;  /* 0x0000000612187981 */ /* 0x000ea6000c1e1300 */
[----:B------:R-:W-:-:S05]  /*0470*/  IADD3.X R21, R21, c[0x0][0x18c], R23, P0, !PT ;  /* 0x0000630015157a10 */ /* 0x000fca00007fe417 */
[----:B------:R-:W3:Y:S01]  /*0480*/  LDG.E.S8 R23, [R20.64] ;  /* 0x0000000614177981 */ /* 0x000ee2000c1e1300 */
[----:B--2---:R-:W-:Y:S02]  /*0490*/  IMAD R24, R24, UR4, RZ ;  /* 0x0000000418187c24 */ /* 0x004fe4000f8e02ff */
[----:B---3--:R-:W-:-:S05]  /*04a0*/  IMAD.MOV R23, RZ, RZ, -R23 ;  /* 0x000000ffff177224 */ /* 0x008fca00078e0a17 */
[----:B------:R-:W-:-:S04]  /*04b0*/  ISETP.NE.AND P0, PT, R24, R23, PT ;  /* 0x000000171800720c */ /* 0x000fc80003f05270 */
[----:B------:R-:W-:-:S05]  /*04c0*/  SEL R25, RZ, 0x1, !P0 ;  /* 0x00000001ff197807 */ /* 0x000fca0004000000 */
[----:B------:R0:W-:Y:S01]  /*04d0*/  STG.E.U8 [R20.64], R25 ;  /* 0x0000001914007986 */ /* 0x0001e2000c101106 */
[----:B------:R-:W-:Y:S02]  /*04e0*/  ISETP.NE.AND P0, PT, R0, 0x1, PT ;  /* 0x000000010000780c */ /* 0x000fe40003f05270 */
[----:B------:R-:W-:-:S11]  /*04f0*/  IADD3 R23, R10, 0x1, RZ ;  /* 0x000000010a177810 */ /* 0x000fd60007ffe0ff */
[----:B------:R-:W-:Y:S05]  /*0500*/  @!P0 BRA `(.L_x_90) ;  /* 0x0000020000008947 */ /* 0x000fea0003800000 */
[----:B0-----:R-:W2:Y:S02]  /*0510*/  LDG.E R23, [R16.64+0x4] ;  /* 0x0000040610177981 */ /* 0x001ea4000c1e1900 */
[----:B--2---:R-:W-:Y:S01]  /*0520*/  SHF.R.S32.HI R24, RZ, 0x1f, R23 ;  /* 0x0000001fff187819 */ /* 0x004fe20000011417 */
[----:B------:R-:W-:-:S04]  /*0530*/  IMAD.WIDE.U32 R20, R23, c[0x0][0x1a8], R14 ;  /* 0x00006a0017147a25 */ /* 0x000fc800078e000e */
[----:B------:R-:W-:Y:S01]  /*0540*/  IMAD R24, R24, c[0x0][0x1a8], RZ ;  /* 0x00006a0018187a24 */ /* 0x000fe200078e02ff */
[----:B------:R-:W-:-:S03]  /*0550*/  IADD3 R20, P0, R20, c[0x0][0x188], RZ ;  /* 0x0000620014147a10 */ /* 0x000fc60007f1e0ff */
[----:B------:R-:W-:Y:S02]  /*0560*/  IMAD R23, R23, c[0x0][0x1ac], R24 ;  /* 0x00006b0017177a24 */ /* 0x000fe400078e0218 */
[----:B------:R-:W2:Y:S03]  /*0570*/  LDG.E.S8 R24, [R18.64+0x1] ;  /* 0x0000010612187981 */ /* 0x000ea6000c1e1300 */
        /* <DEDUP_REMOVED lines=10> */
[----:B0-----:R-:W2:Y:S04]  /*0620*/  LDG.E R17, [R16.64+0x8] ;  /* 0x0000080610117981 */ /* 0x001ea8000c1e1900 */
[----:B------:R-:W3:Y:S01]  /*0630*/  LDG.E.S8 R18, [R18.64+0x2] ;  /* 0x0000020612127981 */ /* 0x000ee2000c1e1300 */
[----:B--2---:R-:W-:Y:S01]  /*0640*/  SHF.R.S32.HI R0, RZ, 0x1f, R17 ;  /* 0x0000001fff007819 */ /* 0x004fe20000011411 */
[----:B------:R-:W-:-:S04]  /*0650*/  IMAD.WIDE.U32 R20, R17, c[0x0][0x1a8], R14 ;  /* 0x00006a0011147a25 */ /* 0x000fc800078e000e */
        /* <DEDUP_REMOVED lines=10> */
[----:B------:R-:W-:-:S03]  /*0700*/  IADD3 R23, R10, 0x3, RZ ;  /* 0x000000030a177810 */ /* 0x000fc60007ffe0ff */
.L_x_90:
[----:B0-----:R-:W-:Y:S05]  /*0710*/  BSYNC B2 ;  /* 0x0000000000027941 */ /* 0x001fea0003800000 */
.L_x_89:
[----:B------:R-:W-:-:S05]  /*0720*/  LOP3.LUT R11, RZ, R10, RZ, 0x33, !PT ;  /* 0x0000000aff0b7212 */ /* 0x000fca00078e33ff */
[----:B------:R-:W-:-:S05]  /*0730*/  IMAD.IADD R11, R2, 0x1, R11 ;  /* 0x00000001020b7824 */ /* 0x000fca00078e020b */
[----:B------:R-:W-:-:S13]  /*0740*/  ISETP.GE.U32.AND P0, PT, R11, 0x3, PT ;  /* 0x000000030b00780c */ /* 0x000fda0003f06070 */
[----:B------:R-:W-:Y:S05]  /*0750*/  @!P0 BRA `(.L_x_88) ;  /* 0x0000049000008947 */ /* 0x000fea0003800000 */
.L_x_91:
[--C-:B------:R-:W-:Y:S01]  /*0760*/  SHF.R.S32.HI R11, RZ, 0x1f, R23.reuse ;  /* 0x0000001fff0b7819 */ /* 0x100fe20000011417 */
[----:B------:R-:W-:Y:S02]  /*0770*/  IMAD R17, R3, c[0x0][0x1b8], RZ ;  /* 0x00006e0003117a24 */ /* 0x000fe400078e02ff */
[----:B------:R-:W-:Y:S02]  /*0780*/  IMAD.MOV.U32 R10, RZ, RZ, R23 ;  /* 0x000000ffff0a7224 */ /* 0x000fe400078e0017 */
[C---:B------:R-:W-:Y:S02]  /*0790*/  IMAD R19, R4.reuse, c[0x0][0x1bc], R17 ;  /* 0x00006f0004137a24 */ /* 0x040fe400078e0211 */
[----:B------:R-:W-:-:S04]  /*07a0*/  IMAD.WIDE.U32 R16, R4, c[0x0][0x1b8], R10 ;  /* 0x00006e0004107a25 */ /* 0x000fc800078e000a */
[----:B------:R-:W-:Y:S01]  /*07b0*/  IMAD.IADD R17, R19, 0x1, R17 ;  /* 0x0000000113117824 */ /* 0x000fe200078e0211 */
[----:B------:R-:W-:-:S04]  /*07c0*/  LEA R18, P0, R16, c[0x0][0x180], 0x2 ;  /* 0x0000600010127a11 */ /* 0x000fc800078010ff */
[----:B------:R-:W-:-:S05]  /*07d0*/  LEA.HI.X R19, R16, c[0x0][0x184], R17, 0x2, P0 ;  /* 0x0000610010137a11 */ /* 0x000fca00000f1411 */
[----:B------:R-:W2:Y:S01]  /*07e0*/  LDG.E R21, [R18.64] ;  /* 0x0000000612157981 */ /* 0x000ea2000c1e1900 */
[----:B------:R-:W-:Y:S02]  /*07f0*/  IMAD.MOV.U32 R14, RZ, RZ, R12 ;  /* 0x000000ffff0e7224 */ /* 0x000fe400078e000c */
[----:B------:R-:W-:Y:S02]  /*0800*/  IMAD R25, R3, c[0x0][0x1c0], RZ ;  /* 0x0000700003197a24 */ /* 0x000fe400078e02ff */
[----:B------:R-:W-:-:S04]  /*0810*/  IMAD.WIDE.U32 R10, R4, c[0x0][0x1c0], R10 ;  /* 0x00007000040a7a25 */ /* 0x000fc800078e000a */
[----:B------:R-:W-:Y:S01]  /*0820*/  IMAD R25, R4, c[0x0][0x1c4], R25 ;  /* 0x0000710004197a24 */ /* 0x000fe200078e0219 */
[----:B------:R-:W-:-:S04]  /*0830*/  IADD3 R10, P1, R10, c[0x0][0x170], RZ ;  /* 0x00005c000a0a7a10 */ /* 0x000fc80007f3e0ff */
[----:B------:R-:W-:Y:S02]  /*0840*/  IADD3.X R11, R25, c[0x0][0x174], R11, P1, !PT ;  /* 0x00005d00190b7a10 */ /* 0x000fe40000ffe40b */
[----:B--2---:R-:W-:Y:S01]  /*0850*/  SHF.R.S32.HI R0, RZ, 0x1f, R21 ;  /* 0x0000001fff007819 */ /* 0x004fe20000011415 */
[----:B------:R-:W-:-:S04]  /*0860*/  IMAD.WIDE.U32 R16, R21, c[0x0][0x1a8], R14 ;  /* 0x00006a0015107a25 */ /* 0x000fc800078e000e */
[----:B------:R-:W-:Y:S01]  /*0870*/  IMAD R0, R0, c[0x0][0x1a8], RZ ;  /* 0x00006a0000007a24 */ /* 0x000fe200078e02ff */
[----:B------:R-:W-:Y:S02]  /*0880*/  IADD3 R24, P0, R16, c[0x0][0x188], RZ ;  /* 0x0000620010187a10 */ /* 0x000fe40007f1e0ff */
[----:B------:R-:W2:Y:S01]  /*0890*/  LDG.E.S8 R16, [R10.64] ;  /* 0x000000060a107981 */ /* 0x000ea2000c1e1300 */
[----:B------:R-:W-:-:S05]  /*08a0*/  IMAD R21, R21, c[0x0][0x1ac], R0 ;  /* 0x00006b0015157a24 */ /* 0x000fca00078e0200 */
[----:B------:R-:W-:-:S05]  /*08b0*/  IADD3.X R25, R17, c[0x0][0x18c], R21, P0, !PT ;  /* 0x0000630011197a10 */ /* 0x000fca00007fe415 */
[----:B------:R-:W3:Y:S01]  /*08c0*/  LDG.E.S8 R0, [R24.64] ;  /* 0x0000000618007981 */ /* 0x000ee2000c1e1300 */
[----:B--2---:R-:W-:Y:S02]  /*08d0*/  IMAD R16, R16, UR4, RZ ;  /* 0x0000000410107c24 */ /* 0x004fe4000f8e02ff */
[----:B---3--:R-:W-:-:S05]  /*08e0*/  IMAD.MOV R17, RZ, RZ, -R0 ;  /* 0x000000ffff117224 */ /* 0x008fca00078e0a00 */
[----:B------:R-:W-:-:S04]  /*08f0*/  ISETP.NE.AND P0, PT, R16, R17, PT ;  /* 0x000000111000720c */ /* 0x000fc80003f05270 */
[----:B------:R-:W-:-:S05]  /*0900*/  SEL R27, RZ, 0x1, !P0 ;  /* 0x00000001ff1b7807 */ /* 0x000fca0004000000 */
[----:B------:R0:W-:Y:S04]  /*0910*/  STG.E.U8 [R24.64], R27 ;  /* 0x0000001b18007986 */ /* 0x0001e8000c101106 */
[----:B------:R-:W2:Y:S02]  /*0920*/  LDG.E R21, [R18.64+0x4] ;  /* 0x0000040612157981 */ /* 0x000ea4000c1e1900 */
[----:B--2---:R-:W-:Y:S01]  /*0930*/  SHF.R.S32.HI R0, RZ, 0x1f, R21 ;  /* 0x0000001fff007819 */ /* 0x004fe20000011415 */
[----:B------:R-:W-:-:S04]  /*0940*/  IMAD.WIDE.U32 R16, R21, c[0x0][0x1a8], R14 ;  /* 0x00006a0015107a25 */ /* 0x000fc800078e000e */
[----:B------:R-:W-:Y:S01]  /*0950*/  IMAD R0, R0, c[0x0][0x1a8], RZ ;  /* 0x00006a0000007a24 */ /* 0x000fe200078e02ff */
[----:B------:R-:W-:Y:S02]  /*0960*/  IADD3 R20, P0, R16, c[0x0][0x188], RZ ;  /* 0x0000620010147a10 */ /* 0x000fe40007f1e0ff */
[----:B------:R-:W2:Y:S01]  /*0970*/  LDG.E.S8 R16, [R10.64+0x1] ;  /* 0x000001060a107981 */ /* 0x000ea2000c1e1300 */
[----:B------:R-:W-:-:S05]  /*0980*/  IMAD R21, R21, c[0x0][0x1ac], R0 ;  /* 0x00006b0015157a24 */ /* 0x000fca00078e0200 */
[----:B------:R-:W-:-:S05]  /*0990*/  IADD3.X R21, R17, c[0x0][0x18c], R21, P0, !PT ;  /* 0x0000630011157a10 */ /* 0x000fca00007fe415 */
[----:B------:R-:W3:Y:S01]  /*09a0*/  LDG.E.S8 R0, [R20.64] ;  /* 0x0000000614007981 */ /* 0x000ee2000c1e1300 */
[----:B--2---:R-:W-:Y:S02]  /*09b0*/  IMAD R16, R16, UR4, RZ ;  /* 0x0000000410107c24 */ /* 0x004fe4000f8e02ff */
[----:B---3--:R-:W-:-:S05]  /*09c0*/  IMAD.MOV R17, RZ, RZ, -R0 ;  /* 0x000000ffff117224 */ /* 0x008fca00078e0a00 */
[----:B------:R-:W-:-:S04]  /*09d0*/  ISETP.NE.AND P0, PT, R16, R17, PT ;  /* 0x000000111000720c */ /* 0x000fc80003f05270 */
[----:B0-----:R-:W-:-:S05]  /*09e0*/  SEL R25, RZ, 0x1, !P0 ;  /* 0x00000001ff197807 */ /* 0x001fca0004000000 */
[----:B------:R0:W-:Y:S04]  /*09f0*/  STG.E.U8 [R20.64], R25 ;  /* 0x0000001914007986 */ /* 0x0001e8000c101106 */
[----:B------:R-:W2:Y:S04]  /*0a00*/  LDG.E R27, [R18.64+0x8] ;  /* 0x00000806121b7981 */ /* 0x000ea8000c1e1900 */
[----:B------:R-:W3:Y:S01]  /*0a10*/  LDG.E.S8 R24, [R10.64+0x2] ;  /* 0x000002060a187981 */ /* 0x000ee2000c1e1300 */
[----:B--2---:R-:W-:Y:S01]  /*0a20*/  SHF.R.S32.HI R0, RZ, 0x1f, R27 ;  /* 0x0000001fff007819 */ /* 0x004fe2000001141b */
[----:B------:R-:W-:-:S04]  /*0a30*/  IMAD.WIDE.U32 R16, R27, c[0x0][0x1a8], R14 ;  /* 0x00006a001b107a25 */ /* 0x000fc800078e000e */
[----:B------:R-:W-:Y:S01]  /*0a40*/  IMAD R0, R0, c[0x0][0x1a8], RZ ;  /* 0x00006a0000007a24 */ /* 0x000fe200078e02ff */
[----:B------:R-:W-:-:S03]  /*0a50*/  IADD3 R16, P0, R16, c[0x0][0x188], RZ ;  /* 0x0000620010107a10 */ /* 0x000fc60007f1e0ff */
[----:B------:R-:W-:-:S05]  /*0a60*/  IMAD R27, R27, c[0x0][0x1ac], R0 ;  /* 0x00006b001b1b7a24 */ /* 0x000fca00078e0200 */
[----:B------:R-:W-:-:S05]  /*0a70*/  IADD3.X R17, R17, c[0x0][0x18c], R27, P0, !PT ;  /* 0x0000630011117a10 */ /* 0x000fca00007fe41b */
[----:B------:R-:W0:Y:S01]  /*0a80*/  LDG.E.S8 R0, [R16.64] ;  /* 0x0000000610007981 */ /* 0x000e22000c1e1300 */
[----:B---3--:R-:W-:Y:S01]  /*0a90*/  IMAD R24, R24, UR4, RZ ;  /* 0x0000000418187c24 */ /* 0x008fe2000f8e02ff */
[----:B0-----:R-:W-:-:S04]  /*0aa0*/  IADD3 R21, -R0, RZ, RZ ;  /* 0x000000ff00157210 */ /* 0x001fc80007ffe1ff */
[----:B------:R-:W-:-:S04]  /*0ab0*/  ISETP.NE.AND P0, PT, R24, R21, PT ;  /* 0x000000151800720c */ /* 0x000fc80003f05270 */
[----:B------:R-:W-:-:S05]  /*0ac0*/  SEL R25, RZ, 0x1, !P0 ;  /* 0x00000001ff197807 */ /* 0x000fca0004000000 */
        /* <DEDUP_REMOVED lines=11> */
[----:B------:R-:W-:Y:S01]  /*0b80*/  IADD3 R23, R23, 0x4, RZ ;  /* 0x0000000417177810 */ /* 0x000fe20007ffe0ff */
[----:B0-----:R-:W-:-:S05]  /*0b90*/  IMAD.MOV R17, RZ, RZ, -R0 ;  /* 0x000000ffff117224 */ /* 0x001fca00078e0a00 */
[----:B------:R-:W-:-:S04]  /*0ba0*/  ISETP.NE.AND P0, PT, R14, R17, PT ;  /* 0x000000110e00720c */ /* 0x000fc80003f05270 */
[----:B------:R-:W-:-:S05]  /*0bb0*/  SEL R17, RZ, 0x1, !P0 ;  /* 0x00000001ff117807 */ /* 0x000fca0004000000 */
[----:B------:R0:W-:Y:S01]  /*0bc0*/  STG.E.U8 [R20.64], R17 ;  /* 0x0000001114007986 */ /* 0x0001e2000c101106 */
[----:B------:R-:W-:-:S13]  /*0bd0*/  ISETP.GE.AND P0, PT, R23, R2, PT ;  /* 0x000000021700720c */ /* 0x000fda0003f06270 */
[----:B0-----:R-:W-:Y:S05]  /*0be0*/  @!P0 BRA `(.L_x_91) ;  /* 0xfffffb7000008947 */ /* 0x001fea000383ffff */
.L_x_88:
[----:B------:R-:W-:Y:S05]  /*0bf0*/  BSYNC B1 ;  /* 0x0000000000017941 */ /* 0x000fea0003800000 */
.L_x_87:
[----:B------:R-:W-:-:S04]  /*0c00*/  IADD3 R4, R4, 0x1, RZ ;  /* 0x0000000104047810 */ /* 0x000fc80007ffe0ff */
[----:B------:R-:W-:-:S04]  /*0c10*/  ISETP.GE.U32.AND P0, PT, R4, c[0x0][0x1c8], PT ;  /* 0x0000720004007a0c */ /* 0x000fc80003f06070 */
[----:B------:R-:W-:-:S13]  /*0c20*/  ISETP.GE.AND.EX P0, PT, RZ, c[0x0][0x1cc], PT, P0 ;  /* 0x00007300ff007a0c */ /* 0x000fda0003f06300 */
[----:B------:R-:W-:Y:S05]  /*0c30*/  @!P0 BRA `(.L_x_92) ;  /* 0xfffff56000008947 */ /* 0x000fea000383ffff */
.L_x_86:
[----:B------:R-:W-:Y:S05]  /*0c40*/  BSYNC B0 ;  /* 0x0000000000007941 */ /* 0x000fea0003800000 */
.L_x_85:
        /* <DEDUP_REMOVED lines=12> */
[----:B------:R-:W-:-:S04]  /*0d10*/  IMAD R5, R6, c[0x0][0x1a4], R5 ;  /* 0x0000690006057a24 */ /* 0x000fc800078e0205 */
[----:B------:R-:W-:Y:S02]  /*0d20*/  IMAD.IADD R19, R3, 0x1, R5 ;  /* 0x0000000103137824 */ /* 0x000fe400078e0205 */
.L_x_98:
        /* <DEDUP_REMOVED lines=12> */
[----:B------:R-:W-:Y:S01]  /*0df0*/  IADD3 R0, -R8, R21, RZ ;  /* 0x0000001508007210 */ /* 0x000fe20007ffe1ff */
[----:B------:R-:W-:Y:S01]  /*0e00*/  IMAD R10, R18, c[0x0][0x198], RZ ;  /* 0x00006600120a7a24 */ /* 0x000fe200078e02ff */
[----:B------:R-:W-:Y:S01]  /*0e10*/  BSSY B1, `(.L_x_95) ;  /* 0x0000047000017945 */ /* 0x000fe20003800000 */
[----:B------:R-:W-:Y:S01]  /*0e20*/  IMAD.MOV.U32 R4, RZ, RZ, R2 ;  /* 0x000000ffff047224 */ /* 0x000fe200078e0002 */
[----:B------:R-:W-:Y:S01]  /*0e30*/  LOP3.LUT P0, R0, R0, 0x3, RZ, 0xc0, !PT ;  /* 0x0000000300007812 */ /* 0x000fe2000780c0ff */
[----:B------:R-:W-:Y:S02]  /*0e40*/  IMAD.MOV.U32 R5, RZ, RZ, R19 ;  /* 0x000000ffff057224 */ /* 0x000fe400078e0013 */
[C---:B------:R-:W-:Y:S02]  /*0e50*/  IMAD R13, R17.reuse, c[0x0][0x19c], R10 ;  /* 0x00006700110d7a24 */ /* 0x040fe400078e020a */
[----:B------:R-:W-:-:S04]  /*0e60*/  IMAD.WIDE.U32 R4, R17, c[0x0][0x198], R4 ;  /* 0x0000660011047a25 */ /* 0x000fc800078e0004 */
[----:B------:R-:W-:Y:S02]  /*0e70*/  IMAD.MOV.U32 R16, RZ, RZ, R8 ;  /* 0x000000ffff107224 */ /* 0x000fe400078e0008 */
[----:B------:R-:W-:Y:S02]  /*0e80*/  IMAD.IADD R13, R5, 0x1, R13 ;  /* 0x00000001050d7824 */ /* 0x000fe400078e020d */
        /* <DEDUP_REMOVED lines=12> */
[----:B------:R-:W-:-:S04]  /*0f50*/  IADD3 R14, P1, R14, c[0x0][0x170], RZ ;  /* 0x00005c000e0e7a10 */ /* 0x000fc80007f3e0ff */
[----:B------:R-:W-:-:S05]  /*0f60*/  IADD3.X R15, R15, c[0x0][0x174], R27, P1, !PT ;  /* 0x00005d000f0f7a10 */ /* 0x000fca0000ffe41b */
[----:B------:R-:W3:Y:S01]  /*0f70*/  LDG.E.S8 R20, [R14.64] ;  /* 0x000000060e147981 */ /* 0x000ee2000c1e1300 */
[----:B--2---:R-:W-:-:S05]  /*0f80*/  SHF.R.S32.HI R12, RZ, 0x1f, R25 ;  /* 0x0000001fff0c7819 */ /* 0x004fca0000011419 */
[----:B------:R-:W-:Y:S02]  /*0f90*/  IMAD R16, R12, c[0x0][0x1a8], RZ ;  /* 0x00006a000c107a24 */ /* 0x000fe400078e02ff */
[----:B------:R-:W-:-:S04]  /*0fa0*/  IMAD.MOV.U32 R12, RZ, RZ, R4 ;  /* 0x000000ffff0c7224 */ /* 0x000fc800078e0004 */
[----:B------:R-:W-:-:S04]  /*0fb0*/  IMAD.WIDE.U32 R22, R25, c[0x0][0x1a8], R12 ;  /* 0x00006a0019167a25 */ /* 0x000fc800078e000c */
[----:B------:R-:W-:Y:S01]  /*0fc0*/  IMAD R25, R25, c[0x0][0x1ac], R16 ;  /* 0x00006b0019197a24 */ /* 0x000fe200078e0210 */
[----:B------:R-:W-:-:S04]  /*0fd0*/  IADD3 R22, P0, R22, c[0x0][0x188], RZ ;  /* 0x0000620016167a10 */ /* 0x000fc80007f1e0ff */
[----:B------:R-:W-:-:S05]  /*0fe0*/  IADD3.X R23, R23, c[0x0][0x18c], R25, P0, !PT ;  /* 0x0000630017177a10 */ /* 0x000fca00007fe419 */
[----:B------:R-:W2:Y:S01]  /*0ff0*/  LDG.E.S8 R16, [R22.64] ;  /* 0x0000000616107981 */ /* 0x000ea2000c1e1300 */
[----:B---3--:R-:W-:Y:S01]  /*1000*/  IMAD R20, R20, UR4, RZ ;  /* 0x0000000414147c24 */ /* 0x008fe2000f8e02ff */
[----:B--2---:R-:W-:-:S04]  /*1010*/  IADD3 R25, -R16, RZ, RZ ;  /* 0x000000ff10197210 */ /* 0x004fc80007ffe1ff */
        /* <DEDUP_REMOVED lines=33> */
[----:B------:R-:W-:Y:S01]  /*1230*/  IADD3 R16, R8, 0x3, RZ ;  /* 0x0000000308107810 */ /* 0x000fe20007ffe0ff */
[----:B--2---:R-:W-:-:S05]  /*1240*/  IMAD.MOV R25, RZ, RZ, -R0 ;  /* 0x000000ffff197224 */ /* 0x004fca00078e0a00 */
[----:B------:R-:W-:-:S04]  /*1250*/  ISETP.NE.AND P0, PT, R12, R25, PT ;  /* 0x000000190c00720c */ /* 0x000fc80003f05270 */
[----:B------:R-:W-:-:S05]  /*1260*/  SEL R11, RZ, 0x1, !P0 ;  /* 0x00000001ff0b7807 */ /* 0x000fca0004000000 */
[----:B------:R0:W-:Y:S04]  /*1270*/  STG.E.U8 [R22.64], R11 ;  /* 0x0000000b16007986 */ /* 0x0001e8000c101106 */
.L_x_96:
[----:B0-----:R-:W-:Y:S05]  /*1280*/  BSYNC B1 ;  /* 0x0000000000017941 */ /* 0x001fea0003800000 */
.L_x_95:
[----:B------:R-:W-:-:S05]  /*1290*/  LOP3.LUT R0, RZ, R8, RZ, 0x33, !PT ;  /* 0x00000008ff007212 */ /* 0x000fca00078e33ff */
[----:B------:R-:W-:-:S05]  /*12a0*/  IMAD.IADD R0, R21, 0x1, R0 ;  /* 0x0000000115007824 */ /* 0x000fca00078e0200 */
[----:B------:R-:W-:-:S13]  /*12b0*/  ISETP.GE.U32.AND P0, PT, R0, 0x3, PT ;  /* 0x000000030000780c */ /* 0x000fda0003f06070 */
[----:B------:R-:W-:Y:S05]  /*12c0*/  @!P0 BRA `(.L_x_94) ;  /* 0x0000049000008947 */ /* 0x000fea0003800000 */
.L_x_97:
        /* <DEDUP_REMOVED lines=14> */
[----:B------:R-:W-:-:S05]  /*13b0*/  IADD3.X R9, R25, c[0x0][0x174], R9, P1, !PT ;  /* 0x00005d0019097a10 */ /* 0x000fca0000ffe409 */
[----:B------:R-:W3:Y:S01]  /*13c0*/  LDG.E.S8 R20, [R8.64] ;  /* 0x0000000608147981 */ /* 0x000ee2000c1e1300 */
        /* <DEDUP_REMOVED lines=21> */
[----:B---3--:R-:W-:Y:S02]  /*1520*/  IMAD R20, R20, UR4, RZ ;  /* 0x0000000414147c24 */ /* 0x008fe4000f8e02ff */
[----:B0-----:R-:W-:-:S05]  /*1530*/  IMAD.MOV R15, RZ, RZ, -R0 ;  /* 0x000000ffff0f7224 */ /* 0x001fca00078e0a00 */
        /* <DEDUP_REMOVED lines=34> */
.L_x_94:
[----:B------:R-:W-:Y:S05]  /*1760*/  BSYNC B0 ;  /* 0x0000000000007941 */ /* 0x000fea0003800000 */
.L_x_93:
[----:B------:R-:W-:-:S04]  /*1770*/  IADD3 R17, R17, 0x1, RZ ;  /* 0x0000000111117810 */ /* 0x000fc80007ffe0ff */
[----:B------:R-:W-:-:S04]  /*1780*/  ISETP.GE.U32.AND P0, PT, R17, c[0x0][0x1c8], PT ;  /* 0x0000720011007a0c */ /* 0x000fc80003f06070 */
[----:B------:R-:W-:-:S13]  /*1790*/  ISETP.GE.AND.EX P0, PT, RZ, c[0x0][0x1cc], PT, P0 ;  /* 0x00007300ff007a0c */ /* 0x000fda0003f06300 */
[----:B------:R-:W-:Y:S05]  /*17a0*/  @!P0 BRA `(.L_x_98) ;  /* 0xfffff58000008947 */ /* 0x000fea000383ffff */
[----:B------:R-:W-:Y:S05]  /*17b0*/  EXIT ;  /* 0x000000000000794d */ /* 0x000fea0003800000 */
.L_x_84:
        /* <DEDUP_REMOVED lines=9> */
[----:B------:R-:W-:-:S03]  /*1850*/  ULDC.S8 UR4, c[0x0][0x190] ;  /* 0x0000640000047ab9 */ /* 0x000fc60000000200 */
[----:B------:R-:W-:-:S04]  /*1860*/  IADD3.X R13, RZ, R4, RZ, P0, !PT ;  /* 0x00000004ff0d7210 */ /* 0x000fc800007fe4ff */
.L_x_104:
        /* <DEDUP_REMOVED lines=12> */
[----:B------:R-:W-:Y:S01]  /*1930*/  IMAD R3, R13, c[0x0][0x1a0], RZ ;  /* 0x000068000d037a24 */ /* 0x000fe200078e02ff */
[----:B------:R-:W-:Y:S01]  /*1940*/  BSSY B1, `(.L_x_101) ;  /* 0x000004b000017945 */ /* 0x000fe20003800000 */
[----:B------:R-:W-:-:S04]  /*1950*/  IMAD.WIDE.U32 R10, R12, c[0x0][0x1a0], RZ ;  /* 0x000068000c0a7a25 */ /* 0x000fc800078e00ff */
[----:B------:R-:W-:Y:S02]  /*1960*/  IMAD R9, R12, c[0x0][0x1a4], R3 ;  /* 0x000069000c097a24 */ /* 0x000fe400078e0203 */
[----:B------:R-:W-:Y:S02]  /*1970*/  IMAD.IADD R3, R2, 0x1, -R14 ;  /* 0x0000000102037824 */ /* 0x000fe400078e0a0e */
[----:B------:R-:W-:Y:S02]  /*1980*/  IMAD R5, R6, c[0x0][0x198], RZ ;  /* 0x0000660006057a24 */ /* 0x000fe400078e02ff */
[----:B------:R-:W-:Y:S01]  /*1990*/  IMAD.IADD R11, R11, 0x1, R9 ;  /* 0x000000010b0b7824 */ /* 0x000fe200078e0209 */
[----:B------:R-:W-:Y:S01]  /*19a0*/  LOP3.LUT P0, R3, R3, 0x3, RZ, 0xc0, !PT ;  /* 0x0000000303037812 */ /* 0x000fe2000780c0ff */
[C---:B------:R-:W-:Y:S02]  /*19b0*/  IMAD R5, R0.reuse, c[0x0][0x19c], R5 ;  /* 0x0000670000057a24 */ /* 0x040fe400078e0205 */
[----:B------:R-:W-:-:S04]  /*19c0*/  IMAD.WIDE.U32 R16, R0, c[0x0][0x198], R10 ;  /* 0x0000660000107a25 */ /* 0x000fc800078e000a */
[----:B------:R-:W-:Y:S02]  /*19d0*/  IMAD.MOV.U32 R9, RZ, RZ, R14 ;  /* 0x000000ffff097224 */ /* 0x000fe400078e000e */
[----:B------:R-:W-:-:S04]  /*19e0*/  IMAD.IADD R5, R17, 0x1, R5 ;  /* 0x0000000111057824 */ /* 0x000fc800078e0205 */
        /* <DEDUP_REMOVED lines=15> */
[----:B--2---:R-:W-:-:S05]  /*1ae0*/  SHF.R.S32.HI R10, RZ, 0x1f, R9 ;  /* 0x0000001fff0a7819 */ /* 0x004fca0000011409 */
[----:B------:R-:W-:Y:S01]  /*1af0*/  IMAD R24, R10, c[0x0][0x1a8], RZ ;  /* 0x00006a000a187a24 */ /* 0x000fe200078e02ff */
[----:B------:R-:W-:-:S05]  /*1b00*/  MOV R10, R16 ;  /* 0x00000010000a7202 */ /* 0x000fca0000000f00 */
[----:B------:R-:W-:-:S04]  /*1b10*/  IMAD.WIDE.U32 R20, R9, c[0x0][0x1a8], R10 ;  /* 0x00006a0009147a25 */ /* 0x000fc800078e000a */
[----:B------:R-:W-:Y:S01]  /*1b20*/  IMAD R9, R9, c[0x0][0x1ac], R24 ;  /* 0x00006b0009097a24 */ /* 0x000fe200078e0218 */
[----:B------:R-:W-:Y:S01]  /*1b30*/  IADD3 R20, P0, R20, c[0x0][0x188], RZ ;  /* 0x0000620014147a10 */ /* 0x000fe20007f1e0ff */
        /* <DEDUP_REMOVED lines=42> */
[----:B------:R-:W-:-:S03]  /*1de0*/  IADD3 R9, R14, 0x3, RZ ;  /* 0x000000030e097810 */ /* 0x000fc60007ffe0ff */
.L_x_102:
[----:B0-----:R-:W-:Y:S05]  /*1df0*/  BSYNC B1 ;  /* 0x0000000000017941 */ /* 0x001fea0003800000 */
.L_x_101:
[----:B------:R-:W-:-:S05]  /*1e00*/  LOP3.LUT R3, RZ, R14, RZ, 0x33, !PT ;  /* 0x0000000eff037212 */ /* 0x000fca00078e33ff */
[----:B------:R-:W-:-:S05]  /*1e10*/  IMAD.IADD R3, R2, 0x1, R3 ;  /* 0x0000000102037824 */ /* 0x000fca00078e0203 */
[----:B------:R-:W-:-:S13]  /*1e20*/  ISETP.GE.U32.AND P0, PT, R3, 0x3, PT ;  /* 0x000000030300780c */ /* 0x000fda0003f06070 */
[----:B------:R-:W-:Y:S05]  /*1e30*/  @!P0 BRA `(.L_x_100) ;  /* 0x000004a000008947 */ /* 0x000fea0003800000 */
.L_x_103:
[--C-:B------:R-:W-:Y:S01]  /*1e40*/  SHF.R.S32.HI R19, RZ, 0x1f, R9.reuse ;  /* 0x0000001fff137819 */ /* 0x100fe20000011409 */
[----:B------:R-:W-:Y:S02]  /*1e50*/  IMAD R3, R6, c[0x0][0x1b8], RZ ;  /* 0x00006e0006037a24 */ /* 0x000fe400078e02ff */
[----:B------:R-:W-:Y:S02]  /*1e60*/  IMAD.MOV.U32 R18, RZ, RZ, R9 ;  /* 0x000000ffff127224 */ /* 0x000fe400078e0009 */
[C---:B------:R-:W-:Y:S02]  /*1e70*/  IMAD R3, R0.reuse, c[0x0][0x1bc], R3 ;  /* 0x00006f0000037a24 */ /* 0x040fe400078e0203 */
[----:B------:R-:W-:-:S05]  /*1e80*/  IMAD.WIDE.U32 R14, R0, c[0x0][0x1b8], R18 ;  /* 0x00006e00000e7a25 */ /* 0x000fca00078e0012 */
[----:B------:R-:W-:Y:S02]  /*1e90*/  IADD3 R3, R3, R15, RZ ;  /* 0x0000000f03037210 */ /* 0x000fe40007ffe0ff */
[----:B------:R-:W-:-:S04]  /*1ea0*/  LEA R10, P0, R14, c[0x0][0x180], 0x2 ;  /* 0x000060000e0a7a11 */ /* 0x000fc800078010ff */
[----:B------:R-:W-:-:S05]  /*1eb0*/  LEA.HI.X R11, R14, c[0x0][0x184], R3, 0x2, P0 ;  /* 0x000061000e0b7a11 */ /* 0x000fca00000f1403 */
[----:B------:R-:W2:Y:S01]  /*1ec0*/  LDG.E R3, [R10.64] ;  /* 0x000000060a037981 */ /* 0x000ea2000c1e1900 */
[----:B------:R-:W-:Y:S02]  /*1ed0*/  IMAD.MOV.U32 R14, RZ, RZ, R16 ;  /* 0x000000ffff0e7224 */ /* 0x000fe400078e0010 */
[----:B------:R-:W-:Y:S02]  /*1ee0*/  IMAD.MOV.U32 R15, RZ, RZ, R5 ;  /* 0x000000ffff0f7224 */ /* 0x000fe400078e0005 */
[----:B------:R-:W-:-:S04]  /*1ef0*/  IMAD.WIDE.U32 R20, R0, c[0x0][0x1c0], R18 ;  /* 0x0000700000147a25 */ /* 0x000fc800078e0012 */
[----:B------:R-:W-:Y:S01]  /*1f00*/  IMAD R23, R6, c[0x0][0x1c0], RZ ;  /* 0x0000700006177a24 */ /* 0x000fe200078e02ff */
[----:B------:R-:W-:-:S03]  /*1f10*/  IADD3 R20, P1, R20, c[0x0][0x170], RZ ;  /* 0x00005c0014147a10 */ /* 0x000fc60007f3e0ff */
[----:B------:R-:W-:-:S05]  /*1f20*/  IMAD R23, R0, c[0x0][0x1c4], R23 ;  /* 0x0000710000177a24 */ /* 0x000fca00078e0217 */
        /* <DEDUP_REMOVED lines=18> */
[----:B------:R-:W-:-:S03]  /*2050*/  IADD3 R22, P0, R22, c[0x0][0x188], RZ ;  /* 0x0000620016167a10 */ /* 0x000fc60007f1e0ff */
[----:B------:R-:W-:-:S05]  /*2060*/  IMAD R25, R25, c[0x0][0x1ac], R24 ;  /* 0x00006b0019197a24 */ /* 0x000fca00078e0218 */
        /* <DEDUP_REMOVED lines=35> */
[----:B0-----:R-:W-:-:S05]  /*22a0*/  SEL R3, RZ, 0x1, !P0 ;  /* 0x00000001ff037807 */ /* 0x001fca0004000000 */
[----:B------:R0:W-:Y:S01]  /*22b0*/  STG.E.U8 [R14.64], R3 ;  /* 0x000000030e007986 */ /* 0x0001e2000c101106 */
[----:B------:R-:W-:-:S13]  /*22c0*/  ISETP.GE.AND P0, PT, R9, R2, PT ;  /* 0x000000020900720c */ /* 0x000fda0003f06270 */
[----:B0-----:R-:W-:Y:S05]  /*22d0*/  @!P0 BRA `(.L_x_103) ;  /* 0xfffffb6000008947 */ /* 0x001fea000383ffff */
.L_x_100:
[----:B------:R-:W-:Y:S05]  /*22e0*/  BSYNC B0 ;  /* 0x0000000000007941 */ /* 0x000fea0003800000 */
.L_x_99:
[----:B------:R-:W-:-:S04]  /*22f0*/  IADD3 R0, R0, 0x1, RZ ;  /* 0x0000000100007810 */ /* 0x000fc80007ffe0ff */
[----:B------:R-:W-:-:S04]  /*2300*/  ISETP.GE.U32.AND P0, PT, R0, c[0x0][0x1c8], PT ;  /* 0x0000720000007a0c */ /* 0x000fc80003f06070 */
[----:B------:R-:W-:-:S13]  /*2310*/  ISETP.GE.AND.EX P0, PT, RZ, c[0x0][0x1cc], PT, P0 ;  /* 0x00007300ff007a0c */ /* 0x000fda0003f06300 */
[----:B------:R-:W-:Y:S05]  /*2320*/  @!P0 BRA `(.L_x_104) ;  /* 0xfffff54000008947 */ /* 0x000fea000383ffff */
[----:B------:R-:W-:Y:S01]  /*2330*/  IADD3 R7, R7, 0x100, RZ ;  /* 0x0000010007077810 */ /* 0x000fe20007ffe0ff */
[----:B------:R-:W-:-:S03]  /*2340*/  IMAD.MOV.U32 R0, RZ, RZ, RZ ;  /* 0x000000ffff007224 */ /* 0x000fc600078e00ff */
[----:B------:R-:W-:-:S04]  /*2350*/  IADD3 R8, P0, R7, R8, RZ ;  /* 0x0000000807087210 */ /* 0x000fc80007f1e0ff */
[----:B------:R-:W-:Y:S01]  /*2360*/  IADD3.X R9, RZ, R4, RZ, P0, !PT ;  /* 0x00000004ff097210 */ /* 0x000fe200007fe4ff */
[----:B------:R-:W-:-:S04]  /*2370*/  IMAD.WIDE.U32 R10, R8, c[0x0][0x1a0], RZ ;  /* 0x00006800080a7a25 */ /* 0x000fc800078e00ff */
[----:B------:R-:W-:-:S04]  /*2380*/  IMAD R3, R9, c[0x0][0x1a0], RZ ;  /* 0x0000680009037a24 */ /* 0x000fc800078e02ff */
[----:B------:R-:W-:-:S04]  /*2390*/  IMAD R3, R8, c[0x0][0x1a4], R3 ;  /* 0x0000690008037a24 */ /* 0x000fc800078e0203 */
[----:B------:R-:W-:Y:S02]  /*23a0*/  IMAD.IADD R3, R11, 0x1, R3 ;  /* 0x000000010b037824 */ /* 0x000fe400078e0203 */
.L_x_110:
        /* <DEDUP_REMOVED lines=11> */
[----:B0-----:R-:W-:Y:S05]  /*2460*/  @!P0 BRA `(.L_x_106) ;  /* 0x00000a1000008947 */ /* 0x001fea0003800000 */
[----:B------:R-:W-:Y:S01]  /*2470*/  IMAD.IADD R21, R2, 0x1, -R6 ;  /* 0x0000000102157824 */ /* 0x000fe200078e0a06 */
[----:B------:R-:W-:Y:S01]  /*2480*/  BSSY B1, `(.L_x_107) ;  /* 0x0000048000017945 */ /* 0x000fe20003800000 */
[----:B------:R-:W-:Y:S01]  /*2490*/  IMAD.MOV.U32 R4, RZ, RZ, R10 ;  /* 0x000000ffff047224 */ /* 0x000fe200078e000a */
[----:B------:R-:W-:Y:S01]  /*24a0*/  MOV R27, R6 ;  /* 0x00000006001b7202 */ /* 0x000fe20000000f00 */
[----:B------:R-:W-:Y:S01]  /*24b0*/  IMAD.MOV.U32 R5, RZ, RZ, R3 ;  /* 0x000000ffff057224 */ /* 0x000fe200078e0003 */
[----:B------:R-:W-:Y:S01]  /*24c0*/  LOP3.LUT P0, R21, R21, 0x3, RZ, 0xc0, !PT ;  /* 0x0000000315157812 */ /* 0x000fe2000780c0ff */
[----:B------:R-:W-:Y:S02]  /*24d0*/  IMAD R15, R20, c[0x0][0x198], RZ ;  /* 0x00006600140f7a24 */ /* 0x000fe400078e02ff */
[----:B------:R-:W-:-:S04]  /*24e0*/  IMAD.WIDE.U32 R12, R0, c[0x0][0x198], R4 ;  /* 0x00006600000c7a25 */ /* 0x000fc800078e0004 */
[----:B------:R-:W-:-:S04]  /*24f0*/  IMAD R5, R0, c[0x0][0x19c], R15 ;  /* 0x0000670000057a24 */ /* 0x000fc800078e020f */
        /* <DEDUP_REMOVED lines=14> */
[----:B------:R-:W-:Y:S02]  /*25e0*/  IADD3.X R17, R17, c[0x0][0x174], R25, P1, !PT ;  /* 0x00005d0011117a10 */ /* 0x000fe40000ffe419 */
[----:B--2---:R-:W-:-:S05]  /*25f0*/  SHF.R.S32.HI R4, RZ, 0x1f, R23 ;  /* 0x0000001fff047819 */ /* 0x004fca0000011417 */
[----:B------:R-:W-:Y:S02]  /*2600*/  IMAD R22, R4, c[0x0][0x1a8], RZ ;  /* 0x00006a0004167a24 */ /* 0x000fe400078e02ff */
[----:B------:R-:W-:-:S04]  /*2610*/  IMAD.MOV.U32 R4, RZ, RZ, R12 ;  /* 0x000000ffff047224 */ /* 0x000fc800078e000c */
[----:B------:R-:W-:-:S04]  /*2620*/  IMAD.WIDE.U32 R18, R23, c[0x0][0x1a8], R4 ;  /* 0x00006a0017127a25 */ /* 0x000fc800078e0004 */
[----:B------:R-:W-:Y:S01]  /*2630*/  IMAD R23, R23, c[0x0][0x1ac], R22 ;  /* 0x00006b0017177a24 */ /* 0x000fe200078e0216 */
[----:B------:R-:W-:-:S04]  /*2640*/  IADD3 R18, P0, R18, c[0x0][0x188], RZ ;  /* 0x0000620012127a10 */ /* 0x000fc80007f1e0ff */
[----:B------:R-:W-:Y:S02]  /*2650*/  IADD3.X R19, R19, c[0x0][0x18c], R23, P0, !PT ;  /* 0x0000630013137a10 */ /* 0x000fe400007fe417 */
[----:B------:R-:W2:Y:S04]  /*2660*/  LDG.E.S8 R23, [R16.64] ;  /* 0x0000000610177981 */ /* 0x000ea8000c1e1300 */
[----:B------:R-:W3:Y:S01]  /*2670*/  LDG.E.S8 R22, [R18.64] ;  /* 0x0000000612167981 */ /* 0x000ee2000c1e1300 */
[----:B------:R-:W-:Y:S01]  /*2680*/  IADD3 R27, R6, 0x1, RZ ;  /* 0x00000001061b7810 */ /* 0x000fe20007ffe0ff */
[----:B--2---:R-:W-:Y:S02]  /*2690*/  IMAD R23, R23, UR4, RZ ;  /* 0x0000000417177c24 */ /* 0x004fe4000f8e02ff */
[----:B---3--:R-:W-:-:S05]  /*26a0*/  IMAD.MOV R22, RZ, RZ, -R22 ;  /* 0x000000ffff167224 */ /* 0x008fca00078e0a16 */
[----:B------:R-:W-:-:S04]  /*26b0*/  ISETP.NE.AND P0, PT, R23, R22, PT ;  /* 0x000000161700720c */ /* 0x000fc80003f05270 */
[----:B------:R-:W-:Y:S02]  /*26c0*/  SEL R23, RZ, 0x1, !P0 ;  /* 0x00000001ff177807 */ /* 0x000fe40004000000 */
[----:B------:R-:W-:-:S03]  /*26d0*/  ISETP.NE.AND P0, PT, R21, 0x1, PT ;  /* 0x000000011500780c */ /* 0x000fc60003f05270 */
[----:B------:R0:W-:Y:S10]  /*26e0*/  STG.E.U8 [R18.64], R23 ;  /* 0x0000001712007986 */ /* 0x0001f4000c101106 */
[----:B------:R-:W-:Y:S05]  /*26f0*/  @!P0 BRA `(.L_x_108) ;  /* 0x0000020000008947 */ /* 0x000fea0003800000 */
[----:B0-----:R-:W2:Y:S02]  /*2700*/  LDG.E R23, [R14.64+0x4] ;  /* 0x000004060e177981 */ /* 0x001ea4000c1e1900 */
        /* <DEDUP_REMOVED lines=16> */
[----:B------:R-:W2:Y:S04]  /*2810*/  LDG.E R15, [R14.64+0x8] ;  /* 0x000008060e0f7981 */ /* 0x000ea8000c1e1900 */
[----:B------:R-:W3:Y:S01]  /*2820*/  LDG.E.S8 R16, [R16.64+0x2] ;  /* 0x0000020610107981 */ /* 0x000ee2000c1e1300 */
[----:B--2---:R-:W-:Y:S01]  /*2830*/  SHF.R.S32.HI R21, RZ, 0x1f, R15 ;  /* 0x0000001fff157819 */ /* 0x004fe2000001140f */
[----:B0-----:R-:W-:-:S04]  /*2840*/  IMAD.WIDE.U32 R18, R15, c[0x0][0x1a8], R4 ;  /* 0x00006a000f127a25 */ /* 0x001fc800078e0004 */
        /* <DEDUP_REMOVED lines=11> */
.L_x_108:
[----:B------:R-:W-:Y:S05]  /*2900*/  BSYNC B1 ;  /* 0x0000000000017941 */ /* 0x000fea0003800000 */
.L_x_107:
[----:B------:R-:W-:-:S04]  /*2910*/  LOP3.LUT R7, RZ, R6, RZ, 0x33, !PT ;  /* 0x00000006ff077212 */ /* 0x000fc800078e33ff */
[----:B------:R-:W-:-:S04]  /*2920*/  IADD3 R7, R2, R7, RZ ;  /* 0x0000000702077210 */ /* 0x000fc80007ffe0ff */
[----:B------:R-:W-:-:S13]  /*2930*/  ISETP.GE.U32.AND P0, PT, R7, 0x3, PT ;  /* 0x000000030700780c */ /* 0x000fda0003f06070 */
[----:B------:R-:W-:Y:S05]  /*2940*/  @!P0 BRA `(.L_x_106) ;  /* 0x0000053000008947 */ /* 0x000fea0003800000 */
[--C-:B0-----:R-:W-:Y:S01]  /*2950*/  SHF.R.S32.HI R15, RZ, 0x1f, R27.reuse ;  /* 0x0000001fff0f7819 */ /* 0x101fe2000001141b */
[C---:B------:R-:W-:Y:S02]  /*2960*/  IMAD R21, R20.reuse, c[0x0][0x1b8], RZ ;  /* 0x00006e0014157a24 */ /* 0x040fe400078e02ff */
[----:B------:R-:W-:Y:S02]  /*2970*/  IMAD.MOV.U32 R14, RZ, RZ, R27 ;  /* 0x000000ffff0e7224 */ /* 0x000fe400078e001b */
[----:B------:R-:W-:Y:S02]  /*2980*/  IMAD R19, R20, c[0x0][0x1c0], RZ ;  /* 0x0000700014137a24 */ /* 0x000fe400078e02ff */
[----:B------:R-:W-:Y:S02]  /*2990*/  IMAD.MOV.U32 R17, RZ, RZ, c[0x0][0x1c0] ;  /* 0x00007000ff117624 */ /* 0x000fe400078e00ff */
[----:B------:R-:W-:-:S04]  /*29a0*/  IMAD.WIDE.U32 R6, R0, c[0x0][0x1b8], R14 ;  /* 0x00006e0000067a25 */ /* 0x000fc800078e000e */
[----:B------:R-:W-:Y:S01]  /*29b0*/  IMAD R21, R0, c[0x0][0x1bc], R21 ;  /* 0x00006f0000157a24 */ /* 0x000fe200078e0215 */
[----:B------:R-:W-:Y:S01]  /*29c0*/  LEA R22, P0, R6, c[0x0][0x180], 0x2 ;  /* 0x0000600006167a11 */ /* 0x000fe200078010ff */
[C---:B------:R-:W-:Y:S02]  /*29d0*/  IMAD R19, R0.reuse, c[0x0][0x1c4], R19 ;  /* 0x0000710000137a24 */ /* 0x040fe400078e0213 */
[----:B------:R-:W-:-:S04]  /*29e0*/  IMAD.WIDE.U32 R16, R0, R17, c[0x0][0x170] ;  /* 0x00005c0000107625 */ /* 0x000fc800078e0011 */
[----:B------:R-:W-:Y:S02]  /*29f0*/  IMAD.IADD R7, R21, 0x1, R7 ;  /* 0x0000000115077824 */ /* 0x000fe400078e0207 */
[----:B------:R-:W-:Y:S02]  /*2a00*/  IMAD.IADD R25, R19, 0x1, R17 ;  /* 0x0000000113197824 */ /* 0x000fe400078e0211 */
[----:B------:R-:W-:Y:S01]  /*2a10*/  IMAD.MOV.U32 R4, RZ, RZ, R16 ;  /* 0x000000ffff047224 */ /* 0x000fe200078e0010 */
[----:B------:R-:W-:Y:S02]  /*2a20*/  LEA.HI.X R17, R6, c[0x0][0x184], R7, 0x2, P0 ;  /* 0x0000610006117a11 */ /* 0x000fe400000f1407 */
[----:B------:R-:W-:Y:S02]  /*2a30*/  MOV R7, R27 ;  /* 0x0000001b00077202 */ /* 0x000fe40000000f00 */
.L_x_109:
[----:B------:R-:W-:-:S05]  /*2a40*/  IMAD.MOV.U32 R16, RZ, RZ, R22 ;  /* 0x000000ffff107224 */ /* 0x000fca00078e0016 */
[----:B------:R-:W2:Y:S01]  /*2a50*/  LDG.E R21, [R16.64] ;  /* 0x0000000610157981 */ /* 0x000ea2000c1e1900 */
[----:B------:R-:W-:Y:S01]  /*2a60*/  IMAD.MOV.U32 R18, RZ, RZ, R12 ;  /* 0x000000ffff127224 */ /* 0x000fe200078e000c */
[----:B------:R-:W-:Y:S01]  /*2a70*/  IADD3 R20, P1, R4, R7, RZ ;  /* 0x0000000704147210 */ /* 0x000fe20007f3e0ff */
[----:B------:R-:W-:Y:S01]  /*2a80*/  IMAD.MOV.U32 R19, RZ, RZ, R5 ;  /* 0x000000ffff137224 */ /* 0x000fe200078e0005 */
[----:B--2---:R-:W-:-:S03]  /*2a90*/  SHF.R.S32.HI R6, RZ, 0x1f, R21 ;  /* 0x0000001fff067819 */ /* 0x004fc60000011415 */
[----:B------:R-:W-:-:S04]  /*2aa0*/  IMAD.WIDE.U32 R22, R21, c[0x0][0x1a8], R18 ;  /* 0x00006a0015167a25 */ /* 0x000fc800078e0012 */
[----:B------:R-:W-:Y:S01]  /*2ab0*/  IMAD R6, R6, c[0x0][0x1a8], RZ ;  /* 0x00006a0006067a24 */ /* 0x000fe200078e02ff */
[----:B------:R-:W-:-:S03]  /*2ac0*/  IADD3 R22, P0, R22, c[0x0][0x188], RZ ;  /* 0x0000620016167a10 */ /* 0x000fc60007f1e0ff */
[----:B------:R-:W-:Y:S02]  /*2ad0*/  IMAD R29, R21, c[0x0][0x1ac], R6 ;  /* 0x00006b00151d7a24 */ /* 0x000fe400078e0206 */
[----:B------:R-:W-:-:S03]  /*2ae0*/  IMAD.X R21, R15, 0x1, R25, P1 ;  /* 0x000000010f157824 */ /* 0x000fc600008e0619 */
[----:B------:R-:W-:Y:S02]  /*2af0*/  IADD3.X R23, R23, c[0x0][0x18c], R29, P0, !PT ;  /* 0x0000630017177a10 */ /* 0x000fe400007fe41d */
[----:B------:R-:W2:Y:S04]  /*2b00*/  LDG.E.S8 R24, [R20.64] ;  /* 0x0000000614187981 */ /* 0x000ea8000c1e1300 */
[----:B------:R-:W3:Y:S01]  /*2b10*/  LDG.E.S8 R6, [R22.64] ;  /* 0x0000000616067981 */ /* 0x000ee2000c1e1300 */
[----:B--2---:R-:W-:Y:S02]  /*2b20*/  IMAD R24, R24, UR4, RZ ;  /* 0x0000000418187c24 */ /* 0x004fe4000f8e02ff */
[----:B---3--:R-:W-:-:S05]  /*2b30*/  IMAD.MOV R29, RZ, RZ, -R6 ;  /* 0x000000ffff1d7224 */ /* 0x008fca00078e0a06 */
[----:B------:R-:W-:-:S04]  /*2b40*/  ISETP.NE.AND P0, PT, R24, R29, PT ;  /* 0x0000001d1800720c */ /* 0x000fc80003f05270 */
[----:B------:R-:W-:-:S05]  /*2b50*/  SEL R6, RZ, 0x1, !P0 ;  /* 0x00000001ff067807 */ /* 0x000fca0004000000 */
[----:B------:R0:W-:Y:S04]  /*2b60*/  STG.E.U8 [R22.64], R6 ;  /* 0x0000000616007986 */ /* 0x0001e8000c101106 */
        /* <DEDUP_REMOVED lines=14> */
[----:B------:R-:W2:Y:S02]  /*2c50*/  LDG.E R24, [R16.64+0x8] ;  /* 0x0000080610187981 */ /* 0x000ea4000c1e1900 */
[----:B--2---:R-:W-:-:S05]  /*2c60*/  SHF.R.S32.HI R22, RZ, 0x1f, R24 ;  /* 0x0000001fff167819 */ /* 0x004fca0000011418 */
[----:B------:R-:W-:Y:S02]  /*2c70*/  IMAD R26, R22, c[0x0][0x1a8], RZ ;  /* 0x00006a00161a7a24 */ /* 0x000fe400078e02ff */
[----:B------:R-:W-:-:S04]  /*2c80*/  IMAD.WIDE.U32 R22, R24, c[0x0][0x1a8], R18 ;  /* 0x00006a0018167a25 */ /* 0x000fc800078e0012 */
[----:B------:R-:W-:Y:S01]  /*2c90*/  IMAD R26, R24, c[0x0][0x1ac], R26 ;  /* 0x00006b00181a7a24 */ /* 0x000fe200078e021a */
[----:B------:R-:W-:-:S04]  /*2ca0*/  IADD3 R22, P0, R22, c[0x0][0x188], RZ ;  /* 0x0000620016167a10 */ /* 0x000fc80007f1e0ff */
[----:B------:R-:W-:Y:S02]  /*2cb0*/  IADD3.X R23, R23, c[0x0][0x18c], R26, P0, !PT ;  /* 0x0000630017177a10 */ /* 0x000fe400007fe41a */
[----:B------:R-:W2:Y:S04]  /*2cc0*/  LDG.E.S8 R26, [R20.64+0x2] ;  /* 0x00000206141a7981 */ /* 0x000ea8000c1e1300 */
[----:B------:R-:W0:Y:S01]  /*2cd0*/  LDG.E.S8 R24, [R22.64] ;  /* 0x0000000616187981 */ /* 0x000e22000c1e1300 */
[----:B--2---:R-:W-:Y:S02]  /*2ce0*/  IMAD R26, R26, UR4, RZ ;  /* 0x000000041a1a7c24 */ /* 0x004fe4000f8e02ff */
        /* <DEDUP_REMOVED lines=14> */
[----:B------:R-:W-:Y:S02]  /*2dd0*/  IADD3 R27, R27, 0x4, RZ ;  /* 0x000000041b1b7810 */ /* 0x000fe40007ffe0ff */
[----:B------:R-:W-:Y:S02]  /*2de0*/  IADD3 R4, P1, R4, 0x4, RZ ;  /* 0x0000000404047810 */ /* 0x000fe40007f3e0ff */
[----:B0-----:R-:W-:-:S03]  /*2df0*/  IADD3 R22, P2, R16, 0x10, RZ ;  /* 0x0000001010167810 */ /* 0x001fc60007f5e0ff */
[----:B------:R-:W-:Y:S02]  /*2e00*/  IMAD.X R25, RZ, RZ, R25, P1 ;  /* 0x000000ffff197224 */ /* 0x000fe400008e0619 */
[----:B------:R-:W-:Y:S02]  /*2e10*/  IMAD.X R17, RZ, RZ, R17, P2 ;  /* 0x000000ffff117224 */ /* 0x000fe400010e0611 */
[----:B--2---:R-:W-:-:S05]  /*2e20*/  IMAD.MOV R23, RZ, RZ, -R6 ;  /* 0x000000ffff177224 */ /* 0x004fca00078e0a06 */
[----:B------:R-:W-:-:S04]  /*2e30*/  ISETP.NE.AND P0, PT, R24, R23, PT ;  /* 0x000000171800720c */ /* 0x000fc80003f05270 */
[----:B------:R-:W-:-:S05]  /*2e40*/  SEL R23, RZ, 0x1, !P0 ;  /* 0x00000001ff177807 */ /* 0x000fca0004000000 */
[----:B------:R0:W-:Y:S01]  /*2e50*/  STG.E.U8 [R18.64], R23 ;  /* 0x0000001712007986 */ /* 0x0001e2000c101106 */
[----:B------:R-:W-:-:S13]  /*2e60*/  ISETP.GE.AND P0, PT, R27, R2, PT ;  /* 0x000000021b00720c */ /* 0x000fda0003f06270 */
[----:B0-----:R-:W-:Y:S05]  /*2e70*/  @!P0 BRA `(.L_x_109) ;  /* 0xfffffbc000008947 */ /* 0x001fea000383ffff */
.L_x_106:
[----:B------:R-:W-:Y:S05]  /*2e80*/  BSYNC B0 ;  /* 0x0000000000007941 */ /* 0x000fea0003800000 */
.L_x_105:
[----:B------:R-:W-:-:S04]  /*2e90*/  IADD3 R0, R0, 0x1, RZ ;  /* 0x0000000100007810 */ /* 0x000fc80007ffe0ff */
[----:B------:R-:W-:-:S04]  /*2ea0*/  ISETP.GE.U32.AND P0, PT, R0, c[0x0][0x1c8], PT ;  /* 0x0000720000007a0c */ /* 0x000fc80003f06070 */
[----:B------:R-:W-:-:S13]  /*2eb0*/  ISETP.GE.AND.EX P0, PT, RZ, c[0x0][0x1cc], PT, P0 ;  /* 0x00007300ff007a0c */ /* 0x000fda0003f06300 */
[----:B------:R-:W-:Y:S05]  /*2ec0*/  @!P0 BRA `(.L_x_110) ;  /* 0xfffff4e000008947 */ /* 0x000fea000383ffff */
[----:B------:R-:W-:Y:S05]  /*2ed0*/  EXIT ;  /* 0x000000000000794d */ /* 0x000fea0003800000 */
.L_x_111:
        /* <DEDUP_REMOVED lines=10> */
.L_x_8913:


//--------------------- .text._ZN3cub17CUB_300001_SM_8006detail8for_each13static_kernelINS2_12policy_hub_t12policy_500_tElNS2_12op_wrapper_tIlZZZZZN2at6native36add_out_dense_sparse_compressed_cudaERNS7_6TensorERKS9_SC_RKN3c106ScalarEENKUlvE_clEvENKUlvE9_clEvENKUlvE_clEvENKUlvE0_clEvEUllE_N6thrust23THRUST_300001_SM_800_NS17counting_iteratorIlNSN_11use_defaultESP_SP_EEEEEEvT0_T1_ --------------------------
	.section	.text._ZN3cub17CUB_300001_SM_8006detail8for_each13static_kernelINS2_12policy_hub_t12policy_500_tElNS2_12op_wrapper_tIlZZZZZN2at6native36add_out_dense_sparse_compressed_cudaERNS7_6TensorERKS9_SC_RKN3c106ScalarEENKUlvE_clEvENKUlvE9_clEvENKUlvE_clEvENKUlvE0_clEvEUllE_N6thrust23THRUST_300001_SM_800_NS17counting_iteratorIlNSN_11use_defaultESP_SP_EEEEEEvT0_T1_,"ax",@progbits
	.sectioninfo	@"SHI_REGISTERS=32"
	.align	128
        .global         _ZN3cub17CUB_300001_SM_8006detail8for_each13static_kernelINS2_12policy_hub_t12policy_500_tElNS2_12op_wrapper_tIlZZZZZN2at6native36add_out_dense_sparse_compressed_cudaERNS7_6TensorERKS9_SC_RKN3c106ScalarEENKUlvE_clEvENKUlvE9_clEvENKUlvE_clEvENKUlvE0_clEvEUllE_N6thrust23THRUST_300001_SM_800_NS17counting_iteratorIlNSN_11use_defaultESP_SP_EEEEEEvT0_T1_
        .type           _ZN3cub17CUB_300001_SM_8006detail8for_each13static_kernelINS2_12policy_hub_t12policy_500_tElNS2_12op_wrapper_tIlZZZZZN2at6native36add_out_dense_sparse_compressed_cudaERNS7_6TensorERKS9_SC_RKN3c106ScalarEENKUlvE_clEvENKUlvE9_clEvENKUlvE_clEvENKUlvE0_clEvEUllE_N6thrust23THRUST_300001_SM_800_NS17counting_iteratorIlNSN_11use_defaultESP_SP_EEEEEEvT0_T1_,@function
        .size           _ZN3cub17CUB_300001_SM_8006detail8for_each13static_kernelINS2_12policy_hub_t12policy_500_tElNS2_12op_wrapper_tIlZZZZZN2at6native36add_out_dense_sparse_compressed_cudaERNS7_6TensorERKS9_SC_RKN3c106ScalarEENKUlvE_clEvENKUlvE9_clEvENKUlvE_clEvENKUlvE0_clEvEUllE_N6thrust23THRUST_300001_SM_800_NS17counting_iteratorIlNSN_11use_defaultESP_SP_EEEEEEvT0_T1_,(.L_x_8914 - _ZN3cub17CUB_300001_SM_8006detail8for_each13static_kernelINS2_12policy_hub_t12policy_500_tElNS2_12op_wrapper_tIlZZZZZN2at6native36add_out_dense_sparse_compressed_cudaERNS7_6TensorERKS9_SC_RKN3c106ScalarEENKUlvE_clEvENKUlvE9_clEvENKUlvE_clEvENKUlvE0_clEvEUllE_N6thrust23THRUST_300001_SM_800_NS17counting_iteratorIlNSN_11use_defaultESP_SP_EEEEEEvT0_T1_)
        .other          _ZN3cub17CUB_300001_SM_8006detail8for_each13static_kernelINS2_12policy_hub_t12policy_500_tElNS2_12op_wrapper_tIlZZZZZN2at6native36add_out_dense_sparse_compressed_cudaERNS7_6TensorERKS9_SC_RKN3c106ScalarEENKUlvE_clEvENKUlvE9_clEvENKUlvE_clEvENKUlvE0_clEvEUllE_N6thrust23THRUST_300001_SM_800_NS17counting_iteratorIlNSN_11use_defaultESP_SP_EEEEEEvT0_T1_,@"STO_CUDA_ENTRY STV_DEFAULT"
_ZN3cub17CUB_300001_SM_8006detail8for_each13static_kernelINS2_12policy_hub_t12policy_500_tElNS2_12op_wrapper_tIlZZZZZN2at6native36add_out_dense_sparse_compressed_cudaERNS7_6TensorERKS9_SC_RKN3c106ScalarEENKUlvE_clEvENKUlvE9_clEvENKUlvE_clEvENKUlvE0_clEvEUllE_N6thrust23THRUST_300001_SM_800_NS17counting_iteratorIlNSN_11use_defaultESP_SP_EEEEEEvT0_T1_:
.text._ZN3cub17CUB_300001_SM_8006detail8for_each13static_kernelINS2_12policy_hub_t12policy_500_tElNS2_12op_wrapper_tIlZZZZZN2at6native36add_out_dense_sparse_compressed_cudaERNS7_6TensorERKS9_SC_RKN3c106ScalarEENKUlvE_clEvENKUlvE9_clEvENKUlvE_clEvENKUlvE0_clEvEUllE_N6thrust23THRUST_300001_SM_800_NS17counting_iteratorIlNSN_11use_defaultESP_SP_EEEEEEvT0_T1_:
        /* <DEDUP_REMOVED lines=23> */
[----:B------:R-:W-:Y:S01]  /*0170*/  HADD2.F32 R4, -RZ, c[0x0] [0x190].H0_H0 ;  /* 0x20006400ff047630 */ /* 0x000fe20000004100 */
[----:B------:R-:W-:Y:S02]  /*0180*/  IMAD.MOV.U32 R6, RZ, RZ, RZ ;  /* 0x000000ffff067224 */ /* 0x000fe400078e00ff */
[----:B------:R-:W-:Y:S01]  /*0190*/  IADD3.X R11, RZ, R3, RZ, P0, !PT ;  /* 0x00000003ff0b7210 */ /* 0x000fe200007fe4ff */
[----:B------:R-:W-:-:S04]  /*01a0*/  IMAD.WIDE.U32 R8, R10, c[0x0][0x1a0], RZ ;  /* 0x000068000a087a25 */ /* 0x000fc800078e00ff */
[----:B------:R-:W-:-:S04]  /*01b0*/  IMAD R5, R11, c[0x0][0x1a0], RZ ;  /* 0x000068000b057a24 */ /* 0x000fc800078e02ff */
[----:B------:R-:W-:Y:S02]  /*01c0*/  IMAD R7, R10, c[0x0][0x1a4], R5 ;  /* 0x000069000a077a24 */ /* 0x000fe400078e0205 */
[----:B------:R-:W-:Y:S02]  /*01d0*/  IMAD.MOV.U32 R5, RZ, RZ, RZ ;  /* 0x000000ffff057224 */ /* 0x000fe400078e00ff */
[----:B------:R-:W-:Y:S02]  /*01e0*/  IMAD.IADD R7, R9, 0x1, R7 ;  /* 0x0000000109077824 */ /* 0x000fe400078e0207 */
.L_x_120:
[----:B------:R-:W-:Y:S02]  /*01f0*/  IMAD R14, R6, c[0x0][0x1b0], RZ ;  /* 0x00006c00060e7a24 */ /* 0x000fe400078e02ff */
[----:B------:R-:W-:-:S04]  /*0200*/  IMAD.WIDE.U32 R12, R5, c[0x0][0x1b0], R10 ;  /* 0x00006c00050c7a25 */ /* 0x000fc800078e000a */
[----:B------:R-:W-:Y:S01]  /*0210*/  IMAD R15, R5, c[0x0][0x1b4], R14 ;  /* 0x00006d00050f7a24 */ /* 0x000fe200078e020e */
[----:B------:R-:W-:-:S04]  /*0220*/  LEA R14, P0, R12, c[0x0][0x178], 0x3 ;  /* 0x00005e000c0e7a11 */ /* 0x000fc800078018ff */
[----:B------:R-:W-:-:S04]  /*0230*/  IADD3 R13, R13, R15, RZ ;  /* 0x0000000f0d0d7210 */ /* 0x000fc80007ffe0ff */
[----:B------:R-:W-:-:S05]  /*0240*/  LEA.HI.X R15, R12, c[0x0][0x17c], R13, 0x3, P0 ;  /* 0x00005f000c0f7a11 */ /* 0x000fca00000f1c0d */
[----:B------:R-:W2:Y:S04]  /*0250*/  LDG.E.64 R12, [R14.64+0x8] ;  /* 0x000008040e0c7981 */ /* 0x000ea8000c1e1b00 */
[----:B0-----:R-:W2:Y:S01]  /*0260*/  LDG.E.64 R18, [R14.64] ;  /* 0x000000040e127981 */ /* 0x001ea2000c1e1b00 */
        /* <DEDUP_REMOVED lines=19> */
[C---:B------:R-:W-:Y:S02]  /*03a0*/  IMAD R20, R6.reuse, c[0x0][0x1c0], RZ ;  /* 0x0000700006147a24 */ /* 0x040fe400078e02ff */
[----:B------:R-:W-:Y:S02]  /*03b0*/  IMAD.MOV.U32 R16, RZ, RZ, R8 ;  /* 0x000000ffff107224 */ /* 0x000fe400078e0008 */
[----:B------:R-:W-:Y:S02]  /*03c0*/  IMAD.MOV.U32 R17, RZ, RZ, R7 ;  /* 0x000000ffff117224 */ /* 0x000fe400078e0007 */
[----:B------:R-:W-:Y:S02]  /*03d0*/  IMAD R28, R6, c[0x0][0x198], RZ ;  /* 0x00006600061c7a24 */ /* 0x000fe400078e02ff */
[----:B------:R-:W-:-:S04]  /*03e0*/  IMAD.WIDE.U32 R24, R5, c[0x0][0x1c0], R18 ;  /* 0x0000700005187a25 */ /* 0x000fc800078e0012 */
[C---:B------:R-:W-:Y:S02]  /*03f0*/  IMAD R27, R5.reuse, c[0x0][0x1c4], R20 ;  /* 0x00007100051b7a24 */ /* 0x040fe400078e0214 */
[----:B------:R-:W-:Y:S01]  /*0400*/  IMAD.WIDE.U32 R20, R5, c[0x0][0x198], R16 ;  /* 0x0000660005147a25 */ /* 0x000fe200078e0010 */
[----:B------:R-:W-:-:S03]  /*0410*/  LEA R16, P0, R24, c[0x0][0x170], 0x1 ;  /* 0x00005c0018107a11 */ /* 0x000fc600078008ff */
[----:B------:R-:W-:Y:S02]  /*0420*/  IMAD R17, R5, c[0x0][0x19c], R28 ;  /* 0x0000670005117a24 */ /* 0x000fe400078e021c */
[----:B------:R-:W-:-:S03]  /*0430*/  IMAD.IADD R27, R25, 0x1, R27 ;  /* 0x00000001191b7824 */ /* 0x000fc600078e021b */
[----:B------:R-:W-:Y:S02]  /*0440*/  IADD3 R21, R21, R17, RZ ;  /* 0x0000001115157210 */ /* 0x000fe40007ffe0ff */
        /* <DEDUP_REMOVED lines=9> */
[----:B---3--:R-:W-:-:S05]  /*04e0*/  HADD2.F32 R27, -RZ, R27.H0_H0 ;  /* 0x2000001bff1b7230 */ /* 0x008fca0000004100 */
[----:B------:R-:W-:-:S05]  /*04f0*/  FMUL.FTZ R27, R4, R27 ;  /* 0x0000001b041b7220 */ /* 0x000fca0000410000 */
[----:B------:R-:W-:-:S05]  /*0500*/  F2FP.PACK_AB R27, RZ, R27 ;  /* 0x0000001bff1b723e */ /* 0x000fca00000000ff */
[----:B------:R-:W-:Y:S01]  /*0510*/  HADD2.F32 R27, -RZ, R27.H0_H0 ;  /* 0x2000001bff1b7230 */ /* 0x000fe20000004100 */
[----:B------:R-:W-:-:S04]  /*0520*/  ISETP.NE.U32.AND P0, PT, R26, 0x1, PT ;  /* 0x000000011a00780c */ /* 0x000fc80003f05070 */
[----:B------:R-:W-:Y:S01]  /*0530*/  ISETP.NE.AND.EX P0, PT, RZ, RZ, PT, P0 ;  /* 0x000000ffff00720c */ /* 0x000fe20003f05300 */
[----:B--2---:R-:W-:-:S05]  /*0540*/  HADD2.F32 R24, -RZ, R24.H0_H0 ;  /* 0x20000018ff187230 */ /* 0x004fca0000004100 */
[----:B------:R-:W-:-:S05]  /*0550*/  FADD.FTZ R24, R24, R27 ;  /* 0x0000001b18187221 */ /* 0x000fca0000010000 */
[----:B------:R-:W-:-:S04]  /*0560*/  F2FP.PACK_AB R24, RZ, R24 ;  /* 0x00000018ff18723e */ /* 0x000fc800000000ff */
[----:B------:R-:W-:-:S05]  /*0570*/  PRMT R27, R24, 0x7610, R27 ;  /* 0x00007610181b7816 */ /* 0x000fca000000001b */
[----:B------:R0:W-:Y:S01]  /*0580*/  STG.E.U16 [R22.64], R27 ;  /* 0x0000001b16007986 */ /* 0x0001e2000c101504 */
[----:B------:R-:W-:-:S05]  /*0590*/  IADD3 R24, P1, R18, 0x1, RZ ;  /* 0x0000000112187810 */ /* 0x000fca0007f3e0ff */
[----:B------:R-:W-:Y:S01]  /*05a0*/  IMAD.X R25, RZ, RZ, R19, P1 ;  /* 0x000000ffff197224 */ /* 0x000fe200008e0613 */
[----:B------:R-:W-:Y:S05]  /*05b0*/  @!P0 BRA `(.L_x_118) ;  /* 0x0000029000008947 */ /* 0x000fea0003800000 */
[----:B------:R-:W2:Y:S02]  /*05c0*/  LDG.E.64 R24, [R14.64+0x8] ;  /* 0x000008040e187981 */ /* 0x000ea4000c1e1b00 */
[----:B0-2---:R-:W-:Y:S02]  /*05d0*/  IMAD R27, R25, c[0x0][0x1a8], RZ ;  /* 0x00006a00191b7a24 */ /* 0x005fe400078e02ff */
[----:B------:R-:W2:Y:S01]  /*05e0*/  LDG.E.U16 R25, [R16.64+0x2] ;  /* 0x0000020410197981 */ /* 0x000ea2000c1e1500 */
[----:B------:R-:W-:-:S04]  /*05f0*/  IMAD.WIDE.U32 R22, R24, c[0x0][0x1a8], R20 ;  /* 0x00006a0018167a25 */ /* 0x000fc800078e0014 */
[----:B------:R-:W-:Y:S01]  /*0600*/  IMAD R27, R24, c[0x0][0x1ac], R27 ;  /* 0x00006b00181b7a24 */ /* 0x000fe200078e021b */
[----:B------:R-:W-:-:S03]  /*0610*/  LEA R28, P0, R22, c[0x0][0x188], 0x1 ;  /* 0x00006200161c7a11 */ /* 0x000fc600078008ff */
[----:B------:R-:W-:-:S05]  /*0620*/  IMAD.IADD R23, R23, 0x1, R27 ;  /* 0x0000000117177824 */ /* 0x000fca00078e021b */
[----:B------:R-:W-:-:S05]  /*0630*/  LEA.HI.X R29, R22, c[0x0][0x18c], R23, 0x1, P0 ;  /* 0x00006300161d7a11 */ /* 0x000fca00000f0c17 */
[----:B------:R-:W3:Y:S01]  /*0640*/  LDG.E.U16 R22, [R28.64] ;  /* 0x000000041c167981 */ /* 0x000ee2000c1e1500 */
[----:B------:R-:W-:Y:S02]  /*0650*/  ISETP.NE.U32.AND P0, PT, R26, 0x2, PT ;  /* 0x000000021a00780c */ /* 0x000fe40003f05070 */
[----:B------:R-:W-:Y:S02]  /*0660*/  IADD3 R24, P1, R18, 0x2, RZ ;  /* 0x0000000212187810 */ /* 0x000fe40007f3e0ff */
[----:B------:R-:W-:Y:S01]  /*0670*/  ISETP.NE.AND.EX P0, PT, RZ, RZ, PT, P0 ;  /* 0x000000ffff00720c */ /* 0x000fe20003f05300 */
[----:B--2---:R-:W-:-:S05]  /*0680*/  HADD2.F32 R25, -RZ, R25.H0_H0 ;  /* 0x20000019ff197230 */ /* 0x004fca0000004100 */
[----:B------:R-:W-:-:S05]  /*0690*/  FMUL.FTZ R25, R4, R25 ;  /* 0x0000001904197220 */ /* 0x000fca0000410000 */
[----:B------:R-:W-:-:S05]  /*06a0*/  F2FP.PACK_AB R25, RZ, R25 ;  /* 0x00000019ff19723e */ /* 0x000fca00000000ff */
[----:B------:R-:W-:Y:S02]  /*06b0*/  HADD2.F32 R25, -RZ, R25.H0_H0 ;  /* 0x20000019ff197230 */ /* 0x000fe40000004100 */
[----:B---3--:R-:W-:-:S05]  /*06c0*/  HADD2.F32 R22, -RZ, R22.H0_H0 ;  /* 0x20000016ff167230 */ /* 0x008fca0000004100 */
[----:B------:R-:W-:Y:S01]  /*06d0*/  FADD.FTZ R22, R22, R25 ;  /* 0x0000001916167221 */ /* 0x000fe20000010000 */
[----:B------:R-:W-:-:S04]  /*06e0*/  IADD3.X R25, RZ, R19, RZ, P1, !PT ;  /* 0x00000013ff197210 */ /* 0x000fc80000ffe4ff */
[----:B------:R-:W-:-:S05]  /*06f0*/  F2FP.PACK_AB R22, RZ, R22 ;  /* 0x00000016ff16723e */ /* 0x000fca00000000ff */
        /* <DEDUP_REMOVED lines=11> */
[----:B---3--:R-:W-:-:S05]  /*07b0*/  HADD2.F32 R21, -RZ, R16.H0_H0 ;  /* 0x20000010ff157230 */ /* 0x008fca0000004100 */
[----:B------:R-:W-:-:S05]  /*07c0*/  FMUL.FTZ R21, R4, R21 ;  /* 0x0000001504157220 */ /* 0x000fca0000410000 */
[----:B------:R-:W-:-:S05]  /*07d0*/  F2FP.PACK_AB R21, RZ, R21 ;  /* 0x00000015ff15723e */ /* 0x000fca00000000ff */
[----:B------:R-:W-:Y:S01]  /*07e0*/  HADD2.F32 R21, -RZ, R21.H0_H0 ;  /* 0x20000015ff157230 */ /* 0x000fe20000004100 */
[----:B------:R-:W-:-:S05]  /*07f0*/  IADD3 R24, P0, R18, 0x3, RZ ;  /* 0x0000000312187810 */ /* 0x000fca0007f1e0ff */
[----:B------:R-:W-:Y:S01]  /*0800*/  IMAD.X R25, RZ, RZ, R19, P0 ;  /* 0x000000ffff197224 */ /* 0x000fe200000e0613 */
[----:B--2---:R-:W-:-:S05]  /*0810*/  HADD2.F32 R20, -RZ, R20.H0_H0 ;  /* 0x20000014ff147230 */ /* 0x004fca0000004100 */
[----:B------:R-:W-:-:S05]  /*0820*/  FADD.FTZ R20, R20, R21 ;  /* 0x0000001514147221 */ /* 0x000fca0000010000 */
[----:B------:R-:W-:-:S05]  /*0830*/  F2FP.PACK_AB R20, RZ, R20 ;  /* 0x00000014ff14723e */ /* 0x000fca00000000ff */
[----:B------:R0:W-:Y:S02]  /*0840*/  STG.E.U16 [R22.64], R20 ;  /* 0x0000001416007986 */ /* 0x0001e4000c101504 */
.L_x_118:
[----:B------:R-:W-:Y:S05]  /*0850*/  BSYNC B2 ;  /* 0x0000000000027941 */ /* 0x000fea0003800000 */
.L_x_117:
        /* <DEDUP_REMOVED lines=13> */
.L_x_119:
        /* <DEDUP_REMOVED lines=11> */
[----:B------:R-:W-:-:S03]  /*09e0*/  IMAD.MOV.U32 R18, RZ, RZ, R14 ;  /* 0x000000ffff127224 */ /* 0x000fc600078e000e */
[----:B------:R-:W-:-:S04]  /*09f0*/  IADD3 R17, R17, R21, RZ ;  /* 0x0000001511117210 */ /* 0x000fc80007ffe0ff */
        /* <DEDUP_REMOVED lines=12> */
[----:B------:R-:W-:Y:S02]  /*0ac0*/  HADD2.F32 R21, -RZ, R21.H0_H0 ;  /* 0x20000015ff157230 */ /* 0x000fe40000004100 */
[----:B--2---:R-:W-:-:S05]  /*0ad0*/  HADD2.F32 R20, -RZ, R20.H0_H0 ;  /* 0x20000014ff147230 */ /* 0x004fca0000004100 */
[----:B------:R-:W-:-:S05]  /*0ae0*/  FADD.FTZ R20, R20, R21 ;  /* 0x0000001514147221 */ /* 0x000fca0000010000 */
[----:B------:R-:W-:-:S04]  /*0af0*/  F2FP.PACK_AB R20, RZ, R20 ;  /* 0x00000014ff14723e */ /* 0x000fc800000000ff */
[----:B------:R-:W-:-:S05]  /*0b00*/  PRMT R21, R20, 0x7610, R21 ;  /* 0x0000761014157816 */ /* 0x000fca0000000015 */
[----:B------:R0:W-:Y:S04]  /*0b10*/  STG.E.U16 [R26.64], R21 ;  /* 0x000000151a007986 */ /* 0x0001e8000c101504 */
[----:B------:R-:W2:Y:S04]  /*0b20*/  LDG.E.U16 R22, [R16.64+0x2] ;  /* 0x0000020410167981 */ /* 0x000ea8000c1e1500 */
[----:B0-----:R-:W3:Y:S02]  /*0b30*/  LDG.E.64 R26, [R28.64+0x8] ;  /* 0x000008041c1a7981 */ /* 0x001ee4000c1e1b00 */
[----:B---3--:R-:W-:-:S02]  /*0b40*/  IMAD R23, R27, c[0x0][0x1a8], RZ ;  /* 0x00006a001b177a24 */ /* 0x008fc400078e02ff */
[----:B------:R-:W-:-:S04]  /*0b50*/  IMAD.WIDE.U32 R20, R26, c[0x0][0x1a8], R18 ;  /* 0x00006a001a147a25 */ /* 0x000fc800078e0012 */
[----:B------:R-:W-:Y:S01]  /*0b60*/  IMAD R23, R26, c[0x0][0x1ac], R23 ;  /* 0x00006b001a177a24 */ /* 0x000fe200078e0217 */
[----:B------:R-:W-:-:S03]  /*0b70*/  LEA R26, P0, R20, c[0x0][0x188], 0x1 ;  /* 0x00006200141a7a11 */ /* 0x000fc600078008ff */
[----:B------:R-:W-:-:S05]  /*0b80*/  IMAD.IADD R23, R21, 0x1, R23 ;  /* 0x0000000115177824 */ /* 0x000fca00078e0217 */
[----:B------:R-:W-:-:S05]  /*0b90*/  LEA.HI.X R27, R20, c[0x0][0x18c], R23, 0x1, P0 ;  /* 0x00006300141b7a11 */ /* 0x000fca00000f0c17 */
[----:B------:R-:W3:Y:S01]  /*0ba0*/  LDG.E.U16 R20, [R26.64] ;  /* 0x000000041a147981 */ /* 0x000ee2000c1e1500 */
[----:B--2---:R-:W-:-:S05]  /*0bb0*/  HADD2.F32 R21, -RZ, R22.H0_H0 ;  /* 0x20000016ff157230 */ /* 0x004fca0000004100 */
[----:B------:R-:W-:-:S05]  /*0bc0*/  FMUL.FTZ R21, R4, R21 ;  /* 0x0000001504157220 */ /* 0x000fca0000410000 */
[----:B------:R-:W-:-:S05]  /*0bd0*/  F2FP.PACK_AB R21, RZ, R21 ;  /* 0x00000015ff15723e */ /* 0x000fca00000000ff */
[----:B------:R-:W-:Y:S02]  /*0be0*/  HADD2.F32 R21, -RZ, R21.H0_H0 ;  /* 0x20000015ff157230 */ /* 0x000fe40000004100 */
[----:B---3--:R-:W-:-:S05]  /*0bf0*/  HADD2.F32 R20, -RZ, R20.H0_H0 ;  /* 0x20000014ff147230 */ /* 0x008fca0000004100 */
[----:B------:R-:W-:-:S05]  /*0c00*/  FADD.FTZ R20, R20, R21 ;  /* 0x0000001514147221 */ /* 0x000fca0000010000 */
[----:B------:R-:W-:-:S04]  /*0c10*/  F2FP.PACK_AB R20, RZ, R20 ;  /* 0x00000014ff14723e */ /* 0x000fc800000000ff */
[----:B------:R-:W-:-:S05]  /*0c20*/  PRMT R21, R20, 0x7610, R21 ;  /* 0x0000761014157816 */ /* 0x000fca0000000015 */
[----:B------:R0:W-:Y:S04]  /*0c30*/  STG.E.U16 [R26.64], R21 ;  /* 0x000000151a007986 */ /* 0x0001e8000c101504 */
[----:B------:R-:W2:Y:S04]  /*0c40*/  LDG.E.64 R22, [R28.64+0x10] ;  /* 0x000010041c167981 */ /* 0x000ea8000c1e1b00 */
[----:B0-----:R-:W3:Y:S01]  /*0c50*/  LDG.E.U16 R26, [R16.64+0x4] ;  /* 0x00000404101a7981 */ /* 0x001ee2000c1e1500 */
[----:B--2---:R-:W-:Y:S02]  /*0c60*/  IMAD R23, R23, c[0x0][0x1a8], RZ ;  /* 0x00006a0017177a24 */ /* 0x004fe400078e02ff */
[----:B------:R-:W-:-:S04]  /*0c70*/  IMAD.WIDE.U32 R20, R22, c[0x0][0x1a8], R18 ;  /* 0x00006a0016147a25 */ /* 0x000fc800078e0012 */
[----:B------:R-:W-:Y:S01]  /*0c80*/  IMAD R23, R22, c[0x0][0x1ac], R23 ;  /* 0x00006b0016177a24 */ /* 0x000fe200078e0217 */
[----:B------:R-:W-:-:S04]  /*0c90*/  LEA R22, P0, R20, c[0x0][0x188], 0x1 ;  /* 0x0000620014167a11 */ /* 0x000fc800078008ff */
[----:B------:R-:W-:-:S04]  /*0ca0*/  IADD3 R23, R21, R23, RZ ;  /* 0x0000001715177210 */ /* 0x000fc80007ffe0ff */
        /* <DEDUP_REMOVED lines=8> */
[----:B------:R-:W-:-:S05]  /*0d30*/  F2FP.PACK_AB R20, RZ, R20 ;  /* 0x00000014ff14723e */ /* 0x000fca00000000ff */
        /* <DEDUP_REMOVED lines=16> */
[----:B------:R-:W-:-:S04]  /*0e40*/  ISETP.GE.U32.AND P0, PT, R24, R12, PT ;  /* 0x0000000c1800720c */ /* 0x000fc80003f06070 */
[----:B------:R-:W-:Y:S01]  /*0e50*/  ISETP.GE.AND.EX P0, PT, R25, R13, PT, P0 ;  /* 0x0000000d1900720c */ /* 0x000fe20003f06300 */
[----:B--2---:R-:W-:-:S05]  /*0e60*/  HADD2.F32 R18, -RZ, R18.H0_H0 ;  /* 0x20000012ff127230 */ /* 0x004fca0000004100 */
[----:B------:R-:W-:-:S05]  /*0e70*/  FADD.FTZ R18, R18, R21 ;  /* 0x0000001512127221 */ /* 0x000fca0000010000 */
[----:B------:R-:W-:-:S05]  /*0e80*/  F2FP.PACK_AB R18, RZ, R18 ;  /* 0x00000012ff12723e */ /* 0x000fca00000000ff */
[----:B------:R0:W-:Y:S01]  /*0e90*/  STG.E.U16 [R26.64], R18 ;  /* 0x000000121a007986 */ /* 0x0001e2000c101504 */
[----:B------:R-:W-:Y:S05]  /*0ea0*/  @!P0 BRA `(.L_x_119) ;  /* 0xfffffa8000008947 */ /* 0x000fea000383ffff */
.L_x_116:
[----:B------:R-:W-:Y:S05]  /*0eb0*/  BSYNC B1 ;  /* 0x0000000000017941 */ /* 0x000fea0003800000 */
.L_x_115:
[----:B------:R-:W-:-:S05]  /*0ec0*/  IADD3 R5, P0, R5, 0x1, RZ ;  /* 0x0000000105057810 */ /* 0x000fca0007f1e0ff */
[----:B------:R-:W-:Y:S01]  /*0ed0*/  IMAD.X R6, RZ, RZ, R6, P0 ;  /* 0x000000ffff067224 */ /* 0x000fe200000e0606 */
[----:B------:R-:W-:-:S04]  /*0ee0*/  ISETP.GE.U32.AND P0, PT, R5, c[0x0][0x1c8], PT ;  /* 0x0000720005007a0c */ /* 0x000fc80003f06070 */
[----:B------:R-:W-:-:S13]  /*0ef0*/  ISETP.GE.AND.EX P0, PT, R6, c[0x0][0x1cc], PT, P0 ;  /* 0x0000730006007a0c */ /* 0x000fda0003f06300 */
[----:B------:R-:W-:Y:S05]  /*0f00*/  @!P0 BRA `(.L_x_120) ;  /* 0xfffff2e000008947 */ /* 0x000fea000383ffff */
.L_x_114:
[----:B------:R-:W-:Y:S05]  /*0f10*/  BSYNC B0 ;  /* 0x0000000000007941 */ /* 0x000fea0003800000 */
.L_x_113:
[----:B------:R-:W1:Y:S01]  /*0f20*/  S2R R5, SR_TID.X ;  /* 0x0000000000057919 */ /* 0x000e620000002100 */
[----:B------:R-:W-:-:S05]  /*0f30*/  MOV R7, 0xfffffe00 ;  /* 0xfffffe0000077802 */ /* 0x000fca0000000f00 */
[----:B------:R-:W-:Y:S01]  /*0f40*/  IMAD R0, R0, R7, c[0x0][0x160] ;  /* 0x0000580000007624 */ /* 0x000fe200078e0207 */
[----:B-1----:R-:W-:-:S04]  /*0f50*/  IADD3 R5, R5, 0x100, RZ ;  /* 0x0000010005057810 */ /* 0x002fc80007ffe0ff */
[----:B------:R-:W-:Y:S02]  /*0f60*/  ISETP.GT.U32.AND P0, PT, R0, R5, PT ;  /* 0x000000050000720c */ /* 0x000fe40003f04070 */
[----:B------:R-:W-:-:S04]  /*0f70*/  SHF.R.S32.HI R0, RZ, 0x1f, R0 ;  /* 0x0000001fff007819 */ /* 0x000fc80000011400 */
[----:B------:R-:W-:-:S13]  /*0f80*/  ISETP.GT.AND.EX P0, PT, R0, RZ, PT, P0 ;  /* 0x000000ff0000720c */ /* 0x000fda0003f04300 */
[----:B------:R-:W-:Y:S05]  /*0f90*/  @!P0 EXIT ;  /* 0x000000000000894d */ /* 0x000fea0003800000 */
[----:B------:R-:W-:Y:S01]  /*0fa0*/  IADD3 R2, P0, R5, R2, RZ ;  /* 0x0000000205027210 */ /* 0x000fe20007f1e0ff */
[----:B------:R-:W-:-:S04]  /*0fb0*/  HADD2.F32 R0, -RZ, c[0x0] [0x190].H0_H0 ;  /* 0x20006400ff007630 */ /* 0x000fc80000004100 */
[----:B------:R-:W-:Y:S02]  /*0fc0*/  IMAD.X R3, RZ, RZ, R3, P0 ;  /* 0x000000ffff037224 */ /* 0x000fe400000e0603 */
[----:B------:R-:W-:-:S04]  /*0fd0*/  IMAD.WIDE.U32 R10, R2, c[0x0][0x1a0], RZ ;  /* 0x00006800020a7a25 */ /* 0x000fc800078e00ff */
[----:B------:R-:W-:-:S04]  /*0fe0*/  IMAD R5, R3, c[0x0][0x1a0], RZ ;  /* 0x0000680003057a24 */ /* 0x000fc800078e02ff */
[----:B------:R-:W-:Y:S02]  /*0ff0*/  IMAD R7, R2, c[0x0][0x1a4], R5 ;  /* 0x0000690002077a24 */ /* 0x000fe400078e0205 */
[----:B------:R-:W-:Y:S02]  /*1000*/  CS2R R4, SRZ ;  /* 0x0000000000047805 */ /* 0x000fe4000001ff00 */
[----:B------:R-:W-:-:S04]  /*1010*/  IMAD.IADD R7, R11, 0x1, R7 ;  /* 0x000000010b077824 */ /* 0x000fc800078e0207 */
.L_x_126:
[----:B0-----:R-:W-:Y:S02]  /*1020*/  IMAD R6, R4, c[0x0][0x1b0], RZ ;  /* 0x00006c0004067a24 */ /* 0x001fe400078e02ff */
[----:B------:R-:W-:-:S04]  /*1030*/  IMAD.WIDE.U32 R12, R5, c[0x0][0x1b0], R2 ;  /* 0x00006c00050c7a25 */ /* 0x000fc800078e0002 */
[----:B------:R-:W-:Y:S01]  /*1040*/  IMAD R9, R5, c[0x0][0x1b4], R6 ;  /* 0x00006d0005097a24 */ /* 0x000fe200078e0206 */
[----:B------:R-:W-:-:S03]  /*1050*/  LEA R8, P0, R12, c[0x0][0x178], 0x3 ;  /* 0x00005e000c087a11 */ /* 0x000fc600078018ff */
[----:B------:R-:W-:-:S05]  /*1060*/  IMAD.IADD R9, R13, 0x1, R9 ;  /* 0x000000010d097824 */ /* 0x000fca00078e0209 */
[----:B------:R-:W-:-:S05]  /*1070*/  LEA.HI.X R9, R12, c[0x0][0x17c], R9, 0x3, P0 ;  /* 0x00005f000c097a11 */ /* 0x000fca00000f1c09 */
[----:B------:R-:W2:Y:S04]  /*1080*/  LDG.E.64 R12, [R8.64+0x8] ;  /* 0x00000804080c7981 */ /* 0x000ea8000c1e1b00 */
[----:B0-----:R-:W2:Y:S01]  /*1090*/  LDG.E.64 R22, [R8.64] ;  /* 0x0000000408167981 */ /* 0x001ea2000c1e1b00 */
        /* <DEDUP_REMOVED lines=9> */
[----:B------:R-:W-:Y:S02]  /*1130*/  IMAD.MOV.U32 R9, RZ, RZ, R7 ;  /* 0x000000ffff097224 */ /* 0x000fe400078e0007 */
[C---:B------:R-:W-:Y:S01]  /*1140*/  IMAD R19, R5.reuse, c[0x0][0x19c], R16 ;  /* 0x0000670005137a24 */ /* 0x040fe200078e0210 */
[----:B------:R-:W-:Y:S01]  /*1150*/  ISETP.NE.U32.AND P0, PT, R6, RZ, PT ;  /* 0x000000ff0600720c */ /* 0x000fe20003f05070 */
[----:B------:R-:W-:Y:S01]  /*1160*/  IMAD.WIDE.U32 R14, R5, c[0x0][0x198], R8 ;  /* 0x00006600050e7a25 */ /* 0x000fe200078e0008 */
[----:B------:R-:W-:-:S02]  /*1170*/  MOV R9, R23 ;  /* 0x0000001700097202 */ /* 0x000fc40000000f00 */
        /* <DEDUP_REMOVED lines=11> */
[----:B------:R-:W-:Y:S01]  /*1230*/  IMAD R16, R4, c[0x0][0x1c0], RZ ;  /* 0x0000700004107a24 */ /* 0x000fe200078e02ff */
[----:B------:R-:W-:Y:S01]  /*1240*/  MOV R18, R14 ;  /* 0x0000000e00127202 */ /* 0x000fe20000000f00 */
[----:B------:R-:W-:-:S04]  /*1250*/  IMAD.WIDE.U32 R8, R5, c[0x0][0x1c0], R22 ;  /* 0x0000700005087a25 */ /* 0x000fc800078e0016 */
[----:B------:R-:W-:Y:S01]  /*1260*/  IMAD R17, R5, c[0x0][0x1c4], R16 ;  /* 0x0000710005117a24 */ /* 0x000fe200078e0210 */
[----:B------:R-:W-:-:S03]  /*1270*/  LEA R16, P0, R8, c[0x0][0x170], 0x1 ;  /* 0x00005c0008107a11 */ /* 0x000fc600078008ff */
        /* <DEDUP_REMOVED lines=44> */
[----:B------:R-:W-:-:S04]  /*1540*/  IADD3 R8, P1, R22, 0x2, RZ ;  /* 0x0000000216087810 */ /* 0x000fc80007f3e0ff */
[----:B------:R-:W-:Y:S01]  /*1550*/  IADD3.X R9, RZ, R23, RZ, P1, !PT ;  /* 0x00000017ff097210 */ /* 0x000fe20000ffe4ff */
        /* <DEDUP_REMOVED lines=14> */
[----:B------:R-:W-:Y:S01]  /*1640*/  IADD3 R8, P0, R22, 0x3, RZ ;  /* 0x0000000316087810 */ /* 0x000fe20007f1e0ff */
[----:B--2---:R-:W-:-:S05]  /*1650*/  HADD2.F32 R6, -RZ, R6.H0_H0 ;  /* 0x20000006ff067230 */ /* 0x004fca0000004100 */
[----:B------:R-:W-:-:S05]  /*1660*/  FADD.FTZ R6, R6, R9 ;  /* 0x0000000906067221 */ /* 0x000fca0000010000 */
[----:B------:R-:W-:-:S05]  /*1670*/  F2FP.PACK_AB R6, RZ, R6 ;  /* 0x00000006ff06723e */ /* 0x000fca00000000ff */
[----:B------:R0:W-:Y:S01]  /*1680*/  STG.E.U16 [R24.64], R6 ;  /* 0x0000000618007986 */ /* 0x0001e2000c101504 */
[----:B------:R-:W-:-:S03]  /*1690*/  IMAD.X R9, RZ, RZ, R23, P0 ;  /* 0x000000ffff097224 */ /* 0x000fc600000e0617 */
.L_x_124:
[----:B------:R-:W-:Y:S05]  /*16a0*/  BSYNC B1 ;  /* 0x0000000000017941 */ /* 0x000fea0003800000 */
.L_x_123:
[----:B------:R-:W-:-:S04]  /*16b0*/  LOP3.LUT R17, RZ, R22, RZ, 0x33, !PT ;  /* 0x00000016ff117212 */ /* 0x000fc800078e33ff */
[----:B0-----:R-:W-:Y:S02]  /*16c0*/  IADD3 R6, P1, R12, R17, RZ ;  /* 0x000000110c067210 */ /* 0x001fe40007f3e0ff */
[----:B------:R-:W-:Y:S02]  /*16d0*/  LOP3.LUT R17, RZ, R23, RZ, 0x33, !PT ;  /* 0x00000017ff117212 */ /* 0x000fe400078e33ff */
[----:B------:R-:W-:-:S03]  /*16e0*/  ISETP.GE.U32.AND P0, PT, R6, 0x3, PT ;  /* 0x000000030600780c */ /* 0x000fc60003f06070 */
[----:B------:R-:W-:-:S05]  /*16f0*/  IMAD.X R6, R13, 0x1, R17, P1 ;  /* 0x000000010d067824 */ /* 0x000fca00008e0611 */
[----:B------:R-:W-:-:S13]  /*1700*/  ISETP.GE.U32.AND.EX P0, PT, R6, RZ, PT, P0 ;  /* 0x000000ff0600720c */ /* 0x000fda0003f06100 */
[----:B------:R-:W-:Y:S05]  /*1710*/  @!P0 BRA `(.L_x_122) ;  /* 0x0000059000008947 */ /* 0x000fea0003800000 */
.L_x_125:
[----:B0-----:R-:W-:Y:S02]  /*1720*/  IMAD R6, R4, c[0x0][0x1b8], RZ ;  /* 0x00006e0004067a24 */ /* 0x001fe400078e02ff */
[----:B------:R-:W-:-:S04]  /*1730*/  IMAD.WIDE.U32 R16, R5, c[0x0][0x1b8], R8 ;  /* 0x00006e0005107a25 */ /* 0x000fc800078e0008 */
[----:B------:R-:W-:Y:S01]  /*1740*/  IMAD R21, R5, c[0x0][0x1bc], R6 ;  /* 0x00006f0005157a24 */ /* 0x000fe200078e0206 */
[----:B------:R-:W-:-:S04]  /*1750*/  LEA R20, P0, R16, c[0x0][0x180], 0x3 ;  /* 0x0000600010147a11 */ /* 0x000fc800078018ff */
[----:B------:R-:W-:-:S04]  /*1760*/  IADD3 R17, R21, R17, RZ ;  /* 0x0000001115117210 */ /* 0x000fc80007ffe0ff */
        /* <DEDUP_REMOVED lines=26> */
[----:B------:R-:W2:Y:S04]  /*1910*/  LDG.E.64 R24, [R20.64+0x8] ;  /* 0x0000080414187981 */ /* 0x000ea8000c1e1b00 */
[----:B------:R-:W3:Y:S01]  /*1920*/  LDG.E.U16 R6, [R16.64+0x2] ;  /* 0x0000020410067981 */ /* 0x000ee2000c1e1500 */
[----:B--2---:R-:W-:Y:S02]  /*1930*/  IMAD R25, R25, c[0x0][0x1a8], RZ ;  /* 0x00006a0019197a24 */ /* 0x004fe400078e02ff */
[----:B------:R-:W-:-:S04]  /*1940*/  IMAD.WIDE.U32 R22, R24, c[0x0][0x1a8], R18 ;  /* 0x00006a0018167a25 */ /* 0x000fc800078e0012 */
[----:B------:R-:W-:Y:S01]  /*1950*/  IMAD R25, R24, c[0x0][0x1ac], R25 ;  /* 0x00006b0018197a24 */ /* 0x000fe200078e0219 */
[----:B------:R-:W-:-:S04]  /*1960*/  LEA R26, P0, R22, c[0x0][0x188], 0x1 ;  /* 0x00006200161a7a11 */ /* 0x000fc800078008ff */
[----:B------:R-:W-:-:S04]  /*1970*/  IADD3 R23, R23, R25, RZ ;  /* 0x0000001917177210 */ /* 0x000fc80007ffe0ff */
[----:B0-----:R-:W-:-:S05]  /*1980*/  LEA.HI.X R27, R22, c[0x0][0x18c], R23, 0x1, P0 ;  /* 0x00006300161b7a11 */ /* 0x001fca00000f0c17 */
        /* <DEDUP_REMOVED lines=26> */
[----:B0-----:R-:W-:-:S05]  /*1b30*/  PRMT R28, R22, 0x7610, R28 ;  /* 0x00007610161c7816 */ /* 0x001fca000000001c */
        /* <DEDUP_REMOVED lines=23> */
.L_x_122:
[----:B------:R-:W-:Y:S05]  /*1cb0*/  BSYNC B0 ;  /* 0x0000000000007941 */ /* 0x000fea0003800000 */
.L_x_121:
[----:B------:R-:W-:-:S04]  /*1cc0*/  IADD3 R5, P0, R5, 0x1, RZ ;  /* 0x0000000105057810 */ /* 0x000fc80007f1e0ff */
[----:B------:R-:W-:Y:S02]  /*1cd0*/  IADD3.X R4, RZ, R4, RZ, P0, !PT ;  /* 0x00000004ff047210 */ /* 0x000fe400007fe4ff */
[----:B------:R-:W-:-:S04]  /*1ce0*/  ISETP.GE.U32.AND P0, PT, R5, c[0x0][0x1c8], PT ;  /* 0x0000720005007a0c */ /* 0x000fc80003f06070 */
[----:B------:R-:W-:-:S13]  /*1cf0*/  ISETP.GE.AND.EX P0, PT, R4, c[0x0][0x1cc], PT, P0 ;  /* 0x0000730004007a0c */ /* 0x000fda0003f06300 */
[----:B------:R-:W-:Y:S05]  /*1d00*/  @!P0 BRA `(.L_x_126) ;  /* 0xfffff31000008947 */ /* 0x000fea000383ffff */
[----:B------:R-:W-:Y:S05]  /*1d10*/  EXIT ;  /* 0x000000000000794d */ /* 0x000fea0003800000 */
.L_x_112:
        /* <DEDUP_REMOVED lines=8> */
[----:B------:R-:W-:-:S03]  /*1da0*/  CS2R R4, SRZ ;  /* 0x0000000000047805 */ /* 0x000fc6000001ff00 */
[----:B------:R-:W-:Y:S01]  /*1db0*/  IADD3.X R9, RZ, R2, RZ, P0, !PT ;  /* 0x00000002ff097210 */ /* 0x000fe200007fe4ff */
[----:B------:R-:W-:-:S04]  /*1dc0*/  IMAD.WIDE.U32 R6, R8, c[0x0][0x1a0], RZ ;  /* 0x0000680008067a25 */ /* 0x000fc800078e00ff */
[----:B------:R-:W-:-:S04]  /*1dd0*/  IMAD R3, R9, c[0x0][0x1a0], RZ ;  /* 0x0000680009037a24 */ /* 0x000fc800078e02ff */
[----:B------:R-:W-:Y:S01]  /*1de0*/  IMAD R25, R8, c[0x0][0x1a4], R3 ;  /* 0x0000690008197a24 */ /* 0x000fe200078e0203 */
[----:B------:R-:W-:-:S03]  /*1df0*/  HADD2.F32 R3, -RZ, c[0x0] [0x190].H0_H0 ;  /* 0x20006400ff037630 */ /* 0x000fc60000004100 */
[----:B------:R-:W-:Y:S02]  /*1e00*/  IMAD.IADD R25, R7, 0x1, R25 ;  /* 0x0000000107197824 */ /* 0x000fe400078e0219 */
.L_x_132:
[----:B------:R-:W-:Y:S02]  /*1e10*/  IMAD R15, R5, c[0x0][0x1b0], RZ ;  /* 0x00006c00050f7a24 */ /* 0x000fe400078e02ff */
        /* <DEDUP_REMOVED lines=12> */
[----:B------:R-:W-:Y:S01]  /*1ee0*/  BSSY B1, `(.L_x_129) ;  /* 0x0000058000017945 */ /* 0x000fe20003800000 */
[----:B------:R-:W-:Y:S02]  /*1ef0*/  IMAD.MOV.U32 R26, RZ, RZ, R18 ;  /* 0x000000ffff1a7224 */ /* 0x000fe400078e0012 */
[----:B------:R-:W-:Y:S01]  /*1f00*/  LOP3.LUT R10, R10, 0x3, RZ, 0xc0, !PT ;  /* 0x000000030a0a7812 */ /* 0x000fe200078ec0ff */
[----:B------:R-:W-:-:S03]  /*1f10*/  IMAD.MOV.U32 R27, RZ, RZ, R19 ;  /* 0x000000ffff1b7224 */ /* 0x000fc600078e0013 */
        /* <DEDUP_REMOVED lines=14> */
[----:B------:R-:W-:Y:S02]  /*2000*/  IMAD R29, R5, c[0x0][0x198], RZ ;  /* 0x00006600051d7a24 */ /* 0x000fe400078e02ff */
[----:B------:R-:W-:Y:S02]  /*2010*/  IMAD.MOV.U32 R24, RZ, RZ, R6 ;  /* 0x000000ffff187224 */ /* 0x000fe400078e0006 */
[----:B------:R-:W-:Y:S02]  /*2020*/  IMAD.IADD R17, R27, 0x1, R17 ;  /* 0x000000011b117824 */ /* 0x000fe400078e0211 */
[----:B------:R-:W-:-:S03]  /*2030*/  IMAD.WIDE.U32 R20, R4, c[0x0][0x198], R24 ;  /* 0x0000660004147a25 */ /* 0x000fc600078e0018 */
[----:B------:R-:W-:Y:S01]  /*2040*/  LEA.HI.X R17, R26, c[0x0][0x174], R17, 0x1, P0 ;  /* 0x00005d001a117a11 */ /* 0x000fe200000f0c11 */
[----:B------:R-:W-:-:S04]  /*2050*/  IMAD R29, R4, c[0x0][0x19c], R29 ;  /* 0x00006700041d7a24 */ /* 0x000fc800078e021d */
[----:B------:R-:W3:Y:S01]  /*2060*/  LDG.E.U16 R24, [R16.64] ;  /* 0x0000000410187981 */ /* 0x000ee2000c1e1500 */
[----:B------:R-:W-:Y:S01]  /*2070*/  IADD3 R21, R21, R29, RZ ;  /* 0x0000001d15157210 */ /* 0x000fe20007ffe0ff */
[----:B--2---:R-:W-:-:S04]  /*2080*/  IMAD R23, R23, c[0x0][0x1a8], RZ ;  /* 0x00006a0017177a24 */ /* 0x004fc800078e02ff */
        /* <DEDUP_REMOVED lines=32> */
[----:B------:R-:W-:Y:S01]  /*2290*/  HADD2.F32 R23, -RZ, R24.H0_H0 ;  /* 0x20000018ff177230 */ /* 0x000fe20000004100 */
[----:B------:R-:W-:-:S04]  /*22a0*/  ISETP.NE.U32.AND P0, PT, R10, 0x2, PT ;  /* 0x000000020a00780c */ /* 0x000fc80003f05070 */
[----:B------:R-:W-:Y:S02]  /*22b0*/  ISETP.NE.AND.EX P0, PT, RZ, RZ, PT, P0 ;  /* 0x000000ffff00720c */ /* 0x000fe40003f05300 */
[----:B------:R-:W-:-:S05]  /*22c0*/  IADD3 R26, P1, R18, 0x2, RZ ;  /* 0x00000002121a7810 */ /* 0x000fca0007f3e0ff */
[----:B------:R-:W-:Y:S01]  /*22d0*/  IMAD.X R27, RZ, RZ, R19, P1 ;  /* 0x000000ffff1b7224 */ /* 0x000fe200008e0613 */
[----:B--2---:R-:W-:-:S05]  /*22e0*/  HADD2.F32 R22, -RZ, R22.H0_H0 ;  /* 0x20000016ff167230 */ /* 0x004fca0000004100 */
[----:B------:R-:W-:-:S05]  /*22f0*/  FADD.FTZ R22, R22, R23 ;  /* 0x0000001716167221 */ /* 0x000fca0000010000 */
        /* <DEDUP_REMOVED lines=16> */
[----:B------:R-:W-:-:S04]  /*2400*/  IADD3 R26, P0, R18, 0x3, RZ ;  /* 0x00000003121a7810 */ /* 0x000fc80007f1e0ff */
[----:B------:R-:W-:Y:S01]  /*2410*/  IADD3.X R27, RZ, R19, RZ, P0, !PT ;  /* 0x00000013ff1b7210 */ /* 0x000fe200007fe4ff */
[----:B--2---:R-:W-:-:S05]  /*2420*/  HADD2.F32 R20, -RZ, R20.H0_H0 ;  /* 0x20000014ff147230 */ /* 0x004fca0000004100 */
[----:B------:R-:W-:-:S05]  /*2430*/  FADD.FTZ R15, R20, R15 ;  /* 0x0000000f140f7221 */ /* 0x000fca0000010000 */
[----:B------:R-:W-:-:S05]  /*2440*/  F2FP.PACK_AB R15, RZ, R15 ;  /* 0x0000000fff0f723e */ /* 0x000fca00000000ff */
[----:B------:R0:W-:Y:S02]  /*2450*/  STG.E.U16 [R22.64], R15 ;  /* 0x0000000f16007986 */ /* 0x0001e4000c101504 */
.L_x_130:
[----:B------:R-:W-:Y:S05]  /*2460*/  BSYNC B1 ;  /* 0x0000000000017941 */ /* 0x000fea0003800000 */
.L_x_129:
[----:B0-----:R-:W-:-:S04]  /*2470*/  LOP3.LUT R15, RZ, R18, RZ, 0x33, !PT ;  /* 0x00000012ff0f7212 */ /* 0x001fc800078e33ff */
        /* <DEDUP_REMOVED lines=8> */
[C---:B------:R-:W-:Y:S02]  /*2500*/  IMAD R17, R4.reuse, c[0x0][0x19c], R17 ;  /* 0x0000670004117a24 */ /* 0x040fe400078e0211 */
[----:B------:R-:W-:-:S05]  /*2510*/  IMAD.WIDE.U32 R14, R4, c[0x0][0x198], R24 ;  /* 0x00006600040e7a25 */ /* 0x000fca00078e0018 */
[----:B------:R-:W-:Y:S02]  /*2520*/  IADD3 R19, R17, R15, RZ ;  /* 0x0000000f11137210 */ /* 0x000fe40007ffe0ff */
.L_x_131:
[----:B0-----:R-:W-:-:S04]  /*2530*/  IMAD R17, R5, c[0x0][0x1b8], RZ ;  /* 0x00006e0005117a24 */ /* 0x001fc800078e02ff */
[C---:B------:R-:W-:Y:S02]  /*2540*/  IMAD R21, R4.reuse, c[0x0][0x1bc], R17 ;  /* 0x00006f0004157a24 */ /* 0x040fe400078e0211 */
[----:B------:R-:W-:-:S04]  /*2550*/  IMAD.WIDE.U32 R16, R4, c[0x0][0x1b8], R26 ;  /* 0x00006e0004107a25 */ /* 0x000fc800078e001a */
[----:B------:R-:W-:Y:S01]  /*2560*/  IMAD.IADD R17, R21, 0x1, R17 ;  /* 0x0000000115117824 */ /* 0x000fe200078e0211 */
[----:B------:R-:W-:-:S04]  /*2570*/  LEA R28, P0, R16, c[0x0][0x180], 0x3 ;  /* 0x00006000101c7a11 */ /* 0x000fc800078018ff */
        /* <DEDUP_REMOVED lines=49> */
[----:B------:R-:W-:-:S04]  /*2890*/  LEA R22, P0, R20, c[0x0][0x188], 0x1 ;  /* 0x0000620014167a11 */ /* 0x000fc800078008ff */
[----:B------:R-:W-:-:S04]  /*28a0*/  IADD3 R23, R21, R23, RZ ;  /* 0x0000001715177210 */ /* 0x000fc80007ffe0ff */
        /* <DEDUP_REMOVED lines=8> */
[----:B------:R-:W-:-:S05]  /*2930*/  F2FP.PACK_AB R20, RZ, R20 ;  /* 0x00000014ff14723e */ /* 0x000fca00000000ff */
[----:B------:R0:W-:Y:S04]  /*2940*/  STG.E.U16 [R22.64], R20 ;  /* 0x0000001416007986 */ /* 0x0001e8000c101504 */
[----:B------:R-:W2:Y:S04]  /*2950*/  LDG.E.64 R28, [R28.64+0x18] ;  /* 0x000018041c1c7981 */ /* 0x000ea8000c1e1b00 */
[----:B------:R1:W3:Y:S01]  /*2960*/  LDG.E.U16 R10, [R16.64+0x6] ;  /* 0x00000604100a7981 */ /* 0x0002e2000c1e1500 */
[----:B--2---:R-:W-:Y:S02]  /*2970*/  IMAD R24, R29, c[0x0][0x1a8], RZ ;  /* 0x00006a001d187a24 */ /* 0x004fe400078e02ff */
[----:B0-----:R-:W-:-:S04]  /*2980*/  IMAD.WIDE.U32 R20, R28, c[0x0][0x1a8], R18 ;  /* 0x00006a001c147a25 */ /* 0x001fc800078e0012 */
[----:B------:R-:W-:Y:S01]  /*2990*/  IMAD R24, R28, c[0x0][0x1ac], R24 ;  /* 0x00006b001c187a24 */ /* 0x000fe200078e0218 */
[----:B-1----:R-:W-:-:S03]  /*29a0*/  LEA R16, P0, R20, c[0x0][0x188], 0x1 ;  /* 0x0000620014107a11 */ /* 0x002fc600078008ff */
        /* <DEDUP_REMOVED lines=16> */
.L_x_128:
[----:B------:R-:W-:Y:S05]  /*2ab0*/  BSYNC B0 ;  /* 0x0000000000007941 */ /* 0x000fea0003800000 */
.L_x_127:
[----:B------:R-:W-:-:S04]  /*2ac0*/  IADD3 R4, P0, R4, 0x1, RZ ;  /* 0x0000000104047810 */ /* 0x000fc80007f1e0ff */
[----:B------:R-:W-:Y:S02]  /*2ad0*/  IADD3.X R5, RZ, R5, RZ, P0, !PT ;  /* 0x00000005ff057210 */ /* 0x000fe400007fe4ff */
[----:B------:R-:W-:-:S04]  /*2ae0*/  ISETP.GE.U32.AND P0, PT, R4, c[0x0][0x1c8], PT ;  /* 0x0000720004007a0c */ /* 0x000fc80003f06070 */
[----:B------:R-:W-:-:S13]  /*2af0*/  ISETP.GE.AND.EX P0, PT, R5, c[0x0][0x1cc], PT, P0 ;  /* 0x0000730005007a0c */ /* 0x000fda0003f06300 */
[----:B------:R-:W-:Y:S05]  /*2b00*/  @!P0 BRA `(.L_x_132) ;  /* 0xfffff30000008947 */ /* 0x000fea000383ffff */
[----:B------:R-:W-:-:S04]  /*2b10*/  IADD3 R5, R11, 0x100, RZ ;  /* 0x000001000b057810 */ /* 0x000fc80007ffe0ff */
        /* <DEDUP_REMOVED lines=8> */
.L_x_138:
        /* <DEDUP_REMOVED lines=12> */
[----:B------:R-:W-:Y:S01]  /*2c60*/  IMAD.IADD R6, R12, 0x1, -R22 ;  /* 0x000000010c067824 */ /* 0x000fe200078e0a16 */
[----:B------:R-:W-:Y:S01]  /*2c70*/  MOV R9, R7 ;  /* 0x0000000700097202 */ /* 0x000fe20000000f00 */
[----:B0-----:R-:W-:Y:S01]  /*2c80*/  IMAD R16, R2, c[0x0][0x198], RZ ;  /* 0x0000660002107a24 */ /* 0x001fe200078e02ff */
        /* <DEDUP_REMOVED lines=88> */
[----:B------:R-:W-:-:S03]  /*3210*/  IADD3.X R9, RZ, R23, RZ, P0, !PT ;  /* 0x00000017ff097210 */ /* 0x000fc600007fe4ff */
.L_x_136:
[----:B------:R-:W-:Y:S05]  /*3220*/  BSYNC B1 ;  /* 0x0000000000017941 */ /* 0x000fea0003800000 */
.L_x_135:
[----:B------:R-:W-:-:S04]  /*3230*/  LOP3.LUT R17, RZ, R22, RZ, 0x33, !PT ;  /* 0x00000016ff117212 */ /* 0x000fc800078e33ff */
[----:B0-----:R-:W-:Y:S02]  /*3240*/  IADD3 R6, P1, R12, R17, RZ ;  /* 0x000000110c067210 */ /* 0x001fe40007f3e0ff */
[----:B------:R-:W-:Y:S02]  /*3250*/  LOP3.LUT R17, RZ, R23, RZ, 0x33, !PT ;  /* 0x00000017ff117212 */ /* 0x000fe400078e33ff */
[----:B------:R-:W-:-:S03]  /*3260*/  ISETP.GE.U32.AND P0, PT, R6, 0x3, PT ;  /* 0x000000030600780c */ /* 0x000fc60003f06070 */
[----:B------:R-:W-:-:S05]  /*3270*/  IMAD.X R6, R13, 0x1, R17, P1 ;  /* 0x000000010d067824 */ /* 0x000fca00008e0611 */
[----:B------:R-:W-:-:S13]  /*3280*/  ISETP.GE.U32.AND.EX P0, PT, R6, RZ, PT, P0 ;  /* 0x000000ff0600720c */ /* 0x000fda0003f06100 */
[----:B------:R-:W-:Y:S05]  /*3290*/  @!P0 BRA `(.L_x_134) ;  /* 0x0000064000008947 */ /* 0x000fea0003800000 */
[C---:B------:R-:W-:Y:S02]  /*32a0*/  IMAD R6, R2.reuse, c[0x0][0x1c0], RZ ;  /* 0x0000700002067a24 */ /* 0x040fe400078e02ff */
[----:B------:R-:W-:Y:S02]  /*32b0*/  IMAD R20, R2, c[0x0][0x1b8], RZ ;  /* 0x00006e0002147a24 */ /* 0x000fe400078e02ff */
[----:B------:R-:W-:-:S04]  /*32c0*/  IMAD.WIDE.U32 R16, R3, c[0x0][0x1c0], R8 ;  /* 0x0000700003107a25 */ /* 0x000fc800078e0008 */
[----:B------:R-:W-:-:S04]  /*32d0*/  IMAD.WIDE.U32 R18, R3, c[0x0][0x1b8], R8 ;  /* 0x00006e0003127a25 */ /* 0x000fc800078e0008 */
[C---:B------:R-:W-:Y:S01]  /*32e0*/  IMAD R23, R3.reuse, c[0x0][0x1c4], R6 ;  /* 0x0000710003177a24 */ /* 0x040fe200078e0206 */
[----:B------:R-:W-:Y:S01]  /*32f0*/  LEA R6, P0, R16, c[0x0][0x170], 0x1 ;  /* 0x00005c0010067a11 */ /* 0x000fe200078008ff */
[----:B------:R-:W-:Y:S01]  /*3300*/  IMAD R25, R3, c[0x0][0x1bc], R20 ;  /* 0x00006f0003197a24 */ /* 0x000fe200078e0214 */
[----:B------:R-:W-:Y:S01]  /*3310*/  LEA R20, P2, R18, c[0x0][0x180], 0x3 ;  /* 0x0000600012147a11 */ /* 0x000fe200078418ff */
[----:B------:R-:W-:Y:S01]  /*3320*/  IMAD.IADD R17, R23, 0x1, R17 ;  /* 0x0000000117117824 */ /* 0x000fe200078e0211 */
[----:B------:R-:W-:Y:S02]  /*3330*/  IADD3 R6, P1, R6, 0x4, RZ ;  /* 0x0000000406067810 */ /* 0x000fe40007f3e0ff */
[----:B------:R-:W-:Y:S02]  /*3340*/  IADD3 R19, R25, R19, RZ ;  /* 0x0000001319137210 */ /* 0x000fe40007ffe0ff */
[----:B------:R-:W-:Y:S02]  /*3350*/  IADD3 R20, P3, R20, 0x10, RZ ;  /* 0x0000001014147810 */ /* 0x000fe40007f7e0ff */
[----:B------:R-:W-:-:S02]  /*3360*/  LEA.HI.X R17, R16, c[0x0][0x174], R17, 0x1, P0 ;  /* 0x00005d0010117a11 */ /* 0x000fc400000f0c11 */
[----:B------:R-:W-:-:S03]  /*3370*/  LEA.HI.X R19, R18, c[0x0][0x184], R19, 0x3, P2 ;  /* 0x0000610012137a11 */ /* 0x000fc600010f1c13 */
[----:B------:R-:W-:Y:S02]  /*3380*/  IMAD.X R17, RZ, RZ, R17, P1 ;  /* 0x000000ffff117224 */ /* 0x000fe400008e0611 */
[----:B------:R-:W-:Y:S02]  /*3390*/  IMAD.X R19, RZ, RZ, R19, P3 ;  /* 0x000000ffff137224 */ /* 0x000fe400018e0613 */
.L_x_137:
[----:B------:R-:W-:-:S05]  /*33a0*/  MOV R18, R20 ;  /* 0x0000001400127202 */ /* 0x000fca0000000f00 */
[----:B0-----:R-:W2:Y:S01]  /*33b0*/  LDG.E.64 R24, [R18.64+-0x10] ;  /* 0xfffff00412187981 */ /* 0x001ea2000c1e1b00 */
[----:B------:R-:W-:Y:S02]  /*33c0*/  IMAD.MOV.U32 R16, RZ, RZ, R6 ;  /* 0x000000ffff107224 */ /* 0x000fe400078e0006 */
[----:B------:R-:W-:-:S03]  /*33d0*/  IMAD.MOV.U32 R20, RZ, RZ, R14 ;  /* 0x000000ffff147224 */ /* 0x000fc600078e000e */
[----:B------:R-:W3:Y:S01]  /*33e0*/  LDG.E.U16 R6, [R16.64+-0x4] ;  /* 0xfffffc0410067981 */ /* 0x000ee2000c1e1500 */
        /* <DEDUP_REMOVED lines=68> */
[----:B------:R-:W-:Y:S02]  /*3830*/  ISETP.GE.AND.EX P0, PT, R9, R13, PT, P0 ;  /* 0x0000000d0900720c */ /* 0x000fe40003f06300 */
[----:B------:R-:W-:-:S05]  /*3840*/  IADD3 R6, P1, R16, 0x8, RZ ;  /* 0x0000000810067810 */ /* 0x000fca0007f3e0ff */
[----:B------:R-:W-:Y:S01]  /*3850*/  IMAD.X R17, RZ, RZ, R17, P1 ;  /* 0x000000ffff117224 */ /* 0x000fe200008e0611 */
[----:B--2---:R-:W-:-:S05]  /*3860*/  HADD2.F32 R20, -RZ, R20.H0_H0 ;  /* 0x20000014ff147230 */ /* 0x004fca0000004100 */
[----:B------:R-:W-:-:S05]  /*3870*/  FADD.FTZ R20, R20, R27 ;  /* 0x0000001b14147221 */ /* 0x000fca0000010000 */
[----:B------:R-:W-:-:S04]  /*3880*/  F2FP.PACK_AB R20, RZ, R20 ;  /* 0x00000014ff14723e */ /* 0x000fc800000000ff */
[----:B0-----:R-:W-:-:S05]  /*3890*/  PRMT R24, R20, 0x7610, R24 ;  /* 0x0000761014187816 */ /* 0x001fca0000000018 */
[----:B------:R0:W-:Y:S01]  /*38a0*/  STG.E.U16 [R22.64], R24 ;  /* 0x0000001816007986 */ /* 0x0001e2000c101504 */
[----:B------:R-:W-:-:S04]  /*38b0*/  IADD3 R20, P2, R18, 0x20, RZ ;  /* 0x0000002012147810 */ /* 0x000fc80007f5e0ff */
[----:B------:R-:W-:Y:S01]  /*38c0*/  IADD3.X R19, RZ, R19, RZ, P2, !PT ;  /* 0x00000013ff137210 */ /* 0x000fe200017fe4ff */
[----:B------:R-:W-:Y:S05]  /*38d0*/  @!P0 BRA `(.L_x_137) ;  /* 0xfffffac000008947 */ /* 0x000fea000383ffff */
.L_x_134:
[----:B------:R-:W-:Y:S05]  /*38e0*/  BSYNC B0 ;  /* 0x0000000000007941 */ /* 0x000fea0003800000 */
.L_x_133:
[----:B------:R-:W-:-:S05]  /*38f0*/  IADD3 R3, P0, R3, 0x1, RZ ;  /* 0x0000000103037810 */ /* 0x000fca0007f1e0ff */
[----:B------:R-:W-:Y:S01]  /*3900*/  IMAD.X R2, RZ, RZ, R2, P0 ;  /* 0x000000ffff027224 */ /* 0x000fe200000e0602 */
[----:B------:R-:W-:-:S04]  /*3910*/  ISETP.GE.U32.AND P0, PT, R3, c[0x0][0x1c8], PT ;  /* 0x0000720003007a0c */ /* 0x000fc80003f06070 */
[----:B------:R-:W-:-:S13]  /*3920*/  ISETP.GE.AND.EX P0, PT, R2, c[0x0][0x1cc], PT, P0 ;  /* 0x0000730002007a0c */ /* 0x000fda0003f06300 */
[----:B------:R-:W-:Y:S05]  /*3930*/  @!P0 BRA `(.L_x_138) ;  /* 0xfffff26000008947 */ /* 0x000fea000383ffff */
[----:B------:R-:W-:Y:S05]  /*3940*/  EXIT ;  /* 0x000000000000794d */ /* 0x000fea0003800000 */
.L_x_139:
        /* <DEDUP_REMOVED lines=11> */
.L_x_8914:


//--------------------- .text._ZN3cub17CUB_300001_SM_8006detail8for_each13static_kernelINS2_12policy_hub_t12policy_500_tElNS2_12op_wrapper_tIlZZZZZN2at6native36add_out_dense_sparse_compressed_cudaERNS7_6TensorERKS9_SC_RKN3c106ScalarEENKUlvE_clEvENKUlvE9_clEvENKUlvE_clEvENKUlvE_clEvEUllE_N6thrust23THRUST_300001_SM_800_NS17counting_iteratorIlNSN_11use_defaultESP_SP_EEEEEEvT0_T1_ --------------------------
	.section	.text._ZN3cub17CUB_300001_SM_8006detail8for_each13static_kernelINS2_12policy_hub_t12policy_500_tElNS2_12op_wrapper_tIlZZZZZN2at6native36add_out_dense_sparse_compressed_cudaERNS7_6TensorERKS9_SC_RKN3c106ScalarEENKUlvE_clEvENKUlvE9_clEvENKUlvE_clEvENKUlvE_clEvEUllE_N6thrust23THRUST_300001_SM_800_NS17counting_iteratorIlNSN_11use_defaultESP_SP_EEEEEEvT0_T1_,"ax",@progbits
	.sectioninfo	@"SHI_REGISTERS=32"
	.align	128
        .global         _ZN3cub17CUB_300001_SM_8006detail8for_each13static_kernelINS2_12policy_hub_t12policy_500_tElNS2_12op_wrapper_tIlZZZZZN2at6native36add_out_dense_sparse_compressed_cudaERNS7_6TensorERKS9_SC_RKN3c106ScalarEENKUlvE_clEvENKUlvE9_clEvENKUlvE_clEvENKUlvE_clEvEUllE_N6thrust23THRUST_300001_SM_800_NS17counting_iteratorIlNSN_11use_defaultESP_SP_EEEEEEvT0_T1_
        .type           _ZN3cub17CUB_300001_SM_8006detail8for_each13static_kernelINS2_12policy_hub_t12policy_500_tElNS2_12op_wrapper_tIlZZZZZN2at6native36add_out_dense_sparse_compressed_cudaERNS7_6TensorERKS9_SC_RKN3c106ScalarEENKUlvE_clEvENKUlvE9_clEvENKUlvE_clEvENKUlvE_clEvEUllE_N6thrust23THRUST_300001_SM_800_NS17counting_iteratorIlNSN_11use_defaultESP_SP_EEEEEEvT0_T1_,@function
        .size           _ZN3cub17CUB_300001_SM_8006detail8for_each13static_kernelINS2_12policy_hub_t12policy_500_tElNS2_12op_wrapper_tIlZZZZZN2at6native36add_out_dense_sparse_compressed_cudaERNS7_6TensorERKS9_SC_RKN3c106ScalarEENKUlvE_clEvENKUlvE9_clEvENKUlvE_clEvENKUlvE_clEvEUllE_N6thrust23THRUST_300001_SM_800_NS17counting_iteratorIlNSN_11use_defaultESP_SP_EEEEEEvT0_T1_,(.L_x_8915 - _ZN3cub17CUB_300001_SM_8006detail8for_each13static_kernelINS2_12policy_hub_t12policy_500_tElNS2_12op_wrapper_tIlZZZZZN2at6native36add_out_dense_sparse_compressed_cudaERNS7_6TensorERKS9_SC_RKN3c106ScalarEENKUlvE_clEvENKUlvE9_clEvENKUlvE_clEvENKUlvE_clEvEUllE_N6thrust23THRUST_300001_SM_800_NS17counting_iteratorIlNSN_11use_defaultESP_SP_EEEEEEvT0_T1_)
        .other          _ZN3cub17CUB_300001_SM_8006detail8for_each13static_kernelINS2_12policy_hub_t12policy_500_tElNS2_12op_wrapper_tIlZZZZZN2at6native36add_out_dense_sparse_compressed_cudaERNS7_6TensorERKS9_SC_RKN3c106ScalarEENKUlvE_clEvENKUlvE9_clEvENKUlvE_clEvENKUlvE_clEvEUllE_N6thrust23THRUST_300001_SM_800_NS17counting_iteratorIlNSN_11use_defaultESP_SP_EEEEEEvT0_T1_,@"STO_CUDA_ENTRY STV_DEFAULT"
_ZN3cub17CUB_300001_SM_8006detail8for_each13static_kernelINS2_12policy_hub_t12policy_500_tElNS2_12op_wrapper_tIlZZZZZN2at6native36add_out_dense_sparse_compressed_cudaERNS7_6TensorERKS9_SC_RKN3c106ScalarEENKUlvE_clEvENKUlvE9_clEvENKUlvE_clEvENKUlvE_clEvEUllE_N6thrust23THRUST_300001_SM_800_NS17counting_iteratorIlNSN_11use_defaultESP_SP_EEEEEEvT0_T1_:
.text._ZN3cub17CUB_300001_SM_8006detail8for_each13static_kernelINS2_12policy_hub_t12policy_500_tElNS2_12op_wrapper_tIlZZZZZN2at6native36add_out_dense_sparse_compressed_cudaERNS7_6TensorERKS9_SC_RKN3c106ScalarEENKUlvE_clEvENKUlvE9_clEvENKUlvE_clEvENKUlvE_clEvEUllE_N6thrust23THRUST_300001_SM_800_NS17counting_iteratorIlNSN_11use_defaultESP_SP_EEEEEEvT0_T1_:
        /* <DEDUP_REMOVED lines=24> */
[----:B------:R-:W-:-:S03]  /*0180*/  IMAD.MOV.U32 R6, RZ, RZ, RZ ;  /* 0x000000ffff067224 */ /* 0x000fc600078e00ff */
[----:B------:R-:W-:-:S03]  /*0190*/  IMAD.X R9, RZ, RZ, R4, P0 ;  /* 0x000000ffff097224 */ /* 0x000fc600000e0604 */
.L_x_148:
[----:B------:R-:W-:Y:S01]  /*01a0*/  SHF.R.S32.HI R7, RZ, 0x1f, R6 ;  /* 0x0000001fff077819 */ /* 0x000fe20000011406 */
[----:B0-----:R-:W-:-:S04]  /*01b0*/  IMAD.WIDE.U32 R10, R6, c[0x0][0x1b0], R8 ;  /* 0x00006c00060a7a25 */ /* 0x001fc800078e0008 */
[----:B------:R-:W-:Y:S01]  /*01c0*/  IMAD R13, R7, c[0x0][0x1b0], RZ ;  /* 0x00006c00070d7a24 */ /* 0x000fe200078e02ff */
[----:B------:R-:W-:-:S03]  /*01d0*/  LEA R12, P0, R10, c[0x0][0x178], 0x2 ;  /* 0x00005e000a0c7a11 */ /* 0x000fc600078010ff */
[----:B------:R-:W-:-:S05]  /*01e0*/  IMAD R13, R6, c[0x0][0x1b4], R13 ;  /* 0x00006d00060d7a24 */ /* 0x000fca00078e020d */
[----:B------:R-:W-:-:S04]  /*01f0*/  IADD3 R11, R11, R13, RZ ;  /* 0x0000000d0b0b7210 */ /* 0x000fc80007ffe0ff */
        /* <DEDUP_REMOVED lines=30> */
[----:B------:R-:W-:-:S04]  /*03e0*/  LEA R16, P0, R20, c[0x0][0x170], 0x1 ;  /* 0x00005c0014107a11 */ /* 0x000fc800078008ff */
[----:B------:R-:W-:-:S04]  /*03f0*/  IADD3 R17, R21, R17, RZ ;  /* 0x0000001115117210 */ /* 0x000fc80007ffe0ff */
[----:B------:R-:W-:-:S05]  /*0400*/  LEA.HI.X R17, R20, c[0x0][0x174], R17, 0x1, P0 ;  /* 0x00005d0014117a11 */ /* 0x000fca00000f0c11 */
[----:B------:R-:W3:Y:S01]  /*0410*/  LDG.E.U16 R26, [R16.64] ;  /* 0x00000004101a7981 */ /* 0x000ee2000c1e1500 */
[----:B--2---:R-:W-:-:S05]  /*0420*/  SHF.R.S32.HI R18, RZ, 0x1f, R23 ;  /* 0x0000001fff127819 */ /* 0x004fca0000011417 */
[----:B------:R-:W-:Y:S02]  /*0430*/  IMAD R20, R18, c[0x0][0x1a8], RZ ;  /* 0x00006a0012147a24 */ /* 0x000fe400078e02ff */
[----:B------:R-:W-:Y:S02]  /*0440*/  IMAD.MOV.U32 R18, RZ, RZ, R12 ;  /* 0x000000ffff127224 */ /* 0x000fe400078e000c */
[C---:B------:R-:W-:Y:S02]  /*0450*/  IMAD R27, R23.reuse, c[0x0][0x1ac], R20 ;  /* 0x00006b00171b7a24 */ /* 0x040fe400078e0214 */
[----:B------:R-:W-:-:S04]  /*0460*/  IMAD.WIDE.U32 R20, R23, c[0x0][0x1a8], R18 ;  /* 0x00006a0017147a25 */ /* 0x000fc800078e0012 */
[----:B------:R-:W-:Y:S01]  /*0470*/  IMAD.IADD R21, R21, 0x1, R27 ;  /* 0x0000000115157824 */ /* 0x000fe200078e021b */
[----:B------:R-:W-:-:S04]  /*0480*/  LEA R22, P0, R20, c[0x0][0x188], 0x1 ;  /* 0x0000620014167a11 */ /* 0x000fc800078008ff */
[----:B------:R-:W-:-:S05]  /*0490*/  LEA.HI.X R23, R20, c[0x0][0x18c], R21, 0x1, P0 ;  /* 0x0000630014177a11 */ /* 0x000fca00000f0c15 */
[----:B------:R-:W2:Y:S01]  /*04a0*/  LDG.E.U16 R20, [R22.64] ;  /* 0x0000000416147981 */ /* 0x000ea2000c1e1500 */
[----:B---3--:R-:W-:-:S05]  /*04b0*/  HADD2.F32 R26, -RZ, R26.H0_H0 ;  /* 0x2000001aff1a7230 */ /* 0x008fca0000004100 */
[----:B------:R-:W-:-:S05]  /*04c0*/  FMUL.FTZ R26, R5, R26 ;  /* 0x0000001a051a7220 */ /* 0x000fca0000410000 */
[----:B------:R-:W-:-:S05]  /*04d0*/  F2FP.PACK_AB R26, RZ, R26 ;  /* 0x0000001aff1a723e */ /* 0x000fca00000000ff */
[----:B------:R-:W-:Y:S01]  /*04e0*/  HADD2.F32 R21, -RZ, R26.H0_H0 ;  /* 0x2000001aff157230 */ /* 0x000fe20000004100 */
[----:B------:R-:W-:Y:S01]  /*04f0*/  ISETP.NE.AND P0, PT, R24, 0x1, PT ;  /* 0x000000011800780c */ /* 0x000fe20003f05270 */
[----:B--2---:R-:W-:-:S05]  /*0500*/  HADD2.F32 R20, -RZ, R20.H0_H0 ;  /* 0x20000014ff147230 */ /* 0x004fca0000004100 */
[----:B------:R-:W-:-:S05]  /*0510*/  FADD.FTZ R20, R20, R21 ;  /* 0x0000001514147221 */ /* 0x000fca0000010000 */
[----:B------:R-:W-:-:S04]  /*0520*/  F2FP.PACK_AB R20, RZ, R20 ;  /* 0x00000014ff14723e */ /* 0x000fc800000000ff */
[----:B------:R-:W-:-:S05]  /*0530*/  PRMT R21, R20, 0x7610, R21 ;  /* 0x0000761014157816 */ /* 0x000fca0000000015 */
[----:B------:R0:W-:Y:S01]  /*0540*/  STG.E.U16 [R22.64], R21 ;  /* 0x0000001516007986 */ /* 0x0001e2000c101504 */
[----:B------:R-:W-:Y:S01]  /*0550*/  IADD3 R20, R10, 0x1, RZ ;  /* 0x000000010a147810 */ /* 0x000fe20007ffe0ff */
        /* <DEDUP_REMOVED lines=40> */
[----:B------:R0:W-:Y:S01]  /*07e0*/  STG.E.U16 [R22.64], R15 ;  /* 0x0000000f16007986 */ /* 0x0001e2000c101504 */
[----:B------:R-:W-:-:S03]  /*07f0*/  IADD3 R20, R10, 0x3, RZ ;  /* 0x000000030a147810 */ /* 0x000fc60007ffe0ff */
.L_x_146:
[----:B------:R-:W-:Y:S05]  /*0800*/  BSYNC B2 ;  /* 0x0000000000027941 */ /* 0x000fea0003800000 */
.L_x_145:
[----:B------:R-:W-:-:S05]  /*0810*/  LOP3.LUT R10, RZ, R10, RZ, 0x33, !PT ;  /* 0x0000000aff0a7212 */ /* 0x000fca00078e33ff */
[----:B------:R-:W-:-:S05]  /*0820*/  IMAD.IADD R10, R25, 0x1, R10 ;  /* 0x00000001190a7824 */ /* 0x000fca00078e020a */
[----:B------:R-:W-:-:S13]  /*0830*/  ISETP.GE.U32.AND P0, PT, R10, 0x3, PT ;  /* 0x000000030a00780c */ /* 0x000fda0003f06070 */
[----:B------:R-:W-:Y:S05]  /*0840*/  @!P0 BRA `(.L_x_144) ;  /* 0x000005c000008947 */ /* 0x000fea0003800000 */
.L_x_147:
[----:B0-----:R-:W-:Y:S01]  /*0850*/  SHF.R.S32.HI R21, RZ, 0x1f, R20 ;  /* 0x0000001fff157819 */ /* 0x001fe20000011414 */
[----:B------:R-:W-:-:S04]  /*0860*/  IMAD R11, R7, c[0x0][0x1b8], RZ ;  /* 0x00006e00070b7a24 */ /* 0x000fc800078e02ff */
[C---:B------:R-:W-:Y:S02]  /*0870*/  IMAD R15, R6.reuse, c[0x0][0x1bc], R11 ;  /* 0x00006f00060f7a24 */ /* 0x040fe400078e020b */
[----:B------:R-:W-:-:S05]  /*0880*/  IMAD.WIDE.U32 R10, R6, c[0x0][0x1b8], R20 ;  /* 0x00006e00060a7a25 */ /* 0x000fca00078e0014 */
[----:B------:R-:W-:Y:S02]  /*0890*/  IADD3 R11, R15, R11, RZ ;  /* 0x0000000b0f0b7210 */ /* 0x000fe40007ffe0ff */
        /* <DEDUP_REMOVED lines=28> */
[----:B------:R-:W2:Y:S04]  /*0a60*/  LDG.E R11, [R22.64+0x4] ;  /* 0x00000404160b7981 */ /* 0x000ea8000c1e1900 */
        /* <DEDUP_REMOVED lines=50> */
[----:B------:R-:W-:Y:S01]  /*0d90*/  HADD2.F32 R10, -RZ, R10.H0_H0 ;  /* 0x2000000aff0a7230 */ /* 0x000fe20000004100 */
[----:B------:R-:W-:-:S04]  /*0da0*/  IADD3 R20, R20, 0x4, RZ ;  /* 0x0000000414147810 */ /* 0x000fc80007ffe0ff */
[----:B------:R-:W-:Y:S01]  /*0db0*/  ISETP.GE.AND P0, PT, R20, R25, PT ;  /* 0x000000191400720c */ /* 0x000fe20003f06270 */
[----:B--2---:R-:W-:-:S05]  /*0dc0*/  HADD2.F32 R11, -RZ, R11.H0_H0 ;  /* 0x2000000bff0b7230 */ /* 0x004fca0000004100 */
[----:B------:R-:W-:-:S05]  /*0dd0*/  FADD.FTZ R10, R11, R10 ;  /* 0x0000000a0b0a7221 */ /* 0x000fca0000010000 */
[----:B------:R-:W-:-:S05]  /*0de0*/  F2FP.PACK_AB R10, RZ, R10 ;  /* 0x0000000aff0a723e */ /* 0x000fca00000000ff */
[----:B------:R0:W-:Y:S01]  /*0df0*/  STG.E.U16 [R26.64], R10 ;  /* 0x0000000a1a007986 */ /* 0x0001e2000c101504 */
[----:B------:R-:W-:Y:S05]  /*0e00*/  @!P0 BRA `(.L_x_147) ;  /* 0xfffffa4000008947 */ /* 0x000fea000383ffff */
.L_x_144:
[----:B------:R-:W-:Y:S05]  /*0e10*/  BSYNC B1 ;  /* 0x0000000000017941 */ /* 0x000fea0003800000 */
.L_x_143:
[----:B------:R-:W-:-:S04]  /*0e20*/  IADD3 R6, R6, 0x1, RZ ;  /* 0x0000000106067810 */ /* 0x000fc80007ffe0ff */
[----:B------:R-:W-:-:S04]  /*0e30*/  ISETP.GE.U32.AND P0, PT, R6, c[0x0][0x1c8], PT ;  /* 0x0000720006007a0c */ /* 0x000fc80003f06070 */
[----:B------:R-:W-:-:S13]  /*0e40*/  ISETP.GE.AND.EX P0, PT, RZ, c[0x0][0x1cc], PT, P0 ;  /* 0x00007300ff007a0c */ /* 0x000fda0003f06300 */
[----:B------:R-:W-:Y:S05]  /*0e50*/  @!P0 BRA `(.L_x_148) ;  /* 0xfffff34000008947 */ /* 0x000fea000383ffff */
.L_x_142:
[----:B------:R-:W-:Y:S05]  /*0e60*/  BSYNC B0 ;  /* 0x0000000000007941 */ /* 0x000fea0003800000 */
.L_x_141:
        /* <DEDUP_REMOVED lines=8> */
[----:B------:R-:W-:Y:S01]  /*0ef0*/  HADD2.F32 R6, -RZ, c[0x0] [0x190].H0_H0 ;  /* 0x20006400ff067630 */ /* 0x000fe20000004100 */
[----:B------:R-:W-:-:S03]  /*0f00*/  IMAD.MOV.U32 R9, RZ, RZ, RZ ;  /* 0x000000ffff097224 */ /* 0x000fc600078e00ff */
[----:B------:R-:W-:Y:S02]  /*0f10*/  IMAD.X R3, RZ, RZ, R4, P0 ;  /* 0x000000ffff037224 */ /* 0x000fe400000e0604 */
[----:B0-----:R-:W-:-:S04]  /*0f20*/  IMAD.WIDE.U32 R10, R2, c[0x0][0x1a0], RZ ;  /* 0x00006800020a7a25 */ /* 0x001fc800078e00ff */
[----:B------:R-:W-:-:S04]  /*0f30*/  IMAD R5, R3, c[0x0][0x1a0], RZ ;  /* 0x0000680003057a24 */ /* 0x000fc800078e02ff */
[----:B------:R-:W-:-:S04]  /*0f40*/  IMAD R5, R2, c[0x0][0x1a4], R5 ;  /* 0x0000690002057a24 */ /* 0x000fc800078e0205 */
[----:B------:R-:W-:Y:S02]  /*0f50*/  IMAD.IADD R7, R11, 0x1, R5 ;  /* 0x000000010b077824 */ /* 0x000fe400078e0205 */
.L_x_154:
[----:B------:R-:W-:Y:S01]  /*0f60*/  SHF.R.S32.HI R5, RZ, 0x1f, R9 ;  /* 0x0000001fff057819 */ /* 0x000fe20000011409 */
[----:B------:R-:W-:-:S04]  /*0f70*/  IMAD.WIDE.U32 R12, R9, c[0x0][0x1b0], R2 ;  /* 0x00006c00090c7a25 */ /* 0x000fc800078e0002 */
[----:B0-----:R-:W-:Y:S01]  /*0f80*/  IMAD R0, R5, c[0x0][0x1b0], RZ ;  /* 0x00006c0005007a24 */ /* 0x001fe200078e02ff */
        /* <DEDUP_REMOVED lines=32> */
[----:B------:R-:W-:-:S03]  /*1190*/  IMAD.MOV.U32 R16, RZ, RZ, R14 ;  /* 0x000000ffff107224 */ /* 0x000fc600078e000e */
[----:B------:R-:W-:-:S04]  /*11a0*/  IADD3 R21, R23, R21, RZ ;  /* 0x0000001517157210 */ /* 0x000fc80007ffe0ff */
[----:B------:R-:W-:Y:S02]  /*11b0*/  LEA.HI.X R21, R22, c[0x0][0x174], R21, 0x1, P0 ;  /* 0x00005d0016157a11 */ /* 0x000fe400000f0c15 */
[----:B--2---:R-:W-:-:S05]  /*11c0*/  SHF.R.S32.HI R8, RZ, 0x1f, R25 ;  /* 0x0000001fff087819 */ /* 0x004fca0000011419 */
[----:B------:R-:W-:Y:S02]  /*11d0*/  IMAD R22, R8, c[0x0][0x1a8], RZ ;  /* 0x00006a0008167a24 */ /* 0x000fe400078e02ff */
[----:B------:R-:W2:Y:S02]  /*11e0*/  LDG.E.U16 R8, [R20.64] ;  /* 0x0000000414087981 */ /* 0x000ea4000c1e1500 */
[C---:B------:R-:W-:Y:S02]  /*11f0*/  IMAD R27, R25.reuse, c[0x0][0x1ac], R22 ;  /* 0x00006b00191b7a24 */ /* 0x040fe400078e0216 */
[----:B------:R-:W-:-:S04]  /*1200*/  IMAD.WIDE.U32 R22, R25, c[0x0][0x1a8], R16 ;  /* 0x00006a0019167a25 */ /* 0x000fc800078e0010 */
[----:B------:R-:W-:Y:S01]  /*1210*/  IMAD.IADD R23, R23, 0x1, R27 ;  /* 0x0000000117177824 */ /* 0x000fe200078e021b */
[----:B------:R-:W-:-:S04]  /*1220*/  LEA R24, P0, R22, c[0x0][0x188], 0x1 ;  /* 0x0000620016187a11 */ /* 0x000fc800078008ff */
[----:B------:R-:W-:-:S05]  /*1230*/  LEA.HI.X R25, R22, c[0x0][0x18c], R23, 0x1, P0 ;  /* 0x0000630016197a11 */ /* 0x000fca00000f0c17 */
[----:B------:R-:W3:Y:S01]  /*1240*/  LDG.E.U16 R22, [R24.64] ;  /* 0x0000000418167981 */ /* 0x000ee2000c1e1500 */
[----:B------:R-:W-:Y:S01]  /*1250*/  ISETP.NE.AND P0, PT, R0, 0x1, PT ;  /* 0x000000010000780c */ /* 0x000fe20003f05270 */
[----:B--2---:R-:W-:Y:S01]  /*1260*/  HADD2.F32 R23, -RZ, R8.H0_H0 ;  /* 0x20000008ff177230 */ /* 0x004fe20000004100 */
[----:B------:R-:W-:-:S04]  /*1270*/  IADD3 R8, R12, 0x1, RZ ;  /* 0x000000010c087810 */ /* 0x000fc80007ffe0ff */
[----:B------:R-:W-:-:S05]  /*1280*/  FMUL.FTZ R23, R6, R23 ;  /* 0x0000001706177220 */ /* 0x000fca0000410000 */
[----:B------:R-:W-:-:S05]  /*1290*/  F2FP.PACK_AB R23, RZ, R23 ;  /* 0x00000017ff17723e */ /* 0x000fca00000000ff */
[----:B------:R-:W-:Y:S02]  /*12a0*/  HADD2.F32 R23, -RZ, R23.H0_H0 ;  /* 0x20000017ff177230 */ /* 0x000fe40000004100 */
[----:B---3--:R-:W-:-:S05]  /*12b0*/  HADD2.F32 R22, -RZ, R22.H0_H0 ;  /* 0x20000016ff167230 */ /* 0x008fca0000004100 */
[----:B------:R-:W-:-:S05]  /*12c0*/  FADD.FTZ R22, R22, R23 ;  /* 0x0000001716167221 */ /* 0x000fca0000010000 */
[----:B------:R-:W-:-:S05]  /*12d0*/  F2FP.PACK_AB R22, RZ, R22 ;  /* 0x00000016ff16723e */ /* 0x000fca00000000ff */
[----:B------:R0:W-:Y:S01]  /*12e0*/  STG.E.U16 [R24.64], R22 ;  /* 0x0000001618007986 */ /* 0x0001e2000c101504 */
[----:B------:R-:W-:Y:S05]  /*12f0*/  @!P0 BRA `(.L_x_152) ;  /* 0x0000028000008947 */ /* 0x000fea0003800000 */
[----:B------:R-:W2:Y:S02]  /*1300*/  LDG.E R23, [R18.64+0x4] ;  /* 0x0000040412177981 */ /* 0x000ea4000c1e1900 */
[----:B--2---:R-:W-:-:S05]  /*1310*/  SHF.R.S32.HI R8, RZ, 0x1f, R23 ;  /* 0x0000001fff087819 */ /* 0x004fca0000011417 */
[----:B0-----:R-:W-:Y:S02]  /*1320*/  IMAD R22, R8, c[0x0][0x1a8], RZ ;  /* 0x00006a0008167a24 */ /* 0x001fe400078e02ff */
[----:B------:R-:W2:Y:S02]  /*1330*/  LDG.E.U16 R8, [R20.64+0x2] ;  /* 0x0000020414087981 */ /* 0x000ea4000c1e1500 */
        /* <DEDUP_REMOVED lines=31> */
[----:B------:R-:W-:Y:S01]  /*1530*/  IADD3 R8, R12, 0x3, RZ ;  /* 0x000000030c087810 */ /* 0x000fe20007ffe0ff */
[----:B--2---:R-:W-:-:S05]  /*1540*/  HADD2.F32 R0, -RZ, R0.H0_H0 ;  /* 0x20000000ff007230 */ /* 0x004fca0000004100 */
[----:B------:R-:W-:-:S05]  /*1550*/  FADD.FTZ R0, R0, R25 ;  /* 0x0000001900007221 */ /* 0x000fca0000010000 */
[----:B------:R-:W-:-:S05]  /*1560*/  F2FP.PACK_AB R0, RZ, R0 ;  /* 0x00000000ff00723e */ /* 0x000fca00000000ff */
[----:B------:R0:W-:Y:S02]  /*1570*/  STG.E.U16 [R22.64], R0 ;  /* 0x0000000016007986 */ /* 0x0001e4000c101504 */
.L_x_152:
[----:B------:R-:W-:Y:S05]  /*1580*/  BSYNC B1 ;  /* 0x0000000000017941 */ /* 0x000fea0003800000 */
.L_x_151:
[----:B------:R-:W-:-:S05]  /*1590*/  LOP3.LUT R13, RZ, R12, RZ, 0x33, !PT ;  /* 0x0000000cff0d7212 */ /* 0x000fca00078e33ff */
[----:B------:R-:W-:-:S05]  /*15a0*/  IMAD.IADD R13, R4, 0x1, R13 ;  /* 0x00000001040d7824 */ /* 0x000fca00078e020d */
[----:B------:R-:W-:-:S13]  /*15b0*/  ISETP.GE.U32.AND P0, PT, R13, 0x3, PT ;  /* 0x000000030d00780c */ /* 0x000fda0003f06070 */
[----:B------:R-:W-:Y:S05]  /*15c0*/  @!P0 BRA `(.L_x_150) ;  /* 0x000005d000008947 */ /* 0x000fea0003800000 */
.L_x_153:
[----:B------:R-:W-:Y:S01]  /*15d0*/  SHF.R.S32.HI R13, RZ, 0x1f, R8 ;  /* 0x0000001fff0d7819 */ /* 0x000fe20000011408 */
[----:B0-----:R-:W-:Y:S01]  /*15e0*/  IMAD R0, R5, c[0x0][0x1b8], RZ ;  /* 0x00006e0005007a24 */ /* 0x001fe200078e02ff */
[----:B------:R-:W-:-:S03]  /*15f0*/  MOV R12, R8 ;  /* 0x00000008000c7202 */ /* 0x000fc60000000f00 */
        /* <DEDUP_REMOVED lines=15> */
[----:B------:R-:W-:Y:S02]  /*16f0*/  IMAD R20, R0, c[0x0][0x1a8], RZ ;  /* 0x00006a0000147a24 */ /* 0x000fe400078e02ff */
[----:B------:R-:W2:Y:S02]  /*1700*/  LDG.E.U16 R0, [R12.64] ;  /* 0x000000040c007981 */ /* 0x000ea4000c1e1500 */
        /* <DEDUP_REMOVED lines=14> */
[----:B------:R-:W2:Y:S02]  /*17f0*/  LDG.E R25, [R22.64+0x4] ;  /* 0x0000040416197981 */ /* 0x000ea4000c1e1900 */
[----:B--2---:R-:W-:Y:S01]  /*1800*/  SHF.R.S32.HI R0, RZ, 0x1f, R25 ;  /* 0x0000001fff007819 */ /* 0x004fe20000011419 */
[----:B------:R-:W-:-:S04]  /*1810*/  IMAD.WIDE.U32 R18, R25, c[0x0][0x1a8], R16 ;  /* 0x00006a0019127a25 */ /* 0x000fc800078e0010 */
[----:B------:R-:W-:Y:S02]  /*1820*/  IMAD R24, R0, c[0x0][0x1a8], RZ ;  /* 0x00006a0000187a24 */ /* 0x000fe400078e02ff */
[----:B------:R-:W2:Y:S02]  /*1830*/  LDG.E.U16 R0, [R12.64+0x2] ;  /* 0x000002040c007981 */ /* 0x000ea4000c1e1500 */
        /* <DEDUP_REMOVED lines=12> */
[----:B0-----:R-:W-:-:S05]  /*1900*/  PRMT R26, R18, 0x7610, R26 ;  /* 0x00007610121a7816 */ /* 0x001fca000000001a */
[----:B------:R0:W-:Y:S04]  /*1910*/  STG.E.U16 [R24.64], R26 ;  /* 0x0000001a18007986 */ /* 0x0001e8000c101504 */
[----:B------:R-:W2:Y:S02]  /*1920*/  LDG.E R21, [R22.64+0x8] ;  /* 0x0000080416157981 */ /* 0x000ea4000c1e1900 */
[----:B--2---:R-:W-:Y:S01]  /*1930*/  SHF.R.S32.HI R0, RZ, 0x1f, R21 ;  /* 0x0000001fff007819 */ /* 0x004fe20000011415 */
[----:B------:R-:W-:-:S04]  /*1940*/  IMAD.WIDE.U32 R18, R21, c[0x0][0x1a8], R16 ;  /* 0x00006a0015127a25 */ /* 0x000fc800078e0010 */
[----:B------:R-:W-:Y:S02]  /*1950*/  IMAD R20, R0, c[0x0][0x1a8], RZ ;  /* 0x00006a0000147a24 */ /* 0x000fe400078e02ff */
[----:B------:R-:W2:Y:S02]  /*1960*/  LDG.E.U16 R0, [R12.64+0x4] ;  /* 0x000004040c007981 */ /* 0x000ea4000c1e1500 */
        /* <DEDUP_REMOVED lines=35> */
.L_x_150:
[----:B------:R-:W-:Y:S05]  /*1ba0*/  BSYNC B0 ;  /* 0x0000000000007941 */ /* 0x000fea0003800000 */
.L_x_149:
[----:B------:R-:W-:-:S04]  /*1bb0*/  IADD3 R9, R9, 0x1, RZ ;  /* 0x0000000109097810 */ /* 0x000fc80007ffe0ff */
[----:B------:R-:W-:-:S04]  /*1bc0*/  ISETP.GE.U32.AND P0, PT, R9, c[0x0][0x1c8], PT ;  /* 0x0000720009007a0c */ /* 0x000fc80003f06070 */
[----:B------:R-:W-:-:S13]  /*1bd0*/  ISETP.GE.AND.EX P0, PT, RZ, c[0x0][0x1cc], PT, P0 ;  /* 0x00007300ff007a0c */ /* 0x000fda0003f06300 */
[----:B------:R-:W-:Y:S05]  /*1be0*/  @!P0 BRA `(.L_x_154) ;  /* 0xfffff37000008947 */ /* 0x000fea000383ffff */
[----:B------:R-:W-:Y:S05]  /*1bf0*/  EXIT ;  /* 0x000000000000794d */ /* 0x000fea0003800000 */
.L_x_140:
[----:B-1----:R-:W-:Y:S01]  /*1c00*/  IMAD.MOV.U32 R0, RZ, RZ, c[0x0][0x1c8] ;  /* 0x00007200ff007624 */ /* 0x002fe200078e00ff */
[----:B------:R-:W-:Y:S01]  /*1c10*/  IADD3 R25, P1, R4, c[0x0][0x168], RZ ;  /* 0x00005a0004197a10 */ /* 0x000fe20007f3e0ff */
[----:B------:R-:W-:-:S03]  /*1c20*/  IMAD.MOV.U32 R3, RZ, RZ, c[0x0][0x1cc] ;  /* 0x00007300ff037624 */ /* 0x000fc600078e00ff */
[----:B------:R-:W-:-:S04]  /*1c30*/  ISETP.GE.U32.AND P0, PT, R0, 0x1, PT ;  /* 0x000000010000780c */ /* 0x000fc80003f06070 */
[----:B------:R-:W-:-:S13]  /*1c40*/  ISETP.GE.AND.EX P0, PT, R3, RZ, PT, P0 ;  /* 0x000000ff0300720c */ /* 0x000fda0003f06300 */
[----:B------:R-:W-:Y:S05]  /*1c50*/  @!P0 EXIT ;  /* 0x000000000000894d */ /* 0x000fea0003800000 */
[----:B------:R-:W-:Y:S01]  /*1c60*/  IADD3 R8, P0, R2, R25, RZ ;  /* 0x0000001902087210 */ /* 0x000fe20007f1e0ff */
[----:B------:R-:W-:Y:S01]  /*1c70*/  HFMA2.MMA R6, -RZ, RZ, 0, 0 ;  /* 0x00000000ff067435 */ /* 0x000fe200000001ff */
[----:B------:R-:W-:Y:S01]  /*1c80*/  IADD3.X R0, R5, c[0x0][0x16c], RZ, P1, !PT ;  /* 0x00005b0005007a10 */ /* 0x000fe20000ffe4ff */
[----:B------:R-:W-:-:S04]  /*1c90*/  HADD2.F32 R7, -RZ, c[0x0] [0x190].H0_H0 ;  /* 0x20006400ff077630 */ /* 0x000fc80000004100 */
[----:B------:R-:W-:-:S04]  /*1ca0*/  IMAD.X R9, RZ, RZ, R0, P0 ;  /* 0x000000ffff097224 */ /* 0x000fc800000e0600 */
.L_x_160:
        /* <DEDUP_REMOVED lines=14> */
[----:B------:R-:W-:Y:S01]  /*1d90*/  IMAD.WIDE.U32 R12, R8, c[0x0][0x1a0], RZ ;  /* 0x00006800080c7a25 */ /* 0x000fe200078e00ff */
[----:B------:R-:W-:-:S03]  /*1da0*/  MOV R20, R10 ;  /* 0x0000000a00147202 */ /* 0x000fc60000000f00 */
[----:B------:R-:W-:Y:S02]  /*1db0*/  IMAD R17, R8, c[0x0][0x1a4], R3 ;  /* 0x0000690008117a24 */ /* 0x000fe400078e0203 */
[----:B------:R-:W-:Y:S02]  /*1dc0*/  IMAD.IADD R3, R4, 0x1, -R10 ;  /* 0x0000000104037824 */ /* 0x000fe400078e0a0a */
[----:B------:R-:W-:Y:S02]  /*1dd0*/  IMAD R15, R5, c[0x0][0x198], RZ ;  /* 0x00006600050f7a24 */ /* 0x000fe400078e02ff */
[----:B------:R-:W-:Y:S01]  /*1de0*/  IMAD.IADD R13, R13, 0x1, R17 ;  /* 0x000000010d0d7824 */ /* 0x000fe200078e0211 */
[----:B------:R-:W-:Y:S01]  /*1df0*/  LOP3.LUT P0, R3, R3, 0x3, RZ, 0xc0, !PT ;  /* 0x0000000303037812 */ /* 0x000fe2000780c0ff */
[C---:B------:R-:W-:Y:S02]  /*1e00*/  IMAD R15, R6.reuse, c[0x0][0x19c], R15 ;  /* 0x00006700060f7a24 */ /* 0x040fe400078e020f */
[----:B------:R-:W-:-:S04]  /*1e10*/  IMAD.WIDE.U32 R12, R6, c[0x0][0x198], R12 ;  /* 0x00006600060c7a25 */ /* 0x000fc800078e000c */
        /* <DEDUP_REMOVED lines=15> */
[----:B------:R-:W-:-:S05]  /*1f10*/  LEA.HI.X R19, R20, c[0x0][0x174], R19, 0x1, P0 ;  /* 0x00005d0014137a11 */ /* 0x000fca00000f0c13 */
[----:B------:R-:W3:Y:S01]  /*1f20*/  LDG.E.U16 R24, [R18.64] ;  /* 0x0000000412187981 */ /* 0x000ee2000c1e1500 */
[----:B--2---:R-:W-:-:S05]  /*1f30*/  SHF.R.S32.HI R14, RZ, 0x1f, R23 ;  /* 0x0000001fff0e7819 */ /* 0x004fca0000011417 */
[----:B------:R-:W-:Y:S02]  /*1f40*/  IMAD R20, R14, c[0x0][0x1a8], RZ ;  /* 0x00006a000e147a24 */ /* 0x000fe400078e02ff */
[----:B------:R-:W-:Y:S02]  /*1f50*/  IMAD.MOV.U32 R14, RZ, RZ, R12 ;  /* 0x000000ffff0e7224 */ /* 0x000fe400078e000c */
[C---:B------:R-:W-:Y:S02]  /*1f60*/  IMAD R27, R23.reuse, c[0x0][0x1ac], R20 ;  /* 0x00006b00171b7a24 */ /* 0x040fe400078e0214 */
[----:B------:R-:W-:-:S05]  /*1f70*/  IMAD.WIDE.U32 R20, R23, c[0x0][0x1a8], R14 ;  /* 0x00006a0017147a25 */ /* 0x000fca00078e000e */
[----:B------:R-:W-:Y:S02]  /*1f80*/  IADD3 R21, R21, R27, RZ ;  /* 0x0000001b15157210 */ /* 0x000fe40007ffe0ff */
        /* <DEDUP_REMOVED lines=56> */
.L_x_158:
[----:B------:R-:W-:Y:S05]  /*2310*/  BSYNC B1 ;  /* 0x0000000000017941 */ /* 0x000fea0003800000 */
.L_x_157:
[----:B0-----:R-:W-:-:S05]  /*2320*/  LOP3.LUT R3, RZ, R10, RZ, 0x33, !PT ;  /* 0x0000000aff037212 */ /* 0x001fca00078e33ff */
[----:B------:R-:W-:-:S05]  /*2330*/  IMAD.IADD R3, R4, 0x1, R3 ;  /* 0x0000000104037824 */ /* 0x000fca00078e0203 */
[----:B------:R-:W-:-:S13]  /*2340*/  ISETP.GE.U32.AND P0, PT, R3, 0x3, PT ;  /* 0x000000030300780c */ /* 0x000fda0003f06070 */
[----:B------:R-:W-:Y:S05]  /*2350*/  @!P0 BRA `(.L_x_156) ;  /* 0x000005c000008947 */ /* 0x000fea0003800000 */
.L_x_159:
[----:B------:R-:W-:Y:S01]  /*2360*/  SHF.R.S32.HI R21, RZ, 0x1f, R20 ;  /* 0x0000001fff157819 */ /* 0x000fe20000011414 */
[----:B0-----:R-:W-:-:S04]  /*2370*/  IMAD R3, R5, c[0x0][0x1b8], RZ ;  /* 0x00006e0005037a24 */ /* 0x001fc800078e02ff */
        /* <DEDUP_REMOVED lines=9> */
[----:B------:R-:W-:-:S05]  /*2410*/  IMAD.WIDE.U32 R10, R6, c[0x0][0x1c0], R20 ;  /* 0x00007000060a7a25 */ /* 0x000fca00078e0014 */
[----:B------:R-:W-:Y:S02]  /*2420*/  IADD3 R17, R17, R11, RZ ;  /* 0x0000000b11117210 */ /* 0x000fe40007ffe0ff */
[----:B------:R-:W-:-:S04]  /*2430*/  LEA R18, P0, R10, c[0x0][0x170], 0x1 ;  /* 0x00005c000a127a11 */ /* 0x000fc800078008ff */
[----:B------:R-:W-:-:S05]  /*2440*/  LEA.HI.X R19, R10, c[0x0][0x174], R17, 0x1, P0 ;  /* 0x00005d000a137a11 */ /* 0x000fca00000f0c11 */
[----:B------:R-:W3:Y:S01]  /*2450*/  LDG.E.U16 R21, [R18.64] ;  /* 0x0000000412157981 */ /* 0x000ee2000c1e1500 */
        /* <DEDUP_REMOVED lines=20> */
[----:B------:R-:W-:Y:S02]  /*25a0*/  IMAD R24, R10, c[0x0][0x1a8], RZ ;  /* 0x00006a000a187a24 */ /* 0x000fe400078e02ff */
        /* <DEDUP_REMOVED lines=36> */
[----:B--2---:R-:W-:Y:S01]  /*27f0*/  SHF.R.S32.HI R3, RZ, 0x1f, R23 ;  /* 0x0000001fff037819 */ /* 0x004fe20000011417 */
[----:B0-----:R-:W-:-:S04]  /*2800*/  IMAD.WIDE.U32 R10, R23, c[0x0][0x1a8], R14 ;  /* 0x00006a00170a7a25 */ /* 0x001fc800078e000e */
[----:B------:R-:W-:-:S04]  /*2810*/  IMAD R24, R3, c[0x0][0x1a8], RZ ;  /* 0x00006a0003187a24 */ /* 0x000fc800078e02ff */
        /* <DEDUP_REMOVED lines=16> */
.L_x_156:
[----:B------:R-:W-:Y:S05]  /*2920*/  BSYNC B0 ;  /* 0x0000000000007941 */ /* 0x000fea0003800000 */
.L_x_155:
[----:B------:R-:W-:-:S04]  /*2930*/  IADD3 R6, R6, 0x1, RZ ;  /* 0x0000000106067810 */ /* 0x000fc80007ffe0ff */
[----:B------:R-:W-:-:S04]  /*2940*/  ISETP.GE.U32.AND P0, PT, R6, c[0x0][0x1c8], PT ;  /* 0x0000720006007a0c */ /* 0x000fc80003f06070 */
[----:B------:R-:W-:-:S13]  /*2950*/  ISETP.GE.AND.EX P0, PT, RZ, c[0x0][0x1cc], PT, P0 ;  /* 0x00007300ff007a0c */ /* 0x000fda0003f06300 */
[----:B------:R-:W-:Y:S05]  /*2960*/  @!P0 BRA `(.L_x_160) ;  /* 0xfffff34000008947 */ /* 0x000fea000383ffff */
[----:B------:R-:W-:-:S04]  /*2970*/  IADD3 R2, R2, 0x100, RZ ;  /* 0x0000010002027810 */ /* 0x000fc80007ffe0ff */
[----:B------:R-:W-:Y:S01]  /*2980*/  IADD3 R10, P0, R2, R25, RZ ;  /* 0x00000019020a7210 */ /* 0x000fe20007f1e0ff */
[----:B------:R-:W-:-:S04]  /*2990*/  IMAD.MOV.U32 R2, RZ, RZ, RZ ;  /* 0x000000ffff027224 */ /* 0x000fc800078e00ff */
[----:B------:R-:W-:Y:S01]  /*29a0*/  IMAD.X R11, RZ, RZ, R0, P0 ;  /* 0x000000ffff0b7224 */ /* 0x000fe200000e0600 */
[----:B------:R-:W-:Y:S01]  /*29b0*/  HADD2.F32 R0, -RZ, c[0x0] [0x190].H0_H0 ;  /* 0x20006400ff007630 */ /* 0x000fe20000004100 */
[----:B------:R-:W-:-:S04]  /*29c0*/  IMAD.WIDE.U32 R8, R10, c[0x0][0x1a0], RZ ;  /* 0x000068000a087a25 */ /* 0x000fc800078e00ff */
[----:B0-----:R-:W-:-:S04]  /*29d0*/  IMAD R3, R11, c[0x0][0x1a0], RZ ;  /* 0x000068000b037a24 */ /* 0x001fc800078e02ff */
[----:B------:R-:W-:-:S04]  /*29e0*/  IMAD R3, R10, c[0x0][0x1a4], R3 ;  /* 0x000069000a037a24 */ /* 0x000fc800078e0203 */
[----:B------:R-:W-:Y:S02]  /*29f0*/  IMAD.IADD R3, R9, 0x1, R3 ;  /* 0x0000000109037824 */ /* 0x000fe400078e0203 */
.L_x_166:
        /* <DEDUP_REMOVED lines=11> */
[----:B01----:R-:W-:Y:S05]  /*2ab0*/  @!P0 BRA `(.L_x_162) ;  /* 0x00000bd000008947 */ /* 0x003fea0003800000 */
[----:B------:R-:W-:Y:S01]  /*2ac0*/  IADD3 R26, -R6, R5, RZ ;  /* 0x00000005061a7210 */ /* 0x000fe20007ffe1ff */
[C---:B------:R-:W-:Y:S01]  /*2ad0*/  IMAD R19, R4.reuse, c[0x0][0x1c0], RZ ;  /* 0x0000700004137a24 */ /* 0x040fe200078e02ff */
[----:B------:R-:W-:Y:S01]  /*2ae0*/  BSSY B1, `(.L_x_163) ;  /* 0x0000056000017945 */ /* 0x000fe20003800000 */
[----:B------:R-:W-:Y:S01]  /*2af0*/  IMAD R17, R4, c[0x0][0x198], RZ ;  /* 0x0000660004117a24 */ /* 0x000fe200078e02ff */
[----:B------:R-:W-:Y:S01]  /*2b00*/  LOP3.LUT P0, R26, R26, 0x3, RZ, 0xc0, !PT ;  /* 0x000000031a1a7812 */ /* 0x000fe2000780c0ff */
[----:B------:R-:W-:Y:S02]  /*2b10*/  IMAD.MOV.U32 R14, RZ, RZ, R8 ;  /* 0x000000ffff0e7224 */ /* 0x000fe400078e0008 */
[----:B------:R-:W-:Y:S02]  /*2b20*/  IMAD.MOV.U32 R15, RZ, RZ, R3 ;  /* 0x000000ffff0f7224 */ /* 0x000fe400078e0003 */
[----:B------:R-:W-:-:S04]  /*2b30*/  IMAD.WIDE.U32 R12, R2, c[0x0][0x1c0], RZ ;  /* 0x00007000020c7a25 */ /* 0x000fc800078e00ff */
[C---:B------:R-:W-:Y:S02]  /*2b40*/  IMAD R27, R2.reuse, c[0x0][0x1c4], R19 ;  /* 0x00007100021b7a24 */ /* 0x040fe400078e0213 */
[----:B------:R-:W-:-:S03]  /*2b50*/  IMAD.WIDE.U32 R14, R2, c[0x0][0x198], R14 ;  /* 0x00006600020e7a25 */ /* 0x000fc600078e000e */
[----:B------:R-:W-:Y:S01]  /*2b60*/  IADD3 R27, R13, R27, RZ ;  /* 0x0000001b0d1b7210 */ /* 0x000fe20007ffe0ff */
[----:B------:R-:W-:Y:S02]  /*2b70*/  IMAD R17, R2, c[0x0][0x19c], R17 ;  /* 0x0000670002117a24 */ /* 0x000fe400078e0211 */
        /* <DEDUP_REMOVED lines=22> */
[----:B------:R-:W-:-:S05]  /*2ce0*/  LEA.HI.X R21, R21, c[0x0][0x174], R24, 0x1, P0 ;  /* 0x00005d0015157a11 */ /* 0x000fca00000f0c18 */
[----:B------:R-:W2:Y:S02]  /*2cf0*/  LDG.E.U16 R24, [R20.64] ;  /* 0x0000000414187981 */ /* 0x000ea4000c1e1500 */
[----:B--2---:R-:W-:Y:S02]  /*2d00*/  HADD2.F32 R25, -RZ, R24.H0_H0 ;  /* 0x20000018ff197230 */ /* 0x004fe40000004100 */
[----:B------:R-:W2:Y:S03]  /*2d10*/  LDG.E.U16 R24, [R22.64] ;  /* 0x0000000416187981 */ /* 0x000ea6000c1e1500 */
[----:B------:R-:W-:-:S05]  /*2d20*/  FMUL.FTZ R25, R25, R0 ;  /* 0x0000000019197220 */ /* 0x000fca0000410000 */
[----:B------:R-:W-:-:S05]  /*2d30*/  F2FP.PACK_AB R25, RZ, R25 ;  /* 0x00000019ff19723e */ /* 0x000fca00000000ff */
[----:B------:R-:W-:Y:S01]  /*2d40*/  HADD2.F32 R25, -RZ, R25.H0_H0 ;  /* 0x20000019ff197230 */ /* 0x000fe20000004100 */
[----:B------:R-:W-:Y:S02]  /*2d50*/  ISETP.NE.AND P0, PT, R26, 0x1, PT ;  /* 0x000000011a00780c */ /* 0x000fe40003f05270 */
[----:B------:R-:W-:Y:S01]  /*2d60*/  IADD3 R28, R6, 0x1, RZ ;  /* 0x00000001061c7810 */ /* 0x000fe20007ffe0ff */
[----:B--2---:R-:W-:-:S05]  /*2d70*/  HADD2.F32 R24, -RZ, R24.H0_H0 ;  /* 0x20000018ff187230 */ /* 0x004fca0000004100 */
[----:B------:R-:W-:-:S05]  /*2d80*/  FADD.FTZ R24, R24, R25 ;  /* 0x0000001918187221 */ /* 0x000fca0000010000 */
[----:B------:R-:W-:-:S05]  /*2d90*/  F2FP.PACK_AB R24, RZ, R24 ;  /* 0x00000018ff18723e */ /* 0x000fca00000000ff */
[----:B------:R0:W-:Y:S01]  /*2da0*/  STG.E.U16 [R22.64], R24 ;  /* 0x0000001816007986 */ /* 0x0001e2000c101504 */
[----:B------:R-:W-:Y:S05]  /*2db0*/  @!P0 BRA `(.L_x_164) ;  /* 0x0000028000008947 */ /* 0x000fea0003800000 */
[----:B0-----:R-:W2:Y:S02]  /*2dc0*/  LDG.E R23, [R16.64+0x4] ;  /* 0x0000040410177981 */ /* 0x001ea4000c1e1900 */
[----:B--2---:R-:W-:-:S05]  /*2dd0*/  SHF.R.S32.HI R22, RZ, 0x1f, R23 ;  /* 0x0000001fff167819 */ /* 0x004fca0000011417 */
[----:B------:R-:W-:-:S04]  /*2de0*/  IMAD R22, R22, c[0x0][0x1a8], RZ ;  /* 0x00006a0016167a24 */ /* 0x000fc800078e02ff */
[C---:B------:R-:W-:Y:S02]  /*2df0*/  IMAD R25, R23.reuse, c[0x0][0x1ac], R22 ;  /* 0x00006b0017197a24 */ /* 0x040fe400078e0216 */
[----:B------:R-:W-:-:S05]  /*2e00*/  IMAD.WIDE.U32 R22, R23, c[0x0][0x1a8], R18 ;  /* 0x00006a0017167a25 */ /* 0x000fca00078e0012 */
[----:B------:R-:W-:Y:S02]  /*2e10*/  IADD3 R23, R23, R25, RZ ;  /* 0x0000001917177210 */ /* 0x000fe40007ffe0ff */
[----:B------:R-:W-:-:S04]  /*2e20*/  LEA R24, P0, R22, c[0x0][0x188], 0x1 ;  /* 0x0000620016187a11 */ /* 0x000fc800078008ff */
[----:B------:R-:W-:Y:S02]  /*2e30*/  LEA.HI.X R25, R22, c[0x0][0x18c], R23, 0x1, P0 ;  /* 0x0000630016197a11 */ /* 0x000fe400000f0c17 */
[----:B------:R-:W2:Y:S02]  /*2e40*/  LDG.E.U16 R22, [R20.64+0x2] ;  /* 0x0000020414167981 */ /* 0x000ea4000c1e1500 */
        /* <DEDUP_REMOVED lines=12> */
[----:B------:R-:W2:Y:S04]  /*2f10*/  LDG.E R17, [R16.64+0x8] ;  /* 0x0000080410117981 */ /* 0x000ea8000c1e1900 */
[----:B------:R-:W3:Y:S01]  /*2f20*/  LDG.E.U16 R20, [R20.64+0x4] ;  /* 0x0000040414147981 */ /* 0x000ee2000c1e1500 */
[----:B0-2---:R-:W-:-:S05]  /*2f30*/  SHF.R.S32.HI R22, RZ, 0x1f, R17 ;  /* 0x0000001fff167819 */ /* 0x005fca0000011411 */
        /* <DEDUP_REMOVED lines=16> */
.L_x_164:
[----:B------:R-:W-:Y:S05]  /*3040*/  BSYNC B1 ;  /* 0x0000000000017941 */ /* 0x000fea0003800000 */
.L_x_163:
[----:B------:R-:W-:-:S05]  /*3050*/  LOP3.LUT R6, RZ, R6, RZ, 0x33, !PT ;  /* 0x00000006ff067212 */ /* 0x000fca00078e33ff */
[----:B------:R-:W-:-:S05]  /*3060*/  IMAD.IADD R6, R5, 0x1, R6 ;  /* 0x0000000105067824 */ /* 0x000fca00078e0206 */
[----:B------:R-:W-:-:S13]  /*3070*/  ISETP.GE.U32.AND P0, PT, R6, 0x3, PT ;  /* 0x000000030600780c */ /* 0x000fda0003f06070 */
[----:B------:R-:W-:Y:S05]  /*3080*/  @!P0 BRA `(.L_x_162) ;  /* 0x0000060000008947 */ /* 0x000fea0003800000 */
[--C-:B------:R-:W-:Y:S01]  /*3090*/  SHF.R.S32.HI R29, RZ, 0x1f, R28.reuse ;  /* 0x0000001fff1d7819 */ /* 0x100fe2000001141c */
[----:B------:R-:W-:Y:S01]  /*30a0*/  IMAD R13, R4, c[0x0][0x1b8], RZ ;  /* 0x00006e00040d7a24 */ /* 0x000fe200078e02ff */
[----:B------:R-:W-:Y:S01]  /*30b0*/  LEA R4, P0, R12, c[0x0][0x170], 0x1 ;  /* 0x00005c000c047a11 */ /* 0x000fe200078008ff */
[--C-:B0-----:R-:W-:Y:S02]  /*30c0*/  IMAD.MOV.U32 R24, RZ, RZ, R28.reuse ;  /* 0x000000ffff187224 */ /* 0x101fe400078e001c */
[----:B------:R-:W-:Y:S01]  /*30d0*/  IMAD.WIDE.U32 R6, R2, c[0x0][0x1b8], R28 ;  /* 0x00006e0002067a25 */ /* 0x000fe200078e001c */
[----:B------:R-:W-:-:S03]  /*30e0*/  LEA.HI.X R27, R12, c[0x0][0x174], R27, 0x1, P0 ;  /* 0x00005d000c1b7a11 */ /* 0x000fc600000f0c1b */
[----:B------:R-:W-:Y:S01]  /*30f0*/  IMAD R17, R2, c[0x0][0x1bc], R13 ;  /* 0x00006f0002117a24 */ /* 0x000fe200078e020d */
[----:B------:R-:W-:-:S03]  /*3100*/  LEA R13, P1, R6, c[0x0][0x180], 0x2 ;  /* 0x00006000060d7a11 */ /* 0x000fc600078210ff */
[----:B------:R-:W-:-:S05]  /*3110*/  IMAD.IADD R7, R17, 0x1, R7 ;  /* 0x0000000111077824 */ /* 0x000fca00078e0207 */
[----:B------:R-:W-:Y:S02]  /*3120*/  LEA.HI.X R7, R6, c[0x0][0x184], R7, 0x2, P1 ;  /* 0x0000610006077a11 */ /* 0x000fe400008f1407 */
.L_x_165:
[----:B------:R-:W-:-:S05]  /*3130*/  MOV R6, R13 ;  /* 0x0000000d00067202 */ /* 0x000fca0000000f00 */
[----:B------:R-:W2:Y:S01]  /*3140*/  LDG.E R17, [R6.64] ;  /* 0x0000000406117981 */ /* 0x000ea2000c1e1900 */
[----:B------:R-:W-:Y:S02]  /*3150*/  IMAD.MOV.U32 R26, RZ, RZ, R4 ;  /* 0x000000ffff1a7224 */ /* 0x000fe400078e0004 */
[----:B------:R-:W-:Y:S02]  /*3160*/  IMAD.MOV.U32 R18, RZ, RZ, R14 ;  /* 0x000000ffff127224 */ /* 0x000fe400078e000e */
[----:B------:R-:W-:-:S05]  /*3170*/  IMAD.WIDE R12, R24, 0x2, R26 ;  /* 0x00000002180c7825 */ /* 0x000fca00078e021a */
[----:B-1----:R-:W3:Y:S01]  /*3180*/  LDG.E.U16 R22, [R12.64] ;  /* 0x000000040c167981 */ /* 0x002ee2000c1e1500 */
        /* <DEDUP_REMOVED lines=70> */
[----:B------:R-:W-:Y:S02]  /*35f0*/  ISETP.GE.AND P0, PT, R28, R5, PT ;  /* 0x000000051c00720c */ /* 0x000fe40003f06270 */
[----:B------:R-:W-:Y:S02]  /*3600*/  IADD3 R4, P1, R4, 0x8, RZ ;  /* 0x0000000804047810 */ /* 0x000fe40007f3e0ff */
[----:B------:R-:W-:-:S03]  /*3610*/  IADD3 R13, P2, R6, 0x10, RZ ;  /* 0x00000010060d7810 */ /* 0x000fc60007f5e0ff */
[----:B------:R-:W-:Y:S02]  /*3620*/  IMAD.X R27, RZ, RZ, R27, P1 ;  /* 0x000000ffff1b7224 */ /* 0x000fe400008e061b */
[----:B------:R-:W-:Y:S01]  /*3630*/  IMAD.X R7, RZ, RZ, R7, P2 ;  /* 0x000000ffff077224 */ /* 0x000fe200010e0607 */
[----:B--2---:R-:W-:-:S05]  /*3640*/  HADD2.F32 R16, -RZ, R16.H0_H0 ;  /* 0x20000010ff107230 */ /* 0x004fca0000004100 */
[----:B------:R-:W-:-:S05]  /*3650*/  FADD.FTZ R16, R16, R17 ;  /* 0x0000001110107221 */ /* 0x000fca0000010000 */
[----:B------:R-:W-:-:S05]  /*3660*/  F2FP.PACK_AB R16, RZ, R16 ;  /* 0x00000010ff10723e */ /* 0x000fca00000000ff */
[----:B------:R1:W-:Y:S01]  /*3670*/  STG.E.U16 [R22.64], R16 ;  /* 0x0000001016007986 */ /* 0x0003e2000c101504 */
[----:B------:R-:W-:Y:S05]  /*3680*/  @!P0 BRA `(.L_x_165) ;  /* 0xfffffaa000008947 */ /* 0x000fea000383ffff */
.L_x_162:
[----:B------:R-:W-:Y:S05]  /*3690*/  BSYNC B0 ;  /* 0x0000000000007941 */ /* 0x000fea0003800000 */
.L_x_161:
[----:B------:R-:W-:-:S04]  /*36a0*/  IADD3 R2, R2, 0x1, RZ ;  /* 0x0000000102027810 */ /* 0x000fc80007ffe0ff */
[----:B------:R-:W-:-:S04]  /*36b0*/  ISETP.GE.U32.AND P0, PT, R2, c[0x0][0x1c8], PT ;  /* 0x0000720002007a0c */ /* 0x000fc80003f06070 */
[----:B------:R-:W-:-:S13]  /*36c0*/  ISETP.GE.AND.EX P0, PT, RZ, c[0x0][0x1cc], PT, P0 ;  /* 0x00007300ff007a0c */ /* 0x000fda0003f06300 */
[----:B------:R-:W-:Y:S05]  /*36d0*/  @!P0 BRA `(.L_x_166) ;  /* 0xfffff32000008947 */ /* 0x000fea000383ffff */
[----:B------:R-:W-:Y:S05]  /*36e0*/  EXIT ;  /* 0x000000000000794d */ /* 0x000fea0003800000 */
.L_x_167:
        /* <DEDUP_REMOVED lines=9> */
.L_x_8915:


//--------------------- .text._ZN3cub17CUB_300001_SM_8006detail8for_each13static_kernelINS2_12policy_hub_t12policy_500_tElNS2_12op_wrapper_tIlZZZZZN2at6native36add_out_dense_sparse_compressed_cudaERNS7_6TensorERKS9_SC_RKN3c106ScalarEENKUlvE_clEvENKUlvE8_clEvENKUlvE_clEvENKUlvE0_clEvEUllE_N6thrust23THRUST_300001_SM_800_NS17counting_iteratorIlNSN_11use_defaultESP_SP_EEEEEEvT0_T1_ --------------------------
	.section	.text._ZN3cub17CUB_300001_SM_8006detail8for_each13static_kernelINS2_12policy_hub_t12policy_500_tElNS2_12op_wrapper_tIlZZZZZN2at6native36add_out_dense_sparse_compressed_cudaERNS7_6TensorERKS9_SC_RKN3c106ScalarEENKUlvE_clEvENKUlvE8_clEvENKUlvE_clEvENKUlvE0_clEvEUllE_N6thrust23THRUST_300001_SM_800_NS17counting_iteratorIlNSN_11use_defaultESP_SP_EEEEEEvT0_T1_,"ax",@progbits
	.sectioninfo	@"SHI_REGISTERS=34"
	.align	128
        .global         _ZN3cub17CUB_300001_SM_8006detail8for_each13static_kernelINS2_12policy_hub_t12policy_500_tElNS2_12op_wrapper_tIlZZZZZN2at6native36add_out_dense_sparse_compressed_cudaERNS7_6TensorERKS9_SC_RKN3c106ScalarEENKUlvE_clEvENKUlvE8_clEvENKUlvE_clEvENKUlvE0_clEvEUllE_N6thrust23THRUST_300001_SM_800_NS17counting_iteratorIlNSN_11use_defaultESP_SP_EEEEEEvT0_T1_
        .type           _ZN3cub17CUB_300001_SM_8006detail8for_each13static_kernelINS2_12policy_hub_t12policy_500_tElNS2_12op_wrapper_tIlZZZZZN2at6native36add_out_dense_sparse_compressed_cudaERNS7_6TensorERKS9_SC_RKN3c106ScalarEENKUlvE_clEvENKUlvE8_clEvENKUlvE_clEvENKUlvE0_clEvEUllE_N6thrust23THRUST_300001_SM_800_NS17counting_iteratorIlNSN_11use_defaultESP_SP_EEEEEEvT0_T1_,@function
        .size           _ZN3cub17CUB_300001_SM_8006detail8for_each13static_kernelINS2_12policy_hub_t12policy_500_tElNS2_12op_wrapper_tIlZZZZZN2at6native36add_out_dense_sparse_compressed_cudaERNS7_6TensorERKS9_SC_RKN3c106ScalarEENKUlvE_clEvENKUlvE8_clEvENKUlvE_clEvENKUlvE0_clEvEUllE_N6thrust23THRUST_300001_SM_800_NS17counting_iteratorIlNSN_11use_defaultESP_SP_EEEEEEvT0_T1_,(.L_x_8916 - _ZN3cub17CUB_300001_SM_8006detail8for_each13static_kernelINS2_12policy_hub_t12policy_500_tElNS2_12op_wrapper_tIlZZZZZN2at6native36add_out_dense_sparse_compressed_cudaERNS7_6TensorERKS9_SC_RKN3c106ScalarEENKUlvE_clEvENKUlvE8_clEvENKUlvE_clEvENKUlvE0_clEvEUllE_N6thrust23THRUST_300001_SM_800_NS17counting_iteratorIlNSN_11use_defaultESP_SP_EEEEEEvT0_T1_)
        .other          _ZN3cub17CUB_300001_SM_8006detail8for_each13static_kernelINS2_12policy_hub_t12policy_500_tElNS2_12op_wrapper_tIlZZZZZN2at6native36add_out_dense_sparse_compressed_cudaERNS7_6TensorERKS9_SC_RKN3c106ScalarEENKUlvE_clEvENKUlvE8_clEvENKUlvE_clEvENKUlvE0_clEvEUllE_N6thrust23THRUST_300001_SM_800_NS17counting_iteratorIlNSN_11use_defaultESP_SP_EEEEEEvT0_T1_,@"STO_CUDA_ENTRY STV_DEFAULT"
_ZN3cub17CUB_300001_SM_8006detail8for_each13static_kernelINS2_12policy_hub_t12policy_500_tElNS2_12op_wrapper_tIlZZZZZN2at6native36add_out_dense_sparse_compressed_cudaERNS7_6TensorERKS9_SC_RKN3c106ScalarEENKUlvE_clEvENKUlvE8_clEvENKUlvE_clEvENKUlvE0_clEvEUllE_N6thrust23THRUST_300001_SM_800_NS17counting_iteratorIlNSN_11use_defaultESP_SP_EEEEEEvT0_T1_:
.text._ZN3cub17CUB_300001_SM_8006detail8for_each13static_kernelINS2_12policy_hub_t12policy_500_tElNS2_12op_wrapper_tIlZZZZZN2at6native36add_out_dense_sparse_compressed_cudaERNS7_6TensorERKS9_SC_RKN3c106ScalarEENKUlvE_clEvENKUlvE8_clEvENKUlvE_clEvENKUlvE0_clEvEUllE_N6thrust23THRUST_300001_SM_800_NS17counting_iteratorIlNSN_11use_defaultESP_SP_EEEEEEvT0_T1_:
[----:B------:R-:W-:Y:S02]  /*0000*/  MOV R1, c[0x0][0x28] ;  /* 0x00000a0000017a02 */ /* 0x000fe40000000f00 */
[----:B------:R-:W0:Y:S01]  /*0010*/  S2UR UR4, SR_CTAID.X ;  /* 0x00000000000479c3 */ /* 0x000e220000002500 */
[----:B------:R-:W-:Y:S01]  /*0020*/  ULDC.64 UR6, c[0x0][0x160] ;  /* 0x0000580000067ab9 */ /* 0x000fe20000000a00 */
[----:B------:R-:W1:Y:S01]  /*0030*/  S2R R10, SR_TID.X ;  /* 0x00000000000a7919 */ /* 0x000e620000002100 */
[----:B------:R-:W-:Y:S02]  /*0040*/  ULDC.64 UR10, c[0x0][0x118] ;  /* 0x00004600000a7ab9 */ /* 0x000fe40000000a00 */
[----:B0-----:R-:W-:-:S04]  /*0050*/  UIMAD.WIDE.U32 UR4, UR4, 0x200, URZ ;  /* 0x00000200040478a5 */ /* 0x001fc8000f8e003f */
[----:B------:R-:W-:-:S04]  /*0060*/  UIADD3 UR6, UP0, -UR4, UR6, URZ ;  /* 0x0000000604067290 */ /* 0x000fc8000ff1e13f */
[----:B------:R-:W-:Y:S02]  /*0070*/  UIADD3.X UR7, ~UR5, UR7, URZ, UP0, !UPT ;  /* 0x0000000705077290 */ /* 0x000fe400087fe53f */
[----:B------:R-:W-:-:S04]  /*0080*/  UISETP.GT.U32.AND UP0, UPT, UR6, 0x1ff, UPT ;  /* 0x000001ff0600788c */ /* 0x000fc8000bf04070 */
[----:B------:R-:W-:-:S06]  /*0090*/  UISETP.GT.AND.EX UP0, UPT, UR7, URZ, UPT, UP0 ;  /* 0x0000003f0700728c */ /* 0x000fcc000bf04300 */
[----:B------:R-:W-:-:S13]  /*00a0*/  PLOP3.LUT P0, PT, PT, PT, UP0, 0x80, 0x0 ;  /* 0x000000000000781c */ /* 0x000fda0003f0f008 */
[----:B------:R-:W-:Y:S05]  /*00b0*/  @P0 BRA `(.L_x_168) ;  /* 0x0000279000000947 */ /* 0x000fea0003800000 */
[----:B-1----:R-:W-:Y:S01]  /*00c0*/  IMAD.MOV.U32 R0, RZ, RZ, c[0x0][0x1c8] ;  /* 0x00007200ff007624 */ /* 0x002fe200078e00ff */
[----:B------:R-:W-:-:S04]  /*00d0*/  MOV R2, c[0x0][0x1cc] ;  /* 0x0000730000027a02 */ /* 0x000fc80000000f00 */
[----:B------:R-:W-:-:S04]  /*00e0*/  ISETP.GE.U32.AND P0, PT, R0, 0x1, PT ;  /* 0x000000010000780c */ /* 0x000fc80003f06070 */
[----:B------:R-:W-:-:S13]  /*00f0*/  ISETP.GE.AND.EX P0, PT, R2, RZ, PT, P0 ;  /* 0x000000ff0200720c */ /* 0x000fda0003f06300 */
[----:B------:R-:W-:Y:S05]  /*0100*/  @!P0 EXIT ;  /* 0x000000000000894d */ /* 0x000fea0003800000 */
[----:B------:R-:W-:Y:S01]  /*0110*/  USHF.R.S32.HI UR7, URZ, 0x1f, UR6 ;  /* 0x0000001f3f077899 */ /* 0x000fe20008011406 */
[----:B------:R-:W-:Y:S01]  /*0120*/  ISETP.LT.U32.AND P0, PT, R10, UR6, PT ;  /* 0x000000060a007c0c */ /* 0x000fe2000bf01070 */
[----:B------:R-:W-:Y:S01]  /*0130*/  ULDC.64 UR8, c[0x0][0x168] ;  /* 0x00005a0000087ab9 */ /* 0x000fe20000000a00 */
[----:B------:R-:W-:Y:S01]  /*0140*/  BSSY B0, `(.L_x_169) ;  /* 0x0000135000007945 */ /* 0x000fe20003800000 */
[----:B------:R-:W-:Y:S02]  /*0150*/  UIADD3 UR6, UP0, UR4, UR8, URZ ;  /* 0x0000000804067290 */ /* 0x000fe4000ff1e03f */
[----:B------:R-:W-:Y:S02]  /*0160*/  IMAD.U32 R0, RZ, RZ, UR7 ;  /* 0x00000007ff007e24 */ /* 0x000fe4000f8e00ff */
[----:B------:R-:W-:-:S03]  /*0170*/  UIADD3.X UR5, UR5, UR9, URZ, UP0, !UPT ;  /* 0x0000000905057290 */ /* 0x000fc600087fe43f */
[----:B------:R-:W-:-:S13]  /*0180*/  ISETP.GT.AND.EX P0, PT, R0, RZ, PT, P0 ;  /* 0x000000ff0000720c */ /* 0x000fda0003f04300 */
[----:B------:R-:W-:Y:S05]  /*0190*/  @!P0 BRA `(.L_x_170) ;  /* 0x000012f000008947 */ /* 0x000fea0003800000 */
[----:B------:R-:W0:Y:S01]  /*01a0*/  LDC.U16 R4, c[0x0][0x192] ;  /* 0x00006480ff047b82 */ /* 0x000e220000000400 */
[----:B------:R-:W-:Y:S01]  /*01b0*/  IADD3 R10, P0, R10, UR6, RZ ;  /* 0x000000060a0a7c10 */ /* 0x000fe2000ff1e0ff */
[----:B------:R-:W-:-:S03]  /*01c0*/  HADD2.F32 R0, -RZ, c[0x0] [0x190].H0_H0 ;  /* 0x20006400ff007630 */ /* 0x000fc60000004100 */
[----:B------:R-:W-:Y:S01]  /*01d0*/  IADD3.X R11, RZ, UR5, RZ, P0, !PT ;  /* 0x00000005ff0b7c10 */ /* 0x000fe200087fe4ff */
[----:B------:R-:W-:-:S04]  /*01e0*/  IMAD.WIDE.U32 R8, R10, c[0x0][0x1a0], RZ ;  /* 0x000068000a087a25 */ /* 0x000fc800078e00ff */
[----:B------:R-:W-:-:S04]  /*01f0*/  IMAD R3, R11, c[0x0][0x1a0], RZ ;  /* 0x000068000b037a24 */ /* 0x000fc800078e02ff */
[----:B------:R-:W-:Y:S02]  /*0200*/  IMAD R5, R10, c[0x0][0x1a4], R3 ;  /* 0x000069000a057a24 */ /* 0x000fe400078e0203 */
[----:B------:R-:W-:Y:S02]  /*0210*/  CS2R R2, SRZ ;  /* 0x0000000000027805 */ /* 0x000fe4000001ff00 */
[----:B------:R-:W-:Y:S01]  /*0220*/  IMAD.IADD R5, R9, 0x1, R5 ;  /* 0x0000000109057824 */ /* 0x000fe200078e0205 */
[----:B0-----:R-:W-:-:S03]  /*0230*/  HADD2.F32 R4, -RZ, R4.H0_H0 ;  /* 0x20000004ff047230 */ /* 0x001fc60000004100 */
.L_x_176:
[----:B------:R-:W-:Y:S02]  /*0240*/  IMAD R13, R3, c[0x0][0x1b0], RZ ;  /* 0x00006c00030d7a24 */ /* 0x000fe400078e02ff */
[----:B------:R-:W-:-:S04]  /*0250*/  IMAD.WIDE.U32 R6, R2, c[0x0][0x1b0], R10 ;  /* 0x00006c0002067a25 */ /* 0x000fc800078e000a */
[----:B------:R-:W-:Y:S01]  /*0260*/  IMAD R13, R2, c[0x0][0x1b4], R13 ;  /* 0x00006d00020d7a24 */ /* 0x000fe200078e020d */
[----:B------:R-:W-:-:S04]  /*0270*/  LEA R14, P0, R6, c[0x0][0x178], 0x3 ;  /* 0x00005e00060e7a11 */ /* 0x000fc800078018ff */
[----:B------:R-:W-:-:S04]  /*0280*/  IADD3 R7, R7, R13, RZ ;  /* 0x0000000d07077210 */ /* 0x000fc80007ffe0ff */
[----:B0-----:R-:W-:-:S05]  /*0290*/  LEA.HI.X R15, R6, c[0x0][0x17c], R7, 0x3, P0 ;  /* 0x00005f00060f7a11 */ /* 0x001fca00000f1c07 */
        /* <DEDUP_REMOVED lines=8> */
[----:B------:R-:W-:Y:S01]  /*0320*/  MOV R25, R12 ;  /* 0x0000000c00197202 */ /* 0x000fe20000000f00 */
[----:B------:R-:W-:Y:S02]  /*0330*/  IMAD.MOV.U32 R24, RZ, RZ, R13 ;  /* 0x000000ffff187224 */ /* 0x000fe400078e000d */
        /* <DEDUP_REMOVED lines=11> */
[----:B------:R-:W-:Y:S01]  /*03f0*/  IMAD R15, R3, c[0x0][0x1c0], RZ ;  /* 0x00007000030f7a24 */ /* 0x000fe200078e02ff */
[----:B------:R-:W-:Y:S01]  /*0400*/  MOV R16, R8 ;  /* 0x0000000800107202 */ /* 0x000fe20000000f00 */
[----:B------:R-:W-:-:S04]  /*0410*/  IMAD.WIDE.U32 R20, R2, c[0x0][0x1c0], R12 ;  /* 0x0000700002147a25 */ /* 0x000fc800078e000c */
[----:B------:R-:W-:Y:S01]  /*0420*/  IMAD R15, R2, c[0x0][0x1c4], R15 ;  /* 0x00007100020f7a24 */ /* 0x000fe200078e020f */
[----:B------:R-:W-:Y:S01]  /*0430*/  LEA R14, P0, R20, c[0x0][0x170], 0x2 ;  /* 0x00005c00140e7a11 */ /* 0x000fe200078010ff */
[----:B------:R-:W-:Y:S02]  /*0440*/  IMAD R25, R3, c[0x0][0x198], RZ ;  /* 0x0000660003197a24 */ /* 0x000fe400078e02ff */
[----:B------:R-:W-:Y:S02]  /*0450*/  IMAD.IADD R15, R21, 0x1, R15 ;  /* 0x00000001150f7824 */ /* 0x000fe400078e020f */
[----:B------:R-:W-:Y:S02]  /*0460*/  IMAD.MOV.U32 R17, RZ, RZ, R5 ;  /* 0x000000ffff117224 */ /* 0x000fe400078e0005 */
[----:B------:R-:W-:Y:S01]  /*0470*/  IMAD R25, R2, c[0x0][0x19c], R25 ;  /* 0x0000670002197a24 */ /* 0x000fe200078e0219 */
[----:B------:R-:W-:Y:S01]  /*0480*/  LEA.HI.X R15, R20, c[0x0][0x174], R15, 0x2, P0 ;  /* 0x00005d00140f7a11 */ /* 0x000fe200000f140f */
[----:B------:R-:W-:-:S04]  /*0490*/  IMAD.WIDE.U32 R16, R2, c[0x0][0x198], R16 ;  /* 0x0000660002107a25 */ /* 0x000fc800078e0010 */
[----:B------:R-:W3:Y:S01]  /*04a0*/  LDG.E.U16 R24, [R14.64+0x2] ;  /* 0x0000020a0e187981 */ /* 0x000ee2000c1e1500 */
[----:B------:R-:W-:-:S03]  /*04b0*/  IADD3 R17, R17, R25, RZ ;  /* 0x0000001911117210 */ /* 0x000fc60007ffe0ff */
[----:B------:R-:W4:Y:S01]  /*04c0*/  LDG.E.U16 R25, [R14.64] ;  /* 0x0000000a0e197981 */ /* 0x000f22000c1e1500 */
[----:B--2---:R-:W-:Y:S02]  /*04d0*/  IMAD R23, R23, c[0x0][0x1a8], RZ ;  /* 0x00006a0017177a24 */ /* 0x004fe400078e02ff */
[----:B------:R-:W-:-:S04]  /*04e0*/  IMAD.WIDE.U32 R20, R22, c[0x0][0x1a8], R16 ;  /* 0x00006a0016147a25 */ /* 0x000fc800078e0010 */
[----:B------:R-:W-:Y:S01]  /*04f0*/  IMAD R23, R22, c[0x0][0x1ac], R23 ;  /* 0x00006b0016177a24 */ /* 0x000fe200078e0217 */
[----:B------:R-:W-:-:S03]  /*0500*/  LEA R22, P0, R20, c[0x0][0x188], 0x2 ;  /* 0x0000620014167a11 */ /* 0x000fc600078010ff */
[----:B------:R-:W-:-:S05]  /*0510*/  IMAD.IADD R21, R21, 0x1, R23 ;  /* 0x0000000115157824 */ /* 0x000fca00078e0217 */
[----:B------:R-:W-:-:S05]  /*0520*/  LEA.HI.X R23, R20, c[0x0][0x18c], R21, 0x2, P0 ;  /* 0x0000630014177a11 */ /* 0x000fca00000f1415 */
[----:B------:R-:W2:Y:S04]  /*0530*/  LDG.E.U16 R20, [R22.64] ;  /* 0x0000000a16147981 */ /* 0x000ea8000c1e1500 */
[----:B------:R-:W5:Y:S01]  /*0540*/  LDG.E.U16 R21, [R22.64+0x2] ;  /* 0x0000020a16157981 */ /* 0x000f62000c1e1500 */
[----:B---3--:R-:W-:Y:S02]  /*0550*/  HADD2.F32 R27, -RZ, R24.H0_H0 ;  /* 0x20000018ff1b7230 */ /* 0x008fe40000004100 */
[----:B----4-:R-:W-:-:S03]  /*0560*/  HADD2.F32 R25, -RZ, R25.H0_H0 ;  /* 0x20000019ff197230 */ /* 0x010fc60000004100 */
[-C--:B------:R-:W-:Y:S02]  /*0570*/  FMUL.FTZ R24, R4, R27.reuse ;  /* 0x0000001b04187220 */ /* 0x080fe40000410000 */
[C---:B------:R-:W-:Y:S02]  /*0580*/  FMUL.FTZ R27, R0.reuse, R27 ;  /* 0x0000001b001b7220 */ /* 0x040fe40000410000 */
[-C--:B------:R-:W-:Y:S02]  /*0590*/  FFMA.FTZ R24, R0, R25.reuse, -R24 ;  /* 0x0000001900187223 */ /* 0x080fe40000010818 */
[----:B------:R-:W-:-:S05]  /*05a0*/  FFMA.FTZ R27, R4, R25, R27 ;  /* 0x00000019041b7223 */ /* 0x000fca000001001b */
[----:B------:R-:W-:-:S05]  /*05b0*/  F2FP.PACK_AB R24, R27, R24 ;  /* 0x000000181b18723e */ /* 0x000fca00000000ff */
[--C-:B------:R-:W-:Y:S02]  /*05c0*/  HADD2.F32 R25, -RZ, R24.reuse.H0_H0 ;  /* 0x20000018ff197230 */ /* 0x100fe40000004100 */
[----:B------:R-:W-:Y:S01]  /*05d0*/  HADD2.F32 R24, -RZ, R24.H1_H1 ;  /* 0x30000018ff187230 */ /* 0x000fe20000004100 */
[----:B------:R-:W-:-:S04]  /*05e0*/  ISETP.NE.U32.AND P0, PT, R26, 0x1, PT ;  /* 0x000000011a00780c */ /* 0x000fc80003f05070 */
[----:B------:R-:W-:Y:S01]  /*05f0*/  ISETP.NE.AND.EX P0, PT, RZ, RZ, PT, P0 ;  /* 0x000000ffff00720c */ /* 0x000fe20003f05300 */
[----:B--2---:R-:W-:Y:S02]  /*0600*/  HADD2.F32 R20, -RZ, R20.H0_H0 ;  /* 0x20000014ff147230 */ /* 0x004fe40000004100 */
[----:B-----5:R-:W-:-:S03]  /*0610*/  HADD2.F32 R21, -RZ, R21.H0_H0 ;  /* 0x20000015ff157230 */ /* 0x020fc60000004100 */
[----:B------:R-:W-:Y:S02]  /*0620*/  FADD.FTZ R20, R20, R25 ;  /* 0x0000001914147221 */ /* 0x000fe40000010000 */
[----:B------:R-:W-:-:S03]  /*0630*/  FADD.FTZ R21, R21, R24 ;  /* 0x0000001815157221 */ /* 0x000fc60000010000 */
[----:B------:R-:W-:Y:S02]  /*0640*/  F2FP.PACK_AB R20, RZ, R20 ;  /* 0x00000014ff14723e */ /* 0x000fe400000000ff */
[----:B------:R-:W-:-:S03]  /*0650*/  F2FP.PACK_AB R21, RZ, R21 ;  /* 0x00000015ff15723e */ /* 0x000fc600000000ff */
[----:B------:R0:W-:Y:S04]  /*0660*/  STG.E.U16 [R22.64], R20 ;  /* 0x0000001416007986 */ /* 0x0001e8000c10150a */
[----:B------:R0:W-:Y:S01]  /*0670*/  STG.E.U16 [R22.64+0x2], R21 ;  /* 0x0000021516007986 */ /* 0x0001e2000c10150a */
[----:B------:R-:W-:-:S04]  /*0680*/  IADD3 R25, P1, R12, 0x1, RZ ;  /* 0x000000010c197810 */ /* 0x000fc80007f3e0ff */
[----:B------:R-:W-:Y:S01]  /*0690*/  IADD3.X R24, RZ, R13, RZ, P1, !PT ;  /* 0x0000000dff187210 */ /* 0x000fe20000ffe4ff */
[----:B------:R-:W-:Y:S05]  /*06a0*/  @!P0 BRA `(.L_x_174) ;  /* 0x000003f000008947 */ /* 0x000fea0003800000 */
[----:B0-----:R-:W2:Y:S04]  /*06b0*/  LDG.E.64 R22, [R18.64+0x8] ;  /* 0x0000080a12167981 */ /* 0x001ea8000c1e1b00 */
[----:B------:R-:W3:Y:S04]  /*06c0*/  LDG.E.U16 R25, [R14.64+0x6] ;  /* 0x0000060a0e197981 */ /* 0x000ee8000c1e1500 */
[----:B------:R-:W4:Y:S01]  /*06d0*/  LDG.E.U16 R24, [R14.64+0x4] ;  /* 0x0000040a0e187981 */ /* 0x000f22000c1e1500 */
[----:B--2---:R-:W-:-:S02]  /*06e0*/  IMAD R23, R23, c[0x0][0x1a8], RZ ;  /* 0x00006a0017177a24 */ /* 0x004fc400078e02ff */
        /* <DEDUP_REMOVED lines=29> */
[----:B------:R-:W2:Y:S04]  /*08c0*/  LDG.E.64 R18, [R18.64+0x10] ;  /* 0x0000100a12127981 */ /* 0x000ea8000c1e1b00 */
[----:B0-----:R-:W3:Y:S04]  /*08d0*/  LDG.E.U16 R22, [R14.64+0xa] ;  /* 0x00000a0a0e167981 */ /* 0x001ee8000c1e1500 */
        /* <DEDUP_REMOVED lines=18> */
[----:B------:R-:W-:-:S04]  /*0a00*/  IADD3 R25, P0, R12, 0x3, RZ ;  /* 0x000000030c197810 */ /* 0x000fc80007f1e0ff */
[----:B------:R-:W-:Y:S01]  /*0a10*/  IADD3.X R24, RZ, R13, RZ, P0, !PT ;  /* 0x0000000dff187210 */ /* 0x000fe200007fe4ff */
[----:B--2---:R-:W-:Y:S02]  /*0a20*/  HADD2.F32 R20, -RZ, R20.H0_H0 ;  /* 0x20000014ff147230 */ /* 0x004fe40000004100 */
[----:B-----5:R-:W-:-:S03]  /*0a30*/  HADD2.F32 R21, -RZ, R21.H0_H0 ;  /* 0x20000015ff157230 */ /* 0x020fc60000004100 */
[----:B------:R-:W-:Y:S02]  /*0a40*/  FADD.FTZ R15, R20, R15 ;  /* 0x0000000f140f7221 */ /* 0x000fe40000010000 */
[----:B------:R-:W-:-:S03]  /*0a50*/  FADD.FTZ R18, R21, R18 ;  /* 0x0000001215127221 */ /* 0x000fc60000010000 */
[----:B------:R-:W-:Y:S02]  /*0a60*/  F2FP.PACK_AB R15, RZ, R15 ;  /* 0x0000000fff0f723e */ /* 0x000fe400000000ff */
[----:B------:R-:W-:-:S03]  /*0a70*/  F2FP.PACK_AB R18, RZ, R18 ;  /* 0x00000012ff12723e */ /* 0x000fc600000000ff */
[----:B------:R0:W-:Y:S04]  /*0a80*/  STG.E.U16 [R16.64], R15 ;  /* 0x0000000f10007986 */ /* 0x0001e8000c10150a */
[----:B------:R0:W-:Y:S02]  /*0a90*/  STG.E.U16 [R16.64+0x2], R18 ;  /* 0x0000021210007986 */ /* 0x0001e4000c10150a */
.L_x_174:
[----:B------:R-:W-:Y:S05]  /*0aa0*/  BSYNC B2 ;  /* 0x0000000000027941 */ /* 0x000fea0003800000 */
.L_x_173:
[----:B0-----:R-:W-:Y:S02]  /*0ab0*/  LOP3.LUT R15, RZ, R12, RZ, 0x33, !PT ;  /* 0x0000000cff0f7212 */ /* 0x001fe400078e33ff */
[----:B------:R-:W-:Y:S02]  /*0ac0*/  LOP3.LUT R13, RZ, R13, RZ, 0x33, !PT ;  /* 0x0000000dff0d7212 */ /* 0x000fe400078e33ff */
[----:B------:R-:W-:-:S04]  /*0ad0*/  IADD3 R12, P1, R6, R15, RZ ;  /* 0x0000000f060c7210 */ /* 0x000fc80007f3e0ff */
[----:B------:R-:W-:Y:S01]  /*0ae0*/  ISETP.GE.U32.AND P0, PT, R12, 0x3, PT ;  /* 0x000000030c00780c */ /* 0x000fe20003f06070 */
[----:B------:R-:W-:-:S05]  /*0af0*/  IMAD.X R12, R7, 0x1, R13, P1 ;  /* 0x00000001070c7824 */ /* 0x000fca00008e060d */
[----:B------:R-:W-:-:S13]  /*0b00*/  ISETP.GE.U32.AND.EX P0, PT, R12, RZ, PT, P0 ;  /* 0x000000ff0c00720c */ /* 0x000fda0003f06100 */
[----:B------:R-:W-:Y:S05]  /*0b10*/  @!P0 BRA `(.L_x_172) ;  /* 0x0000090000008947 */ /* 0x000fea0003800000 */
[----:B------:R-:W-:Y:S01]  /*0b20*/  MOV R12, R8 ;  /* 0x00000008000c7202 */ /* 0x000fe20000000f00 */
[----:B------:R-:W-:Y:S02]  /*0b30*/  IMAD R15, R3, c[0x0][0x198], RZ ;  /* 0x00006600030f7a24 */ /* 0x000fe400078e02ff */
[----:B------:R-:W-:Y:S02]  /*0b40*/  IMAD.MOV.U32 R13, RZ, RZ, R5 ;  /* 0x000000ffff0d7224 */ /* 0x000fe400078e0005 */
[C---:B------:R-:W-:Y:S02]  /*0b50*/  IMAD R15, R2.reuse, c[0x0][0x19c], R15 ;  /* 0x00006700020f7a24 */ /* 0x040fe400078e020f */
[----:B------:R-:W-:-:S05]  /*0b60*/  IMAD.WIDE.U32 R12, R2, c[0x0][0x198], R12 ;  /* 0x00006600020c7a25 */ /* 0x000fca00078e000c */
[----:B------:R-:W-:Y:S02]  /*0b70*/  IADD3 R19, R15, R13, RZ ;  /* 0x0000000d0f137210 */ /* 0x000fe40007ffe0ff */
.L_x_175:
[----:B0-----:R-:W-:Y:S01]  /*0b80*/  MOV R17, R24 ;  /* 0x0000001800117202 */ /* 0x001fe20000000f00 */
[----:B------:R-:W-:Y:S02]  /*0b90*/  IMAD R15, R3, c[0x0][0x1b8], RZ ;  /* 0x00006e00030f7a24 */ /* 0x000fe400078e02ff */
[----:B------:R-:W-:Y:S02]  /*0ba0*/  IMAD.MOV.U32 R16, RZ, RZ, R25 ;  /* 0x000000ffff107224 */ /* 0x000fe400078e0019 */
[C---:B------:R-:W-:Y:S02]  /*0bb0*/  IMAD R15, R2.reuse, c[0x0][0x1bc], R15 ;  /* 0x00006f00020f7a24 */ /* 0x040fe400078e020f */
[----:B------:R-:W-:-:S04]  /*0bc0*/  IMAD.WIDE.U32 R20, R2, c[0x0][0x1b8], R16 ;  /* 0x00006e0002147a25 */ /* 0x000fc800078e0010 */
[----:B------:R-:W-:Y:S01]  /*0bd0*/  IMAD.IADD R15, R15, 0x1, R21 ;  /* 0x000000010f0f7824 */ /* 0x000fe200078e0215 */
[----:B------:R-:W-:-:S04]  /*0be0*/  LEA R14, P0, R20, c[0x0][0x180], 0x3 ;  /* 0x00006000140e7a11 */ /* 0x000fc800078018ff */
[----:B------:R-:W-:-:S05]  /*0bf0*/  LEA.HI.X R15, R20, c[0x0][0x184], R15, 0x3, P0 ;  /* 0x00006100140f7a11 */ /* 0x000fca00000f1c0f */
[----:B------:R-:W2:Y:S01]  /*0c00*/  LDG.E.64 R22, [R14.64] ;  /* 0x0000000a0e167981 */ /* 0x000ea2000c1e1b00 */
[----:B------:R-:W-:Y:S02]  /*0c10*/  IMAD R27, R3, c[0x0][0x1c0], RZ ;  /* 0x00007000031b7a24 */ /* 0x000fe400078e02ff */
[----:B------:R-:W-:-:S04]  /*0c20*/  IMAD.WIDE.U32 R20, R2, c[0x0][0x1c0], R16 ;  /* 0x0000700002147a25 */ /* 0x000fc800078e0010 */
[----:B------:R-:W-:Y:S01]  /*0c30*/  IMAD R17, R2, c[0x0][0x1c4], R27 ;  /* 0x0000710002117a24 */ /* 0x000fe200078e021b */
[----:B------:R-:W-:-:S04]  /*0c40*/  LEA R16, P0, R20, c[0x0][0x170], 0x2 ;  /* 0x00005c0014107a11 */ /* 0x000fc800078010ff */
[----:B------:R-:W-:-:S04]  /*0c50*/  IADD3 R17, R17, R21, RZ ;  /* 0x0000001511117210 */ /* 0x000fc80007ffe0ff */
[----:B------:R-:W-:Y:S01]  /*0c60*/  LEA.HI.X R17, R20, c[0x0][0x174], R17, 0x2, P0 ;  /* 0x00005d0014117a11 */ /* 0x000fe200000f1411 */
[----:B------:R-:W-:-:S04]  /*0c70*/  IMAD.MOV.U32 R18, RZ, RZ, R12 ;  /* 0x000000ffff127224 */ /* 0x000fc800078e000c */
[----:B------:R-:W3:Y:S04]  /*0c80*/  LDG.E.U16 R26, [R16.64+0x2] ;  /* 0x0000020a101a7981 */ /* 0x000ee8000c1e1500 */
[----:B------:R-:W4:Y:S01]  /*0c90*/  LDG.E.U16 R27, [R16.64] ;  /* 0x0000000a101b7981 */ /* 0x000f22000c1e1500 */
[----:B--2---:R-:W-:Y:S02]  /*0ca0*/  IMAD R23, R23, c[0x0][0x1a8], RZ ;  /* 0x00006a0017177a24 */ /* 0x004fe400078e02ff */
[----:B------:R-:W-:-:S04]  /*0cb0*/  IMAD.WIDE.U32 R20, R22, c[0x0][0x1a8], R18 ;  /* 0x00006a0016147a25 */ /* 0x000fc800078e0012 */
[----:B------:R-:W-:Y:S01]  /*0cc0*/  IMAD R23, R22, c[0x0][0x1ac], R23 ;  /* 0x00006b0016177a24 */ /* 0x000fe200078e0217 */
[----:B------:R-:W-:-:S04]  /*0cd0*/  LEA R22, P0, R20, c[0x0][0x188], 0x2 ;  /* 0x0000620014167a11 */ /* 0x000fc800078010ff */
[----:B------:R-:W-:-:S04]  /*0ce0*/  IADD3 R21, R21, R23, RZ ;  /* 0x0000001715157210 */ /* 0x000fc80007ffe0ff */
        /* <DEDUP_REMOVED lines=11> */
[----:B------:R-:W-:Y:S02]  /*0da0*/  HADD2.F32 R27, -RZ, R27.H1_H1 ;  /* 0x3000001bff1b7230 */ /* 0x000fe40000004100 */
[----:B--2---:R-:W-:Y:S02]  /*0db0*/  HADD2.F32 R29, -RZ, R20.H0_H0 ;  /* 0x20000014ff1d7230 */ /* 0x004fe40000004100 */
[----:B-----5:R-:W-:-:S03]  /*0dc0*/  HADD2.F32 R20, -RZ, R21.H0_H0 ;  /* 0x20000015ff147230 */ /* 0x020fc60000004100 */
[----:B------:R-:W-:Y:S02]  /*0dd0*/  FADD.FTZ R26, R29, R26 ;  /* 0x0000001a1d1a7221 */ /* 0x000fe40000010000 */
[----:B------:R-:W-:-:S03]  /*0de0*/  FADD.FTZ R20, R20, R27 ;  /* 0x0000001b14147221 */ /* 0x000fc60000010000 */
[----:B------:R-:W-:Y:S02]  /*0df0*/  F2FP.PACK_AB R26, RZ, R26 ;  /* 0x0000001aff1a723e */ /* 0x000fe400000000ff */
[----:B------:R-:W-:Y:S02]  /*0e00*/  F2FP.PACK_AB R20, RZ, R20 ;  /* 0x00000014ff14723e */ /* 0x000fe400000000ff */
[----:B------:R-:W-:Y:S02]  /*0e10*/  PRMT R28, R26, 0x7610, R28 ;  /* 0x000076101a1c7816 */ /* 0x000fe4000000001c */
[----:B------:R-:W-:-:S03]  /*0e20*/  PRMT R30, R20, 0x7610, R30 ;  /* 0x00007610141e7816 */ /* 0x000fc6000000001e */
[----:B------:R-:W-:Y:S04]  /*0e30*/  STG.E.U16 [R22.64], R28 ;  /* 0x0000001c16007986 */ /* 0x000fe8000c10150a */
[----:B------:R0:W-:Y:S04]  /*0e40*/  STG.E.U16 [R22.64+0x2], R30 ;  /* 0x0000021e16007986 */ /* 0x0001e8000c10150a */
[----:B------:R-:W2:Y:S04]  /*0e50*/  LDG.E.U16 R26, [R16.64+0x6] ;  /* 0x0000060a101a7981 */ /* 0x000ea8000c1e1500 */
[----:B------:R-:W3:Y:S04]  /*0e60*/  LDG.E.U16 R27, [R16.64+0x4] ;  /* 0x0000040a101b7981 */ /* 0x000ee8000c1e1500 */
[----:B0-----:R-:W4:Y:S02]  /*0e70*/  LDG.E.64 R22, [R14.64+0x8] ;  /* 0x0000080a0e167981 */ /* 0x001f24000c1e1b00 */
[----:B----4-:R-:W-:-:S02]  /*0e80*/  IMAD R29, R23, c[0x0][0x1a8], RZ ;  /* 0x00006a00171d7a24 */ /* 0x010fc400078e02ff */
[----:B------:R-:W-:-:S04]  /*0e90*/  IMAD.WIDE.U32 R20, R22, c[0x0][0x1a8], R18 ;  /* 0x00006a0016147a25 */ /* 0x000fc800078e0012 */
[----:B------:R-:W-:Y:S01]  /*0ea0*/  IMAD R29, R22, c[0x0][0x1ac], R29 ;  /* 0x00006b00161d7a24 */ /* 0x000fe200078e021d */
[----:B------:R-:W-:-:S03]  /*0eb0*/  LEA R22, P0, R20, c[0x0][0x188], 0x2 ;  /* 0x0000620014167a11 */ /* 0x000fc600078010ff */
[----:B------:R-:W-:-:S05]  /*0ec0*/  IMAD.IADD R21, R21, 0x1, R29 ;  /* 0x0000000115157824 */ /* 0x000fca00078e021d */
[----:B------:R-:W-:-:S05]  /*0ed0*/  LEA.HI.X R23, R20, c[0x0][0x18c], R21, 0x2, P0 ;  /* 0x0000630014177a11 */ /* 0x000fca00000f1415 */
[----:B------:R-:W4:Y:S04]  /*0ee0*/  LDG.E.U16 R20, [R22.64] ;  /* 0x0000000a16147981 */ /* 0x000f28000c1e1500 */
[----:B------:R-:W5:Y:S01]  /*0ef0*/  LDG.E.U16 R21, [R22.64+0x2] ;  /* 0x0000020a16157981 */ /* 0x000f62000c1e1500 */
[----:B--2---:R-:W-:Y:S02]  /*0f00*/  HADD2.F32 R29, -RZ, R26.H0_H0 ;  /* 0x2000001aff1d7230 */ /* 0x004fe40000004100 */
[----:B---3--:R-:W-:-:S03]  /*0f10*/  HADD2.F32 R27, -RZ, R27.H0_H0 ;  /* 0x2000001bff1b7230 */ /* 0x008fc60000004100 */
[-C--:B------:R-:W-:Y:S02]  /*0f20*/  FMUL.FTZ R26, R4, R29.reuse ;  /* 0x0000001d041a7220 */ /* 0x080fe40000410000 */
[C---:B------:R-:W-:Y:S02]  /*0f30*/  FMUL.FTZ R29, R0.reuse, R29 ;  /* 0x0000001d001d7220 */ /* 0x040fe40000410000 */
[-C--:B------:R-:W-:Y:S02]  /*0f40*/  FFMA.FTZ R26, R0, R27.reuse, -R26 ;  /* 0x0000001b001a7223 */ /* 0x080fe4000001081a */
[----:B------:R-:W-:-:S05]  /*0f50*/  FFMA.FTZ R27, R4, R27, R29 ;  /* 0x0000001b041b7223 */ /* 0x000fca000001001d */
[----:B------:R-:W-:-:S05]  /*0f60*/  F2FP.PACK_AB R27, R27, R26 ;  /* 0x0000001a1b1b723e */ /* 0x000fca00000000ff */
[--C-:B------:R-:W-:Y:S02]  /*0f70*/  HADD2.F32 R26, -RZ, R27.reuse.H0_H0 ;  /* 0x2000001bff1a7230 */ /* 0x100fe40000004100 */
[----:B------:R-:W-:Y:S02]  /*0f80*/  HADD2.F32 R27, -RZ, R27.H1_H1 ;  /* 0x3000001bff1b7230 */ /* 0x000fe40000004100 */
[----:B----4-:R-:W-:Y:S02]  /*0f90*/  HADD2.F32 R29, -RZ, R20.H0_H0 ;  /* 0x20000014ff1d7230 */ /* 0x010fe40000004100 */
        /* <DEDUP_REMOVED lines=15> */
[----:B------:R-:W-:-:S04]  /*1090*/  LEA R22, P0, R20, c[0x0][0x188], 0x2 ;  /* 0x0000620014167a11 */ /* 0x000fc800078010ff */
[----:B------:R-:W-:-:S04]  /*10a0*/  IADD3 R21, R21, R29, RZ ;  /* 0x0000001d15157210 */ /* 0x000fc80007ffe0ff */
        /* <DEDUP_REMOVED lines=20> */
[----:B------:R0:W-:Y:S04]  /*11f0*/  STG.E.U16 [R22.64], R30 ;  /* 0x0000001e16007986 */ /* 0x0001e8000c10150a */
[----:B------:R0:W-:Y:S04]  /*1200*/  STG.E.U16 [R22.64+0x2], R31 ;  /* 0x0000021f16007986 */ /* 0x0001e8000c10150a */
[----:B------:R-:W2:Y:S04]  /*1210*/  LDG.E.64 R14, [R14.64+0x18] ;  /* 0x0000180a0e0e7981 */ /* 0x000ea8000c1e1b00 */
        /* <DEDUP_REMOVED lines=20> */
[----:B------:R-:W-:Y:S02]  /*1360*/  IADD3.X R24, RZ, R24, RZ, P0, !PT ;  /* 0x00000018ff187210 */ /* 0x000fe400007fe4ff */
[----:B------:R-:W-:-:S04]  /*1370*/  ISETP.GE.U32.AND P0, PT, R25, R6, PT ;  /* 0x000000061900720c */ /* 0x000fc80003f06070 */
[----:B------:R-:W-:Y:S01]  /*1380*/  ISETP.GE.AND.EX P0, PT, R24, R7, PT, P0 ;  /* 0x000000071800720c */ /* 0x000fe20003f06300 */
        /* <DEDUP_REMOVED lines=8> */
[----:B------:R-:W-:Y:S05]  /*1410*/  @!P0 BRA `(.L_x_175) ;  /* 0xfffff76000008947 */ /* 0x000fea000383ffff */
.L_x_172:
[----:B------:R-:W-:Y:S05]  /*1420*/  BSYNC B1 ;  /* 0x0000000000017941 */ /* 0x000fea0003800000 */
.L_x_171:
[----:B------:R-:W-:-:S05]  /*1430*/  IADD3 R2, P0, R2, 0x1, RZ ;  /* 0x0000000102027810 */ /* 0x000fca0007f1e0ff */
[----:B------:R-:W-:Y:S01]  /*1440*/  IMAD.X R3, RZ, RZ, R3, P0 ;  /* 0x000000ffff037224 */ /* 0x000fe200000e0603 */
[----:B------:R-:W-:-:S04]  /*1450*/  ISETP.GE.U32.AND P0, PT, R2, c[0x0][0x1c8], PT ;  /* 0x0000720002007a0c */ /* 0x000fc80003f06070 */
[----:B------:R-:W-:-:S13]  /*1460*/  ISETP.GE.AND.EX P0, PT, R3, c[0x0][0x1cc], PT, P0 ;  /* 0x0000730003007a0c */ /* 0x000fda0003f06300 */
[----:B------:R-:W-:Y:S01]  /*1470*/  @P0 CALL.REL.NOINC `(.L_x_170) ;  /* 0x0000001000000944 */ /* 0x000fe20003c00000 */
[----:B------:R-:W-:Y:S05]  /*1480*/  BRA `(.L_x_176) ;  /* 0xffffedb000007947 */ /* 0x000fea000383ffff */
.L_x_170:
[----:B------:R-:W-:Y:S05]  /*1490*/  BSYNC B0 ;  /* 0x0000000000007941 */ /* 0x000fea0003800000 */
.L_x_169:
[----:B------:R-:W1:Y:S01]  /*14a0*/  S2UR UR4, SR_CTAID.X ;  /* 0x00000000000479c3 */ /* 0x000e620000002500 */
[----:B------:R-:W2:Y:S01]  /*14b0*/  S2R R14, SR_TID.X ;  /* 0x00000000000e7919 */ /* 0x000ea20000002100 */
[----:B------:R-:W-:Y:S02]  /*14c0*/  ULDC UR7, c[0x0][0x160] ;  /* 0x0000580000077ab9 */ /* 0x000fe40000000800 */
[----:B-1----:R-:W-:Y:S01]  /*14d0*/  UIMAD UR4, UR4, -0x200, UR7 ;  /* 0xfffffe00040478a4 */ /* 0x002fe2000f8e0207 */
[----:B--2---:R-:W-:-:S03]  /*14e0*/  IADD3 R14, R14, 0x100, RZ ;  /* 0x000001000e0e7810 */ /* 0x004fc60007ffe0ff */
[----:B------:R-:W-:Y:S02]  /*14f0*/  USHF.R.S32.HI UR7, URZ, 0x1f, UR4 ;  /* 0x0000001f3f077899 */ /* 0x000fe40008011404 */
[----:B------:R-:W-:-:S04]  /*1500*/  ISETP.LT.U32.AND P0, PT, R14, UR4, PT ;  /* 0x000000040e007c0c */ /* 0x000fc8000bf01070 */
[----:B------:R-:W-:-:S04]  /*1510*/  MOV R0, UR7 ;  /* 0x0000000700007c02 */ /* 0x000fc80008000f00 */
[----:B------:R-:W-:-:S13]  /*1520*/  ISETP.GT.AND.EX P0, PT, R0, RZ, PT, P0 ;  /* 0x000000ff0000720c */ /* 0x000fda0003f04300 */
[----:B------:R-:W-:Y:S05]  /*1530*/  @!P0 EXIT ;  /* 0x000000000000894d */ /* 0x000fea0003800000 */
[----:B------:R-:W1:Y:S01]  /*1540*/  LDC.U16 R4, c[0x0][0x192] ;  /* 0x00006480ff047b82 */ /* 0x000e620000000400 */
[----:B------:R-:W-:Y:S01]  /*1550*/  IADD3 R14, P0, R14, UR6, RZ ;  /* 0x000000060e0e7c10 */ /* 0x000fe2000ff1e0ff */
[----:B------:R-:W-:-:S04]  /*1560*/  HADD2.F32 R0, -RZ, c[0x0] [0x190].H0_H0 ;  /* 0x20006400ff007630 */ /* 0x000fc80000004100 */
[----:B0-----:R-:W-:Y:S02]  /*1570*/  IMAD.X R15, RZ, RZ, UR5, P0 ;  /* 0x00000005ff0f7e24 */ /* 0x001fe400080e06ff */
[----:B------:R-:W-:-:S04]  /*1580*/  IMAD.WIDE.U32 R12, R14, c[0x0][0x1a0], RZ ;  /* 0x000068000e0c7a25 */ /* 0x000fc800078e00ff */
[----:B------:R-:W-:-:S04]  /*1590*/  IMAD R3, R15, c[0x0][0x1a0], RZ ;  /* 0x000068000f037a24 */ /* 0x000fc800078e02ff */
[----:B------:R-:W-:Y:S02]  /*15a0*/  IMAD R5, R14, c[0x0][0x1a4], R3 ;  /* 0x000069000e057a24 */ /* 0x000fe400078e0203 */
[----:B------:R-:W-:-:S03]  /*15b0*/  CS2R R2, SRZ ;  /* 0x0000000000027805 */ /* 0x000fc6000001ff00 */
[----:B------:R-:W-:Y:S01]  /*15c0*/  IADD3 R5, R13, R5, RZ ;  /* 0x000000050d057210 */ /* 0x000fe20007ffe0ff */
[----:B-1----:R-:W-:Y:S02]  /*15d0*/  HADD2.F32 R4, -RZ, R4.H0_H0 ;  /* 0x20000004ff047230 */ /* 0x002fe40000004100 */
.L_x_183:
[----:B0-----:R-:W-:Y:S02]  /*15e0*/  IMAD R7, R3, c[0x0][0x1b0], RZ ;  /* 0x00006c0003077a24 */ /* 0x001fe400078e02ff */
        /* <DEDUP_REMOVED lines=13> */
[----:B------:R-:W-:Y:S01]  /*16c0*/  MOV R17, R5 ;  /* 0x0000000500117202 */ /* 0x000fe20000000f00 */
[----:B------:R-:W-:Y:S01]  /*16d0*/  IMAD.MOV.U32 R16, RZ, RZ, R12 ;  /* 0x000000ffff107224 */ /* 0x000fe200078e000c */
[----:B------:R-:W-:Y:S01]  /*16e0*/  LOP3.LUT R7, R7, 0x3, RZ, 0xc0, !PT ;  /* 0x0000000307077812 */ /* 0x000fe200078ec0ff */
[C---:B------:R-:W-:Y:S01]  /*16f0*/  IMAD R19, R2.reuse, c[0x0][0x19c], R19 ;  /* 0x0000670002137a24 */ /* 0x040fe200078e0213 */
[----:B------:R-:W-:Y:S01]  /*1700*/  BSSY B1, `(.L_x_179) ;  /* 0x000007a000017945 */ /* 0x000fe20003800000 */
[----:B------:R-:W-:Y:S01]  /*1710*/  IMAD.WIDE.U32 R16, R2, c[0x0][0x198], R16 ;  /* 0x0000660002107a25 */ /* 0x000fe200078e0010 */
[----:B------:R-:W-:Y:S02]  /*1720*/  ISETP.NE.U32.AND P0, PT, R7, RZ, PT ;  /* 0x000000ff0700720c */ /* 0x000fe40003f05070 */
[----:B------:R-:W-:Y:S01]  /*1730*/  MOV R24, R9 ;  /* 0x0000000900187202 */ /* 0x000fe20000000f00 */
        /* <DEDUP_REMOVED lines=14> */
[----:B------:R-:W-:-:S03]  /*1820*/  LEA R20, P0, R22, c[0x0][0x170], 0x2 ;  /* 0x00005c0016147a11 */ /* 0x000fc600078010ff */
[----:B------:R-:W-:-:S05]  /*1830*/  IMAD.IADD R21, R23, 0x1, R21 ;  /* 0x0000000117157824 */ /* 0x000fca00078e0215 */
[----:B------:R-:W-:Y:S01]  /*1840*/  LEA.HI.X R21, R22, c[0x0][0x174], R21, 0x2, P0 ;  /* 0x00005d0016157a11 */ /* 0x000fe200000f1415 */
[----:B------:R-:W-:Y:S01]  /*1850*/  IMAD.MOV.U32 R23, RZ, RZ, R6 ;  /* 0x000000ffff177224 */ /* 0x000fe200078e0006 */
[----:B------:R-:W-:-:S03]  /*1860*/  MOV R22, R16 ;  /* 0x0000001000167202 */ /* 0x000fc60000000f00 */
        /* <DEDUP_REMOVED lines=30> */
[----:B------:R0:W-:Y:S01]  /*1a50*/  STG.E.U16 [R30.64+0x2], R27 ;  /* 0x0000021b1e007986 */ /* 0x0001e2000c10150a */
[----:B------:R-:W-:-:S05]  /*1a60*/  IADD3 R25, P1, R8, 0x1, RZ ;  /* 0x0000000108197810 */ /* 0x000fca0007f3e0ff */
[----:B------:R-:W-:Y:S01]  /*1a70*/  IMAD.X R24, RZ, RZ, R9, P1 ;  /* 0x000000ffff187224 */ /* 0x000fe200008e0609 */
[----:B------:R-:W-:Y:S05]  /*1a80*/  @!P0 BRA `(.L_x_180) ;  /* 0x0000041000008947 */ /* 0x000fea0003800000 */
[----:B0-----:R-:W2:Y:S04]  /*1a90*/  LDG.E.64 R30, [R18.64+0x8] ;  /* 0x0000080a121e7981 */ /* 0x001ea8000c1e1b00 */
[----:B------:R-:W3:Y:S04]  /*1aa0*/  LDG.E.U16 R27, [R20.64+0x6] ;  /* 0x0000060a141b7981 */ /* 0x000ee8000c1e1500 */
[----:B------:R-:W4:Y:S01]  /*1ab0*/  LDG.E.U16 R26, [R20.64+0x4] ;  /* 0x0000040a141a7981 */ /* 0x000f22000c1e1500 */
[----:B--2---:R-:W-:-:S02]  /*1ac0*/  IMAD R24, R31, c[0x0][0x1a8], RZ ;  /* 0x00006a001f187a24 */ /* 0x004fc400078e02ff */
        /* <DEDUP_REMOVED lines=31> */
[----:B------:R-:W2:Y:S04]  /*1cc0*/  LDG.E.64 R18, [R18.64+0x10] ;  /* 0x0000100a12127981 */ /* 0x000ea8000c1e1b00 */
[----:B------:R-:W3:Y:S04]  /*1cd0*/  LDG.E.U16 R7, [R20.64+0xa] ;  /* 0x00000a0a14077981 */ /* 0x000ee8000c1e1500 */
[----:B------:R-:W4:Y:S01]  /*1ce0*/  LDG.E.U16 R24, [R20.64+0x8] ;  /* 0x0000080a14187981 */ /* 0x000f22000c1e1500 */
[----:B--2---:R-:W-:-:S02]  /*1cf0*/  IMAD R25, R19, c[0x0][0x1a8], RZ ;  /* 0x00006a0013197a24 */ /* 0x004fc400078e02ff */
[----:B------:R-:W-:-:S04]  /*1d00*/  IMAD.WIDE.U32 R22, R18, c[0x0][0x1a8], R22 ;  /* 0x00006a0012167a25 */ /* 0x000fc800078e0016 */
[----:B------:R-:W-:Y:S01]  /*1d10*/  IMAD R25, R18, c[0x0][0x1ac], R25 ;  /* 0x00006b0012197a24 */ /* 0x000fe200078e0219 */
[----:B0-----:R-:W-:-:S04]  /*1d20*/  LEA R26, P0, R22, c[0x0][0x188], 0x2 ;  /* 0x00006200161a7a11 */ /* 0x001fc800078010ff */
        /* <DEDUP_REMOVED lines=13> */
[----:B------:R-:W-:-:S05]  /*1e00*/  IADD3 R25, P0, R8, 0x3, RZ ;  /* 0x0000000308197810 */ /* 0x000fca0007f1e0ff */
[----:B------:R-:W-:Y:S01]  /*1e10*/  IMAD.X R24, RZ, RZ, R9, P0 ;  /* 0x000000ffff187224 */ /* 0x000fe200000e0609 */
        /* <DEDUP_REMOVED lines=8> */
.L_x_180:
[----:B------:R-:W-:Y:S05]  /*1ea0*/  BSYNC B1 ;  /* 0x0000000000017941 */ /* 0x000fea0003800000 */
.L_x_179:
[----:B0-----:R-:W-:Y:S02]  /*1eb0*/  LOP3.LUT R7, RZ, R8, RZ, 0x33, !PT ;  /* 0x00000008ff077212 */ /* 0x001fe400078e33ff */
[----:B------:R-:W-:Y:S02]  /*1ec0*/  LOP3.LUT R9, RZ, R9, RZ, 0x33, !PT ;  /* 0x00000009ff097212 */ /* 0x000fe400078e33ff */
[----:B------:R-:W-:-:S04]  /*1ed0*/  IADD3 R7, P1, R10, R7, RZ ;  /* 0x000000070a077210 */ /* 0x000fc80007f3e0ff */
[----:B------:R-:W-:Y:S02]  /*1ee0*/  ISETP.GE.U32.AND P0, PT, R7, 0x3, PT ;  /* 0x000000030700780c */ /* 0x000fe40003f06070 */
[----:B------:R-:W-:-:S04]  /*1ef0*/  IADD3.X R7, R11, R9, RZ, P1, !PT ;  /* 0x000000090b077210 */ /* 0x000fc80000ffe4ff */
[----:B------:R-:W-:-:S13]  /*1f00*/  ISETP.GE.U32.AND.EX P0, PT, R7, RZ, PT, P0 ;  /* 0x000000ff0700720c */ /* 0x000fda0003f06100 */
[----:B------:R-:W-:Y:S05]  /*1f10*/  @!P0 BRA `(.L_x_178) ;  /* 0x000008b000008947 */ /* 0x000fea0003800000 */
.L_x_181:
        /* <DEDUP_REMOVED lines=106> */
[----:B------:R-:W2:Y:S04]  /*25c0*/  LDG.E.64 R26, [R26.64+0x18] ;  /* 0x0000180a1a1a7981 */ /* 0x000ea8000c1e1b00 */
[----:B------:R-:W0:Y:S04]  /*25d0*/  LDG.E.U16 R7, [R22.64+0xe] ;  /* 0x00000e0a16077981 */ /* 0x000e28000c1e1500 */
[----:B------:R-:W3:Y:S01]  /*25e0*/  LDG.E.U16 R28, [R22.64+0xc] ;  /* 0x00000c0a161c7981 */ /* 0x000ee2000c1e1500 */
[----:B--2---:R-:W-:-:S02]  /*25f0*/  IMAD R19, R27, c[0x0][0x1a8], RZ ;  /* 0x00006a001b137a24 */ /* 0x004fc400078e02ff */
[----:B------:R-:W-:-:S04]  /*2600*/  IMAD.WIDE.U32 R8, R26, c[0x0][0x1a8], R8 ;  /* 0x00006a001a087a25 */ /* 0x000fc800078e0008 */
[----:B------:R-:W-:Y:S01]  /*2610*/  IMAD R19, R26, c[0x0][0x1ac], R19 ;  /* 0x00006b001a137a24 */ /* 0x000fe200078e0213 */
[----:B------:R-:W-:-:S04]  /*2620*/  LEA R18, P0, R8, c[0x0][0x188], 0x2 ;  /* 0x0000620008127a11 */ /* 0x000fc800078010ff */
[----:B------:R-:W-:-:S04]  /*2630*/  IADD3 R9, R9, R19, RZ ;  /* 0x0000001309097210 */ /* 0x000fc80007ffe0ff */
[----:B------:R-:W-:-:S05]  /*2640*/  LEA.HI.X R19, R8, c[0x0][0x18c], R9, 0x2, P0 ;  /* 0x0000630008137a11 */ /* 0x000fca00000f1409 */
[----:B------:R-:W2:Y:S04]  /*2650*/  LDG.E.U16 R9, [R18.64] ;  /* 0x0000000a12097981 */ /* 0x000ea8000c1e1500 */
[----:B------:R-:W4:Y:S01]  /*2660*/  LDG.E.U16 R8, [R18.64+0x2] ;  /* 0x0000020a12087981 */ /* 0x000f22000c1e1500 */
[----:B0-----:R-:W-:Y:S02]  /*2670*/  HADD2.F32 R21, -RZ, R7.H0_H0 ;  /* 0x20000007ff157230 */ /* 0x001fe40000004100 */
[----:B---3--:R-:W-:-:S03]  /*2680*/  HADD2.F32 R7, -RZ, R28.H0_H0 ;  /* 0x2000001cff077230 */ /* 0x008fc60000004100 */
        /* <DEDUP_REMOVED lines=9> */
[----:B------:R-:W-:-:S04]  /*2720*/  ISETP.GE.U32.AND P0, PT, R25, R10, PT ;  /* 0x0000000a1900720c */ /* 0x000fc80003f06070 */
[----:B------:R-:W-:Y:S01]  /*2730*/  ISETP.GE.AND.EX P0, PT, R24, R11, PT, P0 ;  /* 0x0000000b1800720c */ /* 0x000fe20003f06300 */
[----:B--2---:R-:W-:Y:S02]  /*2740*/  HADD2.F32 R9, -RZ, R9.H0_H0 ;  /* 0x20000009ff097230 */ /* 0x004fe40000004100 */
[----:B----4-:R-:W-:-:S03]  /*2750*/  HADD2.F32 R8, -RZ, R8.H0_H0 ;  /* 0x20000008ff087230 */ /* 0x010fc60000004100 */
[----:B------:R-:W-:Y:S02]  /*2760*/  FADD.FTZ R9, R9, R22 ;  /* 0x0000001609097221 */ /* 0x000fe40000010000 */
[----:B------:R-:W-:-:S03]  /*2770*/  FADD.FTZ R7, R8, R7 ;  /* 0x0000000708077221 */ /* 0x000fc60000010000 */
[----:B------:R-:W-:Y:S02]  /*2780*/  F2FP.PACK_AB R9, RZ, R9 ;  /* 0x00000009ff09723e */ /* 0x000fe400000000ff */
[----:B------:R-:W-:-:S03]  /*2790*/  F2FP.PACK_AB R7, RZ, R7 ;  /* 0x00000007ff07723e */ /* 0x000fc600000000ff */
[----:B------:R0:W-:Y:S04]  /*27a0*/  STG.E.U16 [R18.64], R9 ;  /* 0x0000000912007986 */ /* 0x0001e8000c10150a */
[----:B------:R0:W-:Y:S01]  /*27b0*/  STG.E.U16 [R18.64+0x2], R7 ;  /* 0x0000020712007986 */ /* 0x0001e2000c10150a */
[----:B------:R-:W-:Y:S05]  /*27c0*/  @!P0 BRA `(.L_x_181) ;  /* 0xfffff75000008947 */ /* 0x000fea000383ffff */
.L_x_178:
[----:B------:R-:W-:Y:S05]  /*27d0*/  BSYNC B0 ;  /* 0x0000000000007941 */ /* 0x000fea0003800000 */
.L_x_177:
[----:B------:R-:W-:-:S04]  /*27e0*/  IADD3 R2, P0, R2, 0x1, RZ ;  /* 0x0000000102027810 */ /* 0x000fc80007f1e0ff */
[----:B------:R-:W-:Y:S02]  /*27f0*/  IADD3.X R3, RZ, R3, RZ, P0, !PT ;  /* 0x00000003ff037210 */ /* 0x000fe400007fe4ff */
[----:B------:R-:W-:-:S04]  /*2800*/  ISETP.GE.U32.AND P0, PT, R2, c[0x0][0x1c8], PT ;  /* 0x0000720002007a0c */ /* 0x000fc80003f06070 */
[----:B------:R-:W-:-:S13]  /*2810*/  ISETP.GE.AND.EX P0, PT, R3, c[0x0][0x1cc], PT, P0 ;  /* 0x0000730003007a0c */ /* 0x000fda0003f06300 */
[----:B------:R-:W-:Y:S01]  /*2820*/  @P0 CALL.REL.NOINC `(.L_x_182) ;  /* 0x0000001000000944 */ /* 0x000fe20003c00000 */
[----:B------:R-:W-:Y:S05]  /*2830*/  BRA `(.L_x_183) ;  /* 0xffffeda000007947 */ /* 0x000fea000383ffff */
.L_x_182:
[----:B------:R-:W-:Y:S05]  /*2840*/  EXIT ;  /* 0x000000000000794d */ /* 0x000fea0003800000 */
.L_x_168:
[----:B-1----:R-:W-:Y:S01]  /*2850*/  IMAD.MOV.U32 R0, RZ, RZ, c[0x0][0x1c8] ;  /* 0x00007200ff007624 */ /* 0x002fe200078e00ff */
[----:B------:R-:W-:Y:S01]  /*2860*/  MOV R2, c[0x0][0x1cc] ;  /* 0x0000730000027a02 */ /* 0x000fe20000000f00 */
[----:B------:R-:W-:-:S03]  /*2870*/  ULDC.64 UR6, c[0x0][0x168] ;  /* 0x00005a0000067ab9 */ /* 0x000fc60000000a00 */
[----:B------:R-:W-:-:S04]  /*2880*/  ISETP.GE.U32.AND P0, PT, R0, 0x1, PT ;  /* 0x000000010000780c */ /* 0x000fc80003f06070 */
[----:B------:R-:W-:-:S13]  /*2890*/  ISETP.GE.AND.EX P0, PT, R2, RZ, PT, P0 ;  /* 0x000000ff0200720c */ /* 0x000fda0003f06300 */
[----:B------:R-:W-:Y:S05]  /*28a0*/  @!P0 EXIT ;  /* 0x000000000000894d */ /* 0x000fea0003800000 */
[----:B------:R-:W0:Y:S01]  /*28b0*/  LDC.U16 R4, c[0x0][0x192] ;  /* 0x00006480ff047b82 */ /* 0x000e220000000400 */
[----:B------:R-:W-:Y:S01]  /*28c0*/  UIADD3 UR4, UP0, UR4, UR6, URZ ;  /* 0x0000000604047290 */ /* 0x000fe2000ff1e03f */
[----:B------:R-:W-:-:S03]  /*28d0*/  HADD2.F32 R0, -RZ, c[0x0] [0x190].H0_H0 ;  /* 0x20006400ff007630 */ /* 0x000fc60000004100 */
[----:B------:R-:W-:Y:S02]  /*28e0*/  UIADD3.X UR5, UR5, UR7, URZ, UP0, !UPT ;  /* 0x0000000705057290 */ /* 0x000fe400087fe43f */
[----:B------:R-:W-:-:S05]  /*28f0*/  IADD3 R10, P0, R10, UR4, RZ ;  /* 0x000000040a0a7c10 */ /* 0x000fca000ff1e0ff */
[----:B------:R-:W-:Y:S02]  /*2900*/  IMAD.X R11, RZ, RZ, UR5, P0 ;  /* 0x00000005ff0b7e24 */ /* 0x000fe400080e06ff */
[----:B------:R-:W-:-:S04]  /*2910*/  IMAD.WIDE.U32 R8, R10, c[0x0][0x1a0], RZ ;  /* 0x000068000a087a25 */ /* 0x000fc800078e00ff */
[----:B------:R-:W-:-:S04]  /*2920*/  IMAD R3, R11, c[0x0][0x1a0], RZ ;  /* 0x000068000b037a24 */ /* 0x000fc800078e02ff */
[----:B------:R-:W-:Y:S02]  /*2930*/  IMAD R5, R10, c[0x0][0x1a4], R3 ;  /* 0x000069000a057a24 */ /* 0x000fe400078e0203 */
[----:B------:R-:W-:Y:S01]  /*2940*/  CS2R R2, SRZ ;  /* 0x0000000000027805 */ /* 0x000fe2000001ff00 */
[----:B0-----:R-:W-:Y:S02]  /*2950*/  HADD2.F32 R4, -RZ, R4.H0_H0 ;  /* 0x20000004ff047230 */ /* 0x001fe40000004100 */
[----:B------:R-:W-:-:S03]  /*2960*/  IADD3 R5, R9, R5, RZ ;  /* 0x0000000509057210 */ /* 0x000fc60007ffe0ff */
.L_x_190:
[----:B------:R-:W-:Y:S02]  /*2970*/  IMAD R13, R3, c[0x0][0x1b0], RZ ;  /* 0x00006c00030d7a24 */ /* 0x000fe400078e02ff */
[----:B------:R-:W-:-:S04]  /*2980*/  IMAD.WIDE.U32 R6, R2, c[0x0][0x1b0], R10 ;  /* 0x00006c0002067a25 */ /* 0x000fc800078e000a */
[----:B------:R-:W-:Y:S01]  /*2990*/  IMAD R13, R2, c[0x0][0x1b4], R13 ;  /* 0x00006d00020d7a24 */ /* 0x000fe200078e020d */
[----:B------:R-:W-:-:S03]  /*29a0*/  LEA R14, P0, R6, c[0x0][0x178], 0x3 ;  /* 0x00005e00060e7a11 */ /* 0x000fc600078018ff */
[----:B------:R-:W-:-:S05]  /*29b0*/  IMAD.IADD R7, R7, 0x1, R13 ;  /* 0x0000000107077824 */ /* 0x000fca00078e020d */
[----:B0-----:R-:W-:-:S05]  /*29c0*/  LEA.HI.X R15, R6, c[0x0][0x17c], R7, 0x3, P0 ;  /* 0x00005f00060f7a11 */ /* 0x001fca00000f1c07 */
[----:B------:R-:W2:Y:S04]  /*29d0*/  LDG.E.64 R6, [R14.64+0x8] ;  /* 0x0000080a0e067981 */ /* 0x000ea8000c1e1b00 */
[----:B------:R-:W2:Y:S01]  /*29e0*/  LDG.E.64 R12, [R14.64] ;  /* 0x0000000a0e0c7981 */ /* 0x000ea2000c1e1b00 */
[----:B------:R-:W-:Y:S01]  /*29f0*/  BSSY B0, `(.L_x_184) ;  /* 0x0000116000007945 */ /* 0x000fe20003800000 */
[----:B--2---:R-:W-:-:S04]  /*2a00*/  ISETP.GT.U32.AND P0, PT, R6, R12, PT ;  /* 0x0000000c0600720c */ /* 0x004fc80003f04070 */
[----:B------:R-:W-:-:S13]  /*2a10*/  ISETP.GT.AND.EX P0, PT, R7, R13, PT, P0 ;  /* 0x0000000d0700720c */ /* 0x000fda0003f04300 */
[----:B------:R-:W-:Y:S05]  /*2a20*/  @!P0 BRA `(.L_x_185) ;  /* 0x0000112000008947 */ /* 0x000fea0003800000 */
[----:B------:R-:W-:Y:S01]  /*2a30*/  IADD3 R26, R6, -R12, RZ ;  /* 0x8000000c061a7210 */ /* 0x000fe20007ffe0ff */
        /* <DEDUP_REMOVED lines=20> */
[----:B------:R-:W-:Y:S01]  /*2b80*/  IMAD.MOV.U32 R16, RZ, RZ, R8 ;  /* 0x000000ffff107224 */ /* 0x000fe200078e0008 */
[----:B------:R-:W-:Y:S01]  /*2b90*/  IADD3 R15, R21, R15, RZ ;  /* 0x0000000f150f7210 */ /* 0x000fe20007ffe0ff */
[C---:B------:R-:W-:Y:S02]  /*2ba0*/  IMAD R25, R2.reuse, c[0x0][0x19c], R25 ;  /* 0x0000670002197a24 */ /* 0x040fe400078e0219 */
[----:B------:R-:W-:Y:S01]  /*2bb0*/  IMAD.WIDE.U32 R16, R2, c[0x0][0x198], R16 ;  /* 0x0000660002107a25 */ /* 0x000fe200078e0010 */
[----:B------:R-:W-:-:S03]  /*2bc0*/  LEA.HI.X R15, R20, c[0x0][0x174], R15, 0x2, P0 ;  /* 0x00005d00140f7a11 */ /* 0x000fc600000f140f */
[----:B------:R-:W-:Y:S02]  /*2bd0*/  IMAD.IADD R17, R17, 0x1, R25 ;  /* 0x0000000111117824 */ /* 0x000fe400078e0219 */
        /* <DEDUP_REMOVED lines=12> */
[C---:B------:R-:W-:Y:S02]  /*2ca0*/  FMUL.FTZ R24, R27.reuse, R4 ;  /* 0x000000041b187220 */ /* 0x040fe40000410000 */
[-C--:B------:R-:W-:Y:S02]  /*2cb0*/  FMUL.FTZ R27, R27, R0.reuse ;  /* 0x000000001b1b7220 */ /* 0x080fe40000410000 */
[C---:B------:R-:W-:Y:S02]  /*2cc0*/  FFMA.FTZ R24, R25.reuse, R0, -R24 ;  /* 0x0000000019187223 */ /* 0x040fe40000010818 */
        /* <DEDUP_REMOVED lines=50> */
[----:B------:R-:W2:Y:S04]  /*2ff0*/  LDG.E.64 R18, [R18.64+0x10] ;  /* 0x0000100a12127981 */ /* 0x000ea8000c1e1b00 */
[----:B0-----:R-:W3:Y:S04]  /*3000*/  LDG.E.U16 R22, [R14.64+0xa] ;  /* 0x00000a0a0e167981 */ /* 0x001ee8000c1e1500 */
        /* <DEDUP_REMOVED lines=28> */
.L_x_187:
[----:B------:R-:W-:Y:S05]  /*31d0*/  BSYNC B1 ;  /* 0x0000000000017941 */ /* 0x000fea0003800000 */
.L_x_186:
[----:B0-----:R-:W-:Y:S02]  /*31e0*/  LOP3.LUT R15, RZ, R12, RZ, 0x33, !PT ;  /* 0x0000000cff0f7212 */ /* 0x001fe400078e33ff */
[----:B------:R-:W-:Y:S02]  /*31f0*/  LOP3.LUT R13, RZ, R13, RZ, 0x33, !PT ;  /* 0x0000000dff0d7212 */ /* 0x000fe400078e33ff */
[----:B------:R-:W-:-:S04]  /*3200*/  IADD3 R12, P1, R6, R15, RZ ;  /* 0x0000000f060c7210 */ /* 0x000fc80007f3e0ff */
[----:B------:R-:W-:Y:S02]  /*3210*/  ISETP.GE.U32.AND P0, PT, R12, 0x3, PT ;  /* 0x000000030c00780c */ /* 0x000fe40003f06070 */
[----:B------:R-:W-:-:S04]  /*3220*/  IADD3.X R12, R7, R13, RZ, P1, !PT ;  /* 0x0000000d070c7210 */ /* 0x000fc80000ffe4ff */
        /* <DEDUP_REMOVED lines=8> */
.L_x_188:
[----:B------:R-:W-:Y:S01]  /*32b0*/  MOV R16, R25 ;  /* 0x0000001900107202 */ /* 0x000fe20000000f00 */
[----:B0-----:R-:W-:Y:S02]  /*32c0*/  IMAD R15, R3, c[0x0][0x1b8], RZ ;  /* 0x00006e00030f7a24 */ /* 0x001fe400078e02ff */
[----:B------:R-:W-:Y:S02]  /*32d0*/  IMAD.MOV.U32 R17, RZ, RZ, R24 ;  /* 0x000000ffff117224 */ /* 0x000fe400078e0018 */
[C---:B------:R-:W-:Y:S02]  /*32e0*/  IMAD R15, R2.reuse, c[0x0][0x1bc], R15 ;  /* 0x00006f00020f7a24 */ /* 0x040fe400078e020f */
[----:B------:R-:W-:-:S05]  /*32f0*/  IMAD.WIDE.U32 R20, R2, c[0x0][0x1b8], R16 ;  /* 0x00006e0002147a25 */ /* 0x000fca00078e0010 */
[----:B------:R-:W-:Y:S02]  /*3300*/  IADD3 R15, R15, R21, RZ ;  /* 0x000000150f0f7210 */ /* 0x000fe40007ffe0ff */
[----:B------:R-:W-:-:S04]  /*3310*/  LEA R14, P0, R20, c[0x0][0x180], 0x3 ;  /* 0x00006000140e7a11 */ /* 0x000fc800078018ff */
[----:B------:R-:W-:-:S05]  /*3320*/  LEA.HI.X R15, R20, c[0x0][0x184], R15, 0x3, P0 ;  /* 0x00006100140f7a11 */ /* 0x000fca00000f1c0f */
[----:B------:R-:W2:Y:S01]  /*3330*/  LDG.E.64 R22, [R14.64] ;  /* 0x0000000a0e167981 */ /* 0x000ea2000c1e1b00 */
[----:B------:R-:W-:Y:S02]  /*3340*/  IMAD R27, R3, c[0x0][0x1c0], RZ ;  /* 0x00007000031b7a24 */ /* 0x000fe400078e02ff */
[----:B------:R-:W-:-:S04]  /*3350*/  IMAD.WIDE.U32 R20, R2, c[0x0][0x1c0], R16 ;  /* 0x0000700002147a25 */ /* 0x000fc800078e0010 */
[----:B------:R-:W-:Y:S01]  /*3360*/  IMAD R17, R2, c[0x0][0x1c4], R27 ;  /* 0x0000710002117a24 */ /* 0x000fe200078e021b */
[----:B------:R-:W-:-:S03]  /*3370*/  LEA R16, P0, R20, c[0x0][0x170], 0x2 ;  /* 0x00005c0014107a11 */ /* 0x000fc600078010ff */
[----:B------:R-:W-:-:S05]  /*3380*/  IMAD.IADD R17, R17, 0x1, R21 ;  /* 0x0000000111117824 */ /* 0x000fca00078e0215 */
[----:B------:R-:W-:Y:S02]  /*3390*/  LEA.HI.X R17, R20, c[0x0][0x174], R17, 0x2, P0 ;  /* 0x00005d0014117a11 */ /* 0x000fe400000f1411 */
        /* <DEDUP_REMOVED lines=43> */
[C---:B------:R-:W-:Y:S02]  /*3650*/  FMUL.FTZ R26, R29.reuse, R4 ;  /* 0x000000041d1a7220 */ /* 0x040fe40000410000 */
[-C--:B------:R-:W-:Y:S02]  /*3660*/  FMUL.FTZ R29, R29, R0.reuse ;  /* 0x000000001d1d7220 */ /* 0x080fe40000410000 */
[C---:B------:R-:W-:Y:S02]  /*3670*/  FFMA.FTZ R26, R27.reuse, R0, -R26 ;  /* 0x000000001b1a7223 */ /* 0x040fe4000001081a */
        /* <DEDUP_REMOVED lines=77> */
.L_x_185:
[----:B------:R-:W-:Y:S05]  /*3b50*/  BSYNC B0 ;  /* 0x0000000000007941 */ /* 0x000fea0003800000 */
.L_x_184:
[----:B------:R-:W-:-:S04]  /*3b60*/  IADD3 R2, P0, R2, 0x1, RZ ;  /* 0x0000000102027810 */ /* 0x000fc80007f1e0ff */
[----:B------:R-:W-:Y:S02]  /*3b70*/  IADD3.X R3, RZ, R3, RZ, P0, !PT ;  /* 0x00000003ff037210 */ /* 0x000fe400007fe4ff */
[----:B------:R-:W-:-:S04]  /*3b80*/  ISETP.GE.U32.AND P0, PT, R2, c[0x0][0x1c8], PT ;  /* 0x0000720002007a0c */ /* 0x000fc80003f06070 */
[----:B------:R-:W-:-:S13]  /*3b90*/  ISETP.GE.AND.EX P0, PT, R3, c[0x0][0x1cc], PT, P0 ;  /* 0x0000730003007a0c */ /* 0x000fda0003f06300 */
[----:B------:R-:W-:Y:S01]  /*3ba0*/  @P0 CALL.REL.NOINC `(.L_x_189) ;  /* 0x0000001000000944 */ /* 0x000fe20003c00000 */
[----:B------:R-:W-:Y:S05]  /*3bb0*/  BRA `(.L_x_190) ;  /* 0xffffedb000007947 */ /* 0x000fea000383ffff */
.L_x_189:
[----:B------:R-:W1:Y:S01]  /*3bc0*/  S2R R0, SR_TID.X ;  /* 0x0000000000007919 */ /* 0x000e620000002100 */
[----:B------:R-:W2:Y:S01]  /*3bd0*/  LDC.U16 R2, c[0x0][0x192] ;  /* 0x00006480ff027b82 */ /* 0x000ea20000000400 */
[----:B-1----:R-:W-:Y:S01]  /*3be0*/  IADD3 R0, R0, 0x100, RZ ;  /* 0x0000010000007810 */ /* 0x002fe20007ffe0ff */
[----:B--2---:R-:W-:-:S03]  /*3bf0*/  HADD2.F32 R2, -RZ, R2.H0_H0 ;  /* 0x20000002ff027230 */ /* 0x004fc60000004100 */
[----:B------:R-:W-:Y:S01]  /*3c00*/  IADD3 R6, P0, R0, UR4, RZ ;  /* 0x0000000400067c10 */ /* 0x000fe2000ff1e0ff */
[----:B------:R-:W-:Y:S01]  /*3c10*/  HADD2.F32 R0, -RZ, c[0x0] [0x190].H0_H0 ;  /* 0x20006400ff007630 */ /* 0x000fe20000004100 */
[----:B------:R-:W-:-:S03]  /*3c20*/  UMOV UR4, URZ ;  /* 0x0000003f00047c82 */ /* 0x000fc60008000000 */
[----:B------:R-:W-:Y:S01]  /*3c30*/  IMAD.X R7, RZ, RZ, UR5, P0 ;  /* 0x00000005ff077e24 */ /* 0x000fe200080e06ff */
[----:B------:R-:W-:Y:S01]  /*3c40*/  UMOV UR5, URZ ;  /* 0x0000003f00057c82 */ /* 0x000fe20008000000 */
[----:B------:R-:W-:-:S04]  /*3c50*/  IMAD.WIDE.U32 R8, R6, c[0x0][0x1a0], RZ ;  /* 0x0000680006087a25 */ /* 0x000fc800078e00ff */
[----:B------:R-:W-:-:S04]  /*3c60*/  IMAD R3, R7, c[0x0][0x1a0], RZ ;  /* 0x0000680007037a24 */ /* 0x000fc800078e02ff */
[----:B------:R-:W-:-:S05]  /*3c70*/  IMAD R3, R6, c[0x0][0x1a4], R3 ;  /* 0x0000690006037a24 */ /* 0x000fca00078e0203 */
[----:B------:R-:W-:Y:S02]  /*3c80*/  IADD3 R3, R9, R3, RZ ;  /* 0x0000000309037210 */ /* 0x000fe40007ffe0ff */
.L_x_197:
[----:B------:R-:W-:Y:S01]  /*3c90*/  ULDC.64 UR6, c[0x0][0x1b0] ;  /* 0x00006c0000067ab9 */ /* 0x000fe20000000a00 */
[----:B------:R-:W-:Y:S01]  /*3ca0*/  IMAD.U32 R11, RZ, RZ, UR4 ;  /* 0x00000004ff0b7e24 */ /* 0x000fe2000f8e00ff */
[----:B------:R-:W-:-:S03]  /*3cb0*/  UIMAD UR6, UR5, UR6, URZ ;  /* 0x00000006050672a4 */ /* 0x000fc6000f8e023f */
[----:B------:R-:W-:Y:S01]  /*3cc0*/  IMAD.WIDE.U32 R10, R11, c[0x0][0x1b0], R6 ;  /* 0x00006c000b0a7a25 */ /* 0x000fe200078e0006 */
[----:B------:R-:W-:-:S04]  /*3cd0*/  UIMAD UR6, UR4, UR7, UR6 ;  /* 0x00000007040672a4 */ /* 0x000fc8000f8e0206 */
[----:B------:R-:W-:Y:S02]  /*3ce0*/  LEA R4, P0, R10, c[0x0][0x178], 0x3 ;  /* 0x00005e000a047a11 */ /* 0x000fe400078018ff */
[----:B------:R-:W-:-:S04]  /*3cf0*/  IADD3 R5, R11, UR6, RZ ;  /* 0x000000060b057c10 */ /* 0x000fc8000fffe0ff */
        /* <DEDUP_REMOVED lines=8> */
[----:B------:R-:W-:Y:S01]  /*3d80*/  ULDC.64 UR6, c[0x0][0x198] ;  /* 0x0000660000067ab9 */ /* 0x000fe20000000a00 */
[----:B------:R-:W-:Y:S01]  /*3d90*/  MOV R4, R8 ;  /* 0x0000000800047202 */ /* 0x000fe20000000f00 */
[----:B------:R-:W-:Y:S01]  /*3da0*/  UIMAD UR6, UR5, UR6, URZ ;  /* 0x00000006050672a4 */ /* 0x000fe2000f8e023f */
[----:B------:R-:W-:Y:S01]  /*3db0*/  LOP3.LUT R26, R26, 0x3, RZ, 0xc0, !PT ;  /* 0x000000031a1a7812 */ /* 0x000fe200078ec0ff */
[----:B------:R-:W-:Y:S01]  /*3dc0*/  IMAD.U32 R13, RZ, RZ, UR4 ;  /* 0x00000004ff0d7e24 */ /* 0x000fe2000f8e00ff */
[----:B------:R-:W-:Y:S01]  /*3dd0*/  BSSY B1, `(.L_x_193) ;  /* 0x000007f000017945 */ /* 0x000fe20003800000 */
[----:B------:R-:W-:Y:S01]  /*3de0*/  IMAD.MOV.U32 R5, RZ, RZ, R3 ;  /* 0x000000ffff057224 */ /* 0x000fe200078e0003 */
[----:B------:R-:W-:Y:S01]  /*3df0*/  ISETP.NE.U32.AND P0, PT, R26, RZ, PT ;  /* 0x000000ff1a00720c */ /* 0x000fe20003f05070 */
[----:B------:R-:W-:Y:S01]  /*3e00*/  UIMAD UR6, UR4, UR7, UR6 ;  /* 0x00000007040672a4 */ /* 0x000fe2000f8e0206 */
[----:B------:R-:W-:Y:S01]  /*3e10*/  MOV R24, R14 ;  /* 0x0000000e00187202 */ /* 0x000fe20000000f00 */
[----:B------:R-:W-:Y:S01]  /*3e20*/  IMAD.WIDE.U32 R12, R13, c[0x0][0x198], R4 ;  /* 0x000066000d0c7a25 */ /* 0x000fe200078e0004 */
[----:B------:R-:W-:-:S03]  /*3e30*/  ISETP.NE.AND.EX P0, PT, RZ, RZ, PT, P0 ;  /* 0x000000ffff00720c */ /* 0x000fc60003f05300 */
[----:B------:R-:W-:Y:S01]  /*3e40*/  IMAD.MOV.U32 R4, RZ, RZ, R15 ;  /* 0x000000ffff047224 */ /* 0x000fe200078e000f */
[----:B------:R-:W-:-:S09]  /*3e50*/  IADD3 R5, R13, UR6, RZ ;  /* 0x000000060d057c10 */ /* 0x000fd2000fffe0ff */
[----:B------:R-:W-:Y:S05]  /*3e60*/  @!P0 BRA `(.L_x_194) ;  /* 0x0000075000008947 */ /* 0x000fea0003800000 */
[----:B------:R-:W-:Y:S01]  /*3e70*/  ULDC.64 UR6, c[0x0][0x1b8] ;  /* 0x00006e0000067ab9 */ /* 0x000fe20000000a00 */
[----:B------:R-:W-:Y:S01]  /*3e80*/  MOV R17, UR4 ;  /* 0x0000000400117c02 */ /* 0x000fe20008000f00 */
[----:B------:R-:W-:-:S04]  /*3e90*/  UIMAD UR6, UR5, UR6, URZ ;  /* 0x00000006050672a4 */ /* 0x000fc8000f8e023f */
[----:B------:R-:W-:Y:S01]  /*3ea0*/  UIMAD UR6, UR4, UR7, UR6 ;  /* 0x00000007040672a4 */ /* 0x000fe2000f8e0206 */
[----:B------:R-:W-:-:S05]  /*3eb0*/  IMAD.WIDE.U32 R16, R17, c[0x0][0x1b8], R14 ;  /* 0x00006e0011107a25 */ /* 0x000fca00078e000e */
[----:B------:R-:W-:Y:S02]  /*3ec0*/  LEA R20, P0, R16, c[0x0][0x180], 0x3 ;  /* 0x0000600010147a11 */ /* 0x000fe400078018ff */
[----:B------:R-:W-:Y:S01]  /*3ed0*/  IADD3 R17, R17, UR6, RZ ;  /* 0x0000000611117c10 */ /* 0x000fe2000fffe0ff */
[----:B------:R-:W-:-:S03]  /*3ee0*/  ULDC.64 UR6, c[0x0][0x1c0] ;  /* 0x0000700000067ab9 */ /* 0x000fc60000000a00 */
[----:B------:R-:W-:-:S05]  /*3ef0*/  LEA.HI.X R21, R16, c[0x0][0x184], R17, 0x3, P0 ;  /* 0x0000610010157a11 */ /* 0x000fca00000f1c11 */
[----:B------:R-:W2:Y:S01]  /*3f00*/  LDG.E.64 R24, [R20.64] ;  /* 0x0000000a14187981 */ /* 0x000ea2000c1e1b00 */
[----:B------:R-:W-:Y:S01]  /*3f10*/  UIMAD UR6, UR5, UR6, URZ ;  /* 0x00000006050672a4 */ /* 0x000fe2000f8e023f */
[----:B------:R-:W-:-:S03]  /*3f20*/  IMAD.U32 R19, RZ, RZ, UR4 ;  /* 0x00000004ff137e24 */ /* 0x000fc6000f8e00ff */
[----:B------:R-:W-:Y:S01]  /*3f30*/  UIMAD UR6, UR4, UR7, UR6 ;  /* 0x00000007040672a4 */ /* 0x000fe2000f8e0206 */
[----:B------:R-:W-:-:S05]  /*3f40*/  IMAD.WIDE.U32 R18, R19, c[0x0][0x1c0], R14 ;  /* 0x0000700013127a25 */ /* 0x000fca00078e000e */
[----:B------:R-:W-:Y:S02]  /*3f50*/  LEA R16, P0, R18, c[0x0][0x170], 0x2 ;  /* 0x00005c0012107a11 */ /* 0x000fe400078010ff */
[----:B------:R-:W-:-:S04]  /*3f60*/  IADD3 R17, R19, UR6, RZ ;  /* 0x0000000613117c10 */ /* 0x000fc8000fffe0ff */
        /* <DEDUP_REMOVED lines=11> */
[----:B------:R-:W2:Y:S04]  /*4020*/  LDG.E.U16 R23, [R24.64+0x2] ;  /* 0x0000020a18177981 */ /* 0x000ea8000c1e1500 */
[----:B------:R-:W5:Y:S01]  /*4030*/  LDG.E.U16 R22, [R24.64] ;  /* 0x0000000a18167981 */ /* 0x000f62000c1e1500 */
        /* <DEDUP_REMOVED lines=17> */
[----:B------:R-:W-:-:S03]  /*4150*/  PRMT R23, R4, 0x7610, R23 ;  /* 0x0000761004177816 */ /* 0x000fc60000000017 */
[----:B------:R-:W-:Y:S04]  /*4160*/  STG.E.U16 [R24.64], R22 ;  /* 0x0000001618007986 */ /* 0x000fe8000c10150a */
[----:B------:R0:W-:Y:S02]  /*4170*/  STG.E.U16 [R24.64+0x2], R23 ;  /* 0x0000021718007986 */ /* 0x0001e4000c10150a */
[----:B0-----:R-:W-:-:S05]  /*4180*/  IADD3 R24, P1, R14, 0x1, RZ ;  /* 0x000000010e187810 */ /* 0x001fca0007f3e0ff */
        /* <DEDUP_REMOVED lines=54> */
[--C-:B------:R-:W-:Y:S02]  /*44f0*/  HADD2.F32 R21, -RZ, R20.reuse.H1_H1 ;  /* 0x30000014ff157230 */ /* 0x100fe40000004100 */
[----:B------:R-:W-:Y:S01]  /*4500*/  HADD2.F32 R17, -RZ, R20.H0_H0 ;  /* 0x20000014ff117230 */ /* 0x000fe20000004100 */
[----:B------:R-:W-:Y:S01]  /*4510*/  IADD3 R24, P0, R14, 0x3, RZ ;  /* 0x000000030e187810 */ /* 0x000fe20007f1e0ff */
[----:B--2---:R-:W-:Y:S02]  /*4520*/  HADD2.F32 R4, -RZ, R4.H0_H0 ;  /* 0x20000004ff047230 */ /* 0x004fe40000004100 */
[----:B-----5:R-:W-:-:S03]  /*4530*/  HADD2.F32 R22, -RZ, R22.H0_H0 ;  /* 0x20000016ff167230 */ /* 0x020fc60000004100 */
[----:B------:R-:W-:Y:S02]  /*4540*/  FADD.FTZ R4, R4, R21 ;  /* 0x0000001504047221 */ /* 0x000fe40000010000 */
[----:B------:R-:W-:-:S03]  /*4550*/  FADD.FTZ R17, R22, R17 ;  /* 0x0000001116117221 */ /* 0x000fc60000010000 */
[----:B------:R-:W-:Y:S02]  /*4560*/  F2FP.PACK_AB R4, RZ, R4 ;  /* 0x00000004ff04723e */ /* 0x000fe400000000ff */
[----:B------:R-:W-:Y:S02]  /*4570*/  F2FP.PACK_AB R17, RZ, R17 ;  /* 0x00000011ff11723e */ /* 0x000fe400000000ff */
[----:B------:R-:W-:-:S03]  /*4580*/  PRMT R16, R4, 0x7610, R16 ;  /* 0x0000761004107816 */ /* 0x000fc60000000010 */
[----:B------:R0:W-:Y:S04]  /*4590*/  STG.E.U16 [R18.64], R17 ;  /* 0x0000001112007986 */ /* 0x0001e8000c10150a */
[----:B------:R0:W-:Y:S01]  /*45a0*/  STG.E.U16 [R18.64+0x2], R16 ;  /* 0x0000021012007986 */ /* 0x0001e2000c10150a */
[----:B------:R-:W-:-:S03]  /*45b0*/  IMAD.X R4, RZ, RZ, R15, P0 ;  /* 0x000000ffff047224 */ /* 0x000fc600000e060f */
.L_x_194:
[----:B------:R-:W-:Y:S05]  /*45c0*/  BSYNC B1 ;  /* 0x0000000000017941 */ /* 0x000fea0003800000 */
.L_x_193:
[----:B0-----:R-:W-:Y:S02]  /*45d0*/  LOP3.LUT R17, RZ, R14, RZ, 0x33, !PT ;  /* 0x0000000eff117212 */ /* 0x001fe400078e33ff */
[----:B------:R-:W-:Y:S02]  /*45e0*/  LOP3.LUT R15, RZ, R15, RZ, 0x33, !PT ;  /* 0x0000000fff0f7212 */ /* 0x000fe400078e33ff */
[----:B------:R-:W-:-:S04]  /*45f0*/  IADD3 R14, P1, R10, R17, RZ ;  /* 0x000000110a0e7210 */ /* 0x000fc80007f3e0ff */
[----:B------:R-:W-:Y:S02]  /*4600*/  ISETP.GE.U32.AND P0, PT, R14, 0x3, PT ;  /* 0x000000030e00780c */ /* 0x000fe40003f06070 */
[----:B------:R-:W-:-:S04]  /*4610*/  IADD3.X R14, R11, R15, RZ, P1, !PT ;  /* 0x0000000f0b0e7210 */ /* 0x000fc80000ffe4ff */
[----:B------:R-:W-:-:S13]  /*4620*/  ISETP.GE.U32.AND.EX P0, PT, R14, RZ, PT, P0 ;  /* 0x000000ff0e00720c */ /* 0x000fda0003f06100 */
[----:B------:R-:W-:Y:S05]  /*4630*/  @!P0 BRA `(.L_x_192) ;  /* 0x000009a000008947 */ /* 0x000fea0003800000 */
[----:B------:R-:W-:Y:S01]  /*4640*/  ULDC.64 UR6, c[0x0][0x1c0] ;  /* 0x0000700000067ab9 */ /* 0x000fe20000000a00 */
[----:B------:R-:W-:Y:S01]  /*4650*/  MOV R17, UR4 ;  /* 0x0000000400117c02 */ /* 0x000fe20008000f00 */
[----:B------:R-:W-:Y:S01]  /*4660*/  UIMAD UR6, UR5, UR6, URZ ;  /* 0x00000006050672a4 */ /* 0x000fe2000f8e023f */
[----:B------:R-:W-:Y:S01]  /*4670*/  IMAD.MOV.U32 R25, RZ, RZ, R4 ;  /* 0x000000ffff197224 */ /* 0x000fe200078e0004 */
[----:B------:R-:W-:Y:S01]  /*4680*/  ULDC.64 UR8, c[0x0][0x1b8] ;  /* 0x00006e0000087ab9 */ /* 0x000fe20000000a00 */
[----:B------:R-:W-:Y:S01]  /*4690*/  IMAD.U32 R15, RZ, RZ, UR4 ;  /* 0x00000004ff0f7e24 */ /* 0x000fe2000f8e00ff */
[----:B------:R-:W-:Y:S01]  /*46a0*/  UIMAD UR6, UR4, UR7, UR6 ;  /* 0x00000007040672a4 */ /* 0x000fe2000f8e0206 */
[----:B------:R-:W-:Y:S01]  /*46b0*/  IMAD.WIDE.U32 R16, R17, c[0x0][0x1b8], R24 ;  /* 0x00006e0011107a25 */ /* 0x000fe200078e0018 */
[----:B------:R-:W-:-:S03]  /*46c0*/  UIMAD UR7, UR5, UR8, URZ ;  /* 0x00000008050772a4 */ /* 0x000fc6000f8e023f */
[----:B------:R-:W-:Y:S01]  /*46d0*/  IMAD.WIDE.U32 R14, R15, c[0x0][0x1c0], R24 ;  /* 0x000070000f0e7a25 */ /* 0x000fe200078e0018 */
[----:B------:R-:W-:Y:S01]  /*46e0*/  UIMAD UR7, UR4, UR9, UR7 ;  /* 0x00000009040772a4 */ /* 0x000fe2000f8e0207 */
[----:B------:R-:W-:-:S03]  /*46f0*/  LEA R19, P2, R16, c[0x0][0x180], 0x3 ;  /* 0x0000600010137a11 */ /* 0x000fc600078418ff */
[----:B------:R-:W-:Y:S02]  /*4700*/  LEA R18, P0, R14, c[0x0][0x170], 0x2 ;  /* 0x00005c000e127a11 */ /* 0x000fe400078010ff */
[----:B------:R-:W-:Y:S02]  /*4710*/  IADD3 R17, R17, UR7, RZ ;  /* 0x0000000711117c10 */ /* 0x000fe4000fffe0ff */
[----:B------:R-:W-:Y:S02]  /*4720*/  IADD3 R15, R15, UR6, RZ ;  /* 0x000000060f0f7c10 */ /* 0x000fe4000fffe0ff */
[----:B------:R-:W-:Y:S02]  /*4730*/  IADD3 R19, P3, R19, 0x10, RZ ;  /* 0x0000001013137810 */ /* 0x000fe40007f7e0ff */
[----:B------:R-:W-:Y:S02]  /*4740*/  LEA.HI.X R17, R16, c[0x0][0x184], R17, 0x3, P2 ;  /* 0x0000610010117a11 */ /* 0x000fe400010f1c11 */
[----:B------:R-:W-:-:S02]  /*4750*/  IADD3 R18, P1, R18, 0x8, RZ ;  /* 0x0000000812127810 */ /* 0x000fc40007f3e0ff */
[----:B------:R-:W-:Y:S01]  /*4760*/  LEA.HI.X R15, R14, c[0x0][0x174], R15, 0x2, P0 ;  /* 0x00005d000e0f7a11 */ /* 0x000fe200000f140f */
[----:B------:R-:W-:-:S03]  /*4770*/  IMAD.X R17, RZ, RZ, R17, P3 ;  /* 0x000000ffff117224 */ /* 0x000fc600018e0611 */
[----:B------:R-:W-:Y:S02]  /*4780*/  IADD3.X R15, RZ, R15, RZ, P1, !PT ;  /* 0x0000000fff0f7210 */ /* 0x000fe40000ffe4ff */
.L_x_195:
[----:B------:R-:W-:-:S05]  /*4790*/  MOV R16, R19 ;  /* 0x0000001300107202 */ /* 0x000fca0000000f00 */
[----:B0-----:R-:W2:Y:S01]  /*47a0*/  LDG.E.64 R22, [R16.64+-0x10] ;  /* 0xfffff00a10167981 */ /* 0x001ea2000c1e1b00 */
[----:B------:R-:W-:Y:S01]  /*47b0*/  IMAD.MOV.U32 R14, RZ, RZ, R18 ;  /* 0x000000ffff0e7224 */ /* 0x000fe200078e0012 */
[----:B------:R-:W-:Y:S01]  /*47c0*/  MOV R18, R12 ;  /* 0x0000000c00127202 */ /* 0x000fe20000000f00 */
[----:B------:R-:W-:-:S03]  /*47d0*/  IMAD.MOV.U32 R19, RZ, RZ, R5 ;  /* 0x000000ffff137224 */ /* 0x000fc600078e0005 */
[----:B------:R-:W3:Y:S04]  /*47e0*/  LDG.E.U16 R26, [R14.64+-0x6] ;  /* 0xfffffa0a0e1a7981 */ /* 0x000ee8000c1e1500 */
[----:B------:R-:W4:Y:S01]  /*47f0*/  LDG.E.U16 R25, [R14.64+-0x8] ;  /* 0xfffff80a0e197981 */ /* 0x000f22000c1e1500 */
        /* <DEDUP_REMOVED lines=27> */
[----:B------:R-:W2:Y:S04]  /*49b0*/  LDG.E.U16 R26, [R14.64+-0x2] ;  /* 0xfffffe0a0e1a7981 */ /* 0x000ea8000c1e1500 */
[----:B------:R-:W3:Y:S04]  /*49c0*/  LDG.E.U16 R25, [R14.64+-0x4] ;  /* 0xfffffc0a0e197981 */ /* 0x000ee8000c1e1500 */
[----:B0-----:R-:W4:Y:S02]  /*49d0*/  LDG.E.64 R22, [R16.64+-0x8] ;  /* 0xfffff80a10167981 */ /* 0x001f24000c1e1b00 */
        /* <DEDUP_REMOVED lines=28> */
[----:B------:R-:W3:Y:S04]  /*4ba0*/  LDG.E.U16 R25, [R14.64] ;  /* 0x0000000a0e197981 */ /* 0x000ee8000c1e1500 */
[----:B0-----:R-:W4:Y:S02]  /*4bb0*/  LDG.E.64 R22, [R16.64] ;  /* 0x0000000a10167981 */ /* 0x001f24000c1e1b00 */
        /* <DEDUP_REMOVED lines=61> */
[----:B------:R-:W-:Y:S02]  /*4f90*/  IADD3 R18, P1, R14, 0x10, RZ ;  /* 0x000000100e127810 */ /* 0x000fe40007f3e0ff */
[----:B------:R-:W-:Y:S02]  /*4fa0*/  IADD3 R19, P2, R16, 0x20, RZ ;  /* 0x0000002010137810 */ /* 0x000fe40007f5e0ff */
[----:B------:R-:W-:Y:S02]  /*4fb0*/  IADD3.X R15, RZ, R15, RZ, P1, !PT ;  /* 0x0000000fff0f7210 */ /* 0x000fe40000ffe4ff */
[----:B------:R-:W-:Y:S01]  /*4fc0*/  IADD3.X R17, RZ, R17, RZ, P2, !PT ;  /* 0x00000011ff117210 */ /* 0x000fe200017fe4ff */
[----:B------:R-:W-:Y:S05]  /*4fd0*/  @!P0 BRA `(.L_x_195) ;  /* 0xfffff7b000008947 */ /* 0x000fea000383ffff */
.L_x_192:
[----:B------:R-:W-:Y:S05]  /*4fe0*/  BSYNC B0 ;  /* 0x0000000000007941 */ /* 0x000fea0003800000 */
.L_x_191:
[----:B------:R-:W-:Y:S02]  /*4ff0*/  UIADD3 UR4, UP0, UR4, 0x1, URZ ;  /* 0x0000000104047890 */ /* 0x000fe4000ff1e03f */
[----:B------:R-:W-:-:S02]  /*5000*/  ULDC.64 UR6, c[0x0][0x1c8] ;  /* 0x0000720000067ab9 */ /* 0x000fc40000000a00 */
[----:B------:R-:W-:Y:S02]  /*5010*/  UIADD3.X UR5, URZ, UR5, URZ, UP0, !UPT ;  /* 0x000000053f057290 */ /* 0x000fe400087fe43f */
[----:B------:R-:W-:-:S04]  /*5020*/  UISETP.GE.U32.AND UP0, UPT, UR4, UR6, UPT ;  /* 0x000000060400728c */ /* 0x000fc8000bf06070 */
[----:B------:R-:W-:-:S06]  /*5030*/  UISETP.GE.AND.EX UP0, UPT, UR5, UR7, UPT, UP0 ;  /* 0x000000070500728c */ /* 0x000fcc000bf06300 */
[----:B------:R-:W-:-:S13]  /*5040*/  PLOP3.LUT P0, PT, PT, PT, UP0, 0x80, 0x0 ;  /* 0x000000000000781c */ /* 0x000fda0003f0f008 */
[----:B------:R-:W-:Y:S01]  /*5050*/  @P0 CALL.REL.NOINC `(.L_x_196) ;  /* 0x0000001000000944 */ /* 0x000fe20003c00000 */
[----:B------:R-:W-:Y:S05]  /*5060*/  BRA `(.L_x_197) ;  /* 0xffffec2000007947 */ /* 0x000fea000383ffff */
.L_x_196:
[----:B------:R-:W-:Y:S05]  /*5070*/  EXIT ;  /* 0x000000000000794d */ /* 0x000fea0003800000 */
.L_x_198:
        /* <DEDUP_REMOVED lines=16> */
.L_x_8916:


//--------------------- .text._ZN3cub17CUB_300001_SM_8006detail8for_each13static_kernelINS2_12policy_hub_t12policy_500_tElNS2_12op_wrapper_tIlZZZZZN2at6native36add_out_dense_sparse_compressed_cudaERNS7_6TensorERKS9_SC_RKN3c106ScalarEENKUlvE_clEvENKUlvE8_clEvENKUlvE_clEvENKUlvE_clEvEUllE_N6thrust23THRUST_300001_SM_800_NS17counting_iteratorIlNSN_11use_defaultESP_SP_EEEEEEvT0_T1_ --------------------------
	.section	.text._ZN3cub17CUB_300001_SM_8006detail8for_each13static_kernelINS2_12policy_hub_t12policy_500_tElNS2_12op_wrapper_tIlZZZZZN2at6native36add_out_dense_sparse_compressed_cudaERNS7_6TensorERKS9_SC_RKN3c106ScalarEENKUlvE_clEvENKUlvE8_clEvENKUlvE_clEvENKUlvE_clEvEUllE_N6thrust23THRUST_300001_SM_800_NS17counting_iteratorIlNSN_11use_defaultESP_SP_EEEEEEvT0_T1_,"ax",@progbits
	.sectioninfo	@"SHI_REGISTERS=38"
	.align	128
        .global         _ZN3cub17CUB_300001_SM_8006detail8for_each13static_kernelINS2_12policy_hub_t12policy_500_tElNS2_12op_wrapper_tIlZZZZZN2at6native36add_out_dense_sparse_compressed_cudaERNS7_6TensorERKS9_SC_RKN3c106ScalarEENKUlvE_clEvENKUlvE8_clEvENKUlvE_clEvENKUlvE_clEvEUllE_N6thrust23THRUST_300001_SM_800_NS17counting_iteratorIlNSN_11use_defaultESP_SP_EEEEEEvT0_T1_
        .type           _ZN3cub17CUB_300001_SM_8006detail8for_each13static_kernelINS2_12policy_hub_t12policy_500_tElNS2_12op_wrapper_tIlZZZZZN2at6native36add_out_dense_sparse_compressed_cudaERNS7_6TensorERKS9_SC_RKN3c106ScalarEENKUlvE_clEvENKUlvE8_clEvENKUlvE_clEvENKUlvE_clEvEUllE_N6thrust23THRUST_300001_SM_800_NS17counting_iteratorIlNSN_11use_defaultESP_SP_EEEEEEvT0_T1_,@function
        .size           _ZN3cub17CUB_300001_SM_8006detail8for_each13static_kernelINS2_12policy_hub_t12policy_500_tElNS2_12op_wrapper_tIlZZZZZN2at6native36add_out_dense_sparse_compressed_cudaERNS7_6TensorERKS9_SC_RKN3c106ScalarEENKUlvE_clEvENKUlvE8_clEvENKUlvE_clEvENKUlvE_clEvEUllE_N6thrust23THRUST_300001_SM_800_NS17counting_iteratorIlNSN_11use_defaultESP_SP_EEEEEEvT0_T1_,(.L_x_8917 - _ZN3cub17CUB_300001_SM_8006detail8for_each13static_kernelINS2_12policy_hub_t12policy_500_tElNS2_12op_wrapper_tIlZZZZZN2at6native36add_out_dense_sparse_compressed_cudaERNS7_6TensorERKS9_SC_RKN3c106ScalarEENKUlvE_clEvENKUlvE8_clEvENKUlvE_clEvENKUlvE_clEvEUllE_N6thrust23THRUST_300001_SM_800_NS17counting_iteratorIlNSN_11use_defaultESP_SP_EEEEEEvT0_T1_)
        .other          _ZN3cub17CUB_300001_SM_8006detail8for_each13static_kernelINS2_12policy_hub_t12policy_500_tElNS2_12op_wrapper_tIlZZZZZN2at6native36add_out_dense_sparse_compressed_cudaERNS7_6TensorERKS9_SC_RKN3c106ScalarEENKUlvE_clEvENKUlvE8_clEvENKUlvE_clEvENKUlvE_clEvEUllE_N6thrust23THRUST_300001_SM_800_NS17counting_iteratorIlNSN_11use_defaultESP_SP_EEEEEEvT0_T1_,@"STO_CUDA_ENTRY STV_DEFAULT"
_ZN3cub17CUB_300001_SM_8006detail8for_each13static_kernelINS2_12policy_hub_t12policy_500_tElNS2_12op_wrapper_tIlZZZZZN2at6native36add_out_dense_sparse_compressed_cudaERNS7_6TensorERKS9_SC_RKN3c106ScalarEENKUlvE_clEvENKUlvE8_clEvENKUlvE_clEvENKUlvE_clEvEUllE_N6thrust23THRUST_300001_SM_800_NS17counting_iteratorIlNSN_11use_defaultESP_SP_EEEEEEvT0_T1_:
.text._ZN3cub17CUB_300001_SM_8006detail8for_each13static_kernelINS2_12policy_hub_t12policy_500_tElNS2_12op_wrapper_tIlZZZZZN2at6native36add_out_dense_sparse_compressed_cudaERNS7_6TensorERKS9_SC_RKN3c106ScalarEENKUlvE_clEvENKUlvE8_clEvENKUlvE_clEvENKUlvE_clEvEUllE_N6thrust23THRUST_300001_SM_800_NS17counting_iteratorIlNSN_11use_defaultESP_SP_EEEEEEvT0_T1_:
        /* <DEDUP_REMOVED lines=10> */
[----:B-1----:R-:W-:Y:S01]  /*00a0*/  IMAD.MOV.U32 R4, RZ, RZ, c[0x0][0x1c8] ;  /* 0x00007200ff047624 */ /* 0x002fe200078e00ff */
[----:B------:R-:W-:-:S04]  /*00b0*/  MOV R5, c[0x0][0x1cc] ;  /* 0x0000730000057a02 */ /* 0x000fc80000000f00 */
        /* <DEDUP_REMOVED lines=10> */
[----:B------:R-:W0:Y:S01]  /*0160*/  LDC.U16 R18, c[0x0][0x192] ;  /* 0x00006480ff127b82 */ /* 0x000e220000000400 */
[----:B------:R-:W-:Y:S01]  /*0170*/  IADD3 R2, P0, R11, R16, RZ ;  /* 0x000000100b027210 */ /* 0x000fe20007f1e0ff */
[----:B------:R-:W-:Y:S01]  /*0180*/  HFMA2.MMA R21, -RZ, RZ, 0, 0 ;  /* 0x00000000ff157435 */ /* 0x000fe200000001ff */
[----:B------:R-:W-:-:S03]  /*0190*/  HADD2.F32 R20, -RZ, c[0x0] [0x190].H0_H0 ;  /* 0x20006400ff147630 */ /* 0x000fc60000004100 */
[----:B------:R-:W-:Y:S02]  /*01a0*/  IMAD.X R3, RZ, RZ, R0, P0 ;  /* 0x000000ffff037224 */ /* 0x000fe400000e0600 */
[----:B------:R-:W-:-:S04]  /*01b0*/  IMAD.WIDE.U32 R4, R2, c[0x0][0x1a0], RZ ;  /* 0x0000680002047a25 */ /* 0x000fc800078e00ff */
[----:B------:R-:W-:-:S04]  /*01c0*/  IMAD R7, R3, c[0x0][0x1a0], RZ ;  /* 0x0000680003077a24 */ /* 0x000fc800078e02ff */
[----:B------:R-:W-:-:S04]  /*01d0*/  IMAD R7, R2, c[0x0][0x1a4], R7 ;  /* 0x0000690002077a24 */ /* 0x000fc800078e0207 */
[----:B------:R-:W-:Y:S01]  /*01e0*/  IMAD.IADD R19, R5, 0x1, R7 ;  /* 0x0000000105137824 */ /* 0x000fe200078e0207 */
[----:B0-----:R-:W-:Y:S02]  /*01f0*/  HADD2.F32 R18, -RZ, R18.H0_H0 ;  /* 0x20000012ff127230 */ /* 0x001fe40000004100 */
.L_x_207:
[----:B------:R-:W-:Y:S01]  /*0200*/  SHF.R.S32.HI R26, RZ, 0x1f, R21 ;  /* 0x0000001fff1a7819 */ /* 0x000fe20000011415 */
[----:B0-----:R-:W-:-:S04]  /*0210*/  IMAD.WIDE.U32 R8, R21, c[0x0][0x1b0], R2 ;  /* 0x00006c0015087a25 */ /* 0x001fc800078e0002 */
[----:B------:R-:W-:-:S04]  /*0220*/  IMAD R6, R26, c[0x0][0x1b0], RZ ;  /* 0x00006c001a067a24 */ /* 0x000fc800078e02ff */
[----:B------:R-:W-:Y:S01]  /*0230*/  IMAD R7, R21, c[0x0][0x1b4], R6 ;  /* 0x00006d0015077a24 */ /* 0x000fe200078e0206 */
[----:B------:R-:W-:-:S04]  /*0240*/  LEA R6, P0, R8, c[0x0][0x178], 0x2 ;  /* 0x00005e0008067a11 */ /* 0x000fc800078010ff */
        /* <DEDUP_REMOVED lines=8> */
[----:B------:R-:W-:Y:S01]  /*02d0*/  MOV R6, R4 ;  /* 0x0000000400067202 */ /* 0x000fe20000000f00 */
[----:B------:R-:W-:Y:S01]  /*02e0*/  IMAD R10, R26, c[0x0][0x198], RZ ;  /* 0x000066001a0a7a24 */ /* 0x000fe200078e02ff */
[----:B------:R-:W-:Y:S01]  /*02f0*/  BSSY B2, `(.L_x_204) ;  /* 0x0000076000027945 */ /* 0x000fe20003800000 */
[----:B------:R-:W-:Y:S01]  /*0300*/  IMAD.MOV.U32 R7, RZ, RZ, R19 ;  /* 0x000000ffff077224 */ /* 0x000fe200078e0013 */
[----:B------:R-:W-:Y:S01]  /*0310*/  LOP3.LUT P0, R27, R27, 0x3, RZ, 0xc0, !PT ;  /* 0x000000031b1b7812 */ /* 0x000fe2000780c0ff */
[C---:B------:R-:W-:Y:S01]  /*0320*/  IMAD R11, R21.reuse, c[0x0][0x19c], R10 ;  /* 0x00006700150b7a24 */ /* 0x040fe200078e020a */
[----:B------:R-:W-:Y:S01]  /*0330*/  MOV R22, R8 ;  /* 0x0000000800167202 */ /* 0x000fe20000000f00 */
[----:B------:R-:W-:-:S04]  /*0340*/  IMAD.WIDE.U32 R6, R21, c[0x0][0x198], R6 ;  /* 0x0000660015067a25 */ /* 0x000fc800078e0006 */
[----:B------:R-:W-:-:S06]  /*0350*/  IMAD.IADD R11, R7, 0x1, R11 ;  /* 0x00000001070b7824 */ /* 0x000fcc00078e020b */
[----:B------:R-:W-:Y:S05]  /*0360*/  @!P0 BRA `(.L_x_205) ;  /* 0x000006e000008947 */ /* 0x000fea0003800000 */
[----:B------:R-:W-:Y:S01]  /*0370*/  SHF.R.S32.HI R9, RZ, 0x1f, R8 ;  /* 0x0000001fff097819 */ /* 0x000fe20000011408 */
        /* <DEDUP_REMOVED lines=13> */
[----:B------:R-:W3:Y:S04]  /*0450*/  LDG.E.U16 R29, [R14.64+0x2] ;  /* 0x000002060e1d7981 */ /* 0x000ee8000c1e1500 */
[----:B------:R-:W4:Y:S01]  /*0460*/  LDG.E.U16 R28, [R14.64] ;  /* 0x000000060e1c7981 */ /* 0x000f22000c1e1500 */
[----:B--2---:R-:W-:-:S05]  /*0470*/  SHF.R.S32.HI R10, RZ, 0x1f, R25 ;  /* 0x0000001fff0a7819 */ /* 0x004fca0000011419 */
[----:B------:R-:W-:Y:S01]  /*0480*/  IMAD R24, R10, c[0x0][0x1a8], RZ ;  /* 0x00006a000a187a24 */ /* 0x000fe200078e02ff */
[----:B------:R-:W-:-:S05]  /*0490*/  MOV R10, R6 ;  /* 0x00000006000a7202 */ /* 0x000fca0000000f00 */
[----:B------:R-:W-:-:S04]  /*04a0*/  IMAD.WIDE.U32 R22, R25, c[0x0][0x1a8], R10 ;  /* 0x00006a0019167a25 */ /* 0x000fc800078e000a */
[----:B------:R-:W-:Y:S01]  /*04b0*/  IMAD R25, R25, c[0x0][0x1ac], R24 ;  /* 0x00006b0019197a24 */ /* 0x000fe200078e0218 */
[----:B------:R-:W-:-:S03]  /*04c0*/  LEA R24, P0, R22, c[0x0][0x188], 0x2 ;  /* 0x0000620016187a11 */ /* 0x000fc600078010ff */
[----:B------:R-:W-:-:S05]  /*04d0*/  IMAD.IADD R23, R23, 0x1, R25 ;  /* 0x0000000117177824 */ /* 0x000fca00078e0219 */
[----:B------:R-:W-:-:S05]  /*04e0*/  LEA.HI.X R25, R22, c[0x0][0x18c], R23, 0x2, P0 ;  /* 0x0000630016197a11 */ /* 0x000fca00000f1417 */
[----:B------:R-:W2:Y:S04]  /*04f0*/  LDG.E.U16 R22, [R24.64+0x2] ;  /* 0x0000020618167981 */ /* 0x000ea8000c1e1500 */
[----:B------:R-:W5:Y:S01]  /*0500*/  LDG.E.U16 R23, [R24.64] ;  /* 0x0000000618177981 */ /* 0x000f62000c1e1500 */
[----:B---3--:R-:W-:Y:S02]  /*0510*/  HADD2.F32 R31, -RZ, R29.H0_H0 ;  /* 0x2000001dff1f7230 */ /* 0x008fe40000004100 */
[----:B----4-:R-:W-:-:S03]  /*0520*/  HADD2.F32 R29, -RZ, R28.H0_H0 ;  /* 0x2000001cff1d7230 */ /* 0x010fc60000004100 */
[-C--:B------:R-:W-:Y:S02]  /*0530*/  FMUL.FTZ R28, R18, R31.reuse ;  /* 0x0000001f121c7220 */ /* 0x080fe40000410000 */
[C---:B------:R-:W-:Y:S02]  /*0540*/  FMUL.FTZ R31, R20.reuse, R31 ;  /* 0x0000001f141f7220 */ /* 0x040fe40000410000 */
[-C--:B------:R-:W-:Y:S02]  /*0550*/  FFMA.FTZ R28, R20, R29.reuse, -R28 ;  /* 0x0000001d141c7223 */ /* 0x080fe4000001081c */
[----:B------:R-:W-:-:S05]  /*0560*/  FFMA.FTZ R31, R18, R29, R31 ;  /* 0x0000001d121f7223 */ /* 0x000fca000001001f */
[----:B------:R-:W-:-:S05]  /*0570*/  F2FP.PACK_AB R28, R31, R28 ;  /* 0x0000001c1f1c723e */ /* 0x000fca00000000ff */
[--C-:B------:R-:W-:Y:S02]  /*0580*/  HADD2.F32 R29, -RZ, R28.reuse.H1_H1 ;  /* 0x3000001cff1d7230 */ /* 0x100fe40000004100 */
[----:B------:R-:W-:Y:S01]  /*0590*/  HADD2.F32 R30, -RZ, R28.H0_H0 ;  /* 0x2000001cff1e7230 */ /* 0x000fe20000004100 */
[----:B------:R-:W-:Y:S01]  /*05a0*/  ISETP.NE.AND P0, PT, R27, 0x1, PT ;  /* 0x000000011b00780c */ /* 0x000fe20003f05270 */
        /* <DEDUP_REMOVED lines=9> */
[----:B------:R-:W-:Y:S01]  /*0640*/  IADD3 R22, R8, 0x1, RZ ;  /* 0x0000000108167810 */ /* 0x000fe20007ffe0ff */
[----:B------:R-:W-:Y:S05]  /*0650*/  @!P0 BRA `(.L_x_205) ;  /* 0x000003f000008947 */ /* 0x000fea0003800000 */
[----:B0-----:R-:W2:Y:S04]  /*0660*/  LDG.E R25, [R12.64+0x4] ;  /* 0x000004060c197981 */ /* 0x001ea8000c1e1900 */
[----:B------:R-:W3:Y:S04]  /*0670*/  LDG.E.U16 R29, [R14.64+0x6] ;  /* 0x000006060e1d7981 */ /* 0x000ee8000c1e1500 */
[----:B------:R-:W4:Y:S01]  /*0680*/  LDG.E.U16 R28, [R14.64+0x4] ;  /* 0x000004060e1c7981 */ /* 0x000f22000c1e1500 */
[----:B--2---:R-:W-:-:S05]  /*0690*/  SHF.R.S32.HI R22, RZ, 0x1f, R25 ;  /* 0x0000001fff167819 */ /* 0x004fca0000011419 */
[----:B------:R-:W-:Y:S02]  /*06a0*/  IMAD R24, R22, c[0x0][0x1a8], RZ ;  /* 0x00006a0016187a24 */ /* 0x000fe400078e02ff */
        /* <DEDUP_REMOVED lines=28> */
[----:B------:R-:W2:Y:S04]  /*0870*/  LDG.E R13, [R12.64+0x8] ;  /* 0x000008060c0d7981 */ /* 0x000ea8000c1e1900 */
[----:B0-----:R-:W3:Y:S04]  /*0880*/  LDG.E.U16 R28, [R14.64+0xa] ;  /* 0x00000a060e1c7981 */ /* 0x001ee8000c1e1500 */
[----:B------:R-:W4:Y:S01]  /*0890*/  LDG.E.U16 R27, [R14.64+0x8] ;  /* 0x000008060e1b7981 */ /* 0x000f22000c1e1500 */
[----:B--2---:R-:W-:-:S05]  /*08a0*/  SHF.R.S32.HI R22, RZ, 0x1f, R13 ;  /* 0x0000001fff167819 */ /* 0x004fca000001140d */
[----:B------:R-:W-:Y:S02]  /*08b0*/  IMAD R24, R22, c[0x0][0x1a8], RZ ;  /* 0x00006a0016187a24 */ /* 0x000fe400078e02ff */
        /* <DEDUP_REMOVED lines=24> */
[----:B------:R-:W-:-:S03]  /*0a40*/  IADD3 R22, R8, 0x3, RZ ;  /* 0x0000000308167810 */ /* 0x000fc60007ffe0ff */
.L_x_205:
[----:B------:R-:W-:Y:S05]  /*0a50*/  BSYNC B2 ;  /* 0x0000000000027941 */ /* 0x000fea0003800000 */
.L_x_204:
[----:B------:R-:W-:-:S04]  /*0a60*/  LOP3.LUT R8, RZ, R8, RZ, 0x33, !PT ;  /* 0x00000008ff087212 */ /* 0x000fc800078e33ff */
[----:B------:R-:W-:-:S04]  /*0a70*/  IADD3 R8, R17, R8, RZ ;  /* 0x0000000811087210 */ /* 0x000fc80007ffe0ff */
[----:B------:R-:W-:-:S13]  /*0a80*/  ISETP.GE.U32.AND P0, PT, R8, 0x3, PT ;  /* 0x000000030800780c */ /* 0x000fda0003f06070 */
[----:B------:R-:W-:Y:S05]  /*0a90*/  @!P0 BRA `(.L_x_203) ;  /* 0x000008b000008947 */ /* 0x000fea0003800000 */
.L_x_206:
        /* <DEDUP_REMOVED lines=14> */
[----:B------:R-:W3:Y:S04]  /*0b80*/  LDG.E.U16 R29, [R8.64+0x2] ;  /* 0x00000206081d7981 */ /* 0x000ee8000c1e1500 */
[----:B------:R-:W4:Y:S01]  /*0b90*/  LDG.E.U16 R28, [R8.64] ;  /* 0x00000006081c7981 */ /* 0x000f22000c1e1500 */
[----:B--2---:R-:W-:-:S05]  /*0ba0*/  SHF.R.S32.HI R10, RZ, 0x1f, R27 ;  /* 0x0000001fff0a7819 */ /* 0x004fca000001141b */
[----:B------:R-:W-:Y:S02]  /*0bb0*/  IMAD R14, R10, c[0x0][0x1a8], RZ ;  /* 0x00006a000a0e7a24 */ /* 0x000fe400078e02ff */
[----:B------:R-:W-:Y:S02]  /*0bc0*/  IMAD.MOV.U32 R10, RZ, RZ, R6 ;  /* 0x000000ffff0a7224 */ /* 0x000fe400078e0006 */
[C---:B------:R-:W-:Y:S02]  /*0bd0*/  IMAD R15, R27.reuse, c[0x0][0x1ac], R14 ;  /* 0x00006b001b0f7a24 */ /* 0x040fe400078e020e */
[----:B------:R-:W-:-:S05]  /*0be0*/  IMAD.WIDE.U32 R24, R27, c[0x0][0x1a8], R10 ;  /* 0x00006a001b187a25 */ /* 0x000fca00078e000a */
[----:B------:R-:W-:Y:S02]  /*0bf0*/  LEA R14, P0, R24, c[0x0][0x188], 0x2 ;  /* 0x00006200180e7a11 */ /* 0x000fe400078010ff */
        /* <DEDUP_REMOVED lines=23> */
[----:B------:R-:W2:Y:S04]  /*0d70*/  LDG.E R23, [R12.64+0x4] ;  /* 0x000004060c177981 */ /* 0x000ea8000c1e1900 */
[----:B------:R-:W3:Y:S04]  /*0d80*/  LDG.E.U16 R30, [R8.64+0x6] ;  /* 0x00000606081e7981 */ /* 0x000ee8000c1e1500 */
[----:B------:R-:W4:Y:S01]  /*0d90*/  LDG.E.U16 R27, [R8.64+0x4] ;  /* 0x00000406081b7981 */ /* 0x000f22000c1e1500 */
[----:B--2---:R-:W-:Y:S01]  /*0da0*/  SHF.R.S32.HI R24, RZ, 0x1f, R23 ;  /* 0x0000001fff187819 */ /* 0x004fe20000011417 */
[----:B0-----:R-:W-:-:S04]  /*0db0*/  IMAD.WIDE.U32 R28, R23, c[0x0][0x1a8], R10 ;  /* 0x00006a00171c7a25 */ /* 0x001fc800078e000a */
[----:B------:R-:W-:-:S04]  /*0dc0*/  IMAD R24, R24, c[0x0][0x1a8], RZ ;  /* 0x00006a0018187a24 */ /* 0x000fc800078e02ff */
        /* <DEDUP_REMOVED lines=56> */
[----:B------:R-:W2:Y:S04]  /*1150*/  LDG.E R13, [R12.64+0xc] ;  /* 0x00000c060c0d7981 */ /* 0x000ea8000c1e1900 */
[----:B------:R-:W3:Y:S01]  /*1160*/  LDG.E.U16 R27, [R8.64+0xe] ;  /* 0x00000e06081b7981 */ /* 0x000ee2000c1e1500 */
[----:B--2---:R-:W-:Y:S01]  /*1170*/  SHF.R.S32.HI R23, RZ, 0x1f, R13 ;  /* 0x0000001fff177819 */ /* 0x004fe2000001140d */
[----:B0-----:R-:W-:-:S04]  /*1180*/  IMAD.WIDE.U32 R28, R13, c[0x0][0x1a8], R10 ;  /* 0x00006a000d1c7a25 */ /* 0x001fc800078e000a */
[----:B------:R-:W-:Y:S02]  /*1190*/  IMAD R24, R23, c[0x0][0x1a8], RZ ;  /* 0x00006a0017187a24 */ /* 0x000fe400078e02ff */
[----:B------:R-:W2:Y:S02]  /*11a0*/  LDG.E.U16 R23, [R8.64+0xc] ;  /* 0x00000c0608177981 */ /* 0x000ea4000c1e1500 */
[----:B------:R-:W-:Y:S01]  /*11b0*/  IMAD R25, R13, c[0x0][0x1ac], R24 ;  /* 0x00006b000d197a24 */ /* 0x000fe200078e0218 */
[----:B------:R-:W-:-:S03]  /*11c0*/  LEA R24, P0, R28, c[0x0][0x188], 0x2 ;  /* 0x000062001c187a11 */ /* 0x000fc600078010ff */
[----:B------:R-:W-:-:S05]  /*11d0*/  IMAD.IADD R25, R29, 0x1, R25 ;  /* 0x000000011d197824 */ /* 0x000fca00078e0219 */
[----:B------:R-:W-:-:S05]  /*11e0*/  LEA.HI.X R25, R28, c[0x0][0x18c], R25, 0x2, P0 ;  /* 0x000063001c197a11 */ /* 0x000fca00000f1419 */
[----:B-1----:R-:W4:Y:S04]  /*11f0*/  LDG.E.U16 R14, [R24.64] ;  /* 0x00000006180e7981 */ /* 0x002f28000c1e1500 */
[----:B------:R-:W5:Y:S01]  /*1200*/  LDG.E.U16 R12, [R24.64+0x2] ;  /* 0x00000206180c7981 */ /* 0x000f62000c1e1500 */
[----:B---3--:R-:W-:-:S05]  /*1210*/  HADD2.F32 R27, -RZ, R27.H0_H0 ;  /* 0x2000001bff1b7230 */ /* 0x008fca0000004100 */
[-C--:B------:R-:W-:Y:S02]  /*1220*/  FMUL.FTZ R10, R18, R27.reuse ;  /* 0x0000001b120a7220 */ /* 0x080fe40000410000 */
[----:B------:R-:W-:Y:S01]  /*1230*/  FMUL.FTZ R27, R20, R27 ;  /* 0x0000001b141b7220 */ /* 0x000fe20000410000 */
[----:B------:R-:W-:-:S04]  /*1240*/  IADD3 R22, R22, 0x4, RZ ;  /* 0x0000000416167810 */ /* 0x000fc80007ffe0ff */
[----:B------:R-:W-:Y:S01]  /*1250*/  ISETP.GE.AND P0, PT, R22, R17, PT ;  /* 0x000000111600720c */ /* 0x000fe20003f06270 */
[----:B--2---:R-:W-:-:S05]  /*1260*/  HADD2.F32 R23, -RZ, R23.H0_H0 ;  /* 0x20000017ff177230 */ /* 0x004fca0000004100 */
[-C--:B------:R-:W-:Y:S02]  /*1270*/  FFMA.FTZ R10, R20, R23.reuse, -R10 ;  /* 0x00000017140a7223 */ /* 0x080fe4000001080a */
[----:B------:R-:W-:-:S05]  /*1280*/  FFMA.FTZ R27, R18, R23, R27 ;  /* 0x00000017121b7223 */ /* 0x000fca000001001b */
[----:B------:R-:W-:Y:S01]  /*1290*/  F2FP.PACK_AB R10, R27, R10 ;  /* 0x0000000a1b0a723e */ /* 0x000fe200000000ff */
[----:B----4-:R-:W-:-:S04]  /*12a0*/  HADD2.F32 R14, -RZ, R14.H0_H0 ;  /* 0x2000000eff0e7230 */ /* 0x010fc80000004100 */
[--C-:B------:R-:W-:Y:S02]  /*12b0*/  HADD2.F32 R9, -RZ, R10.reuse.H0_H0 ;  /* 0x2000000aff097230 */ /* 0x100fe40000004100 */
[----:B------:R-:W-:Y:S02]  /*12c0*/  HADD2.F32 R13, -RZ, R10.H1_H1 ;  /* 0x3000000aff0d7230 */ /* 0x000fe40000004100 */
[----:B-----5:R-:W-:Y:S01]  /*12d0*/  HADD2.F32 R12, -RZ, R12.H0_H0 ;  /* 0x2000000cff0c7230 */ /* 0x020fe20000004100 */
[----:B------:R-:W-:-:S04]  /*12e0*/  FADD.FTZ R9, R14, R9 ;  /* 0x000000090e097221 */ /* 0x000fc80000010000 */
[----:B------:R-:W-:Y:S01]  /*12f0*/  FADD.FTZ R12, R12, R13 ;  /* 0x0000000d0c0c7221 */ /* 0x000fe20000010000 */
[----:B------:R-:W-:-:S04]  /*1300*/  F2FP.PACK_AB R9, RZ, R9 ;  /* 0x00000009ff09723e */ /* 0x000fc800000000ff */
[----:B------:R-:W-:Y:S01]  /*1310*/  F2FP.PACK_AB R12, RZ, R12 ;  /* 0x0000000cff0c723e */ /* 0x000fe200000000ff */
[----:B------:R0:W-:Y:S04]  /*1320*/  STG.E.U16 [R24.64], R9 ;  /* 0x0000000918007986 */ /* 0x0001e8000c101506 */
[----:B------:R0:W-:Y:S01]  /*1330*/  STG.E.U16 [R24.64+0x2], R12 ;  /* 0x0000020c18007986 */ /* 0x0001e2000c101506 */
[----:B------:R-:W-:Y:S05]  /*1340*/  @!P0 BRA `(.L_x_206) ;  /* 0xfffff75000008947 */ /* 0x000fea000383ffff */
.L_x_203:
[----:B------:R-:W-:Y:S05]  /*1350*/  BSYNC B1 ;  /* 0x0000000000017941 */ /* 0x000fea0003800000 */
.L_x_202:
[----:B------:R-:W-:-:S04]  /*1360*/  IADD3 R21, R21, 0x1, RZ ;  /* 0x0000000115157810 */ /* 0x000fc80007ffe0ff */
[----:B------:R-:W-:-:S04]  /*1370*/  ISETP.GE.U32.AND P0, PT, R21, c[0x0][0x1c8], PT ;  /* 0x0000720015007a0c */ /* 0x000fc80003f06070 */
[----:B------:R-:W-:-:S13]  /*1380*/  ISETP.GE.AND.EX P0, PT, RZ, c[0x0][0x1cc], PT, P0 ;  /* 0x00007300ff007a0c */ /* 0x000fda0003f06300 */
[----:B------:R-:W-:Y:S01]  /*1390*/  @P0 CALL.REL.NOINC `(.L_x_201) ;  /* 0x0000001000000944 */ /* 0x000fe20003c00000 */
[----:B------:R-:W-:Y:S05]  /*13a0*/  BRA `(.L_x_207) ;  /* 0xffffee5000007947 */ /* 0x000fea000383ffff */
.L_x_201:
[----:B------:R-:W-:Y:S05]  /*13b0*/  BSYNC B0 ;  /* 0x0000000000007941 */ /* 0x000fea0003800000 */
.L_x_200:
        /* <DEDUP_REMOVED lines=11> */
[----:B------:R-:W-:Y:S01]  /*1470*/  IADD3 R16, P0, R17, R16, RZ ;  /* 0x0000001011107210 */ /* 0x000fe20007f1e0ff */
[----:B------:R-:W-:-:S04]  /*1480*/  HFMA2.MMA R15, -RZ, RZ, 0, 0 ;  /* 0x00000000ff0f7435 */ /* 0x000fc800000001ff */
[----:B------:R-:W-:Y:S01]  /*1490*/  IMAD.X R17, RZ, RZ, R0, P0 ;  /* 0x000000ffff117224 */ /* 0x000fe200000e0600 */
[----:B------:R-:W-:Y:S01]  /*14a0*/  HADD2.F32 R0, -RZ, c[0x0] [0x190].H0_H0 ;  /* 0x20006400ff007630 */ /* 0x000fe20000004100 */
[----:B------:R-:W-:-:S04]  /*14b0*/  IMAD.WIDE.U32 R2, R16, c[0x0][0x1a0], RZ ;  /* 0x0000680010027a25 */ /* 0x000fc800078e00ff */
[----:B------:R-:W-:-:S04]  /*14c0*/  IMAD R5, R17, c[0x0][0x1a0], RZ ;  /* 0x0000680011057a24 */ /* 0x000fc800078e02ff */
[----:B------:R-:W-:-:S04]  /*14d0*/  IMAD R5, R16, c[0x0][0x1a4], R5 ;  /* 0x0000690010057a24 */ /* 0x000fc800078e0205 */
[----:B------:R-:W-:Y:S01]  /*14e0*/  IMAD.IADD R19, R3, 0x1, R5 ;  /* 0x0000000103137824 */ /* 0x000fe200078e0205 */
[----:B-1----:R-:W-:Y:S02]  /*14f0*/  HADD2.F32 R14, -RZ, R14.H0_H0 ;  /* 0x2000000eff0e7230 */ /* 0x002fe40000004100 */
.L_x_214:
        /* <DEDUP_REMOVED lines=15> */
[----:B------:R-:W-:Y:S02]  /*15f0*/  BSSY B1, `(.L_x_210) ;  /* 0x0000075000017945 */ /* 0x000fe40003800000 */
[----:B------:R-:W-:Y:S01]  /*1600*/  LOP3.LUT P0, R20, R20, 0x3, RZ, 0xc0, !PT ;  /* 0x0000000314147812 */ /* 0x000fe2000780c0ff */
[----:B------:R-:W-:-:S04]  /*1610*/  IMAD.WIDE.U32 R4, R15, c[0x0][0x198], R18 ;  /* 0x000066000f047a25 */ /* 0x000fc800078e0012 */
[----:B0-----:R-:W-:Y:S02]  /*1620*/  IMAD R9, R15, c[0x0][0x19c], R8 ;  /* 0x000067000f097a24 */ /* 0x001fe400078e0208 */
[----:B------:R-:W-:-:S03]  /*1630*/  IMAD.MOV.U32 R18, RZ, RZ, R6 ;  /* 0x000000ffff127224 */ /* 0x000fc600078e0006 */
[----:B------:R-:W-:-:S03]  /*1640*/  IADD3 R9, R5, R9, RZ ;  /* 0x0000000905097210 */ /* 0x000fc60007ffe0ff */
        /* <DEDUP_REMOVED lines=19> */
[----:B------:R-:W-:-:S04]  /*1780*/  IMAD.MOV.U32 R8, RZ, RZ, R4 ;  /* 0x000000ffff087224 */ /* 0x000fc800078e0004 */
        /* <DEDUP_REMOVED lines=31> */
[----:B--2---:R-:W-:Y:S01]  /*1980*/  SHF.R.S32.HI R18, RZ, 0x1f, R25 ;  /* 0x0000001fff127819 */ /* 0x004fe20000011419 */
[----:B------:R-:W-:-:S04]  /*1990*/  IMAD.WIDE.U32 R22, R25, c[0x0][0x1a8], R8 ;  /* 0x00006a0019167a25 */ /* 0x000fc800078e0008 */
[----:B------:R-:W-:-:S04]  /*19a0*/  IMAD R18, R18, c[0x0][0x1a8], RZ ;  /* 0x00006a0012127a24 */ /* 0x000fc800078e02ff */
        /* <DEDUP_REMOVED lines=28> */
[----:B------:R-:W3:Y:S01]  /*1b70*/  LDG.E.U16 R20, [R12.64+0xa] ;  /* 0x00000a060c147981 */ /* 0x000ee2000c1e1500 */
[----:B--2---:R-:W-:Y:S01]  /*1b80*/  SHF.R.S32.HI R18, RZ, 0x1f, R11 ;  /* 0x0000001fff127819 */ /* 0x004fe2000001140b */
[----:B0-----:R-:W-:-:S04]  /*1b90*/  IMAD.WIDE.U32 R24, R11, c[0x0][0x1a8], R8 ;  /* 0x00006a000b187a25 */ /* 0x001fc800078e0008 */
[----:B------:R-:W-:Y:S02]  /*1ba0*/  IMAD R22, R18, c[0x0][0x1a8], RZ ;  /* 0x00006a0012167a24 */ /* 0x000fe400078e02ff */
[----:B------:R-:W2:Y:S02]  /*1bb0*/  LDG.E.U16 R18, [R12.64+0x8] ;  /* 0x000008060c127981 */ /* 0x000ea4000c1e1500 */
[----:B------:R-:W-:Y:S01]  /*1bc0*/  IMAD R23, R11, c[0x0][0x1ac], R22 ;  /* 0x00006b000b177a24 */ /* 0x000fe200078e0216 */
[----:B------:R-:W-:-:S04]  /*1bd0*/  LEA R22, P0, R24, c[0x0][0x188], 0x2 ;  /* 0x0000620018167a11 */ /* 0x000fc800078010ff */
[----:B------:R-:W-:-:S04]  /*1be0*/  IADD3 R23, R25, R23, RZ ;  /* 0x0000001719177210 */ /* 0x000fc80007ffe0ff */
[----:B------:R-:W-:-:S05]  /*1bf0*/  LEA.HI.X R23, R24, c[0x0][0x18c], R23, 0x2, P0 ;  /* 0x0000630018177a11 */ /* 0x000fca00000f1417 */
[----:B------:R-:W4:Y:S04]  /*1c00*/  LDG.E.U16 R24, [R22.64] ;  /* 0x0000000616187981 */ /* 0x000f28000c1e1500 */
[----:B------:R-:W5:Y:S01]  /*1c10*/  LDG.E.U16 R10, [R22.64+0x2] ;  /* 0x00000206160a7981 */ /* 0x000f62000c1e1500 */
[----:B---3--:R-:W-:-:S05]  /*1c20*/  HADD2.F32 R25, -RZ, R20.H0_H0 ;  /* 0x20000014ff197230 */ /* 0x008fca0000004100 */
[-C--:B------:R-:W-:Y:S02]  /*1c30*/  FMUL.FTZ R8, R14, R25.reuse ;  /* 0x000000190e087220 */ /* 0x080fe40000410000 */
[----:B------:R-:W-:Y:S01]  /*1c40*/  FMUL.FTZ R25, R0, R25 ;  /* 0x0000001900197220 */ /* 0x000fe20000410000 */
        /* <DEDUP_REMOVED lines=14> */
[----:B------:R-:W-:-:S03]  /*1d30*/  IADD3 R18, R6, 0x3, RZ ;  /* 0x0000000306127810 */ /* 0x000fc60007ffe0ff */
.L_x_211:
[----:B------:R-:W-:Y:S05]  /*1d40*/  BSYNC B1 ;  /* 0x0000000000017941 */ /* 0x000fea0003800000 */
.L_x_210:
[----:B------:R-:W-:-:S05]  /*1d50*/  LOP3.LUT R6, RZ, R6, RZ, 0x33, !PT ;  /* 0x00000006ff067212 */ /* 0x000fca00078e33ff */
[----:B------:R-:W-:-:S05]  /*1d60*/  IMAD.IADD R6, R21, 0x1, R6 ;  /* 0x0000000115067824 */ /* 0x000fca00078e0206 */
[----:B------:R-:W-:-:S13]  /*1d70*/  ISETP.GE.U32.AND P0, PT, R6, 0x3, PT ;  /* 0x000000030600780c */ /* 0x000fda0003f06070 */
[----:B------:R-:W-:Y:S05]  /*1d80*/  @!P0 BRA `(.L_x_209) ;  /* 0x000008c000008947 */ /* 0x000fea0003800000 */
.L_x_212:
[----:B------:R-:W-:Y:S01]  /*1d90*/  IMAD R6, R26, c[0x0][0x1b8], RZ ;  /* 0x00006e001a067a24 */ /* 0x000fe200078e02ff */
[----:B0-----:R-:W-:-:S03]  /*1da0*/  SHF.R.S32.HI R7, RZ, 0x1f, R18 ;  /* 0x0000001fff077819 */ /* 0x001fc60000011412 */
[----:B0-----:R-:W-:Y:S01]  /*1db0*/  IMAD R11, R15, c[0x0][0x1bc], R6 ;  /* 0x00006f000f0b7a24 */ /* 0x001fe200078e0206 */
[----:B------:R-:W-:-:S05]  /*1dc0*/  MOV R6, R18 ;  /* 0x0000001200067202 */ /* 0x000fca0000000f00 */
        /* <DEDUP_REMOVED lines=52> */
[----:B0-----:R-:W2:Y:S04]  /*2110*/  LDG.E.U16 R22, [R24.64] ;  /* 0x0000000618167981 */ /* 0x001ea8000c1e1500 */
        /* <DEDUP_REMOVED lines=61> */
[----:B-1----:R-:W2:Y:S04]  /*24f0*/  LDG.E.U16 R22, [R12.64] ;  /* 0x000000060c167981 */ /* 0x002ea8000c1e1500 */
        /* <DEDUP_REMOVED lines=10> */
[----:B------:R-:W-:-:S04]  /*25a0*/  IADD3 R18, R18, 0x4, RZ ;  /* 0x0000000412127810 */ /* 0x000fc80007ffe0ff */
[----:B------:R-:W-:Y:S01]  /*25b0*/  ISETP.GE.AND P0, PT, R18, R21, PT ;  /* 0x000000151200720c */ /* 0x000fe20003f06270 */
        /* <DEDUP_REMOVED lines=9> */
.L_x_209:
[----:B------:R-:W-:Y:S05]  /*2650*/  BSYNC B0 ;  /* 0x0000000000007941 */ /* 0x000fea0003800000 */
.L_x_208:
[----:B------:R-:W-:-:S04]  /*2660*/  IADD3 R15, R15, 0x1, RZ ;  /* 0x000000010f0f7810 */ /* 0x000fc80007ffe0ff */
[----:B------:R-:W-:-:S04]  /*2670*/  ISETP.GE.U32.AND P0, PT, R15, c[0x0][0x1c8], PT ;  /* 0x000072000f007a0c */ /* 0x000fc80003f06070 */
[----:B------:R-:W-:-:S13]  /*2680*/  ISETP.GE.AND.EX P0, PT, RZ, c[0x0][0x1cc], PT, P0 ;  /* 0x00007300ff007a0c */ /* 0x000fda0003f06300 */
[----:B------:R-:W-:Y:S01]  /*2690*/  @P0 CALL.REL.NOINC `(.L_x_213) ;  /* 0x0000001000000944 */ /* 0x000fe20003c00000 */
[----:B------:R-:W-:Y:S05]  /*26a0*/  BRA `(.L_x_214) ;  /* 0xffffee5000007947 */ /* 0x000fea000383ffff */
.L_x_213:
[----:B------:R-:W-:Y:S05]  /*26b0*/  EXIT ;  /* 0x000000000000794d */ /* 0x000fea0003800000 */
.L_x_199:
[----:B-1----:R-:W-:Y:S01]  /*26c0*/  MOV R0, c[0x0][0x1c8] ;  /* 0x0000720000007a02 */ /* 0x002fe20000000f00 */
[----:B------:R-:W-:-:S03]  /*26d0*/  IMAD.MOV.U32 R4, RZ, RZ, c[0x0][0x1cc] ;  /* 0x00007300ff047624 */ /* 0x000fc600078e00ff */
[----:B------:R-:W-:-:S04]  /*26e0*/  ISETP.GE.U32.AND P0, PT, R0, 0x1, PT ;  /* 0x000000010000780c */ /* 0x000fc80003f06070 */
[----:B------:R-:W-:-:S13]  /*26f0*/  ISETP.GE.AND.EX P0, PT, R4, RZ, PT, P0 ;  /* 0x000000ff0400720c */ /* 0x000fda0003f06300 */
[----:B------:R-:W-:Y:S05]  /*2700*/  @!P0 EXIT ;  /* 0x000000000000894d */ /* 0x000fea0003800000 */
[----:B------:R-:W0:Y:S01]  /*2710*/  LDC.U16 R4, c[0x0][0x192] ;  /* 0x00006480ff047b82 */ /* 0x000e220000000400 */
[----:B------:R-:W-:Y:S01]  /*2720*/  IADD3 R10, P0, R2, c[0x0][0x168], RZ ;  /* 0x00005a00020a7a10 */ /* 0x000fe20007f1e0ff */
[----:B------:R-:W-:Y:S01]  /*2730*/  HADD2.F32 R8, -RZ, c[0x0] [0x190].H0_H0 ;  /* 0x20006400ff087630 */ /* 0x000fe20000004100 */
[----:B------:R-:W-:Y:S02]  /*2740*/  IMAD.MOV.U32 R6, RZ, RZ, RZ ;  /* 0x000000ffff067224 */ /* 0x000fe400078e00ff */
[----:B------:R-:W-:Y:S02]  /*2750*/  IADD3.X R9, R3, c[0x0][0x16c], RZ, P0, !PT ;  /* 0x00005b0003097a10 */ /* 0x000fe400007fe4ff */
[----:B------:R-:W-:-:S04]  /*2760*/  IADD3 R12, P0, R11, R10, RZ ;  /* 0x0000000a0b0c7210 */ /* 0x000fc80007f1e0ff */
[----:B------:R-:W-:Y:S01]  /*2770*/  IADD3.X R13, RZ, R9, RZ, P0, !PT ;  /* 0x00000009ff0d7210 */ /* 0x000fe200007fe4ff */
[----:B------:R-:W-:-:S04]  /*2780*/  IMAD.WIDE.U32 R14, R12, c[0x0][0x1a0], RZ ;  /* 0x000068000c0e7a25 */ /* 0x000fc800078e00ff */
[----:B------:R-:W-:-:S04]  /*2790*/  IMAD R3, R13, c[0x0][0x1a0], RZ ;  /* 0x000068000d037a24 */ /* 0x000fc800078e02ff */
[----:B------:R-:W-:Y:S01]  /*27a0*/  IMAD R3, R12, c[0x0][0x1a4], R3 ;  /* 0x000069000c037a24 */ /* 0x000fe200078e0203 */
[----:B0-----:R-:W-:-:S04]  /*27b0*/  HADD2.F32 R4, -RZ, R4.H0_H0 ;  /* 0x20000004ff047230 */ /* 0x001fc80000004100 */
[----:B------:R-:W-:Y:S02]  /*27c0*/  IADD3 R7, R15, R3, RZ ;  /* 0x000000030f077210 */ /* 0x000fe40007ffe0ff */
.L_x_221:
[----:B------:R-:W-:Y:S01]  /*27d0*/  SHF.R.S32.HI R2, RZ, 0x1f, R6 ;  /* 0x0000001fff027819 */ /* 0x000fe20000011406 */
[----:B0-----:R-:W-:-:S04]  /*27e0*/  IMAD.WIDE.U32 R18, R6, c[0x0][0x1b0], R12 ;  /* 0x00006c0006127a25 */ /* 0x001fc800078e000c */
        /* <DEDUP_REMOVED lines=12> */
[----:B------:R-:W-:Y:S01]  /*28b0*/  MOV R17, R7 ;  /* 0x0000000700117202 */ /* 0x000fe20000000f00 */
[----:B------:R-:W-:Y:S01]  /*28c0*/  IMAD.MOV.U32 R16, RZ, RZ, R14 ;  /* 0x000000ffff107224 */ /* 0x000fe200078e000e */
[----:B------:R-:W-:Y:S01]  /*28d0*/  LOP3.LUT P0, R30, R30, 0x3, RZ, 0xc0, !PT ;  /* 0x000000031e1e7812 */ /* 0x000fe2000780c0ff */
[C---:B------:R-:W-:Y:S01]  /*28e0*/  IMAD R3, R6.reuse, c[0x0][0x19c], R3 ;  /* 0x0000670006037a24 */ /* 0x040fe200078e0203 */
[----:B------:R-:W-:Y:S01]  /*28f0*/  BSSY B1, `(.L_x_217) ;  /* 0x0000074000017945 */ /* 0x000fe20003800000 */
[----:B------:R-:W-:-:S04]  /*2900*/  IMAD.WIDE.U32 R16, R6, c[0x0][0x198], R16 ;  /* 0x0000660006107a25 */ /* 0x000fc800078e0010 */
[----:B------:R-:W-:Y:S01]  /*2910*/  IMAD.MOV.U32 R0, RZ, RZ, R18 ;  /* 0x000000ffff007224 */ /* 0x000fe200078e0012 */
[----:B------:R-:W-:-:S05]  /*2920*/  IADD3 R3, R17, R3, RZ ;  /* 0x0000000311037210 */ /* 0x000fca0007ffe0ff */
        /* <DEDUP_REMOVED lines=9> */
[----:B------:R-:W-:-:S04]  /*29c0*/  IMAD R21, R2, c[0x0][0x1c0], RZ ;  /* 0x0000700002157a24 */ /* 0x000fc800078e02ff */
[C---:B------:R-:W-:Y:S02]  /*29d0*/  IMAD R25, R6.reuse, c[0x0][0x1c4], R21 ;  /* 0x0000710006197a24 */ /* 0x040fe400078e0215 */
[----:B------:R-:W-:-:S05]  /*29e0*/  IMAD.WIDE.U32 R20, R6, c[0x0][0x1c0], R18 ;  /* 0x0000700006147a25 */ /* 0x000fca00078e0012 */
[----:B------:R-:W-:Y:S02]  /*29f0*/  IADD3 R21, R21, R25, RZ ;  /* 0x0000001915157210 */ /* 0x000fe40007ffe0ff */
[----:B------:R-:W-:-:S04]  /*2a00*/  LEA R24, P0, R20, c[0x0][0x170], 0x2 ;  /* 0x00005c0014187a11 */ /* 0x000fc800078010ff */
[----:B------:R-:W-:Y:S01]  /*2a10*/  LEA.HI.X R25, R20, c[0x0][0x174], R21, 0x2, P0 ;  /* 0x00005d0014197a11 */ /* 0x000fe200000f1415 */
[----:B------:R-:W-:Y:S01]  /*2a20*/  IMAD.MOV.U32 R20, RZ, RZ, R16 ;  /* 0x000000ffff147224 */ /* 0x000fe200078e0010 */
[----:B------:R-:W-:-:S03]  /*2a30*/  MOV R21, R3 ;  /* 0x0000000300157202 */ /* 0x000fc60000000f00 */
[----:B------:R-:W3:Y:S04]  /*2a40*/  LDG.E.U16 R32, [R24.64+0x2] ;  /* 0x0000020618207981 */ /* 0x000ee8000c1e1500 */
[----:B------:R-:W4:Y:S01]  /*2a50*/  LDG.E.U16 R31, [R24.64] ;  /* 0x00000006181f7981 */ /* 0x000f22000c1e1500 */
[----:B--2---:R-:W-:Y:S01]  /*2a60*/  SHF.R.S32.HI R0, RZ, 0x1f, R29 ;  /* 0x0000001fff007819 */ /* 0x004fe2000001141d */
[----:B------:R-:W-:-:S04]  /*2a70*/  IMAD.WIDE.U32 R26, R29, c[0x0][0x1a8], R20 ;  /* 0x00006a001d1a7a25 */ /* 0x000fc800078e0014 */
        /* <DEDUP_REMOVED lines=24> */
[----:B------:R0:W-:Y:S04]  /*2c00*/  STG.E.U16 [R28.64+0x2], R26 ;  /* 0x0000021a1c007986 */ /* 0x0001e8000c101506 */
[----:B------:R0:W-:Y:S01]  /*2c10*/  STG.E.U16 [R28.64], R27 ;  /* 0x0000001b1c007986 */ /* 0x0001e2000c101506 */
        /* <DEDUP_REMOVED lines=35> */
[----:B------:R-:W2:Y:S04]  /*2e50*/  LDG.E R23, [R22.64+0x8] ;  /* 0x0000080616177981 */ /* 0x000ea8000c1e1900 */
[----:B0-----:R-:W3:Y:S01]  /*2e60*/  LDG.E.U16 R28, [R24.64+0xa] ;  /* 0x00000a06181c7981 */ /* 0x001ee2000c1e1500 */
        /* <DEDUP_REMOVED lines=8> */
[----:B------:R-:W4:Y:S04]  /*2ef0*/  LDG.E.U16 R20, [R26.64] ;  /* 0x000000061a147981 */ /* 0x000f28000c1e1500 */
[----:B------:R-:W5:Y:S01]  /*2f00*/  LDG.E.U16 R22, [R26.64+0x2] ;  /* 0x000002061a167981 */ /* 0x000f62000c1e1500 */
[----:B---3--:R-:W-:Y:S02]  /*2f10*/  HADD2.F32 R23, -RZ, R28.H0_H0 ;  /* 0x2000001cff177230 */ /* 0x008fe40000004100 */
[----:B--2---:R-:W-:-:S03]  /*2f20*/  HADD2.F32 R21, -RZ, R0.H0_H0 ;  /* 0x20000000ff157230 */ /* 0x004fc60000004100 */
[C---:B------:R-:W-:Y:S02]  /*2f30*/  FMUL.FTZ R0, R23.reuse, R4 ;  /* 0x0000000417007220 */ /* 0x040fe40000410000 */
[-C--:B------:R-:W-:Y:S02]  /*2f40*/  FMUL.FTZ R23, R23, R8.reuse ;  /* 0x0000000817177220 */ /* 0x080fe40000410000 */
[C---:B------:R-:W-:Y:S02]  /*2f50*/  FFMA.FTZ R0, R21.reuse, R8, -R0 ;  /* 0x0000000815007223 */ /* 0x040fe40000010800 */
        /* <DEDUP_REMOVED lines=13> */
.L_x_218:
[----:B------:R-:W-:Y:S05]  /*3030*/  BSYNC B1 ;  /* 0x0000000000017941 */ /* 0x000fea0003800000 */
.L_x_217:
[----:B------:R-:W-:-:S04]  /*3040*/  LOP3.LUT R18, RZ, R18, RZ, 0x33, !PT ;  /* 0x00000012ff127212 */ /* 0x000fc800078e33ff */
[----:B------:R-:W-:-:S04]  /*3050*/  IADD3 R18, R5, R18, RZ ;  /* 0x0000001205127210 */ /* 0x000fc80007ffe0ff */
[----:B------:R-:W-:-:S13]  /*3060*/  ISETP.GE.U32.AND P0, PT, R18, 0x3, PT ;  /* 0x000000031200780c */ /* 0x000fda0003f06070 */
[----:B------:R-:W-:Y:S05]  /*3070*/  @!P0 BRA `(.L_x_216) ;  /* 0x000008d000008947 */ /* 0x000fea0003800000 */
.L_x_219:
[--C-:B0-----:R-:W-:Y:S01]  /*3080*/  SHF.R.S32.HI R19, RZ, 0x1f, R0.reuse ;  /* 0x0000001fff137819 */ /* 0x101fe20000011400 */
[----:B------:R-:W-:Y:S02]  /*3090*/  IMAD R21, R2, c[0x0][0x1b8], RZ ;  /* 0x00006e0002157a24 */ /* 0x000fe400078e02ff */
[----:B------:R-:W-:Y:S02]  /*30a0*/  IMAD.MOV.U32 R18, RZ, RZ, R0 ;  /* 0x000000ffff127224 */ /* 0x000fe400078e0000 */
[C---:B------:R-:W-:Y:S02]  /*30b0*/  IMAD R23, R6.reuse, c[0x0][0x1bc], R21 ;  /* 0x00006f0006177a24 */ /* 0x040fe400078e0215 */
[----:B0-----:R-:W-:-:S05]  /*30c0*/  IMAD.WIDE.U32 R20, R6, c[0x0][0x1b8], R18 ;  /* 0x00006e0006147a25 */ /* 0x001fca00078e0012 */
        /* <DEDUP_REMOVED lines=9> */
[----:B------:R-:W-:Y:S01]  /*3160*/  LEA.HI.X R21, R18, c[0x0][0x174], R19, 0x2, P0 ;  /* 0x00005d0012157a11 */ /* 0x000fe200000f1413 */
[----:B------:R-:W-:-:S04]  /*3170*/  IMAD.MOV.U32 R19, RZ, RZ, R3 ;  /* 0x000000ffff137224 */ /* 0x000fc800078e0003 */
[----:B------:R-:W3:Y:S04]  /*3180*/  LDG.E.U16 R29, [R20.64+0x2] ;  /* 0x00000206141d7981 */ /* 0x000ee8000c1e1500 */
[----:B------:R-:W4:Y:S01]  /*3190*/  LDG.E.U16 R28, [R20.64] ;  /* 0x00000006141c7981 */ /* 0x000f22000c1e1500 */
[----:B--2---:R-:W-:-:S05]  /*31a0*/  SHF.R.S32.HI R18, RZ, 0x1f, R27 ;  /* 0x0000001fff127819 */ /* 0x004fca000001141b */
[----:B------:R-:W-:Y:S01]  /*31b0*/  IMAD R26, R18, c[0x0][0x1a8], RZ ;  /* 0x00006a00121a7a24 */ /* 0x000fe200078e02ff */
[----:B------:R-:W-:-:S05]  /*31c0*/  MOV R18, R16 ;  /* 0x0000001000127202 */ /* 0x000fca0000000f00 */
        /* <DEDUP_REMOVED lines=28> */
[----:B------:R-:W0:Y:S01]  /*3390*/  LDG.E.U16 R30, [R20.64+0x4] ;  /* 0x00000406141e7981 */ /* 0x000e22000c1e1500 */
        /* <DEDUP_REMOVED lines=8> */
[----:B------:R-:W4:Y:S01]  /*3420*/  LDG.E.U16 R24, [R28.64+0x2] ;  /* 0x000002061c187981 */ /* 0x000f22000c1e1500 */
[----:B---3--:R-:W-:Y:S02]  /*3430*/  HADD2.F32 R31, -RZ, R31.H0_H0 ;  /* 0x2000001fff1f7230 */ /* 0x008fe40000004100 */
[----:B0-----:R-:W-:-:S03]  /*3440*/  HADD2.F32 R27, -RZ, R30.H0_H0 ;  /* 0x2000001eff1b7230 */ /* 0x001fc60000004100 */
        /* <DEDUP_REMOVED lines=24> */
[----:B------:R-:W-:-:S04]  /*35d0*/  LEA R26, P0, R24, c[0x0][0x188], 0x2 ;  /* 0x00006200181a7a11 */ /* 0x000fc800078010ff */
[----:B------:R-:W-:-:S04]  /*35e0*/  IADD3 R25, R25, R27, RZ ;  /* 0x0000001b19197210 */ /* 0x000fc80007ffe0ff */
        /* <DEDUP_REMOVED lines=54> */
.L_x_216:
[----:B------:R-:W-:Y:S05]  /*3950*/  BSYNC B0 ;  /* 0x0000000000007941 */ /* 0x000fea0003800000 */
.L_x_215:
[----:B------:R-:W-:-:S04]  /*3960*/  IADD3 R6, R6, 0x1, RZ ;  /* 0x0000000106067810 */ /* 0x000fc80007ffe0ff */
[----:B------:R-:W-:-:S04]  /*3970*/  ISETP.GE.U32.AND P0, PT, R6, c[0x0][0x1c8], PT ;  /* 0x0000720006007a0c */ /* 0x000fc80003f06070 */
[----:B------:R-:W-:-:S13]  /*3980*/  ISETP.GE.AND.EX P0, PT, RZ, c[0x0][0x1cc], PT, P0 ;  /* 0x00007300ff007a0c */ /* 0x000fda0003f06300 */
[----:B------:R-:W-:Y:S01]  /*3990*/  @P0 CALL.REL.NOINC `(.L_x_220) ;  /* 0x0000001000000944 */ /* 0x000fe20003c00000 */
[----:B------:R-:W-:Y:S05]  /*39a0*/  BRA `(.L_x_221) ;  /* 0xffffee2000007947 */ /* 0x000fea000383ffff */
.L_x_220:
[----:B------:R-:W1:Y:S01]  /*39b0*/  LDC.U16 R14, c[0x0][0x192] ;  /* 0x00006480ff0e7b82 */ /* 0x000e620000000400 */
[----:B------:R-:W-:Y:S01]  /*39c0*/  IADD3 R11, R11, 0x100, RZ ;  /* 0x000001000b0b7810 */ /* 0x000fe20007ffe0ff */
[----:B------:R-:W-:Y:S01]  /*39d0*/  HADD2.F32 R16, -RZ, c[0x0] [0x190].H0_H0 ;  /* 0x20006400ff107630 */ /* 0x000fe20000004100 */
[----:B------:R-:W-:Y:S02]  /*39e0*/  IMAD.MOV.U32 R17, RZ, RZ, RZ ;  /* 0x000000ffff117224 */ /* 0x000fe400078e00ff */
[----:B------:R-:W-:-:S04]  /*39f0*/  IADD3 R10, P0, R11, R10, RZ ;  /* 0x0000000a0b0a7210 */ /* 0x000fc80007f1e0ff */
[----:B------:R-:W-:Y:S01]  /*3a00*/  IADD3.X R11, RZ, R9, RZ, P0, !PT ;  /* 0x00000009ff0b7210 */ /* 0x000fe200007fe4ff */
[----:B------:R-:W-:-:S04]  /*3a10*/  IMAD.WIDE.U32 R2, R10, c[0x0][0x1a0], RZ ;  /* 0x000068000a027a25 */ /* 0x000fc800078e00ff */
[----:B------:R-:W-:-:S04]  /*3a20*/  IMAD R5, R11, c[0x0][0x1a0], RZ ;  /* 0x000068000b057a24 */ /* 0x000fc800078e02ff */
[----:B------:R-:W-:-:S05]  /*3a30*/  IMAD R5, R10, c[0x0][0x1a4], R5 ;  /* 0x000069000a057a24 */ /* 0x000fca00078e0205 */
[----:B------:R-:W-:Y:S01]  /*3a40*/  IADD3 R15, R3, R5, RZ ;  /* 0x00000005030f7210 */ /* 0x000fe20007ffe0ff */
[----:B-1----:R-:W-:Y:S02]  /*3a50*/  HADD2.F32 R14, -RZ, R14.H0_H0 ;  /* 0x2000000eff0e7230 */ /* 0x002fe40000004100 */
.L_x_228:
[----:B0-----:R-:W-:Y:S01]  /*3a60*/  SHF.R.S32.HI R20, RZ, 0x1f, R17 ;  /* 0x0000001fff147819 */ /* 0x001fe20000011411 */
        /* <DEDUP_REMOVED lines=12> */
[C---:B------:R-:W-:Y:S01]  /*3b30*/  IMAD R18, R20.reuse, c[0x0][0x198], RZ ;  /* 0x0000660014127a24 */ /* 0x040fe200078e02ff */
[----:B------:R-:W-:Y:S01]  /*3b40*/  MOV R5, R15 ;  /* 0x0000000f00057202 */ /* 0x000fe20000000f00 */
[----:B------:R-:W-:Y:S01]  /*3b50*/  IMAD R6, R20, c[0x0][0x1b8], RZ ;  /* 0x00006e0014067a24 */ /* 0x000fe200078e02ff */
[----:B------:R-:W-:Y:S01]  /*3b60*/  LOP3.LUT P0, R24, R24, 0x3, RZ, 0xc0, !PT ;  /* 0x0000000318187812 */ /* 0x000fe2000780c0ff */
[----:B------:R-:W-:Y:S01]  /*3b70*/  IMAD R20, R20, c[0x0][0x1c0], RZ ;  /* 0x0000700014147a24 */ /* 0x000fe200078e02ff */
[----:B------:R-:W-:Y:S01]  /*3b80*/  BSSY B1, `(.L_x_224) ;  /* 0x0000077000017945 */ /* 0x000fe20003800000 */
[----:B------:R-:W-:Y:S02]  /*3b90*/  IMAD.MOV.U32 R4, RZ, RZ, R2 ;  /* 0x000000ffff047224 */ /* 0x000fe400078e0002 */
[----:B------:R-:W-:-:S04]  /*3ba0*/  IMAD.WIDE.U32 R8, R17, c[0x0][0x1c0], RZ ;  /* 0x0000700011087a25 */ /* 0x000fc800078e00ff */
[----:B------:R-:W-:-:S04]  /*3bb0*/  IMAD.WIDE.U32 R4, R17, c[0x0][0x198], R4 ;  /* 0x0000660011047a25 */ /* 0x000fc800078e0004 */
[C---:B------:R-:W-:Y:S02]  /*3bc0*/  IMAD R7, R17.reuse, c[0x0][0x19c], R18 ;  /* 0x0000670011077a24 */ /* 0x040fe400078e0212 */
[C---:B------:R-:W-:Y:S02]  /*3bd0*/  IMAD R25, R17.reuse, c[0x0][0x1c4], R20 ;  /* 0x0000710011197a24 */ /* 0x040fe400078e0214 */
[----:B------:R-:W-:Y:S01]  /*3be0*/  IMAD.WIDE.U32 R12, R17, c[0x0][0x1b8], RZ ;  /* 0x00006e00110c7a25 */ /* 0x000fe200078e00ff */
[----:B------:R-:W-:Y:S02]  /*3bf0*/  IADD3 R7, R5, R7, RZ ;  /* 0x0000000705077210 */ /* 0x000fe40007ffe0ff */
[----:B------:R-:W-:Y:S01]  /*3c00*/  IADD3 R25, R9, R25, RZ ;  /* 0x0000001909197210 */ /* 0x000fe20007ffe0ff */
[----:B------:R-:W-:Y:S02]  /*3c10*/  IMAD R29, R17, c[0x0][0x1bc], R6 ;  /* 0x00006f00111d7a24 */ /* 0x000fe400078e0206 */
[----:B------:R-:W-:-:S02]  /*3c20*/  IMAD.MOV.U32 R19, RZ, RZ, R31 ;  /* 0x000000ffff137224 */ /* 0x000fc400078e001f */
[----:B------:R-:W-:Y:S01]  /*3c30*/  IMAD.IADD R29, R13, 0x1, R29 ;  /* 0x000000010d1d7824 */ /* 0x000fe200078e021d */
[----:B------:R-:W-:Y:S05]  /*3c40*/  @!P0 BRA `(.L_x_225) ;  /* 0x000006a000008947 */ /* 0x000fea0003800000 */
[----:B------:R-:W-:Y:S02]  /*3c50*/  SHF.R.S32.HI R6, RZ, 0x1f, R31 ;  /* 0x0000001fff067819 */ /* 0x000fe4000001141f */
[----:B------:R-:W-:-:S05]  /*3c60*/  IADD3 R18, P0, R31, R12, RZ ;  /* 0x0000000c1f127210 */ /* 0x000fca0007f1e0ff */
[----:B------:R-:W-:Y:S01]  /*3c70*/  IMAD.X R19, R6, 0x1, R29, P0 ;  /* 0x0000000106137824 */ /* 0x000fe200000e061d */
[----:B------:R-:W-:-:S04]  /*3c80*/  LEA R20, P0, R18, c[0x0][0x180], 0x2 ;  /* 0x0000600012147a11 */ /* 0x000fc800078010ff */
[----:B------:R-:W-:-:S05]  /*3c90*/  LEA.HI.X R21, R18, c[0x0][0x184], R19, 0x2, P0 ;  /* 0x0000610012157a11 */ /* 0x000fca00000f1413 */
[----:B------:R-:W2:Y:S01]  /*3ca0*/  LDG.E R19, [R20.64] ;  /* 0x0000000614137981 */ /* 0x000ea2000c1e1900 */
[----:B------:R-:W-:-:S04]  /*3cb0*/  IADD3 R18, P0, R31, R8, RZ ;  /* 0x000000081f127210 */ /* 0x000fc80007f1e0ff */
[----:B------:R-:W-:Y:S02]  /*3cc0*/  IADD3.X R23, R6, R25, RZ, P0, !PT ;  /* 0x0000001906177210 */ /* 0x000fe400007fe4ff */
[----:B------:R-:W-:-:S04]  /*3cd0*/  LEA R22, P0, R18, c[0x0][0x170], 0x2 ;  /* 0x00005c0012167a11 */ /* 0x000fc800078010ff */
        /* <DEDUP_REMOVED lines=38> */
[----:B------:R-:W-:-:S04]  /*3f40*/  IMAD R18, R18, c[0x0][0x1a8], RZ ;  /* 0x00006a0012127a24 */ /* 0x000fc800078e02ff */
[C---:B------:R-:W-:Y:S02]  /*3f50*/  IMAD R27, R19.reuse, c[0x0][0x1ac], R18 ;  /* 0x00006b00131b7a24 */ /* 0x040fe400078e0212 */
[----:B------:R-:W-:-:S04]  /*3f60*/  IMAD.WIDE.U32 R18, R19, c[0x0][0x1a8], R6 ;  /* 0x00006a0013127a25 */ /* 0x000fc800078e0006 */
[----:B------:R-:W-:Y:S01]  /*3f70*/  IMAD.IADD R19, R19, 0x1, R27 ;  /* 0x0000000113137824 */ /* 0x000fe200078e021b */
        /* <DEDUP_REMOVED lines=55> */
.L_x_225:
[----:B------:R-:W-:Y:S05]  /*42f0*/  BSYNC B1 ;  /* 0x0000000000017941 */ /* 0x000fea0003800000 */
.L_x_224:
[----:B------:R-:W-:-:S05]  /*4300*/  LOP3.LUT R21, RZ, R31, RZ, 0x33, !PT ;  /* 0x0000001fff157212 */ /* 0x000fca00078e33ff */
[----:B------:R-:W-:-:S05]  /*4310*/  IMAD.IADD R21, R0, 0x1, R21 ;  /* 0x0000000100157824 */ /* 0x000fca00078e0215 */
[----:B------:R-:W-:-:S13]  /*4320*/  ISETP.GE.U32.AND P0, PT, R21, 0x3, PT ;  /* 0x000000031500780c */ /* 0x000fda0003f06070 */
[----:B------:R-:W-:Y:S05]  /*4330*/  @!P0 BRA `(.L_x_223) ;  /* 0x000008d000008947 */ /* 0x000fea0003800000 */
[----:B0-----:R-:W-:Y:S01]  /*4340*/  LEA R18, P0, R12, c[0x0][0x180], 0x2 ;  /* 0x000060000c127a11 */ /* 0x001fe200078010ff */
[----:B------:R-:W-:Y:S01]  /*4350*/  IMAD.MOV.U32 R28, RZ, RZ, R19 ;  /* 0x000000ffff1c7224 */ /* 0x000fe200078e0013 */
[----:B------:R-:W-:Y:S02]  /*4360*/  LEA R20, P1, R8, c[0x0][0x170], 0x2 ;  /* 0x00005c0008147a11 */ /* 0x000fe400078210ff */
[----:B------:R-:W-:Y:S02]  /*4370*/  MOV R21, R19 ;  /* 0x0000001300157202 */ /* 0x000fe40000000f00 */
[----:B------:R-:W-:Y:S02]  /*4380*/  LEA.HI.X R29, R12, c[0x0][0x184], R29, 0x2, P0 ;  /* 0x000061000c1d7a11 */ /* 0x000fe400000f141d */
[----:B------:R-:W-:Y:S02]  /*4390*/  LEA.HI.X R31, R8, c[0x0][0x174], R25, 0x2, P1 ;  /* 0x00005d00081f7a11 */ /* 0x000fe400008f1419 */
.L_x_226:
[----:B------:R-:W-:Y:S01]  /*43a0*/  MOV R8, R18 ;  /* 0x0000001200087202 */ /* 0x000fe20000000f00 */
[----:B0-----:R-:W-:-:S04]  /*43b0*/  IMAD.MOV.U32 R9, RZ, RZ, R29 ;  /* 0x000000ffff097224 */ /* 0x001fc800078e001d */
[----:B------:R-:W-:-:S05]  /*43c0*/  IMAD.WIDE R12, R28, 0x4, R8 ;  /* 0x000000041c0c7825 */ /* 0x000fca00078e0208 */
[----:B------:R-:W2:Y:S01]  /*43d0*/  LDG.E R25, [R12.64] ;  /* 0x000000060c197981 */ /* 0x000ea2000c1e1900 */
[----:B------:R-:W-:-:S05]  /*43e0*/  MOV R30, R20 ;  /* 0x00000014001e7202 */ /* 0x000fca0000000f00 */
[----:B------:R-:W-:-:S05]  /*43f0*/  IMAD.WIDE R8, R21, 0x4, R30 ;  /* 0x0000000415087825 */ /* 0x000fca00078e021e */
        /* <DEDUP_REMOVED lines=32> */
[----:B------:R-:W0:Y:S04]  /*4600*/  LDG.E.U16 R32, [R8.64+0x6] ;  /* 0x0000060608207981 */ /* 0x000e28000c1e1500 */
[----:B------:R-:W1:Y:S01]  /*4610*/  LDG.E.U16 R30, [R8.64+0x4] ;  /* 0x00000406081e7981 */ /* 0x000e62000c1e1500 */
        /* <DEDUP_REMOVED lines=8> */
[----:B------:R-:W3:Y:S01]  /*46a0*/  LDG.E.U16 R23, [R26.64+0x2] ;  /* 0x000002061a177981 */ /* 0x000ee2000c1e1500 */
[----:B0-----:R-:W-:Y:S02]  /*46b0*/  HADD2.F32 R33, -RZ, R32.H0_H0 ;  /* 0x20000020ff217230 */ /* 0x001fe40000004100 */
[----:B-1----:R-:W-:-:S03]  /*46c0*/  HADD2.F32 R25, -RZ, R30.H0_H0 ;  /* 0x2000001eff197230 */ /* 0x002fc60000004100 */
        /* <DEDUP_REMOVED lines=8> */
[----:B---3--:R-:W-:-:S03]  /*4750*/  HADD2.F32 R23, -RZ, R23.H0_H0 ;  /* 0x20000017ff177230 */ /* 0x008fc60000004100 */
        /* <DEDUP_REMOVED lines=61> */
[----:B------:R-:W-:Y:S02]  /*4b30*/  ISETP.GE.AND P0, PT, R19, R0, PT ;  /* 0x000000001300720c */ /* 0x000fe40003f06270 */
[----:B------:R-:W-:Y:S02]  /*4b40*/  IADD3 R18, P1, R18, 0x10, RZ ;  /* 0x0000001012127810 */ /* 0x000fe40007f3e0ff */
[----:B------:R-:W-:Y:S02]  /*4b50*/  IADD3 R20, P2, R20, 0x10, RZ ;  /* 0x0000001014147810 */ /* 0x000fe40007f5e0ff */
[----:B------:R-:W-:Y:S02]  /*4b60*/  IADD3.X R29, RZ, R29, RZ, P1, !PT ;  /* 0x0000001dff1d7210 */ /* 0x000fe40000ffe4ff */
        /* <DEDUP_REMOVED lines=10> */
.L_x_223:
[----:B------:R-:W-:Y:S05]  /*4c10*/  BSYNC B0 ;  /* 0x0000000000007941 */ /* 0x000fea0003800000 */
.L_x_222:
[----:B------:R-:W-:-:S04]  /*4c20*/  IADD3 R17, R17, 0x1, RZ ;  /* 0x0000000111117810 */ /* 0x000fc80007ffe0ff */
[----:B------:R-:W-:-:S04]  /*4c30*/  ISETP.GE.U32.AND P0, PT, R17, c[0x0][0x1c8], PT ;  /* 0x0000720011007a0c */ /* 0x000fc80003f06070 */
[----:B------:R-:W-:-:S13]  /*4c40*/  ISETP.GE.AND.EX P0, PT, RZ, c[0x0][0x1cc], PT, P0 ;  /* 0x00007300ff007a0c */ /* 0x000fda0003f06300 */
[----:B------:R-:W-:Y:S01]  /*4c50*/  @P0 CALL.REL.NOINC `(.L_x_227) ;  /* 0x0000001000000944 */ /* 0x000fe20003c00000 */
[----:B------:R-:W-:Y:S05]  /*4c60*/  BRA `(.L_x_228) ;  /* 0xffffedf000007947 */ /* 0x000fea000383ffff */
.L_x_227:
[----:B------:R-:W-:Y:S05]  /*4c70*/  EXIT ;  /* 0x000000000000794d */ /* 0x000fea0003800000 */
.L_x_229:
        /* <DEDUP_REMOVED lines=16> */
.L_x_8917:


//--------------------- .text._ZN3cub17CUB_300001_SM_8006detail8for_each13static_kernelINS2_12policy_hub_t12policy_500_tElNS2_12op_wrapper_tIlZZZZZN2at6native36add_out_dense_sparse_compressed_cudaERNS7_6TensorERKS9_SC_RKN3c106ScalarEENKUlvE_clEvENKUlvE7_clEvENKUlvE_clEvENKUlvE0_clEvEUllE_N6thrust23THRUST_300001_SM_800_NS17counting_iteratorIlNSN_11use_defaultESP_SP_EEEEEEvT0_T1_ --------------------------
	.section	.text._ZN3cub17CUB_300001_SM_8006detail8for_each13static_kernelINS2_12policy_hub_t12policy_500_tElNS2_12op_wrapper_tIlZZZZZN2at6native36add_out_dense_sparse_compressed_cudaERNS7_6TensorERKS9_SC_RKN3c106ScalarEENKUlvE_clEvENKUlvE7_clEvENKUlvE_clEvENKUlvE0_clEvEUllE_N6thrust23THRUST_300001_SM_800_NS17counting_iteratorIlNSN_11use_defaultESP_SP_EEEEEEvT0_T1_,"ax",@progbits
	.sectioninfo	@"SHI_REGISTERS=32"
	.align	128
        .global         _ZN3cub17CUB_300001_SM_8006detail8for_each13static_kernelINS2_12policy_hub_t12policy_500_tElNS2_12op_wrapper_tIlZZZZZN2at6native36add_out_dense_sparse_compressed_cudaERNS7_6TensorERKS9_SC_RKN3c106ScalarEENKUlvE_clEvENKUlvE7_clEvENKUlvE_clEvENKUlvE0_clEvEUllE_N6thrust23THRUST_300001_SM_800_NS17counting_iteratorIlNSN_11use_defaultESP_SP_EEEEEEvT0_T1_
        .type           _ZN3cub17CUB_300001_SM_8006detail8for_each13static_kernelINS2_12policy_hub_t12policy_500_tElNS2_12op_wrapper_tIlZZZZZN2at6native36add_out_dense_sparse_compressed_cudaERNS7_6TensorERKS9_SC_RKN3c106ScalarEENKUlvE_clEvENKUlvE7_clEvENKUlvE_clEvENKUlvE0_clEvEUllE_N6thrust23THRUST_300001_SM_800_NS17counting_iteratorIlNSN_11use_defaultESP_SP_EEEEEEvT0_T1_,@function
        .size           _ZN3cub17CUB_300001_SM_8006detail8for_each13static_kernelINS2_12policy_hub_t12policy_500_tElNS2_12op_wrapper_tIlZZZZZN2at6native36add_out_dense_sparse_compressed_cudaERNS7_6TensorERKS9_SC_RKN3c106ScalarEENKUlvE_clEvENKUlvE7_clEvENKUlvE_clEvENKUlvE0_clEvEUllE_N6thrust23THRUST_300001_SM_800_NS17counting_iteratorIlNSN_11use_defaultESP_SP_EEEEEEvT0_T1_,(.L_x_8918 - _ZN3cub17CUB_300001_SM_8006detail8for_each13static_kernelINS2_12policy_hub_t12policy_500_tElNS2_12op_wrapper_tIlZZZZZN2at6native36add_out_dense_sparse_compressed_cudaERNS7_6TensorERKS9_SC_RKN3c106ScalarEENKUlvE_clEvENKUlvE7_clEvENKUlvE_clEvENKUlvE0_clEvEUllE_N6thrust23THRUST_300001_SM_800_NS17counting_iteratorIlNSN_11use_defaultESP_SP_EEEEEEvT0_T1_)
        .other          _ZN3cub17CUB_300001_SM_8006detail8for_each13static_kernelINS2_12policy_hub_t12policy_500_tElNS2_12op_wrapper_tIlZZZZZN2at6native36add_out_dense_sparse_compressed_cudaERNS7_6TensorERKS9_SC_RKN3c106ScalarEENKUlvE_clEvENKUlvE7_clEvENKUlvE_clEvENKUlvE0_clEvEUllE_N6thrust23THRUST_300001_SM_800_NS17counting_iteratorIlNSN_11use_defaultESP_SP_EEEEEEvT0_T1_,@"STO_CUDA_ENTRY STV_DEFAULT"
_ZN3cub17CUB_300001_SM_8006detail8for_each13static_kernelINS2_12policy_hub_t12policy_500_tElNS2_12op_wrapper_tIlZZZZZN2at6native36add_out_dense_sparse_compressed_cudaERNS7_6TensorERKS9_SC_RKN3c106ScalarEENKUlvE_clEvENKUlvE7_clEvENKUlvE_clEvENKUlvE0_clEvEUllE_N6thrust23THRUST_300001_SM_800_NS17counting_iteratorIlNSN_11use_defaultESP_SP_EEEEEEvT0_T1_:
.text._ZN3cub17CUB_300001_SM_8006detail8for_each13static_kernelINS2_12policy_hub_t12policy_500_tElNS2_12op_wrapper_tIlZZZZZN2at6native36add_out_dense_sparse_compressed_cudaERNS7_6TensorERKS9_SC_RKN3c106ScalarEENKUlvE_clEvENKUlvE7_clEvENKUlvE_clEvENKUlvE0_clEvEUllE_N6thrust23THRUST_300001_SM_800_NS17counting_iteratorIlNSN_11use_defaultESP_SP_EEEEEEvT0_T1_:
[----:B------:R-:W-:Y:S02]  /*0000*/  MOV R1, c[0x0][0x28] ;  /* 0x00000a0000017a02 */ /* 0x000fe40000000f00 */
[----:B------:R-:W0:Y:S01]  /*0010*/  S2R R2, SR_CTAID.X ;  /* 0x0000000000027919 */ /* 0x000e220000002500 */
[----:B------:R-:W-:Y:S01]  /*0020*/  ULDC.64 UR6, c[0x0][0x118] ;  /* 0x0000460000067ab9 */ /* 0x000fe20000000a00 */
[----:B------:R-:W-:Y:S02]  /*0030*/  IADD3 R1, R1, -0x8, RZ ;  /* 0xfffffff801017810 */ /* 0x000fe40007ffe0ff */
[----:B------:R-:W1:Y:S01]  /*0040*/  S2R R6, SR_TID.X ;  /* 0x0000000000067919 */ /* 0x000e620000002100 */
[----:B0-----:R-:W-:-:S05]  /*0050*/  IMAD.WIDE.U32 R2, R2, 0x200, RZ ;  /* 0x0000020002027825 */ /* 0x001fca00078e00ff */
[----:B------:R-:W-:-:S04]  /*0060*/  IADD3 R0, P1, -R2, c[0x0][0x160], RZ ;  /* 0x0000580002007a10 */ /* 0x000fc80007f3e1ff */
[----:B------:R-:W-:Y:S02]  /*0070*/  ISETP.GT.U32.AND P0, PT, R0, 0x1ff, PT ;  /* 0x000001ff0000780c */ /* 0x000fe40003f04070 */
[----:B------:R-:W-:-:S04]  /*0080*/  IADD3.X R4, ~R3, c[0x0][0x164], RZ, P1, !PT ;  /* 0x0000590003047a10 */ /* 0x000fc80000ffe5ff */
[----:B------:R-:W-:-:S13]  /*0090*/  ISETP.GT.AND.EX P0, PT, R4, RZ, PT, P0 ;  /* 0x000000ff0400720c */ /* 0x000fda0003f04300 */
[----:B------:R-:W-:Y:S05]  /*00a0*/  @P0 BRA `(.L_x_230) ;  /* 0x00001b8000000947 */ /* 0x000fea0003800000 */
[----:B-1----:R-:W-:Y:S02]  /*00b0*/  MOV R4, c[0x0][0x1c8] ;  /* 0x0000720000047a02 */ /* 0x002fe40000000f00 */
[----:B------:R-:W-:Y:S02]  /*00c0*/  MOV R5, c[0x0][0x1cc] ;  /* 0x0000730000057a02 */ /* 0x000fe40000000f00 */
[----:B------:R-:W-:-:S04]  /*00d0*/  ISETP.GE.U32.AND P0, PT, R4, 0x1, PT ;  /* 0x000000010400780c */ /* 0x000fc80003f06070 */
[----:B------:R-:W-:-:S13]  /*00e0*/  ISETP.GE.AND.EX P0, PT, R5, RZ, PT, P0 ;  /* 0x000000ff0500720c */ /* 0x000fda0003f06300 */
[----:B------:R-:W-:Y:S05]  /*00f0*/  @!P0 EXIT ;  /* 0x000000000000894d */ /* 0x000fea0003800000 */
[----:B------:R-:W-:Y:S01]  /*0100*/  IADD3 R27, P1, R2, c[0x0][0x168], RZ ;  /* 0x00005a00021b7a10 */ /* 0x000fe20007f3e0ff */
[----:B------:R-:W-:Y:S01]  /*0110*/  BSSY B0, `(.L_x_231) ;  /* 0x00000d6000007945 */ /* 0x000fe20003800000 */
[----:B------:R-:W-:Y:S02]  /*0120*/  ISETP.GT.U32.AND P0, PT, R0, R6, PT ;  /* 0x000000060000720c */ /* 0x000fe40003f04070 */
[----:B------:R-:W-:Y:S02]  /*0130*/  IADD3.X R4, R3, c[0x0][0x16c], RZ, P1, !PT ;  /* 0x00005b0003047a10 */ /* 0x000fe40000ffe4ff */
[----:B------:R-:W-:-:S03]  /*0140*/  SHF.R.S32.HI R0, RZ, 0x1f, R0 ;  /* 0x0000001fff007819 */ /* 0x000fc60000011400 */
[----:B------:R0:W-:Y:S01]  /*0150*/  STL [R1], R4 ;  /* 0x0000000401007387 */ /* 0x0001e20000100800 */
[----:B------:R-:W-:-:S13]  /*0160*/  ISETP.GT.AND.EX P0, PT, R0, RZ, PT, P0 ;  /* 0x000000ff0000720c */ /* 0x000fda0003f04300 */
[----:B------:R-:W-:Y:S05]  /*0170*/  @!P0 BRA `(.L_x_232) ;  /* 0x00000cf000008947 */ /* 0x000fea0003800000 */
[----:B0-----:R-:W-:Y:S01]  /*0180*/  IADD3 R8, P0, R6, R27, RZ ;  /* 0x0000001b06087210 */ /* 0x001fe20007f1e0ff */
[----:B------:R-:W-:Y:S01]  /*0190*/  HFMA2.MMA R0, -RZ, RZ, 0, 0 ;  /* 0x00000000ff007435 */ /* 0x000fe200000001ff */
[----:B------:R-:W-:Y:S02]  /*01a0*/  MOV R2, RZ ;  /* 0x000000ff00027202 */ /* 0x000fe40000000f00 */
[----:B------:R-:W-:Y:S01]  /*01b0*/  IADD3.X R9, RZ, R4, RZ, P0, !PT ;  /* 0x00000004ff097210 */ /* 0x000fe200007fe4ff */
[----:B------:R-:W-:-:S04]  /*01c0*/  IMAD.WIDE.U32 R28, R8, c[0x0][0x1a0], RZ ;  /* 0x00006800081c7a25 */ /* 0x000fc800078e00ff */
[----:B------:R-:W-:-:S04]  /*01d0*/  IMAD R3, R9, c[0x0][0x1a0], RZ ;  /* 0x0000680009037a24 */ /* 0x000fc800078e02ff */
[----:B------:R-:W-:-:S05]  /*01e0*/  IMAD R3, R8, c[0x0][0x1a4], R3 ;  /* 0x0000690008037a24 */ /* 0x000fca00078e0203 */
[----:B------:R-:W-:Y:S02]  /*01f0*/  IADD3 R26, R29, R3, RZ ;  /* 0x000000031d1a7210 */ /* 0x000fe40007ffe0ff */
.L_x_238:
[----:B------:R-:W-:Y:S02]  /*0200*/  IMAD R3, R2, c[0x0][0x1b0], RZ ;  /* 0x00006c0002037a24 */ /* 0x000fe400078e02ff */
[----:B0-----:R-:W-:-:S04]  /*0210*/  IMAD.WIDE.U32 R6, R0, c[0x0][0x1b0], R8 ;  /* 0x00006c0000067a25 */ /* 0x001fc800078e0008 */
        /* <DEDUP_REMOVED lines=13> */
[----:B------:R-:W-:Y:S01]  /*02f0*/  BSSY B2, `(.L_x_235) ;  /* 0x0000055000027945 */ /* 0x000fe20003800000 */
[----:B------:R-:W-:Y:S01]  /*0300*/  LOP3.LUT R6, R6, 0x3, RZ, 0xc0, !PT ;  /* 0x0000000306067812 */ /* 0x000fe200078ec0ff */
[----:B------:R-:W-:Y:S01]  /*0310*/  IMAD R3, R0, c[0x0][0x19c], R3 ;  /* 0x0000670000037a24 */ /* 0x000fe200078e0203 */
[----:B------:R-:W-:Y:S02]  /*0320*/  MOV R5, R26 ;  /* 0x0000001a00057202 */ /* 0x000fe40000000f00 */
[----:B------:R-:W-:-:S03]  /*0330*/  ISETP.NE.U32.AND P0, PT, R6, RZ, PT ;  /* 0x000000ff0600720c */ /* 0x000fc60003f05070 */
[----:B------:R-:W-:Y:S01]  /*0340*/  IMAD.WIDE.U32 R14, R0, c[0x0][0x198], R4 ;  /* 0x00006600000e7a25 */ /* 0x000fe200078e0004 */
[----:B------:R-:W-:Y:S02]  /*0350*/  ISETP.NE.AND.EX P0, PT, RZ, RZ, PT, P0 ;  /* 0x000000ffff00720c */ /* 0x000fe40003f05300 */
[----:B------:R-:W-:Y:S01]  /*0360*/  MOV R4, R13 ;  /* 0x0000000d00047202 */ /* 0x000fe20000000f00 */
[----:B------:R-:W-:Y:S01]  /*0370*/  IMAD.MOV.U32 R5, RZ, RZ, R12 ;  /* 0x000000ffff057224 */ /* 0x000fe200078e000c */
[----:B------:R-:W-:-:S09]  /*0380*/  IADD3 R3, R15, R3, RZ ;  /* 0x000000030f037210 */ /* 0x000fd20007ffe0ff */
        /* <DEDUP_REMOVED lines=10> */
[----:B------:R-:W-:Y:S01]  /*0430*/  IMAD.WIDE.U32 R24, R0, c[0x0][0x1c0], R12 ;  /* 0x0000700000187a25 */ /* 0x000fe200078e000c */
[----:B------:R-:W-:-:S03]  /*0440*/  MOV R19, R3 ;  /* 0x0000000300137202 */ /* 0x000fc60000000f00 */
[----:B------:R-:W-:Y:S01]  /*0450*/  IMAD R5, R0, c[0x0][0x1c4], R5 ;  /* 0x0000710000057a24 */ /* 0x000fe200078e0205 */
[----:B------:R-:W-:-:S04]  /*0460*/  LEA R16, P0, R24, c[0x0][0x170], 0x3 ;  /* 0x00005c0018107a11 */ /* 0x000fc800078018ff */
[----:B------:R-:W-:Y:S01]  /*0470*/  IADD3 R7, R25, R5, RZ ;  /* 0x0000000519077210 */ /* 0x000fe20007ffe0ff */
[----:B--2---:R-:W-:Y:S02]  /*0480*/  IMAD R17, R23, c[0x0][0x1a8], RZ ;  /* 0x00006a0017117a24 */ /* 0x004fe400078e02ff */
[----:B------:R-:W-:-:S04]  /*0490*/  IMAD.WIDE.U32 R4, R22, c[0x0][0x1a8], R18 ;  /* 0x00006a0016047a25 */ /* 0x000fc800078e0012 */
[----:B------:R-:W-:Y:S01]  /*04a0*/  IMAD R23, R22, c[0x0][0x1ac], R17 ;  /* 0x00006b0016177a24 */ /* 0x000fe200078e0211 */
[----:B------:R-:W-:Y:S02]  /*04b0*/  LEA.HI.X R17, R24, c[0x0][0x174], R7, 0x3, P0 ;  /* 0x00005d0018117a11 */ /* 0x000fe400000f1c07 */
[C---:B------:R-:W-:Y:S02]  /*04c0*/  LEA R22, P0, R4.reuse, c[0x0][0x188], 0x3 ;  /* 0x0000620004167a11 */ /* 0x040fe400078018ff */
[----:B------:R-:W-:Y:S01]  /*04d0*/  IADD3 R23, R5, R23, RZ ;  /* 0x0000001705177210 */ /* 0x000fe20007ffe0ff */
[----:B------:R-:W2:Y:S03]  /*04e0*/  LDG.E.64 R24, [R16.64] ;  /* 0x0000000610187981 */ /* 0x000ea6000c1e1b00 */
[----:B------:R-:W-:-:S05]  /*04f0*/  LEA.HI.X R23, R4, c[0x0][0x18c], R23, 0x3, P0 ;  /* 0x0000630004177a11 */ /* 0x000fca00000f1c17 */
[----:B------:R-:W3:Y:S01]  /*0500*/  LDG.E.64 R4, [R22.64] ;  /* 0x0000000616047981 */ /* 0x000ee2000c1e1b00 */
[----:B------:R-:W-:-:S04]  /*0510*/  ISETP.NE.U32.AND P0, PT, R6, 0x1, PT ;  /* 0x000000010600780c */ /* 0x000fc80003f05070 */
[----:B------:R-:W-:Y:S01]  /*0520*/  ISETP.NE.AND.EX P0, PT, RZ, RZ, PT, P0 ;  /* 0x000000ffff00720c */ /* 0x000fe20003f05300 */
[C---:B--2---:R-:W-:Y:S02]  /*0530*/  FMUL.FTZ R7, R25.reuse, c[0x0][0x190] ;  /* 0x0000640019077a20 */ /* 0x044fe40000410000 */
[----:B------:R-:W-:Y:S02]  /*0540*/  FMUL.FTZ R25, R25, c[0x0][0x194] ;  /* 0x0000650019197a20 */ /* 0x000fe40000410000 */
[C---:B------:R-:W-:Y:S02]  /*0550*/  FFMA.FTZ R7, R24.reuse, c[0x0][0x194], R7 ;  /* 0x0000650018077a23 */ /* 0x040fe40000010007 */
[----:B------:R-:W-:Y:S02]  /*0560*/  FFMA.FTZ R25, R24, c[0x0][0x190], -R25 ;  /* 0x0000640018197a23 */ /* 0x000fe40000010819 */
[----:B---3--:R-:W-:Y:S02]  /*0570*/  FADD.FTZ R5, R7, R5 ;  /* 0x0000000507057221 */ /* 0x008fe40000010000 */
[----:B------:R-:W-:-:S05]  /*0580*/  FADD.FTZ R4, R25, R4 ;  /* 0x0000000419047221 */ /* 0x000fca0000010000 */
[----:B------:R0:W-:Y:S02]  /*0590*/  STG.E.64 [R22.64], R4 ;  /* 0x0000000416007986 */ /* 0x0001e4000c101b06 */
[----:B0-----:R-:W-:-:S04]  /*05a0*/  IADD3 R5, P1, R12, 0x1, RZ ;  /* 0x000000010c057810 */ /* 0x001fc80007f3e0ff */
[----:B------:R-:W-:Y:S01]  /*05b0*/  IADD3.X R4, RZ, R13, RZ, P1, !PT ;  /* 0x0000000dff047210 */ /* 0x000fe20000ffe4ff */
[----:B------:R-:W-:Y:S05]  /*05c0*/  @!P0 BRA `(.L_x_236) ;  /* 0x0000027000008947 */ /* 0x000fea0003800000 */
[----:B------:R-:W2:Y:S04]  /*05d0*/  LDG.E.64 R4, [R20.64+0x8] ;  /* 0x0000080614047981 */ /* 0x000ea8000c1e1b00 */
[----:B------:R-:W3:Y:S01]  /*05e0*/  LDG.E.64 R22, [R16.64+0x8] ;  /* 0x0000080610167981 */ /* 0x000ee2000c1e1b00 */
[----:B--2---:R-:W-:Y:S02]  /*05f0*/  IMAD R5, R5, c[0x0][0x1a8], RZ ;  /* 0x00006a0005057a24 */ /* 0x004fe400078e02ff */
[----:B------:R-:W-:-:S04]  /*0600*/  IMAD.WIDE.U32 R24, R4, c[0x0][0x1a8], R18 ;  /* 0x00006a0004187a25 */ /* 0x000fc800078e0012 */
[----:B------:R-:W-:Y:S01]  /*0610*/  IMAD R5, R4, c[0x0][0x1ac], R5 ;  /* 0x00006b0004057a24 */ /* 0x000fe200078e0205 */
[----:B------:R-:W-:-:S04]  /*0620*/  LEA R4, P0, R24, c[0x0][0x188], 0x3 ;  /* 0x0000620018047a11 */ /* 0x000fc800078018ff */
[----:B------:R-:W-:-:S04]  /*0630*/  IADD3 R5, R25, R5, RZ ;  /* 0x0000000519057210 */ /* 0x000fc80007ffe0ff */
[----:B------:R-:W-:-:S05]  /*0640*/  LEA.HI.X R5, R24, c[0x0][0x18c], R5, 0x3, P0 ;  /* 0x0000630018057a11 */ /* 0x000fca00000f1c05 */
[----:B------:R-:W2:Y:S01]  /*0650*/  LDG.E.64 R24, [R4.64] ;  /* 0x0000000604187981 */ /* 0x000ea2000c1e1b00 */
[C---:B---3--:R-:W-:Y:S01]  /*0660*/  FMUL.FTZ R7, R23.reuse, c[0x0][0x190] ;  /* 0x0000640017077a20 */ /* 0x048fe20000410000 */
[----:B------:R-:W-:Y:S01]  /*0670*/  ISETP.NE.U32.AND P0, PT, R6, 0x2, PT ;  /* 0x000000020600780c */ /* 0x000fe20003f05070 */
[----:B------:R-:W-:Y:S02]  /*0680*/  FMUL.FTZ R23, R23, c[0x0][0x194] ;  /* 0x0000650017177a20 */ /* 0x000fe40000410000 */
[C---:B------:R-:W-:Y:S01]  /*0690*/  FFMA.FTZ R7, R22.reuse, c[0x0][0x194], R7 ;  /* 0x0000650016077a23 */ /* 0x040fe20000010007 */
[----:B------:R-:W-:Y:S01]  /*06a0*/  ISETP.NE.AND.EX P0, PT, RZ, RZ, PT, P0 ;  /* 0x000000ffff00720c */ /* 0x000fe20003f05300 */
[----:B------:R-:W-:Y:S02]  /*06b0*/  FFMA.FTZ R23, R22, c[0x0][0x190], -R23 ;  /* 0x0000640016177a23 */ /* 0x000fe40000010817 */
[----:B--2---:R-:W-:Y:S02]  /*06c0*/  FADD.FTZ R25, R7, R25 ;  /* 0x0000001907197221 */ /* 0x004fe40000010000 */
        /* <DEDUP_REMOVED lines=10> */
[----:B------:R-:W-:-:S03]  /*0770*/  LEA R6, P0, R4, c[0x0][0x188], 0x3 ;  /* 0x0000620004067a11 */ /* 0x000fc600078018ff */
[----:B------:R-:W-:-:S05]  /*0780*/  IMAD.IADD R5, R5, 0x1, R7 ;  /* 0x0000000105057824 */ /* 0x000fca00078e0207 */
[----:B------:R-:W-:-:S05]  /*0790*/  LEA.HI.X R7, R4, c[0x0][0x18c], R5, 0x3, P0 ;  /* 0x0000630004077a11 */ /* 0x000fca00000f1c05 */
[----:B------:R-:W2:Y:S01]  /*07a0*/  LDG.E.64 R4, [R6.64] ;  /* 0x0000000606047981 */ /* 0x000ea2000c1e1b00 */
[C---:B---3--:R-:W-:Y:S02]  /*07b0*/  FMUL.FTZ R23, R17.reuse, c[0x0][0x190] ;  /* 0x0000640011177a20 */ /* 0x048fe40000410000 */
[----:B------:R-:W-:Y:S02]  /*07c0*/  FMUL.FTZ R19, R17, c[0x0][0x194] ;  /* 0x0000650011137a20 */ /* 0x000fe40000410000 */
[C---:B------:R-:W-:Y:S02]  /*07d0*/  FFMA.FTZ R18, R16.reuse, c[0x0][0x194], R23 ;  /* 0x0000650010127a23 */ /* 0x040fe40000010017 */
[----:B------:R-:W-:Y:S02]  /*07e0*/  FFMA.FTZ R19, R16, c[0x0][0x190], -R19 ;  /* 0x0000640010137a23 */ /* 0x000fe40000010813 */
[----:B--2---:R-:W-:Y:S02]  /*07f0*/  FADD.FTZ R21, R18, R5 ;  /* 0x0000000512157221 */ /* 0x004fe40000010000 */
[----:B------:R-:W-:-:S05]  /*0800*/  FADD.FTZ R20, R19, R4 ;  /* 0x0000000413147221 */ /* 0x000fca0000010000 */
[----:B------:R0:W-:Y:S01]  /*0810*/  STG.E.64 [R6.64], R20 ;  /* 0x0000001406007986 */ /* 0x0001e2000c101b06 */
[----:B------:R-:W-:-:S04]  /*0820*/  IADD3 R5, P0, R12, 0x3, RZ ;  /* 0x000000030c057810 */ /* 0x000fc80007f1e0ff */
[----:B------:R-:W-:-:S04]  /*0830*/  IADD3.X R4, RZ, R13, RZ, P0, !PT ;  /* 0x0000000dff047210 */ /* 0x000fc800007fe4ff */
.L_x_236:
[----:B------:R-:W-:Y:S05]  /*0840*/  BSYNC B2 ;  /* 0x0000000000027941 */ /* 0x000fea0003800000 */
.L_x_235:
[----:B0-----:R-:W-:-:S04]  /*0850*/  LOP3.LUT R7, RZ, R12, RZ, 0x33, !PT ;  /* 0x0000000cff077212 */ /* 0x001fc800078e33ff */
[----:B------:R-:W-:Y:S02]  /*0860*/  IADD3 R6, P1, R10, R7, RZ ;  /* 0x000000070a067210 */ /* 0x000fe40007f3e0ff */
[----:B------:R-:W-:Y:S02]  /*0870*/  LOP3.LUT R7, RZ, R13, RZ, 0x33, !PT ;  /* 0x0000000dff077212 */ /* 0x000fe400078e33ff */
[----:B------:R-:W-:Y:S02]  /*0880*/  ISETP.GE.U32.AND P0, PT, R6, 0x3, PT ;  /* 0x000000030600780c */ /* 0x000fe40003f06070 */
[----:B------:R-:W-:-:S04]  /*0890*/  IADD3.X R6, R11, R7, RZ, P1, !PT ;  /* 0x000000070b067210 */ /* 0x000fc80000ffe4ff */
[----:B------:R-:W-:-:S13]  /*08a0*/  ISETP.GE.U32.AND.EX P0, PT, R6, RZ, PT, P0 ;  /* 0x000000ff0600720c */ /* 0x000fda0003f06100 */
[----:B------:R-:W-:Y:S05]  /*08b0*/  @!P0 BRA `(.L_x_234) ;  /* 0x0000055000008947 */ /* 0x000fea0003800000 */
.L_x_237:
[----:B------:R-:W-:Y:S01]  /*08c0*/  MOV R12, R5 ;  /* 0x00000005000c7202 */ /* 0x000fe20000000f00 */
[----:B0-----:R-:W-:Y:S01]  /*08d0*/  IMAD R7, R2, c[0x0][0x1b8], RZ ;  /* 0x00006e0002077a24 */ /* 0x001fe200078e02ff */
[----:B------:R-:W-:-:S03]  /*08e0*/  MOV R13, R4 ;  /* 0x00000004000d7202 */ /* 0x000fc60000000f00 */
[C---:B------:R-:W-:Y:S02]  /*08f0*/  IMAD R7, R0.reuse, c[0x0][0x1bc], R7 ;  /* 0x00006f0000077a24 */ /* 0x040fe400078e0207 */
[----:B------:R-:W-:-:S05]  /*0900*/  IMAD.WIDE.U32 R16, R0, c[0x0][0x1b8], R12 ;  /* 0x00006e0000107a25 */ /* 0x000fca00078e000c */
[----:B------:R-:W-:Y:S02]  /*0910*/  IADD3 R7, R7, R17, RZ ;  /* 0x0000001107077210 */ /* 0x000fe40007ffe0ff */
[----:B------:R-:W-:-:S04]  /*0920*/  LEA R6, P0, R16, c[0x0][0x180], 0x3 ;  /* 0x0000600010067a11 */ /* 0x000fc800078018ff */
[----:B------:R-:W-:-:S05]  /*0930*/  LEA.HI.X R7, R16, c[0x0][0x184], R7, 0x3, P0 ;  /* 0x0000610010077a11 */ /* 0x000fca00000f1c07 */
[----:B------:R-:W2:Y:S01]  /*0940*/  LDG.E.64 R20, [R6.64] ;  /* 0x0000000606147981 */ /* 0x000ea2000c1e1b00 */
[----:B------:R-:W-:Y:S01]  /*0950*/  IMAD R17, R2, c[0x0][0x1c0], RZ ;  /* 0x0000700002117a24 */ /* 0x000fe200078e02ff */
[----:B------:R-:W-:Y:S01]  /*0960*/  MOV R16, R14 ;  /* 0x0000000e00107202 */ /* 0x000fe20000000f00 */
[----:B------:R-:W-:-:S04]  /*0970*/  IMAD.WIDE.U32 R22, R0, c[0x0][0x1c0], R12 ;  /* 0x0000700000167a25 */ /* 0x000fc800078e000c */
[----:B------:R-:W-:Y:S01]  /*0980*/  IMAD R13, R0, c[0x0][0x1c4], R17 ;  /* 0x00007100000d7a24 */ /* 0x000fe200078e0211 */
[----:B------:R-:W-:Y:S02]  /*0990*/  MOV R17, R3 ;  /* 0x0000000300117202 */ /* 0x000fe40000000f00 */
[----:B------:R-:W-:Y:S02]  /*09a0*/  LEA R12, P0, R22, c[0x0][0x170], 0x3 ;  /* 0x00005c00160c7a11 */ /* 0x000fe400078018ff */
[----:B------:R-:W-:-:S04]  /*09b0*/  IADD3 R13, R13, R23, RZ ;  /* 0x000000170d0d7210 */ /* 0x000fc80007ffe0ff */
[----:B------:R-:W-:-:S05]  /*09c0*/  LEA.HI.X R13, R22, c[0x0][0x174], R13, 0x3, P0 ;  /* 0x00005d00160d7a11 */ /* 0x000fca00000f1c0d */
[----:B------:R-:W3:Y:S01]  /*09d0*/  LDG.E.64 R22, [R12.64] ;  /* 0x000000060c167981 */ /* 0x000ee2000c1e1b00 */
[----:B--2---:R-:W-:Y:S02]  /*09e0*/  IMAD R21, R21, c[0x0][0x1a8], RZ ;  /* 0x00006a0015157a24 */ /* 0x004fe400078e02ff */
[----:B------:R-:W-:-:S04]  /*09f0*/  IMAD.WIDE.U32 R18, R20, c[0x0][0x1a8], R16 ;  /* 0x00006a0014127a25 */ /* 0x000fc800078e0010 */
[----:B------:R-:W-:Y:S01]  /*0a00*/  IMAD R21, R20, c[0x0][0x1ac], R21 ;  /* 0x00006b0014157a24 */ /* 0x000fe200078e0215 */
[----:B------:R-:W-:-:S04]  /*0a10*/  LEA R20, P0, R18, c[0x0][0x188], 0x3 ;  /* 0x0000620012147a11 */ /* 0x000fc800078018ff */
[----:B------:R-:W-:-:S04]  /*0a20*/  IADD3 R21, R19, R21, RZ ;  /* 0x0000001513157210 */ /* 0x000fc80007ffe0ff */
        /* <DEDUP_REMOVED lines=8> */
[----:B------:R0:W-:Y:S04]  /*0ab0*/  STG.E.64 [R20.64], R18 ;  /* 0x0000001214007986 */ /* 0x0001e8000c101b06 */
[----:B0-----:R-:W2:Y:S04]  /*0ac0*/  LDG.E.64 R18, [R6.64+0x8] ;  /* 0x0000080606127981 */ /* 0x001ea8000c1e1b00 */
        /* <DEDUP_REMOVED lines=15> */
[----:B0-----:R-:W2:Y:S02]  /*0bc0*/  LDG.E.64 R18, [R6.64+0x10] ;  /* 0x0000100606127981 */ /* 0x001ea4000c1e1b00 */
[----:B--2---:R-:W-:Y:S02]  /*0bd0*/  IMAD R21, R19, c[0x0][0x1a8], RZ ;  /* 0x00006a0013157a24 */ /* 0x004fe400078e02ff */
[----:B------:R-:W-:-:S04]  /*0be0*/  IMAD.WIDE.U32 R22, R18, c[0x0][0x1a8], R16 ;  /* 0x00006a0012167a25 */ /* 0x000fc800078e0010 */
[----:B------:R-:W-:Y:S01]  /*0bf0*/  IMAD R21, R18, c[0x0][0x1ac], R21 ;  /* 0x00006b0012157a24 */ /* 0x000fe200078e0215 */
[----:B------:R-:W-:-:S03]  /*0c00*/  LEA R18, P0, R22, c[0x0][0x188], 0x3 ;  /* 0x0000620016127a11 */ /* 0x000fc600078018ff */
[----:B------:R-:W-:Y:S02]  /*0c10*/  IMAD.IADD R25, R23, 0x1, R21 ;  /* 0x0000000117197824 */ /* 0x000fe400078e0215 */
[----:B------:R-:W2:Y:S03]  /*0c20*/  LDG.E.64 R20, [R12.64+0x10] ;  /* 0x000010060c147981 */ /* 0x000ea6000c1e1b00 */
[----:B------:R-:W-:-:S05]  /*0c30*/  LEA.HI.X R19, R22, c[0x0][0x18c], R25, 0x3, P0 ;  /* 0x0000630016137a11 */ /* 0x000fca00000f1c19 */
[----:B------:R-:W3:Y:S01]  /*0c40*/  LDG.E.64 R22, [R18.64] ;  /* 0x0000000612167981 */ /* 0x000ee2000c1e1b00 */
[C---:B--2---:R-:W-:Y:S02]  /*0c50*/  FMUL.FTZ R25, R21.reuse, c[0x0][0x190] ;  /* 0x0000640015197a20 */ /* 0x044fe40000410000 */
[----:B------:R-:W-:Y:S02]  /*0c60*/  FMUL.FTZ R21, R21, c[0x0][0x194] ;  /* 0x0000650015157a20 */ /* 0x000fe40000410000 */
[C---:B------:R-:W-:Y:S02]  /*0c70*/  FFMA.FTZ R24, R20.reuse, c[0x0][0x194], R25 ;  /* 0x0000650014187a23 */ /* 0x040fe40000010019 */
[----:B------:R-:W-:Y:S02]  /*0c80*/  FFMA.FTZ R21, R20, c[0x0][0x190], -R21 ;  /* 0x0000640014157a23 */ /* 0x000fe40000010815 */
[----:B---3--:R-:W-:Y:S02]  /*0c90*/  FADD.FTZ R23, R24, R23 ;  /* 0x0000001718177221 */ /* 0x008fe40000010000 */
[----:B------:R-:W-:-:S05]  /*0ca0*/  FADD.FTZ R22, R21, R22 ;  /* 0x0000001615167221 */ /* 0x000fca0000010000 */
[----:B------:R0:W-:Y:S04]  /*0cb0*/  STG.E.64 [R18.64], R22 ;  /* 0x0000001612007986 */ /* 0x0001e8000c101b06 */
        /* <DEDUP_REMOVED lines=10> */
[----:B0-----:R-:W-:Y:S02]  /*0d60*/  FMUL.FTZ R19, R13, c[0x0][0x194] ;  /* 0x000065000d137a20 */ /* 0x001fe40000410000 */
[C---:B------:R-:W-:Y:S02]  /*0d70*/  FFMA.FTZ R18, R12.reuse, c[0x0][0x194], R21 ;  /* 0x000065000c127a23 */ /* 0x040fe40000010015 */
[----:B------:R-:W-:Y:S01]  /*0d80*/  FFMA.FTZ R19, R12, c[0x0][0x190], -R19 ;  /* 0x000064000c137a23 */ /* 0x000fe20000010813 */
[----:B------:R-:W-:-:S04]  /*0d90*/  IADD3 R5, P0, R5, 0x4, RZ ;  /* 0x0000000405057810 */ /* 0x000fc80007f1e0ff */
[----:B------:R-:W-:Y:S02]  /*0da0*/  IADD3.X R4, RZ, R4, RZ, P0, !PT ;  /* 0x00000004ff047210 */ /* 0x000fe400007fe4ff */
[----:B------:R-:W-:-:S04]  /*0db0*/  ISETP.GE.U32.AND P0, PT, R5, R10, PT ;  /* 0x0000000a0500720c */ /* 0x000fc80003f06070 */
[----:B------:R-:W-:Y:S01]  /*0dc0*/  ISETP.GE.AND.EX P0, PT, R4, R11, PT, P0 ;  /* 0x0000000b0400720c */ /* 0x000fe20003f06300 */
[----:B--2---:R-:W-:Y:S02]  /*0dd0*/  FADD.FTZ R17, R18, R17 ;  /* 0x0000001112117221 */ /* 0x004fe40000010000 */
[----:B------:R-:W-:-:S05]  /*0de0*/  FADD.FTZ R16, R19, R16 ;  /* 0x0000001013107221 */ /* 0x000fca0000010000 */
[----:B------:R0:W-:Y:S05]  /*0df0*/  STG.E.64 [R6.64], R16 ;  /* 0x0000001006007986 */ /* 0x0001ea000c101b06 */
[----:B------:R-:W-:Y:S05]  /*0e00*/  @!P0 BRA `(.L_x_237) ;  /* 0xfffffab000008947 */ /* 0x000fea000383ffff */
.L_x_234:
[----:B------:R-:W-:Y:S05]  /*0e10*/  BSYNC B1 ;  /* 0x0000000000017941 */ /* 0x000fea0003800000 */
.L_x_233:
[----:B------:R-:W-:-:S04]  /*0e20*/  IADD3 R0, P0, R0, 0x1, RZ ;  /* 0x0000000100007810 */ /* 0x000fc80007f1e0ff */
[----:B------:R-:W-:Y:S02]  /*0e30*/  IADD3.X R2, RZ, R2, RZ, P0, !PT ;  /* 0x00000002ff027210 */ /* 0x000fe400007fe4ff */
[----:B------:R-:W-:-:S04]  /*0e40*/  ISETP.GE.U32.AND P0, PT, R0, c[0x0][0x1c8], PT ;  /* 0x0000720000007a0c */ /* 0x000fc80003f06070 */
[----:B------:R-:W-:-:S13]  /*0e50*/  ISETP.GE.AND.EX P0, PT, R2, c[0x0][0x1cc], PT, P0 ;  /* 0x0000730002007a0c */ /* 0x000fda0003f06300 */
[----:B------:R-:W-:Y:S05]  /*0e60*/  @!P0 BRA `(.L_x_238) ;  /* 0xfffff39000008947 */ /* 0x000fea000383ffff */
.L_x_232:
[----:B0-----:R-:W-:Y:S05]  /*0e70*/  BSYNC B0 ;  /* 0x0000000000007941 */ /* 0x001fea0003800000 */
.L_x_231:
[----:B------:R-:W0:Y:S01]  /*0e80*/  S2UR UR4, SR_CTAID.X ;  /* 0x00000000000479c3 */ /* 0x000e220000002500 */
[----:B------:R-:W1:Y:S01]  /*0e90*/  S2R R8, SR_TID.X ;  /* 0x0000000000087919 */ /* 0x000e620000002100 */
[----:B------:R-:W-:Y:S02]  /*0ea0*/  ULDC UR5, c[0x0][0x160] ;  /* 0x0000580000057ab9 */ /* 0x000fe40000000800 */
[----:B0-----:R-:W-:Y:S01]  /*0eb0*/  UIMAD UR4, UR4, -0x200, UR5 ;  /* 0xfffffe00040478a4 */ /* 0x001fe2000f8e0205 */
[----:B-1----:R-:W-:-:S03]  /*0ec0*/  IADD3 R8, R8, 0x100, RZ ;  /* 0x0000010008087810 */ /* 0x002fc60007ffe0ff */
[----:B------:R-:W-:Y:S02]  /*0ed0*/  USHF.R.S32.HI UR5, URZ, 0x1f, UR4 ;  /* 0x0000001f3f057899 */ /* 0x000fe40008011404 */
[----:B------:R-:W-:-:S04]  /*0ee0*/  ISETP.LT.U32.AND P0, PT, R8, UR4, PT ;  /* 0x0000000408007c0c */ /* 0x000fc8000bf01070 */
[----:B------:R-:W-:-:S04]  /*0ef0*/  MOV R0, UR5 ;  /* 0x0000000500007c02 */ /* 0x000fc80008000f00 */
[----:B------:R-:W-:-:S13]  /*0f00*/  ISETP.GT.AND.EX P0, PT, R0, RZ, PT, P0 ;  /* 0x000000ff0000720c */ /* 0x000fda0003f04300 */
[----:B------:R-:W-:Y:S05]  /*0f10*/  @!P0 EXIT ;  /* 0x000000000000894d */ /* 0x000fea0003800000 */
[----:B------:R-:W2:Y:S01]  /*0f20*/  LDL.LU R3, [R1] ;  /* 0x0000000001037983 */ /* 0x000ea20000300800 */
[----:B------:R-:W-:Y:S01]  /*0f30*/  IADD3 R8, P0, R8, R27, RZ ;  /* 0x0000001b08087210 */ /* 0x000fe20007f1e0ff */
[----:B------:R-:W-:Y:S01]  /*0f40*/  HFMA2.MMA R0, -RZ, RZ, 0, 0 ;  /* 0x00000000ff007435 */ /* 0x000fe200000001ff */
[----:B------:R-:W-:-:S03]  /*0f50*/  MOV R2, RZ ;  /* 0x000000ff00027202 */ /* 0x000fc60000000f00 */
[----:B------:R-:W-:Y:S01]  /*0f60*/  IMAD.WIDE.U32 R28, R8, c[0x0][0x1a0], RZ ;  /* 0x00006800081c7a25 */ /* 0x000fe200078e00ff */
[----:B--2---:R-:W-:-:S05]  /*0f70*/  IADD3.X R9, RZ, R3, RZ, P0, !PT ;  /* 0x00000003ff097210 */ /* 0x004fca00007fe4ff */
[----:B------:R-:W-:-:S04]  /*0f80*/  IMAD R3, R9, c[0x0][0x1a0], RZ ;  /* 0x0000680009037a24 */ /* 0x000fc800078e02ff */
[----:B------:R-:W-:-:S05]  /*0f90*/  IMAD R3, R8, c[0x0][0x1a4], R3 ;  /* 0x0000690008037a24 */ /* 0x000fca00078e0203 */
[----:B------:R-:W-:Y:S02]  /*0fa0*/  IADD3 R26, R29, R3, RZ ;  /* 0x000000031d1a7210 */ /* 0x000fe40007ffe0ff */
.L_x_244:
        /* <DEDUP_REMOVED lines=11> */
[----:B0-----:R-:W-:Y:S05]  /*1060*/  @!P0 BRA `(.L_x_240) ;  /* 0x00000b5000008947 */ /* 0x001fea0003800000 */
        /* <DEDUP_REMOVED lines=9> */
[----:B------:R-:W-:-:S02]  /*1100*/  MOV R5, R12 ;  /* 0x0000000c00057202 */ /* 0x000fc40000000f00 */
[----:B------:R-:W-:Y:S02]  /*1110*/  ISETP.NE.AND.EX P0, PT, RZ, RZ, PT, P0 ;  /* 0x000000ffff00720c */ /* 0x000fe40003f05300 */
[----:B------:R-:W-:Y:S02]  /*1120*/  MOV R4, R13 ;  /* 0x0000000d00047202 */ /* 0x000fe40000000f00 */
        /* <DEDUP_REMOVED lines=76> */
.L_x_242:
[----:B------:R-:W-:Y:S05]  /*15f0*/  BSYNC B1 ;  /* 0x0000000000017941 */ /* 0x000fea0003800000 */
.L_x_241:
[----:B0-----:R-:W-:-:S04]  /*1600*/  LOP3.LUT R7, RZ, R12, RZ, 0x33, !PT ;  /* 0x0000000cff077212 */ /* 0x001fc800078e33ff */
[----:B------:R-:W-:Y:S02]  /*1610*/  IADD3 R6, P1, R10, R7, RZ ;  /* 0x000000070a067210 */ /* 0x000fe40007f3e0ff */
[----:B------:R-:W-:Y:S02]  /*1620*/  LOP3.LUT R7, RZ, R13, RZ, 0x33, !PT ;  /* 0x0000000dff077212 */ /* 0x000fe400078e33ff */
[----:B------:R-:W-:Y:S02]  /*1630*/  ISETP.GE.U32.AND P0, PT, R6, 0x3, PT ;  /* 0x000000030600780c */ /* 0x000fe40003f06070 */
[----:B------:R-:W-:-:S04]  /*1640*/  IADD3.X R6, R11, R7, RZ, P1, !PT ;  /* 0x000000070b067210 */ /* 0x000fc80000ffe4ff */
[----:B------:R-:W-:-:S13]  /*1650*/  ISETP.GE.U32.AND.EX P0, PT, R6, RZ, PT, P0 ;  /* 0x000000ff0600720c */ /* 0x000fda0003f06100 */
[----:B------:R-:W-:Y:S05]  /*1660*/  @!P0 BRA `(.L_x_240) ;  /* 0x0000055000008947 */ /* 0x000fea0003800000 */
.L_x_243:
[----:B------:R-:W-:Y:S01]  /*1670*/  MOV R12, R5 ;  /* 0x00000005000c7202 */ /* 0x000fe20000000f00 */
[----:B------:R-:W-:Y:S01]  /*1680*/  IMAD R7, R2, c[0x0][0x1b8], RZ ;  /* 0x00006e0002077a24 */ /* 0x000fe200078e02ff */
[----:B------:R-:W-:-:S03]  /*1690*/  MOV R13, R4 ;  /* 0x00000004000d7202 */ /* 0x000fc60000000f00 */
[C---:B------:R-:W-:Y:S02]  /*16a0*/  IMAD R7, R0.reuse, c[0x0][0x1bc], R7 ;  /* 0x00006f0000077a24 */ /* 0x040fe400078e0207 */
[----:B0-----:R-:W-:-:S05]  /*16b0*/  IMAD.WIDE.U32 R16, R0, c[0x0][0x1b8], R12 ;  /* 0x00006e0000107a25 */ /* 0x001fca00078e000c */
        /* <DEDUP_REMOVED lines=47> */
[----:B------:R-:W-:-:S04]  /*19b0*/  LEA R18, P0, R22, c[0x0][0x188], 0x3 ;  /* 0x0000620016127a11 */ /* 0x000fc800078018ff */
[----:B------:R-:W-:Y:S02]  /*19c0*/  IADD3 R25, R23, R21, RZ ;  /* 0x0000001517197210 */ /* 0x000fe40007ffe0ff */
[----:B------:R-:W2:Y:S02]  /*19d0*/  LDG.E.64 R20, [R12.64+0x10] ;  /* 0x000010060c147981 */ /* 0x000ea4000c1e1b00 */
        /* <DEDUP_REMOVED lines=30> */
.L_x_240:
[----:B------:R-:W-:Y:S05]  /*1bc0*/  BSYNC B0 ;  /* 0x0000000000007941 */ /* 0x000fea0003800000 */
.L_x_239:
[----:B------:R-:W-:-:S04]  /*1bd0*/  IADD3 R0, P0, R0, 0x1, RZ ;  /* 0x0000000100007810 */ /* 0x000fc80007f1e0ff */
[----:B------:R-:W-:Y:S02]  /*1be0*/  IADD3.X R2, RZ, R2, RZ, P0, !PT ;  /* 0x00000002ff027210 */ /* 0x000fe400007fe4ff */
[----:B------:R-:W-:-:S04]  /*1bf0*/  ISETP.GE.U32.AND P0, PT, R0, c[0x0][0x1c8], PT ;  /* 0x0000720000007a0c */ /* 0x000fc80003f06070 */
[----:B------:R-:W-:-:S13]  /*1c00*/  ISETP.GE.AND.EX P0, PT, R2, c[0x0][0x1cc], PT, P0 ;  /* 0x0000730002007a0c */ /* 0x000fda0003f06300 */
[----:B------:R-:W-:Y:S05]  /*1c10*/  @!P0 BRA `(.L_x_244) ;  /* 0xfffff39000008947 */ /* 0x000fea000383ffff */
[----:B------:R-:W-:Y:S05]  /*1c20*/  EXIT ;  /* 0x000000000000794d */ /* 0x000fea0003800000 */
.L_x_230:
[----:B-1----:R-:W-:Y:S02]  /*1c30*/  IADD3 R27, P1, R2, c[0x0][0x168], RZ ;  /* 0x00005a00021b7a10 */ /* 0x002fe40007f3e0ff */
[----:B------:R-:W-:Y:S02]  /*1c40*/  MOV R0, c[0x0][0x1c8] ;  /* 0x0000720000007a02 */ /* 0x000fe40000000f00 */
[----:B------:R-:W-:Y:S02]  /*1c50*/  IADD3.X R5, R3, c[0x0][0x16c], RZ, P1, !PT ;  /* 0x00005b0003057a10 */ /* 0x000fe40000ffe4ff */
[----:B------:R-:W-:Y:S02]  /*1c60*/  MOV R4, c[0x0][0x1cc] ;  /* 0x0000730000047a02 */ /* 0x000fe40000000f00 */
[----:B------:R-:W-:Y:S01]  /*1c70*/  ISETP.GE.U32.AND P0, PT, R0, 0x1, PT ;  /* 0x000000010000780c */ /* 0x000fe20003f06070 */
[----:B------:R0:W-:Y:S03]  /*1c80*/  STL [R1], R5 ;  /* 0x0000000501007387 */ /* 0x0001e60000100800 */
[----:B------:R-:W-:-:S13]  /*1c90*/  ISETP.GE.AND.EX P0, PT, R4, RZ, PT, P0 ;  /* 0x000000ff0400720c */ /* 0x000fda0003f06300 */
[----:B------:R-:W-:Y:S05]  /*1ca0*/  @!P0 EXIT ;  /* 0x000000000000894d */ /* 0x000fea0003800000 */
[----:B0-----:R-:W0:Y:S01]  /*1cb0*/  S2R R6, SR_TID.X ;  /* 0x0000000000067919 */ /* 0x001e220000002100 */
[----:B------:R-:W-:Y:S01]  /*1cc0*/  HFMA2.MMA R0, -RZ, RZ, 0, 0 ;  /* 0x00000000ff007435 */ /* 0x000fe200000001ff */
[----:B------:R-:W-:Y:S02]  /*1cd0*/  MOV R2, RZ ;  /* 0x000000ff00027202 */ /* 0x000fe40000000f00 */
[----:B0-----:R-:W-:-:S04]  /*1ce0*/  IADD3 R8, P0, R6, R27, RZ ;  /* 0x0000001b06087210 */ /* 0x001fc80007f1e0ff */
[----:B------:R-:W-:Y:S01]  /*1cf0*/  IADD3.X R9, RZ, R5, RZ, P0, !PT ;  /* 0x00000005ff097210 */ /* 0x000fe200007fe4ff */
[----:B------:R-:W-:-:S04]  /*1d00*/  IMAD.WIDE.U32 R28, R8, c[0x0][0x1a0], RZ ;  /* 0x00006800081c7a25 */ /* 0x000fc800078e00ff */
[----:B------:R-:W-:-:S04]  /*1d10*/  IMAD R3, R9, c[0x0][0x1a0], RZ ;  /* 0x0000680009037a24 */ /* 0x000fc800078e02ff */
[----:B------:R-:W-:-:S04]  /*1d20*/  IMAD R3, R8, c[0x0][0x1a4], R3 ;  /* 0x0000690008037a24 */ /* 0x000fc800078e0203 */
[----:B------:R-:W-:Y:S02]  /*1d30*/  IMAD.IADD R26, R29, 0x1, R3 ;  /* 0x000000011d1a7824 */ /* 0x000fe400078e0203 */
.L_x_250:
        /* <DEDUP_REMOVED lines=22> */
[----:B------:R-:W-:Y:S02]  /*1ea0*/  MOV R5, R12 ;  /* 0x0000000c00057202 */ /* 0x000fe40000000f00 */
[----:B------:R-:W-:Y:S02]  /*1eb0*/  MOV R4, R13 ;  /* 0x0000000d00047202 */ /* 0x000fe40000000f00 */
[----:B------:R-:W-:-:S07]  /*1ec0*/  IADD3 R3, R15, R3, RZ ;  /* 0x000000030f037210 */ /* 0x000fce0007ffe0ff */
        /* <DEDUP_REMOVED lines=13> */
[----:B------:R-:W-:-:S03]  /*1fa0*/  IMAD.MOV.U32 R19, RZ, RZ, R3 ;  /* 0x000000ffff137224 */ /* 0x000fc600078e0003 */
        /* <DEDUP_REMOVED lines=61> */
.L_x_248:
[----:B------:R-:W-:Y:S05]  /*2380*/  BSYNC B1 ;  /* 0x0000000000017941 */ /* 0x000fea0003800000 */
.L_x_247:
[----:B0-----:R-:W-:-:S04]  /*2390*/  LOP3.LUT R7, RZ, R12, RZ, 0x33, !PT ;  /* 0x0000000cff077212 */ /* 0x001fc800078e33ff */
[----:B------:R-:W-:Y:S02]  /*23a0*/  IADD3 R6, P1, R10, R7, RZ ;  /* 0x000000070a067210 */ /* 0x000fe40007f3e0ff */
[----:B------:R-:W-:Y:S02]  /*23b0*/  LOP3.LUT R7, RZ, R13, RZ, 0x33, !PT ;  /* 0x0000000dff077212 */ /* 0x000fe400078e33ff */
[----:B------:R-:W-:Y:S02]  /*23c0*/  ISETP.GE.U32.AND P0, PT, R6, 0x3, PT ;  /* 0x000000030600780c */ /* 0x000fe40003f06070 */
[----:B------:R-:W-:-:S04]  /*23d0*/  IADD3.X R6, R11, R7, RZ, P1, !PT ;  /* 0x000000070b067210 */ /* 0x000fc80000ffe4ff */
[----:B------:R-:W-:-:S13]  /*23e0*/  ISETP.GE.U32.AND.EX P0, PT, R6, RZ, PT, P0 ;  /* 0x000000ff0600720c */ /* 0x000fda0003f06100 */
[----:B------:R-:W-:Y:S05]  /*23f0*/  @!P0 BRA `(.L_x_246) ;  /* 0x0000055000008947 */ /* 0x000fea0003800000 */
.L_x_249:
        /* <DEDUP_REMOVED lines=14> */
[----:B------:R-:W-:Y:S01]  /*24e0*/  LEA R12, P0, R22, c[0x0][0x170], 0x3 ;  /* 0x00005c00160c7a11 */ /* 0x000fe200078018ff */
[----:B------:R-:W-:-:S05]  /*24f0*/  IMAD.IADD R13, R13, 0x1, R23 ;  /* 0x000000010d0d7824 */ /* 0x000fca00078e0217 */
        /* <DEDUP_REMOVED lines=69> */
.L_x_246:
[----:B------:R-:W-:Y:S05]  /*2950*/  BSYNC B0 ;  /* 0x0000000000007941 */ /* 0x000fea0003800000 */
.L_x_245:
[----:B------:R-:W-:-:S04]  /*2960*/  IADD3 R0, P0, R0, 0x1, RZ ;  /* 0x0000000100007810 */ /* 0x000fc80007f1e0ff */
[----:B------:R-:W-:Y:S02]  /*2970*/  IADD3.X R2, RZ, R2, RZ, P0, !PT ;  /* 0x00000002ff027210 */ /* 0x000fe400007fe4ff */
[----:B------:R-:W-:-:S04]  /*2980*/  ISETP.GE.U32.AND P0, PT, R0, c[0x0][0x1c8], PT ;  /* 0x0000720000007a0c */ /* 0x000fc80003f06070 */
[----:B------:R-:W-:-:S13]  /*2990*/  ISETP.GE.AND.EX P0, PT, R2, c[0x0][0x1cc], PT, P0 ;  /* 0x0000730002007a0c */ /* 0x000fda0003f06300 */
[----:B------:R-:W-:Y:S05]  /*29a0*/  @!P0 BRA `(.L_x_250) ;  /* 0xfffff39000008947 */ /* 0x000fea000383ffff */
[----:B0-----:R-:W2:Y:S01]  /*29b0*/  LDL.LU R6, [R1] ;  /* 0x0000000001067983 */ /* 0x001ea20000300800 */
[----:B------:R-:W-:-:S03]  /*29c0*/  ULDC.64 UR4, c[0x0][0x180] ;  /* 0x0000600000047ab9 */ /* 0x000fc60000000a00 */
[----:B------:R-:W0:Y:S01]  /*29d0*/  S2R R7, SR_TID.X ;  /* 0x0000000000077919 */ /* 0x000e220000002100 */
[----:B------:R-:W-:Y:S01]  /*29e0*/  HFMA2.MMA R0, -RZ, RZ, 0, 0 ;  /* 0x00000000ff007435 */ /* 0x000fe200000001ff */
[----:B------:R-:W-:Y:S01]  /*29f0*/  UIADD3 UR4, UP0, UR4, 0x10, URZ ;  /* 0x0000001004047890 */ /* 0x000fe2000ff1e03f */
[----:B------:R-:W-:Y:S02]  /*2a00*/  MOV R2, RZ ;  /* 0x000000ff00027202 */ /* 0x000fe40000000f00 */
[----:B0-----:R-:W-:-:S04]  /*2a10*/  IADD3 R8, R7, 0x100, RZ ;  /* 0x0000010007087810 */ /* 0x001fc80007ffe0ff */
[----:B------:R-:W-:-:S05]  /*2a20*/  IADD3 R8, P0, R8, R27, RZ ;  /* 0x0000001b08087210 */ /* 0x000fca0007f1e0ff */
[----:B------:R-:W-:Y:S01]  /*2a30*/  IMAD.WIDE.U32 R28, R8, c[0x0][0x1a0], RZ ;  /* 0x00006800081c7a25 */ /* 0x000fe200078e00ff */
[----:B------:R-:W-:Y:S01]  /*2a40*/  UIADD3.X UR5, URZ, UR5, URZ, UP0, !UPT ;  /* 0x000000053f057290 */ /* 0x000fe200087fe43f */
[----:B--2---:R-:W-:-:S05]  /*2a50*/  IADD3.X R9, RZ, R6, RZ, P0, !PT ;  /* 0x00000006ff097210 */ /* 0x004fca00007fe4ff */
[----:B------:R-:W-:-:S04]  /*2a60*/  IMAD R3, R9, c[0x0][0x1a0], RZ ;  /* 0x0000680009037a24 */ /* 0x000fc800078e02ff */
[----:B------:R-:W-:-:S04]  /*2a70*/  IMAD R3, R8, c[0x0][0x1a4], R3 ;  /* 0x0000690008037a24 */ /* 0x000fc800078e0203 */
[----:B------:R-:W-:Y:S02]  /*2a80*/  IMAD.IADD R26, R29, 0x1, R3 ;  /* 0x000000011d1a7824 */ /* 0x000fe400078e0203 */
.L_x_256:
        /* <DEDUP_REMOVED lines=15> */
[----:B------:R-:W-:Y:S01]  /*2b80*/  BSSY B1, `(.L_x_253) ;  /* 0x0000055000017945 */ /* 0x000fe20003800000 */
[----:B------:R-:W-:Y:S01]  /*2b90*/  LOP3.LUT R3, R3, 0x3, RZ, 0xc0, !PT ;  /* 0x0000000303037812 */ /* 0x000fe200078ec0ff */
[C---:B------:R-:W-:Y:S01]  /*2ba0*/  IMAD R7, R0.reuse, c[0x0][0x19c], R7 ;  /* 0x0000670000077a24 */ /* 0x040fe200078e0207 */
[----:B------:R-:W-:Y:S02]  /*2bb0*/  MOV R5, R26 ;  /* 0x0000001a00057202 */ /* 0x000fe40000000f00 */
[----:B------:R-:W-:Y:S02]  /*2bc0*/  ISETP.NE.U32.AND P0, PT, R3, RZ, PT ;  /* 0x000000ff0300720c */ /* 0x000fe40003f05070 */
[----:B------:R-:W-:Y:S01]  /*2bd0*/  MOV R6, R12 ;  /* 0x0000000c00067202 */ /* 0x000fe20000000f00 */
[----:B------:R-:W-:Y:S01]  /*2be0*/  IMAD.WIDE.U32 R14, R0, c[0x0][0x198], R4 ;  /* 0x00006600000e7a25 */ /* 0x000fe200078e0004 */
[----:B------:R-:W-:-:S02]  /*2bf0*/  ISETP.NE.AND.EX P0, PT, RZ, RZ, PT, P0 ;  /* 0x000000ffff00720c */ /* 0x000fc40003f05300 */
        /* <DEDUP_REMOVED lines=21> */
[C---:B------:R-:W-:Y:S01]  /*2d50*/  LEA R22, P0, R6.reuse, c[0x0][0x188], 0x3 ;  /* 0x0000620006167a11 */ /* 0x040fe200078018ff */
[----:B------:R-:W-:Y:S02]  /*2d60*/  IMAD.IADD R5, R7, 0x1, R23 ;  /* 0x0000000107057824 */ /* 0x000fe400078e0217 */
        /* <DEDUP_REMOVED lines=24> */
[----:B---3--:R-:W-:Y:S01]  /*2ef0*/  FMUL.FTZ R5, R23, c[0x0][0x190] ;  /* 0x0000640017057a20 */ /* 0x008fe20000410000 */
        /* <DEDUP_REMOVED lines=29> */
.L_x_254:
[----:B------:R-:W-:Y:S05]  /*30d0*/  BSYNC B1 ;  /* 0x0000000000017941 */ /* 0x000fea0003800000 */
.L_x_253:
[----:B------:R-:W-:Y:S02]  /*30e0*/  LOP3.LUT R3, RZ, R12, RZ, 0x33, !PT ;  /* 0x0000000cff037212 */ /* 0x000fe400078e33ff */
[----:B------:R-:W-:Y:S02]  /*30f0*/  LOP3.LUT R7, RZ, R13, RZ, 0x33, !PT ;  /* 0x0000000dff077212 */ /* 0x000fe400078e33ff */
[----:B------:R-:W-:-:S04]  /*3100*/  IADD3 R3, P1, R10, R3, RZ ;  /* 0x000000030a037210 */ /* 0x000fc80007f3e0ff */
[----:B------:R-:W-:Y:S02]  /*3110*/  ISETP.GE.U32.AND P0, PT, R3, 0x3, PT ;  /* 0x000000030300780c */ /* 0x000fe40003f06070 */
[----:B------:R-:W-:-:S04]  /*3120*/  IADD3.X R3, R11, R7, RZ, P1, !PT ;  /* 0x000000070b037210 */ /* 0x000fc80000ffe4ff */
[----:B------:R-:W-:-:S13]  /*3130*/  ISETP.GE.U32.AND.EX P0, PT, R3, RZ, PT, P0 ;  /* 0x000000ff0300720c */ /* 0x000fda0003f06100 */
[----:B------:R-:W-:Y:S05]  /*3140*/  @!P0 BRA `(.L_x_252) ;  /* 0x000005d000008947 */ /* 0x000fea0003800000 */
[----:B------:R-:W-:Y:S01]  /*3150*/  MOV R7, R5 ;  /* 0x0000000500077202 */ /* 0x000fe20000000f00 */
[C---:B------:R-:W-:Y:S02]  /*3160*/  IMAD R3, R2.reuse, c[0x0][0x1c0], RZ ;  /* 0x0000700002037a24 */ /* 0x040fe400078e02ff */
[----:B0-----:R-:W-:Y:S02]  /*3170*/  IMAD R21, R2, c[0x0][0x1b8], RZ ;  /* 0x00006e0002157a24 */ /* 0x001fe400078e02ff */
[----:B------:R-:W-:-:S04]  /*3180*/  IMAD.WIDE.U32 R12, R0, c[0x0][0x1c0], R6 ;  /* 0x00007000000c7a25 */ /* 0x000fc800078e0006 */
[----:B------:R-:W-:Y:S01]  /*3190*/  IMAD R19, R0, c[0x0][0x1c4], R3 ;  /* 0x0000710000137a24 */ /* 0x000fe200078e0203 */
[----:B------:R-:W-:Y:S01]  /*31a0*/  LEA R3, P0, R12, c[0x0][0x170], 0x3 ;  /* 0x00005c000c037a11 */ /* 0x000fe200078018ff */
[----:B------:R-:W-:-:S03]  /*31b0*/  IMAD.WIDE.U32 R16, R0, c[0x0][0x1b8], R6 ;  /* 0x00006e0000107a25 */ /* 0x000fc600078e0006 */
[----:B------:R-:W-:Y:S01]  /*31c0*/  IADD3 R19, R19, R13, RZ ;  /* 0x0000000d13137210 */ /* 0x000fe20007ffe0ff */
[----:B------:R-:W-:Y:S01]  /*31d0*/  IMAD R21, R0, c[0x0][0x1bc], R21 ;  /* 0x00006f0000157a24 */ /* 0x000fe200078e0215 */
[----:B------:R-:W-:Y:S02]  /*31e0*/  LEA R7, P2, R16, UR4, 0x3 ;  /* 0x0000000410077c11 */ /* 0x000fe4000f8418ff */
[----:B------:R-:W-:Y:S02]  /*31f0*/  IADD3 R3, P1, R3, 0x10, RZ ;  /* 0x0000001003037810 */ /* 0x000fe40007f3e0ff */
[----:B------:R-:W-:Y:S02]  /*3200*/  IADD3 R13, R21, R17, RZ ;  /* 0x00000011150d7210 */ /* 0x000fe40007ffe0ff */
[----:B------:R-:W-:Y:S02]  /*3210*/  LEA.HI.X R12, R12, c[0x0][0x174], R19, 0x3, P0 ;  /* 0x00005d000c0c7a11 */ /* 0x000fe400000f1c13 */
[----:B------:R-:W-:-:S02]  /*3220*/  LEA.HI.X R13, R16, UR5, R13, 0x3, P2 ;  /* 0x00000005100d7c11 */ /* 0x000fc400090f1c0d */
[----:B------:R-:W-:Y:S02]  /*3230*/  IADD3.X R22, RZ, R12, RZ, P1, !PT ;  /* 0x0000000cff167210 */ /* 0x000fe40000ffe4ff */
.L_x_255:
[----:B------:R-:W-:-:S05]  /*3240*/  MOV R12, R7 ;  /* 0x00000007000c7202 */ /* 0x000fca0000000f00 */
[----:B------:R-:W2:Y:S01]  /*3250*/  LDG.E.64 R16, [R12.64+-0x10] ;  /* 0xfffff0060c107981 */ /* 0x000ea2000c1e1b00 */
[----:B0-----:R-:W-:Y:S01]  /*3260*/  MOV R19, R4 ;  /* 0x0000000400137202 */ /* 0x001fe20000000f00 */
[----:B------:R-:W-:Y:S02]  /*3270*/  IMAD.MOV.U32 R18, RZ, RZ, R14 ;  /* 0x000000ffff127224 */ /* 0x000fe400078e000e */
[----:B--2---:R-:W-:Y:S01]  /*3280*/  IMAD R7, R17, c[0x0][0x1a8], RZ ;  /* 0x00006a0011077a24 */ /* 0x004fe200078e02ff */
[----:B------:R-:W-:Y:S01]  /*3290*/  MOV R17, R22 ;  /* 0x0000001600117202 */ /* 0x000fe20000000f00 */
[----:B------:R-:W-:-:S04]  /*32a0*/  IMAD.WIDE.U32 R24, R16, c[0x0][0x1a8], R18 ;  /* 0x00006a0010187a25 */ /* 0x000fc800078e0012 */
[----:B------:R-:W-:Y:S01]  /*32b0*/  IMAD R7, R16, c[0x0][0x1ac], R7 ;  /* 0x00006b0010077a24 */ /* 0x000fe200078e0207 */
[----:B------:R-:W-:Y:S02]  /*32c0*/  MOV R16, R3 ;  /* 0x0000000300107202 */ /* 0x000fe40000000f00 */
[C---:B------:R-:W-:Y:S02]  /*32d0*/  LEA R20, P0, R24.reuse, c[0x0][0x188], 0x3 ;  /* 0x0000620018147a11 */ /* 0x040fe400078018ff */
[----:B------:R-:W-:Y:S01]  /*32e0*/  IADD3 R7, R25, R7, RZ ;  /* 0x0000000719077210 */ /* 0x000fe20007ffe0ff */
[----:B------:R-:W2:Y:S03]  /*32f0*/  LDG.E.64 R22, [R16.64+-0x10] ;  /* 0xfffff00610167981 */ /* 0x000ea6000c1e1b00 */
        /* <DEDUP_REMOVED lines=9> */
[----:B------:R-:W2:Y:S04]  /*3390*/  LDG.E.64 R22, [R16.64+-0x8] ;  /* 0xfffff80610167981 */ /* 0x000ea8000c1e1b00 */
[----:B0-----:R-:W3:Y:S02]  /*33a0*/  LDG.E.64 R20, [R12.64+-0x8] ;  /* 0xfffff8060c147981 */ /* 0x001ee4000c1e1b00 */
[----:B---3--:R-:W-:-:S02]  /*33b0*/  IMAD R3, R21, c[0x0][0x1a8], RZ ;  /* 0x00006a0015037a24 */ /* 0x008fc400078e02ff */
[----:B------:R-:W-:-:S04]  /*33c0*/  IMAD.WIDE.U32 R24, R20, c[0x0][0x1a8], R18 ;  /* 0x00006a0014187a25 */ /* 0x000fc800078e0012 */
[----:B------:R-:W-:Y:S01]  /*33d0*/  IMAD R3, R20, c[0x0][0x1ac], R3 ;  /* 0x00006b0014037a24 */ /* 0x000fe200078e0203 */
[----:B------:R-:W-:-:S04]  /*33e0*/  LEA R20, P0, R24, c[0x0][0x188], 0x3 ;  /* 0x0000620018147a11 */ /* 0x000fc800078018ff */
[----:B------:R-:W-:-:S04]  /*33f0*/  IADD3 R3, R25, R3, RZ ;  /* 0x0000000319037210 */ /* 0x000fc80007ffe0ff */
        /* <DEDUP_REMOVED lines=9> */
[----:B------:R-:W2:Y:S04]  /*3490*/  LDG.E.64 R22, [R16.64] ;  /* 0x0000000610167981 */ /* 0x000ea8000c1e1b00 */
[----:B0-----:R-:W3:Y:S02]  /*34a0*/  LDG.E.64 R20, [R12.64] ;  /* 0x000000060c147981 */ /* 0x001ee4000c1e1b00 */
        /* <DEDUP_REMOVED lines=15> */
[----:B0-----:R-:W3:Y:S02]  /*35a0*/  LDG.E.64 R20, [R12.64+0x8] ;  /* 0x000008060c147981 */ /* 0x001ee4000c1e1b00 */
        /* <DEDUP_REMOVED lines=10> */
[----:B------:R-:W-:Y:S01]  /*3650*/  FFMA.FTZ R23, R22, c[0x0][0x190], -R23 ;  /* 0x0000640016177a23 */ /* 0x000fe20000010817 */
[----:B------:R-:W-:-:S04]  /*3660*/  IADD3 R6, P0, R6, 0x4, RZ ;  /* 0x0000000406067810 */ /* 0x000fc80007f1e0ff */
[----:B------:R-:W-:Y:S02]  /*3670*/  IADD3.X R5, RZ, R5, RZ, P0, !PT ;  /* 0x00000005ff057210 */ /* 0x000fe400007fe4ff */
[----:B------:R-:W-:-:S04]  /*3680*/  ISETP.GE.U32.AND P0, PT, R6, R10, PT ;  /* 0x0000000a0600720c */ /* 0x000fc80003f06070 */
[----:B------:R-:W-:Y:S02]  /*3690*/  ISETP.GE.AND.EX P0, PT, R5, R11, PT, P0 ;  /* 0x0000000b0500720c */ /* 0x000fe40003f06300 */
[----:B------:R-:W-:Y:S02]  /*36a0*/  IADD3 R3, P1, R16, 0x20, RZ ;  /* 0x0000002010037810 */ /* 0x000fe40007f3e0ff */
[----:B------:R-:W-:Y:S02]  /*36b0*/  IADD3 R7, P2, R12, 0x20, RZ ;  /* 0x000000200c077810 */ /* 0x000fe40007f5e0ff */
[----:B------:R-:W-:Y:S02]  /*36c0*/  IADD3.X R22, RZ, R17, RZ, P1, !PT ;  /* 0x00000011ff167210 */ /* 0x000fe40000ffe4ff */
[----:B------:R-:W-:Y:S01]  /*36d0*/  IADD3.X R13, RZ, R13, RZ, P2, !PT ;  /* 0x0000000dff0d7210 */ /* 0x000fe200017fe4ff */
[----:B---3--:R-:W-:Y:S02]  /*36e0*/  FADD.FTZ R19, R24, R19 ;  /* 0x0000001318137221 */ /* 0x008fe40000010000 */
[----:B------:R-:W-:-:S05]  /*36f0*/  FADD.FTZ R18, R23, R18 ;  /* 0x0000001217127221 */ /* 0x000fca0000010000 */
[----:B------:R0:W-:Y:S01]  /*3700*/  STG.E.64 [R20.64], R18 ;  /* 0x0000001214007986 */ /* 0x0001e2000c101b06 */
[----:B------:R-:W-:Y:S05]  /*3710*/  @!P0 BRA `(.L_x_255) ;  /* 0xfffffb2000008947 */ /* 0x000fea000383ffff */
.L_x_252:
[----:B------:R-:W-:Y:S05]  /*3720*/  BSYNC B0 ;  /* 0x0000000000007941 */ /* 0x000fea0003800000 */
.L_x_251:
[----:B------:R-:W-:-:S04]  /*3730*/  IADD3 R0, P0, R0, 0x1, RZ ;  /* 0x0000000100007810 */ /* 0x000fc80007f1e0ff */
[----:B------:R-:W-:Y:S02]  /*3740*/  IADD3.X R2, RZ, R2, RZ, P0, !PT ;  /* 0x00000002ff027210 */ /* 0x000fe400007fe4ff */
[----:B------:R-:W-:-:S04]  /*3750*/  ISETP.GE.U32.AND P0, PT, R0, c[0x0][0x1c8], PT ;  /* 0x0000720000007a0c */ /* 0x000fc80003f06070 */
[----:B------:R-:W-:-:S13]  /*3760*/  ISETP.GE.AND.EX P0, PT, R2, c[0x0][0x1cc], PT, P0 ;  /* 0x0000730002007a0c */ /* 0x000fda0003f06300 */
[----:B------:R-:W-:Y:S05]  /*3770*/  @!P0 BRA `(.L_x_256) ;  /* 0xfffff31000008947 */ /* 0x000fea000383ffff */
[----:B------:R-:W-:Y:S05]  /*3780*/  EXIT ;  /* 0x000000000000794d */ /* 0x000fea0003800000 */
.L_x_257:
        /* <DEDUP_REMOVED lines=15> */
.L_x_8918:


//--------------------- .text._ZN3cub17CUB_300001_SM_8006detail8for_each13static_kernelINS2_12policy_hub_t12policy_500_tElNS2_12op_wrapper_tIlZZZZZN2at6native36add_out_dense_sparse_compressed_cudaERNS7_6TensorERKS9_SC_RKN3c106ScalarEENKUlvE_clEvENKUlvE7_clEvENKUlvE_clEvENKUlvE_clEvEUllE_N6thrust23THRUST_300001_SM_800_NS17counting_iteratorIlNSN_11use_defaultESP_SP_EEEEEEvT0_T1_ --------------------------
	.section	.text._ZN3cub17CUB_300001_SM_8006detail8for_each13static_kernelINS2_12policy_hub_t12policy_500_tElNS2_12op_wrapper_tIlZZZZZN2at6native36add_out_dense_sparse_compressed_cudaERNS7_6TensorERKS9_SC_RKN3c106ScalarEENKUlvE_clEvENKUlvE7_clEvENKUlvE_clEvENKUlvE_clEvEUllE_N6thrust23THRUST_300001_SM_800_NS17counting_iteratorIlNSN_11use_defaultESP_SP_EEEEEEvT0_T1_,"ax",@progbits
	.sectioninfo	@"SHI_REGISTERS=32"
	.align	128
        .global         _ZN3cub17CUB_300001_SM_8006detail8for_each13static_kernelINS2_12policy_hub_t12policy_500_tElNS2_12op_wrapper_tIlZZZZZN2at6native36add_out_dense_sparse_compressed_cudaERNS7_6TensorERKS9_SC_RKN3c106ScalarEENKUlvE_clEvENKUlvE7_clEvENKUlvE_clEvENKUlvE_clEvEUllE_N6thrust23THRUST_300001_SM_800_NS17counting_iteratorIlNSN_11use_defaultESP_SP_EEEEEEvT0_T1_
        .type           _ZN3cub17CUB_300001_SM_8006detail8for_each13static_kernelINS2_12policy_hub_t12policy_500_tElNS2_12op_wrapper_tIlZZZZZN2at6native36add_out_dense_sparse_compressed_cudaERNS7_6TensorERKS9_SC_RKN3c106ScalarEENKUlvE_clEvENKUlvE7_clEvENKUlvE_clEvENKUlvE_clEvEUllE_N6thrust23THRUST_300001_SM_800_NS17counting_iteratorIlNSN_11use_defaultESP_SP_EEEEEEvT0_T1_,@function
        .size           _ZN3cub17CUB_300001_SM_8006detail8for_each13static_kernelINS2_12policy_hub_t12policy_500_tElNS2_12op_wrapper_tIlZZZZZN2at6native36add_out_dense_sparse_compressed_cudaERNS7_6TensorERKS9_SC_RKN3c106ScalarEENKUlvE_clEvENKUlvE7_clEvENKUlvE_clEvENKUlvE_clEvEUllE_N6thrust23THRUST_300001_SM_800_NS17counting_iteratorIlNSN_11use_defaultESP_SP_EEEEEEvT0_T1_,(.L_x_8919 - _ZN3cub17CUB_300001_SM_8006detail8for_each13static_kernelINS2_12policy_hub_t12policy_500_tElNS2_12op_wrapper_tIlZZZZZN2at6native36add_out_dense_sparse_compressed_cudaERNS7_6TensorERKS9_SC_RKN3c106ScalarEENKUlvE_clEvENKUlvE7_clEvENKUlvE_clEvENKUlvE_clEvEUllE_N6thrust23THRUST_300001_SM_800_NS17counting_iteratorIlNSN_11use_defaultESP_SP_EEEEEEvT0_T1_)
        .other          _ZN3cub17CUB_300001_SM_8006detail8for_each13static_kernelINS2_12policy_hub_t12policy_500_tElNS2_12op_wrapper_tIlZZZZZN2at6native36add_out_dense_sparse_compressed_cudaERNS7_6TensorERKS9_SC_RKN3c106ScalarEENKUlvE_clEvENKUlvE7_clEvENKUlvE_clEvENKUlvE_clEvEUllE_N6thrust23THRUST_300001_SM_800_NS17counting_iteratorIlNSN_11use_defaultESP_SP_EEEEEEvT0_T1_,@"STO_CUDA_ENTRY STV_DEFAULT"
_ZN3cub17CUB_300001_SM_8006detail8for_each13static_kernelINS2_12policy_hub_t12policy_500_tElNS2_12op_wrapper_tIlZZZZZN2at6native36add_out_dense_sparse_compressed_cudaERNS7_6TensorERKS9_SC_RKN3c106ScalarEENKUlvE_clEvENKUlvE7_clEvENKUlvE_clEvENKUlvE_clEvEUllE_N6thrust23THRUST_300001_SM_800_NS17counting_iteratorIlNSN_11use_defaultESP_SP_EEEEEEvT0_T1_:
.text._ZN3cub17CUB_300001_SM_8006detail8for_each13static_kernelINS2_12policy_hub_t12policy_500_tElNS2_12op_wrapper_tIlZZZZZN2at6native36add_out_dense_sparse_compressed_cudaERNS7_6TensorERKS9_SC_RKN3c106ScalarEENKUlvE_clEvENKUlvE7_clEvENKUlvE_clEvENKUlvE_clEvEUllE_N6thrust23THRUST_300001_SM_800_NS17counting_iteratorIlNSN_11use_defaultESP_SP_EEEEEEvT0_T1_:
[----:B------:R-:W-:Y:S02]  /*0000*/  MOV R1, c[0x0][0x28] ;  /* 0x00000a0000017a02 */ /* 0x000fe40000000f00 */
        /* <DEDUP_REMOVED lines=22> */
[----:B------:R-:W-:-:S03]  /*0170*/  HFMA2.MMA R0, -RZ, RZ, 0, 0 ;  /* 0x00000000ff007435 */ /* 0x000fc600000001ff */
[----:B------:R-:W-:Y:S01]  /*0180*/  IADD3.X R7, RZ, R28, RZ, P0, !PT ;  /* 0x0000001cff077210 */ /* 0x000fe200007fe4ff */
[----:B------:R-:W-:-:S04]  /*0190*/  IMAD.WIDE.U32 R26, R6, c[0x0][0x1a0], RZ ;  /* 0x00006800061a7a25 */ /* 0x000fc800078e00ff */
[----:B------:R-:W-:-:S04]  /*01a0*/  IMAD R3, R7, c[0x0][0x1a0], RZ ;  /* 0x0000680007037a24 */ /* 0x000fc800078e02ff */
[----:B------:R-:W-:-:S05]  /*01b0*/  IMAD R3, R6, c[0x0][0x1a4], R3 ;  /* 0x0000690006037a24 */ /* 0x000fca00078e0203 */
[----:B------:R-:W-:Y:S02]  /*01c0*/  IADD3 R24, R27, R3, RZ ;  /* 0x000000031b187210 */ /* 0x000fe40007ffe0ff */
.L_x_266:
        /* <DEDUP_REMOVED lines=12> */
[----:B------:R-:W-:Y:S01]  /*0290*/  MOV R4, R26 ;  /* 0x0000001a00047202 */ /* 0x000fe20000000f00 */
[----:B------:R-:W-:Y:S01]  /*02a0*/  IMAD R13, R2, c[0x0][0x198], RZ ;  /* 0x00006600020d7a24 */ /* 0x000fe200078e02ff */
[----:B------:R-:W-:Y:S01]  /*02b0*/  MOV R5, R24 ;  /* 0x0000001800057202 */ /* 0x000fe20000000f00 */
[----:B------:R-:W-:Y:S01]  /*02c0*/  BSSY B2, `(.L_x_263) ;  /* 0x0000051000027945 */ /* 0x000fe20003800000 */
[----:B------:R-:W-:Y:S01]  /*02d0*/  IADD3 R12, -R8, R3, RZ ;  /* 0x00000003080c7210 */ /* 0x000fe20007ffe1ff */
[C---:B------:R-:W-:Y:S01]  /*02e0*/  IMAD R13, R0.reuse, c[0x0][0x19c], R13 ;  /* 0x00006700000d7a24 */ /* 0x040fe200078e020d */
[----:B------:R-:W-:Y:S01]  /*02f0*/  MOV R18, R8 ;  /* 0x0000000800127202 */ /* 0x000fe20000000f00 */
[----:B------:R-:W-:Y:S01]  /*0300*/  IMAD.WIDE.U32 R10, R0, c[0x0][0x198], R4 ;  /* 0x00006600000a7a25 */ /* 0x000fe200078e0004 */
[----:B------:R-:W-:-:S04]  /*0310*/  LOP3.LUT P0, R5, R12, 0x3, RZ, 0xc0, !PT ;  /* 0x000000030c057812 */ /* 0x000fc8000780c0ff */
[----:B------:R-:W-:-:S09]  /*0320*/  IADD3 R4, R11, R13, RZ ;  /* 0x0000000d0b047210 */ /* 0x000fd20007ffe0ff */
        /* <DEDUP_REMOVED lines=12> */
[----:B------:R-:W-:-:S04]  /*03f0*/  LEA R16, P0, R18, c[0x0][0x170], 0x3 ;  /* 0x00005c0012107a11 */ /* 0x000fc800078018ff */
[----:B------:R-:W-:Y:S02]  /*0400*/  IADD3 R17, R19, R13, RZ ;  /* 0x0000000d13117210 */ /* 0x000fe40007ffe0ff */
[----:B------:R-:W-:Y:S02]  /*0410*/  MOV R13, R4 ;  /* 0x00000004000d7202 */ /* 0x000fe40000000f00 */
[----:B------:R-:W-:Y:S02]  /*0420*/  LEA.HI.X R17, R18, c[0x0][0x174], R17, 0x3, P0 ;  /* 0x00005d0012117a11 */ /* 0x000fe400000f1c11 */
[----:B--2---:R-:W-:-:S05]  /*0430*/  SHF.R.S32.HI R12, RZ, 0x1f, R21 ;  /* 0x0000001fff0c7819 */ /* 0x004fca0000011415 */
[----:B------:R-:W-:Y:S01]  /*0440*/  IMAD R20, R12, c[0x0][0x1a8], RZ ;  /* 0x00006a000c147a24 */ /* 0x000fe200078e02ff */
[----:B------:R-:W-:-:S03]  /*0450*/  MOV R12, R10 ;  /* 0x0000000a000c7202 */ /* 0x000fc60000000f00 */
[C---:B------:R-:W-:Y:S02]  /*0460*/  IMAD R19, R21.reuse, c[0x0][0x1ac], R20 ;  /* 0x00006b0015137a24 */ /* 0x040fe400078e0214 */
[----:B------:R-:W-:Y:S02]  /*0470*/  IMAD.WIDE.U32 R22, R21, c[0x0][0x1a8], R12 ;  /* 0x00006a0015167a25 */ /* 0x000fe400078e000c */
[----:B------:R-:W2:Y:S03]  /*0480*/  LDG.E.64 R20, [R16.64] ;  /* 0x0000000610147981 */ /* 0x000ea6000c1e1b00 */
[----:B------:R-:W-:Y:S02]  /*0490*/  LEA R18, P0, R22, c[0x0][0x188], 0x3 ;  /* 0x0000620016127a11 */ /* 0x000fe400078018ff */
[----:B------:R-:W-:-:S04]  /*04a0*/  IADD3 R19, R23, R19, RZ ;  /* 0x0000001317137210 */ /* 0x000fc80007ffe0ff */
[----:B------:R-:W-:-:S05]  /*04b0*/  LEA.HI.X R19, R22, c[0x0][0x18c], R19, 0x3, P0 ;  /* 0x0000630016137a11 */ /* 0x000fca00000f1c13 */
[----:B------:R-:W3:Y:S01]  /*04c0*/  LDG.E.64 R22, [R18.64] ;  /* 0x0000000612167981 */ /* 0x000ee2000c1e1b00 */
[----:B------:R-:W-:Y:S01]  /*04d0*/  ISETP.NE.AND P0, PT, R5, 0x1, PT ;  /* 0x000000010500780c */ /* 0x000fe20003f05270 */
[C---:B--2---:R-:W-:Y:S02]  /*04e0*/  FMUL.FTZ R29, R21.reuse, c[0x0][0x190] ;  /* 0x00006400151d7a20 */ /* 0x044fe40000410000 */
[----:B------:R-:W-:Y:S02]  /*04f0*/  FMUL.FTZ R21, R21, c[0x0][0x194] ;  /* 0x0000650015157a20 */ /* 0x000fe40000410000 */
[C---:B------:R-:W-:Y:S02]  /*0500*/  FFMA.FTZ R29, R20.reuse, c[0x0][0x194], R29 ;  /* 0x00006500141d7a23 */ /* 0x040fe4000001001d */
[----:B------:R-:W-:Y:S02]  /*0510*/  FFMA.FTZ R21, R20, c[0x0][0x190], -R21 ;  /* 0x0000640014157a23 */ /* 0x000fe40000010815 */
[----:B---3--:R-:W-:-:S02]  /*0520*/  FADD.FTZ R23, R29, R23 ;  /* 0x000000171d177221 */ /* 0x008fc40000010000 */
[----:B------:R-:W-:-:S05]  /*0530*/  FADD.FTZ R22, R21, R22 ;  /* 0x0000001615167221 */ /* 0x000fca0000010000 */
[----:B------:R0:W-:Y:S02]  /*0540*/  STG.E.64 [R18.64], R22 ;  /* 0x0000001612007986 */ /* 0x0001e4000c101b06 */
[----:B0-----:R-:W-:Y:S01]  /*0550*/  IADD3 R18, R8, 0x1, RZ ;  /* 0x0000000108127810 */ /* 0x001fe20007ffe0ff */
[----:B------:R-:W-:Y:S05]  /*0560*/  @!P0 BRA `(.L_x_264) ;  /* 0x0000026000008947 */ /* 0x000fea0003800000 */
[----:B------:R-:W2:Y:S04]  /*0570*/  LDG.E R19, [R14.64+0x4] ;  /* 0x000004060e137981 */ /* 0x000ea8000c1e1900 */
[----:B------:R-:W3:Y:S01]  /*0580*/  LDG.E.64 R20, [R16.64+0x8] ;  /* 0x0000080610147981 */ /* 0x000ee2000c1e1b00 */
[----:B--2---:R-:W-:Y:S01]  /*0590*/  SHF.R.S32.HI R18, RZ, 0x1f, R19 ;  /* 0x0000001fff127819 */ /* 0x004fe20000011413 */
[----:B------:R-:W-:-:S04]  /*05a0*/  IMAD.WIDE.U32 R22, R19, c[0x0][0x1a8], R12 ;  /* 0x00006a0013167a25 */ /* 0x000fc800078e000c */
[----:B------:R-:W-:-:S04]  /*05b0*/  IMAD R18, R18, c[0x0][0x1a8], RZ ;  /* 0x00006a0012127a24 */ /* 0x000fc800078e02ff */
[----:B------:R-:W-:Y:S01]  /*05c0*/  IMAD R19, R19, c[0x0][0x1ac], R18 ;  /* 0x00006b0013137a24 */ /* 0x000fe200078e0212 */
[----:B------:R-:W-:-:S04]  /*05d0*/  LEA R18, P0, R22, c[0x0][0x188], 0x3 ;  /* 0x0000620016127a11 */ /* 0x000fc800078018ff */
[----:B------:R-:W-:-:S04]  /*05e0*/  IADD3 R19, R23, R19, RZ ;  /* 0x0000001317137210 */ /* 0x000fc80007ffe0ff */
[----:B------:R-:W-:-:S05]  /*05f0*/  LEA.HI.X R19, R22, c[0x0][0x18c], R19, 0x3, P0 ;  /* 0x0000630016137a11 */ /* 0x000fca00000f1c13 */
[----:B------:R-:W2:Y:S01]  /*0600*/  LDG.E.64 R22, [R18.64] ;  /* 0x0000000612167981 */ /* 0x000ea2000c1e1b00 */
[----:B---3--:R-:W-:Y:S01]  /*0610*/  FMUL.FTZ R29, R21, c[0x0][0x190] ;  /* 0x00006400151d7a20 */ /* 0x008fe20000410000 */
[----:B------:R-:W-:Y:S01]  /*0620*/  ISETP.NE.AND P0, PT, R5, 0x2, PT ;  /* 0x000000020500780c */ /* 0x000fe20003f05270 */
[----:B------:R-:W-:Y:S02]  /*0630*/  FMUL.FTZ R21, R21, c[0x0][0x194] ;  /* 0x0000650015157a20 */ /* 0x000fe40000410000 */
[C---:B------:R-:W-:Y:S02]  /*0640*/  FFMA.FTZ R29, R20.reuse, c[0x0][0x194], R29 ;  /* 0x00006500141d7a23 */ /* 0x040fe4000001001d */
[----:B------:R-:W-:Y:S02]  /*0650*/  FFMA.FTZ R21, R20, c[0x0][0x190], -R21 ;  /* 0x0000640014157a23 */ /* 0x000fe40000010815 */
[----:B--2---:R-:W-:Y:S02]  /*0660*/  FADD.FTZ R23, R29, R23 ;  /* 0x000000171d177221 */ /* 0x004fe40000010000 */
        /* <DEDUP_REMOVED lines=8> */
[----:B------:R-:W-:Y:S01]  /*06f0*/  IMAD R20, R5, c[0x0][0x1a8], RZ ;  /* 0x00006a0005147a24 */ /* 0x000fe200078e02ff */
[----:B------:R-:W-:-:S03]  /*0700*/  LEA R12, P0, R18, c[0x0][0x188], 0x3 ;  /* 0x00006200120c7a11 */ /* 0x000fc600078018ff */
[----:B------:R-:W-:-:S05]  /*0710*/  IMAD R5, R15, c[0x0][0x1ac], R20 ;  /* 0x00006b000f057a24 */ /* 0x000fca00078e0214 */
        /* <DEDUP_REMOVED lines=10> */
[----:B------:R-:W-:-:S03]  /*07c0*/  IADD3 R18, R8, 0x3, RZ ;  /* 0x0000000308127810 */ /* 0x000fc60007ffe0ff */
.L_x_264:
[----:B------:R-:W-:Y:S05]  /*07d0*/  BSYNC B2 ;  /* 0x0000000000027941 */ /* 0x000fea0003800000 */
.L_x_263:
[----:B------:R-:W-:-:S04]  /*07e0*/  LOP3.LUT R8, RZ, R8, RZ, 0x33, !PT ;  /* 0x00000008ff087212 */ /* 0x000fc800078e33ff */
[----:B------:R-:W-:-:S04]  /*07f0*/  IADD3 R8, R3, R8, RZ ;  /* 0x0000000803087210 */ /* 0x000fc80007ffe0ff */
[----:B------:R-:W-:-:S13]  /*0800*/  ISETP.GE.U32.AND P0, PT, R8, 0x3, PT ;  /* 0x000000030800780c */ /* 0x000fda0003f06070 */
[----:B------:R-:W-:Y:S05]  /*0810*/  @!P0 BRA `(.L_x_262) ;  /* 0x0000056000008947 */ /* 0x000fea0003800000 */
.L_x_265:
[----:B------:R-:W-:Y:S01]  /*0820*/  SHF.R.S32.HI R19, RZ, 0x1f, R18 ;  /* 0x0000001fff137819 */ /* 0x000fe20000011412 */
[----:B------:R-:W-:-:S04]  /*0830*/  IMAD R5, R2, c[0x0][0x1b8], RZ ;  /* 0x00006e0002057a24 */ /* 0x000fc800078e02ff */
[C---:B------:R-:W-:Y:S02]  /*0840*/  IMAD R5, R0.reuse, c[0x0][0x1bc], R5 ;  /* 0x00006f0000057a24 */ /* 0x040fe400078e0205 */
[----:B0-----:R-:W-:-:S05]  /*0850*/  IMAD.WIDE.U32 R8, R0, c[0x0][0x1b8], R18 ;  /* 0x00006e0000087a25 */ /* 0x001fca00078e0012 */
[----:B------:R-:W-:Y:S02]  /*0860*/  IADD3 R5, R5, R9, RZ ;  /* 0x0000000905057210 */ /* 0x000fe40007ffe0ff */
[----:B0-----:R-:W-:-:S04]  /*0870*/  LEA R14, P0, R8, c[0x0][0x180], 0x2 ;  /* 0x00006000080e7a11 */ /* 0x001fc800078010ff */
        /* <DEDUP_REMOVED lines=11> */
[----:B------:R-:W-:-:S05]  /*0930*/  MOV R8, R10 ;  /* 0x0000000a00087202 */ /* 0x000fca0000000f00 */
[----:B------:R-:W-:-:S04]  /*0940*/  IMAD.WIDE.U32 R22, R5, c[0x0][0x1a8], R8 ;  /* 0x00006a0005167a25 */ /* 0x000fc800078e0008 */
[----:B------:R-:W-:Y:S01]  /*0950*/  IMAD R5, R5, c[0x0][0x1ac], R20 ;  /* 0x00006b0005057a24 */ /* 0x000fe200078e0214 */
[----:B------:R-:W-:Y:S01]  /*0960*/  LEA R16, P0, R22, c[0x0][0x188], 0x3 ;  /* 0x0000620016107a11 */ /* 0x000fe200078018ff */
[----:B------:R-:W2:Y:S03]  /*0970*/  LDG.E.64 R20, [R12.64] ;  /* 0x000000060c147981 */ /* 0x000ea6000c1e1b00 */
        /* <DEDUP_REMOVED lines=10> */
[----:B------:R-:W2:Y:S02]  /*0a20*/  LDG.E R5, [R14.64+0x4] ;  /* 0x000004060e057981 */ /* 0x000ea4000c1e1900 */
[----:B--2---:R-:W-:Y:S01]  /*0a30*/  SHF.R.S32.HI R19, RZ, 0x1f, R5 ;  /* 0x0000001fff137819 */ /* 0x004fe20000011405 */
[----:B0-----:R-:W-:-:S04]  /*0a40*/  IMAD.WIDE.U32 R22, R5, c[0x0][0x1a8], R8 ;  /* 0x00006a0005167a25 */ /* 0x001fc800078e0008 */
[----:B------:R-:W-:-:S04]  /*0a50*/  IMAD R20, R19, c[0x0][0x1a8], RZ ;  /* 0x00006a0013147a24 */ /* 0x000fc800078e02ff */
[----:B------:R-:W-:Y:S01]  /*0a60*/  IMAD R5, R5, c[0x0][0x1ac], R20 ;  /* 0x00006b0005057a24 */ /* 0x000fe200078e0214 */
[----:B------:R-:W-:Y:S01]  /*0a70*/  LEA R16, P0, R22, c[0x0][0x188], 0x3 ;  /* 0x0000620016107a11 */ /* 0x000fe200078018ff */
[----:B------:R-:W2:Y:S03]  /*0a80*/  LDG.E.64 R20, [R12.64+0x8] ;  /* 0x000008060c147981 */ /* 0x000ea6000c1e1b00 */
        /* <DEDUP_REMOVED lines=27> */
[----:B------:R-:W2:Y:S04]  /*0c40*/  LDG.E R15, [R14.64+0xc] ;  /* 0x00000c060e0f7981 */ /* 0x000ea8000c1e1900 */
[----:B------:R-:W0:Y:S01]  /*0c50*/  LDG.E.64 R12, [R12.64+0x18] ;  /* 0x000018060c0c7981 */ /* 0x000e22000c1e1b00 */
        /* <DEDUP_REMOVED lines=8> */
[C---:B0-----:R-:W-:Y:S02]  /*0ce0*/  FMUL.FTZ R17, R13.reuse, c[0x0][0x190] ;  /* 0x000064000d117a20 */ /* 0x041fe40000410000 */
[----:B------:R-:W-:Y:S02]  /*0cf0*/  FMUL.FTZ R5, R13, c[0x0][0x194] ;  /* 0x000065000d057a20 */ /* 0x000fe40000410000 */
[C---:B------:R-:W-:Y:S02]  /*0d00*/  FFMA.FTZ R14, R12.reuse, c[0x0][0x194], R17 ;  /* 0x000065000c0e7a23 */ /* 0x040fe40000010011 */
[----:B------:R-:W-:Y:S01]  /*0d10*/  FFMA.FTZ R5, R12, c[0x0][0x190], -R5 ;  /* 0x000064000c057a23 */ /* 0x000fe20000010805 */
[----:B------:R-:W-:-:S04]  /*0d20*/  IADD3 R18, R18, 0x4, RZ ;  /* 0x0000000412127810 */ /* 0x000fc80007ffe0ff */
[----:B------:R-:W-:Y:S01]  /*0d30*/  ISETP.GE.AND P0, PT, R18, R3, PT ;  /* 0x000000031200720c */ /* 0x000fe20003f06270 */
[----:B--2---:R-:W-:Y:S02]  /*0d40*/  FADD.FTZ R21, R14, R21 ;  /* 0x000000150e157221 */ /* 0x004fe40000010000 */
[----:B------:R-:W-:-:S05]  /*0d50*/  FADD.FTZ R20, R5, R20 ;  /* 0x0000001405147221 */ /* 0x000fca0000010000 */
[----:B------:R0:W-:Y:S05]  /*0d60*/  STG.E.64 [R8.64], R20 ;  /* 0x0000001408007986 */ /* 0x0001ea000c101b06 */
[----:B------:R-:W-:Y:S05]  /*0d70*/  @!P0 BRA `(.L_x_265) ;  /* 0xfffffaa000008947 */ /* 0x000fea000383ffff */
.L_x_262:
[----:B------:R-:W-:Y:S05]  /*0d80*/  BSYNC B1 ;  /* 0x0000000000017941 */ /* 0x000fea0003800000 */
.L_x_261:
[----:B------:R-:W-:-:S04]  /*0d90*/  IADD3 R0, R0, 0x1, RZ ;  /* 0x0000000100007810 */ /* 0x000fc80007ffe0ff */
[----:B------:R-:W-:-:S04]  /*0da0*/  ISETP.GE.U32.AND P0, PT, R0, c[0x0][0x1c8], PT ;  /* 0x0000720000007a0c */ /* 0x000fc80003f06070 */
[----:B------:R-:W-:-:S13]  /*0db0*/  ISETP.GE.AND.EX P0, PT, RZ, c[0x0][0x1cc], PT, P0 ;  /* 0x00007300ff007a0c */ /* 0x000fda0003f06300 */
[----:B------:R-:W-:Y:S05]  /*0dc0*/  @!P0 BRA `(.L_x_266) ;  /* 0xfffff40000008947 */ /* 0x000fea000383ffff */
.L_x_260:
[----:B------:R-:W-:Y:S05]  /*0dd0*/  BSYNC B0 ;  /* 0x0000000000007941 */ /* 0x000fea0003800000 */
.L_x_259:
        /* <DEDUP_REMOVED lines=10> */
[----:B------:R-:W-:Y:S01]  /*0e80*/  IADD3 R6, P0, R6, R25, RZ ;  /* 0x0000001906067210 */ /* 0x000fe20007f1e0ff */
[----:B------:R-:W-:-:S03]  /*0e90*/  HFMA2.MMA R0, -RZ, RZ, 0, 0 ;  /* 0x00000000ff007435 */ /* 0x000fc600000001ff */
[----:B------:R-:W-:Y:S01]  /*0ea0*/  IADD3.X R7, RZ, R28, RZ, P0, !PT ;  /* 0x0000001cff077210 */ /* 0x000fe200007fe4ff */
[----:B------:R-:W-:-:S04]  /*0eb0*/  IMAD.WIDE.U32 R26, R6, c[0x0][0x1a0], RZ ;  /* 0x00006800061a7a25 */ /* 0x000fc800078e00ff */
[----:B------:R-:W-:-:S04]  /*0ec0*/  IMAD R3, R7, c[0x0][0x1a0], RZ ;  /* 0x0000680007037a24 */ /* 0x000fc800078e02ff */
[----:B------:R-:W-:-:S05]  /*0ed0*/  IMAD R3, R6, c[0x0][0x1a4], R3 ;  /* 0x0000690006037a24 */ /* 0x000fca00078e0203 */
[----:B------:R-:W-:Y:S02]  /*0ee0*/  IADD3 R24, R27, R3, RZ ;  /* 0x000000031b187210 */ /* 0x000fe40007ffe0ff */
.L_x_272:
        /* <DEDUP_REMOVED lines=37> */
[----:B--2---:R-:W-:-:S05]  /*1140*/  SHF.R.S32.HI R12, RZ, 0x1f, R17 ;  /* 0x0000001fff0c7819 */ /* 0x004fca0000011411 */
[----:B------:R-:W-:Y:S01]  /*1150*/  IMAD R20, R12, c[0x0][0x1a8], RZ ;  /* 0x00006a000c147a24 */ /* 0x000fe200078e02ff */
[----:B------:R-:W-:-:S03]  /*1160*/  MOV R12, R10 ;  /* 0x0000000a000c7202 */ /* 0x000fc60000000f00 */
[C---:B------:R-:W-:Y:S02]  /*1170*/  IMAD R21, R17.reuse, c[0x0][0x1ac], R20 ;  /* 0x00006b0011157a24 */ /* 0x040fe400078e0214 */
[----:B------:R-:W-:Y:S01]  /*1180*/  IMAD.WIDE.U32 R22, R17, c[0x0][0x1a8], R12 ;  /* 0x00006a0011167a25 */ /* 0x000fe200078e000c */
[----:B------:R-:W-:-:S04]  /*1190*/  LEA.HI.X R17, R18, c[0x0][0x174], R19, 0x3, P0 ;  /* 0x00005d0012117a11 */ /* 0x000fc800000f1c13 */
[----:B------:R-:W-:Y:S02]  /*11a0*/  IADD3 R19, R23, R21, RZ ;  /* 0x0000001517137210 */ /* 0x000fe40007ffe0ff */
[C---:B------:R-:W-:Y:S01]  /*11b0*/  LEA R18, P0, R22.reuse, c[0x0][0x188], 0x3 ;  /* 0x0000620016127a11 */ /* 0x040fe200078018ff */
[----:B------:R-:W2:Y:S03]  /*11c0*/  LDG.E.64 R20, [R16.64] ;  /* 0x0000000610147981 */ /* 0x000ea6000c1e1b00 */
        /* <DEDUP_REMOVED lines=50> */
.L_x_270:
[----:B------:R-:W-:Y:S05]  /*14f0*/  BSYNC B1 ;  /* 0x0000000000017941 */ /* 0x000fea0003800000 */
.L_x_269:
[----:B------:R-:W-:-:S04]  /*1500*/  LOP3.LUT R8, RZ, R8, RZ, 0x33, !PT ;  /* 0x00000008ff087212 */ /* 0x000fc800078e33ff */
[----:B------:R-:W-:-:S04]  /*1510*/  IADD3 R8, R3, R8, RZ ;  /* 0x0000000803087210 */ /* 0x000fc80007ffe0ff */
[----:B------:R-:W-:-:S13]  /*1520*/  ISETP.GE.U32.AND P0, PT, R8, 0x3, PT ;  /* 0x000000030800780c */ /* 0x000fda0003f06070 */
[----:B------:R-:W-:Y:S05]  /*1530*/  @!P0 BRA `(.L_x_268) ;  /* 0x0000056000008947 */ /* 0x000fea0003800000 */
.L_x_271:
        /* <DEDUP_REMOVED lines=34> */
[----:B------:R-:W-:-:S04]  /*1760*/  IMAD.WIDE.U32 R22, R5, c[0x0][0x1a8], R8 ;  /* 0x00006a0005167a25 */ /* 0x000fc800078e0008 */
[----:B------:R-:W-:-:S04]  /*1770*/  IMAD R20, R19, c[0x0][0x1a8], RZ ;  /* 0x00006a0013147a24 */ /* 0x000fc800078e02ff */
[----:B------:R-:W-:Y:S01]  /*1780*/  IMAD R5, R5, c[0x0][0x1ac], R20 ;  /* 0x00006b0005057a24 */ /* 0x000fe200078e0214 */
[----:B0-----:R-:W-:Y:S01]  /*1790*/  LEA R16, P0, R22, c[0x0][0x188], 0x3 ;  /* 0x0000620016107a11 */ /* 0x001fe200078018ff */
        /* <DEDUP_REMOVED lines=48> */
.L_x_268:
[----:B------:R-:W-:Y:S05]  /*1aa0*/  BSYNC B0 ;  /* 0x0000000000007941 */ /* 0x000fea0003800000 */
.L_x_267:
[----:B------:R-:W-:-:S04]  /*1ab0*/  IADD3 R0, R0, 0x1, RZ ;  /* 0x0000000100007810 */ /* 0x000fc80007ffe0ff */
[----:B------:R-:W-:-:S04]  /*1ac0*/  ISETP.GE.U32.AND P0, PT, R0, c[0x0][0x1c8], PT ;  /* 0x0000720000007a0c */ /* 0x000fc80003f06070 */
[----:B------:R-:W-:-:S13]  /*1ad0*/  ISETP.GE.AND.EX P0, PT, RZ, c[0x0][0x1cc], PT, P0 ;  /* 0x00007300ff007a0c */ /* 0x000fda0003f06300 */
[----:B------:R-:W-:Y:S05]  /*1ae0*/  @!P0 BRA `(.L_x_272) ;  /* 0xfffff40000008947 */ /* 0x000fea000383ffff */
[----:B------:R-:W-:Y:S05]  /*1af0*/  EXIT ;  /* 0x000000000000794d */ /* 0x000fea0003800000 */
.L_x_258:
[----:B-1----:R-:W-:Y:S02]  /*1b00*/  MOV R0, c[0x0][0x1c8] ;  /* 0x0000720000007a02 */ /* 0x002fe40000000f00 */
[----:B------:R-:W-:Y:S02]  /*1b10*/  MOV R2, c[0x0][0x1cc] ;  /* 0x0000730000027a02 */ /* 0x000fe40000000f00 */
[----:B------:R-:W-:Y:S02]  /*1b20*/  ISETP.GE.U32.AND P0, PT, R0, 0x1, PT ;  /* 0x000000010000780c */ /* 0x000fe40003f06070 */
[----:B------:R-:W-:Y:S02]  /*1b30*/  IADD3 R25, P1, R28, c[0x0][0x168], RZ ;  /* 0x00005a001c197a10 */ /* 0x000fe40007f3e0ff */
[----:B------:R-:W-:Y:S02]  /*1b40*/  ISETP.GE.AND.EX P0, PT, R2, RZ, PT, P0 ;  /* 0x000000ff0200720c */ /* 0x000fe40003f06300 */
[----:B------:R-:W-:-:S11]  /*1b50*/  IADD3.X R28, R29, c[0x0][0x16c], RZ, P1, !PT ;  /* 0x00005b001d1c7a10 */ /* 0x000fd60000ffe4ff */
[----:B------:R-:W-:Y:S05]  /*1b60*/  @!P0 EXIT ;  /* 0x000000000000894d */ /* 0x000fea0003800000 */
[----:B------:R-:W0:Y:S01]  /*1b70*/  S2R R3, SR_TID.X ;  /* 0x0000000000037919 */ /* 0x000e220000002100 */
[----:B------:R-:W-:Y:S01]  /*1b80*/  HFMA2.MMA R0, -RZ, RZ, 0, 0 ;  /* 0x00000000ff007435 */ /* 0x000fe200000001ff */
[----:B0-----:R-:W-:-:S04]  /*1b90*/  IADD3 R6, P0, R3, R25, RZ ;  /* 0x0000001903067210 */ /* 0x001fc80007f1e0ff */
[----:B------:R-:W-:Y:S01]  /*1ba0*/  IADD3.X R7, RZ, R28, RZ, P0, !PT ;  /* 0x0000001cff077210 */ /* 0x000fe200007fe4ff */
[----:B------:R-:W-:-:S04]  /*1bb0*/  IMAD.WIDE.U32 R26, R6, c[0x0][0x1a0], RZ ;  /* 0x00006800061a7a25 */ /* 0x000fc800078e00ff */
[----:B------:R-:W-:-:S04]  /*1bc0*/  IMAD R3, R7, c[0x0][0x1a0], RZ ;  /* 0x0000680007037a24 */ /* 0x000fc800078e02ff */
[----:B------:R-:W-:-:S05]  /*1bd0*/  IMAD R3, R6, c[0x0][0x1a4], R3 ;  /* 0x0000690006037a24 */ /* 0x000fca00078e0203 */
[----:B------:R-:W-:Y:S02]  /*1be0*/  IADD3 R24, R27, R3, RZ ;  /* 0x000000031b187210 */ /* 0x000fe40007ffe0ff */
.L_x_278:
        /* <DEDUP_REMOVED lines=43> */
[----:B------:R-:W-:Y:S01]  /*1ea0*/  LEA R18, P0, R22, c[0x0][0x188], 0x3 ;  /* 0x0000620016127a11 */ /* 0x000fe200078018ff */
[----:B------:R-:W2:Y:S01]  /*1eb0*/  LDG.E.64 R20, [R16.64] ;  /* 0x0000000610147981 */ /* 0x000ea2000c1e1b00 */
        /* <DEDUP_REMOVED lines=51> */
.L_x_276:
[----:B------:R-:W-:Y:S05]  /*21f0*/  BSYNC B1 ;  /* 0x0000000000017941 */ /* 0x000fea0003800000 */
.L_x_275:
[----:B------:R-:W-:-:S04]  /*2200*/  LOP3.LUT R8, RZ, R8, RZ, 0x33, !PT ;  /* 0x00000008ff087212 */ /* 0x000fc800078e33ff */
[----:B------:R-:W-:-:S04]  /*2210*/  IADD3 R8, R3, R8, RZ ;  /* 0x0000000803087210 */ /* 0x000fc80007ffe0ff */
[----:B------:R-:W-:-:S13]  /*2220*/  ISETP.GE.U32.AND P0, PT, R8, 0x3, PT ;  /* 0x000000030800780c */ /* 0x000fda0003f06070 */
[----:B------:R-:W-:Y:S05]  /*2230*/  @!P0 BRA `(.L_x_274) ;  /* 0x0000057000008947 */ /* 0x000fea0003800000 */
.L_x_277:
[----:B0-----:R-:W-:Y:S01]  /*2240*/  SHF.R.S32.HI R9, RZ, 0x1f, R18 ;  /* 0x0000001fff097819 */ /* 0x001fe20000011412 */
[----:B------:R-:W-:Y:S01]  /*2250*/  IMAD R5, R2, c[0x0][0x1b8], RZ ;  /* 0x00006e0002057a24 */ /* 0x000fe200078e02ff */
[----:B------:R-:W-:-:S03]  /*2260*/  MOV R8, R18 ;  /* 0x0000001200087202 */ /* 0x000fc60000000f00 */
[C---:B------:R-:W-:Y:S02]  /*2270*/  IMAD R5, R0.reuse, c[0x0][0x1bc], R5 ;  /* 0x00006f0000057a24 */ /* 0x040fe400078e0205 */
[----:B0-----:R-:W-:-:S05]  /*2280*/  IMAD.WIDE.U32 R12, R0, c[0x0][0x1b8], R8 ;  /* 0x00006e00000c7a25 */ /* 0x001fca00078e0008 */
[----:B------:R-:W-:Y:S02]  /*2290*/  IADD3 R5, R5, R13, RZ ;  /* 0x0000000d05057210 */ /* 0x000fe40007ffe0ff */
[----:B------:R-:W-:-:S04]  /*22a0*/  LEA R14, P0, R12, c[0x0][0x180], 0x2 ;  /* 0x000060000c0e7a11 */ /* 0x000fc800078010ff */
[----:B------:R-:W-:-:S05]  /*22b0*/  LEA.HI.X R15, R12, c[0x0][0x184], R5, 0x2, P0 ;  /* 0x000061000c0f7a11 */ /* 0x000fca00000f1405 */
[----:B------:R-:W2:Y:S01]  /*22c0*/  LDG.E R5, [R14.64] ;  /* 0x000000060e057981 */ /* 0x000ea2000c1e1900 */
[----:B------:R-:W-:Y:S02]  /*22d0*/  IMAD R13, R2, c[0x0][0x1c0], RZ ;  /* 0x00007000020d7a24 */ /* 0x000fe400078e02ff */
[----:B------:R-:W-:Y:S01]  /*22e0*/  IMAD.WIDE.U32 R16, R0, c[0x0][0x1c0], R8 ;  /* 0x0000700000107a25 */ /* 0x000fe200078e0008 */
[----:B------:R-:W-:-:S03]  /*22f0*/  MOV R9, R4 ;  /* 0x0000000400097202 */ /* 0x000fc60000000f00 */
[----:B------:R-:W-:Y:S01]  /*2300*/  IMAD R13, R0, c[0x0][0x1c4], R13 ;  /* 0x00007100000d7a24 */ /* 0x000fe200078e020d */
[----:B------:R-:W-:-:S04]  /*2310*/  LEA R12, P0, R16, c[0x0][0x170], 0x3 ;  /* 0x00005c00100c7a11 */ /* 0x000fc800078018ff */
[----:B------:R-:W-:-:S04]  /*2320*/  IADD3 R13, R13, R17, RZ ;  /* 0x000000110d0d7210 */ /* 0x000fc80007ffe0ff */
        /* <DEDUP_REMOVED lines=72> */
.L_x_274:
[----:B------:R-:W-:Y:S05]  /*27b0*/  BSYNC B0 ;  /* 0x0000000000007941 */ /* 0x000fea0003800000 */
.L_x_273:
[----:B------:R-:W-:-:S04]  /*27c0*/  IADD3 R0, R0, 0x1, RZ ;  /* 0x0000000100007810 */ /* 0x000fc80007ffe0ff */
[----:B------:R-:W-:-:S04]  /*27d0*/  ISETP.GE.U32.AND P0, PT, R0, c[0x0][0x1c8], PT ;  /* 0x0000720000007a0c */ /* 0x000fc80003f06070 */
[----:B------:R-:W-:-:S13]  /*27e0*/  ISETP.GE.AND.EX P0, PT, RZ, c[0x0][0x1cc], PT, P0 ;  /* 0x00007300ff007a0c */ /* 0x000fda0003f06300 */
[----:B------:R-:W-:Y:S05]  /*27f0*/  @!P0 BRA `(.L_x_278) ;  /* 0xfffff3f000008947 */ /* 0x000fea000383ffff */
[----:B------:R-:W1:Y:S01]  /*2800*/  S2R R5, SR_TID.X ;  /* 0x0000000000057919 */ /* 0x000e620000002100 */
[----:B------:R-:W-:Y:S01]  /*2810*/  HFMA2.MMA R0, -RZ, RZ, 0, 0 ;  /* 0x00000000ff007435 */ /* 0x000fe200000001ff */
[----:B-1----:R-:W-:-:S04]  /*2820*/  IADD3 R26, R5, 0x100, RZ ;  /* 0x00000100051a7810 */ /* 0x002fc80007ffe0ff */
[----:B------:R-:W-:-:S04]  /*2830*/  IADD3 R26, P0, R26, R25, RZ ;  /* 0x000000191a1a7210 */ /* 0x000fc80007f1e0ff */
[----:B------:R-:W-:Y:S01]  /*2840*/  IADD3.X R27, RZ, R28, RZ, P0, !PT ;  /* 0x0000001cff1b7210 */ /* 0x000fe200007fe4ff */
[----:B------:R-:W-:-:S04]  /*2850*/  IMAD.WIDE.U32 R4, R26, c[0x0][0x1a0], RZ ;  /* 0x000068001a047a25 */ /* 0x000fc800078e00ff */
[----:B------:R-:W-:-:S04]  /*2860*/  IMAD R3, R27, c[0x0][0x1a0], RZ ;  /* 0x000068001b037a24 */ /* 0x000fc800078e02ff */
[----:B------:R-:W-:-:S05]  /*2870*/  IMAD R3, R26, c[0x0][0x1a4], R3 ;  /* 0x000069001a037a24 */ /* 0x000fca00078e0203 */
[----:B------:R-:W-:Y:S02]  /*2880*/  IADD3 R25, R5, R3, RZ ;  /* 0x0000000305197210 */ /* 0x000fe40007ffe0ff */
.L_x_284:
[----:B------:R-:W-:Y:S01]  /*2890*/  SHF.R.S32.HI R2, RZ, 0x1f, R0 ;  /* 0x0000001fff027819 */ /* 0x000fe20000011400 */
[----:B------:R-:W-:-:S04]  /*28a0*/  IMAD.WIDE.U32 R6, R0, c[0x0][0x1b0], R26 ;  /* 0x00006c0000067a25 */ /* 0x000fc800078e001a */
        /* <DEDUP_REMOVED lines=9> */
[----:B0-----:R-:W-:Y:S05]  /*2940*/  @!P0 BRA `(.L_x_280) ;  /* 0x00000b6000008947 */ /* 0x001fea0003800000 */
[----:B------:R-:W-:Y:S01]  /*2950*/  IADD3 R5, -R6, R3, RZ ;  /* 0x0000000306057210 */ /* 0x000fe20007ffe1ff */
[----:B0-----:R-:W-:Y:S01]  /*2960*/  IMAD.WIDE.U32 R8, R26, c[0x0][0x1a0], RZ ;  /* 0x000068001a087a25 */ /* 0x001fe200078e00ff */
[----:B------:R-:W-:Y:S01]  /*2970*/  BSSY B1, `(.L_x_281) ;  /* 0x0000054000017945 */ /* 0x000fe20003800000 */
[----:B------:R-:W-:Y:S02]  /*2980*/  MOV R18, R6 ;  /* 0x0000000600127202 */ /* 0x000fe40000000f00 */
[----:B------:R-:W-:Y:S01]  /*2990*/  LOP3.LUT P0, R5, R5, 0x3, RZ, 0xc0, !PT ;  /* 0x0000000305057812 */ /* 0x000fe2000780c0ff */
[C---:B------:R-:W-:Y:S01]  /*29a0*/  IMAD R13, R2.reuse, c[0x0][0x198], RZ ;  /* 0x00006600020d7a24 */ /* 0x040fe200078e02ff */
[----:B------:R-:W-:Y:S01]  /*29b0*/  MOV R24, R8 ;  /* 0x0000000800187202 */ /* 0x000fe20000000f00 */
[----:B------:R-:W-:Y:S02]  /*29c0*/  IMAD R15, R2, c[0x0][0x1c0], RZ ;  /* 0x00007000020f7a24 */ /* 0x000fe400078e02ff */
[----:B------:R-:W-:-:S04]  /*29d0*/  IMAD.WIDE.U32 R8, R0, c[0x0][0x1c0], RZ ;  /* 0x0000700000087a25 */ /* 0x000fc800078e00ff */
[----:B------:R-:W-:-:S04]  /*29e0*/  IMAD.WIDE.U32 R10, R0, c[0x0][0x198], R24 ;  /* 0x00006600000a7a25 */ /* 0x000fc800078e0018 */
[C---:B------:R-:W-:Y:S02]  /*29f0*/  IMAD R13, R0.reuse, c[0x0][0x19c], R13 ;  /* 0x00006700000d7a24 */ /* 0x040fe400078e020d */
[----:B------:R-:W-:-:S03]  /*2a00*/  IMAD R15, R0, c[0x0][0x1c4], R15 ;  /* 0x00007100000f7a24 */ /* 0x000fc600078e020f */
[----:B------:R-:W-:Y:S02]  /*2a10*/  IADD3 R4, R11, R13, RZ ;  /* 0x0000000d0b047210 */ /* 0x000fe40007ffe0ff */
[----:B------:R-:W-:Y:S01]  /*2a20*/  IADD3 R24, R9, R15, RZ ;  /* 0x0000000f09187210 */ /* 0x000fe20007ffe0ff */
        /* <DEDUP_REMOVED lines=9> */
[----:B------:R-:W-:Y:S02]  /*2ac0*/  IADD3 R17, P0, R6, R8, RZ ;  /* 0x0000000806117210 */ /* 0x000fe40007f1e0ff */
[----:B------:R-:W-:Y:S02]  /*2ad0*/  MOV R13, R4 ;  /* 0x00000004000d7202 */ /* 0x000fe40000000f00 */
[----:B------:R-:W-:Y:S02]  /*2ae0*/  IADD3.X R18, R7, R24, RZ, P0, !PT ;  /* 0x0000001807127210 */ /* 0x000fe400007fe4ff */
[----:B------:R-:W-:-:S04]  /*2af0*/  LEA R16, P0, R17, c[0x0][0x170], 0x3 ;  /* 0x00005c0011107a11 */ /* 0x000fc800078018ff */
        /* <DEDUP_REMOVED lines=59> */
.L_x_282:
[----:B------:R-:W-:Y:S05]  /*2eb0*/  BSYNC B1 ;  /* 0x0000000000017941 */ /* 0x000fea0003800000 */
.L_x_281:
[----:B------:R-:W-:-:S04]  /*2ec0*/  LOP3.LUT R6, RZ, R6, RZ, 0x33, !PT ;  /* 0x00000006ff067212 */ /* 0x000fc800078e33ff */
[----:B------:R-:W-:-:S04]  /*2ed0*/  IADD3 R6, R3, R6, RZ ;  /* 0x0000000603067210 */ /* 0x000fc80007ffe0ff */
[----:B------:R-:W-:-:S13]  /*2ee0*/  ISETP.GE.U32.AND P0, PT, R6, 0x3, PT ;  /* 0x000000030600780c */ /* 0x000fda0003f06070 */
[----:B------:R-:W-:Y:S05]  /*2ef0*/  @!P0 BRA `(.L_x_280) ;  /* 0x000005b000008947 */ /* 0x000fea0003800000 */
[----:B------:R-:W-:Y:S01]  /*2f00*/  SHF.R.S32.HI R19, RZ, 0x1f, R18 ;  /* 0x0000001fff137819 */ /* 0x000fe20000011412 */
[----:B------:R-:W-:Y:S01]  /*2f10*/  IMAD R5, R2, c[0x0][0x1b8], RZ ;  /* 0x00006e0002057a24 */ /* 0x000fe200078e02ff */
[----:B------:R-:W-:-:S03]  /*2f20*/  LEA R2, P0, R8, c[0x0][0x170], 0x3 ;  /* 0x00005c0008027a11 */ /* 0x000fc600078018ff */
[----:B------:R-:W-:Y:S01]  /*2f30*/  IMAD.WIDE.U32 R6, R0, c[0x0][0x1b8], R18 ;  /* 0x00006e0000067a25 */ /* 0x000fe200078e0012 */
[----:B------:R-:W-:-:S03]  /*2f40*/  LEA.HI.X R8, R8, c[0x0][0x174], R24, 0x3, P0 ;  /* 0x00005d0008087a11 */ /* 0x000fc600000f1c18 */
[----:B------:R-:W-:Y:S01]  /*2f50*/  IMAD R5, R0, c[0x0][0x1bc], R5 ;  /* 0x00006f0000057a24 */ /* 0x000fe200078e0205 */
[----:B------:R-:W-:-:S04]  /*2f60*/  LEA R9, P1, R6, c[0x0][0x180], 0x2 ;  /* 0x0000600006097a11 */ /* 0x000fc800078210ff */
[----:B------:R-:W-:Y:S02]  /*2f70*/  IADD3 R7, R5, R7, RZ ;  /* 0x0000000705077210 */ /* 0x000fe40007ffe0ff */
[----:B------:R-:W-:Y:S02]  /*2f80*/  MOV R5, R18 ;  /* 0x0000001200057202 */ /* 0x000fe40000000f00 */
[----:B------:R-:W-:Y:S02]  /*2f90*/  LEA.HI.X R7, R6, c[0x0][0x184], R7, 0x2, P1 ;  /* 0x0000610006077a11 */ /* 0x000fe400008f1407 */
.L_x_283:
[----:B------:R-:W-:-:S05]  /*2fa0*/  MOV R6, R9 ;  /* 0x0000000900067202 */ /* 0x000fca0000000f00 */
[----:B------:R-:W2:Y:S01]  /*2fb0*/  LDG.E R9, [R6.64] ;  /* 0x0000000606097981 */ /* 0x000ea2000c1e1900 */
[----:B0-----:R-:W-:Y:S02]  /*2fc0*/  MOV R13, R4 ;  /* 0x00000004000d7202 */ /* 0x001fe40000000f00 */
[----:B------:R-:W-:Y:S02]  /*2fd0*/  MOV R15, R8 ;  /* 0x00000008000f7202 */ /* 0x000fe40000000f00 */
[----:B--2---:R-:W-:-:S05]  /*2fe0*/  SHF.R.S32.HI R12, RZ, 0x1f, R9 ;  /* 0x0000001fff0c7819 */ /* 0x004fca0000011409 */
[----:B------:R-:W-:Y:S01]  /*2ff0*/  IMAD R14, R12, c[0x0][0x1a8], RZ ;  /* 0x00006a000c0e7a24 */ /* 0x000fe200078e02ff */
[----:B------:R-:W-:-:S05]  /*3000*/  MOV R12, R10 ;  /* 0x0000000a000c7202 */ /* 0x000fca0000000f00 */
[----:B------:R-:W-:-:S04]  /*3010*/  IMAD.WIDE.U32 R22, R9, c[0x0][0x1a8], R12 ;  /* 0x00006a0009167a25 */ /* 0x000fc800078e000c */
[----:B------:R-:W-:Y:S01]  /*3020*/  IMAD R9, R9, c[0x0][0x1ac], R14 ;  /* 0x00006b0009097a24 */ /* 0x000fe200078e020e */
[----:B------:R-:W-:Y:S02]  /*3030*/  MOV R14, R2 ;  /* 0x00000002000e7202 */ /* 0x000fe40000000f00 */
[----:B------:R-:W-:Y:S02]  /*3040*/  LEA R16, P0, R22, c[0x0][0x188], 0x3 ;  /* 0x0000620016107a11 */ /* 0x000fe400078018ff */
[----:B------:R-:W-:Y:S01]  /*3050*/  IADD3 R9, R23, R9, RZ ;  /* 0x0000000917097210 */ /* 0x000fe20007ffe0ff */
[----:B------:R-:W-:-:S05]  /*3060*/  IMAD.WIDE R14, R5, 0x8, R14 ;  /* 0x00000008050e7825 */ /* 0x000fca00078e020e */
[----:B------:R-:W2:Y:S01]  /*3070*/  LDG.E.64 R20, [R14.64] ;  /* 0x000000060e147981 */ /* 0x000ea2000c1e1b00 */
        /* <DEDUP_REMOVED lines=12> */
[----:B------:R-:W-:Y:S01]  /*3140*/  IMAD R20, R19, c[0x0][0x1a8], RZ ;  /* 0x00006a0013147a24 */ /* 0x000fe200078e02ff */
[----:B------:R-:W-:-:S03]  /*3150*/  LEA R16, P0, R22, c[0x0][0x188], 0x3 ;  /* 0x0000620016107a11 */ /* 0x000fc600078018ff */
[----:B------:R-:W-:Y:S02]  /*3160*/  IMAD R9, R9, c[0x0][0x1ac], R20 ;  /* 0x00006b0009097a24 */ /* 0x000fe400078e0214 */
        /* <DEDUP_REMOVED lines=29> */
[----:B------:R-:W3:Y:S01]  /*3340*/  LDG.E.64 R14, [R14.64+0x18] ;  /* 0x000018060e0e7981 */ /* 0x000ee2000c1e1b00 */
[----:B--2---:R-:W-:Y:S01]  /*3350*/  SHF.R.S32.HI R19, RZ, 0x1f, R9 ;  /* 0x0000001fff137819 */ /* 0x004fe20000011409 */
[----:B0-----:R-:W-:-:S04]  /*3360*/  IMAD.WIDE.U32 R16, R9, c[0x0][0x1a8], R12 ;  /* 0x00006a0009107a25 */ /* 0x001fc800078e000c */
[----:B------:R-:W-:-:S04]  /*3370*/  IMAD R20, R19, c[0x0][0x1a8], RZ ;  /* 0x00006a0013147a24 */ /* 0x000fc800078e02ff */
        /* <DEDUP_REMOVED lines=8> */
[----:B------:R-:W-:Y:S01]  /*3400*/  FFMA.FTZ R9, R14, c[0x0][0x190], -R9 ;  /* 0x000064000e097a23 */ /* 0x000fe20000010809 */
[----:B------:R-:W-:-:S04]  /*3410*/  IADD3 R18, R18, 0x4, RZ ;  /* 0x0000000412127810 */ /* 0x000fc80007ffe0ff */
[----:B------:R-:W-:Y:S02]  /*3420*/  ISETP.GE.AND P0, PT, R18, R3, PT ;  /* 0x000000031200720c */ /* 0x000fe40003f06270 */
[----:B------:R-:W-:-:S04]  /*3430*/  IADD3 R2, P1, R2, 0x20, RZ ;  /* 0x0000002002027810 */ /* 0x000fc80007f3e0ff */
[----:B------:R-:W-:Y:S01]  /*3440*/  IADD3.X R8, RZ, R8, RZ, P1, !PT ;  /* 0x00000008ff087210 */ /* 0x000fe20000ffe4ff */
[----:B--2---:R-:W-:Y:S02]  /*3450*/  FADD.FTZ R17, R20, R17 ;  /* 0x0000001114117221 */ /* 0x004fe40000010000 */
[----:B------:R-:W-:-:S05]  /*3460*/  FADD.FTZ R16, R9, R16 ;  /* 0x0000001009107221 */ /* 0x000fca0000010000 */
[----:B------:R0:W-:Y:S01]  /*3470*/  STG.E.64 [R12.64], R16 ;  /* 0x000000100c007986 */ /* 0x0001e2000c101b06 */
[----:B------:R-:W-:-:S04]  /*3480*/  IADD3 R9, P2, R6, 0x10, RZ ;  /* 0x0000001006097810 */ /* 0x000fc80007f5e0ff */
[----:B------:R-:W-:Y:S01]  /*3490*/  IADD3.X R7, RZ, R7, RZ, P2, !PT ;  /* 0x00000007ff077210 */ /* 0x000fe200017fe4ff */
[----:B------:R-:W-:Y:S05]  /*34a0*/  @!P0 BRA `(.L_x_283) ;  /* 0xfffffaf000008947 */ /* 0x000fea000383ffff */
.L_x_280:
[----:B------:R-:W-:Y:S05]  /*34b0*/  BSYNC B0 ;  /* 0x0000000000007941 */ /* 0x000fea0003800000 */
.L_x_279:
[----:B------:R-:W-:-:S04]  /*34c0*/  IADD3 R0, R0, 0x1, RZ ;  /* 0x0000000100007810 */ /* 0x000fc80007ffe0ff */
[----:B------:R-:W-:-:S04]  /*34d0*/  ISETP.GE.U32.AND P0, PT, R0, c[0x0][0x1c8], PT ;  /* 0x0000720000007a0c */ /* 0x000fc80003f06070 */
[----:B------:R-:W-:-:S13]  /*34e0*/  ISETP.GE.AND.EX P0, PT, RZ, c[0x0][0x1cc], PT, P0 ;  /* 0x00007300ff007a0c */ /* 0x000fda0003f06300 */
[----:B------:R-:W-:Y:S05]  /*34f0*/  @!P0 BRA `(.L_x_284) ;  /* 0xfffff39000008947 */ /* 0x000fea000383ffff */
[----:B------:R-:W-:Y:S05]  /*3500*/  EXIT ;  /* 0x000000000000794d */ /* 0x000fea0003800000 */
.L_x_285:
        /* <DEDUP_REMOVED lines=15> */
.L_x_8919:


//--------------------- .text._ZN3cub17CUB_300001_SM_8006detail8for_each13static_kernelINS2_12policy_hub_t12policy_500_tElNS2_12op_wrapper_tIlZZZZZN2at6native36add_out_dense_sparse_compressed_cudaERNS7_6TensorERKS9_SC_RKN3c106ScalarEENKUlvE_clEvENKUlvE6_clEvENKUlvE_clEvENKUlvE0_clEvEUllE_N6thrust23THRUST_300001_SM_800_NS17counting_iteratorIlNSN_11use_defaultESP_SP_EEEEEEvT0_T1_ --------------------------
	.section	.text._ZN3cub17CUB_300001_SM_8006detail8for_each13static_kernelINS2_12policy_hub_t12policy_500_tElNS2_12op_wrapper_tIlZZZZZN2at6native36add_out_dense_sparse_compressed_cudaERNS7_6TensorERKS9_SC_RKN3c106ScalarEENKUlvE_clEvENKUlvE6_clEvENKUlvE_clEvENKUlvE0_clEvEUllE_N6thrust23THRUST_300001_SM_800_NS17counting_iteratorIlNSN_11use_defaultESP_SP_EEEEEEvT0_T1_,"ax",@progbits
	.sectioninfo	@"SHI_REGISTERS=40"
	.align	128
        .global         _ZN3cub17CUB_300001_SM_8006detail8for_each13static_kernelINS2_12policy_hub_t12policy_500_tElNS2_12op_wrapper_tIlZZZZZN2at6native36add_out_dense_sparse_compressed_cudaERNS7_6TensorERKS9_SC_RKN3c106ScalarEENKUlvE_clEvENKUlvE6_clEvENKUlvE_clEvENKUlvE0_clEvEUllE_N6thrust23THRUST_300001_SM_800_NS17counting_iteratorIlNSN_11use_defaultESP_SP_EEEEEEvT0_T1_
        .type           _ZN3cub17CUB_300001_SM_8006detail8for_each13static_kernelINS2_12policy_hub_t12policy_500_tElNS2_12op_wrapper_tIlZZZZZN2at6native36add_out_dense_sparse_compressed_cudaERNS7_6TensorERKS9_SC_RKN3c106ScalarEENKUlvE_clEvENKUlvE6_clEvENKUlvE_clEvENKUlvE0_clEvEUllE_N6thrust23THRUST_300001_SM_800_NS17counting_iteratorIlNSN_11use_defaultESP_SP_EEEEEEvT0_T1_,@function
        .size           _ZN3cub17CUB_300001_SM_8006detail8for_each13static_kernelINS2_12policy_hub_t12policy_500_tElNS2_12op_wrapper_tIlZZZZZN2at6native36add_out_dense_sparse_compressed_cudaERNS7_6TensorERKS9_SC_RKN3c106ScalarEENKUlvE_clEvENKUlvE6_clEvENKUlvE_clEvENKUlvE0_clEvEUllE_N6thrust23THRUST_300001_SM_800_NS17counting_iteratorIlNSN_11use_defaultESP_SP_EEEEEEvT0_T1_,(.L_x_8920 - _ZN3cub17CUB_300001_SM_8006detail8for_each13static_kernelINS2_12policy_hub_t12policy_500_tElNS2_12op_wrapper_tIlZZZZZN2at6native36add_out_dense_sparse_compressed_cudaERNS7_6TensorERKS9_SC_RKN3c106ScalarEENKUlvE_clEvENKUlvE6_clEvENKUlvE_clEvENKUlvE0_clEvEUllE_N6thrust23THRUST_300001_SM_800_NS17counting_iteratorIlNSN_11use_defaultESP_SP_EEEEEEvT0_T1_)
        .other          _ZN3cub17CUB_300001_SM_8006detail8for_each13static_kernelINS2_12policy_hub_t12policy_500_tElNS2_12op_wrapper_tIlZZZZZN2at6native36add_out_dense_sparse_compressed_cudaERNS7_6TensorERKS9_SC_RKN3c106ScalarEENKUlvE_clEvENKUlvE6_clEvENKUlvE_clEvENKUlvE0_clEvEUllE_N6thrust23THRUST_300001_SM_800_NS17counting_iteratorIlNSN_11use_defaultESP_SP_EEEEEEvT0_T1_,@"STO_CUDA_ENTRY STV_DEFAULT"
_ZN3cub17CUB_300001_SM_8006detail8for_each13static_kernelINS2_12policy_hub_t12policy_500_tElNS2_12op_wrapper_tIlZZZZZN2at6native36add_out_dense_sparse_compressed_cudaERNS7_6TensorERKS9_SC_RKN3c106ScalarEENKUlvE_clEvENKUlvE6_clEvENKUlvE_clEvENKUlvE0_clEvEUllE_N6thrust23THRUST_300001_SM_800_NS17counting_iteratorIlNSN_11use_defaultESP_SP_EEEEEEvT0_T1_:
.text._ZN3cub17CUB_300001_SM_8006detail8for_each13static_kernelINS2_12policy_hub_t12policy_500_tElNS2_12op_wrapper_tIlZZZZZN2at6native36add_out_dense_sparse_compressed_cudaERNS7_6TensorERKS9_SC_RKN3c106ScalarEENKUlvE_clEvENKUlvE6_clEvENKUlvE_clEvENKUlvE0_clEvEUllE_N6thrust23THRUST_300001_SM_800_NS17counting_iteratorIlNSN_11use_defaultESP_SP_EEEEEEvT0_T1_:
        /* <DEDUP_REMOVED lines=30> */
.L_x_294:
        /* <DEDUP_REMOVED lines=12> */
[-C--:B------:R-:W-:Y:S01]  /*02a0*/  IADD3 R32, R24, -R20.reuse, RZ ;  /* 0x8000001418207210 */ /* 0x080fe20007ffe0ff */
[----:B------:R-:W-:Y:S01]  /*02b0*/  IMAD.MOV.U32 R6, RZ, RZ, R28 ;  /* 0x000000ffff067224 */ /* 0x000fe200078e001c */
[----:B------:R-:W-:Y:S01]  /*02c0*/  BSSY B2, `(.L_x_291) ;  /* 0x0000054000027945 */ /* 0x000fe20003800000 */
[----:B------:R-:W-:Y:S01]  /*02d0*/  IMAD.MOV.U32 R7, RZ, RZ, R5 ;  /* 0x000000ffff077224 */ /* 0x000fe200078e0005 */
[----:B------:R-:W-:Y:S01]  /*02e0*/  LOP3.LUT P0, RZ, R32, 0x3, RZ, 0xc0, !PT ;  /* 0x0000000320ff7812 */ /* 0x000fe2000780c0ff */
[----:B------:R-:W-:Y:S01]  /*02f0*/  IMAD R8, R4, c[0x0][0x1b0], RZ ;  /* 0x00006c0004087a24 */ /* 0x000fe200078e02ff */
[----:B------:R-:W-:Y:S01]  /*0300*/  MOV R16, R20 ;  /* 0x0000001400107202 */ /* 0x000fe20000000f00 */
[----:B------:R-:W-:-:S04]  /*0310*/  IMAD.WIDE.U32 R18, R3, c[0x0][0x1b0], R6 ;  /* 0x00006c0003127a25 */ /* 0x000fc800078e0006 */
[----:B------:R-:W-:Y:S02]  /*0320*/  IMAD R7, R3, c[0x0][0x1b4], R8 ;  /* 0x00006d0003077a24 */ /* 0x000fe400078e0208 */
[----:B------:R-:W-:Y:S02]  /*0330*/  IMAD.MOV.U32 R17, RZ, RZ, R21 ;  /* 0x000000ffff117224 */ /* 0x000fe400078e0015 */
[----:B------:R-:W-:Y:S02]  /*0340*/  IMAD.IADD R7, R19, 0x1, R7 ;  /* 0x0000000113077824 */ /* 0x000fe400078e0207 */
        /* <DEDUP_REMOVED lines=18> */
[----:B------:R-:W2:Y:S01]  /*0470*/  LDG.E.128 R8, [R22.64] ;  /* 0x0000000616087981 */ /* 0x000ea2000c1e1d00 */
[----:B------:R-:W-:Y:S02]  /*0480*/  LEA R34, P0, R12, c[0x0][0x198], 0x4 ;  /* 0x000066000c227a11 */ /* 0x000fe400078020ff */
[----:B------:R-:W-:-:S04]  /*0490*/  IADD3 R13, R13, R15, RZ ;  /* 0x0000000f0d0d7210 */ /* 0x000fc80007ffe0ff */
[----:B------:R-:W-:-:S05]  /*04a0*/  LEA.HI.X R35, R12, c[0x0][0x19c], R13, 0x4, P0 ;  /* 0x000067000c237a11 */ /* 0x000fca00000f240d */
[----:B------:R-:W3:Y:S01]  /*04b0*/  LDG.E.128 R12, [R34.64] ;  /* 0x00000006220c7981 */ /* 0x000ee2000c1e1d00 */
[----:B------:R-:W-:-:S04]  /*04c0*/  LOP3.LUT R32, R32, 0x3, RZ, 0xc0, !PT ;  /* 0x0000000320207812 */ /* 0x000fc800078ec0ff */
[----:B------:R-:W-:-:S04]  /*04d0*/  ISETP.NE.U32.AND P0, PT, R32, 0x1, PT ;  /* 0x000000012000780c */ /* 0x000fc80003f05070 */
[----:B------:R-:W-:Y:S01]  /*04e0*/  ISETP.NE.AND.EX P0, PT, RZ, RZ, PT, P0 ;  /* 0x000000ffff00720c */ /* 0x000fe20003f05300 */
[----:B--2---:R-:W0:-:S04]  /*04f0*/  DMUL R16, R10, c[0x0][0x1a0] ;  /* 0x000068000a107a28 */ /* 0x004e080000000000 */
[----:B------:R-:W1:-:S04]  /*0500*/  DMUL R10, R10, c[0x0][0x1a8] ;  /* 0x00006a000a0a7a28 */ /* 0x000e480000000000 */
[----:B0-----:R-:W3:-:S04]  /*0510*/  DFMA R16, R8, c[0x0][0x1a8], R16 ;  /* 0x00006a0008107a2b */ /* 0x001ec80000000010 */
[----:B-1----:R-:W0:-:S04]  /*0520*/  DFMA R10, R8, c[0x0][0x1a0], -R10 ;  /* 0x00006800080a7a2b */ /* 0x002e08000000080a */
[----:B---3--:R1:W-:Y:S02]  /*0530*/  DADD R14, R16, R14 ;  /* 0x00000000100e7229 */ /* 0x0083e4000000000e */
[----:B-1----:R-:W-:Y:S02]  /*0540*/  IADD3 R16, P1, R20, 0x1, RZ ;  /* 0x0000000114107810 */ /* 0x002fe40007f3e0ff */
[----:B0-----:R-:W0:-:S03]  /*0550*/  DADD R12, R10, R12 ;  /* 0x000000000a0c7229 */ /* 0x001e06000000000c */
[----:B------:R-:W-:-:S04]  /*0560*/  IMAD.X R17, RZ, RZ, R21, P1 ;  /* 0x000000ffff117224 */ /* 0x000fc800008e0615 */
[----:B0-----:R0:W-:Y:S01]  /*0570*/  STG.E.128 [R34.64], R12 ;  /* 0x0000000c22007986 */ /* 0x0011e2000c101d06 */
[----:B------:R-:W-:Y:S05]  /*0580*/  @!P0 BRA `(.L_x_292) ;  /* 0x0000027000008947 */ /* 0x000fea0003800000 */
[----:B------:R-:W2:Y:S02]  /*0590*/  LDG.E.64 R8, [R30.64+0x8] ;  /* 0x000008061e087981 */ /* 0x000ea4000c1e1b00 */
[----:B--2---:R-:W-:Y:S02]  /*05a0*/  IMAD R9, R9, c[0x0][0x1c0], RZ ;  /* 0x0000700009097a24 */ /* 0x004fe400078e02ff */
[----:B0-----:R-:W-:-:S04]  /*05b0*/  IMAD.WIDE.U32 R12, R8, c[0x0][0x1c0], R6 ;  /* 0x00007000080c7a25 */ /* 0x001fc800078e0006 */
[----:B------:R-:W-:Y:S02]  /*05c0*/  IMAD R15, R8, c[0x0][0x1c4], R9 ;  /* 0x00007100080f7a24 */ /* 0x000fe400078e0209 */
[----:B------:R-:W2:Y:S01]  /*05d0*/  LDG.E.128 R8, [R22.64+0x10] ;  /* 0x0000100616087981 */ /* 0x000ea2000c1e1d00 */
[----:B------:R-:W-:Y:S01]  /*05e0*/  LEA R34, P0, R12, c[0x0][0x198], 0x4 ;  /* 0x000066000c227a11 */ /* 0x000fe200078020ff */
[----:B------:R-:W-:-:S05]  /*05f0*/  IMAD.IADD R13, R13, 0x1, R15 ;  /* 0x000000010d0d7824 */ /* 0x000fca00078e020f */
[----:B------:R-:W-:-:S05]  /*0600*/  LEA.HI.X R35, R12, c[0x0][0x19c], R13, 0x4, P0 ;  /* 0x000067000c237a11 */ /* 0x000fca00000f240d */
[----:B------:R-:W3:Y:S01]  /*0610*/  LDG.E.128 R12, [R34.64] ;  /* 0x00000006220c7981 */ /* 0x000ee2000c1e1d00 */
        /* <DEDUP_REMOVED lines=8> */
[----:B0-----:R-:W0:Y:S02]  /*06a0*/  DADD R12, R10, R12 ;  /* 0x000000000a0c7229 */ /* 0x001e24000000000c */
[----:B------:R-:W-:-:S05]  /*06b0*/  IADD3.X R17, RZ, R21, RZ, P1, !PT ;  /* 0x00000015ff117210 */ /* 0x000fca0000ffe4ff */
        /* <DEDUP_REMOVED lines=19> */
[----:B0-----:R0:W-:Y:S04]  /*07f0*/  STG.E.128 [R32.64], R12 ;  /* 0x0000000c20007986 */ /* 0x0011e8000c101d06 */
.L_x_292:
[----:B------:R-:W-:Y:S05]  /*0800*/  BSYNC B2 ;  /* 0x0000000000027941 */ /* 0x000fea0003800000 */
.L_x_291:
[----:B------:R-:W-:-:S04]  /*0810*/  LOP3.LUT R9, RZ, R20, RZ, 0x33, !PT ;  /* 0x00000014ff097212 */ /* 0x000fc800078e33ff */
[----:B------:R-:W-:Y:S02]  /*0820*/  IADD3 R6, P1, R24, R9, RZ ;  /* 0x0000000918067210 */ /* 0x000fe40007f3e0ff */
[----:B------:R-:W-:Y:S02]  /*0830*/  LOP3.LUT R9, RZ, R21, RZ, 0x33, !PT ;  /* 0x00000015ff097212 */ /* 0x000fe400078e33ff */
[----:B------:R-:W-:Y:S02]  /*0840*/  ISETP.GE.U32.AND P0, PT, R6, 0x3, PT ;  /* 0x000000030600780c */ /* 0x000fe40003f06070 */
[----:B------:R-:W-:-:S04]  /*0850*/  IADD3.X R6, R25, R9, RZ, P1, !PT ;  /* 0x0000000919067210 */ /* 0x000fc80000ffe4ff */
[----:B------:R-:W-:-:S13]  /*0860*/  ISETP.GE.U32.AND.EX P0, PT, R6, RZ, PT, P0 ;  /* 0x000000ff0600720c */ /* 0x000fda0003f06100 */
[----:B------:R-:W-:Y:S05]  /*0870*/  @!P0 BRA `(.L_x_290) ;  /* 0x0000052000008947 */ /* 0x000fea0003800000 */
.L_x_293:
        /* <DEDUP_REMOVED lines=10> */
[----:B------:R-:W-:Y:S02]  /*0920*/  LEA R30, P0, R10, c[0x0][0x180], 0x4 ;  /* 0x000060000a1e7a11 */ /* 0x000fe400078020ff */
[----:B------:R-:W-:Y:S01]  /*0930*/  MOV R6, R18 ;  /* 0x0000001200067202 */ /* 0x000fe20000000f00 */
[----:B------:R-:W-:-:S05]  /*0940*/  IMAD.IADD R11, R13, 0x1, R11 ;  /* 0x000000010d0b7824 */ /* 0x000fca00078e020b */
[----:B------:R-:W-:Y:S01]  /*0950*/  LEA.HI.X R31, R10, c[0x0][0x184], R11, 0x4, P0 ;  /* 0x000061000a1f7a11 */ /* 0x000fe200000f240b */
[----:B--2---:R-:W-:Y:S02]  /*0960*/  IMAD R9, R9, c[0x0][0x1c0], RZ ;  /* 0x0000700009097a24 */ /* 0x004fe400078e02ff */
[----:B------:R-:W-:-:S04]  /*0970*/  IMAD.WIDE.U32 R12, R8, c[0x0][0x1c0], R6 ;  /* 0x00007000080c7a25 */ /* 0x000fc800078e0006 */
[----:B------:R-:W-:Y:S02]  /*0980*/  IMAD R15, R8, c[0x0][0x1c4], R9 ;  /* 0x00007100080f7a24 */ /* 0x000fe400078e0209 */
[----:B------:R-:W2:Y:S01]  /*0990*/  LDG.E.128 R8, [R30.64] ;  /* 0x000000061e087981 */ /* 0x000ea2000c1e1d00 */
        /* <DEDUP_REMOVED lines=8> */
[----:B---3--:R-:W-:-:S04]  /*0a20*/  DADD R22, R20, R14 ;  /* 0x0000000014167229 */ /* 0x008fc8000000000e */
[----:B0-----:R-:W0:-:S07]  /*0a30*/  DADD R20, R10, R12 ;  /* 0x000000000a147229 */ /* 0x001e0e000000000c */
[----:B0-----:R0:W-:Y:S04]  /*0a40*/  STG.E.128 [R34.64], R20 ;  /* 0x0000001422007986 */ /* 0x0011e8000c101d06 */
[----:B------:R-:W2:Y:S02]  /*0a50*/  LDG.E.64 R8, [R32.64+0x8] ;  /* 0x0000080620087981 */ /* 0x000ea4000c1e1b00 */
[----:B--2---:R-:W-:Y:S02]  /*0a60*/  IMAD R9, R9, c[0x0][0x1c0], RZ ;  /* 0x0000700009097a24 */ /* 0x004fe400078e02ff */
[----:B------:R-:W-:-:S04]  /*0a70*/  IMAD.WIDE.U32 R12, R8, c[0x0][0x1c0], R6 ;  /* 0x00007000080c7a25 */ /* 0x000fc800078e0006 */
[----:B------:R-:W-:Y:S02]  /*0a80*/  IMAD R15, R8, c[0x0][0x1c4], R9 ;  /* 0x00007100080f7a24 */ /* 0x000fe400078e0209 */
[----:B------:R-:W0:Y:S01]  /*0a90*/  LDG.E.128 R8, [R30.64+0x10] ;  /* 0x000010061e087981 */ /* 0x000e22000c1e1d00 */
[----:B------:R-:W-:Y:S01]  /*0aa0*/  LEA R36, P0, R12, c[0x0][0x198], 0x4 ;  /* 0x000066000c247a11 */ /* 0x000fe200078020ff */
[----:B------:R-:W-:-:S05]  /*0ab0*/  IMAD.IADD R13, R13, 0x1, R15 ;  /* 0x000000010d0d7824 */ /* 0x000fca00078e020f */
[----:B------:R-:W-:-:S05]  /*0ac0*/  LEA.HI.X R37, R12, c[0x0][0x19c], R13, 0x4, P0 ;  /* 0x000067000c257a11 */ /* 0x000fca00000f240d */
[----:B------:R-:W2:Y:S01]  /*0ad0*/  LDG.E.128 R12, [R36.64] ;  /* 0x00000006240c7981 */ /* 0x000ea2000c1e1d00 */
[----:B0-----:R-:W0:-:S04]  /*0ae0*/  DMUL R20, R10, c[0x0][0x1a0] ;  /* 0x000068000a147a28 */ /* 0x001e080000000000 */
[----:B------:R-:W1:-:S04]  /*0af0*/  DMUL R10, R10, c[0x0][0x1a8] ;  /* 0x00006a000a0a7a28 */ /* 0x000e480000000000 */
[----:B0-----:R-:W2:-:S04]  /*0b00*/  DFMA R20, R8, c[0x0][0x1a8], R20 ;  /* 0x00006a0008147a2b */ /* 0x001e880000000014 */
[----:B-1----:R-:W0:-:S04]  /*0b10*/  DFMA R10, R8, c[0x0][0x1a0], -R10 ;  /* 0x00006800080a7a2b */ /* 0x002e08000000080a */
[----:B--2---:R-:W-:-:S04]  /*0b20*/  DADD R22, R20, R14 ;  /* 0x0000000014167229 */ /* 0x004fc8000000000e */
[----:B0-----:R-:W0:-:S07]  /*0b30*/  DADD R20, R10, R12 ;  /* 0x000000000a147229 */ /* 0x001e0e000000000c */
[----:B0-----:R0:W-:Y:S04]  /*0b40*/  STG.E.128 [R36.64], R20 ;  /* 0x0000001424007986 */ /* 0x0011e8000c101d06 */
[----:B------:R-:W2:Y:S02]  /*0b50*/  LDG.E.64 R8, [R32.64+0x10] ;  /* 0x0000100620087981 */ /* 0x000ea4000c1e1b00 */
[----:B--2---:R-:W-:Y:S02]  /*0b60*/  IMAD R9, R9, c[0x0][0x1c0], RZ ;  /* 0x0000700009097a24 */ /* 0x004fe400078e02ff */
[----:B------:R-:W-:-:S04]  /*0b70*/  IMAD.WIDE.U32 R12, R8, c[0x0][0x1c0], R6 ;  /* 0x00007000080c7a25 */ /* 0x000fc800078e0006 */
[----:B------:R-:W-:Y:S02]  /*0b80*/  IMAD R15, R8, c[0x0][0x1c4], R9 ;  /* 0x00007100080f7a24 */ /* 0x000fe400078e0209 */
[----:B------:R-:W0:Y:S01]  /*0b90*/  LDG.E.128 R8, [R30.64+0x20] ;  /* 0x000020061e087981 */ /* 0x000e22000c1e1d00 */
[----:B------:R-:W-:Y:S02]  /*0ba0*/  LEA R34, P0, R12, c[0x0][0x198], 0x4 ;  /* 0x000066000c227a11 */ /* 0x000fe400078020ff */
[----:B------:R-:W-:-:S04]  /*0bb0*/  IADD3 R13, R13, R15, RZ ;  /* 0x0000000f0d0d7210 */ /* 0x000fc80007ffe0ff */
        /* <DEDUP_REMOVED lines=13> */
[----:B------:R-:W2:Y:S01]  /*0c90*/  LDG.E.128 R8, [R30.64+0x30] ;  /* 0x000030061e087981 */ /* 0x000ea2000c1e1d00 */
[----:B------:R-:W-:Y:S01]  /*0ca0*/  LEA R36, P0, R12, c[0x0][0x198], 0x4 ;  /* 0x000066000c247a11 */ /* 0x000fe200078020ff */
[----:B------:R-:W-:-:S05]  /*0cb0*/  IMAD.IADD R13, R13, 0x1, R15 ;  /* 0x000000010d0d7824 */ /* 0x000fca00078e020f */
[----:B------:R-:W-:-:S05]  /*0cc0*/  LEA.HI.X R37, R12, c[0x0][0x19c], R13, 0x4, P0 ;  /* 0x000067000c257a11 */ /* 0x000fca00000f240d */
[----:B------:R-:W3:Y:S01]  /*0cd0*/  LDG.E.128 R12, [R36.64] ;  /* 0x00000006240c7981 */ /* 0x000ee2000c1e1d00 */
[----:B------:R-:W-:-:S05]  /*0ce0*/  IADD3 R16, P0, R16, 0x4, RZ ;  /* 0x0000000410107810 */ /* 0x000fca0007f1e0ff */
[----:B------:R-:W-:Y:S01]  /*0cf0*/  IMAD.X R17, RZ, RZ, R17, P0 ;  /* 0x000000ffff117224 */ /* 0x000fe200000e0611 */
[----:B------:R-:W-:-:S04]  /*0d00*/  ISETP.GE.U32.AND P0, PT, R16, R24, PT ;  /* 0x000000181000720c */ /* 0x000fc80003f06070 */
[----:B------:R-:W-:Y:S01]  /*0d10*/  ISETP.GE.AND.EX P0, PT, R17, R25, PT, P0 ;  /* 0x000000191100720c */ /* 0x000fe20003f06300 */
[----:B--2---:R-:W0:-:S04]  /*0d20*/  DMUL R30, R10, c[0x0][0x1a0] ;  /* 0x000068000a1e7a28 */ /* 0x004e080000000000 */
[----:B------:R-:W1:-:S04]  /*0d30*/  DMUL R10, R10, c[0x0][0x1a8] ;  /* 0x00006a000a0a7a28 */ /* 0x000e480000000000 */
[----:B0-----:R-:W3:-:S04]  /*0d40*/  DFMA R20, R8, c[0x0][0x1a8], R30 ;  /* 0x00006a0008147a2b */ /* 0x001ec8000000001e */
[----:B-1----:R-:W0:-:S04]  /*0d50*/  DFMA R10, R8, c[0x0][0x1a0], -R10 ;  /* 0x00006800080a7a2b */ /* 0x002e08000000080a */
[----:B---3--:R-:W-:-:S04]  /*0d60*/  DADD R14, R20, R14 ;  /* 0x00000000140e7229 */ /* 0x008fc8000000000e */
[----:B0-----:R-:W0:-:S07]  /*0d70*/  DADD R12, R10, R12 ;  /* 0x000000000a0c7229 */ /* 0x001e0e000000000c */
[----:B0-----:R0:W-:Y:S01]  /*0d80*/  STG.E.128 [R36.64], R12 ;  /* 0x0000000c24007986 */ /* 0x0011e2000c101d06 */
[----:B------:R-:W-:Y:S05]  /*0d90*/  @!P0 BRA `(.L_x_293) ;  /* 0xfffffae000008947 */ /* 0x000fea000383ffff */
.L_x_290:
[----:B------:R-:W-:Y:S05]  /*0da0*/  BSYNC B1 ;  /* 0x0000000000017941 */ /* 0x000fea0003800000 */
.L_x_289:
[----:B------:R-:W-:-:S04]  /*0db0*/  IADD3 R3, P0, R3, 0x1, RZ ;  /* 0x0000000103037810 */ /* 0x000fc80007f1e0ff */
[----:B------:R-:W-:Y:S02]  /*0dc0*/  IADD3.X R4, RZ, R4, RZ, P0, !PT ;  /* 0x00000004ff047210 */ /* 0x000fe400007fe4ff */
[----:B------:R-:W-:-:S04]  /*0dd0*/  ISETP.GE.U32.AND P0, PT, R3, c[0x0][0x1e0], PT ;  /* 0x0000780003007a0c */ /* 0x000fc80003f06070 */
[----:B------:R-:W-:-:S13]  /*0de0*/  ISETP.GE.AND.EX P0, PT, R4, c[0x0][0x1e4], PT, P0 ;  /* 0x0000790004007a0c */ /* 0x000fda0003f06300 */
[----:B------:R-:W-:Y:S05]  /*0df0*/  @!P0 BRA `(.L_x_294) ;  /* 0xfffff3e000008947 */ /* 0x000fea000383ffff */
.L_x_288:
[----:B------:R-:W-:Y:S05]  /*0e00*/  BSYNC B0 ;  /* 0x0000000000007941 */ /* 0x000fea0003800000 */
.L_x_287:
[----:B------:R-:W1:Y:S01]  /*0e10*/  S2UR UR4, SR_CTAID.X ;  /* 0x00000000000479c3 */ /* 0x000e620000002500 */
[----:B------:R-:W2:Y:S01]  /*0e20*/  S2R R17, SR_TID.X ;  /* 0x0000000000117919 */ /* 0x000ea20000002100 */
[----:B------:R-:W-:Y:S02]  /*0e30*/  ULDC UR5, c[0x0][0x160] ;  /* 0x0000580000057ab9 */ /* 0x000fe40000000800 */
[----:B-1----:R-:W-:Y:S01]  /*0e40*/  UIMAD UR4, UR4, -0x200, UR5 ;  /* 0xfffffe00040478a4 */ /* 0x002fe2000f8e0205 */
[----:B--2---:R-:W-:-:S03]  /*0e50*/  IADD3 R17, R17, 0x100, RZ ;  /* 0x0000010011117810 */ /* 0x004fc60007ffe0ff */
[----:B------:R-:W-:Y:S02]  /*0e60*/  USHF.R.S32.HI UR5, URZ, 0x1f, UR4 ;  /* 0x0000001f3f057899 */ /* 0x000fe40008011404 */
[----:B------:R-:W-:-:S04]  /*0e70*/  ISETP.LT.U32.AND P0, PT, R17, UR4, PT ;  /* 0x0000000411007c0c */ /* 0x000fc8000bf01070 */
[----:B------:R-:W-:-:S05]  /*0e80*/  IMAD.U32 R3, RZ, RZ, UR5 ;  /* 0x00000005ff037e24 */ /* 0x000fca000f8e00ff */
[----:B------:R-:W-:-:S13]  /*0e90*/  ISETP.GT.AND.EX P0, PT, R3, RZ, PT, P0 ;  /* 0x000000ff0300720c */ /* 0x000fda0003f04300 */
[----:B------:R-:W-:Y:S05]  /*0ea0*/  @!P0 EXIT ;  /* 0x000000000000894d */ /* 0x000fea0003800000 */
[----:B------:R-:W-:Y:S01]  /*0eb0*/  IADD3 R16, P0, R17, R0, RZ ;  /* 0x0000000011107210 */ /* 0x000fe20007f1e0ff */
[----:B------:R-:W-:-:S04]  /*0ec0*/  HFMA2.MMA R0, -RZ, RZ, 0, 0 ;  /* 0x00000000ff007435 */ /* 0x000fc800000001ff */
[----:B------:R-:W-:Y:S02]  /*0ed0*/  IMAD.X R17, RZ, RZ, R2, P0 ;  /* 0x000000ffff117224 */ /* 0x000fe400000e0602 */
[----:B------:R-:W-:-:S04]  /*0ee0*/  IMAD.WIDE.U32 R26, R16, c[0x0][0x1b8], RZ ;  /* 0x00006e00101a7a25 */ /* 0x000fc800078e00ff */
[----:B------:R-:W-:Y:S02]  /*0ef0*/  IMAD R3, R17, c[0x0][0x1b8], RZ ;  /* 0x00006e0011037a24 */ /* 0x000fe400078e02ff */
[----:B------:R-:W-:Y:S02]  /*0f00*/  IMAD.MOV.U32 R2, RZ, RZ, RZ ;  /* 0x000000ffff027224 */ /* 0x000fe400078e00ff */
[----:B------:R-:W-:-:S04]  /*0f10*/  IMAD R3, R16, c[0x0][0x1bc], R3 ;  /* 0x00006f0010037a24 */ /* 0x000fc800078e0203 */
[----:B------:R-:W-:Y:S02]  /*0f20*/  IMAD.IADD R3, R27, 0x1, R3 ;  /* 0x000000011b037824 */ /* 0x000fe400078e0203 */
.L_x_300:
        /* <DEDUP_REMOVED lines=43> */
[----:B0-----:R-:W-:Y:S02]  /*11e0*/  IMAD R13, R8, c[0x0][0x1c4], R9 ;  /* 0x00007100080d7a24 */ /* 0x001fe400078e0209 */
[----:B------:R-:W2:Y:S01]  /*11f0*/  LDG.E.128 R8, [R22.64] ;  /* 0x0000000616087981 */ /* 0x000ea2000c1e1d00 */
        /* <DEDUP_REMOVED lines=18> */
[----:B------:R-:W-:-:S04]  /*1320*/  IMAD.WIDE.U32 R4, R8, c[0x0][0x1c0], R30 ;  /* 0x0000700008047a25 */ /* 0x000fc800078e001e */
[----:B0-----:R-:W-:Y:S02]  /*1330*/  IMAD R13, R8, c[0x0][0x1c4], R9 ;  /* 0x00007100080d7a24 */ /* 0x001fe400078e0209 */
        /* <DEDUP_REMOVED lines=19> */
[----:B------:R-:W-:-:S04]  /*1470*/  IMAD.WIDE.U32 R4, R28, c[0x0][0x1c0], R30 ;  /* 0x000070001c047a25 */ /* 0x000fc800078e001e */
[----:B0-----:R-:W-:Y:S02]  /*1480*/  IMAD R13, R28, c[0x0][0x1c4], R9 ;  /* 0x000071001c0d7a24 */ /* 0x001fe400078e0209 */
[----:B------:R-:W2:Y:S01]  /*1490*/  LDG.E.128 R8, [R22.64+0x20] ;  /* 0x0000200616087981 */ /* 0x000ea2000c1e1d00 */
[----:B------:R-:W-:Y:S02]  /*14a0*/  LEA R30, P0, R4, c[0x0][0x198], 0x4 ;  /* 0x00006600041e7a11 */ /* 0x000fe400078020ff */
[----:B------:R-:W-:-:S04]  /*14b0*/  IADD3 R5, R5, R13, RZ ;  /* 0x0000000d05057210 */ /* 0x000fc80007ffe0ff */
        /* <DEDUP_REMOVED lines=11> */
.L_x_298:
[----:B------:R-:W-:Y:S05]  /*1570*/  BSYNC B1 ;  /* 0x0000000000017941 */ /* 0x000fea0003800000 */
.L_x_297:
[----:B------:R-:W-:-:S04]  /*1580*/  LOP3.LUT R9, RZ, R20, RZ, 0x33, !PT ;  /* 0x00000014ff097212 */ /* 0x000fc800078e33ff */
[----:B------:R-:W-:Y:S02]  /*1590*/  IADD3 R6, P1, R24, R9, RZ ;  /* 0x0000000918067210 */ /* 0x000fe40007f3e0ff */
[----:B------:R-:W-:Y:S02]  /*15a0*/  LOP3.LUT R9, RZ, R21, RZ, 0x33, !PT ;  /* 0x00000015ff097212 */ /* 0x000fe400078e33ff */
[----:B------:R-:W-:-:S03]  /*15b0*/  ISETP.GE.U32.AND P0, PT, R6, 0x3, PT ;  /* 0x000000030600780c */ /* 0x000fc60003f06070 */
[----:B------:R-:W-:-:S05]  /*15c0*/  IMAD.X R6, R25, 0x1, R9, P1 ;  /* 0x0000000119067824 */ /* 0x000fca00008e0609 */
[----:B------:R-:W-:-:S13]  /*15d0*/  ISETP.GE.U32.AND.EX P0, PT, R6, RZ, PT, P0 ;  /* 0x000000ff0600720c */ /* 0x000fda0003f06100 */
[----:B------:R-:W-:Y:S05]  /*15e0*/  @!P0 BRA `(.L_x_296) ;  /* 0x0000052000008947 */ /* 0x000fea0003800000 */
.L_x_299:
[----:B------:R-:W-:-:S04]  /*15f0*/  IMAD R9, R2, c[0x0][0x1d0], RZ ;  /* 0x0000740002097a24 */ /* 0x000fc800078e02ff */
[C---:B------:R-:W-:Y:S02]  /*1600*/  IMAD R11, R0.reuse, c[0x0][0x1d4], R9 ;  /* 0x00007500000b7a24 */ /* 0x040fe400078e0209 */
[----:B------:R-:W-:-:S05]  /*1610*/  IMAD.WIDE.U32 R8, R0, c[0x0][0x1d0], R4 ;  /* 0x0000740000087a25 */ /* 0x000fca00078e0004 */
[----:B------:R-:W-:Y:S02]  /*1620*/  IADD3 R9, R11, R9, RZ ;  /* 0x000000090b097210 */ /* 0x000fe40007ffe0ff */
        /* <DEDUP_REMOVED lines=62> */
[----:B------:R-:W-:Y:S02]  /*1a10*/  LEA R34, P0, R12, c[0x0][0x198], 0x4 ;  /* 0x000066000c227a11 */ /* 0x000fe400078020ff */
[----:B------:R-:W-:-:S04]  /*1a20*/  IADD3 R13, R13, R15, RZ ;  /* 0x0000000f0d0d7210 */ /* 0x000fc80007ffe0ff */
[----:B------:R-:W-:-:S05]  /*1a30*/  LEA.HI.X R35, R12, c[0x0][0x19c], R13, 0x4, P0 ;  /* 0x000067000c237a11 */ /* 0x000fca00000f240d */
[----:B------:R-:W3:Y:S01]  /*1a40*/  LDG.E.128 R12, [R34.64] ;  /* 0x00000006220c7981 */ /* 0x000ee2000c1e1d00 */
[----:B------:R-:W-:-:S05]  /*1a50*/  IADD3 R4, P0, R4, 0x4, RZ ;  /* 0x0000000404047810 */ /* 0x000fca0007f1e0ff */
[----:B------:R-:W-:Y:S01]  /*1a60*/  IMAD.X R5, RZ, RZ, R5, P0 ;  /* 0x000000ffff057224 */ /* 0x000fe200000e0605 */
[----:B------:R-:W-:-:S04]  /*1a70*/  ISETP.GE.U32.AND P0, PT, R4, R24, PT ;  /* 0x000000180400720c */ /* 0x000fc80003f06070 */
[----:B------:R-:W-:Y:S01]  /*1a80*/  ISETP.GE.AND.EX P0, PT, R5, R25, PT, P0 ;  /* 0x000000190500720c */ /* 0x000fe20003f06300 */
[----:B--2---:R-:W1:-:S04]  /*1a90*/  DMUL R36, R10, c[0x0][0x1a0] ;  /* 0x000068000a247a28 */ /* 0x004e480000000000 */
[----:B------:R-:W2:-:S04]  /*1aa0*/  DMUL R10, R10, c[0x0][0x1a8] ;  /* 0x00006a000a0a7a28 */ /* 0x000e880000000000 */
[----:B-1----:R-:W3:-:S04]  /*1ab0*/  DFMA R36, R8, c[0x0][0x1a8], R36 ;  /* 0x00006a0008247a2b */ /* 0x002ec80000000024 */
[----:B--2---:R-:W1:-:S04]  /*1ac0*/  DFMA R10, R8, c[0x0][0x1a0], -R10 ;  /* 0x00006800080a7a2b */ /* 0x004e48000000080a */
[----:B---3--:R-:W-:-:S04]  /*1ad0*/  DADD R14, R36, R14 ;  /* 0x00000000240e7229 */ /* 0x008fc8000000000e */
[----:B-1----:R-:W1:-:S07]  /*1ae0*/  DADD R12, R10, R12 ;  /* 0x000000000a0c7229 */ /* 0x002e4e000000000c */
[----:B-1----:R0:W-:Y:S01]  /*1af0*/  STG.E.128 [R34.64], R12 ;  /* 0x0000000c22007986 */ /* 0x0021e2000c101d06 */
[----:B------:R-:W-:Y:S05]  /*1b00*/  @!P0 BRA `(.L_x_299) ;  /* 0xfffffae000008947 */ /* 0x000fea000383ffff */
.L_x_296:
[----:B------:R-:W-:Y:S05]  /*1b10*/  BSYNC B0 ;  /* 0x0000000000007941 */ /* 0x000fea0003800000 */
.L_x_295:
[----:B------:R-:W-:-:S05]  /*1b20*/  IADD3 R0, P0, R0, 0x1, RZ ;  /* 0x0000000100007810 */ /* 0x000fca0007f1e0ff */
[----:B------:R-:W-:Y:S01]  /*1b30*/  IMAD.X R2, RZ, RZ, R2, P0 ;  /* 0x000000ffff027224 */ /* 0x000fe200000e0602 */
[----:B------:R-:W-:-:S04]  /*1b40*/  ISETP.GE.U32.AND P0, PT, R0, c[0x0][0x1e0], PT ;  /* 0x0000780000007a0c */ /* 0x000fc80003f06070 */
[----:B------:R-:W-:-:S13]  /*1b50*/  ISETP.GE.AND.EX P0, PT, R2, c[0x0][0x1e4], PT, P0 ;  /* 0x0000790002007a0c */ /* 0x000fda0003f06300 */
[----:B------:R-:W-:Y:S05]  /*1b60*/  @!P0 BRA `(.L_x_300) ;  /* 0xfffff3c000008947 */ /* 0x000fea000383ffff */
[----:B------:R-:W-:Y:S05]  /*1b70*/  EXIT ;  /* 0x000000000000794d */ /* 0x000fea0003800000 */
.L_x_286:
[----:B-1----:R-:W-:Y:S01]  /*1b80*/  MOV R0, c[0x0][0x1e0] ;  /* 0x0000780000007a02 */ /* 0x002fe20000000f00 */
[----:B------:R-:W-:-:S03]  /*1b90*/  IMAD.MOV.U32 R4, RZ, RZ, c[0x0][0x1e4] ;  /* 0x00007900ff047624 */ /* 0x000fc600078e00ff */
[----:B------:R-:W-:Y:S02]  /*1ba0*/  ISETP.GE.U32.AND P0, PT, R0, 0x1, PT ;  /* 0x000000010000780c */ /* 0x000fe40003f06070 */
[----:B------:R-:W-:Y:S02]  /*1bb0*/  IADD3 R0, P1, R2, c[0x0][0x170], RZ ;  /* 0x00005c0002007a10 */ /* 0x000fe40007f3e0ff */
[----:B------:R-:W-:Y:S02]  /*1bc0*/  ISETP.GE.AND.EX P0, PT, R4, RZ, PT, P0 ;  /* 0x000000ff0400720c */ /* 0x000fe40003f06300 */
[----:B------:R-:W-:-:S11]  /*1bd0*/  IADD3.X R2, R3, c[0x0][0x174], RZ, P1, !PT ;  /* 0x00005d0003027a10 */ /* 0x000fd60000ffe4ff */
        /* <DEDUP_REMOVED lines=9> */
.L_x_306:
        /* <DEDUP_REMOVED lines=13> */
[----:B------:R-:W-:Y:S01]  /*1d40*/  MOV R7, R5 ;  /* 0x0000000500077202 */ /* 0x000fe20000000f00 */
[----:B------:R-:W-:Y:S01]  /*1d50*/  IMAD.MOV.U32 R6, RZ, RZ, R24 ;  /* 0x000000ffff067224 */ /* 0x000fe200078e0018 */
[----:B------:R-:W-:Y:S01]  /*1d60*/  BSSY B1, `(.L_x_303) ;  /* 0x0000053000017945 */ /* 0x000fe20003800000 */
[----:B------:R-:W-:Y:S01]  /*1d70*/  IMAD R8, R4, c[0x0][0x1b0], RZ ;  /* 0x00006c0004087a24 */ /* 0x000fe200078e02ff */
[----:B------:R-:W-:Y:S01]  /*1d80*/  LOP3.LUT P0, RZ, R32, 0x3, RZ, 0xc0, !PT ;  /* 0x0000000320ff7812 */ /* 0x000fe2000780c0ff */
[----:B------:R-:W-:-:S04]  /*1d90*/  IMAD.WIDE.U32 R26, R3, c[0x0][0x1b0], R6 ;  /* 0x00006c00031a7a25 */ /* 0x000fc800078e0006 */
[----:B------:R-:W-:Y:S02]  /*1da0*/  IMAD R7, R3, c[0x0][0x1b4], R8 ;  /* 0x00006d0003077a24 */ /* 0x000fe400078e0208 */
[----:B------:R-:W-:Y:S02]  /*1db0*/  IMAD.MOV.U32 R16, RZ, RZ, R20 ;  /* 0x000000ffff107224 */ /* 0x000fe400078e0014 */
[----:B------:R-:W-:Y:S01]  /*1dc0*/  IMAD.MOV.U32 R17, RZ, RZ, R21 ;  /* 0x000000ffff117224 */ /* 0x000fe200078e0015 */
[----:B------:R-:W-:-:S03]  /*1dd0*/  IADD3 R7, R27, R7, RZ ;  /* 0x000000071b077210 */ /* 0x000fc60007ffe0ff */
        /* <DEDUP_REMOVED lines=41> */
[----:B------:R-:W-:Y:S02]  /*2070*/  LEA R34, P0, R12, c[0x0][0x198], 0x4 ;  /* 0x000066000c227a11 */ /* 0x000fe400078020ff */
[----:B------:R-:W-:-:S04]  /*2080*/  IADD3 R13, R13, R15, RZ ;  /* 0x0000000f0d0d7210 */ /* 0x000fc80007ffe0ff */
        /* <DEDUP_REMOVED lines=31> */
[----:B0-----:R0:W-:Y:S04]  /*2280*/  STG.E.128 [R32.64], R12 ;  /* 0x0000000c20007986 */ /* 0x0011e8000c101d06 */
.L_x_304:
[----:B------:R-:W-:Y:S05]  /*2290*/  BSYNC B1 ;  /* 0x0000000000017941 */ /* 0x000fea0003800000 */
.L_x_303:
[----:B------:R-:W-:-:S04]  /*22a0*/  LOP3.LUT R9, RZ, R20, RZ, 0x33, !PT ;  /* 0x00000014ff097212 */ /* 0x000fc800078e33ff */
[----:B------:R-:W-:Y:S02]  /*22b0*/  IADD3 R6, P1, R28, R9, RZ ;  /* 0x000000091c067210 */ /* 0x000fe40007f3e0ff */
[----:B------:R-:W-:Y:S02]  /*22c0*/  LOP3.LUT R9, RZ, R21, RZ, 0x33, !PT ;  /* 0x00000015ff097212 */ /* 0x000fe400078e33ff */
[----:B------:R-:W-:-:S03]  /*22d0*/  ISETP.GE.U32.AND P0, PT, R6, 0x3, PT ;  /* 0x000000030600780c */ /* 0x000fc60003f06070 */
[----:B------:R-:W-:-:S05]  /*22e0*/  IMAD.X R6, R29, 0x1, R9, P1 ;  /* 0x000000011d067824 */ /* 0x000fca00008e0609 */
[----:B------:R-:W-:-:S13]  /*22f0*/  ISETP.GE.U32.AND.EX P0, PT, R6, RZ, PT, P0 ;  /* 0x000000ff0600720c */ /* 0x000fda0003f06100 */
[----:B------:R-:W-:Y:S05]  /*2300*/  @!P0 BRA `(.L_x_302) ;  /* 0x0000052000008947 */ /* 0x000fea0003800000 */
.L_x_305:
        /* <DEDUP_REMOVED lines=70> */
[----:B------:R-:W-:-:S04]  /*2770*/  IADD3 R16, P0, R16, 0x4, RZ ;  /* 0x0000000410107810 */ /* 0x000fc80007f1e0ff */
[----:B------:R-:W-:Y:S02]  /*2780*/  IADD3.X R17, RZ, R17, RZ, P0, !PT ;  /* 0x00000011ff117210 */ /* 0x000fe400007fe4ff */
        /* <DEDUP_REMOVED lines=10> */
.L_x_302:
[----:B------:R-:W-:Y:S05]  /*2830*/  BSYNC B0 ;  /* 0x0000000000007941 */ /* 0x000fea0003800000 */
.L_x_301:
[----:B------:R-:W-:-:S05]  /*2840*/  IADD3 R3, P0, R3, 0x1, RZ ;  /* 0x0000000103037810 */ /* 0x000fca0007f1e0ff */
[----:B------:R-:W-:Y:S01]  /*2850*/  IMAD.X R4, RZ, RZ, R4, P0 ;  /* 0x000000ffff047224 */ /* 0x000fe200000e0604 */
[----:B------:R-:W-:-:S04]  /*2860*/  ISETP.GE.U32.AND P0, PT, R3, c[0x0][0x1e0], PT ;  /* 0x0000780003007a0c */ /* 0x000fc80003f06070 */
[----:B------:R-:W-:-:S13]  /*2870*/  ISETP.GE.AND.EX P0, PT, R4, c[0x0][0x1e4], PT, P0 ;  /* 0x0000790004007a0c */ /* 0x000fda0003f06300 */
[----:B------:R-:W-:Y:S05]  /*2880*/  @!P0 BRA `(.L_x_306) ;  /* 0xfffff3e000008947 */ /* 0x000fea000383ffff */
[----:B------:R-:W1:Y:S01]  /*2890*/  S2R R3, SR_TID.X ;  /* 0x0000000000037919 */ /* 0x000e620000002100 */
[----:B------:R-:W-:Y:S02]  /*28a0*/  ULDC.64 UR4, c[0x0][0x190] ;  /* 0x0000640000047ab9 */ /* 0x000fe40000000a00 */
[----:B------:R-:W-:-:S04]  /*28b0*/  UIADD3 UR4, UP0, UR4, 0x10, URZ ;  /* 0x0000001004047890 */ /* 0x000fc8000ff1e03f */
[----:B------:R-:W-:Y:S01]  /*28c0*/  UIADD3.X UR5, URZ, UR5, URZ, UP0, !UPT ;  /* 0x000000053f057290 */ /* 0x000fe200087fe43f */
[----:B-1----:R-:W-:-:S04]  /*28d0*/  IADD3 R3, R3, 0x100, RZ ;  /* 0x0000010003037810 */ /* 0x002fc80007ffe0ff */
[----:B------:R-:W-:Y:S02]  /*28e0*/  IADD3 R16, P0, R3, R0, RZ ;  /* 0x0000000003107210 */ /* 0x000fe40007f1e0ff */
[----:B------:R-:W-:-:S03]  /*28f0*/  MOV R0, RZ ;  /* 0x000000ff00007202 */ /* 0x000fc60000000f00 */
[----:B------:R-:W-:Y:S02]  /*2900*/  IMAD.X R17, RZ, RZ, R2, P0 ;  /* 0x000000ffff117224 */ /* 0x000fe400000e0602 */
[----:B------:R-:W-:-:S04]  /*2910*/  IMAD.WIDE.U32 R18, R16, c[0x0][0x1b8], RZ ;  /* 0x00006e0010127a25 */ /* 0x000fc800078e00ff */
[----:B------:R-:W-:Y:S02]  /*2920*/  IMAD R3, R17, c[0x0][0x1b8], RZ ;  /* 0x00006e0011037a24 */ /* 0x000fe400078e02ff */
[----:B------:R-:W-:Y:S02]  /*2930*/  IMAD.MOV.U32 R2, RZ, RZ, RZ ;  /* 0x000000ffff027224 */ /* 0x000fe400078e00ff */
[----:B------:R-:W-:-:S04]  /*2940*/  IMAD R3, R16, c[0x0][0x1bc], R3 ;  /* 0x00006f0010037a24 */ /* 0x000fc800078e0203 */
[----:B------:R-:W-:Y:S02]  /*2950*/  IMAD.IADD R3, R19, 0x1, R3 ;  /* 0x0000000113037824 */ /* 0x000fe400078e0203 */
.L_x_312:
        /* <DEDUP_REMOVED lines=100> */
.L_x_310:
[----:B------:R-:W-:Y:S05]  /*2fa0*/  BSYNC B1 ;  /* 0x0000000000017941 */ /* 0x000fea0003800000 */
.L_x_309:
        /* <DEDUP_REMOVED lines=8> */
[----:B------:R-:W-:-:S04]  /*3030*/  IMAD.WIDE.U32 R8, R0, c[0x0][0x1d8], R4 ;  /* 0x0000760000087a25 */ /* 0x000fc800078e0004 */
[----:B0-----:R-:W-:Y:S01]  /*3040*/  IMAD R13, R0, c[0x0][0x1dc], R11 ;  /* 0x00007700000d7a24 */ /* 0x001fe200078e020b */
[----:B------:R-:W-:Y:S01]  /*3050*/  LEA R30, P0, R8, c[0x0][0x180], 0x4 ;  /* 0x00006000081e7a11 */ /* 0x000fe200078020ff */
[----:B------:R-:W-:Y:S02]  /*3060*/  IMAD R15, R2, c[0x0][0x1d0], RZ ;  /* 0x00007400020f7a24 */ /* 0x000fe400078e02ff */
[----:B------:R-:W-:Y:S01]  /*3070*/  IMAD.WIDE.U32 R10, R0, c[0x0][0x1d0], R4 ;  /* 0x00007400000a7a25 */ /* 0x000fe200078e0004 */
[----:B------:R-:W-:Y:S02]  /*3080*/  IADD3 R9, R13, R9, RZ ;  /* 0x000000090d097210 */ /* 0x000fe40007ffe0ff */
[----:B------:R-:W-:Y:S01]  /*3090*/  IADD3 R30, P1, R30, 0x20, RZ ;  /* 0x000000201e1e7810 */ /* 0x000fe20007f3e0ff */
[----:B------:R-:W-:Y:S01]  /*30a0*/  IMAD R15, R0, c[0x0][0x1d4], R15 ;  /* 0x00007500000f7a24 */ /* 0x000fe200078e020f */
[----:B------:R-:W-:Y:S02]  /*30b0*/  LEA.HI.X R8, R8, c[0x0][0x184], R9, 0x4, P0 ;  /* 0x0000610008087a11 */ /* 0x000fe400000f2409 */
[----:B------:R-:W-:Y:S01]  /*30c0*/  LEA R28, P2, R10, UR4, 0x3 ;  /* 0x000000040a1c7c11 */ /* 0x000fe2000f8418ff */
[----:B------:R-:W-:-:S02]  /*30d0*/  IMAD.IADD R29, R15, 0x1, R11 ;  /* 0x000000010f1d7824 */ /* 0x000fc400078e020b */
[----:B------:R-:W-:-:S03]  /*30e0*/  IMAD.X R31, RZ, RZ, R8, P1 ;  /* 0x000000ffff1f7224 */ /* 0x000fc600008e0608 */
[----:B------:R-:W-:-:S05]  /*30f0*/  LEA.HI.X R29, R10, UR5, R29, 0x3, P2 ;  /* 0x000000050a1d7c11 */ /* 0x000fca00090f1c1d */
.L_x_311:
[----:B------:R-:W2:Y:S01]  /*3100*/  LDG.E.64 R8, [R28.64+-0x10] ;  /* 0xfffff0061c087981 */ /* 0x000ea2000c1e1b00 */
[----:B------:R-:W-:Y:S01]  /*3110*/  MOV R6, R24 ;  /* 0x0000001800067202 */ /* 0x000fe20000000f00 */
[----:B--2---:R-:W-:-:S04]  /*3120*/  IMAD R9, R9, c[0x0][0x1c0], RZ ;  /* 0x0000700009097a24 */ /* 0x004fc800078e02ff */
[----:B0-----:R-:W-:-:S04]  /*3130*/  IMAD.WIDE.U32 R12, R8, c[0x0][0x1c0], R6 ;  /* 0x00007000080c7a25 */ /* 0x001fc800078e0006 */
[----:B------:R-:W-:Y:S02]  /*3140*/  IMAD R15, R8, c[0x0][0x1c4], R9 ;  /* 0x00007100080f7a24 */ /* 0x000fe400078e0209 */
[----:B------:R-:W2:Y:S01]  /*3150*/  LDG.E.128 R8, [R30.64+-0x20] ;  /* 0xffffe0061e087981 */ /* 0x000ea2000c1e1d00 */
        /* <DEDUP_REMOVED lines=11> */
[----:B------:R-:W2:Y:S02]  /*3210*/  LDG.E.64 R8, [R28.64+-0x8] ;  /* 0xfffff8061c087981 */ /* 0x000ea4000c1e1b00 */
[----:B--2---:R-:W-:Y:S02]  /*3220*/  IMAD R9, R9, c[0x0][0x1c0], RZ ;  /* 0x0000700009097a24 */ /* 0x004fe400078e02ff */
[----:B------:R-:W-:-:S04]  /*3230*/  IMAD.WIDE.U32 R12, R8, c[0x0][0x1c0], R6 ;  /* 0x00007000080c7a25 */ /* 0x000fc800078e0006 */
[----:B------:R-:W-:Y:S02]  /*3240*/  IMAD R15, R8, c[0x0][0x1c4], R9 ;  /* 0x00007100080f7a24 */ /* 0x000fe400078e0209 */
[----:B------:R-:W2:Y:S01]  /*3250*/  LDG.E.128 R8, [R30.64+-0x10] ;  /* 0xfffff0061e087981 */ /* 0x000ea2000c1e1d00 */
        /* <DEDUP_REMOVED lines=11> */
[----:B------:R-:W2:Y:S02]  /*3310*/  LDG.E.64 R8, [R28.64] ;  /* 0x000000061c087981 */ /* 0x000ea4000c1e1b00 */
        /* <DEDUP_REMOVED lines=19> */
[----:B------:R1:W2:Y:S01]  /*3450*/  LDG.E.128 R8, [R30.64+0x10] ;  /* 0x000010061e087981 */ /* 0x0002a2000c1e1d00 */
[----:B------:R-:W-:Y:S02]  /*3460*/  LEA R34, P0, R12, c[0x0][0x198], 0x4 ;  /* 0x000066000c227a11 */ /* 0x000fe400078020ff */
[----:B------:R-:W-:-:S04]  /*3470*/  IADD3 R13, R13, R15, RZ ;  /* 0x0000000f0d0d7210 */ /* 0x000fc80007ffe0ff */
[----:B------:R-:W-:-:S05]  /*3480*/  LEA.HI.X R35, R12, c[0x0][0x19c], R13, 0x4, P0 ;  /* 0x000067000c237a11 */ /* 0x000fca00000f240d */
[----:B------:R-:W3:Y:S01]  /*3490*/  LDG.E.128 R12, [R34.64] ;  /* 0x00000006220c7981 */ /* 0x000ee2000c1e1d00 */
[----:B------:R-:W-:Y:S02]  /*34a0*/  IADD3 R4, P0, R4, 0x4, RZ ;  /* 0x0000000404047810 */ /* 0x000fe40007f1e0ff */
[----:B------:R-:W-:Y:S02]  /*34b0*/  IADD3 R28, P2, R28, 0x20, RZ ;  /* 0x000000201c1c7810 */ /* 0x000fe40007f5e0ff */
[----:B-1----:R-:W-:Y:S01]  /*34c0*/  IADD3 R30, P1, R30, 0x40, RZ ;  /* 0x000000401e1e7810 */ /* 0x002fe20007f3e0ff */
[----:B------:R-:W-:Y:S01]  /*34d0*/  IMAD.X R5, RZ, RZ, R5, P0 ;  /* 0x000000ffff057224 */ /* 0x000fe200000e0605 */
[----:B------:R-:W-:Y:S01]  /*34e0*/  ISETP.GE.U32.AND P0, PT, R4, R26, PT ;  /* 0x0000001a0400720c */ /* 0x000fe20003f06070 */
[----:B------:R-:W-:Y:S01]  /*34f0*/  IMAD.X R29, RZ, RZ, R29, P2 ;  /* 0x000000ffff1d7224 */ /* 0x000fe200010e061d */
[----:B------:R-:W-:Y:S02]  /*3500*/  IADD3.X R31, RZ, R31, RZ, P1, !PT ;  /* 0x0000001fff1f7210 */ /* 0x000fe40000ffe4ff */
        /* <DEDUP_REMOVED lines=9> */
.L_x_308:
[----:B------:R-:W-:Y:S05]  /*35a0*/  BSYNC B0 ;  /* 0x0000000000007941 */ /* 0x000fea0003800000 */
.L_x_307:
[----:B------:R-:W-:-:S04]  /*35b0*/  IADD3 R0, P0, R0, 0x1, RZ ;  /* 0x0000000100007810 */ /* 0x000fc80007f1e0ff */
[----:B------:R-:W-:Y:S02]  /*35c0*/  IADD3.X R2, RZ, R2, RZ, P0, !PT ;  /* 0x00000002ff027210 */ /* 0x000fe400007fe4ff */
[----:B------:R-:W-:-:S04]  /*35d0*/  ISETP.GE.U32.AND P0, PT, R0, c[0x0][0x1e0], PT ;  /* 0x0000780000007a0c */ /* 0x000fc80003f06070 */
[----:B------:R-:W-:-:S13]  /*35e0*/  ISETP.GE.AND.EX P0, PT, R2, c[0x0][0x1e4], PT, P0 ;  /* 0x0000790002007a0c */ /* 0x000fda0003f06300 */
[----:B------:R-:W-:Y:S05]  /*35f0*/  @!P0 BRA `(.L_x_312) ;  /* 0xfffff36000008947 */ /* 0x000fea000383ffff */
[----:B------:R-:W-:Y:S05]  /*3600*/  EXIT ;  /* 0x000000000000794d */ /* 0x000fea0003800000 */
.L_x_313:
        /* <DEDUP_REMOVED lines=15> */
.L_x_8920:


//--------------------- .text._ZN3cub17CUB_300001_SM_8006detail8for_each13static_kernelINS2_12policy_hub_t12policy_500_tElNS2_12op_wrapper_tIlZZZZZN2at6native36add_out_dense_sparse_compressed_cudaERNS7_6TensorERKS9_SC_RKN3c106ScalarEENKUlvE_clEvENKUlvE6_clEvENKUlvE_clEvENKUlvE_clEvEUllE_N6thrust23THRUST_300001_SM_800_NS17counting_iteratorIlNSN_11use_defaultESP_SP_EEEEEEvT0_T1_ --------------------------
	.section	.text._ZN3cub17CUB_300001_SM_8006detail8for_each13static_kernelINS2_12policy_hub_t12policy_500_tElNS2_12op_wrapper_tIlZZZZZN2at6native36add_out_dense_sparse_compressed_cudaERNS7_6TensorERKS9_SC_RKN3c106ScalarEENKUlvE_clEvENKUlvE6_clEvENKUlvE_clEvENKUlvE_clEvEUllE_N6thrust23THRUST_300001_SM_800_NS17counting_iteratorIlNSN_11use_defaultESP_SP_EEEEEEvT0_T1_,"ax",@progbits
	.sectioninfo	@"SHI_REGISTERS=40"
	.align	128
        .global         _ZN3cub17CUB_300001_SM_8006detail8for_each13static_kernelINS2_12policy_hub_t12policy_500_tElNS2_12op_wrapper_tIlZZZZZN2at6native36add_out_dense_sparse_compressed_cudaERNS7_6TensorERKS9_SC_RKN3c106ScalarEENKUlvE_clEvENKUlvE6_clEvENKUlvE_clEvENKUlvE_clEvEUllE_N6thrust23THRUST_300001_SM_800_NS17counting_iteratorIlNSN_11use_defaultESP_SP_EEEEEEvT0_T1_
        .type           _ZN3cub17CUB_300001_SM_8006detail8for_each13static_kernelINS2_12policy_hub_t12policy_500_tElNS2_12op_wrapper_tIlZZZZZN2at6native36add_out_dense_sparse_compressed_cudaERNS7_6TensorERKS9_SC_RKN3c106ScalarEENKUlvE_clEvENKUlvE6_clEvENKUlvE_clEvENKUlvE_clEvEUllE_N6thrust23THRUST_300001_SM_800_NS17counting_iteratorIlNSN_11use_defaultESP_SP_EEEEEEvT0_T1_,@function
        .size           _ZN3cub17CUB_300001_SM_8006detail8for_each13static_kernelINS2_12policy_hub_t12policy_500_tElNS2_12op_wrapper_tIlZZZZZN2at6native36add_out_dense_sparse_compressed_cudaERNS7_6TensorERKS9_SC_RKN3c106ScalarEENKUlvE_clEvENKUlvE6_clEvENKUlvE_clEvENKUlvE_clEvEUllE_N6thrust23THRUST_300001_SM_800_NS17counting_iteratorIlNSN_11use_defaultESP_SP_EEEEEEvT0_T1_,(.L_x_8921 - _ZN3cub17CUB_300001_SM_8006detail8for_each13static_kernelINS2_12policy_hub_t12policy_500_tElNS2_12op_wrapper_tIlZZZZZN2at6native36add_out_dense_sparse_compressed_cudaERNS7_6TensorERKS9_SC_RKN3c106ScalarEENKUlvE_clEvENKUlvE6_clEvENKUlvE_clEvENKUlvE_clEvEUllE_N6thrust23THRUST_300001_SM_800_NS17counting_iteratorIlNSN_11use_defaultESP_SP_EEEEEEvT0_T1_)
        .other          _ZN3cub17CUB_300001_SM_8006detail8for_each13static_kernelINS2_12policy_hub_t12policy_500_tElNS2_12op_wrapper_tIlZZZZZN2at6native36add_out_dense_sparse_compressed_cudaERNS7_6TensorERKS9_SC_RKN3c106ScalarEENKUlvE_clEvENKUlvE6_clEvENKUlvE_clEvENKUlvE_clEvEUllE_N6thrust23THRUST_300001_SM_800_NS17counting_iteratorIlNSN_11use_defaultESP_SP_EEEEEEvT0_T1_,@"STO_CUDA_ENTRY STV_DEFAULT"
_ZN3cub17CUB_300001_SM_8006detail8for_each13static_kernelINS2_12policy_hub_t12policy_500_tElNS2_12op_wrapper_tIlZZZZZN2at6native36add_out_dense_sparse_compressed_cudaERNS7_6TensorERKS9_SC_RKN3c106ScalarEENKUlvE_clEvENKUlvE6_clEvENKUlvE_clEvENKUlvE_clEvEUllE_N6thrust23THRUST_300001_SM_800_NS17counting_iteratorIlNSN_11use_defaultESP_SP_EEEEEEvT0_T1_:
.text._ZN3cub17CUB_300001_SM_8006detail8for_each13static_kernelINS2_12policy_hub_t12policy_500_tElNS2_12op_wrapper_tIlZZZZZN2at6native36add_out_dense_sparse_compressed_cudaERNS7_6TensorERKS9_SC_RKN3c106ScalarEENKUlvE_clEvENKUlvE6_clEvENKUlvE_clEvENKUlvE_clEvEUllE_N6thrust23THRUST_300001_SM_800_NS17counting_iteratorIlNSN_11use_defaultESP_SP_EEEEEEvT0_T1_:
        /* <DEDUP_REMOVED lines=23> */
[----:B------:R-:W-:-:S03]  /*0170*/  IMAD.MOV.U32 R6, RZ, RZ, RZ ;  /* 0x000000ffff067224 */ /* 0x000fc600078e00ff */
[----:B------:R-:W-:Y:S01]  /*0180*/  IADD3.X R25, RZ, R2, RZ, P0, !PT ;  /* 0x00000002ff197210 */ /* 0x000fe200007fe4ff */
[----:B------:R-:W-:-:S04]  /*0190*/  IMAD.WIDE.U32 R26, R24, c[0x0][0x1b8], RZ ;  /* 0x00006e00181a7a25 */ /* 0x000fc800078e00ff */
[----:B------:R-:W-:-:S04]  /*01a0*/  IMAD R3, R25, c[0x0][0x1b8], RZ ;  /* 0x00006e0019037a24 */ /* 0x000fc800078e02ff */
[----:B------:R-:W-:-:S04]  /*01b0*/  IMAD R3, R24, c[0x0][0x1bc], R3 ;  /* 0x00006f0018037a24 */ /* 0x000fc800078e0203 */
[----:B------:R-:W-:Y:S02]  /*01c0*/  IMAD.IADD R3, R27, 0x1, R3 ;  /* 0x000000011b037824 */ /* 0x000fe400078e0203 */
.L_x_322:
        /* <DEDUP_REMOVED lines=20> */
[----:B------:R-:W-:Y:S01]  /*0310*/  IMAD.MOV.U32 R20, RZ, RZ, R18 ;  /* 0x000000ffff147224 */ /* 0x000fe200078e0012 */
        /* <DEDUP_REMOVED lines=10> */
[----:B------:R-:W-:Y:S01]  /*03c0*/  IMAD R9, R4, c[0x0][0x1d8], RZ ;  /* 0x0000760004097a24 */ /* 0x000fe200078e02ff */
[----:B------:R-:W-:Y:S01]  /*03d0*/  MOV R33, R7 ;  /* 0x0000000700217202 */ /* 0x000fe20000000f00 */
[----:B------:R-:W-:Y:S02]  /*03e0*/  IMAD.MOV.U32 R32, RZ, RZ, R22 ;  /* 0x000000ffff207224 */ /* 0x000fe400078e0016 */
[C---:B------:R-:W-:Y:S02]  /*03f0*/  IMAD R13, R6.reuse, c[0x0][0x1dc], R9 ;  /* 0x00007700060d7a24 */ /* 0x040fe400078e0209 */
[----:B------:R-:W-:-:S04]  /*0400*/  IMAD.WIDE.U32 R8, R6, c[0x0][0x1d8], R18 ;  /* 0x0000760006087a25 */ /* 0x000fc800078e0012 */
[----:B------:R-:W-:Y:S01]  /*0410*/  IMAD.IADD R9, R9, 0x1, R13 ;  /* 0x0000000109097824 */ /* 0x000fe200078e020d */
[----:B------:R-:W-:-:S04]  /*0420*/  LEA R28, P0, R8, c[0x0][0x180], 0x4 ;  /* 0x00006000081c7a11 */ /* 0x000fc800078020ff */
[----:B------:R-:W-:Y:S02]  /*0430*/  LEA.HI.X R29, R8, c[0x0][0x184], R9, 0x4, P0 ;  /* 0x00006100081d7a11 */ /* 0x000fe400000f2409 */
[----:B--2---:R-:W-:Y:S01]  /*0440*/  SHF.R.S32.HI R10, RZ, 0x1f, R11 ;  /* 0x0000001fff0a7819 */ /* 0x004fe2000001140b */
[----:B------:R-:W-:-:S04]  /*0450*/  IMAD.WIDE.U32 R12, R11, c[0x0][0x1c0], R32 ;  /* 0x000070000b0c7a25 */ /* 0x000fc800078e0020 */
[----:B------:R-:W-:-:S04]  /*0460*/  IMAD R10, R10, c[0x0][0x1c0], RZ ;  /* 0x000070000a0a7a24 */ /* 0x000fc800078e02ff */
[----:B------:R-:W-:Y:S02]  /*0470*/  IMAD R15, R11, c[0x0][0x1c4], R10 ;  /* 0x000071000b0f7a24 */ /* 0x000fe400078e020a */
[----:B------:R-:W2:Y:S01]  /*0480*/  LDG.E.128 R8, [R28.64] ;  /* 0x000000061c087981 */ /* 0x000ea2000c1e1d00 */
[----:B------:R-:W-:Y:S01]  /*0490*/  LEA R34, P0, R12, c[0x0][0x198], 0x4 ;  /* 0x000066000c227a11 */ /* 0x000fe200078020ff */
[----:B------:R-:W-:-:S05]  /*04a0*/  IMAD.IADD R13, R13, 0x1, R15 ;  /* 0x000000010d0d7824 */ /* 0x000fca00078e020f */
[----:B------:R-:W-:-:S05]  /*04b0*/  LEA.HI.X R35, R12, c[0x0][0x19c], R13, 0x4, P0 ;  /* 0x000067000c237a11 */ /* 0x000fca00000f240d */
[----:B------:R-:W3:Y:S01]  /*04c0*/  LDG.E.128 R12, [R34.64] ;  /* 0x00000006220c7981 */ /* 0x000ee2000c1e1d00 */
[----:B------:R-:W-:Y:S01]  /*04d0*/  ISETP.NE.AND P0, PT, R16, 0x1, PT ;  /* 0x000000011000780c */ /* 0x000fe20003f05270 */
[----:B--2---:R-:W0:-:S04]  /*04e0*/  DMUL R20, R10, c[0x0][0x1a0] ;  /* 0x000068000a147a28 */ /* 0x004e080000000000 */
[----:B------:R-:W1:-:S04]  /*04f0*/  DMUL R10, R10, c[0x0][0x1a8] ;  /* 0x00006a000a0a7a28 */ /* 0x000e480000000000 */
[----:B0-----:R-:W3:-:S04]  /*0500*/  DFMA R20, R8, c[0x0][0x1a8], R20 ;  /* 0x00006a0008147a2b */ /* 0x001ec80000000014 */
[----:B-1----:R-:W0:-:S04]  /*0510*/  DFMA R10, R8, c[0x0][0x1a0], -R10 ;  /* 0x00006800080a7a2b */ /* 0x002e08000000080a */
[----:B---3--:R1:W-:Y:S02]  /*0520*/  DADD R14, R20, R14 ;  /* 0x00000000140e7229 */ /* 0x0083e4000000000e */
[----:B-1----:R-:W-:Y:S02]  /*0530*/  IADD3 R20, R18, 0x1, RZ ;  /* 0x0000000112147810 */ /* 0x002fe40007ffe0ff */
[----:B0-----:R-:W0:-:S07]  /*0540*/  DADD R12, R10, R12 ;  /* 0x000000000a0c7229 */ /* 0x001e0e000000000c */
[----:B0-----:R0:W-:Y:S01]  /*0550*/  STG.E.128 [R34.64], R12 ;  /* 0x0000000c22007986 */ /* 0x0011e2000c101d06 */
[----:B------:R-:W-:Y:S05]  /*0560*/  @!P0 BRA `(.L_x_320) ;  /* 0x0000026000008947 */ /* 0x000fea0003800000 */
[----:B------:R-:W2:Y:S02]  /*0570*/  LDG.E R9, [R30.64+0x4] ;  /* 0x000004061e097981 */ /* 0x000ea4000c1e1900 */
[----:B--2---:R-:W-:Y:S01]  /*0580*/  SHF.R.S32.HI R8, RZ, 0x1f, R9 ;  /* 0x0000001fff087819 */ /* 0x004fe20000011409 */
[----:B0-----:R-:W-:-:S04]  /*0590*/  IMAD.WIDE.U32 R12, R9, c[0x0][0x1c0], R32 ;  /* 0x00007000090c7a25 */ /* 0x001fc800078e0020 */
[----:B------:R-:W-:-:S04]  /*05a0*/  IMAD R8, R8, c[0x0][0x1c0], RZ ;  /* 0x0000700008087a24 */ /* 0x000fc800078e02ff */
[----:B------:R-:W-:Y:S02]  /*05b0*/  IMAD R15, R9, c[0x0][0x1c4], R8 ;  /* 0x00007100090f7a24 */ /* 0x000fe400078e0208 */
[----:B------:R-:W2:Y:S01]  /*05c0*/  LDG.E.128 R8, [R28.64+0x10] ;  /* 0x000010061c087981 */ /* 0x000ea2000c1e1d00 */
        /* <DEDUP_REMOVED lines=29> */
[----:B-1----:R-:W-:Y:S02]  /*07a0*/  IADD3 R20, R18, 0x3, RZ ;  /* 0x0000000312147810 */ /* 0x002fe40007ffe0ff */
[----:B0-----:R-:W0:-:S07]  /*07b0*/  DADD R12, R10, R12 ;  /* 0x000000000a0c7229 */ /* 0x001e0e000000000c */
[----:B0-----:R0:W-:Y:S04]  /*07c0*/  STG.E.128 [R16.64], R12 ;  /* 0x0000000c10007986 */ /* 0x0011e8000c101d06 */
.L_x_320:
[----:B------:R-:W-:Y:S05]  /*07d0*/  BSYNC B2 ;  /* 0x0000000000027941 */ /* 0x000fea0003800000 */
.L_x_319:
[----:B------:R-:W-:-:S04]  /*07e0*/  LOP3.LUT R8, RZ, R18, RZ, 0x33, !PT ;  /* 0x00000012ff087212 */ /* 0x000fc800078e33ff */
[----:B------:R-:W-:-:S04]  /*07f0*/  IADD3 R8, R5, R8, RZ ;  /* 0x0000000805087210 */ /* 0x000fc80007ffe0ff */
[----:B------:R-:W-:-:S13]  /*0800*/  ISETP.GE.U32.AND P0, PT, R8, 0x3, PT ;  /* 0x000000030800780c */ /* 0x000fda0003f06070 */
[----:B------:R-:W-:Y:S05]  /*0810*/  @!P0 BRA `(.L_x_318) ;  /* 0x0000056000008947 */ /* 0x000fea0003800000 */
.L_x_321:
        /* <DEDUP_REMOVED lines=9> */
[----:B0-----:R-:W-:Y:S01]  /*08b0*/  MOV R29, R7 ;  /* 0x00000007001d7202 */ /* 0x001fe20000000f00 */
[----:B------:R-:W-:Y:S02]  /*08c0*/  IMAD.MOV.U32 R28, RZ, RZ, R22 ;  /* 0x000000ffff1c7224 */ /* 0x000fe400078e0016 */
[C---:B0-----:R-:W-:Y:S02]  /*08d0*/  IMAD R13, R6.reuse, c[0x0][0x1dc], R9 ;  /* 0x00007700060d7a24 */ /* 0x041fe400078e0209 */
        /* <DEDUP_REMOVED lines=20> */
[----:B------:R-:W2:Y:S02]  /*0a20*/  LDG.E R9, [R32.64+0x4] ;  /* 0x0000040620097981 */ /* 0x000ea4000c1e1900 */
[----:B--2---:R-:W-:Y:S01]  /*0a30*/  SHF.R.S32.HI R8, RZ, 0x1f, R9 ;  /* 0x0000001fff087819 */ /* 0x004fe20000011409 */
[----:B------:R-:W-:-:S04]  /*0a40*/  IMAD.WIDE.U32 R12, R9, c[0x0][0x1c0], R28 ;  /* 0x00007000090c7a25 */ /* 0x000fc800078e001c */
[----:B------:R-:W-:-:S04]  /*0a50*/  IMAD R8, R8, c[0x0][0x1c0], RZ ;  /* 0x0000700008087a24 */ /* 0x000fc800078e02ff */
        /* <DEDUP_REMOVED lines=36> */
[----:B------:R-:W-:Y:S02]  /*0ca0*/  LEA R28, P0, R12, c[0x0][0x198], 0x4 ;  /* 0x000066000c1c7a11 */ /* 0x000fe400078020ff */
[----:B------:R-:W-:-:S04]  /*0cb0*/  IADD3 R13, R13, R15, RZ ;  /* 0x0000000f0d0d7210 */ /* 0x000fc80007ffe0ff */
[----:B------:R-:W-:-:S05]  /*0cc0*/  LEA.HI.X R29, R12, c[0x0][0x19c], R13, 0x4, P0 ;  /* 0x000067000c1d7a11 */ /* 0x000fca00000f240d */
[----:B------:R-:W2:Y:S01]  /*0cd0*/  LDG.E.128 R12, [R28.64] ;  /* 0x000000061c0c7981 */ /* 0x000ea2000c1e1d00 */
[----:B------:R-:W-:-:S04]  /*0ce0*/  IADD3 R20, R20, 0x4, RZ ;  /* 0x0000000414147810 */ /* 0x000fc80007ffe0ff */
[----:B------:R-:W-:Y:S01]  /*0cf0*/  ISETP.GE.AND P0, PT, R20, R5, PT ;  /* 0x000000051400720c */ /* 0x000fe20003f06270 */
[----:B0-----:R-:W0:-:S04]  /*0d00*/  DMUL R16, R10, c[0x0][0x1a0] ;  /* 0x000068000a107a28 */ /* 0x001e080000000000 */
[----:B------:R-:W1:-:S04]  /*0d10*/  DMUL R10, R10, c[0x0][0x1a8] ;  /* 0x00006a000a0a7a28 */ /* 0x000e480000000000 */
[----:B0-----:R-:W2:-:S04]  /*0d20*/  DFMA R16, R8, c[0x0][0x1a8], R16 ;  /* 0x00006a0008107a2b */ /* 0x001e880000000010 */
[----:B-1----:R-:W0:-:S04]  /*0d30*/  DFMA R10, R8, c[0x0][0x1a0], -R10 ;  /* 0x00006800080a7a2b */ /* 0x002e08000000080a */
[----:B--2---:R-:W-:-:S04]  /*0d40*/  DADD R14, R16, R14 ;  /* 0x00000000100e7229 */ /* 0x004fc8000000000e */
[----:B0-----:R-:W0:-:S07]  /*0d50*/  DADD R12, R10, R12 ;  /* 0x000000000a0c7229 */ /* 0x001e0e000000000c */
[----:B0-----:R0:W-:Y:S01]  /*0d60*/  STG.E.128 [R28.64], R12 ;  /* 0x0000000c1c007986 */ /* 0x0011e2000c101d06 */
[----:B------:R-:W-:Y:S05]  /*0d70*/  @!P0 BRA `(.L_x_321) ;  /* 0xfffffaa000008947 */ /* 0x000fea000383ffff */
.L_x_318:
[----:B------:R-:W-:Y:S05]  /*0d80*/  BSYNC B1 ;  /* 0x0000000000017941 */ /* 0x000fea0003800000 */
.L_x_317:
[----:B------:R-:W-:-:S04]  /*0d90*/  IADD3 R6, R6, 0x1, RZ ;  /* 0x0000000106067810 */ /* 0x000fc80007ffe0ff */
[----:B------:R-:W-:-:S04]  /*0da0*/  ISETP.GE.U32.AND P0, PT, R6, c[0x0][0x1e0], PT ;  /* 0x0000780006007a0c */ /* 0x000fc80003f06070 */
[----:B------:R-:W-:-:S13]  /*0db0*/  ISETP.GE.AND.EX P0, PT, RZ, c[0x0][0x1e4], PT, P0 ;  /* 0x00007900ff007a0c */ /* 0x000fda0003f06300 */
[----:B------:R-:W-:Y:S05]  /*0dc0*/  @!P0 BRA `(.L_x_322) ;  /* 0xfffff40000008947 */ /* 0x000fea000383ffff */
.L_x_316:
[----:B------:R-:W-:Y:S05]  /*0dd0*/  BSYNC B0 ;  /* 0x0000000000007941 */ /* 0x000fea0003800000 */
.L_x_315:
[----:B------:R-:W1:Y:S01]  /*0de0*/  S2UR UR4, SR_CTAID.X ;  /* 0x00000000000479c3 */ /* 0x000e620000002500 */
[----:B0-----:R-:W0:Y:S01]  /*0df0*/  S2R R17, SR_TID.X ;  /* 0x0000000000117919 */ /* 0x001e220000002100 */
[----:B------:R-:W-:Y:S02]  /*0e00*/  ULDC UR5, c[0x0][0x160] ;  /* 0x0000580000057ab9 */ /* 0x000fe40000000800 */
[----:B-1----:R-:W-:Y:S01]  /*0e10*/  UIMAD UR4, UR4, -0x200, UR5 ;  /* 0xfffffe00040478a4 */ /* 0x002fe2000f8e0205 */
[----:B0-----:R-:W-:-:S03]  /*0e20*/  IADD3 R17, R17, 0x100, RZ ;  /* 0x0000010011117810 */ /* 0x001fc60007ffe0ff */
[----:B------:R-:W-:Y:S02]  /*0e30*/  USHF.R.S32.HI UR5, URZ, 0x1f, UR4 ;  /* 0x0000001f3f057899 */ /* 0x000fe40008011404 */
[----:B------:R-:W-:-:S04]  /*0e40*/  ISETP.LT.U32.AND P0, PT, R17, UR4, PT ;  /* 0x0000000411007c0c */ /* 0x000fc8000bf01070 */
[----:B------:R-:W-:-:S05]  /*0e50*/  IMAD.U32 R3, RZ, RZ, UR5 ;  /* 0x00000005ff037e24 */ /* 0x000fca000f8e00ff */
[----:B------:R-:W-:-:S13]  /*0e60*/  ISETP.GT.AND.EX P0, PT, R3, RZ, PT, P0 ;  /* 0x000000ff0300720c */ /* 0x000fda0003f04300 */
[----:B------:R-:W-:Y:S05]  /*0e70*/  @!P0 EXIT ;  /* 0x000000000000894d */ /* 0x000fea0003800000 */
[----:B------:R-:W-:Y:S01]  /*0e80*/  IADD3 R16, P0, R17, R0, RZ ;  /* 0x0000000011107210 */ /* 0x000fe20007f1e0ff */
[----:B------:R-:W-:-:S04]  /*0e90*/  IMAD.MOV.U32 R0, RZ, RZ, RZ ;  /* 0x000000ffff007224 */ /* 0x000fc800078e00ff */
[----:B------:R-:W-:Y:S02]  /*0ea0*/  IMAD.X R17, RZ, RZ, R2, P0 ;  /* 0x000000ffff117224 */ /* 0x000fe400000e0602 */
[----:B------:R-:W-:-:S04]  /*0eb0*/  IMAD.WIDE.U32 R24, R16, c[0x0][0x1b8], RZ ;  /* 0x00006e0010187a25 */ /* 0x000fc800078e00ff */
[----:B------:R-:W-:-:S04]  /*0ec0*/  IMAD R3, R17, c[0x0][0x1b8], RZ ;  /* 0x00006e0011037a24 */ /* 0x000fc800078e02ff */
[----:B------:R-:W-:-:S05]  /*0ed0*/  IMAD R3, R16, c[0x0][0x1bc], R3 ;  /* 0x00006f0010037a24 */ /* 0x000fca00078e0203 */
[----:B------:R-:W-:Y:S02]  /*0ee0*/  IADD3 R3, R25, R3, RZ ;  /* 0x0000000319037210 */ /* 0x000fe40007ffe0ff */
.L_x_328:
        /* <DEDUP_REMOVED lines=12> */
[----:B------:R-:W-:Y:S01]  /*0fb0*/  MOV R7, R3 ;  /* 0x0000000300077202 */ /* 0x000fe20000000f00 */
        /* <DEDUP_REMOVED lines=22> */
[----:B------:R-:W-:Y:S01]  /*1120*/  IMAD.MOV.U32 R29, RZ, RZ, R5 ;  /* 0x000000ffff1d7224 */ /* 0x000fe200078e0005 */
[----:B------:R-:W-:Y:S02]  /*1130*/  IADD3 R9, R9, R13, RZ ;  /* 0x0000000d09097210 */ /* 0x000fe40007ffe0ff */
        /* <DEDUP_REMOVED lines=11> */
[----:B------:R-:W-:Y:S02]  /*11f0*/  ISETP.NE.AND P0, PT, R7, 0x1, PT ;  /* 0x000000010700780c */ /* 0x000fe40003f05270 */
[----:B------:R-:W-:Y:S01]  /*1200*/  IADD3 R6, R20, 0x1, RZ ;  /* 0x0000000114067810 */ /* 0x000fe20007ffe0ff */
        /* <DEDUP_REMOVED lines=14> */
[----:B------:R-:W-:Y:S02]  /*12f0*/  LEA R30, P0, R12, c[0x0][0x198], 0x4 ;  /* 0x000066000c1e7a11 */ /* 0x000fe400078020ff */
[----:B------:R-:W-:-:S04]  /*1300*/  IADD3 R13, R13, R15, RZ ;  /* 0x0000000f0d0d7210 */ /* 0x000fc80007ffe0ff */
        /* <DEDUP_REMOVED lines=13> */
[----:B--2---:R-:W-:-:S05]  /*13e0*/  SHF.R.S32.HI R6, RZ, 0x1f, R27 ;  /* 0x0000001fff067819 */ /* 0x004fca000001141b */
[----:B------:R-:W-:Y:S02]  /*13f0*/  IMAD R8, R6, c[0x0][0x1c0], RZ ;  /* 0x0000700006087a24 */ /* 0x000fe400078e02ff */
[----:B------:R-:W-:-:S04]  /*1400*/  IMAD.WIDE.U32 R6, R27, c[0x0][0x1c0], R28 ;  /* 0x000070001b067a25 */ /* 0x000fc800078e001c */
[----:B0-----:R-:W-:Y:S02]  /*1410*/  IMAD R13, R27, c[0x0][0x1c4], R8 ;  /* 0x000071001b0d7a24 */ /* 0x001fe400078e0208 */
        /* <DEDUP_REMOVED lines=13> */
.L_x_326:
[----:B------:R-:W-:Y:S05]  /*14f0*/  BSYNC B1 ;  /* 0x0000000000017941 */ /* 0x000fea0003800000 */
.L_x_325:
[----:B------:R-:W-:-:S05]  /*1500*/  LOP3.LUT R7, RZ, R20, RZ, 0x33, !PT ;  /* 0x00000014ff077212 */ /* 0x000fca00078e33ff */
[----:B------:R-:W-:-:S05]  /*1510*/  IMAD.IADD R7, R4, 0x1, R7 ;  /* 0x0000000104077824 */ /* 0x000fca00078e0207 */
[----:B------:R-:W-:-:S13]  /*1520*/  ISETP.GE.U32.AND P0, PT, R7, 0x3, PT ;  /* 0x000000030700780c */ /* 0x000fda0003f06070 */
[----:B------:R-:W-:Y:S05]  /*1530*/  @!P0 BRA `(.L_x_324) ;  /* 0x0000056000008947 */ /* 0x000fea0003800000 */
.L_x_327:
[----:B------:R-:W-:Y:S01]  /*1540*/  SHF.R.S32.HI R7, RZ, 0x1f, R6 ;  /* 0x0000001fff077819 */ /* 0x000fe20000011406 */
[----:B------:R-:W-:-:S04]  /*1550*/  IMAD R9, R2, c[0x0][0x1d0], RZ ;  /* 0x0000740002097a24 */ /* 0x000fc800078e02ff */
[C---:B------:R-:W-:Y:S02]  /*1560*/  IMAD R11, R0.reuse, c[0x0][0x1d4], R9 ;  /* 0x00007500000b7a24 */ /* 0x040fe400078e0209 */
[----:B------:R-:W-:-:S04]  /*1570*/  IMAD.WIDE.U32 R8, R0, c[0x0][0x1d0], R6 ;  /* 0x0000740000087a25 */ /* 0x000fc800078e0006 */
[----:B------:R-:W-:Y:S01]  /*1580*/  IMAD.IADD R9, R11, 0x1, R9 ;  /* 0x000000010b097824 */ /* 0x000fe200078e0209 */
[----:B0-----:R-:W-:-:S04]  /*1590*/  LEA R30, P0, R8, c[0x0][0x190], 0x2 ;  /* 0x00006400081e7a11 */ /* 0x001fc800078010ff */
        /* <DEDUP_REMOVED lines=80> */
.L_x_324:
[----:B------:R-:W-:Y:S05]  /*1aa0*/  BSYNC B0 ;  /* 0x0000000000007941 */ /* 0x000fea0003800000 */
.L_x_323:
[----:B------:R-:W-:-:S04]  /*1ab0*/  IADD3 R0, R0, 0x1, RZ ;  /* 0x0000000100007810 */ /* 0x000fc80007ffe0ff */
[----:B------:R-:W-:-:S04]  /*1ac0*/  ISETP.GE.U32.AND P0, PT, R0, c[0x0][0x1e0], PT ;  /* 0x0000780000007a0c */ /* 0x000fc80003f06070 */
[----:B------:R-:W-:-:S13]  /*1ad0*/  ISETP.GE.AND.EX P0, PT, RZ, c[0x0][0x1e4], PT, P0 ;  /* 0x00007900ff007a0c */ /* 0x000fda0003f06300 */
[----:B------:R-:W-:Y:S05]  /*1ae0*/  @!P0 BRA `(.L_x_328) ;  /* 0xfffff40000008947 */ /* 0x000fea000383ffff */
[----:B------:R-:W-:Y:S05]  /*1af0*/  EXIT ;  /* 0x000000000000794d */ /* 0x000fea0003800000 */
.L_x_314:
[----:B-1----:R-:W-:Y:S01]  /*1b00*/  IMAD.MOV.U32 R0, RZ, RZ, c[0x0][0x1e0] ;  /* 0x00007800ff007624 */ /* 0x002fe200078e00ff */
[----:B------:R-:W-:-:S04]  /*1b10*/  MOV R4, c[0x0][0x1e4] ;  /* 0x0000790000047a02 */ /* 0x000fc80000000f00 */
        /* <DEDUP_REMOVED lines=12> */
.L_x_334:
        /* <DEDUP_REMOVED lines=12> */
[----:B------:R-:W-:Y:S01]  /*1ca0*/  IMAD.IADD R16, R5, 0x1, -R18 ;  /* 0x0000000105107824 */ /* 0x000fe200078e0a12 */
[----:B------:R-:W-:Y:S01]  /*1cb0*/  MOV R9, R3 ;  /* 0x0000000300097202 */ /* 0x000fe20000000f00 */
[----:B------:R-:W-:Y:S01]  /*1cc0*/  IMAD R7, R4, c[0x0][0x1b0], RZ ;  /* 0x00006c0004077a24 */ /* 0x000fe200078e02ff */
[----:B------:R-:W-:Y:S01]  /*1cd0*/  BSSY B1, `(.L_x_331) ;  /* 0x0000051000017945 */ /* 0x000fe20003800000 */
[----:B------:R-:W-:Y:S01]  /*1ce0*/  IMAD.MOV.U32 R8, RZ, RZ, R24 ;  /* 0x000000ffff087224 */ /* 0x000fe200078e0018 */
        /* <DEDUP_REMOVED lines=79> */
.L_x_332:
[----:B------:R-:W-:Y:S05]  /*21e0*/  BSYNC B1 ;  /* 0x0000000000017941 */ /* 0x000fea0003800000 */
.L_x_331:
[----:B------:R-:W-:-:S05]  /*21f0*/  LOP3.LUT R8, RZ, R18, RZ, 0x33, !PT ;  /* 0x00000012ff087212 */ /* 0x000fca00078e33ff */
[----:B------:R-:W-:-:S05]  /*2200*/  IMAD.IADD R8, R5, 0x1, R8 ;  /* 0x0000000105087824 */ /* 0x000fca00078e0208 */
[----:B------:R-:W-:-:S13]  /*2210*/  ISETP.GE.U32.AND P0, PT, R8, 0x3, PT ;  /* 0x000000030800780c */ /* 0x000fda0003f06070 */
[----:B------:R-:W-:Y:S05]  /*2220*/  @!P0 BRA `(.L_x_330) ;  /* 0x0000056000008947 */ /* 0x000fea0003800000 */
.L_x_333:
        /* <DEDUP_REMOVED lines=9> */
[----:B0-----:R-:W-:Y:S02]  /*22c0*/  IMAD.MOV.U32 R28, RZ, RZ, R26 ;  /* 0x000000ffff1c7224 */ /* 0x001fe400078e001a */
[C---:B0-----:R-:W-:Y:S02]  /*22d0*/  IMAD R13, R6.reuse, c[0x0][0x1dc], R9 ;  /* 0x00007700060d7a24 */ /* 0x041fe400078e0209 */
        /* <DEDUP_REMOVED lines=75> */
.L_x_330:
[----:B------:R-:W-:Y:S05]  /*2790*/  BSYNC B0 ;  /* 0x0000000000007941 */ /* 0x000fea0003800000 */
.L_x_329:
[----:B------:R-:W-:-:S04]  /*27a0*/  IADD3 R6, R6, 0x1, RZ ;  /* 0x0000000106067810 */ /* 0x000fc80007ffe0ff */
[----:B------:R-:W-:-:S04]  /*27b0*/  ISETP.GE.U32.AND P0, PT, R6, c[0x0][0x1e0], PT ;  /* 0x0000780006007a0c */ /* 0x000fc80003f06070 */
[----:B------:R-:W-:-:S13]  /*27c0*/  ISETP.GE.AND.EX P0, PT, RZ, c[0x0][0x1e4], PT, P0 ;  /* 0x00007900ff007a0c */ /* 0x000fda0003f06300 */
[----:B------:R-:W-:Y:S05]  /*27d0*/  @!P0 BRA `(.L_x_334) ;  /* 0xfffff40000008947 */ /* 0x000fea000383ffff */
[----:B------:R-:W1:Y:S01]  /*27e0*/  S2R R3, SR_TID.X ;  /* 0x0000000000037919 */ /* 0x000e620000002100 */
[----:B------:R-:W-:Y:S01]  /*27f0*/  IMAD.MOV.U32 R20, RZ, RZ, RZ ;  /* 0x000000ffff147224 */ /* 0x000fe200078e00ff */
[----:B-1----:R-:W-:-:S04]  /*2800*/  IADD3 R3, R3, 0x100, RZ ;  /* 0x0000010003037810 */ /* 0x002fc80007ffe0ff */
[----:B------:R-:W-:-:S05]  /*2810*/  IADD3 R22, P0, R3, R0, RZ ;  /* 0x0000000003167210 */ /* 0x000fca0007f1e0ff */
[----:B------:R-:W-:Y:S02]  /*2820*/  IMAD.X R23, RZ, RZ, R2, P0 ;  /* 0x000000ffff177224 */ /* 0x000fe400000e0602 */
[----:B------:R-:W-:-:S04]  /*2830*/  IMAD.WIDE.U32 R24, R22, c[0x0][0x1b8], RZ ;  /* 0x00006e0016187a25 */ /* 0x000fc800078e00ff */
[----:B------:R-:W-:-:S04]  /*2840*/  IMAD R3, R23, c[0x0][0x1b8], RZ ;  /* 0x00006e0017037a24 */ /* 0x000fc800078e02ff */
[----:B------:R-:W-:-:S05]  /*2850*/  IMAD R3, R22, c[0x0][0x1bc], R3 ;  /* 0x00006f0016037a24 */ /* 0x000fca00078e0203 */
[----:B------:R-:W-:Y:S02]  /*2860*/  IADD3 R3, R25, R3, RZ ;  /* 0x0000000319037210 */ /* 0x000fe40007ffe0ff */
.L_x_340:
        /* <DEDUP_REMOVED lines=19> */
[----:B------:R-:W-:Y:S02]  /*29a0*/  IMAD R9, R2, c[0x0][0x1d8], RZ ;  /* 0x0000760002097a24 */ /* 0x000fe400078e02ff */
[C---:B------:R-:W-:Y:S02]  /*29b0*/  IMAD R5, R20.reuse, c[0x0][0x1b4], R7 ;  /* 0x00006d0014057a24 */ /* 0x040fe400078e0207 */
[----:B0-----:R-:W-:-:S03]  /*29c0*/  IMAD.WIDE.U32 R16, R20, c[0x0][0x1d8], RZ ;  /* 0x0000760014107a25 */ /* 0x001fc600078e00ff */
        /* <DEDUP_REMOVED lines=13> */
[----:B------:R-:W-:Y:S01]  /*2aa0*/  IADD3 R8, P0, R18, R16, RZ ;  /* 0x0000001012087210 */ /* 0x000fe20007f1e0ff */
[----:B------:R-:W-:Y:S02]  /*2ab0*/  IMAD.MOV.U32 R32, RZ, RZ, R26 ;  /* 0x000000ffff207224 */ /* 0x000fe400078e001a */
[----:B------:R-:W-:Y:S01]  /*2ac0*/  IMAD.MOV.U32 R33, RZ, RZ, R5 ;  /* 0x000000ffff217224 */ /* 0x000fe200078e0005 */
[----:B------:R-:W-:Y:S02]  /*2ad0*/  IADD3.X R11, R19, R7, RZ, P0, !PT ;  /* 0x00000007130b7210 */ /* 0x000fe400007fe4ff */
        /* <DEDUP_REMOVED lines=41> */
[----:B------:R-:W2:Y:S04]  /*2d70*/  LDG.E R31, [R30.64+0x8] ;  /* 0x000008061e1f7981 */ /* 0x000ea8000c1e1900 */
[----:B------:R-:W3:Y:S01]  /*2d80*/  LDG.E.128 R8, [R28.64+0x20] ;  /* 0x000020061c087981 */ /* 0x000ee2000c1e1d00 */
[----:B--2---:R-:W-:Y:S01]  /*2d90*/  SHF.R.S32.HI R4, RZ, 0x1f, R31 ;  /* 0x0000001fff047819 */ /* 0x004fe2000001141f */
[----:B0-----:R-:W-:-:S04]  /*2da0*/  IMAD.WIDE.U32 R12, R31, c[0x0][0x1c0], R32 ;  /* 0x000070001f0c7a25 */ /* 0x001fc800078e0020 */
[----:B------:R-:W-:-:S04]  /*2db0*/  IMAD R4, R4, c[0x0][0x1c0], RZ ;  /* 0x0000700004047a24 */ /* 0x000fc800078e02ff */
[----:B------:R-:W-:Y:S01]  /*2dc0*/  IMAD R15, R31, c[0x0][0x1c4], R4 ;  /* 0x000071001f0f7a24 */ /* 0x000fe200078e0204 */
[----:B------:R-:W-:-:S03]  /*2dd0*/  LEA R32, P0, R12, c[0x0][0x198], 0x4 ;  /* 0x000066000c207a11 */ /* 0x000fc600078020ff */
[----:B------:R-:W-:-:S05]  /*2de0*/  IMAD.IADD R13, R13, 0x1, R15 ;  /* 0x000000010d0d7824 */ /* 0x000fca00078e020f */
[----:B------:R-:W-:-:S05]  /*2df0*/  LEA.HI.X R33, R12, c[0x0][0x19c], R13, 0x4, P0 ;  /* 0x000067000c217a11 */ /* 0x000fca00000f240d */
[----:B------:R-:W2:Y:S01]  /*2e00*/  LDG.E.128 R12, [R32.64] ;  /* 0x00000006200c7981 */ /* 0x000ea2000c1e1d00 */
[----:B---3--:R-:W0:-:S04]  /*2e10*/  DMUL R34, R10, c[0x0][0x1a0] ;  /* 0x000068000a227a28 */ /* 0x008e080000000000 */
[----:B------:R-:W1:-:S04]  /*2e20*/  DMUL R10, R10, c[0x0][0x1a8] ;  /* 0x00006a000a0a7a28 */ /* 0x000e480000000000 */
[----:B0-----:R-:W2:-:S04]  /*2e30*/  DFMA R34, R8, c[0x0][0x1a8], R34 ;  /* 0x00006a0008227a2b */ /* 0x001e880000000022 */
[----:B-1----:R-:W0:Y:S01]  /*2e40*/  DFMA R10, R8, c[0x0][0x1a0], -R10 ;  /* 0x00006800080a7a2b */ /* 0x002e22000000080a */
[----:B------:R-:W-:-:S03]  /*2e50*/  IADD3 R6, R18, 0x3, RZ ;  /* 0x0000000312067810 */ /* 0x000fc60007ffe0ff */
[----:B--2---:R-:W-:-:S04]  /*2e60*/  DADD R14, R34, R14 ;  /* 0x00000000220e7229 */ /* 0x004fc8000000000e */
[----:B0-----:R-:W0:-:S07]  /*2e70*/  DADD R12, R10, R12 ;  /* 0x000000000a0c7229 */ /* 0x001e0e000000000c */
[----:B0-----:R0:W-:Y:S04]  /*2e80*/  STG.E.128 [R32.64], R12 ;  /* 0x0000000c20007986 */ /* 0x0011e8000c101d06 */
.L_x_338:
[----:B------:R-:W-:Y:S05]  /*2e90*/  BSYNC B1 ;  /* 0x0000000000017941 */ /* 0x000fea0003800000 */
.L_x_337:
[----:B------:R-:W-:-:S04]  /*2ea0*/  LOP3.LUT R9, RZ, R18, RZ, 0x33, !PT ;  /* 0x00000012ff097212 */ /* 0x000fc800078e33ff */
[----:B------:R-:W-:-:S04]  /*2eb0*/  IADD3 R9, R0, R9, RZ ;  /* 0x0000000900097210 */ /* 0x000fc80007ffe0ff */
[----:B------:R-:W-:-:S13]  /*2ec0*/  ISETP.GE.U32.AND P0, PT, R9, 0x3, PT ;  /* 0x000000030900780c */ /* 0x000fda0003f06070 */
[----:B------:R-:W-:Y:S05]  /*2ed0*/  @!P0 BRA `(.L_x_336) ;  /* 0x000005b000008947 */ /* 0x000fea0003800000 */
[--C-:B------:R-:W-:Y:S01]  /*2ee0*/  SHF.R.S32.HI R9, RZ, 0x1f, R6.reuse ;  /* 0x0000001fff097819 */ /* 0x100fe20000011406 */
[----:B------:R-:W-:Y:S01]  /*2ef0*/  IMAD R11, R2, c[0x0][0x1d0], RZ ;  /* 0x00007400020b7a24 */ /* 0x000fe200078e02ff */
[----:B------:R-:W-:Y:S01]  /*2f00*/  LEA R2, P0, R16, c[0x0][0x180], 0x4 ;  /* 0x0000600010027a11 */ /* 0x000fe200078020ff */
[----:B------:R-:W-:Y:S01]  /*2f10*/  IMAD.MOV.U32 R8, RZ, RZ, R6 ;  /* 0x000000ffff087224 */ /* 0x000fe200078e0006 */
[----:B------:R-:W-:Y:S01]  /*2f20*/  MOV R4, R6 ;  /* 0x0000000600047202 */ /* 0x000fe20000000f00 */
[----:B------:R-:W-:Y:S01]  /*2f30*/  IMAD R11, R20, c[0x0][0x1d4], R11 ;  /* 0x00007500140b7a24 */ /* 0x000fe200078e020b */
[----:B------:R-:W-:Y:S01]  /*2f40*/  LEA.HI.X R7, R16, c[0x0][0x184], R7, 0x4, P0 ;  /* 0x0000610010077a11 */ /* 0x000fe200000f2407 */
[----:B------:R-:W-:-:S04]  /*2f50*/  IMAD.WIDE.U32 R8, R20, c[0x0][0x1d0], R8 ;  /* 0x0000740014087a25 */ /* 0x000fc800078e0008 */
[----:B------:R-:W-:Y:S01]  /*2f60*/  IMAD.IADD R29, R11, 0x1, R9 ;  /* 0x000000010b1d7824 */ /* 0x000fe200078e0209 */
[----:B------:R-:W-:-:S04]  /*2f70*/  LEA R28, P1, R8, c[0x0][0x190], 0x2 ;  /* 0x00006400081c7a11 */ /* 0x000fc800078210ff */
[----:B------:R-:W-:-:S05]  /*2f80*/  LEA.HI.X R29, R8, c[0x0][0x194], R29, 0x2, P1 ;  /* 0x00006500081d7a11 */ /* 0x000fca00008f141d */
.L_x_339:
[----:B------:R-:W2:Y:S01]  /*2f90*/  LDG.E R11, [R28.64] ;  /* 0x000000061c0b7981 */ /* 0x000ea2000c1e1900 */
[----:B------:R-:W-:Y:S02]  /*2fa0*/  IMAD.MOV.U32 R9, RZ, RZ, R7 ;  /* 0x000000ffff097224 */ /* 0x000fe400078e0007 */
[----:B0-----:R-:W-:Y:S02]  /*2fb0*/  IMAD.MOV.U32 R30, RZ, RZ, R26 ;  /* 0x000000ffff1e7224 */ /* 0x001fe400078e001a */
[----:B------:R-:W-:Y:S01]  /*2fc0*/  IMAD.MOV.U32 R31, RZ, RZ, R5 ;  /* 0x000000ffff1f7224 */ /* 0x000fe200078e0005 */
[----:B--2---:R-:W-:-:S03]  /*2fd0*/  SHF.R.S32.HI R8, RZ, 0x1f, R11 ;  /* 0x0000001fff087819 */ /* 0x004fc6000001140b */
[----:B0-----:R-:W-:-:S04]  /*2fe0*/  IMAD.WIDE.U32 R12, R11, c[0x0][0x1c0], R30 ;  /* 0x000070000b0c7a25 */ /* 0x001fc800078e001e */
[----:B------:R-:W-:Y:S01]  /*2ff0*/  IMAD R10, R8, c[0x0][0x1c0], RZ ;  /* 0x00007000080a7a24 */ /* 0x000fe200078e02ff */
[----:B------:R-:W-:-:S03]  /*3000*/  MOV R8, R2 ;  /* 0x0000000200087202 */ /* 0x000fc60000000f00 */
[----:B------:R-:W-:Y:S02]  /*3010*/  IMAD R15, R11, c[0x0][0x1c4], R10 ;  /* 0x000071000b0f7a24 */ /* 0x000fe400078e020a */
[----:B------:R-:W-:Y:S01]  /*3020*/  IMAD.WIDE R32, R4, 0x10, R8 ;  /* 0x0000001004207825 */ /* 0x000fe200078e0208 */
[----:B------:R-:W-:-:S04]  /*3030*/  LEA R34, P0, R12, c[0x0][0x198], 0x4 ;  /* 0x000066000c227a11 */ /* 0x000fc800078020ff */
[----:B------:R-:W2:Y:S01]  /*3040*/  LDG.E.128 R8, [R32.64] ;  /* 0x0000000620087981 */ /* 0x000ea2000c1e1d00 */
        /* <DEDUP_REMOVED lines=54> */
[----:B------:R-:W-:Y:S02]  /*33b0*/  IADD3 R6, R6, 0x4, RZ ;  /* 0x0000000406067810 */ /* 0x000fe40007ffe0ff */
[----:B------:R-:W-:Y:S02]  /*33c0*/  IADD3 R2, P1, R2, 0x40, RZ ;  /* 0x0000004002027810 */ /* 0x000fe40007f3e0ff */
[----:B------:R-:W-:Y:S02]  /*33d0*/  ISETP.GE.AND P0, PT, R6, R0, PT ;  /* 0x000000000600720c */ /* 0x000fe40003f06270 */
[----:B------:R-:W-:Y:S01]  /*33e0*/  IADD3 R28, P2, R28, 0x10, RZ ;  /* 0x000000101c1c7810 */ /* 0x000fe20007f5e0ff */
[----:B------:R-:W-:-:S03]  /*33f0*/  IMAD.X R7, RZ, RZ, R7, P1 ;  /* 0x000000ffff077224 */ /* 0x000fc600008e0607 */
[----:B------:R-:W-:Y:S01]  /*3400*/  IADD3.X R29, RZ, R29, RZ, P2, !PT ;  /* 0x0000001dff1d7210 */ /* 0x000fe200017fe4ff */
        /* <DEDUP_REMOVED lines=8> */
.L_x_336:
[----:B------:R-:W-:Y:S05]  /*3490*/  BSYNC B0 ;  /* 0x0000000000007941 */ /* 0x000fea0003800000 */
.L_x_335:
[----:B------:R-:W-:-:S04]  /*34a0*/  IADD3 R20, R20, 0x1, RZ ;  /* 0x0000000114147810 */ /* 0x000fc80007ffe0ff */
[----:B------:R-:W-:-:S04]  /*34b0*/  ISETP.GE.U32.AND P0, PT, R20, c[0x0][0x1e0], PT ;  /* 0x0000780014007a0c */ /* 0x000fc80003f06070 */
[----:B------:R-:W-:-:S13]  /*34c0*/  ISETP.GE.AND.EX P0, PT, RZ, c[0x0][0x1e4], PT, P0 ;  /* 0x00007900ff007a0c */ /* 0x000fda0003f06300 */
[----:B------:R-:W-:Y:S05]  /*34d0*/  @!P0 BRA `(.L_x_340) ;  /* 0xfffff39000008947 */ /* 0x000fea000383ffff */
[----:B------:R-:W-:Y:S05]  /*34e0*/  EXIT ;  /* 0x000000000000794d */ /* 0x000fea0003800000 */
.L_x_341:
        /* <DEDUP_REMOVED lines=9> */
.L_x_8921:


//--------------------- .text._ZN3cub17CUB_300001_SM_8006detail8for_each13static_kernelINS2_12policy_hub_t12policy_500_tElNS2_12op_wrapper_tIlZZZZZN2at6native36add_out_dense_sparse_compressed_cudaERNS7_6TensorERKS9_SC_RKN3c106ScalarEENKUlvE_clEvENKUlvE5_clEvENKUlvE_clEvENKUlvE0_clEvEUllE_N6thrust23THRUST_300001_SM_800_NS17counting_iteratorIlNSN_11use_defaultESP_SP_EEEEEEvT0_T1_ --------------------------
	.section	.text._ZN3cub17CUB_300001_SM_8006detail8for_each13static_kernelINS2_12policy_hub_t12policy_500_tElNS2_12op_wrapper_tIlZZZZZN2at6native36add_out_dense_sparse_compressed_cudaERNS7_6TensorERKS9_SC_RKN3c106ScalarEENKUlvE_clEvENKUlvE5_clEvENKUlvE_clEvENKUlvE0_clEvEUllE_N6thrust23THRUST_300001_SM_800_NS17counting_iteratorIlNSN_11use_defaultESP_SP_EEEEEEvT0_T1_,"ax",@progbits
	.sectioninfo	@"SHI_REGISTERS=32"
	.align	128
        .global         _ZN3cub17CUB_300001_SM_8006detail8for_each13static_kernelINS2_12policy_hub_t12policy_500_tElNS2_12op_wrapper_tIlZZZZZN2at6native36add_out_dense_sparse_compressed_cudaERNS7_6TensorERKS9_SC_RKN3c106ScalarEENKUlvE_clEvENKUlvE5_clEvENKUlvE_clEvENKUlvE0_clEvEUllE_N6thrust23THRUST_300001_SM_800_NS17counting_iteratorIlNSN_11use_defaultESP_SP_EEEEEEvT0_T1_
        .type           _ZN3cub17CUB_300001_SM_8006detail8for_each13static_kernelINS2_12policy_hub_t12policy_500_tElNS2_12op_wrapper_tIlZZZZZN2at6native36add_out_dense_sparse_compressed_cudaERNS7_6TensorERKS9_SC_RKN3c106ScalarEENKUlvE_clEvENKUlvE5_clEvENKUlvE_clEvENKUlvE0_clEvEUllE_N6thrust23THRUST_300001_SM_800_NS17counting_iteratorIlNSN_11use_defaultESP_SP_EEEEEEvT0_T1_,@function
        .size           _ZN3cub17CUB_300001_SM_8006detail8for_each13static_kernelINS2_12policy_hub_t12policy_500_tElNS2_12op_wrapper_tIlZZZZZN2at6native36add_out_dense_sparse_compressed_cudaERNS7_6TensorERKS9_SC_RKN3c106ScalarEENKUlvE_clEvENKUlvE5_clEvENKUlvE_clEvENKUlvE0_clEvEUllE_N6thrust23THRUST_300001_SM_800_NS17counting_iteratorIlNSN_11use_defaultESP_SP_EEEEEEvT0_T1_,(.L_x_8922 - _ZN3cub17CUB_300001_SM_8006detail8for_each13static_kernelINS2_12policy_hub_t12policy_500_tElNS2_12op_wrapper_tIlZZZZZN2at6native36add_out_dense_sparse_compressed_cudaERNS7_6TensorERKS9_SC_RKN3c106ScalarEENKUlvE_clEvENKUlvE5_clEvENKUlvE_clEvENKUlvE0_clEvEUllE_N6thrust23THRUST_300001_SM_800_NS17counting_iteratorIlNSN_11use_defaultESP_SP_EEEEEEvT0_T1_)
        .other          _ZN3cub17CUB_300001_SM_8006detail8for_each13static_kernelINS2_12policy_hub_t12policy_500_tElNS2_12op_wrapper_tIlZZZZZN2at6native36add_out_dense_sparse_compressed_cudaERNS7_6TensorERKS9_SC_RKN3c106ScalarEENKUlvE_clEvENKUlvE5_clEvENKUlvE_clEvENKUlvE0_clEvEUllE_N6thrust23THRUST_300001_SM_800_NS17counting_iteratorIlNSN_11use_defaultESP_SP_EEEEEEvT0_T1_,@"STO_CUDA_ENTRY STV_DEFAULT"
_ZN3cub17CUB_300001_SM_8006detail8for_each13static_kernelINS2_12policy_hub_t12policy_500_tElNS2_12op_wrapper_tIlZZZZZN2at6native36add_out_dense_sparse_compressed_cudaERNS7_6TensorERKS9_SC_RKN3c106ScalarEENKUlvE_clEvENKUlvE5_clEvENKUlvE_clEvENKUlvE0_clEvEUllE_N6thrust23THRUST_300001_SM_800_NS17counting_iteratorIlNSN_11use_defaultESP_SP_EEEEEEvT0_T1_:
.text._ZN3cub17CUB_300001_SM_8006detail8for_each13static_kernelINS2_12policy_hub_t12policy_500_tElNS2_12op_wrapper_tIlZZZZZN2at6native36add_out_dense_sparse_compressed_cudaERNS7_6TensorERKS9_SC_RKN3c106ScalarEENKUlvE_clEvENKUlvE5_clEvENKUlvE_clEvENKUlvE0_clEvEUllE_N6thrust23THRUST_300001_SM_800_NS17counting_iteratorIlNSN_11use_defaultESP_SP_EEEEEEvT0_T1_:
        /* <DEDUP_REMOVED lines=23> */
[----:B------:R-:W-:Y:S01]  /*0170*/  HFMA2.MMA R4, -RZ, RZ, 0, 0 ;  /* 0x00000000ff047435 */ /* 0x000fe200000001ff */
[----:B------:R-:W-:-:S03]  /*0180*/  IMAD.MOV.U32 R0, RZ, RZ, RZ ;  /* 0x000000ffff007224 */ /* 0x000fc600078e00ff */
[----:B------:R-:W-:Y:S02]  /*0190*/  IMAD.X R11, RZ, RZ, R2, P0 ;  /* 0x000000ffff0b7224 */ /* 0x000fe400000e0602 */
[----:B------:R-:W-:-:S04]  /*01a0*/  IMAD.WIDE.U32 R8, R10, c[0x0][0x1a0], RZ ;  /* 0x000068000a087a25 */ /* 0x000fc800078e00ff */
[----:B------:R-:W-:-:S04]  /*01b0*/  IMAD R5, R11, c[0x0][0x1a0], RZ ;  /* 0x000068000b057a24 */ /* 0x000fc800078e02ff */
[----:B------:R-:W-:-:S04]  /*01c0*/  IMAD R5, R10, c[0x0][0x1a4], R5 ;  /* 0x000069000a057a24 */ /* 0x000fc800078e0205 */
[----:B------:R-:W-:Y:S02]  /*01d0*/  IMAD.IADD R5, R9, 0x1, R5 ;  /* 0x0000000109057824 */ /* 0x000fe400078e0205 */
.L_x_350:
        /* <DEDUP_REMOVED lines=33> */
[----:B------:R-:W-:Y:S01]  /*03f0*/  IMAD.WIDE.U32 R20, R0, c[0x0][0x1c0], R16 ;  /* 0x0000700000147a25 */ /* 0x000fe200078e0010 */
[----:B------:R-:W-:-:S03]  /*0400*/  IADD3 R15, R15, R13, RZ ;  /* 0x0000000d0f0f7210 */ /* 0x000fc60007ffe0ff */
[----:B------:R-:W-:Y:S01]  /*0410*/  IMAD R13, R0, c[0x0][0x1c4], R25 ;  /* 0x00007100000d7a24 */ /* 0x000fe200078e0219 */
[----:B------:R-:W-:-:S03]  /*0420*/  LEA R12, P0, R20, c[0x0][0x170], 0x2 ;  /* 0x00005c00140c7a11 */ /* 0x000fc600078010ff */
[----:B------:R-:W-:-:S05]  /*0430*/  IMAD.IADD R13, R21, 0x1, R13 ;  /* 0x00000001150d7824 */ /* 0x000fca00078e020d */
[----:B------:R-:W-:Y:S01]  /*0440*/  LEA.HI.X R13, R20, c[0x0][0x174], R13, 0x2, P0 ;  /* 0x00005d00140d7a11 */ /* 0x000fe200000f140d */
[----:B--2---:R-:W-:-:S04]  /*0450*/  IMAD R23, R23, c[0x0][0x1a8], RZ ;  /* 0x00006a0017177a24 */ /* 0x004fc800078e02ff */
[C---:B------:R-:W-:Y:S02]  /*0460*/  IMAD R21, R22.reuse, c[0x0][0x1ac], R23 ;  /* 0x00006b0016157a24 */ /* 0x040fe400078e0217 */
[----:B------:R-:W-:-:S04]  /*0470*/  IMAD.WIDE.U32 R22, R22, c[0x0][0x1a8], R14 ;  /* 0x00006a0016167a25 */ /* 0x000fc800078e000e */
[----:B------:R-:W-:Y:S01]  /*0480*/  IMAD.IADD R21, R23, 0x1, R21 ;  /* 0x0000000117157824 */ /* 0x000fe200078e0215 */
[----:B------:R-:W-:-:S04]  /*0490*/  LEA R20, P0, R22, c[0x0][0x188], 0x2 ;  /* 0x0000620016147a11 */ /* 0x000fc800078010ff */
[----:B------:R-:W-:Y:S02]  /*04a0*/  LEA.HI.X R21, R22, c[0x0][0x18c], R21, 0x2, P0 ;  /* 0x0000630016157a11 */ /* 0x000fe400000f1415 */
[----:B------:R-:W2:Y:S04]  /*04b0*/  LDG.E R22, [R12.64] ;  /* 0x000000060c167981 */ /* 0x000ea8000c1e1900 */
[----:B------:R-:W2:Y:S01]  /*04c0*/  LDG.E R23, [R20.64] ;  /* 0x0000000614177981 */ /* 0x000ea2000c1e1900 */
[----:B------:R-:W-:Y:S02]  /*04d0*/  ISETP.NE.U32.AND P0, PT, R26, 0x1, PT ;  /* 0x000000011a00780c */ /* 0x000fe40003f05070 */
[----:B------:R-:W-:Y:S02]  /*04e0*/  IADD3 R24, P1, R16, 0x1, RZ ;  /* 0x0000000110187810 */ /* 0x000fe40007f3e0ff */
[----:B------:R-:W-:-:S02]  /*04f0*/  ISETP.NE.AND.EX P0, PT, RZ, RZ, PT, P0 ;  /* 0x000000ffff00720c */ /* 0x000fc40003f05300 */
[----:B------:R-:W-:Y:S01]  /*0500*/  IADD3.X R25, RZ, R17, RZ, P1, !PT ;  /* 0x00000011ff197210 */ /* 0x000fe20000ffe4ff */
[----:B--2---:R-:W-:-:S05]  /*0510*/  FFMA.FTZ R23, R22, c[0x0][0x190], R23 ;  /* 0x0000640016177a23 */ /* 0x004fca0000010017 */
[----:B------:R0:W-:Y:S05]  /*0520*/  STG.E [R20.64], R23 ;  /* 0x0000001714007986 */ /* 0x0001ea000c101906 */
[----:B------:R-:W-:Y:S05]  /*0530*/  @!P0 BRA `(.L_x_348) ;  /* 0x000001d000008947 */ /* 0x000fea0003800000 */
[----:B0-----:R-:W2:Y:S02]  /*0540*/  LDG.E.64 R20, [R18.64+0x8] ;  /* 0x0000080612147981 */ /* 0x001ea4000c1e1b00 */
[----:B--2---:R-:W-:-:S04]  /*0550*/  IMAD R21, R21, c[0x0][0x1a8], RZ ;  /* 0x00006a0015157a24 */ /* 0x004fc800078e02ff */
[C---:B------:R-:W-:Y:S02]  /*0560*/  IMAD R23, R20.reuse, c[0x0][0x1ac], R21 ;  /* 0x00006b0014177a24 */ /* 0x040fe400078e0215 */
[----:B------:R-:W-:-:S04]  /*0570*/  IMAD.WIDE.U32 R20, R20, c[0x0][0x1a8], R14 ;  /* 0x00006a0014147a25 */ /* 0x000fc800078e000e */
[----:B------:R-:W-:Y:S01]  /*0580*/  IMAD.IADD R21, R21, 0x1, R23 ;  /* 0x0000000115157824 */ /* 0x000fe200078e0217 */
[----:B------:R-:W-:-:S04]  /*0590*/  LEA R22, P0, R20, c[0x0][0x188], 0x2 ;  /* 0x0000620014167a11 */ /* 0x000fc800078010ff */
[----:B------:R-:W-:Y:S02]  /*05a0*/  LEA.HI.X R23, R20, c[0x0][0x18c], R21, 0x2, P0 ;  /* 0x0000630014177a11 */ /* 0x000fe400000f1415 */
[----:B------:R-:W2:Y:S04]  /*05b0*/  LDG.E R20, [R12.64+0x4] ;  /* 0x000004060c147981 */ /* 0x000ea8000c1e1900 */
[----:B------:R-:W2:Y:S01]  /*05c0*/  LDG.E R21, [R22.64] ;  /* 0x0000000616157981 */ /* 0x000ea2000c1e1900 */
[----:B------:R-:W-:Y:S02]  /*05d0*/  ISETP.NE.U32.AND P0, PT, R26, 0x2, PT ;  /* 0x000000021a00780c */ /* 0x000fe40003f05070 */
[----:B------:R-:W-:Y:S02]  /*05e0*/  IADD3 R24, P1, R16, 0x2, RZ ;  /* 0x0000000210187810 */ /* 0x000fe40007f3e0ff */
[----:B------:R-:W-:-:S03]  /*05f0*/  ISETP.NE.AND.EX P0, PT, RZ, RZ, PT, P0 ;  /* 0x000000ffff00720c */ /* 0x000fc60003f05300 */
[----:B------:R-:W-:Y:S02]  /*0600*/  IMAD.X R25, RZ, RZ, R17, P1 ;  /* 0x000000ffff197224 */ /* 0x000fe400008e0611 */
[----:B--2---:R-:W-:-:S05]  /*0610*/  FFMA.FTZ R21, R20, c[0x0][0x190], R21 ;  /* 0x0000640014157a23 */ /* 0x004fca0000010015 */
[----:B------:R0:W-:Y:S03]  /*0620*/  STG.E [R22.64], R21 ;  /* 0x0000001516007986 */ /* 0x0001e6000c101906 */
[----:B------:R-:W-:Y:S05]  /*0630*/  @!P0 BRA `(.L_x_348) ;  /* 0x000000d000008947 */ /* 0x000fea0003800000 */
[----:B------:R-:W2:Y:S04]  /*0640*/  LDG.E.64 R18, [R18.64+0x10] ;  /* 0x0000100612127981 */ /* 0x000ea8000c1e1b00 */
[----:B------:R-:W3:Y:S01]  /*0650*/  LDG.E R12, [R12.64+0x8] ;  /* 0x000008060c0c7981 */ /* 0x000ee2000c1e1900 */
[----:B0-2---:R-:W-:Y:S02]  /*0660*/  IMAD R23, R19, c[0x0][0x1a8], RZ ;  /* 0x00006a0013177a24 */ /* 0x005fe400078e02ff */
[----:B------:R-:W-:-:S04]  /*0670*/  IMAD.WIDE.U32 R20, R18, c[0x0][0x1a8], R14 ;  /* 0x00006a0012147a25 */ /* 0x000fc800078e000e */
[----:B------:R-:W-:Y:S01]  /*0680*/  IMAD R15, R18, c[0x0][0x1ac], R23 ;  /* 0x00006b00120f7a24 */ /* 0x000fe200078e0217 */
[----:B------:R-:W-:-:S04]  /*0690*/  LEA R14, P0, R20, c[0x0][0x188], 0x2 ;  /* 0x00006200140e7a11 */ /* 0x000fc800078010ff */
[----:B------:R-:W-:-:S04]  /*06a0*/  IADD3 R15, R21, R15, RZ ;  /* 0x0000000f150f7210 */ /* 0x000fc80007ffe0ff */
[----:B------:R-:W-:-:S05]  /*06b0*/  LEA.HI.X R15, R20, c[0x0][0x18c], R15, 0x2, P0 ;  /* 0x00006300140f7a11 */ /* 0x000fca00000f140f */
[----:B------:R-:W3:Y:S01]  /*06c0*/  LDG.E R21, [R14.64] ;  /* 0x000000060e157981 */ /* 0x000ee2000c1e1900 */
[----:B------:R-:W-:-:S05]  /*06d0*/  IADD3 R24, P0, R16, 0x3, RZ ;  /* 0x0000000310187810 */ /* 0x000fca0007f1e0ff */
[----:B------:R-:W-:Y:S02]  /*06e0*/  IMAD.X R25, RZ, RZ, R17, P0 ;  /* 0x000000ffff197224 */ /* 0x000fe400000e0611 */
[----:B---3--:R-:W-:-:S05]  /*06f0*/  FFMA.FTZ R21, R12, c[0x0][0x190], R21 ;  /* 0x000064000c157a23 */ /* 0x008fca0000010015 */
[----:B------:R0:W-:Y:S02]  /*0700*/  STG.E [R14.64], R21 ;  /* 0x000000150e007986 */ /* 0x0001e4000c101906 */
.L_x_348:
[----:B------:R-:W-:Y:S05]  /*0710*/  BSYNC B2 ;  /* 0x0000000000027941 */ /* 0x000fea0003800000 */
.L_x_347:
        /* <DEDUP_REMOVED lines=8> */
[----:B0-----:R-:W-:Y:S02]  /*07a0*/  IMAD R15, R4, c[0x0][0x198], RZ ;  /* 0x00006600040f7a24 */ /* 0x001fe400078e02ff */
[----:B------:R-:W-:Y:S02]  /*07b0*/  IMAD.MOV.U32 R13, RZ, RZ, R5 ;  /* 0x000000ffff0d7224 */ /* 0x000fe400078e0005 */
[C---:B------:R-:W-:Y:S02]  /*07c0*/  IMAD R15, R0.reuse, c[0x0][0x19c], R15 ;  /* 0x00006700000f7a24 */ /* 0x040fe400078e020f */
[----:B------:R-:W-:-:S04]  /*07d0*/  IMAD.WIDE.U32 R12, R0, c[0x0][0x198], R12 ;  /* 0x00006600000c7a25 */ /* 0x000fc800078e000c */
[----:B------:R-:W-:Y:S02]  /*07e0*/  IMAD.IADD R19, R15, 0x1, R13 ;  /* 0x000000010f137824 */ /* 0x000fe400078e020d */
.L_x_349:
[----:B------:R-:W-:Y:S02]  /*07f0*/  IMAD R15, R4, c[0x0][0x1b8], RZ ;  /* 0x00006e00040f7a24 */ /* 0x000fe400078e02ff */
[----:B------:R-:W-:-:S04]  /*0800*/  IMAD.WIDE.U32 R16, R0, c[0x0][0x1b8], R24 ;  /* 0x00006e0000107a25 */ /* 0x000fc800078e0018 */
[----:B------:R-:W-:Y:S01]  /*0810*/  IMAD R15, R0, c[0x0][0x1bc], R15 ;  /* 0x00006f00000f7a24 */ /* 0x000fe200078e020f */
[----:B------:R-:W-:-:S04]  /*0820*/  LEA R14, P0, R16, c[0x0][0x180], 0x3 ;  /* 0x00006000100e7a11 */ /* 0x000fc800078018ff */
[----:B------:R-:W-:-:S04]  /*0830*/  IADD3 R15, R15, R17, RZ ;  /* 0x000000110f0f7210 */ /* 0x000fc80007ffe0ff */
[----:B------:R-:W-:-:S05]  /*0840*/  LEA.HI.X R15, R16, c[0x0][0x184], R15, 0x3, P0 ;  /* 0x00006100100f7a11 */ /* 0x000fca00000f1c0f */
[----:B0-----:R-:W2:Y:S01]  /*0850*/  LDG.E.64 R20, [R14.64] ;  /* 0x000000060e147981 */ /* 0x001ea2000c1e1b00 */
[----:B------:R-:W-:Y:S01]  /*0860*/  IMAD R17, R4, c[0x0][0x1c0], RZ ;  /* 0x0000700004117a24 */ /* 0x000fe200078e02ff */
[----:B------:R-:W-:Y:S01]  /*0870*/  MOV R18, R12 ;  /* 0x0000000c00127202 */ /* 0x000fe20000000f00 */
[----:B------:R-:W-:-:S04]  /*0880*/  IMAD.WIDE.U32 R22, R0, c[0x0][0x1c0], R24 ;  /* 0x0000700000167a25 */ /* 0x000fc800078e0018 */
        /* <DEDUP_REMOVED lines=11> */
[----:B------:R-:W2:Y:S02]  /*0940*/  LDG.E R21, [R22.64] ;  /* 0x0000000616157981 */ /* 0x000ea4000c1e1900 */
[----:B--2---:R-:W-:-:S05]  /*0950*/  FFMA.FTZ R29, R20, c[0x0][0x190], R21 ;  /* 0x00006400141d7a23 */ /* 0x004fca0000010015 */
[----:B------:R0:W-:Y:S04]  /*0960*/  STG.E [R22.64], R29 ;  /* 0x0000001d16007986 */ /* 0x0001e8000c101906 */
[----:B------:R-:W2:Y:S02]  /*0970*/  LDG.E.64 R20, [R14.64+0x8] ;  /* 0x000008060e147981 */ /* 0x000ea4000c1e1b00 */
[----:B--2---:R-:W-:-:S04]  /*0980*/  IMAD R21, R21, c[0x0][0x1a8], RZ ;  /* 0x00006a0015157a24 */ /* 0x004fc800078e02ff */
[C---:B------:R-:W-:Y:S02]  /*0990*/  IMAD R27, R20.reuse, c[0x0][0x1ac], R21 ;  /* 0x00006b00141b7a24 */ /* 0x040fe400078e0215 */
[----:B------:R-:W-:-:S05]  /*09a0*/  IMAD.WIDE.U32 R20, R20, c[0x0][0x1a8], R18 ;  /* 0x00006a0014147a25 */ /* 0x000fca00078e0012 */
[----:B------:R-:W-:Y:S02]  /*09b0*/  IADD3 R21, R21, R27, RZ ;  /* 0x0000001b15157210 */ /* 0x000fe40007ffe0ff */
[----:B------:R-:W-:-:S04]  /*09c0*/  LEA R26, P0, R20, c[0x0][0x188], 0x2 ;  /* 0x00006200141a7a11 */ /* 0x000fc800078010ff */
[----:B------:R-:W-:Y:S02]  /*09d0*/  LEA.HI.X R27, R20, c[0x0][0x18c], R21, 0x2, P0 ;  /* 0x00006300141b7a11 */ /* 0x000fe400000f1415 */
[----:B------:R-:W2:Y:S04]  /*09e0*/  LDG.E R20, [R16.64+0x4] ;  /* 0x0000040610147981 */ /* 0x000ea8000c1e1900 */
[----:B------:R-:W2:Y:S02]  /*09f0*/  LDG.E R21, [R26.64] ;  /* 0x000000061a157981 */ /* 0x000ea4000c1e1900 */
[----:B--2---:R-:W-:-:S05]  /*0a00*/  FFMA.FTZ R28, R20, c[0x0][0x190], R21 ;  /* 0x00006400141c7a23 */ /* 0x004fca0000010015 */
[----:B------:R1:W-:Y:S04]  /*0a10*/  STG.E [R26.64], R28 ;  /* 0x0000001c1a007986 */ /* 0x0003e8000c101906 */
[----:B------:R-:W2:Y:S02]  /*0a20*/  LDG.E.64 R20, [R14.64+0x10] ;  /* 0x000010060e147981 */ /* 0x000ea4000c1e1b00 */
[----:B--2---:R-:W-:-:S04]  /*0a30*/  IMAD R21, R21, c[0x0][0x1a8], RZ ;  /* 0x00006a0015157a24 */ /* 0x004fc800078e02ff */
[C---:B0-----:R-:W-:Y:S02]  /*0a40*/  IMAD R23, R20.reuse, c[0x0][0x1ac], R21 ;  /* 0x00006b0014177a24 */ /* 0x041fe400078e0215 */
[----:B------:R-:W-:-:S04]  /*0a50*/  IMAD.WIDE.U32 R20, R20, c[0x0][0x1a8], R18 ;  /* 0x00006a0014147a25 */ /* 0x000fc800078e0012 */
[----:B------:R-:W-:Y:S01]  /*0a60*/  IMAD.IADD R21, R21, 0x1, R23 ;  /* 0x0000000115157824 */ /* 0x000fe200078e0217 */
[----:B------:R-:W-:-:S04]  /*0a70*/  LEA R22, P0, R20, c[0x0][0x188], 0x2 ;  /* 0x0000620014167a11 */ /* 0x000fc800078010ff */
[----:B------:R-:W-:Y:S02]  /*0a80*/  LEA.HI.X R23, R20, c[0x0][0x18c], R21, 0x2, P0 ;  /* 0x0000630014177a11 */ /* 0x000fe400000f1415 */
[----:B------:R-:W2:Y:S04]  /*0a90*/  LDG.E R20, [R16.64+0x8] ;  /* 0x0000080610147981 */ /* 0x000ea8000c1e1900 */
[----:B------:R-:W2:Y:S02]  /*0aa0*/  LDG.E R21, [R22.64] ;  /* 0x0000000616157981 */ /* 0x000ea4000c1e1900 */
[----:B--2---:R-:W-:-:S05]  /*0ab0*/  FFMA.FTZ R29, R20, c[0x0][0x190], R21 ;  /* 0x00006400141d7a23 */ /* 0x004fca0000010015 */
[----:B------:R0:W-:Y:S04]  /*0ac0*/  STG.E [R22.64], R29 ;  /* 0x0000001d16007986 */ /* 0x0001e8000c101906 */
[----:B------:R-:W1:Y:S04]  /*0ad0*/  LDG.E.64 R14, [R14.64+0x18] ;  /* 0x000018060e0e7981 */ /* 0x000e68000c1e1b00 */
[----:B------:R-:W2:Y:S01]  /*0ae0*/  LDG.E R16, [R16.64+0xc] ;  /* 0x00000c0610107981 */ /* 0x000ea2000c1e1900 */
[----:B-1----:R-:W-:Y:S02]  /*0af0*/  IMAD R27, R15, c[0x0][0x1a8], RZ ;  /* 0x00006a000f1b7a24 */ /* 0x002fe400078e02ff */
[----:B------:R-:W-:-:S04]  /*0b00*/  IMAD.WIDE.U32 R20, R14, c[0x0][0x1a8], R18 ;  /* 0x00006a000e147a25 */ /* 0x000fc800078e0012 */
[----:B------:R-:W-:Y:S01]  /*0b10*/  IMAD R27, R14, c[0x0][0x1ac], R27 ;  /* 0x00006b000e1b7a24 */ /* 0x000fe200078e021b */
[----:B------:R-:W-:-:S04]  /*0b20*/  LEA R26, P0, R20, c[0x0][0x188], 0x2 ;  /* 0x00006200141a7a11 */ /* 0x000fc800078010ff */
[----:B------:R-:W-:-:S04]  /*0b30*/  IADD3 R21, R21, R27, RZ ;  /* 0x0000001b15157210 */ /* 0x000fc80007ffe0ff */
[----:B------:R-:W-:-:S05]  /*0b40*/  LEA.HI.X R27, R20, c[0x0][0x18c], R21, 0x2, P0 ;  /* 0x00006300141b7a11 */ /* 0x000fca00000f1415 */
[----:B------:R-:W2:Y:S01]  /*0b50*/  LDG.E R21, [R26.64] ;  /* 0x000000061a157981 */ /* 0x000ea2000c1e1900 */
[----:B------:R-:W-:-:S05]  /*0b60*/  IADD3 R24, P0, R24, 0x4, RZ ;  /* 0x0000000418187810 */ /* 0x000fca0007f1e0ff */
[----:B------:R-:W-:Y:S01]  /*0b70*/  IMAD.X R25, RZ, RZ, R25, P0 ;  /* 0x000000ffff197224 */ /* 0x000fe200000e0619 */
[----:B------:R-:W-:-:S04]  /*0b80*/  ISETP.GE.U32.AND P0, PT, R24, R6, PT ;  /* 0x000000061800720c */ /* 0x000fc80003f06070 */
[----:B------:R-:W-:Y:S01]  /*0b90*/  ISETP.GE.AND.EX P0, PT, R25, R7, PT, P0 ;  /* 0x000000071900720c */ /* 0x000fe20003f06300 */
[----:B--2---:R-:W-:-:S05]  /*0ba0*/  FFMA.FTZ R21, R16, c[0x0][0x190], R21 ;  /* 0x0000640010157a23 */ /* 0x004fca0000010015 */
[----:B------:R0:W-:Y:S07]  /*0bb0*/  STG.E [R26.64], R21 ;  /* 0x000000151a007986 */ /* 0x0001ee000c101906 */
[----:B------:R-:W-:Y:S05]  /*0bc0*/  @!P0 BRA `(.L_x_349) ;  /* 0xfffffc2000008947 */ /* 0x000fea000383ffff */
.L_x_346:
[----:B------:R-:W-:Y:S05]  /*0bd0*/  BSYNC B1 ;  /* 0x0000000000017941 */ /* 0x000fea0003800000 */
.L_x_345:
[----:B------:R-:W-:-:S04]  /*0be0*/  IADD3 R0, P0, R0, 0x1, RZ ;  /* 0x0000000100007810 */ /* 0x000fc80007f1e0ff */
[----:B------:R-:W-:Y:S02]  /*0bf0*/  IADD3.X R4, RZ, R4, RZ, P0, !PT ;  /* 0x00000004ff047210 */ /* 0x000fe400007fe4ff */
[----:B------:R-:W-:-:S04]  /*0c00*/  ISETP.GE.U32.AND P0, PT, R0, c[0x0][0x1c8], PT ;  /* 0x0000720000007a0c */ /* 0x000fc80003f06070 */
[----:B------:R-:W-:-:S13]  /*0c10*/  ISETP.GE.AND.EX P0, PT, R4, c[0x0][0x1cc], PT, P0 ;  /* 0x0000730004007a0c */ /* 0x000fda0003f06300 */
[----:B------:R-:W-:Y:S05]  /*0c20*/  @!P0 BRA `(.L_x_350) ;  /* 0xfffff5b000008947 */ /* 0x000fea000383ffff */
.L_x_344:
[----:B------:R-:W-:Y:S05]  /*0c30*/  BSYNC B0 ;  /* 0x0000000000007941 */ /* 0x000fea0003800000 */
.L_x_343:
        /* <DEDUP_REMOVED lines=11> */
[----:B------:R-:W-:-:S03]  /*0cf0*/  HFMA2.MMA R0, -RZ, RZ, 0, 0 ;  /* 0x00000000ff007435 */ /* 0x000fc600000001ff */
[----:B------:R-:W-:Y:S01]  /*0d00*/  IADD3.X R5, RZ, R2, RZ, P0, !PT ;  /* 0x00000002ff057210 */ /* 0x000fe200007fe4ff */
[----:B------:R-:W-:-:S04]  /*0d10*/  IMAD.WIDE.U32 R12, R4, c[0x0][0x1a0], RZ ;  /* 0x00006800040c7a25 */ /* 0x000fc800078e00ff */
[----:B------:R-:W-:-:S04]  /*0d20*/  IMAD R3, R5, c[0x0][0x1a0], RZ ;  /* 0x0000680005037a24 */ /* 0x000fc800078e02ff */
[----:B------:R-:W-:Y:S02]  /*0d30*/  IMAD R7, R4, c[0x0][0x1a4], R3 ;  /* 0x0000690004077a24 */ /* 0x000fe400078e0203 */
[----:B------:R-:W-:Y:S02]  /*0d40*/  IMAD.MOV.U32 R3, RZ, RZ, RZ ;  /* 0x000000ffff037224 */ /* 0x000fe400078e00ff */
[----:B------:R-:W-:Y:S02]  /*0d50*/  IMAD.IADD R7, R13, 0x1, R7 ;  /* 0x000000010d077824 */ /* 0x000fe400078e0207 */
.L_x_356:
[----:B------:R-:W-:Y:S02]  /*0d60*/  IMAD R2, R0, c[0x0][0x1b0], RZ ;  /* 0x00006c0000027a24 */ /* 0x000fe400078e02ff */
[----:B------:R-:W-:-:S04]  /*0d70*/  IMAD.WIDE.U32 R10, R3, c[0x0][0x1b0], R4 ;  /* 0x00006c00030a7a25 */ /* 0x000fc800078e0004 */
[----:B------:R-:W-:Y:S01]  /*0d80*/  IMAD R9, R3, c[0x0][0x1b4], R2 ;  /* 0x00006d0003097a24 */ /* 0x000fe200078e0202 */
[----:B------:R-:W-:-:S04]  /*0d90*/  LEA R8, P0, R10, c[0x0][0x178], 0x3 ;  /* 0x00005e000a087a11 */ /* 0x000fc800078018ff */
[----:B------:R-:W-:-:S04]  /*0da0*/  IADD3 R9, R11, R9, RZ ;  /* 0x000000090b097210 */ /* 0x000fc80007ffe0ff */
[----:B------:R-:W-:-:S05]  /*0db0*/  LEA.HI.X R9, R10, c[0x0][0x17c], R9, 0x3, P0 ;  /* 0x00005f000a097a11 */ /* 0x000fca00000f1c09 */
[----:B0-----:R-:W2:Y:S04]  /*0dc0*/  LDG.E.64 R14, [R8.64+0x8] ;  /* 0x00000806080e7981 */ /* 0x001ea8000c1e1b00 */
        /* <DEDUP_REMOVED lines=9> */
[----:B------:R-:W-:Y:S02]  /*0e60*/  MOV R9, R21 ;  /* 0x0000001500097202 */ /* 0x000fe40000000f00 */
        /* <DEDUP_REMOVED lines=16> */
[----:B------:R-:W-:-:S04]  /*0f70*/  IMAD R6, R0, c[0x0][0x1c0], RZ ;  /* 0x0000700000067a24 */ /* 0x000fc800078e02ff */
[----:B------:R-:W-:Y:S02]  /*0f80*/  IMAD R27, R3, c[0x0][0x1c4], R6 ;  /* 0x00007100031b7a24 */ /* 0x000fe400078e0206 */
[----:B--2---:R-:W-:-:S04]  /*0f90*/  IMAD R9, R19, c[0x0][0x1a8], RZ ;  /* 0x00006a0013097a24 */ /* 0x004fc800078e02ff */
[C---:B------:R-:W-:Y:S02]  /*0fa0*/  IMAD R9, R18.reuse, c[0x0][0x1ac], R9 ;  /* 0x00006b0012097a24 */ /* 0x040fe400078e0209 */
[----:B------:R-:W-:-:S05]  /*0fb0*/  IMAD.WIDE.U32 R18, R18, c[0x0][0x1a8], R10 ;  /* 0x00006a0012127a25 */ /* 0x000fca00078e000a */
[----:B------:R-:W-:Y:S01]  /*0fc0*/  IADD3 R19, R19, R9, RZ ;  /* 0x0000000913137210 */ /* 0x000fe20007ffe0ff */
[----:B------:R-:W-:Y:S01]  /*0fd0*/  IMAD.WIDE.U32 R8, R3, c[0x0][0x1c0], R20 ;  /* 0x0000700003087a25 */ /* 0x000fe200078e0014 */
[----:B------:R-:W-:-:S03]  /*0fe0*/  LEA R24, P0, R18, c[0x0][0x188], 0x2 ;  /* 0x0000620012187a11 */ /* 0x000fc600078010ff */
[----:B------:R-:W-:Y:S01]  /*0ff0*/  IMAD.IADD R9, R9, 0x1, R27 ;  /* 0x0000000109097824 */ /* 0x000fe200078e021b */
[----:B------:R-:W-:Y:S02]  /*1000*/  LEA.HI.X R25, R18, c[0x0][0x18c], R19, 0x2, P0 ;  /* 0x0000630012197a11 */ /* 0x000fe400000f1413 */
[----:B------:R-:W-:-:S04]  /*1010*/  LEA R18, P0, R8, c[0x0][0x170], 0x2 ;  /* 0x00005c0008127a11 */ /* 0x000fc800078010ff */
[----:B------:R-:W-:Y:S02]  /*1020*/  LEA.HI.X R19, R8, c[0x0][0x174], R9, 0x2, P0 ;  /* 0x00005d0008137a11 */ /* 0x000fe400000f1409 */
[----:B------:R-:W2:Y:S04]  /*1030*/  LDG.E R9, [R24.64] ;  /* 0x0000000618097981 */ /* 0x000ea8000c1e1900 */
[----:B------:R-:W2:Y:S01]  /*1040*/  LDG.E R6, [R18.64] ;  /* 0x0000000612067981 */ /* 0x000ea2000c1e1900 */
[----:B------:R-:W-:-:S04]  /*1050*/  ISETP.NE.U32.AND P0, PT, R2, 0x1, PT ;  /* 0x000000010200780c */ /* 0x000fc80003f05070 */
[----:B------:R-:W-:Y:S02]  /*1060*/  ISETP.NE.AND.EX P0, PT, RZ, RZ, PT, P0 ;  /* 0x000000ffff00720c */ /* 0x000fe40003f05300 */
[----:B------:R-:W-:Y:S01]  /*1070*/  IADD3 R8, P1, R20, 0x1, RZ ;  /* 0x0000000114087810 */ /* 0x000fe20007f3e0ff */
[----:B--2---:R-:W-:-:S05]  /*1080*/  FFMA.FTZ R27, R6, c[0x0][0x190], R9 ;  /* 0x00006400061b7a23 */ /* 0x004fca0000010009 */
[----:B------:R0:W-:Y:S01]  /*1090*/  STG.E [R24.64], R27 ;  /* 0x0000001b18007986 */ /* 0x0001e2000c101906 */
[----:B------:R-:W-:-:S04]  /*10a0*/  IADD3.X R9, RZ, R21, RZ, P1, !PT ;  /* 0x00000015ff097210 */ /* 0x000fc80000ffe4ff */
[----:B------:R-:W-:Y:S05]  /*10b0*/  @!P0 BRA `(.L_x_354) ;  /* 0x000001d000008947 */ /* 0x000fea0003800000 */
[----:B------:R-:W2:Y:S04]  /*10c0*/  LDG.E.64 R8, [R22.64+0x8] ;  /* 0x0000080616087981 */ /* 0x000ea8000c1e1b00 */
[----:B------:R-:W3:Y:S01]  /*10d0*/  LDG.E R6, [R18.64+0x4] ;  /* 0x0000040612067981 */ /* 0x000ee2000c1e1900 */
[----:B--2---:R-:W-:-:S04]  /*10e0*/  IMAD R9, R9, c[0x0][0x1a8], RZ ;  /* 0x00006a0009097a24 */ /* 0x004fc800078e02ff */
[C---:B0-----:R-:W-:Y:S02]  /*10f0*/  IMAD R25, R8.reuse, c[0x0][0x1ac], R9 ;  /* 0x00006b0008197a24 */ /* 0x041fe400078e0209 */
[----:B------:R-:W-:-:S04]  /*1100*/  IMAD.WIDE.U32 R8, R8, c[0x0][0x1a8], R10 ;  /* 0x00006a0008087a25 */ /* 0x000fc800078e000a */
[----:B------:R-:W-:Y:S01]  /*1110*/  IMAD.IADD R9, R9, 0x1, R25 ;  /* 0x0000000109097824 */ /* 0x000fe200078e0219 */
[----:B------:R-:W-:-:S04]  /*1120*/  LEA R24, P0, R8, c[0x0][0x188], 0x2 ;  /* 0x0000620008187a11 */ /* 0x000fc800078010ff */
[----:B------:R-:W-:-:S05]  /*1130*/  LEA.HI.X R25, R8, c[0x0][0x18c], R9, 0x2, P0 ;  /* 0x0000630008197a11 */ /* 0x000fca00000f1409 */
[----:B------:R-:W3:Y:S01]  /*1140*/  LDG.E R9, [R24.64] ;  /* 0x0000000618097981 */ /* 0x000ee2000c1e1900 */
[----:B------:R-:W-:-:S04]  /*1150*/  ISETP.NE.U32.AND P0, PT, R2, 0x2, PT ;  /* 0x000000020200780c */ /* 0x000fc80003f05070 */
[----:B------:R-:W-:Y:S02]  /*1160*/  ISETP.NE.AND.EX P0, PT, RZ, RZ, PT, P0 ;  /* 0x000000ffff00720c */ /* 0x000fe40003f05300 */
[----:B------:R-:W-:Y:S01]  /*1170*/  IADD3 R8, P1, R20, 0x2, RZ ;  /* 0x0000000214087810 */ /* 0x000fe20007f3e0ff */
[----:B---3--:R-:W-:-:S05]  /*1180*/  FFMA.FTZ R27, R6, c[0x0][0x190], R9 ;  /* 0x00006400061b7a23 */ /* 0x008fca0000010009 */
[----:B------:R0:W-:Y:S01]  /*1190*/  STG.E [R24.64], R27 ;  /* 0x0000001b18007986 */ /* 0x0001e2000c101906 */
[----:B------:R-:W-:-:S04]  /*11a0*/  IADD3.X R9, RZ, R21, RZ, P1, !PT ;  /* 0x00000015ff097210 */ /* 0x000fc80000ffe4ff */
[----:B------:R-:W-:Y:S05]  /*11b0*/  @!P0 BRA `(.L_x_354) ;  /* 0x000000d000008947 */ /* 0x000fea0003800000 */
[----:B------:R-:W2:Y:S04]  /*11c0*/  LDG.E.64 R22, [R22.64+0x10] ;  /* 0x0000100616167981 */ /* 0x000ea8000c1e1b00 */
[----:B------:R-:W3:Y:S01]  /*11d0*/  LDG.E R18, [R18.64+0x8] ;  /* 0x0000080612127981 */ /* 0x000ee2000c1e1900 */
[----:B0-2---:R-:W-:Y:S02]  /*11e0*/  IMAD R25, R23, c[0x0][0x1a8], RZ ;  /* 0x00006a0017197a24 */ /* 0x005fe400078e02ff */
[----:B------:R-:W-:-:S04]  /*11f0*/  IMAD.WIDE.U32 R8, R22, c[0x0][0x1a8], R10 ;  /* 0x00006a0016087a25 */ /* 0x000fc800078e000a */
[----:B------:R-:W-:Y:S01]  /*1200*/  IMAD R25, R22, c[0x0][0x1ac], R25 ;  /* 0x00006b0016197a24 */ /* 0x000fe200078e0219 */
[----:B------:R-:W-:-:S03]  /*1210*/  LEA R24, P0, R8, c[0x0][0x188], 0x2 ;  /* 0x0000620008187a11 */ /* 0x000fc600078010ff */
[----:B------:R-:W-:-:S05]  /*1220*/  IMAD.IADD R9, R9, 0x1, R25 ;  /* 0x0000000109097824 */ /* 0x000fca00078e0219 */
[----:B------:R-:W-:-:S05]  /*1230*/  LEA.HI.X R25, R8, c[0x0][0x18c], R9, 0x2, P0 ;  /* 0x0000630008197a11 */ /* 0x000fca00000f1409 */
[----:B------:R-:W3:Y:S01]  /*1240*/  LDG.E R9, [R24.64] ;  /* 0x0000000618097981 */ /* 0x000ee2000c1e1900 */
[----:B------:R-:W-:Y:S01]  /*1250*/  IADD3 R8, P0, R20, 0x3, RZ ;  /* 0x0000000314087810 */ /* 0x000fe20007f1e0ff */
[----:B---3--:R-:W-:-:S05]  /*1260*/  FFMA.FTZ R27, R18, c[0x0][0x190], R9 ;  /* 0x00006400121b7a23 */ /* 0x008fca0000010009 */
[----:B------:R0:W-:Y:S01]  /*1270*/  STG.E [R24.64], R27 ;  /* 0x0000001b18007986 */ /* 0x0001e2000c101906 */
[----:B------:R-:W-:-:S03]  /*1280*/  IADD3.X R9, RZ, R21, RZ, P0, !PT ;  /* 0x00000015ff097210 */ /* 0x000fc600007fe4ff */
.L_x_354:
[----:B------:R-:W-:Y:S05]  /*1290*/  BSYNC B1 ;  /* 0x0000000000017941 */ /* 0x000fea0003800000 */
.L_x_353:
[----:B------:R-:W-:-:S04]  /*12a0*/  LOP3.LUT R19, RZ, R20, RZ, 0x33, !PT ;  /* 0x00000014ff137212 */ /* 0x000fc800078e33ff */
[----:B------:R-:W-:Y:S02]  /*12b0*/  IADD3 R2, P1, R14, R19, RZ ;  /* 0x000000130e027210 */ /* 0x000fe40007f3e0ff */
[----:B------:R-:W-:Y:S02]  /*12c0*/  LOP3.LUT R19, RZ, R21, RZ, 0x33, !PT ;  /* 0x00000015ff137212 */ /* 0x000fe400078e33ff */
[----:B------:R-:W-:-:S03]  /*12d0*/  ISETP.GE.U32.AND P0, PT, R2, 0x3, PT ;  /* 0x000000030200780c */ /* 0x000fc60003f06070 */
[----:B------:R-:W-:-:S05]  /*12e0*/  IMAD.X R2, R15, 0x1, R19, P1 ;  /* 0x000000010f027824 */ /* 0x000fca00008e0613 */
[----:B------:R-:W-:-:S13]  /*12f0*/  ISETP.GE.U32.AND.EX P0, PT, R2, RZ, PT, P0 ;  /* 0x000000ff0200720c */ /* 0x000fda0003f06100 */
[----:B------:R-:W-:Y:S05]  /*1300*/  @!P0 BRA `(.L_x_352) ;  /* 0x000003e000008947 */ /* 0x000fea0003800000 */
.L_x_355:
[----:B------:R-:W-:Y:S02]  /*1310*/  IMAD R2, R0, c[0x0][0x1b8], RZ ;  /* 0x00006e0000027a24 */ /* 0x000fe400078e02ff */
[----:B------:R-:W-:-:S04]  /*1320*/  IMAD.WIDE.U32 R18, R3, c[0x0][0x1b8], R8 ;  /* 0x00006e0003127a25 */ /* 0x000fc800078e0008 */
[----:B------:R-:W-:Y:S01]  /*1330*/  IMAD R21, R3, c[0x0][0x1bc], R2 ;  /* 0x00006f0003157a24 */ /* 0x000fe200078e0202 */
[----:B------:R-:W-:-:S04]  /*1340*/  LEA R20, P0, R18, c[0x0][0x180], 0x3 ;  /* 0x0000600012147a11 */ /* 0x000fc800078018ff */
[----:B------:R-:W-:-:S04]  /*1350*/  IADD3 R19, R21, R19, RZ ;  /* 0x0000001315137210 */ /* 0x000fc80007ffe0ff */
[----:B------:R-:W-:-:S05]  /*1360*/  LEA.HI.X R21, R18, c[0x0][0x184], R19, 0x3, P0 ;  /* 0x0000610012157a11 */ /* 0x000fca00000f1c13 */
[----:B0-----:R-:W2:Y:S01]  /*1370*/  LDG.E.64 R24, [R20.64] ;  /* 0x0000000614187981 */ /* 0x001ea2000c1e1b00 */
[----:B------:R-:W-:Y:S02]  /*1380*/  IMAD R2, R0, c[0x0][0x1c0], RZ ;  /* 0x0000700000027a24 */ /* 0x000fe400078e02ff */
[----:B------:R-:W-:-:S04]  /*1390*/  IMAD.WIDE.U32 R22, R3, c[0x0][0x1c0], R8 ;  /* 0x0000700003167a25 */ /* 0x000fc800078e0008 */
[----:B------:R-:W-:Y:S01]  /*13a0*/  IMAD R19, R3, c[0x0][0x1c4], R2 ;  /* 0x0000710003137a24 */ /* 0x000fe200078e0202 */
[----:B------:R-:W-:Y:S01]  /*13b0*/  LEA R18, P0, R22, c[0x0][0x170], 0x2 ;  /* 0x00005c0016127a11 */ /* 0x000fe200078010ff */
[----:B------:R-:W-:-:S03]  /*13c0*/  IMAD.MOV.U32 R10, RZ, RZ, R16 ;  /* 0x000000ffff0a7224 */ /* 0x000fc600078e0010 */
[----:B------:R-:W-:-:S04]  /*13d0*/  IADD3 R19, R19, R23, RZ ;  /* 0x0000001713137210 */ /* 0x000fc80007ffe0ff */
[----:B------:R-:W-:-:S05]  /*13e0*/  LEA.HI.X R19, R22, c[0x0][0x174], R19, 0x2, P0 ;  /* 0x00005d0016137a11 */ /* 0x000fca00000f1413 */
[----:B------:R-:W3:Y:S01]  /*13f0*/  LDG.E R2, [R18.64] ;  /* 0x0000000612027981 */ /* 0x000ee2000c1e1900 */
[----:B--2---:R-:W-:-:S04]  /*1400*/  IMAD R25, R25, c[0x0][0x1a8], RZ ;  /* 0x00006a0019197a24 */ /* 0x004fc800078e02ff */
[C---:B------:R-:W-:Y:S02]  /*1410*/  IMAD R23, R24.reuse, c[0x0][0x1ac], R25 ;  /* 0x00006b0018177a24 */ /* 0x040fe400078e0219 */
[----:B------:R-:W-:-:S04]  /*1420*/  IMAD.WIDE.U32 R24, R24, c[0x0][0x1a8], R10 ;  /* 0x00006a0018187a25 */ /* 0x000fc800078e000a */
[----:B------:R-:W-:Y:S01]  /*1430*/  IMAD.IADD R23, R25, 0x1, R23 ;  /* 0x0000000119177824 */ /* 0x000fe200078e0217 */
[----:B------:R-:W-:-:S04]  /*1440*/  LEA R28, P0, R24, c[0x0][0x188], 0x2 ;  /* 0x00006200181c7a11 */ /* 0x000fc800078010ff */
[----:B------:R-:W-:-:S05]  /*1450*/  LEA.HI.X R29, R24, c[0x0][0x18c], R23, 0x2, P0 ;  /* 0x00006300181d7a11 */ /* 0x000fca00000f1417 */
[----:B------:R-:W3:Y:S02]  /*1460*/  LDG.E R23, [R28.64] ;  /* 0x000000061c177981 */ /* 0x000ee4000c1e1900 */
[----:B---3--:R-:W-:-:S05]  /*1470*/  FFMA.FTZ R25, R2, c[0x0][0x190], R23 ;  /* 0x0000640002197a23 */ /* 0x008fca0000010017 */
[----:B------:R0:W-:Y:S04]  /*1480*/  STG.E [R28.64], R25 ;  /* 0x000000191c007986 */ /* 0x0001e8000c101906 */
[----:B------:R-:W2:Y:S04]  /*1490*/  LDG.E.64 R22, [R20.64+0x8] ;  /* 0x0000080614167981 */ /* 0x000ea8000c1e1b00 */
[----:B------:R-:W3:Y:S01]  /*14a0*/  LDG.E R2, [R18.64+0x4] ;  /* 0x0000040612027981 */ /* 0x000ee2000c1e1900 */
[----:B--2---:R-:W-:-:S04]  /*14b0*/  IMAD R23, R23, c[0x0][0x1a8], RZ ;  /* 0x00006a0017177a24 */ /* 0x004fc800078e02ff */
[C---:B------:R-:W-:Y:S02]  /*14c0*/  IMAD R27, R22.reuse, c[0x0][0x1ac], R23 ;  /* 0x00006b00161b7a24 */ /* 0x040fe400078e0217 */
[----:B------:R-:W-:-:S05]  /*14d0*/  IMAD.WIDE.U32 R22, R22, c[0x0][0x1a8], R10 ;  /* 0x00006a0016167a25 */ /* 0x000fca00078e000a */
[----:B------:R-:W-:Y:S02]  /*14e0*/  LEA R26, P0, R22, c[0x0][0x188], 0x2 ;  /* 0x00006200161a7a11 */ /* 0x000fe400078010ff */
[----:B------:R-:W-:-:S04]  /*14f0*/  IADD3 R23, R23, R27, RZ ;  /* 0x0000001b17177210 */ /* 0x000fc80007ffe0ff */
[----:B------:R-:W-:-:S05]  /*1500*/  LEA.HI.X R27, R22, c[0x0][0x18c], R23, 0x2, P0 ;  /* 0x00006300161b7a11 */ /* 0x000fca00000f1417 */
[----:B------:R-:W3:Y:S02]  /*1510*/  LDG.E R23, [R26.64] ;  /* 0x000000061a177981 */ /* 0x000ee4000c1e1900 */
[----:B---3--:R-:W-:-:S05]  /*1520*/  FFMA.FTZ R2, R2, c[0x0][0x190], R23 ;  /* 0x0000640002027a23 */ /* 0x008fca0000010017 */
[----:B------:R1:W-:Y:S04]  /*1530*/  STG.E [R26.64], R2 ;  /* 0x000000021a007986 */ /* 0x0003e8000c101906 */
        /* <DEDUP_REMOVED lines=13> */
[----:B--2---:R-:W-:Y:S02]  /*1610*/  IMAD R23, R21, c[0x0][0x1a8], RZ ;  /* 0x00006a0015177a24 */ /* 0x004fe400078e02ff */
[----:B-1----:R-:W-:-:S04]  /*1620*/  IMAD.WIDE.U32 R26, R20, c[0x0][0x1a8], R10 ;  /* 0x00006a00141a7a25 */ /* 0x002fc800078e000a */
[----:B------:R-:W-:Y:S01]  /*1630*/  IMAD R23, R20, c[0x0][0x1ac], R23 ;  /* 0x00006b0014177a24 */ /* 0x000fe200078e0217 */
[----:B------:R-:W-:-:S04]  /*1640*/  LEA R22, P0, R26, c[0x0][0x188], 0x2 ;  /* 0x000062001a167a11 */ /* 0x000fc800078010ff */
[----:B------:R-:W-:-:S04]  /*1650*/  IADD3 R23, R27, R23, RZ ;  /* 0x000000171b177210 */ /* 0x000fc80007ffe0ff */
[----:B------:R-:W-:-:S05]  /*1660*/  LEA.HI.X R23, R26, c[0x0][0x18c], R23, 0x2, P0 ;  /* 0x000063001a177a11 */ /* 0x000fca00000f1417 */
[----:B------:R-:W3:Y:S01]  /*1670*/  LDG.E R27, [R22.64] ;  /* 0x00000006161b7981 */ /* 0x000ee2000c1e1900 */
[----:B------:R-:W-:-:S05]  /*1680*/  IADD3 R8, P0, R8, 0x4, RZ ;  /* 0x0000000408087810 */ /* 0x000fca0007f1e0ff */
[----:B------:R-:W-:Y:S01]  /*1690*/  IMAD.X R9, RZ, RZ, R9, P0 ;  /* 0x000000ffff097224 */ /* 0x000fe200000e0609 */
[----:B------:R-:W-:-:S04]  /*16a0*/  ISETP.GE.U32.AND P0, PT, R8, R14, PT ;  /* 0x0000000e0800720c */ /* 0x000fc80003f06070 */
[----:B------:R-:W-:Y:S01]  /*16b0*/  ISETP.GE.AND.EX P0, PT, R9, R15, PT, P0 ;  /* 0x0000000f0900720c */ /* 0x000fe20003f06300 */
[----:B---3--:R-:W-:-:S05]  /*16c0*/  FFMA.FTZ R27, R18, c[0x0][0x190], R27 ;  /* 0x00006400121b7a23 */ /* 0x008fca000001001b */
[----:B------:R0:W-:Y:S07]  /*16d0*/  STG.E [R22.64], R27 ;  /* 0x0000001b16007986 */ /* 0x0001ee000c101906 */
[----:B------:R-:W-:Y:S05]  /*16e0*/  @!P0 BRA `(.L_x_355) ;  /* 0xfffffc2000008947 */ /* 0x000fea000383ffff */
.L_x_352:
[----:B------:R-:W-:Y:S05]  /*16f0*/  BSYNC B0 ;  /* 0x0000000000007941 */ /* 0x000fea0003800000 */
.L_x_351:
[----:B------:R-:W-:-:S04]  /*1700*/  IADD3 R3, P0, R3, 0x1, RZ ;  /* 0x0000000103037810 */ /* 0x000fc80007f1e0ff */
[----:B------:R-:W-:Y:S02]  /*1710*/  IADD3.X R0, RZ, R0, RZ, P0, !PT ;  /* 0x00000000ff007210 */ /* 0x000fe400007fe4ff */
[----:B------:R-:W-:-:S04]  /*1720*/  ISETP.GE.U32.AND P0, PT, R3, c[0x0][0x1c8], PT ;  /* 0x0000720003007a0c */ /* 0x000fc80003f06070 */
[----:B------:R-:W-:-:S13]  /*1730*/  ISETP.GE.AND.EX P0, PT, R0, c[0x0][0x1cc], PT, P0 ;  /* 0x0000730000007a0c */ /* 0x000fda0003f06300 */
[----:B------:R-:W-:Y:S05]  /*1740*/  @!P0 BRA `(.L_x_356) ;  /* 0xfffff61000008947 */ /* 0x000fea000383ffff */
[----:B------:R-:W-:Y:S05]  /*1750*/  EXIT ;  /* 0x000000000000794d */ /* 0x000fea0003800000 */
.L_x_342:
[----:B-1----:R-:W-:Y:S01]  /*1760*/  IMAD.MOV.U32 R2, RZ, RZ, c[0x0][0x1c8] ;  /* 0x00007200ff027624 */ /* 0x002fe200078e00ff */
[----:B------:R-:W-:-:S04]  /*1770*/  MOV R3, c[0x0][0x1cc] ;  /* 0x0000730000037a02 */ /* 0x000fc80000000f00 */
[----:B------:R-:W-:-:S04]  /*1780*/  ISETP.GE.U32.AND P0, PT, R2, 0x1, PT ;  /* 0x000000010200780c */ /* 0x000fc80003f06070 */
[----:B------:R-:W-:Y:S02]  /*1790*/  ISETP.GE.AND.EX P0, PT, R3, RZ, PT, P0 ;  /* 0x000000ff0300720c */ /* 0x000fe40003f06300 */
[----:B------:R-:W-:-:S04]  /*17a0*/  IADD3 R3, P1, R4, c[0x0][0x168], RZ ;  /* 0x00005a0004037a10 */ /* 0x000fc80007f3e0ff */
[----:B------:R-:W-:-:S07]  /*17b0*/  IADD3.X R2, R5, c[0x0][0x16c], RZ, P1, !PT ;  /* 0x00005b0005027a10 */ /* 0x000fce0000ffe4ff */
[----:B------:R-:W-:Y:S05]  /*17c0*/  @!P0 EXIT ;  /* 0x000000000000894d */ /* 0x000fea0003800000 */
[----:B------:R-:W-:-:S05]  /*17d0*/  IADD3 R8, P0, R0, R3, RZ ;  /* 0x0000000300087210 */ /* 0x000fca0007f1e0ff */
[----:B------:R-:W-:Y:S02]  /*17e0*/  IMAD.X R9, RZ, RZ, R2, P0 ;  /* 0x000000ffff097224 */ /* 0x000fe400000e0602 */
[----:B------:R-:W-:-:S04]  /*17f0*/  IMAD.WIDE.U32 R6, R8, c[0x0][0x1a0], RZ ;  /* 0x0000680008067a25 */ /* 0x000fc800078e00ff */
[----:B------:R-:W-:-:S04]  /*1800*/  IMAD R5, R9, c[0x0][0x1a0], RZ ;  /* 0x0000680009057a24 */ /* 0x000fc800078e02ff */
[----:B------:R-:W-:Y:S02]  /*1810*/  IMAD R25, R8, c[0x0][0x1a4], R5 ;  /* 0x0000690008197a24 */ /* 0x000fe400078e0205 */
[----:B------:R-:W-:-:S03]  /*1820*/  CS2R R4, SRZ ;  /* 0x0000000000047805 */ /* 0x000fc6000001ff00 */
[----:B------:R-:W-:-:S03]  /*1830*/  IADD3 R25, R7, R25, RZ ;  /* 0x0000001907197210 */ /* 0x000fc60007ffe0ff */
.L_x_362:
        /* <DEDUP_REMOVED lines=27> */
[----:B------:R-:W-:Y:S01]  /*19f0*/  MOV R18, R6 ;  /* 0x0000000600127202 */ /* 0x000fe20000000f00 */
[----:B------:R-:W-:Y:S02]  /*1a00*/  IMAD R21, R5, c[0x0][0x198], RZ ;  /* 0x0000660005157a24 */ /* 0x000fe400078e02ff */
[----:B------:R-:W-:Y:S02]  /*1a10*/  IMAD.MOV.U32 R19, RZ, RZ, R25 ;  /* 0x000000ffff137224 */ /* 0x000fe400078e0019 */
[C---:B------:R-:W-:Y:S02]  /*1a20*/  IMAD R21, R4.reuse, c[0x0][0x19c], R21 ;  /* 0x0000670004157a24 */ /* 0x040fe400078e0215 */
[----:B------:R-:W-:-:S04]  /*1a30*/  IMAD.WIDE.U32 R18, R4, c[0x0][0x198], R18 ;  /* 0x0000660004127a25 */ /* 0x000fc800078e0012 */
[----:B------:R-:W-:Y:S01]  /*1a40*/  IMAD R23, R5, c[0x0][0x1c0], RZ ;  /* 0x0000700005177a24 */ /* 0x000fe200078e02ff */
[----:B------:R-:W-:-:S03]  /*1a50*/  IADD3 R19, R19, R21, RZ ;  /* 0x0000001513137210 */ /* 0x000fc60007ffe0ff */
[----:B------:R-:W-:Y:S02]  /*1a60*/  IMAD R27, R4, c[0x0][0x1c4], R23 ;  /* 0x00007100041b7a24 */ /* 0x000fe400078e0217 */
[----:B--2---:R-:W-:-:S04]  /*1a70*/  IMAD R17, R17, c[0x0][0x1a8], RZ ;  /* 0x00006a0011117a24 */ /* 0x004fc800078e02ff */
[C---:B------:R-:W-:Y:S02]  /*1a80*/  IMAD R21, R16.reuse, c[0x0][0x1ac], R17 ;  /* 0x00006b0010157a24 */ /* 0x040fe400078e0211 */
[----:B------:R-:W-:-:S04]  /*1a90*/  IMAD.WIDE.U32 R16, R16, c[0x0][0x1a8], R18 ;  /* 0x00006a0010107a25 */ /* 0x000fc800078e0012 */
[----:B------:R-:W-:Y:S01]  /*1aa0*/  IMAD.IADD R17, R17, 0x1, R21 ;  /* 0x0000000111117824 */ /* 0x000fe200078e0215 */
[----:B------:R-:W-:Y:S01]  /*1ab0*/  LEA R22, P0, R16, c[0x0][0x188], 0x2 ;  /* 0x0000620010167a11 */ /* 0x000fe200078010ff */
[----:B------:R-:W-:-:S03]  /*1ac0*/  IMAD.WIDE.U32 R20, R4, c[0x0][0x1c0], R14 ;  /* 0x0000700004147a25 */ /* 0x000fc600078e000e */
[----:B------:R-:W-:Y:S02]  /*1ad0*/  LEA.HI.X R23, R16, c[0x0][0x18c], R17, 0x2, P0 ;  /* 0x0000630010177a11 */ /* 0x000fe400000f1411 */
[----:B------:R-:W-:Y:S02]  /*1ae0*/  IADD3 R17, R21, R27, RZ ;  /* 0x0000001b15117210 */ /* 0x000fe40007ffe0ff */
[C---:B------:R-:W-:Y:S01]  /*1af0*/  LEA R16, P0, R20.reuse, c[0x0][0x170], 0x2 ;  /* 0x00005c0014107a11 */ /* 0x040fe200078010ff */
[----:B------:R-:W2:Y:S03]  /*1b00*/  LDG.E R21, [R22.64] ;  /* 0x0000000616157981 */ /* 0x000ea6000c1e1900 */
[----:B------:R-:W-:-:S05]  /*1b10*/  LEA.HI.X R17, R20, c[0x0][0x174], R17, 0x2, P0 ;  /* 0x00005d0014117a11 */ /* 0x000fca00000f1411 */
[----:B------:R-:W2:Y:S01]  /*1b20*/  LDG.E R20, [R16.64] ;  /* 0x0000000610147981 */ /* 0x000ea2000c1e1900 */
[----:B------:R-:W-:-:S04]  /*1b30*/  ISETP.NE.U32.AND P0, PT, R24, 0x1, PT ;  /* 0x000000011800780c */ /* 0x000fc80003f05070 */
[----:B------:R-:W-:Y:S02]  /*1b40*/  ISETP.NE.AND.EX P0, PT, RZ, RZ, PT, P0 ;  /* 0x000000ffff00720c */ /* 0x000fe40003f05300 */
[----:B------:R-:W-:-:S05]  /*1b50*/  IADD3 R26, P1, R14, 0x1, RZ ;  /* 0x000000010e1a7810 */ /* 0x000fca0007f3e0ff */
[----:B------:R-:W-:Y:S02]  /*1b60*/  IMAD.X R27, RZ, RZ, R15, P1 ;  /* 0x000000ffff1b7224 */ /* 0x000fe400008e060f */
[----:B--2---:R-:W-:-:S05]  /*1b70*/  FFMA.FTZ R21, R20, c[0x0][0x190], R21 ;  /* 0x0000640014157a23 */ /* 0x004fca0000010015 */
[----:B------:R0:W-:Y:S01]  /*1b80*/  STG.E [R22.64], R21 ;  /* 0x0000001516007986 */ /* 0x0001e2000c101906 */
[----:B------:R-:W-:Y:S05]  /*1b90*/  @!P0 BRA `(.L_x_360) ;  /* 0x000001d000008947 */ /* 0x000fea0003800000 */
[----:B0-----:R-:W2:Y:S02]  /*1ba0*/  LDG.E.64 R20, [R12.64+0x8] ;  /* 0x000008060c147981 */ /* 0x001ea4000c1e1b00 */
[----:B--2---:R-:W-:-:S04]  /*1bb0*/  IMAD R21, R21, c[0x0][0x1a8], RZ ;  /* 0x00006a0015157a24 */ /* 0x004fc800078e02ff */
[C---:B------:R-:W-:Y:S02]  /*1bc0*/  IMAD R23, R20.reuse, c[0x0][0x1ac], R21 ;  /* 0x00006b0014177a24 */ /* 0x040fe400078e0215 */
[----:B------:R-:W-:-:S05]  /*1bd0*/  IMAD.WIDE.U32 R20, R20, c[0x0][0x1a8], R18 ;  /* 0x00006a0014147a25 */ /* 0x000fca00078e0012 */
[----:B------:R-:W-:Y:S02]  /*1be0*/  IADD3 R21, R21, R23, RZ ;  /* 0x0000001715157210 */ /* 0x000fe40007ffe0ff */
        /* <DEDUP_REMOVED lines=24> */
.L_x_360:
[----:B------:R-:W-:Y:S05]  /*1d70*/  BSYNC B1 ;  /* 0x0000000000017941 */ /* 0x000fea0003800000 */
.L_x_359:
        /* <DEDUP_REMOVED lines=8> */
[----:B------:R-:W-:Y:S02]  /*1e00*/  IMAD.MOV.U32 R24, RZ, RZ, R6 ;  /* 0x000000ffff187224 */ /* 0x000fe400078e0006 */
[C---:B------:R-:W-:Y:S02]  /*1e10*/  IMAD R15, R4.reuse, c[0x0][0x19c], R15 ;  /* 0x00006700040f7a24 */ /* 0x040fe400078e020f */
[----:B------:R-:W-:-:S05]  /*1e20*/  IMAD.WIDE.U32 R12, R4, c[0x0][0x198], R24 ;  /* 0x00006600040c7a25 */ /* 0x000fca00078e0018 */
[----:B0-----:R-:W-:Y:S02]  /*1e30*/  IADD3 R19, R15, R13, RZ ;  /* 0x0000000d0f137210 */ /* 0x001fe40007ffe0ff */
.L_x_361:
        /* <DEDUP_REMOVED lines=11> */
[----:B0-----:R-:W-:-:S03]  /*1ef0*/  IMAD.MOV.U32 R18, RZ, RZ, R12 ;  /* 0x000000ffff127224 */ /* 0x001fc600078e000c */
[----:B------:R-:W-:-:S04]  /*1f00*/  IADD3 R17, R17, R23, RZ ;  /* 0x0000001711117210 */ /* 0x000fc80007ffe0ff */
[----:B------:R-:W-:Y:S01]  /*1f10*/  LEA.HI.X R17, R22, c[0x0][0x174], R17, 0x2, P0 ;  /* 0x00005d0016117a11 */ /* 0x000fe200000f1411 */
[----:B--2---:R-:W-:-:S04]  /*1f20*/  IMAD R21, R21, c[0x0][0x1a8], RZ ;  /* 0x00006a0015157a24 */ /* 0x004fc800078e02ff */
[C---:B------:R-:W-:Y:S02]  /*1f30*/  IMAD R23, R20.reuse, c[0x0][0x1ac], R21 ;  /* 0x00006b0014177a24 */ /* 0x040fe400078e0215 */
[----:B------:R-:W-:-:S05]  /*1f40*/  IMAD.WIDE.U32 R20, R20, c[0x0][0x1a8], R18 ;  /* 0x00006a0014147a25 */ /* 0x000fca00078e0012 */
[----:B------:R-:W-:Y:S02]  /*1f50*/  IADD3 R21, R21, R23, RZ ;  /* 0x0000001715157210 */ /* 0x000fe40007ffe0ff */
        /* <DEDUP_REMOVED lines=9> */
[----:B------:R-:W-:-:S04]  /*1ff0*/  IMAD.WIDE.U32 R20, R20, c[0x0][0x1a8], R18 ;  /* 0x00006a0014147a25 */ /* 0x000fc800078e0012 */
[----:B------:R-:W-:Y:S01]  /*2000*/  IMAD.IADD R21, R21, 0x1, R29 ;  /* 0x0000000115157824 */ /* 0x000fe200078e021d */
[----:B------:R-:W-:-:S04]  /*2010*/  LEA R28, P0, R20, c[0x0][0x188], 0x2 ;  /* 0x00006200141c7a11 */ /* 0x000fc800078010ff */
[----:B------:R-:W-:Y:S02]  /*2020*/  LEA.HI.X R29, R20, c[0x0][0x18c], R21, 0x2, P0 ;  /* 0x00006300141d7a11 */ /* 0x000fe400000f1415 */
[----:B------:R-:W0:Y:S04]  /*2030*/  LDG.E R20, [R16.64+0x4] ;  /* 0x0000040610147981 */ /* 0x000e28000c1e1900 */
[----:B------:R-:W0:Y:S02]  /*2040*/  LDG.E R21, [R28.64] ;  /* 0x000000061c157981 */ /* 0x000e24000c1e1900 */
[----:B0-----:R-:W-:-:S05]  /*2050*/  FFMA.FTZ R24, R20, c[0x0][0x190], R21 ;  /* 0x0000640014187a23 */ /* 0x001fca0000010015 */
        /* <DEDUP_REMOVED lines=12> */
[----:B------:R-:W0:Y:S04]  /*2120*/  LDG.E.64 R14, [R14.64+0x18] ;  /* 0x000018060e0e7981 */ /* 0x000e28000c1e1b00 */
[----:B------:R-:W2:Y:S01]  /*2130*/  LDG.E R16, [R16.64+0xc] ;  /* 0x00000c0610107981 */ /* 0x000ea2000c1e1900 */
[----:B0-----:R-:W-:Y:S02]  /*2140*/  IMAD R29, R15, c[0x0][0x1a8], RZ ;  /* 0x00006a000f1d7a24 */ /* 0x001fe400078e02ff */
[----:B-1----:R-:W-:-:S04]  /*2150*/  IMAD.WIDE.U32 R20, R14, c[0x0][0x1a8], R18 ;  /* 0x00006a000e147a25 */ /* 0x002fc800078e0012 */
[----:B------:R-:W-:Y:S01]  /*2160*/  IMAD R29, R14, c[0x0][0x1ac], R29 ;  /* 0x00006b000e1d7a24 */ /* 0x000fe200078e021d */
[----:B------:R-:W-:-:S03]  /*2170*/  LEA R28, P0, R20, c[0x0][0x188], 0x2 ;  /* 0x00006200141c7a11 */ /* 0x000fc600078010ff */
[----:B------:R-:W-:-:S05]  /*2180*/  IMAD.IADD R29, R21, 0x1, R29 ;  /* 0x00000001151d7824 */ /* 0x000fca00078e021d */
[----:B------:R-:W-:-:S05]  /*2190*/  LEA.HI.X R29, R20, c[0x0][0x18c], R29, 0x2, P0 ;  /* 0x00006300141d7a11 */ /* 0x000fca00000f141d */
[----:B------:R-:W2:Y:S01]  /*21a0*/  LDG.E R18, [R28.64] ;  /* 0x000000061c127981 */ /* 0x000ea2000c1e1900 */
[----:B------:R-:W-:-:S04]  /*21b0*/  IADD3 R26, P0, R26, 0x4, RZ ;  /* 0x000000041a1a7810 */ /* 0x000fc80007f1e0ff */
[----:B------:R-:W-:Y:S02]  /*21c0*/  IADD3.X R27, RZ, R27, RZ, P0, !PT ;  /* 0x0000001bff1b7210 */ /* 0x000fe400007fe4ff */
[----:B------:R-:W-:-:S04]  /*21d0*/  ISETP.GE.U32.AND P0, PT, R26, R10, PT ;  /* 0x0000000a1a00720c */ /* 0x000fc80003f06070 */
[----:B------:R-:W-:Y:S01]  /*21e0*/  ISETP.GE.AND.EX P0, PT, R27, R11, PT, P0 ;  /* 0x0000000b1b00720c */ /* 0x000fe20003f06300 */
[----:B--2---:R-:W-:-:S05]  /*21f0*/  FFMA.FTZ R18, R16, c[0x0][0x190], R18 ;  /* 0x0000640010127a23 */ /* 0x004fca0000010012 */
[----:B------:R0:W-:Y:S07]  /*2200*/  STG.E [R28.64], R18 ;  /* 0x000000121c007986 */ /* 0x0001ee000c101906 */
[----:B------:R-:W-:Y:S05]  /*2210*/  @!P0 BRA `(.L_x_361) ;  /* 0xfffffc2000008947 */ /* 0x000fea000383ffff */
.L_x_358:
[----:B------:R-:W-:Y:S05]  /*2220*/  BSYNC B0 ;  /* 0x0000000000007941 */ /* 0x000fea0003800000 */
.L_x_357:
[----:B------:R-:W-:-:S05]  /*2230*/  IADD3 R4, P0, R4, 0x1, RZ ;  /* 0x0000000104047810 */ /* 0x000fca0007f1e0ff */
[----:B------:R-:W-:Y:S01]  /*2240*/  IMAD.X R5, RZ, RZ, R5, P0 ;  /* 0x000000ffff057224 */ /* 0x000fe200000e0605 */
[----:B------:R-:W-:-:S04]  /*2250*/  ISETP.GE.U32.AND P0, PT, R4, c[0x0][0x1c8], PT ;  /* 0x0000720004007a0c */ /* 0x000fc80003f06070 */
[----:B------:R-:W-:-:S13]  /*2260*/  ISETP.GE.AND.EX P0, PT, R5, c[0x0][0x1cc], PT, P0 ;  /* 0x0000730005007a0c */ /* 0x000fda0003f06300 */
[----:B------:R-:W-:Y:S05]  /*2270*/  @!P0 BRA `(.L_x_362) ;  /* 0xfffff5c000008947 */ /* 0x000fea000383ffff */
[----:B------:R-:W-:Y:S01]  /*2280*/  IADD3 R0, R0, 0x100, RZ ;  /* 0x0000010000007810 */ /* 0x000fe20007ffe0ff */
[----:B------:R-:W-:-:S03]  /*2290*/  IMAD.MOV.U32 R27, RZ, RZ, RZ ;  /* 0x000000ffff1b7224 */ /* 0x000fc600078e00ff */
[----:B------:R-:W-:Y:S01]  /*22a0*/  IADD3 R4, P0, R0, R3, RZ ;  /* 0x0000000300047210 */ /* 0x000fe20007f1e0ff */
[----:B------:R-:W-:-:S03]  /*22b0*/  HFMA2.MMA R0, -RZ, RZ, 0, 0 ;  /* 0x00000000ff007435 */ /* 0x000fc600000001ff */
[----:B------:R-:W-:Y:S01]  /*22c0*/  IADD3.X R5, RZ, R2, RZ, P0, !PT ;  /* 0x00000002ff057210 */ /* 0x000fe200007fe4ff */
[----:B------:R-:W-:-:S04]  /*22d0*/  IMAD.WIDE.U32 R10, R4, c[0x0][0x1a0], RZ ;  /* 0x00006800040a7a25 */ /* 0x000fc800078e00ff */
[----:B------:R-:W-:-:S04]  /*22e0*/  IMAD R3, R5, c[0x0][0x1a0], RZ ;  /* 0x0000680005037a24 */ /* 0x000fc800078e02ff */
[----:B------:R-:W-:-:S04]  /*22f0*/  IMAD R3, R4, c[0x0][0x1a4], R3 ;  /* 0x0000690004037a24 */ /* 0x000fc800078e0203 */
[----:B------:R-:W-:Y:S02]  /*2300*/  IMAD.IADD R9, R11, 0x1, R3 ;  /* 0x000000010b097824 */ /* 0x000fe400078e0203 */
.L_x_368:
        /* <DEDUP_REMOVED lines=14> */
[----:B------:R-:W-:Y:S01]  /*23f0*/  IMAD.MOV.U32 R3, RZ, RZ, R9 ;  /* 0x000000ffff037224 */ /* 0x000fe200078e0009 */
[----:B------:R-:W-:Y:S01]  /*2400*/  BSSY B1, `(.L_x_365) ;  /* 0x0000045000017945 */ /* 0x000fe20003800000 */
[----:B------:R-:W-:Y:S01]  /*2410*/  IMAD R6, R0, c[0x0][0x198], RZ ;  /* 0x0000660000067a24 */ /* 0x000fe200078e02ff */
[----:B------:R-:W-:Y:S01]  /*2420*/  LOP3.LUT R8, R8, 0x3, RZ, 0xc0, !PT ;  /* 0x0000000308087812 */ /* 0x000fe200078ec0ff */
[----:B------:R-:W-:-:S03]  /*2430*/  IMAD.WIDE.U32 R14, R27, c[0x0][0x198], R2 ;  /* 0x000066001b0e7a25 */ /* 0x000fc600078e0002 */
[----:B------:R-:W-:Y:S01]  /*2440*/  ISETP.NE.U32.AND P0, PT, R8, RZ, PT ;  /* 0x000000ff0800720c */ /* 0x000fe20003f05070 */
[----:B------:R-:W-:Y:S01]  /*2450*/  IMAD R3, R27, c[0x0][0x19c], R6 ;  /* 0x000067001b037a24 */ /* 0x000fe200078e0206 */
[----:B------:R-:W-:Y:S01]  /*2460*/  MOV R6, R18 ;  /* 0x0000001200067202 */ /* 0x000fe20000000f00 */
[----:B------:R-:W-:Y:S01]  /*2470*/  IMAD.MOV.U32 R7, RZ, RZ, R19 ;  /* 0x000000ffff077224 */ /* 0x000fe200078e0013 */
[----:B------:R-:W-:Y:S02]  /*2480*/  ISETP.NE.AND.EX P0, PT, RZ, RZ, PT, P0 ;  /* 0x000000ffff00720c */ /* 0x000fe40003f05300 */
        /* <DEDUP_REMOVED lines=10> */
[----:B------:R-:W-:-:S04]  /*2530*/  IMAD R6, R0, c[0x0][0x1c0], RZ ;  /* 0x0000700000067a24 */ /* 0x000fc800078e02ff */
        /* <DEDUP_REMOVED lines=9> */
[----:B------:R-:W-:-:S04]  /*25d0*/  LEA R16, P0, R6, c[0x0][0x170], 0x2 ;  /* 0x00005c0006107a11 */ /* 0x000fc800078010ff */
[----:B------:R-:W-:Y:S02]  /*25e0*/  LEA.HI.X R17, R6, c[0x0][0x174], R7, 0x2, P0 ;  /* 0x00005d0006117a11 */ /* 0x000fe400000f1407 */
[----:B------:R-:W2:Y:S04]  /*25f0*/  LDG.E R7, [R22.64] ;  /* 0x0000000616077981 */ /* 0x000ea8000c1e1900 */
[----:B------:R-:W2:Y:S01]  /*2600*/  LDG.E R6, [R16.64] ;  /* 0x0000000610067981 */ /* 0x000ea2000c1e1900 */
[----:B------:R-:W-:-:S04]  /*2610*/  ISETP.NE.U32.AND P0, PT, R8, 0x1, PT ;  /* 0x000000010800780c */ /* 0x000fc80003f05070 */
[----:B------:R-:W-:Y:S01]  /*2620*/  ISETP.NE.AND.EX P0, PT, RZ, RZ, PT, P0 ;  /* 0x000000ffff00720c */ /* 0x000fe20003f05300 */
[----:B--2---:R-:W-:-:S05]  /*2630*/  FFMA.FTZ R25, R6, c[0x0][0x190], R7 ;  /* 0x0000640006197a23 */ /* 0x004fca0000010007 */
[----:B------:R0:W-:Y:S01]  /*2640*/  STG.E [R22.64], R25 ;  /* 0x0000001916007986 */ /* 0x0001e2000c101906 */
[----:B------:R-:W-:-:S05]  /*2650*/  IADD3 R6, P1, R18, 0x1, RZ ;  /* 0x0000000112067810 */ /* 0x000fca0007f3e0ff */
[----:B------:R-:W-:Y:S01]  /*2660*/  IMAD.X R7, RZ, RZ, R19, P1 ;  /* 0x000000ffff077224 */ /* 0x000fe200008e0613 */
[----:B------:R-:W-:Y:S05]  /*2670*/  @!P0 BRA `(.L_x_366) ;  /* 0x000001d000008947 */ /* 0x000fea0003800000 */
[----:B------:R-:W2:Y:S02]  /*2680*/  LDG.E.64 R6, [R20.64+0x8] ;  /* 0x0000080614067981 */ /* 0x000ea4000c1e1b00 */
[----:B--2---:R-:W-:-:S04]  /*2690*/  IMAD R7, R7, c[0x0][0x1a8], RZ ;  /* 0x00006a0007077a24 */ /* 0x004fc800078e02ff */
[C---:B0-----:R-:W-:Y:S02]  /*26a0*/  IMAD R23, R6.reuse, c[0x0][0x1ac], R7 ;  /* 0x00006b0006177a24 */ /* 0x041fe400078e0207 */
[----:B------:R-:W-:-:S05]  /*26b0*/  IMAD.WIDE.U32 R6, R6, c[0x0][0x1a8], R2 ;  /* 0x00006a0006067a25 */ /* 0x000fca00078e0002 */
[----:B------:R-:W-:Y:S02]  /*26c0*/  IADD3 R7, R7, R23, RZ ;  /* 0x0000001707077210 */ /* 0x000fe40007ffe0ff */
[----:B------:R-:W-:-:S04]  /*26d0*/  LEA R22, P0, R6, c[0x0][0x188], 0x2 ;  /* 0x0000620006167a11 */ /* 0x000fc800078010ff */
[----:B------:R-:W-:Y:S02]  /*26e0*/  LEA.HI.X R23, R6, c[0x0][0x18c], R7, 0x2, P0 ;  /* 0x0000630006177a11 */ /* 0x000fe400000f1407 */
[----:B------:R-:W2:Y:S04]  /*26f0*/  LDG.E R6, [R16.64+0x4] ;  /* 0x0000040610067981 */ /* 0x000ea8000c1e1900 */
[----:B------:R-:W2:Y:S01]  /*2700*/  LDG.E R7, [R22.64] ;  /* 0x0000000616077981 */ /* 0x000ea2000c1e1900 */
[----:B------:R-:W-:-:S04]  /*2710*/  ISETP.NE.U32.AND P0, PT, R8, 0x2, PT ;  /* 0x000000020800780c */ /* 0x000fc80003f05070 */
[----:B------:R-:W-:Y:S01]  /*2720*/  ISETP.NE.AND.EX P0, PT, RZ, RZ, PT, P0 ;  /* 0x000000ffff00720c */ /* 0x000fe20003f05300 */
[----:B--2---:R-:W-:Y:S01]  /*2730*/  FFMA.FTZ R25, R6, c[0x0][0x190], R7 ;  /* 0x0000640006197a23 */ /* 0x004fe20000010007 */
[----:B------:R-:W-:-:S04]  /*2740*/  IADD3 R6, P1, R18, 0x2, RZ ;  /* 0x0000000212067810 */ /* 0x000fc80007f3e0ff */
[----:B------:R0:W-:Y:S01]  /*2750*/  STG.E [R22.64], R25 ;  /* 0x0000001916007986 */ /* 0x0001e2000c101906 */
[----:B------:R-:W-:-:S06]  /*2760*/  IMAD.X R7, RZ, RZ, R19, P1 ;  /* 0x000000ffff077224 */ /* 0x000fcc00008e0613 */
        /* <DEDUP_REMOVED lines=10> */
[----:B------:R-:W-:Y:S01]  /*2810*/  IADD3 R6, P0, R18, 0x3, RZ ;  /* 0x0000000312067810 */ /* 0x000fe20007f1e0ff */
[----:B---3--:R-:W-:-:S05]  /*2820*/  FFMA.FTZ R25, R16, c[0x0][0x190], R7 ;  /* 0x0000640010197a23 */ /* 0x008fca0000010007 */
[----:B------:R0:W-:Y:S01]  /*2830*/  STG.E [R22.64], R25 ;  /* 0x0000001916007986 */ /* 0x0001e2000c101906 */
[----:B------:R-:W-:-:S03]  /*2840*/  IMAD.X R7, RZ, RZ, R19, P0 ;  /* 0x000000ffff077224 */ /* 0x000fc600000e0613 */
.L_x_366:
[----:B------:R-:W-:Y:S05]  /*2850*/  BSYNC B1 ;  /* 0x0000000000017941 */ /* 0x000fea0003800000 */
.L_x_365:
[----:B------:R-:W-:-:S04]  /*2860*/  LOP3.LUT R17, RZ, R18, RZ, 0x33, !PT ;  /* 0x00000012ff117212 */ /* 0x000fc800078e33ff */
[----:B------:R-:W-:Y:S02]  /*2870*/  IADD3 R2, P1, R12, R17, RZ ;  /* 0x000000110c027210 */ /* 0x000fe40007f3e0ff */
[----:B------:R-:W-:Y:S02]  /*2880*/  LOP3.LUT R17, RZ, R19, RZ, 0x33, !PT ;  /* 0x00000013ff117212 */ /* 0x000fe400078e33ff */
[----:B------:R-:W-:Y:S02]  /*2890*/  ISETP.GE.U32.AND P0, PT, R2, 0x3, PT ;  /* 0x000000030200780c */ /* 0x000fe40003f06070 */
[----:B------:R-:W-:-:S04]  /*28a0*/  IADD3.X R2, R13, R17, RZ, P1, !PT ;  /* 0x000000110d027210 */ /* 0x000fc80000ffe4ff */
[----:B------:R-:W-:-:S13]  /*28b0*/  ISETP.GE.U32.AND.EX P0, PT, R2, RZ, PT, P0 ;  /* 0x000000ff0200720c */ /* 0x000fda0003f06100 */
[----:B------:R-:W-:Y:S05]  /*28c0*/  @!P0 BRA `(.L_x_364) ;  /* 0x0000049000008947 */ /* 0x000fea0003800000 */
[C---:B------:R-:W-:Y:S02]  /*28d0*/  IMAD R2, R0.reuse, c[0x0][0x1c0], RZ ;  /* 0x0000700000027a24 */ /* 0x040fe400078e02ff */
[----:B------:R-:W-:Y:S02]  /*28e0*/  IMAD R8, R0, c[0x0][0x1b8], RZ ;  /* 0x00006e0000087a24 */ /* 0x000fe400078e02ff */
[----:B------:R-:W-:-:S04]  /*28f0*/  IMAD.WIDE.U32 R16, R27, c[0x0][0x1c0], R6 ;  /* 0x000070001b107a25 */ /* 0x000fc800078e0006 */
[C---:B------:R-:W-:Y:S02]  /*2900*/  IMAD R21, R27.reuse, c[0x0][0x1c4], R2 ;  /* 0x000071001b157a24 */ /* 0x040fe400078e0202 */
[----:B------:R-:W-:-:S04]  /*2910*/  IMAD.WIDE.U32 R18, R27, c[0x0][0x1b8], R6 ;  /* 0x00006e001b127a25 */ /* 0x000fc800078e0006 */
[----:B0-----:R-:W-:Y:S01]  /*2920*/  IMAD R23, R27, c[0x0][0x1bc], R8 ;  /* 0x00006f001b177a24 */ /* 0x001fe200078e0208 */
[----:B------:R-:W-:Y:S01]  /*2930*/  LEA R8, P0, R16, c[0x0][0x170], 0x2 ;  /* 0x00005c0010087a11 */ /* 0x000fe200078010ff */
[----:B------:R-:W-:Y:S01]  /*2940*/  IMAD.IADD R17, R21, 0x1, R17 ;  /* 0x0000000115117824 */ /* 0x000fe200078e0211 */
[----:B------:R-:W-:Y:S02]  /*2950*/  LEA R2, P2, R18, c[0x0][0x180], 0x3 ;  /* 0x0000600012027a11 */ /* 0x000fe400078418ff */
[----:B------:R-:W-:Y:S02]  /*2960*/  IADD3 R19, R23, R19, RZ ;  /* 0x0000001317137210 */ /* 0x000fe40007ffe0ff */
[----:B------:R-:W-:Y:S02]  /*2970*/  IADD3 R8, P1, R8, 0x8, RZ ;  /* 0x0000000808087810 */ /* 0x000fe40007f3e0ff */
[----:B------:R-:W-:Y:S02]  /*2980*/  LEA.HI.X R16, R16, c[0x0][0x174], R17, 0x2, P0 ;  /* 0x00005d0010107a11 */ /* 0x000fe400000f1411 */
[----:B------:R-:W-:-:S02]  /*2990*/  IADD3 R2, P3, R2, 0x10, RZ ;  /* 0x0000001002027810 */ /* 0x000fc40007f7e0ff */
[----:B------:R-:W-:Y:S01]  /*29a0*/  LEA.HI.X R19, R18, c[0x0][0x184], R19, 0x3, P2 ;  /* 0x0000610012137a11 */ /* 0x000fe200010f1c13 */
[----:B------:R-:W-:-:S03]  /*29b0*/  IMAD.X R23, RZ, RZ, R16, P1 ;  /* 0x000000ffff177224 */ /* 0x000fc600008e0610 */
[----:B------:R-:W-:Y:S02]  /*29c0*/  IADD3.X R19, RZ, R19, RZ, P3, !PT ;  /* 0x00000013ff137210 */ /* 0x000fe40001ffe4ff */
.L_x_367:
[----:B------:R-:W-:-:S05]  /*29d0*/  IMAD.MOV.U32 R18, RZ, RZ, R2 ;  /* 0x000000ffff127224 */ /* 0x000fca00078e0002 */
[----:B------:R-:W2:Y:S01]  /*29e0*/  LDG.E.64 R16, [R18.64+-0x10] ;  /* 0xfffff00612107981 */ /* 0x000ea2000c1e1b00 */
[----:B------:R-:W-:Y:S01]  /*29f0*/  MOV R2, R14 ;  /* 0x0000000e00027202 */ /* 0x000fe20000000f00 */
[----:B--2---:R-:W-:-:S04]  /*2a00*/  IMAD R17, R17, c[0x0][0x1a8], RZ ;  /* 0x00006a0011117a24 */ /* 0x004fc800078e02ff */
[C---:B0-----:R-:W-:Y:S02]  /*2a10*/  IMAD R21, R16.reuse, c[0x0][0x1ac], R17 ;  /* 0x00006b0010157a24 */ /* 0x041fe400078e0211 */
[----:B------:R-:W-:-:S04]  /*2a20*/  IMAD.WIDE.U32 R16, R16, c[0x0][0x1a8], R2 ;  /* 0x00006a0010107a25 */ /* 0x000fc800078e0002 */
[----:B------:R-:W-:Y:S01]  /*2a30*/  IMAD.IADD R17, R17, 0x1, R21 ;  /* 0x0000000111117824 */ /* 0x000fe200078e0215 */
[----:B------:R-:W-:-:S04]  /*2a40*/  LEA R24, P0, R16, c[0x0][0x188], 0x2 ;  /* 0x0000620010187a11 */ /* 0x000fc800078010ff */
[----:B------:R-:W-:Y:S01]  /*2a50*/  LEA.HI.X R25, R16, c[0x0][0x18c], R17, 0x2, P0 ;  /* 0x0000630010197a11 */ /* 0x000fe200000f1411 */
[----:B------:R-:W-:Y:S01]  /*2a60*/  IMAD.MOV.U32 R17, RZ, RZ, R23 ;  /* 0x000000ffff117224 */ /* 0x000fe200078e0017 */
[----:B------:R-:W-:-:S03]  /*2a70*/  MOV R16, R8 ;  /* 0x0000000800107202 */ /* 0x000fc60000000f00 */
[----:B------:R-:W2:Y:S04]  /*2a80*/  LDG.E R21, [R24.64] ;  /* 0x0000000618157981 */ /* 0x000ea8000c1e1900 */
[----:B------:R-:W2:Y:S02]  /*2a90*/  LDG.E R8, [R16.64+-0x8] ;  /* 0xfffff80610087981 */ /* 0x000ea4000c1e1900 */
[----:B--2---:R-:W-:-:S05]  /*2aa0*/  FFMA.FTZ R29, R8, c[0x0][0x190], R21 ;  /* 0x00006400081d7a23 */ /* 0x004fca0000010015 */
[----:B------:R0:W-:Y:S04]  /*2ab0*/  STG.E [R24.64], R29 ;  /* 0x0000001d18007986 */ /* 0x0001e8000c101906 */
[----:B------:R-:W2:Y:S04]  /*2ac0*/  LDG.E.64 R20, [R18.64+-0x8] ;  /* 0xfffff80612147981 */ /* 0x000ea8000c1e1b00 */
[----:B------:R-:W3:Y:S01]  /*2ad0*/  LDG.E R8, [R16.64+-0x4] ;  /* 0xfffffc0610087981 */ /* 0x000ee2000c1e1900 */
        /* <DEDUP_REMOVED lines=9> */
[----:B------:R-:W2:Y:S02]  /*2b70*/  LDG.E.64 R20, [R18.64] ;  /* 0x0000000612147981 */ /* 0x000ea4000c1e1b00 */
[----:B--2---:R-:W-:-:S04]  /*2b80*/  IMAD R21, R21, c[0x0][0x1a8], RZ ;  /* 0x00006a0015157a24 */ /* 0x004fc800078e02ff */
[C---:B0-----:R-:W-:Y:S02]  /*2b90*/  IMAD R25, R20.reuse, c[0x0][0x1ac], R21 ;  /* 0x00006b0014197a24 */ /* 0x041fe400078e0215 */
        /* <DEDUP_REMOVED lines=9> */
[----:B--2---:R-:W-:Y:S02]  /*2c30*/  IMAD R21, R21, c[0x0][0x1a8], RZ ;  /* 0x00006a0015157a24 */ /* 0x004fe400078e02ff */
[C---:B-1----:R-:W-:Y:S02]  /*2c40*/  IMAD.WIDE.U32 R22, R20.reuse, c[0x0][0x1a8], R2 ;  /* 0x00006a0014167a25 */ /* 0x042fe400078e0002 */
[----:B------:R-:W2:Y:S02]  /*2c50*/  LDG.E R2, [R16.64+0x4] ;  /* 0x0000040610027981 */ /* 0x000ea4000c1e1900 */
        /* <DEDUP_REMOVED lines=8> */
[----:B------:R-:W-:Y:S02]  /*2ce0*/  ISETP.GE.AND.EX P0, PT, R7, R13, PT, P0 ;  /* 0x0000000d0700720c */ /* 0x000fe40003f06300 */
[----:B------:R-:W-:Y:S01]  /*2cf0*/  IADD3 R8, P1, R16, 0x10, RZ ;  /* 0x0000001010087810 */ /* 0x000fe20007f3e0ff */
[----:B--2---:R-:W-:-:S05]  /*2d00*/  FFMA.FTZ R22, R2, c[0x0][0x190], R23 ;  /* 0x0000640002167a23 */ /* 0x004fca0000010017 */
[----:B------:R0:W-:Y:S01]  /*2d10*/  STG.E [R20.64], R22 ;  /* 0x0000001614007986 */ /* 0x0001e2000c101906 */
[----:B------:R-:W-:Y:S02]  /*2d20*/  IADD3 R2, P2, R18, 0x20, RZ ;  /* 0x0000002012027810 */ /* 0x000fe40007f5e0ff */
[----:B------:R-:W-:-:S03]  /*2d30*/  IADD3.X R23, RZ, R17, RZ, P1, !PT ;  /* 0x00000011ff177210 */ /* 0x000fc60000ffe4ff */
[----:B------:R-:W-:Y:S01]  /*2d40*/  IMAD.X R19, RZ, RZ, R19, P2 ;  /* 0x000000ffff137224 */ /* 0x000fe200010e0613 */
[----:B------:R-:W-:Y:S05]  /*2d50*/  @!P0 BRA `(.L_x_367) ;  /* 0xfffffc7000008947 */ /* 0x000fea000383ffff */
.L_x_364:
[----:B------:R-:W-:Y:S05]  /*2d60*/  BSYNC B0 ;  /* 0x0000000000007941 */ /* 0x000fea0003800000 */
.L_x_363:
[----:B------:R-:W-:-:S04]  /*2d70*/  IADD3 R27, P0, R27, 0x1, RZ ;  /* 0x000000011b1b7810 */ /* 0x000fc80007f1e0ff */
[----:B------:R-:W-:Y:S02]  /*2d80*/  IADD3.X R0, RZ, R0, RZ, P0, !PT ;  /* 0x00000000ff007210 */ /* 0x000fe400007fe4ff */
[----:B------:R-:W-:-:S04]  /*2d90*/  ISETP.GE.U32.AND P0, PT, R27, c[0x0][0x1c8], PT ;  /* 0x000072001b007a0c */ /* 0x000fc80003f06070 */
[----:B------:R-:W-:-:S13]  /*2da0*/  ISETP.GE.AND.EX P0, PT, R0, c[0x0][0x1cc], PT, P0 ;  /* 0x0000730000007a0c */ /* 0x000fda0003f06300 */
[----:B------:R-:W-:Y:S05]  /*2db0*/  @!P0 BRA `(.L_x_368) ;  /* 0xfffff55000008947 */ /* 0x000fea000383ffff */
[----:B------:R-:W-:Y:S05]  /*2dc0*/  EXIT ;  /* 0x000000000000794d */ /* 0x000fea0003800000 */
.L_x_369:
        /* <DEDUP_REMOVED lines=11> */
.L_x_8922:


//--------------------- .text._ZN3cub17CUB_300001_SM_8006detail8for_each13static_kernelINS2_12policy_hub_t12policy_500_tElNS2_12op_wrapper_tIlZZZZZN2at6native36add_out_dense_sparse_compressed_cudaERNS7_6TensorERKS9_SC_RKN3c106ScalarEENKUlvE_clEvENKUlvE5_clEvENKUlvE_clEvENKUlvE_clEvEUllE_N6thrust23THRUST_300001_SM_800_NS17counting_iteratorIlNSN_11use_defaultESP_SP_EEEEEEvT0_T1_ --------------------------
	.section	.text._ZN3cub17CUB_300001_SM_8006detail8for_each13static_kernelINS2_12policy_hub_t12policy_500_tElNS2_12op_wrapper_tIlZZZZZN2at6native36add_out_dense_sparse_compressed_cudaERNS7_6TensorERKS9_SC_RKN3c106ScalarEENKUlvE_clEvENKUlvE5_clEvENKUlvE_clEvENKUlvE_clEvEUllE_N6thrust23THRUST_300001_SM_800_NS17counting_iteratorIlNSN_11use_defaultESP_SP_EEEEEEvT0_T1_,"ax",@progbits
	.sectioninfo	@"SHI_REGISTERS=32"
	.align	128
        .global         _ZN3cub17CUB_300001_SM_8006detail8for_each13static_kernelINS2_12policy_hub_t12policy_500_tElNS2_12op_wrapper_tIlZZZZZN2at6native36add_out_dense_sparse_compressed_cudaERNS7_6TensorERKS9_SC_RKN3c106ScalarEENKUlvE_clEvENKUlvE5_clEvENKUlvE_clEvENKUlvE_clEvEUllE_N6thrust23THRUST_300001_SM_800_NS17counting_iteratorIlNSN_11use_defaultESP_SP_EEEEEEvT0_T1_
        .type           _ZN3cub17CUB_300001_SM_8006detail8for_each13static_kernelINS2_12policy_hub_t12policy_500_tElNS2_12op_wrapper_tIlZZZZZN2at6native36add_out_dense_sparse_compressed_cudaERNS7_6TensorERKS9_SC_RKN3c106ScalarEENKUlvE_clEvENKUlvE5_clEvENKUlvE_clEvENKUlvE_clEvEUllE_N6thrust23THRUST_300001_SM_800_NS17counting_iteratorIlNSN_11use_defaultESP_SP_EEEEEEvT0_T1_,@function
        .size           _ZN3cub17CUB_300001_SM_8006detail8for_each13static_kernelINS2_12policy_hub_t12policy_500_tElNS2_12op_wrapper_tIlZZZZZN2at6native36add_out_dense_sparse_compressed_cudaERNS7_6TensorERKS9_SC_RKN3c106ScalarEENKUlvE_clEvENKUlvE5_clEvENKUlvE_clEvENKUlvE_clEvEUllE_N6thrust23THRUST_300001_SM_800_NS17counting_iteratorIlNSN_11use_defaultESP_SP_EEEEEEvT0_T1_,(.L_x_8923 - _ZN3cub17CUB_300001_SM_8006detail8for_each13static_kernelINS2_12policy_hub_t12policy_500_tElNS2_12op_wrapper_tIlZZZZZN2at6native36add_out_dense_sparse_compressed_cudaERNS7_6TensorERKS9_SC_RKN3c106ScalarEENKUlvE_clEvENKUlvE5_clEvENKUlvE_clEvENKUlvE_clEvEUllE_N6thrust23THRUST_300001_SM_800_NS17counting_iteratorIlNSN_11use_defaultESP_SP_EEEEEEvT0_T1_)
        .other          _ZN3cub17CUB_300001_SM_8006detail8for_each13static_kernelINS2_12policy_hub_t12policy_500_tElNS2_12op_wrapper_tIlZZZZZN2at6native36add_out_dense_sparse_compressed_cudaERNS7_6TensorERKS9_SC_RKN3c106ScalarEENKUlvE_clEvENKUlvE5_clEvENKUlvE_clEvENKUlvE_clEvEUllE_N6thrust23THRUST_300001_SM_800_NS17counting_iteratorIlNSN_11use_defaultESP_SP_EEEEEEvT0_T1_,@"STO_CUDA_ENTRY STV_DEFAULT"
_ZN3cub17CUB_300001_SM_8006detail8for_each13static_kernelINS2_12policy_hub_t12policy_500_tElNS2_12op_wrapper_tIlZZZZZN2at6native36add_out_dense_sparse_compressed_cudaERNS7_6TensorERKS9_SC_RKN3c106ScalarEENKUlvE_clEvENKUlvE5_clEvENKUlvE_clEvENKUlvE_clEvEUllE_N6thrust23THRUST_300001_SM_800_NS17counting_iteratorIlNSN_11use_defaultESP_SP_EEEEEEvT0_T1_:
.text._ZN3cub17CUB_300001_SM_8006detail8for_each13static_kernelINS2_12policy_hub_t12policy_500_tElNS2_12op_wrapper_tIlZZZZZN2at6native36add_out_dense_sparse_compressed_cudaERNS7_6TensorERKS9_SC_RKN3c106ScalarEENKUlvE_clEvENKUlvE5_clEvENKUlvE_clEvENKUlvE_clEvEUllE_N6thrust23THRUST_300001_SM_800_NS17counting_iteratorIlNSN_11use_defaultESP_SP_EEEEEEvT0_T1_:
        /* <DEDUP_REMOVED lines=23> */
[----:B------:R-:W-:-:S04]  /*0170*/  IMAD.MOV.U32 R4, RZ, RZ, RZ ;  /* 0x000000ffff047224 */ /* 0x000fc800078e00ff */
[----:B------:R-:W-:-:S03]  /*0180*/  IMAD.X R9, RZ, RZ, R6, P0 ;  /* 0x000000ffff097224 */ /* 0x000fc600000e0606 */
.L_x_378:
[----:B------:R-:W-:Y:S01]  /*0190*/  SHF.R.S32.HI R2, RZ, 0x1f, R4 ;  /* 0x0000001fff027819 */ /* 0x000fe20000011404 */
[----:B------:R-:W-:-:S04]  /*01a0*/  IMAD.WIDE.U32 R12, R4, c[0x0][0x1b0], R8 ;  /* 0x00006c00040c7a25 */ /* 0x000fc800078e0008 */
[----:B------:R-:W-:Y:S01]  /*01b0*/  IMAD R3, R2, c[0x0][0x1b0], RZ ;  /* 0x00006c0002037a24 */ /* 0x000fe200078e02ff */
[----:B------:R-:W-:-:S03]  /*01c0*/  LEA R10, P0, R12, c[0x0][0x178], 0x2 ;  /* 0x00005e000c0a7a11 */ /* 0x000fc600078010ff */
[----:B------:R-:W-:-:S05]  /*01d0*/  IMAD R3, R4, c[0x0][0x1b4], R3 ;  /* 0x00006d0004037a24 */ /* 0x000fca00078e0203 */
[----:B------:R-:W-:-:S04]  /*01e0*/  IADD3 R3, R13, R3, RZ ;  /* 0x000000030d037210 */ /* 0x000fc80007ffe0ff */
[----:B------:R-:W-:-:S05]  /*01f0*/  LEA.HI.X R11, R12, c[0x0][0x17c], R3, 0x2, P0 ;  /* 0x00005f000c0b7a11 */ /* 0x000fca00000f1403 */
[----:B0-----:R-:W2:Y:S04]  /*0200*/  LDG.E R18, [R10.64] ;  /* 0x000000040a127981 */ /* 0x001ea8000c1e1900 */
[----:B------:R-:W2:Y:S01]  /*0210*/  LDG.E R5, [R10.64+0x4] ;  /* 0x000004040a057981 */ /* 0x000ea2000c1e1900 */
[----:B------:R-:W-:Y:S01]  /*0220*/  BSSY B1, `(.L_x_373) ;  /* 0x0000092000017945 */ /* 0x000fe20003800000 */
[----:B--2---:R-:W-:-:S13]  /*0230*/  ISETP.GT.AND P0, PT, R5, R18, PT ;  /* 0x000000120500720c */ /* 0x004fda0003f04270 */
[----:B------:R-:W-:Y:S05]  /*0240*/  @!P0 BRA `(.L_x_374) ;  /* 0x000008f000008947 */ /* 0x000fea0003800000 */
[----:B------:R-:W-:Y:S01]  /*0250*/  IMAD.IADD R26, R5, 0x1, -R18 ;  /* 0x00000001051a7824 */ /* 0x000fe200078e0a12 */
[----:B------:R-:W-:Y:S01]  /*0260*/  BSSY B2, `(.L_x_375) ;  /* 0x0000046000027945 */ /* 0x000fe20003800000 */
[----:B------:R-:W-:Y:S01]  /*0270*/  IMAD R3, R9, c[0x0][0x1a0], RZ ;  /* 0x0000680009037a24 */ /* 0x000fe200078e02ff */
[----:B------:R-:W-:Y:S01]  /*0280*/  MOV R0, R18 ;  /* 0x0000001200007202 */ /* 0x000fe20000000f00 */
[----:B------:R-:W-:Y:S01]  /*0290*/  IMAD.WIDE.U32 R10, R8, c[0x0][0x1a0], RZ ;  /* 0x00006800080a7a25 */ /* 0x000fe200078e00ff */
[----:B------:R-:W-:-:S03]  /*02a0*/  LOP3.LUT P0, R26, R26, 0x3, RZ, 0xc0, !PT ;  /* 0x000000031a1a7812 */ /* 0x000fc6000780c0ff */
[----:B------:R-:W-:Y:S02]  /*02b0*/  IMAD R3, R8, c[0x0][0x1a4], R3 ;  /* 0x0000690008037a24 */ /* 0x000fe400078e0203 */
[----:B------:R-:W-:Y:S02]  /*02c0*/  IMAD R13, R2, c[0x0][0x198], RZ ;  /* 0x00006600020d7a24 */ /* 0x000fe400078e02ff */
[----:B------:R-:W-:Y:S02]  /*02d0*/  IMAD.IADD R11, R11, 0x1, R3 ;  /* 0x000000010b0b7824 */ /* 0x000fe400078e0203 */
[C---:B------:R-:W-:Y:S02]  /*02e0*/  IMAD R3, R4.reuse, c[0x0][0x19c], R13 ;  /* 0x0000670004037a24 */ /* 0x040fe400078e020d */
        /* <DEDUP_REMOVED lines=13> */
[----:B------:R-:W-:-:S04]  /*03c0*/  IMAD.WIDE.U32 R20, R4, c[0x0][0x1c0], R18 ;  /* 0x0000700004147a25 */ /* 0x000fc800078e0012 */
[----:B------:R-:W-:Y:S01]  /*03d0*/  IMAD R17, R4, c[0x0][0x1c4], R15 ;  /* 0x0000710004117a24 */ /* 0x000fe200078e020f */
[----:B------:R-:W-:Y:S01]  /*03e0*/  LEA R16, P0, R20, c[0x0][0x170], 0x2 ;  /* 0x00005c0014107a11 */ /* 0x000fe200078010ff */
[----:B------:R-:W-:Y:S02]  /*03f0*/  IMAD.MOV.U32 R15, RZ, RZ, R3 ;  /* 0x000000ffff0f7224 */ /* 0x000fe400078e0003 */
[----:B------:R-:W-:-:S05]  /*0400*/  IMAD.IADD R17, R21, 0x1, R17 ;  /* 0x0000000115117824 */ /* 0x000fca00078e0211 */
[----:B------:R-:W-:Y:S02]  /*0410*/  LEA.HI.X R17, R20, c[0x0][0x174], R17, 0x2, P0 ;  /* 0x00005d0014117a11 */ /* 0x000fe400000f1411 */
[----:B--2---:R-:W-:-:S05]  /*0420*/  SHF.R.S32.HI R0, RZ, 0x1f, R23 ;  /* 0x0000001fff007819 */ /* 0x004fca0000011417 */
[----:B------:R-:W-:-:S04]  /*0430*/  IMAD R0, R0, c[0x0][0x1a8], RZ ;  /* 0x00006a0000007a24 */ /* 0x000fc800078e02ff */
[C---:B------:R-:W-:Y:S02]  /*0440*/  IMAD R21, R23.reuse, c[0x0][0x1ac], R0 ;  /* 0x00006b0017157a24 */ /* 0x040fe400078e0200 */
[----:B------:R-:W-:Y:S01]  /*0450*/  IMAD.WIDE.U32 R22, R23, c[0x0][0x1a8], R14 ;  /* 0x00006a0017167a25 */ /* 0x000fe200078e000e */
[----:B------:R-:W2:Y:S04]  /*0460*/  LDG.E R0, [R16.64] ;  /* 0x0000000410007981 */ /* 0x000ea8000c1e1900 */
[----:B------:R-:W-:Y:S02]  /*0470*/  LEA R20, P0, R22, c[0x0][0x188], 0x2 ;  /* 0x0000620016147a11 */ /* 0x000fe400078010ff */
[----:B------:R-:W-:-:S04]  /*0480*/  IADD3 R21, R23, R21, RZ ;  /* 0x0000001517157210 */ /* 0x000fc80007ffe0ff */
[----:B------:R-:W-:-:S05]  /*0490*/  LEA.HI.X R21, R22, c[0x0][0x18c], R21, 0x2, P0 ;  /* 0x0000630016157a11 */ /* 0x000fca00000f1415 */
[----:B------:R-:W2:Y:S01]  /*04a0*/  LDG.E R23, [R20.64] ;  /* 0x0000000414177981 */ /* 0x000ea2000c1e1900 */
[----:B------:R-:W-:Y:S01]  /*04b0*/  ISETP.NE.AND P0, PT, R26, 0x1, PT ;  /* 0x000000011a00780c */ /* 0x000fe20003f05270 */
[----:B--2---:R-:W-:-:S05]  /*04c0*/  FFMA.FTZ R23, R0, c[0x0][0x190], R23 ;  /* 0x0000640000177a23 */ /* 0x004fca0000010017 */
[----:B------:R0:W-:Y:S01]  /*04d0*/  STG.E [R20.64], R23 ;  /* 0x0000001714007986 */ /* 0x0001e2000c101904 */
[----:B------:R-:W-:-:S06]  /*04e0*/  IADD3 R0, R18, 0x1, RZ ;  /* 0x0000000112007810 */ /* 0x000fcc0007ffe0ff */
[----:B------:R-:W-:Y:S05]  /*04f0*/  @!P0 BRA `(.L_x_376) ;  /* 0x000001c000008947 */ /* 0x000fea0003800000 */
[----:B0-----:R-:W2:Y:S02]  /*0500*/  LDG.E R23, [R12.64+0x4] ;  /* 0x000004040c177981 */ /* 0x001ea4000c1e1900 */
[----:B--2---:R-:W-:Y:S01]  /*0510*/  SHF.R.S32.HI R0, RZ, 0x1f, R23 ;  /* 0x0000001fff007819 */ /* 0x004fe20000011417 */
[----:B------:R-:W-:-:S04]  /*0520*/  IMAD.WIDE.U32 R20, R23, c[0x0][0x1a8], R14 ;  /* 0x00006a0017147a25 */ /* 0x000fc800078e000e */
[----:B------:R-:W-:Y:S01]  /*0530*/  IMAD R0, R0, c[0x0][0x1a8], RZ ;  /* 0x00006a0000007a24 */ /* 0x000fe200078e02ff */
[----:B------:R-:W-:-:S03]  /*0540*/  LEA R22, P0, R20, c[0x0][0x188], 0x2 ;  /* 0x0000620014167a11 */ /* 0x000fc600078010ff */
[----:B------:R-:W-:Y:S02]  /*0550*/  IMAD R23, R23, c[0x0][0x1ac], R0 ;  /* 0x00006b0017177a24 */ /* 0x000fe400078e0200 */
[----:B------:R-:W2:Y:S02]  /*0560*/  LDG.E R0, [R16.64+0x4] ;  /* 0x0000040410007981 */ /* 0x000ea4000c1e1900 */
[----:B------:R-:W-:-:S05]  /*0570*/  IMAD.IADD R21, R21, 0x1, R23 ;  /* 0x0000000115157824 */ /* 0x000fca00078e0217 */
[----:B------:R-:W-:-:S05]  /*0580*/  LEA.HI.X R23, R20, c[0x0][0x18c], R21, 0x2, P0 ;  /* 0x0000630014177a11 */ /* 0x000fca00000f1415 */
[----:B------:R-:W2:Y:S01]  /*0590*/  LDG.E R21, [R22.64] ;  /* 0x0000000416157981 */ /* 0x000ea2000c1e1900 */
[----:B------:R-:W-:Y:S01]  /*05a0*/  ISETP.NE.AND P0, PT, R26, 0x2, PT ;  /* 0x000000021a00780c */ /* 0x000fe20003f05270 */
[----:B--2---:R-:W-:-:S05]  /*05b0*/  FFMA.FTZ R21, R0, c[0x0][0x190], R21 ;  /* 0x0000640000157a23 */ /* 0x004fca0000010015 */
[----:B------:R0:W-:Y:S01]  /*05c0*/  STG.E [R22.64], R21 ;  /* 0x0000001516007986 */ /* 0x0001e2000c101904 */
[----:B------:R-:W-:-:S06]  /*05d0*/  IADD3 R0, R18, 0x2, RZ ;  /* 0x0000000212007810 */ /* 0x000fcc0007ffe0ff */
[----:B------:R-:W-:Y:S05]  /*05e0*/  @!P0 BRA `(.L_x_376) ;  /* 0x000000d000008947 */ /* 0x000fea0003800000 */
[----:B------:R-:W2:Y:S04]  /*05f0*/  LDG.E R13, [R12.64+0x8] ;  /* 0x000008040c0d7981 */ /* 0x000ea8000c1e1900 */
[----:B------:R-:W3:Y:S01]  /*0600*/  LDG.E R16, [R16.64+0x8] ;  /* 0x0000080410107981 */ /* 0x000ee2000c1e1900 */
[----:B--2---:R-:W-:Y:S01]  /*0610*/  SHF.R.S32.HI R0, RZ, 0x1f, R13 ;  /* 0x0000001fff007819 */ /* 0x004fe2000001140d */
[----:B------:R-:W-:-:S04]  /*0620*/  IMAD.WIDE.U32 R14, R13, c[0x0][0x1a8], R14 ;  /* 0x00006a000d0e7a25 */ /* 0x000fc800078e000e */
[----:B------:R-:W-:Y:S01]  /*0630*/  IMAD R0, R0, c[0x0][0x1a8], RZ ;  /* 0x00006a0000007a24 */ /* 0x000fe200078e02ff */
[----:B------:R-:W-:-:S03]  /*0640*/  LEA R20, P0, R14, c[0x0][0x188], 0x2 ;  /* 0x000062000e147a11 */ /* 0x000fc600078010ff */
[----:B0-----:R-:W-:-:S04]  /*0650*/  IMAD R21, R13, c[0x0][0x1ac], R0 ;  /* 0x00006b000d157a24 */ /* 0x001fc800078e0200 */
[----:B------:R-:W-:-:S05]  /*0660*/  IMAD.IADD R15, R15, 0x1, R21 ;  /* 0x000000010f0f7824 */ /* 0x000fca00078e0215 */
[----:B------:R-:W-:-:S05]  /*0670*/  LEA.HI.X R21, R14, c[0x0][0x18c], R15, 0x2, P0 ;  /* 0x000063000e157a11 */ /* 0x000fca00000f140f */
[----:B------:R-:W3:Y:S01]  /*0680*/  LDG.E R15, [R20.64] ;  /* 0x00000004140f7981 */ /* 0x000ee2000c1e1900 */
[----:B------:R-:W-:Y:S01]  /*0690*/  IADD3 R0, R18, 0x3, RZ ;  /* 0x0000000312007810 */ /* 0x000fe20007ffe0ff */
[----:B---3--:R-:W-:-:S05]  /*06a0*/  FFMA.FTZ R15, R16, c[0x0][0x190], R15 ;  /* 0x00006400100f7a23 */ /* 0x008fca000001000f */
[----:B------:R0:W-:Y:S02]  /*06b0*/  STG.E [R20.64], R15 ;  /* 0x0000000f14007986 */ /* 0x0001e4000c101904 */
.L_x_376:
[----:B------:R-:W-:Y:S05]  /*06c0*/  BSYNC B2 ;  /* 0x0000000000027941 */ /* 0x000fea0003800000 */
.L_x_375:
[----:B------:R-:W-:-:S04]  /*06d0*/  LOP3.LUT R12, RZ, R18, RZ, 0x33, !PT ;  /* 0x00000012ff0c7212 */ /* 0x000fc800078e33ff */
[----:B------:R-:W-:-:S04]  /*06e0*/  IADD3 R12, R5, R12, RZ ;  /* 0x0000000c050c7210 */ /* 0x000fc80007ffe0ff */
[----:B------:R-:W-:-:S13]  /*06f0*/  ISETP.GE.U32.AND P0, PT, R12, 0x3, PT ;  /* 0x000000030c00780c */ /* 0x000fda0003f06070 */
[----:B------:R-:W-:Y:S05]  /*0700*/  @!P0 BRA `(.L_x_374) ;  /* 0x0000043000008947 */ /* 0x000fea0003800000 */
.L_x_377:
[--C-:B0-----:R-:W-:Y:S01]  /*0710*/  SHF.R.S32.HI R17, RZ, 0x1f, R0.reuse ;  /* 0x0000001fff117819 */ /* 0x101fe20000011400 */
[----:B------:R-:W-:Y:S02]  /*0720*/  IMAD R13, R2, c[0x0][0x1b8], RZ ;  /* 0x00006e00020d7a24 */ /* 0x000fe400078e02ff */
[----:B------:R-:W-:Y:S02]  /*0730*/  IMAD.MOV.U32 R16, RZ, RZ, R0 ;  /* 0x000000ffff107224 */ /* 0x000fe400078e0000 */
[C---:B------:R-:W-:Y:S02]  /*0740*/  IMAD R13, R4.reuse, c[0x0][0x1bc], R13 ;  /* 0x00006f00040d7a24 */ /* 0x040fe400078e020d */
[----:B0-----:R-:W-:-:S04]  /*0750*/  IMAD.WIDE.U32 R14, R4, c[0x0][0x1b8], R16 ;  /* 0x00006e00040e7a25 */ /* 0x001fc800078e0010 */
        /* <DEDUP_REMOVED lines=9> */
[----:B------:R-:W-:Y:S02]  /*07f0*/  LEA R20, P0, R16, c[0x0][0x170], 0x2 ;  /* 0x00005c0010147a11 */ /* 0x000fe400078010ff */
[----:B--2---:R-:W-:-:S05]  /*0800*/  SHF.R.S32.HI R14, RZ, 0x1f, R19 ;  /* 0x0000001fff0e7819 */ /* 0x004fca0000011413 */
[----:B------:R-:W-:Y:S01]  /*0810*/  IMAD R18, R14, c[0x0][0x1a8], RZ ;  /* 0x00006a000e127a24 */ /* 0x000fe200078e02ff */
[----:B------:R-:W-:-:S03]  /*0820*/  MOV R14, R10 ;  /* 0x0000000a000e7202 */ /* 0x000fc60000000f00 */
[C---:B------:R-:W-:Y:S02]  /*0830*/  IMAD R21, R19.reuse, c[0x0][0x1ac], R18 ;  /* 0x00006b0013157a24 */ /* 0x040fe400078e0212 */
[----:B------:R-:W-:-:S05]  /*0840*/  IMAD.WIDE.U32 R18, R19, c[0x0][0x1a8], R14 ;  /* 0x00006a0013127a25 */ /* 0x000fca00078e000e */
[----:B------:R-:W-:Y:S02]  /*0850*/  IADD3 R19, R19, R21, RZ ;  /* 0x0000001513137210 */ /* 0x000fe40007ffe0ff */
[----:B------:R-:W-:Y:S02]  /*0860*/  LEA R22, P1, R18, c[0x0][0x188], 0x2 ;  /* 0x0000620012167a11 */ /* 0x000fe400078210ff */
[----:B------:R-:W-:Y:S02]  /*0870*/  LEA.HI.X R21, R16, c[0x0][0x174], R17, 0x2, P0 ;  /* 0x00005d0010157a11 */ /* 0x000fe400000f1411 */
[----:B------:R-:W-:-:S03]  /*0880*/  LEA.HI.X R23, R18, c[0x0][0x18c], R19, 0x2, P1 ;  /* 0x0000630012177a11 */ /* 0x000fc600008f1413 */
[----:B------:R-:W2:Y:S04]  /*0890*/  LDG.E R16, [R20.64] ;  /* 0x0000000414107981 */ /* 0x000ea8000c1e1900 */
[----:B------:R-:W2:Y:S02]  /*08a0*/  LDG.E R17, [R22.64] ;  /* 0x0000000416117981 */ /* 0x000ea4000c1e1900 */
[----:B--2---:R-:W-:-:S05]  /*08b0*/  FFMA.FTZ R19, R16, c[0x0][0x190], R17 ;  /* 0x0000640010137a23 */ /* 0x004fca0000010011 */
[----:B------:R0:W-:Y:S04]  /*08c0*/  STG.E [R22.64], R19 ;  /* 0x0000001316007986 */ /* 0x0001e8000c101904 */
[----:B------:R-:W2:Y:S02]  /*08d0*/  LDG.E R27, [R12.64+0x4] ;  /* 0x000004040c1b7981 */ /* 0x000ea4000c1e1900 */
[----:B--2---:R-:W-:-:S05]  /*08e0*/  SHF.R.S32.HI R16, RZ, 0x1f, R27 ;  /* 0x0000001fff107819 */ /* 0x004fca000001141b */
[----:B------:R-:W-:Y:S02]  /*08f0*/  IMAD R18, R16, c[0x0][0x1a8], RZ ;  /* 0x00006a0010127a24 */ /* 0x000fe400078e02ff */
[----:B------:R-:W-:-:S04]  /*0900*/  IMAD.WIDE.U32 R16, R27, c[0x0][0x1a8], R14 ;  /* 0x00006a001b107a25 */ /* 0x000fc800078e000e */
[----:B------:R-:W-:Y:S01]  /*0910*/  IMAD R27, R27, c[0x0][0x1ac], R18 ;  /* 0x00006b001b1b7a24 */ /* 0x000fe200078e0212 */
[----:B------:R-:W-:-:S03]  /*0920*/  LEA R26, P0, R16, c[0x0][0x188], 0x2 ;  /* 0x00006200101a7a11 */ /* 0x000fc600078010ff */
[----:B------:R-:W-:-:S05]  /*0930*/  IMAD.IADD R17, R17, 0x1, R27 ;  /* 0x0000000111117824 */ /* 0x000fca00078e021b */
[----:B------:R-:W-:Y:S02]  /*0940*/  LEA.HI.X R27, R16, c[0x0][0x18c], R17, 0x2, P0 ;  /* 0x00006300101b7a11 */ /* 0x000fe400000f1411 */
[----:B------:R-:W0:Y:S04]  /*0950*/  LDG.E R16, [R20.64+0x4] ;  /* 0x0000040414107981 */ /* 0x000e28000c1e1900 */
[----:B------:R-:W0:Y:S02]  /*0960*/  LDG.E R17, [R26.64] ;  /* 0x000000041a117981 */ /* 0x000e24000c1e1900 */
[----:B0-----:R-:W-:-:S05]  /*0970*/  FFMA.FTZ R23, R16, c[0x0][0x190], R17 ;  /* 0x0000640010177a23 */ /* 0x001fca0000010011 */
        /* <DEDUP_REMOVED lines=13> */
[----:B------:R-:W2:Y:S04]  /*0a50*/  LDG.E R13, [R12.64+0xc] ;  /* 0x00000c040c0d7981 */ /* 0x000ea8000c1e1900 */
[----:B------:R-:W3:Y:S01]  /*0a60*/  LDG.E R20, [R20.64+0xc] ;  /* 0x00000c0414147981 */ /* 0x000ee2000c1e1900 */
[----:B--2---:R-:W-:Y:S01]  /*0a70*/  SHF.R.S32.HI R16, RZ, 0x1f, R13 ;  /* 0x0000001fff107819 */ /* 0x004fe2000001140d */
[----:B------:R-:W-:-:S04]  /*0a80*/  IMAD.WIDE.U32 R14, R13, c[0x0][0x1a8], R14 ;  /* 0x00006a000d0e7a25 */ /* 0x000fc800078e000e */
[----:B------:R-:W-:-:S04]  /*0a90*/  IMAD R16, R16, c[0x0][0x1a8], RZ ;  /* 0x00006a0010107a24 */ /* 0x000fc800078e02ff */
[----:B------:R-:W-:Y:S01]  /*0aa0*/  IMAD R17, R13, c[0x0][0x1ac], R16 ;  /* 0x00006b000d117a24 */ /* 0x000fe200078e0210 */
[----:B------:R-:W-:-:S04]  /*0ab0*/  LEA R16, P0, R14, c[0x0][0x188], 0x2 ;  /* 0x000062000e107a11 */ /* 0x000fc800078010ff */
[----:B------:R-:W-:-:S04]  /*0ac0*/  IADD3 R15, R15, R17, RZ ;  /* 0x000000110f0f7210 */ /* 0x000fc80007ffe0ff */
[----:B------:R-:W-:-:S05]  /*0ad0*/  LEA.HI.X R17, R14, c[0x0][0x18c], R15, 0x2, P0 ;  /* 0x000063000e117a11 */ /* 0x000fca00000f140f */
[----:B------:R-:W3:Y:S01]  /*0ae0*/  LDG.E R15, [R16.64] ;  /* 0x00000004100f7981 */ /* 0x000ee2000c1e1900 */
[----:B------:R-:W-:-:S04]  /*0af0*/  IADD3 R0, R0, 0x4, RZ ;  /* 0x0000000400007810 */ /* 0x000fc80007ffe0ff */
[----:B------:R-:W-:Y:S01]  /*0b00*/  ISETP.GE.AND P0, PT, R0, R5, PT ;  /* 0x000000050000720c */ /* 0x000fe20003f06270 */
[----:B---3--:R-:W-:-:S05]  /*0b10*/  FFMA.FTZ R15, R20, c[0x0][0x190], R15 ;  /* 0x00006400140f7a23 */ /* 0x008fca000001000f */
[----:B------:R0:W-:Y:S07]  /*0b20*/  STG.E [R16.64], R15 ;  /* 0x0000000f10007986 */ /* 0x0001ee000c101904 */
[----:B------:R-:W-:Y:S05]  /*0b30*/  @!P0 BRA `(.L_x_377) ;  /* 0xfffffbd000008947 */ /* 0x000fea000383ffff */
.L_x_374:
[----:B------:R-:W-:Y:S05]  /*0b40*/  BSYNC B1 ;  /* 0x0000000000017941 */ /* 0x000fea0003800000 */
.L_x_373:
[----:B------:R-:W-:-:S04]  /*0b50*/  IADD3 R4, R4, 0x1, RZ ;  /* 0x0000000104047810 */ /* 0x000fc80007ffe0ff */
[----:B------:R-:W-:-:S04]  /*0b60*/  ISETP.GE.U32.AND P0, PT, R4, c[0x0][0x1c8], PT ;  /* 0x0000720004007a0c */ /* 0x000fc80003f06070 */
[----:B------:R-:W-:-:S13]  /*0b70*/  ISETP.GE.AND.EX P0, PT, RZ, c[0x0][0x1cc], PT, P0 ;  /* 0x00007300ff007a0c */ /* 0x000fda0003f06300 */
[----:B------:R-:W-:Y:S05]  /*0b80*/  @!P0 BRA `(.L_x_378) ;  /* 0xfffff60000008947 */ /* 0x000fea000383ffff */
.L_x_372:
[----:B------:R-:W-:Y:S05]  /*0b90*/  BSYNC B0 ;  /* 0x0000000000007941 */ /* 0x000fea0003800000 */
.L_x_371:
        /* <DEDUP_REMOVED lines=8> */
[----:B------:R-:W-:-:S04]  /*0c20*/  HFMA2.MMA R27, -RZ, RZ, 0, 0 ;  /* 0x00000000ff1b7435 */ /* 0x000fc800000001ff */
[----:B------:R-:W-:Y:S02]  /*0c30*/  IMAD.X R3, RZ, RZ, R6, P0 ;  /* 0x000000ffff037224 */ /* 0x000fe400000e0606 */
[----:B------:R-:W-:-:S04]  /*0c40*/  IMAD.WIDE.U32 R10, R2, c[0x0][0x1a0], RZ ;  /* 0x00006800020a7a25 */ /* 0x000fc800078e00ff */
[----:B------:R-:W-:-:S04]  /*0c50*/  IMAD R5, R3, c[0x0][0x1a0], RZ ;  /* 0x0000680003057a24 */ /* 0x000fc800078e02ff */
[----:B------:R-:W-:-:S04]  /*0c60*/  IMAD R5, R2, c[0x0][0x1a4], R5 ;  /* 0x0000690002057a24 */ /* 0x000fc800078e0205 */
[----:B------:R-:W-:Y:S02]  /*0c70*/  IMAD.IADD R9, R11, 0x1, R5 ;  /* 0x000000010b097824 */ /* 0x000fe400078e0205 */
.L_x_384:
[----:B------:R-:W-:Y:S01]  /*0c80*/  SHF.R.S32.HI R4, RZ, 0x1f, R27 ;  /* 0x0000001fff047819 */ /* 0x000fe2000001141b */
[----:B------:R-:W-:-:S04]  /*0c90*/  IMAD.WIDE.U32 R6, R27, c[0x0][0x1b0], R2 ;  /* 0x00006c001b067a25 */ /* 0x000fc800078e0002 */
[----:B------:R-:W-:Y:S01]  /*0ca0*/  IMAD R0, R4, c[0x0][0x1b0], RZ ;  /* 0x00006c0004007a24 */ /* 0x000fe200078e02ff */
[----:B------:R-:W-:-:S03]  /*0cb0*/  LEA R12, P0, R6, c[0x0][0x178], 0x2 ;  /* 0x00005e00060c7a11 */ /* 0x000fc600078010ff */
[----:B------:R-:W-:-:S04]  /*0cc0*/  IMAD R5, R27, c[0x0][0x1b4], R0 ;  /* 0x00006d001b057a24 */ /* 0x000fc800078e0200 */
[----:B------:R-:W-:-:S05]  /*0cd0*/  IMAD.IADD R5, R7, 0x1, R5 ;  /* 0x0000000107057824 */ /* 0x000fca00078e0205 */
[----:B------:R-:W-:-:S05]  /*0ce0*/  LEA.HI.X R13, R6, c[0x0][0x17c], R5, 0x2, P0 ;  /* 0x00005f00060d7a11 */ /* 0x000fca00000f1405 */
[----:B0-----:R-:W2:Y:S04]  /*0cf0*/  LDG.E R16, [R12.64] ;  /* 0x000000040c107981 */ /* 0x001ea8000c1e1900 */
        /* <DEDUP_REMOVED lines=9> */
[C---:B------:R-:W-:Y:S02]  /*0d90*/  IMAD R5, R27.reuse, c[0x0][0x19c], R0 ;  /* 0x000067001b057a24 */ /* 0x040fe400078e0200 */
        /* <DEDUP_REMOVED lines=12> */
[----:B------:R-:W-:Y:S01]  /*0e60*/  MOV R21, R5 ;  /* 0x0000000500157202 */ /* 0x000fe20000000f00 */
[----:B------:R-:W-:Y:S02]  /*0e70*/  IMAD R8, R4, c[0x0][0x1c0], RZ ;  /* 0x0000700004087a24 */ /* 0x000fe400078e02ff */
[----:B------:R-:W-:Y:S02]  /*0e80*/  IMAD.MOV.U32 R20, RZ, RZ, R12 ;  /* 0x000000ffff147224 */ /* 0x000fe400078e000c */
[C---:B------:R-:W-:Y:S02]  /*0e90*/  IMAD R15, R27.reuse, c[0x0][0x1c4], R8 ;  /* 0x000071001b0f7a24 */ /* 0x040fe400078e0208 */
[----:B------:R-:W-:-:S04]  /*0ea0*/  IMAD.WIDE.U32 R24, R27, c[0x0][0x1c0], R16 ;  /* 0x000070001b187a25 */ /* 0x000fc800078e0010 */
[----:B------:R-:W-:Y:S01]  /*0eb0*/  IMAD.IADD R15, R25, 0x1, R15 ;  /* 0x00000001190f7824 */ /* 0x000fe200078e020f */
[----:B------:R-:W-:-:S04]  /*0ec0*/  LEA R14, P0, R24, c[0x0][0x170], 0x2 ;  /* 0x00005c00180e7a11 */ /* 0x000fc800078010ff */
[----:B------:R-:W-:Y:S02]  /*0ed0*/  LEA.HI.X R15, R24, c[0x0][0x174], R15, 0x2, P0 ;  /* 0x00005d00180f7a11 */ /* 0x000fe400000f140f */
[----:B--2---:R-:W-:-:S05]  /*0ee0*/  SHF.R.S32.HI R0, RZ, 0x1f, R23 ;  /* 0x0000001fff007819 */ /* 0x004fca0000011417 */
[----:B------:R-:W-:-:S04]  /*0ef0*/  IMAD R0, R0, c[0x0][0x1a8], RZ ;  /* 0x00006a0000007a24 */ /* 0x000fc800078e02ff */
[C---:B------:R-:W-:Y:S02]  /*0f00*/  IMAD R29, R23.reuse, c[0x0][0x1ac], R0 ;  /* 0x00006b00171d7a24 */ /* 0x040fe400078e0200 */
[----:B------:R-:W-:Y:S01]  /*0f10*/  IMAD.WIDE.U32 R22, R23, c[0x0][0x1a8], R20 ;  /* 0x00006a0017167a25 */ /* 0x000fe200078e0014 */
[----:B------:R-:W2:Y:S03]  /*0f20*/  LDG.E R0, [R14.64] ;  /* 0x000000040e007981 */ /* 0x000ea6000c1e1900 */
[----:B------:R-:W-:Y:S01]  /*0f30*/  IMAD.IADD R23, R23, 0x1, R29 ;  /* 0x0000000117177824 */ /* 0x000fe200078e021d */
[----:B------:R-:W-:-:S04]  /*0f40*/  LEA R28, P1, R22, c[0x0][0x188], 0x2 ;  /* 0x00006200161c7a11 */ /* 0x000fc800078210ff */
[----:B------:R-:W-:-:S05]  /*0f50*/  LEA.HI.X R29, R22, c[0x0][0x18c], R23, 0x2, P1 ;  /* 0x00006300161d7a11 */ /* 0x000fca00008f1417 */
[----:B------:R-:W2:Y:S01]  /*0f60*/  LDG.E R23, [R28.64] ;  /* 0x000000041c177981 */ /* 0x000ea2000c1e1900 */
[----:B------:R-:W-:Y:S01]  /*0f70*/  ISETP.NE.AND P0, PT, R6, 0x1, PT ;  /* 0x000000010600780c */ /* 0x000fe20003f05270 */
[----:B--2---:R-:W-:-:S05]  /*0f80*/  FFMA.FTZ R23, R0, c[0x0][0x190], R23 ;  /* 0x0000640000177a23 */ /* 0x004fca0000010017 */
[----:B------:R0:W-:Y:S01]  /*0f90*/  STG.E [R28.64], R23 ;  /* 0x000000171c007986 */ /* 0x0001e2000c101904 */
[----:B------:R-:W-:-:S06]  /*0fa0*/  IADD3 R0, R16, 0x1, RZ ;  /* 0x0000000110007810 */ /* 0x000fcc0007ffe0ff */
[----:B------:R-:W-:Y:S05]  /*0fb0*/  @!P0 BRA `(.L_x_382) ;  /* 0x000001c000008947 */ /* 0x000fea0003800000 */
[----:B------:R-:W2:Y:S02]  /*0fc0*/  LDG.E R25, [R18.64+0x4] ;  /* 0x0000040412197981 */ /* 0x000ea4000c1e1900 */
[----:B--2---:R-:W-:Y:S01]  /*0fd0*/  SHF.R.S32.HI R0, RZ, 0x1f, R25 ;  /* 0x0000001fff007819 */ /* 0x004fe20000011419 */
[----:B0-----:R-:W-:-:S04]  /*0fe0*/  IMAD.WIDE.U32 R22, R25, c[0x0][0x1a8], R20 ;  /* 0x00006a0019167a25 */ /* 0x001fc800078e0014 */
[----:B------:R-:W-:Y:S01]  /*0ff0*/  IMAD R0, R0, c[0x0][0x1a8], RZ ;  /* 0x00006a0000007a24 */ /* 0x000fe200078e02ff */
[----:B------:R-:W-:-:S03]  /*1000*/  LEA R24, P0, R22, c[0x0][0x188], 0x2 ;  /* 0x0000620016187a11 */ /* 0x000fc600078010ff */
[----:B------:R-:W-:Y:S02]  /*1010*/  IMAD R25, R25, c[0x0][0x1ac], R0 ;  /* 0x00006b0019197a24 */ /* 0x000fe400078e0200 */
[----:B------:R-:W2:Y:S03]  /*1020*/  LDG.E R0, [R14.64+0x4] ;  /* 0x000004040e007981 */ /* 0x000ea6000c1e1900 */
        /* <DEDUP_REMOVED lines=11> */
[----:B0-----:R-:W-:-:S04]  /*10e0*/  IMAD.WIDE.U32 R22, R19, c[0x0][0x1a8], R20 ;  /* 0x00006a0013167a25 */ /* 0x001fc800078e0014 */
[----:B------:R-:W-:Y:S01]  /*10f0*/  IMAD R0, R0, c[0x0][0x1a8], RZ ;  /* 0x00006a0000007a24 */ /* 0x000fe200078e02ff */
[----:B------:R-:W-:-:S03]  /*1100*/  LEA R20, P0, R22, c[0x0][0x188], 0x2 ;  /* 0x0000620016147a11 */ /* 0x000fc600078010ff */
[----:B------:R-:W-:-:S04]  /*1110*/  IMAD R21, R19, c[0x0][0x1ac], R0 ;  /* 0x00006b0013157a24 */ /* 0x000fc800078e0200 */
[----:B------:R-:W-:-:S05]  /*1120*/  IMAD.IADD R21, R23, 0x1, R21 ;  /* 0x0000000117157824 */ /* 0x000fca00078e0215 */
[----:B------:R-:W-:-:S05]  /*1130*/  LEA.HI.X R21, R22, c[0x0][0x18c], R21, 0x2, P0 ;  /* 0x0000630016157a11 */ /* 0x000fca00000f1415 */
[----:B------:R-:W3:Y:S01]  /*1140*/  LDG.E R23, [R20.64] ;  /* 0x0000000414177981 */ /* 0x000ee2000c1e1900 */
[----:B------:R-:W-:Y:S01]  /*1150*/  IADD3 R0, R16, 0x3, RZ ;  /* 0x0000000310007810 */ /* 0x000fe20007ffe0ff */
[----:B---3--:R-:W-:-:S05]  /*1160*/  FFMA.FTZ R23, R14, c[0x0][0x190], R23 ;  /* 0x000064000e177a23 */ /* 0x008fca0000010017 */
[----:B------:R0:W-:Y:S02]  /*1170*/  STG.E [R20.64], R23 ;  /* 0x0000001714007986 */ /* 0x0001e4000c101904 */
.L_x_382:
[----:B------:R-:W-:Y:S05]  /*1180*/  BSYNC B1 ;  /* 0x0000000000017941 */ /* 0x000fea0003800000 */
.L_x_381:
[----:B------:R-:W-:-:S05]  /*1190*/  LOP3.LUT R6, RZ, R16, RZ, 0x33, !PT ;  /* 0x00000010ff067212 */ /* 0x000fca00078e33ff */
[----:B------:R-:W-:-:S05]  /*11a0*/  IMAD.IADD R6, R7, 0x1, R6 ;  /* 0x0000000107067824 */ /* 0x000fca00078e0206 */
[----:B------:R-:W-:-:S13]  /*11b0*/  ISETP.GE.U32.AND P0, PT, R6, 0x3, PT ;  /* 0x000000030600780c */ /* 0x000fda0003f06070 */
[----:B------:R-:W-:Y:S05]  /*11c0*/  @!P0 BRA `(.L_x_380) ;  /* 0x0000043000008947 */ /* 0x000fea0003800000 */
.L_x_383:
[----:B0-----:R-:W-:Y:S01]  /*11d0*/  SHF.R.S32.HI R17, RZ, 0x1f, R0 ;  /* 0x0000001fff117819 */ /* 0x001fe20000011400 */
[----:B------:R-:W-:Y:S01]  /*11e0*/  IMAD R6, R4, c[0x0][0x1b8], RZ ;  /* 0x00006e0004067a24 */ /* 0x000fe200078e02ff */
[----:B------:R-:W-:-:S03]  /*11f0*/  MOV R16, R0 ;  /* 0x0000000000107202 */ /* 0x000fc60000000f00 */
[C---:B------:R-:W-:Y:S02]  /*1200*/  IMAD R15, R27.reuse, c[0x0][0x1bc], R6 ;  /* 0x00006f001b0f7a24 */ /* 0x040fe400078e0206 */
[----:B------:R-:W-:-:S04]  /*1210*/  IMAD.WIDE.U32 R18, R27, c[0x0][0x1b8], R16 ;  /* 0x00006e001b127a25 */ /* 0x000fc800078e0010 */
[----:B------:R-:W-:Y:S01]  /*1220*/  IMAD.IADD R15, R15, 0x1, R19 ;  /* 0x000000010f0f7824 */ /* 0x000fe200078e0213 */
[----:B------:R-:W-:-:S04]  /*1230*/  LEA R14, P0, R18, c[0x0][0x180], 0x2 ;  /* 0x00006000120e7a11 */ /* 0x000fc800078010ff */
[----:B------:R-:W-:-:S05]  /*1240*/  LEA.HI.X R15, R18, c[0x0][0x184], R15, 0x2, P0 ;  /* 0x00006100120f7a11 */ /* 0x000fca00000f140f */
[----:B0-----:R-:W2:Y:S01]  /*1250*/  LDG.E R23, [R14.64] ;  /* 0x000000040e177981 */ /* 0x001ea2000c1e1900 */
[----:B------:R-:W-:Y:S01]  /*1260*/  MOV R19, R5 ;  /* 0x0000000500137202 */ /* 0x000fe20000000f00 */
[----:B------:R-:W-:Y:S02]  /*1270*/  IMAD.MOV.U32 R18, RZ, RZ, R12 ;  /* 0x000000ffff127224 */ /* 0x000fe400078e000c */
[----:B------:R-:W-:Y:S02]  /*1280*/  IMAD R8, R4, c[0x0][0x1c0], RZ ;  /* 0x0000700004087a24 */ /* 0x000fe400078e02ff */
[----:B------:R-:W-:-:S04]  /*1290*/  IMAD.WIDE.U32 R16, R27, c[0x0][0x1c0], R16 ;  /* 0x000070001b107a25 */ /* 0x000fc800078e0010 */
[----:B------:R-:W-:Y:S01]  /*12a0*/  IMAD R25, R27, c[0x0][0x1c4], R8 ;  /* 0x000071001b197a24 */ /* 0x000fe200078e0208 */
[----:B------:R-:W-:-:S03]  /*12b0*/  LEA R22, P0, R16, c[0x0][0x170], 0x2 ;  /* 0x00005c0010167a11 */ /* 0x000fc600078010ff */
[----:B------:R-:W-:Y:S01]  /*12c0*/  IMAD.IADD R17, R25, 0x1, R17 ;  /* 0x0000000119117824 */ /* 0x000fe200078e0211 */
[----:B--2---:R-:W-:Y:S01]  /*12d0*/  SHF.R.S32.HI R6, RZ, 0x1f, R23 ;  /* 0x0000001fff067819 */ /* 0x004fe20000011417 */
[----:B------:R-:W-:-:S04]  /*12e0*/  IMAD.WIDE.U32 R20, R23, c[0x0][0x1a8], R18 ;  /* 0x00006a0017147a25 */ /* 0x000fc800078e0012 */
[----:B------:R-:W-:Y:S01]  /*12f0*/  IMAD R6, R6, c[0x0][0x1a8], RZ ;  /* 0x00006a0006067a24 */ /* 0x000fe200078e02ff */
[----:B------:R-:W-:-:S03]  /*1300*/  LEA R24, P1, R20, c[0x0][0x188], 0x2 ;  /* 0x0000620014187a11 */ /* 0x000fc600078210ff */
[----:B------:R-:W-:-:S04]  /*1310*/  IMAD R23, R23, c[0x0][0x1ac], R6 ;  /* 0x00006b0017177a24 */ /* 0x000fc800078e0206 */
[----:B------:R-:W-:Y:S01]  /*1320*/  IMAD.IADD R21, R21, 0x1, R23 ;  /* 0x0000000115157824 */ /* 0x000fe200078e0217 */
[----:B------:R-:W-:-:S04]  /*1330*/  LEA.HI.X R23, R16, c[0x0][0x174], R17, 0x2, P0 ;  /* 0x00005d0010177a11 */ /* 0x000fc800000f1411 */
[----:B------:R-:W-:Y:S01]  /*1340*/  LEA.HI.X R25, R20, c[0x0][0x18c], R21, 0x2, P1 ;  /* 0x0000630014197a11 */ /* 0x000fe200008f1415 */
[----:B------:R-:W2:Y:S04]  /*1350*/  LDG.E R6, [R22.64] ;  /* 0x0000000416067981 */ /* 0x000ea8000c1e1900 */
[----:B------:R-:W2:Y:S02]  /*1360*/  LDG.E R17, [R24.64] ;  /* 0x0000000418117981 */ /* 0x000ea4000c1e1900 */
[----:B--2---:R-:W-:-:S05]  /*1370*/  FFMA.FTZ R29, R6, c[0x0][0x190], R17 ;  /* 0x00006400061d7a23 */ /* 0x004fca0000010011 */
[----:B------:R0:W-:Y:S04]  /*1380*/  STG.E [R24.64], R29 ;  /* 0x0000001d18007986 */ /* 0x0001e8000c101904 */
[----:B------:R-:W2:Y:S02]  /*1390*/  LDG.E R21, [R14.64+0x4] ;  /* 0x000004040e157981 */ /* 0x000ea4000c1e1900 */
[----:B--2---:R-:W-:Y:S01]  /*13a0*/  SHF.R.S32.HI R6, RZ, 0x1f, R21 ;  /* 0x0000001fff067819 */ /* 0x004fe20000011415 */
[----:B------:R-:W-:-:S04]  /*13b0*/  IMAD.WIDE.U32 R16, R21, c[0x0][0x1a8], R18 ;  /* 0x00006a0015107a25 */ /* 0x000fc800078e0012 */
[----:B------:R-:W-:Y:S01]  /*13c0*/  IMAD R6, R6, c[0x0][0x1a8], RZ ;  /* 0x00006a0006067a24 */ /* 0x000fe200078e02ff */
[----:B------:R-:W-:-:S03]  /*13d0*/  LEA R20, P0, R16, c[0x0][0x188], 0x2 ;  /* 0x0000620010147a11 */ /* 0x000fc600078010ff */
[----:B------:R-:W-:Y:S02]  /*13e0*/  IMAD R21, R21, c[0x0][0x1ac], R6 ;  /* 0x00006b0015157a24 */ /* 0x000fe400078e0206 */
[----:B------:R-:W0:Y:S03]  /*13f0*/  LDG.E R6, [R22.64+0x4] ;  /* 0x0000040416067981 */ /* 0x000e26000c1e1900 */
[----:B------:R-:W-:-:S04]  /*1400*/  IADD3 R17, R17, R21, RZ ;  /* 0x0000001511117210 */ /* 0x000fc80007ffe0ff */
[----:B------:R-:W-:-:S05]  /*1410*/  LEA.HI.X R21, R16, c[0x0][0x18c], R17, 0x2, P0 ;  /* 0x0000630010157a11 */ /* 0x000fca00000f1411 */
[----:B------:R-:W0:Y:S02]  /*1420*/  LDG.E R17, [R20.64] ;  /* 0x0000000414117981 */ /* 0x000e24000c1e1900 */
[----:B0-----:R-:W-:-:S05]  /*1430*/  FFMA.FTZ R29, R6, c[0x0][0x190], R17 ;  /* 0x00006400061d7a23 */ /* 0x001fca0000010011 */
[----:B------:R0:W-:Y:S04]  /*1440*/  STG.E [R20.64], R29 ;  /* 0x0000001d14007986 */ /* 0x0001e8000c101904 */
[----:B------:R-:W2:Y:S02]  /*1450*/  LDG.E R25, [R14.64+0x8] ;  /* 0x000008040e197981 */ /* 0x000ea4000c1e1900 */
[----:B--2---:R-:W-:Y:S01]  /*1460*/  SHF.R.S32.HI R6, RZ, 0x1f, R25 ;  /* 0x0000001fff067819 */ /* 0x004fe20000011419 */
[----:B------:R-:W-:-:S04]  /*1470*/  IMAD.WIDE.U32 R16, R25, c[0x0][0x1a8], R18 ;  /* 0x00006a0019107a25 */ /* 0x000fc800078e0012 */
[----:B------:R-:W-:-:S04]  /*1480*/  IMAD R6, R6, c[0x0][0x1a8], RZ ;  /* 0x00006a0006067a24 */ /* 0x000fc800078e02ff */
[----:B------:R-:W-:Y:S01]  /*1490*/  IMAD R25, R25, c[0x0][0x1ac], R6 ;  /* 0x00006b0019197a24 */ /* 0x000fe200078e0206 */
[----:B------:R-:W-:Y:S01]  /*14a0*/  LEA R24, P0, R16, c[0x0][0x188], 0x2 ;  /* 0x0000620010187a11 */ /* 0x000fe200078010ff */
[----:B------:R-:W0:Y:S02]  /*14b0*/  LDG.E R6, [R22.64+0x8] ;  /* 0x0000080416067981 */ /* 0x000e24000c1e1900 */
[----:B------:R-:W-:-:S05]  /*14c0*/  IMAD.IADD R17, R17, 0x1, R25 ;  /* 0x0000000111117824 */ /* 0x000fca00078e0219 */
[----:B------:R-:W-:-:S05]  /*14d0*/  LEA.HI.X R25, R16, c[0x0][0x18c], R17, 0x2, P0 ;  /* 0x0000630010197a11 */ /* 0x000fca00000f1411 */
        /* <DEDUP_REMOVED lines=9> */
[----:B------:R-:W-:-:S03]  /*1570*/  LEA R16, P0, R18, c[0x0][0x188], 0x2 ;  /* 0x0000620012107a11 */ /* 0x000fc600078010ff */
[----:B------:R-:W-:-:S05]  /*1580*/  IMAD.IADD R17, R19, 0x1, R17 ;  /* 0x0000000113117824 */ /* 0x000fca00078e0211 */
[----:B------:R-:W-:-:S05]  /*1590*/  LEA.HI.X R17, R18, c[0x0][0x18c], R17, 0x2, P0 ;  /* 0x0000630012117a11 */ /* 0x000fca00000f1411 */
[----:B------:R-:W3:Y:S01]  /*15a0*/  LDG.E R19, [R16.64] ;  /* 0x0000000410137981 */ /* 0x000ee2000c1e1900 */
[----:B------:R-:W-:-:S04]  /*15b0*/  IADD3 R0, R0, 0x4, RZ ;  /* 0x0000000400007810 */ /* 0x000fc80007ffe0ff */
[----:B------:R-:W-:Y:S01]  /*15c0*/  ISETP.GE.AND P0, PT, R0, R7, PT ;  /* 0x000000070000720c */ /* 0x000fe20003f06270 */
[----:B---3--:R-:W-:-:S05]  /*15d0*/  FFMA.FTZ R19, R22, c[0x0][0x190], R19 ;  /* 0x0000640016137a23 */ /* 0x008fca0000010013 */
[----:B------:R0:W-:Y:S07]  /*15e0*/  STG.E [R16.64], R19 ;  /* 0x0000001310007986 */ /* 0x0001ee000c101904 */
[----:B------:R-:W-:Y:S05]  /*15f0*/  @!P0 BRA `(.L_x_383) ;  /* 0xfffffbd000008947 */ /* 0x000fea000383ffff */
.L_x_380:
[----:B------:R-:W-:Y:S05]  /*1600*/  BSYNC B0 ;  /* 0x0000000000007941 */ /* 0x000fea0003800000 */
.L_x_379:
[----:B------:R-:W-:-:S04]  /*1610*/  IADD3 R27, R27, 0x1, RZ ;  /* 0x000000011b1b7810 */ /* 0x000fc80007ffe0ff */
[----:B------:R-:W-:-:S04]  /*1620*/  ISETP.GE.U32.AND P0, PT, R27, c[0x0][0x1c8], PT ;  /* 0x000072001b007a0c */ /* 0x000fc80003f06070 */
[----:B------:R-:W-:-:S13]  /*1630*/  ISETP.GE.AND.EX P0, PT, RZ, c[0x0][0x1cc], PT, P0 ;  /* 0x00007300ff007a0c */ /* 0x000fda0003f06300 */
[----:B------:R-:W-:Y:S05]  /*1640*/  @!P0 BRA `(.L_x_384) ;  /* 0xfffff63000008947 */ /* 0x000fea000383ffff */
[----:B------:R-:W-:Y:S05]  /*1650*/  EXIT ;  /* 0x000000000000794d */ /* 0x000fea0003800000 */
.L_x_370:
[----:B-1----:R-:W-:Y:S01]  /*1660*/  MOV R0, c[0x0][0x1c8] ;  /* 0x0000720000007a02 */ /* 0x002fe20000000f00 */
[----:B------:R-:W-:Y:S01]  /*1670*/  IMAD.MOV.U32 R4, RZ, RZ, c[0x0][0x1cc] ;  /* 0x00007300ff047624 */ /* 0x000fe200078e00ff */
[----:B------:R-:W-:Y:S02]  /*1680*/  IADD3 R25, P1, R2, c[0x0][0x168], RZ ;  /* 0x00005a0002197a10 */ /* 0x000fe40007f3e0ff */
[----:B------:R-:W-:-:S04]  /*1690*/  ISETP.GE.U32.AND P0, PT, R0, 0x1, PT ;  /* 0x000000010000780c */ /* 0x000fc80003f06070 */
[----:B------:R-:W-:-:S13]  /*16a0*/  ISETP.GE.AND.EX P0, PT, R4, RZ, PT, P0 ;  /* 0x000000ff0400720c */ /* 0x000fda0003f06300 */
[----:B------:R-:W-:Y:S05]  /*16b0*/  @!P0 EXIT ;  /* 0x000000000000894d */ /* 0x000fea0003800000 */
[----:B------:R-:W-:Y:S01]  /*16c0*/  IADD3 R6, P0, R24, R25, RZ ;  /* 0x0000001918067210 */ /* 0x000fe20007f1e0ff */
[----:B------:R-:W-:Y:S01]  /*16d0*/  IMAD.MOV.U32 R23, RZ, RZ, RZ ;  /* 0x000000ffff177224 */ /* 0x000fe200078e00ff */
[----:B------:R-:W-:-:S04]  /*16e0*/  IADD3.X R0, R3, c[0x0][0x16c], RZ, P1, !PT ;  /* 0x00005b0003007a10 */ /* 0x000fc80000ffe4ff */
[----:B------:R-:W-:-:S04]  /*16f0*/  IADD3.X R7, RZ, R0, RZ, P0, !PT ;  /* 0x00000000ff077210 */ /* 0x000fc800007fe4ff */
.L_x_390:
[----:B------:R-:W-:Y:S01]  /*1700*/  SHF.R.S32.HI R4, RZ, 0x1f, R23 ;  /* 0x0000001fff047819 */ /* 0x000fe20000011417 */
[----:B------:R-:W-:-:S04]  /*1710*/  IMAD.WIDE.U32 R8, R23, c[0x0][0x1b0], R6 ;  /* 0x00006c0017087a25 */ /* 0x000fc800078e0006 */
[----:B------:R-:W-:-:S04]  /*1720*/  IMAD R2, R4, c[0x0][0x1b0], RZ ;  /* 0x00006c0004027a24 */ /* 0x000fc800078e02ff */
[----:B------:R-:W-:Y:S01]  /*1730*/  IMAD R3, R23, c[0x0][0x1b4], R2 ;  /* 0x00006d0017037a24 */ /* 0x000fe200078e0202 */
[----:B------:R-:W-:-:S03]  /*1740*/  LEA R2, P0, R8, c[0x0][0x178], 0x2 ;  /* 0x00005e0008027a11 */ /* 0x000fc600078010ff */
[----:B------:R-:W-:-:S05]  /*1750*/  IMAD.IADD R3, R9, 0x1, R3 ;  /* 0x0000000109037824 */ /* 0x000fca00078e0203 */
        /* <DEDUP_REMOVED lines=12> */
[----:B------:R-:W-:-:S03]  /*1820*/  IMAD R8, R4, c[0x0][0x198], RZ ;  /* 0x0000660004087a24 */ /* 0x000fc600078e02ff */
[----:B------:R-:W-:Y:S01]  /*1830*/  IADD3 R3, R3, R9, RZ ;  /* 0x0000000903037210 */ /* 0x000fe20007ffe0ff */
[----:B------:R-:W-:-:S04]  /*1840*/  IMAD R11, R23, c[0x0][0x19c], R8 ;  /* 0x00006700170b7a24 */ /* 0x000fc800078e0208 */
[----:B------:R-:W-:-:S04]  /*1850*/  IMAD.WIDE.U32 R8, R23, c[0x0][0x198], R2 ;  /* 0x0000660017087a25 */ /* 0x000fc800078e0002 */
[----:B------:R-:W-:Y:S02]  /*1860*/  IMAD.MOV.U32 R2, RZ, RZ, R12 ;  /* 0x000000ffff027224 */ /* 0x000fe400078e000c */
[----:B------:R-:W-:Y:S01]  /*1870*/  IMAD.IADD R3, R9, 0x1, R11 ;  /* 0x0000000109037824 */ /* 0x000fe200078e020b */
        /* <DEDUP_REMOVED lines=11> */
[----:B------:R-:W-:Y:S02]  /*1930*/  IMAD.MOV.U32 R17, RZ, RZ, R3 ;  /* 0x000000ffff117224 */ /* 0x000fe400078e0003 */
[C---:B------:R-:W-:Y:S02]  /*1940*/  IMAD R11, R23.reuse, c[0x0][0x1c4], R10 ;  /* 0x00007100170b7a24 */ /* 0x040fe400078e020a */
[----:B------:R-:W-:-:S05]  /*1950*/  IMAD.WIDE.U32 R18, R23, c[0x0][0x1c0], R12 ;  /* 0x0000700017127a25 */ /* 0x000fca00078e000c */
[----:B------:R-:W-:Y:S02]  /*1960*/  IADD3 R11, R19, R11, RZ ;  /* 0x0000000b130b7210 */ /* 0x000fe40007ffe0ff */
        /* <DEDUP_REMOVED lines=37> */
[----:B------:R-:W-:-:S05]  /*1bc0*/  IMAD R17, R15, c[0x0][0x1ac], R2 ;  /* 0x00006b000f117a24 */ /* 0x000fca00078e0202 */
[----:B------:R-:W-:-:S04]  /*1bd0*/  IADD3 R17, R19, R17, RZ ;  /* 0x0000001113117210 */ /* 0x000fc80007ffe0ff */
[----:B------:R-:W-:-:S05]  /*1be0*/  LEA.HI.X R17, R18, c[0x0][0x18c], R17, 0x2, P0 ;  /* 0x0000630012117a11 */ /* 0x000fca00000f1411 */
[----:B------:R-:W3:Y:S01]  /*1bf0*/  LDG.E R19, [R16.64] ;  /* 0x0000000410137981 */ /* 0x000ee2000c1e1900 */
[----:B------:R-:W-:Y:S01]  /*1c00*/  IADD3 R2, R12, 0x3, RZ ;  /* 0x000000030c027810 */ /* 0x000fe20007ffe0ff */
[----:B---3--:R-:W-:-:S05]  /*1c10*/  FFMA.FTZ R19, R10, c[0x0][0x190], R19 ;  /* 0x000064000a137a23 */ /* 0x008fca0000010013 */
[----:B------:R0:W-:Y:S02]  /*1c20*/  STG.E [R16.64], R19 ;  /* 0x0000001310007986 */ /* 0x0001e4000c101904 */
.L_x_388:
[----:B------:R-:W-:Y:S05]  /*1c30*/  BSYNC B1 ;  /* 0x0000000000017941 */ /* 0x000fea0003800000 */
.L_x_387:
[----:B------:R-:W-:-:S05]  /*1c40*/  LOP3.LUT R10, RZ, R12, RZ, 0x33, !PT ;  /* 0x0000000cff0a7212 */ /* 0x000fca00078e33ff */
[----:B------:R-:W-:-:S05]  /*1c50*/  IMAD.IADD R10, R5, 0x1, R10 ;  /* 0x00000001050a7824 */ /* 0x000fca00078e020a */
[----:B------:R-:W-:-:S13]  /*1c60*/  ISETP.GE.U32.AND P0, PT, R10, 0x3, PT ;  /* 0x000000030a00780c */ /* 0x000fda0003f06070 */
[----:B------:R-:W-:Y:S05]  /*1c70*/  @!P0 BRA `(.L_x_386) ;  /* 0x0000043000008947 */ /* 0x000fea0003800000 */
.L_x_389:
        /* <DEDUP_REMOVED lines=9> */
[----:B------:R-:W-:Y:S02]  /*1d10*/  IMAD R16, R4, c[0x0][0x1c0], RZ ;  /* 0x0000700004107a24 */ /* 0x000fe400078e02ff */
[----:B------:R-:W-:Y:S02]  /*1d20*/  IMAD.MOV.U32 R15, RZ, RZ, R3 ;  /* 0x000000ffff0f7224 */ /* 0x000fe400078e0003 */
[C---:B------:R-:W-:Y:S02]  /*1d30*/  IMAD R21, R23.reuse, c[0x0][0x1c4], R16 ;  /* 0x0000710017157a24 */ /* 0x040fe400078e0210 */
[----:B------:R-:W-:-:S05]  /*1d40*/  IMAD.WIDE.U32 R12, R23, c[0x0][0x1c0], R12 ;  /* 0x00007000170c7a25 */ /* 0x000fca00078e000c */
[----:B------:R-:W-:Y:S02]  /*1d50*/  IADD3 R13, R21, R13, RZ ;  /* 0x0000000d150d7210 */ /* 0x000fe40007ffe0ff */
[----:B--2---:R-:W-:-:S05]  /*1d60*/  SHF.R.S32.HI R14, RZ, 0x1f, R19 ;  /* 0x0000001fff0e7819 */ /* 0x004fca0000011413 */
[----:B------:R-:W-:Y:S01]  /*1d70*/  IMAD R18, R14, c[0x0][0x1a8], RZ ;  /* 0x00006a000e127a24 */ /* 0x000fe200078e02ff */
[----:B------:R-:W-:-:S05]  /*1d80*/  MOV R14, R8 ;  /* 0x00000008000e7202 */ /* 0x000fca0000000f00 */
[----:B------:R-:W-:-:S04]  /*1d90*/  IMAD.WIDE.U32 R16, R19, c[0x0][0x1a8], R14 ;  /* 0x00006a0013107a25 */ /* 0x000fc800078e000e */
[----:B------:R-:W-:Y:S01]  /*1da0*/  IMAD R19, R19, c[0x0][0x1ac], R18 ;  /* 0x00006b0013137a24 */ /* 0x000fe200078e0212 */
[----:B------:R-:W-:Y:S02]  /*1db0*/  LEA R18, P0, R12, c[0x0][0x170], 0x2 ;  /* 0x00005c000c127a11 */ /* 0x000fe400078010ff */
[----:B------:R-:W-:Y:S01]  /*1dc0*/  LEA R20, P1, R16, c[0x0][0x188], 0x2 ;  /* 0x0000620010147a11 */ /* 0x000fe200078210ff */
        /* <DEDUP_REMOVED lines=12> */
[----:B------:R-:W-:-:S04]  /*1e90*/  LEA R26, P0, R12, c[0x0][0x188], 0x2 ;  /* 0x000062000c1a7a11 */ /* 0x000fc800078010ff */
[----:B------:R-:W-:-:S04]  /*1ea0*/  IADD3 R13, R13, R27, RZ ;  /* 0x0000001b0d0d7210 */ /* 0x000fc80007ffe0ff */
        /* <DEDUP_REMOVED lines=32> */
.L_x_386:
[----:B------:R-:W-:Y:S05]  /*20b0*/  BSYNC B0 ;  /* 0x0000000000007941 */ /* 0x000fea0003800000 */
.L_x_385:
[----:B------:R-:W-:-:S04]  /*20c0*/  IADD3 R23, R23, 0x1, RZ ;  /* 0x0000000117177810 */ /* 0x000fc80007ffe0ff */
[----:B------:R-:W-:-:S04]  /*20d0*/  ISETP.GE.U32.AND P0, PT, R23, c[0x0][0x1c8], PT ;  /* 0x0000720017007a0c */ /* 0x000fc80003f06070 */
[----:B------:R-:W-:-:S13]  /*20e0*/  ISETP.GE.AND.EX P0, PT, RZ, c[0x0][0x1cc], PT, P0 ;  /* 0x00007300ff007a0c */ /* 0x000fda0003f06300 */
[----:B------:R-:W-:Y:S05]  /*20f0*/  @!P0 BRA `(.L_x_390) ;  /* 0xfffff60000008947 */ /* 0x000fea000383ffff */
[----:B0-----:R-:W-:-:S04]  /*2100*/  IADD3 R12, R24, 0x100, RZ ;  /* 0x00000100180c7810 */ /* 0x001fc80007ffe0ff */
[----:B------:R-:W-:-:S05]  /*2110*/  IADD3 R12, P0, R12, R25, RZ ;  /* 0x000000190c0c7210 */ /* 0x000fca0007f1e0ff */
[----:B------:R-:W-:Y:S01]  /*2120*/  IMAD.X R13, RZ, RZ, R0, P0 ;  /* 0x000000ffff0d7224 */ /* 0x000fe200000e0600 */
[----:B------:R-:W-:Y:S01]  /*2130*/  HFMA2.MMA R0, -RZ, RZ, 0, 0 ;  /* 0x00000000ff007435 */ /* 0x000fe200000001ff */
[----:B------:R-:W-:-:S04]  /*2140*/  IMAD.WIDE.U32 R10, R12, c[0x0][0x1a0], RZ ;  /* 0x000068000c0a7a25 */ /* 0x000fc800078e00ff */
[----:B------:R-:W-:-:S04]  /*2150*/  IMAD R3, R13, c[0x0][0x1a0], RZ ;  /* 0x000068000d037a24 */ /* 0x000fc800078e02ff */
[----:B------:R-:W-:-:S04]  /*2160*/  IMAD R3, R12, c[0x0][0x1a4], R3 ;  /* 0x000069000c037a24 */ /* 0x000fc800078e0203 */
[----:B------:R-:W-:Y:S02]  /*2170*/  IMAD.IADD R3, R11, 0x1, R3 ;  /* 0x000000010b037824 */ /* 0x000fe400078e0203 */
.L_x_396:
[----:B0-----:R-:W-:Y:S01]  /*2180*/  SHF.R.S32.HI R21, RZ, 0x1f, R0 ;  /* 0x0000001fff157819 */ /* 0x001fe20000011400 */
        /* <DEDUP_REMOVED lines=13> */
[C---:B------:R-:W-:Y:S01]  /*2260*/  IMAD R19, R21.reuse, c[0x0][0x198], RZ ;  /* 0x0000660015137a24 */ /* 0x040fe200078e02ff */
[----:B------:R-:W-:Y:S01]  /*2270*/  BSSY B1, `(.L_x_393) ;  /* 0x0000045000017945 */ /* 0x000fe20003800000 */
[C---:B------:R-:W-:Y:S01]  /*2280*/  IMAD R7, R21.reuse, c[0x0][0x1b8], RZ ;  /* 0x00006e0015077a24 */ /* 0x040fe200078e02ff */
[----:B------:R-:W-:Y:S01]  /*2290*/  LOP3.LUT P0, R24, R24, 0x3, RZ, 0xc0, !PT ;  /* 0x0000000318187812 */ /* 0x000fe2000780c0ff */
[----:B------:R-:W-:Y:S01]  /*22a0*/  IMAD.MOV.U32 R5, RZ, RZ, R3 ;  /* 0x000000ffff057224 */ /* 0x000fe200078e0003 */
[----:B------:R-:W-:Y:S01]  /*22b0*/  MOV R27, R22 ;  /* 0x00000016001b7202 */ /* 0x000fe20000000f00 */
[----:B------:R-:W-:Y:S02]  /*22c0*/  IMAD R21, R21, c[0x0][0x1c0], RZ ;  /* 0x0000700015157a24 */ /* 0x000fe400078e02ff */
[----:B------:R-:W-:-:S04]  /*22d0*/  IMAD.WIDE.U32 R14, R0, c[0x0][0x1b8], RZ ;  /* 0x00006e00000e7a25 */ /* 0x000fc800078e00ff */
[----:B------:R-:W-:-:S04]  /*22e0*/  IMAD.WIDE.U32 R8, R0, c[0x0][0x198], R4 ;  /* 0x0000660000087a25 */ /* 0x000fc800078e0004 */
[C---:B------:R-:W-:Y:S02]  /*22f0*/  IMAD R7, R0.reuse, c[0x0][0x1bc], R7 ;  /* 0x00006f0000077a24 */ /* 0x040fe400078e0207 */
[----:B------:R-:W-:-:S03]  /*2300*/  IMAD.WIDE.U32 R16, R0, c[0x0][0x1c0], RZ ;  /* 0x0000700000107a25 */ /* 0x000fc600078e00ff */
[----:B------:R-:W-:Y:S01]  /*2310*/  IADD3 R25, R15, R7, RZ ;  /* 0x000000070f197210 */ /* 0x000fe20007ffe0ff */
[C---:B------:R-:W-:Y:S02]  /*2320*/  IMAD R5, R0.reuse, c[0x0][0x19c], R19 ;  /* 0x0000670000057a24 */ /* 0x040fe400078e0213 */
[----:B------:R-:W-:Y:S02]  /*2330*/  IMAD R21, R0, c[0x0][0x1c4], R21 ;  /* 0x0000710000157a24 */ /* 0x000fe400078e0215 */
[----:B------:R-:W-:Y:S02]  /*2340*/  IMAD.IADD R5, R9, 0x1, R5 ;  /* 0x0000000109057824 */ /* 0x000fe400078e0205 */
[----:B------:R-:W-:Y:S01]  /*2350*/  IMAD.IADD R23, R17, 0x1, R21 ;  /* 0x0000000111177824 */ /* 0x000fe200078e0215 */
[----:B------:R-:W-:Y:S05]  /*2360*/  @!P0 BRA `(.L_x_394) ;  /* 0x0000035000008947 */ /* 0x000fea0003800000 */
[----:B------:R-:W-:Y:S02]  /*2370*/  SHF.R.S32.HI R26, RZ, 0x1f, R22 ;  /* 0x0000001fff1a7819 */ /* 0x000fe40000011416 */
[----:B------:R-:W-:-:S04]  /*2380*/  IADD3 R4, P0, R22, R14, RZ ;  /* 0x0000000e16047210 */ /* 0x000fc80007f1e0ff */
[----:B------:R-:W-:Y:S02]  /*2390*/  IADD3.X R7, R26, R25, RZ, P0, !PT ;  /* 0x000000191a077210 */ /* 0x000fe400007fe4ff */
[----:B------:R-:W-:-:S04]  /*23a0*/  LEA R18, P0, R4, c[0x0][0x180], 0x2 ;  /* 0x0000600004127a11 */ /* 0x000fc800078010ff */
[----:B------:R-:W-:-:S05]  /*23b0*/  LEA.HI.X R19, R4, c[0x0][0x184], R7, 0x2, P0 ;  /* 0x0000610004137a11 */ /* 0x000fca00000f1407 */
[----:B------:R-:W2:Y:S02]  /*23c0*/  LDG.E R7, [R18.64] ;  /* 0x0000000412077981 */ /* 0x000ea4000c1e1900 */
[----:B--2---:R-:W-:-:S05]  /*23d0*/  SHF.R.S32.HI R4, RZ, 0x1f, R7 ;  /* 0x0000001fff047819 */ /* 0x004fca0000011407 */
[----:B------:R-:W-:-:S04]  /*23e0*/  IMAD R4, R4, c[0x0][0x1a8], RZ ;  /* 0x00006a0004047a24 */ /* 0x000fc800078e02ff */
[----:B------:R-:W-:Y:S02]  /*23f0*/  IMAD R21, R7, c[0x0][0x1ac], R4 ;  /* 0x00006b0007157a24 */ /* 0x000fe400078e0204 */
[----:B------:R-:W-:-:S04]  /*2400*/  IMAD.MOV.U32 R4, RZ, RZ, R8 ;  /* 0x000000ffff047224 */ /* 0x000fc800078e0008 */
[----:B------:R-:W-:-:S05]  /*2410*/  IMAD.WIDE.U32 R6, R7, c[0x0][0x1a8], R4 ;  /* 0x00006a0007067a25 */ /* 0x000fca00078e0004 */
[----:B------:R-:W-:Y:S02]  /*2420*/  IADD3 R7, R7, R21, RZ ;  /* 0x0000001507077210 */ /* 0x000fe40007ffe0ff */
[----:B------:R-:W-:-:S04]  /*2430*/  LEA R20, P0, R6, c[0x0][0x188], 0x2 ;  /* 0x0000620006147a11 */ /* 0x000fc800078010ff */
[----:B------:R-:W-:Y:S02]  /*2440*/  LEA.HI.X R21, R6, c[0x0][0x18c], R7, 0x2, P0 ;  /* 0x0000630006157a11 */ /* 0x000fe400000f1407 */
[----:B------:R-:W-:-:S03]  /*2450*/  IADD3 R7, P0, R22, R16, RZ ;  /* 0x0000001016077210 */ /* 0x000fc60007f1e0ff */
[----:B------:R-:W2:Y:S02]  /*2460*/  LDG.E R27, [R20.64] ;  /* 0x00000004141b7981 */ /* 0x000ea4000c1e1900 */
[----:B------:R-:W-:Y:S01]  /*2470*/  IMAD.X R26, R26, 0x1, R23, P0 ;  /* 0x000000011a1a7824 */ /* 0x000fe200000e0617 */
        /* <DEDUP_REMOVED lines=16> */
[----:B------:R-:W2:Y:S04]  /*2580*/  LDG.E R20, [R6.64+0x4] ;  /* 0x0000040406147981 */ /* 0x000ea8000c1e1900 */
[----:B------:R-:W2:Y:S01]  /*2590*/  LDG.E R21, [R28.64] ;  /* 0x000000041c157981 */ /* 0x000ea2000c1e1900 */
[----:B------:R-:W-:Y:S02]  /*25a0*/  ISETP.NE.AND P0, PT, R24, 0x2, PT ;  /* 0x000000021800780c */ /* 0x000fe40003f05270 */
[----:B------:R-:W-:Y:S01]  /*25b0*/  IADD3 R27, R22, 0x2, RZ ;  /* 0x00000002161b7810 */ /* 0x000fe20007ffe0ff */
[----:B--2---:R-:W-:-:S05]  /*25c0*/  FFMA.FTZ R21, R20, c[0x0][0x190], R21 ;  /* 0x0000640014157a23 */ /* 0x004fca0000010015 */
[----:B------:R0:W-:Y:S05]  /*25d0*/  STG.E [R28.64], R21 ;  /* 0x000000151c007986 */ /* 0x0001ea000c101904 */
[----:B------:R-:W-:Y:S05]  /*25e0*/  @!P0 BRA `(.L_x_394) ;  /* 0x000000d000008947 */ /* 0x000fea0003800000 */
[----:B------:R-:W2:Y:S04]  /*25f0*/  LDG.E R19, [R18.64+0x8] ;  /* 0x0000080412137981 */ /* 0x000ea8000c1e1900 */
[----:B------:R-:W3:Y:S01]  /*2600*/  LDG.E R6, [R6.64+0x8] ;  /* 0x0000080406067981 */ /* 0x000ee2000c1e1900 */
[----:B--2---:R-:W-:-:S05]  /*2610*/  SHF.R.S32.HI R20, RZ, 0x1f, R19 ;  /* 0x0000001fff147819 */ /* 0x004fca0000011413 */
[----:B------:R-:W-:Y:S02]  /*2620*/  IMAD R24, R20, c[0x0][0x1a8], RZ ;  /* 0x00006a0014187a24 */ /* 0x000fe400078e02ff */
[----:B0-----:R-:W-:-:S04]  /*2630*/  IMAD.WIDE.U32 R20, R19, c[0x0][0x1a8], R4 ;  /* 0x00006a0013147a25 */ /* 0x001fc800078e0004 */
[----:B------:R-:W-:Y:S01]  /*2640*/  IMAD R27, R19, c[0x0][0x1ac], R24 ;  /* 0x00006b00131b7a24 */ /* 0x000fe200078e0218 */
[----:B------:R-:W-:-:S03]  /*2650*/  LEA R28, P0, R20, c[0x0][0x188], 0x2 ;  /* 0x00006200141c7a11 */ /* 0x000fc600078010ff */
[----:B------:R-:W-:-:S05]  /*2660*/  IMAD.IADD R21, R21, 0x1, R27 ;  /* 0x0000000115157824 */ /* 0x000fca00078e021b */
[----:B------:R-:W-:-:S05]  /*2670*/  LEA.HI.X R29, R20, c[0x0][0x18c], R21, 0x2, P0 ;  /* 0x00006300141d7a11 */ /* 0x000fca00000f1415 */
[----:B------:R-:W3:Y:S01]  /*2680*/  LDG.E R21, [R28.64] ;  /* 0x000000041c157981 */ /* 0x000ee2000c1e1900 */
[----:B------:R-:W-:Y:S01]  /*2690*/  IADD3 R27, R22, 0x3, RZ ;  /* 0x00000003161b7810 */ /* 0x000fe20007ffe0ff */
[----:B---3--:R-:W-:-:S05]  /*26a0*/  FFMA.FTZ R21, R6, c[0x0][0x190], R21 ;  /* 0x0000640006157a23 */ /* 0x008fca0000010015 */
[----:B------:R0:W-:Y:S02]  /*26b0*/  STG.E [R28.64], R21 ;  /* 0x000000151c007986 */ /* 0x0001e4000c101904 */
.L_x_394:
[----:B------:R-:W-:Y:S05]  /*26c0*/  BSYNC B1 ;  /* 0x0000000000017941 */ /* 0x000fea0003800000 */
.L_x_393:
[----:B------:R-:W-:-:S04]  /*26d0*/  LOP3.LUT R7, RZ, R22, RZ, 0x33, !PT ;  /* 0x00000016ff077212 */ /* 0x000fc800078e33ff */
[----:B------:R-:W-:-:S04]  /*26e0*/  IADD3 R7, R2, R7, RZ ;  /* 0x0000000702077210 */ /* 0x000fc80007ffe0ff */
[----:B------:R-:W-:-:S13]  /*26f0*/  ISETP.GE.U32.AND P0, PT, R7, 0x3, PT ;  /* 0x000000030700780c */ /* 0x000fda0003f06070 */
[----:B------:R-:W-:Y:S05]  /*2700*/  @!P0 BRA `(.L_x_392) ;  /* 0x0000045000008947 */ /* 0x000fea0003800000 */
[----:B------:R-:W-:Y:S01]  /*2710*/  LEA R4, P0, R16, c[0x0][0x170], 0x2 ;  /* 0x00005c0010047a11 */ /* 0x000fe200078010ff */
[----:B------:R-:W-:Y:S01]  /*2720*/  IMAD.MOV.U32 R24, RZ, RZ, R27 ;  /* 0x000000ffff187224 */ /* 0x000fe200078e001b */
[----:B------:R-:W-:Y:S02]  /*2730*/  LEA R6, P1, R14, c[0x0][0x180], 0x2 ;  /* 0x000060000e067a11 */ /* 0x000fe400078210ff */
[----:B------:R-:W-:Y:S02]  /*2740*/  LEA.HI.X R7, R16, c[0x0][0x174], R23, 0x2, P0 ;  /* 0x00005d0010077a11 */ /* 0x000fe400000f1417 */
[----:B------:R-:W-:Y:S02]  /*2750*/  LEA.HI.X R25, R14, c[0x0][0x184], R25, 0x2, P1 ;  /* 0x000061000e197a11 */ /* 0x000fe400008f1419 */
[----:B------:R-:W-:Y:S02]  /*2760*/  MOV R26, R27 ;  /* 0x0000001b001a7202 */ /* 0x000fe40000000f00 */
.L_x_395:
[----:B------:R-:W-:Y:S01]  /*2770*/  MOV R15, R25 ;  /* 0x00000019000f7202 */ /* 0x000fe20000000f00 */
[----:B------:R-:W-:-:S04]  /*2780*/  IMAD.MOV.U32 R14, RZ, RZ, R6 ;  /* 0x000000ffff0e7224 */ /* 0x000fc800078e0006 */
[----:B------:R-:W-:-:S05]  /*2790*/  IMAD.WIDE R14, R26, 0x4, R14 ;  /* 0x000000041a0e7825 */ /* 0x000fca00078e020e */
[----:B------:R-:W2:Y:S01]  /*27a0*/  LDG.E R19, [R14.64] ;  /* 0x000000040e137981 */ /* 0x000ea2000c1e1900 */
[----:B0-----:R-:W-:Y:S02]  /*27b0*/  MOV R17, R5 ;  /* 0x0000000500117202 */ /* 0x001fe40000000f00 */
[----:B--2---:R-:W-:-:S05]  /*27c0*/  SHF.R.S32.HI R16, RZ, 0x1f, R19 ;  /* 0x0000001fff107819 */ /* 0x004fca0000011413 */
[----:B------:R-:W-:Y:S02]  /*27d0*/  IMAD R18, R16, c[0x0][0x1a8], RZ ;  /* 0x00006a0010127a24 */ /* 0x000fe400078e02ff */
[----:B------:R-:W-:Y:S02]  /*27e0*/  IMAD.MOV.U32 R16, RZ, RZ, R8 ;  /* 0x000000ffff107224 */ /* 0x000fe400078e0008 */
[C---:B0-----:R-:W-:Y:S02]  /*27f0*/  IMAD R21, R19.reuse, c[0x0][0x1ac], R18 ;  /* 0x00006b0013157a24 */ /* 0x041fe400078e0212 */
[----:B------:R-:W-:-:S04]  /*2800*/  IMAD.WIDE.U32 R18, R19, c[0x0][0x1a8], R16 ;  /* 0x00006a0013127a25 */ /* 0x000fc800078e0010 */
[----:B------:R-:W-:Y:S01]  /*2810*/  IMAD.IADD R19, R19, 0x1, R21 ;  /* 0x0000000113137824 */ /* 0x000fe200078e0215 */
[----:B------:R-:W-:-:S04]  /*2820*/  LEA R22, P0, R18, c[0x0][0x188], 0x2 ;  /* 0x0000620012167a11 */ /* 0x000fc800078010ff */
[----:B------:R-:W-:Y:S01]  /*2830*/  LEA.HI.X R23, R18, c[0x0][0x18c], R19, 0x2, P0 ;  /* 0x0000630012177a11 */ /* 0x000fe200000f1413 */
[----:B------:R-:W-:Y:S01]  /*2840*/  IMAD.MOV.U32 R19, RZ, RZ, R7 ;  /* 0x000000ffff137224 */ /* 0x000fe200078e0007 */
[----:B------:R-:W-:-:S03]  /*2850*/  MOV R18, R4 ;  /* 0x0000000400127202 */ /* 0x000fc60000000f00 */
[----:B------:R-:W2:Y:S02]  /*2860*/  LDG.E R21, [R22.64] ;  /* 0x0000000416157981 */ /* 0x000ea4000c1e1900 */
[----:B------:R-:W-:-:S05]  /*2870*/  IMAD.WIDE R18, R24, 0x4, R18 ;  /* 0x0000000418127825 */ /* 0x000fca00078e0212 */
[----:B------:R-:W2:Y:S02]  /*2880*/  LDG.E R20, [R18.64] ;  /* 0x0000000412147981 */ /* 0x000ea4000c1e1900 */
[----:B--2---:R-:W-:-:S05]  /*2890*/  FFMA.FTZ R21, R20, c[0x0][0x190], R21 ;  /* 0x0000640014157a23 */ /* 0x004fca0000010015 */
[----:B------:R0:W-:Y:S04]  /*28a0*/  STG.E [R22.64], R21 ;  /* 0x0000001516007986 */ /* 0x0001e8000c101904 */
[----:B------:R-:W2:Y:S02]  /*28b0*/  LDG.E R29, [R14.64+0x4] ;  /* 0x000004040e1d7981 */ /* 0x000ea4000c1e1900 */
[----:B--2---:R-:W-:-:S05]  /*28c0*/  SHF.R.S32.HI R20, RZ, 0x1f, R29 ;  /* 0x0000001fff147819 */ /* 0x004fca000001141d */
[----:B------:R-:W-:-:S04]  /*28d0*/  IMAD R20, R20, c[0x0][0x1a8], RZ ;  /* 0x00006a0014147a24 */ /* 0x000fc800078e02ff */
[C---:B------:R-:W-:Y:S02]  /*28e0*/  IMAD R28, R29.reuse, c[0x0][0x1ac], R20 ;  /* 0x00006b001d1c7a24 */ /* 0x040fe400078e0214 */
[----:B0-----:R-:W-:-:S05]  /*28f0*/  IMAD.WIDE.U32 R20, R29, c[0x0][0x1a8], R16 ;  /* 0x00006a001d147a25 */ /* 0x001fca00078e0010 */
[----:B------:R-:W-:Y:S02]  /*2900*/  IADD3 R29, R21, R28, RZ ;  /* 0x0000001c151d7210 */ /* 0x000fe40007ffe0ff */
[----:B------:R-:W-:-:S04]  /*2910*/  LEA R28, P0, R20, c[0x0][0x188], 0x2 ;  /* 0x00006200141c7a11 */ /* 0x000fc800078010ff */
[----:B------:R-:W-:Y:S02]  /*2920*/  LEA.HI.X R29, R20, c[0x0][0x18c], R29, 0x2, P0 ;  /* 0x00006300141d7a11 */ /* 0x000fe400000f141d */
[----:B------:R-:W2:Y:S04]  /*2930*/  LDG.E R20, [R18.64+0x4] ;  /* 0x0000040412147981 */ /* 0x000ea8000c1e1900 */
[----:B------:R-:W2:Y:S02]  /*2940*/  LDG.E R21, [R28.64] ;  /* 0x000000041c157981 */ /* 0x000ea4000c1e1900 */
[----:B--2---:R-:W-:-:S05]  /*2950*/  FFMA.FTZ R21, R20, c[0x0][0x190], R21 ;  /* 0x0000640014157a23 */ /* 0x004fca0000010015 */
[----:B------:R0:W-:Y:S04]  /*2960*/  STG.E [R28.64], R21 ;  /* 0x000000151c007986 */ /* 0x0001e8000c101904 */
[----:B------:R-:W2:Y:S02]  /*2970*/  LDG.E R23, [R14.64+0x8] ;  /* 0x000008040e177981 */ /* 0x000ea4000c1e1900 */
[----:B--2---:R-:W-:-:S05]  /*2980*/  SHF.R.S32.HI R20, RZ, 0x1f, R23 ;  /* 0x0000001fff147819 */ /* 0x004fca0000011417 */
[----:B------:R-:W-:-:S04]  /*2990*/  IMAD R20, R20, c[0x0][0x1a8], RZ ;  /* 0x00006a0014147a24 */ /* 0x000fc800078e02ff */
[C---:B------:R-:W-:Y:S02]  /*29a0*/  IMAD R22, R23.reuse, c[0x0][0x1ac], R20 ;  /* 0x00006b0017167a24 */ /* 0x040fe400078e0214 */
[----:B0-----:R-:W-:-:S04]  /*29b0*/  IMAD.WIDE.U32 R20, R23, c[0x0][0x1a8], R16 ;  /* 0x00006a0017147a25 */ /* 0x001fc800078e0010 */
[----:B------:R-:W-:Y:S01]  /*29c0*/  IMAD.IADD R23, R21, 0x1, R22 ;  /* 0x0000000115177824 */ /* 0x000fe200078e0216 */
[----:B------:R-:W-:-:S04]  /*29d0*/  LEA R22, P0, R20, c[0x0][0x188], 0x2 ;  /* 0x0000620014167a11 */ /* 0x000fc800078010ff */
[----:B------:R-:W-:Y:S02]  /*29e0*/  LEA.HI.X R23, R20, c[0x0][0x18c], R23, 0x2, P0 ;  /* 0x0000630014177a11 */ /* 0x000fe400000f1417 */
[----:B------:R-:W2:Y:S04]  /*29f0*/  LDG.E R20, [R18.64+0x8] ;  /* 0x0000080412147981 */ /* 0x000ea8000c1e1900 */
[----:B------:R-:W2:Y:S02]  /*2a00*/  LDG.E R21, [R22.64] ;  /* 0x0000000416157981 */ /* 0x000ea4000c1e1900 */
[----:B--2---:R-:W-:-:S05]  /*2a10*/  FFMA.FTZ R29, R20, c[0x0][0x190], R21 ;  /* 0x00006400141d7a23 */ /* 0x004fca0000010015 */
        /* <DEDUP_REMOVED lines=12> */
[----:B------:R-:W-:Y:S02]  /*2ae0*/  ISETP.GE.AND P0, PT, R27, R2, PT ;  /* 0x000000021b00720c */ /* 0x000fe40003f06270 */
[----:B------:R-:W-:Y:S02]  /*2af0*/  IADD3 R4, P1, R4, 0x10, RZ ;  /* 0x0000001004047810 */ /* 0x000fe40007f3e0ff */
[----:B------:R-:W-:-:S03]  /*2b00*/  IADD3 R6, P2, R6, 0x10, RZ ;  /* 0x0000001006067810 */ /* 0x000fc60007f5e0ff */
[----:B------:R-:W-:Y:S01]  /*2b10*/  IMAD.X R7, RZ, RZ, R7, P1 ;  /* 0x000000ffff077224 */ /* 0x000fe200008e0607 */
[----:B------:R-:W-:Y:S01]  /*2b20*/  IADD3.X R25, RZ, R25, RZ, P2, !PT ;  /* 0x00000019ff197210 */ /* 0x000fe200017fe4ff */
[----:B---3--:R-:W-:-:S05]  /*2b30*/  FFMA.FTZ R17, R18, c[0x0][0x190], R17 ;  /* 0x0000640012117a23 */ /* 0x008fca0000010011 */
[----:B------:R0:W-:Y:S01]  /*2b40*/  STG.E [R20.64], R17 ;  /* 0x0000001114007986 */ /* 0x0001e2000c101904 */
[----:B------:R-:W-:Y:S05]  /*2b50*/  @!P0 BRA `(.L_x_395) ;  /* 0xfffffc1000008947 */ /* 0x000fea000383ffff */
.L_x_392:
[----:B------:R-:W-:Y:S05]  /*2b60*/  BSYNC B0 ;  /* 0x0000000000007941 */ /* 0x000fea0003800000 */
.L_x_391:
[----:B------:R-:W-:-:S04]  /*2b70*/  IADD3 R0, R0, 0x1, RZ ;  /* 0x0000000100007810 */ /* 0x000fc80007ffe0ff */
[----:B------:R-:W-:-:S04]  /*2b80*/  ISETP.GE.U32.AND P0, PT, R0, c[0x0][0x1c8], PT ;  /* 0x0000720000007a0c */ /* 0x000fc80003f06070 */
[----:B------:R-:W-:-:S13]  /*2b90*/  ISETP.GE.AND.EX P0, PT, RZ, c[0x0][0x1cc], PT, P0 ;  /* 0x00007300ff007a0c */ /* 0x000fda0003f06300 */
[----:B------:R-:W-:Y:S05]  /*2ba0*/  @!P0 BRA `(.L_x_396) ;  /* 0xfffff5d000008947 */ /* 0x000fea000383ffff */
[----:B------:R-:W-:Y:S05]  /*2bb0*/  EXIT ;  /* 0x000000000000794d */ /* 0x000fea0003800000 */
.L_x_397:
        /* <DEDUP_REMOVED lines=12> */
.L_x_8923:


//--------------------- .text._ZN3cub17CUB_300001_SM_8006detail8for_each13static_kernelINS2_12policy_hub_t12policy_500_tElNS2_12op_wrapper_tIlZZZZZN2at6native36add_out_dense_sparse_compressed_cudaERNS7_6TensorERKS9_SC_RKN3c106ScalarEENKUlvE_clEvENKUlvE4_clEvENKUlvE_clEvENKUlvE0_clEvEUllE_N6thrust23THRUST_300001_SM_800_NS17counting_iteratorIlNSN_11use_defaultESP_SP_EEEEEEvT0_T1_ --------------------------
	.section	.text._ZN3cub17CUB_300001_SM_8006detail8for_each13static_kernelINS2_12policy_hub_t12policy_500_tElNS2_12op_wrapper_tIlZZZZZN2at6native36add_out_dense_sparse_compressed_cudaERNS7_6TensorERKS9_SC_RKN3c106ScalarEENKUlvE_clEvENKUlvE4_clEvENKUlvE_clEvENKUlvE0_clEvEUllE_N6thrust23THRUST_300001_SM_800_NS17counting_iteratorIlNSN_11use_defaultESP_SP_EEEEEEvT0_T1_,"ax",@progbits
	.sectioninfo	@"SHI_REGISTERS=32"
	.align	128
        .global         _ZN3cub17CUB_300001_SM_8006detail8for_each13static_kernelINS2_12policy_hub_t12policy_500_tElNS2_12op_wrapper_tIlZZZZZN2at6native36add_out_dense_sparse_compressed_cudaERNS7_6TensorERKS9_SC_RKN3c106ScalarEENKUlvE_clEvENKUlvE4_clEvENKUlvE_clEvENKUlvE0_clEvEUllE_N6thrust23THRUST_300001_SM_800_NS17counting_iteratorIlNSN_11use_defaultESP_SP_EEEEEEvT0_T1_
        .type           _ZN3cub17CUB_300001_SM_8006detail8for_each13static_kernelINS2_12policy_hub_t12policy_500_tElNS2_12op_wrapper_tIlZZZZZN2at6native36add_out_dense_sparse_compressed_cudaERNS7_6TensorERKS9_SC_RKN3c106ScalarEENKUlvE_clEvENKUlvE4_clEvENKUlvE_clEvENKUlvE0_clEvEUllE_N6thrust23THRUST_300001_SM_800_NS17counting_iteratorIlNSN_11use_defaultESP_SP_EEEEEEvT0_T1_,@function
        .size           _ZN3cub17CUB_300001_SM_8006detail8for_each13static_kernelINS2_12policy_hub_t12policy_500_tElNS2_12op_wrapper_tIlZZZZZN2at6native36add_out_dense_sparse_compressed_cudaERNS7_6TensorERKS9_SC_RKN3c106ScalarEENKUlvE_clEvENKUlvE4_clEvENKUlvE_clEvENKUlvE0_clEvEUllE_N6thrust23THRUST_300001_SM_800_NS17counting_iteratorIlNSN_11use_defaultESP_SP_EEEEEEvT0_T1_,(.L_x_8924 - _ZN3cub17CUB_300001_SM_8006detail8for_each13static_kernelINS2_12policy_hub_t12policy_500_tElNS2_12op_wrapper_tIlZZZZZN2at6native36add_out_dense_sparse_compressed_cudaERNS7_6TensorERKS9_SC_RKN3c106ScalarEENKUlvE_clEvENKUlvE4_clEvENKUlvE_clEvENKUlvE0_clEvEUllE_N6thrust23THRUST_300001_SM_800_NS17counting_iteratorIlNSN_11use_defaultESP_SP_EEEEEEvT0_T1_)
        .other          _ZN3cub17CUB_300001_SM_8006detail8for_each13static_kernelINS2_12policy_hub_t12policy_500_tElNS2_12op_wrapper_tIlZZZZZN2at6native36add_out_dense_sparse_compressed_cudaERNS7_6TensorERKS9_SC_RKN3c106ScalarEENKUlvE_clEvENKUlvE4_clEvENKUlvE_clEvENKUlvE0_clEvEUllE_N6thrust23THRUST_300001_SM_800_NS17counting_iteratorIlNSN_11use_defaultESP_SP_EEEEEEvT0_T1_,@"STO_CUDA_ENTRY STV_DEFAULT"
_ZN3cub17CUB_300001_SM_8006detail8for_each13static_kernelINS2_12policy_hub_t12policy_500_tElNS2_12op_wrapper_tIlZZZZZN2at6native36add_out_dense_sparse_compressed_cudaERNS7_6TensorERKS9_SC_RKN3c106ScalarEENKUlvE_clEvENKUlvE4_clEvENKUlvE_clEvENKUlvE0_clEvEUllE_N6thrust23THRUST_300001_SM_800_NS17counting_iteratorIlNSN_11use_defaultESP_SP_EEEEEEvT0_T1_:
.text._ZN3cub17CUB_300001_SM_8006detail8for_each13static_kernelINS2_12policy_hub_t12policy_500_tElNS2_12op_wrapper_tIlZZZZZN2at6native36add_out_dense_sparse_compressed_cudaERNS7_6TensorERKS9_SC_RKN3c106ScalarEENKUlvE_clEvENKUlvE4_clEvENKUlvE_clEvENKUlvE0_clEvEUllE_N6thrust23THRUST_300001_SM_800_NS17counting_iteratorIlNSN_11use_defaultESP_SP_EEEEEEvT0_T1_:
        /* <DEDUP_REMOVED lines=30> */
.L_x_406:
[----:B------:R-:W-:Y:S02]  /*01e0*/  IMAD R12, R4, c[0x0][0x1b0], RZ ;  /* 0x00006c00040c7a24 */ /* 0x000fe400078e02ff */
[----:B------:R-:W-:-:S04]  /*01f0*/  IMAD.WIDE.U32 R6, R3, c[0x0][0x1b0], R10 ;  /* 0x00006c0003067a25 */ /* 0x000fc800078e000a */
[----:B------:R-:W-:Y:S01]  /*0200*/  IMAD R13, R3, c[0x0][0x1b4], R12 ;  /* 0x00006d00030d7a24 */ /* 0x000fe200078e020c */
[----:B0-----:R-:W-:-:S03]  /*0210*/  LEA R14, P0, R6, c[0x0][0x178], 0x3 ;  /* 0x00005e00060e7a11 */ /* 0x001fc600078018ff */
        /* <DEDUP_REMOVED lines=30> */
[----:B------:R-:W-:-:S04]  /*0400*/  IMAD.WIDE.U32 R20, R3, c[0x0][0x1c0], R12 ;  /* 0x0000700003147a25 */ /* 0x000fc800078e000c */
[----:B------:R-:W-:Y:S02]  /*0410*/  IMAD R27, R3, c[0x0][0x1c4], R22 ;  /* 0x00007100031b7a24 */ /* 0x000fe400078e0216 */
[----:B--2---:R-:W-:Y:S02]  /*0420*/  IMAD R17, R17, c[0x0][0x1a8], RZ ;  /* 0x00006a0011117a24 */ /* 0x004fe400078e02ff */
[----:B------:R-:W-:-:S04]  /*0430*/  IMAD.WIDE.U32 R22, R16, c[0x0][0x1a8], R14 ;  /* 0x00006a0010167a25 */ /* 0x000fc800078e000e */
[----:B------:R-:W-:Y:S01]  /*0440*/  IMAD R25, R16, c[0x0][0x1ac], R17 ;  /* 0x00006b0010197a24 */ /* 0x000fe200078e0211 */
[----:B------:R-:W-:Y:S01]  /*0450*/  LEA R16, P0, R20, c[0x0][0x170], 0x3 ;  /* 0x00005c0014107a11 */ /* 0x000fe200078018ff */
[----:B------:R-:W-:Y:S01]  /*0460*/  IMAD.IADD R17, R21, 0x1, R27 ;  /* 0x0000000115117824 */ /* 0x000fe200078e021b */
[----:B------:R-:W-:Y:S01]  /*0470*/  LEA R28, P1, R22, c[0x0][0x188], 0x3 ;  /* 0x00006200161c7a11 */ /* 0x000fe200078218ff */
[----:B------:R-:W-:-:S03]  /*0480*/  IMAD.IADD R21, R23, 0x1, R25 ;  /* 0x0000000117157824 */ /* 0x000fc600078e0219 */
[----:B------:R-:W-:Y:S02]  /*0490*/  LEA.HI.X R17, R20, c[0x0][0x174], R17, 0x3, P0 ;  /* 0x00005d0014117a11 */ /* 0x000fe400000f1c11 */
[----:B------:R-:W-:-:S03]  /*04a0*/  LEA.HI.X R29, R22, c[0x0][0x18c], R21, 0x3, P1 ;  /* 0x00006300161d7a11 */ /* 0x000fc600008f1c15 */
[----:B------:R-:W2:Y:S04]  /*04b0*/  LDG.E.64 R22, [R16.64] ;  /* 0x0000000610167981 */ /* 0x000ea8000c1e1b00 */
[----:B------:R-:W2:Y:S01]  /*04c0*/  LDG.E.64 R20, [R28.64] ;  /* 0x000000061c147981 */ /* 0x000ea2000c1e1b00 */
[----:B------:R-:W-:Y:S02]  /*04d0*/  ISETP.NE.U32.AND P0, PT, R26, 0x1, PT ;  /* 0x000000011a00780c */ /* 0x000fe40003f05070 */
[----:B------:R-:W-:Y:S02]  /*04e0*/  IADD3 R24, P1, R12, 0x1, RZ ;  /* 0x000000010c187810 */ /* 0x000fe40007f3e0ff */
[----:B------:R-:W-:Y:S02]  /*04f0*/  ISETP.NE.AND.EX P0, PT, RZ, RZ, PT, P0 ;  /* 0x000000ffff00720c */ /* 0x000fe40003f05300 */
[----:B------:R-:W-:Y:S01]  /*0500*/  IADD3.X R25, RZ, R13, RZ, P1, !PT ;  /* 0x0000000dff197210 */ /* 0x000fe20000ffe4ff */
[----:B--2---:R-:W0:-:S07]  /*0510*/  DFMA R20, R22, c[0x0][0x190], R20 ;  /* 0x0000640016147a2b */ /* 0x004e0e0000000014 */
[----:B0-----:R0:W-:Y:S03]  /*0520*/  STG.E.64 [R28.64], R20 ;  /* 0x000000141c007986 */ /* 0x0011e6000c101b06 */
[----:B------:R-:W-:Y:S05]  /*0530*/  @!P0 BRA `(.L_x_404) ;  /* 0x000001d000008947 */ /* 0x000fea0003800000 */
[----:B0-----:R-:W2:Y:S04]  /*0540*/  LDG.E.64 R20, [R18.64+0x8] ;  /* 0x0000080612147981 */ /* 0x001ea8000c1e1b00 */
[----:B------:R-:W3:Y:S01]  /*0550*/  LDG.E.64 R24, [R16.64+0x8] ;  /* 0x0000080610187981 */ /* 0x000ee2000c1e1b00 */
[----:B--2---:R-:W-:Y:S02]  /*0560*/  IMAD R21, R21, c[0x0][0x1a8], RZ ;  /* 0x00006a0015157a24 */ /* 0x004fe400078e02ff */
[----:B------:R-:W-:-:S04]  /*0570*/  IMAD.WIDE.U32 R22, R20, c[0x0][0x1a8], R14 ;  /* 0x00006a0014167a25 */ /* 0x000fc800078e000e */
[----:B------:R-:W-:Y:S01]  /*0580*/  IMAD R21, R20, c[0x0][0x1ac], R21 ;  /* 0x00006b0014157a24 */ /* 0x000fe200078e0215 */
[----:B------:R-:W-:-:S03]  /*0590*/  LEA R20, P0, R22, c[0x0][0x188], 0x3 ;  /* 0x0000620016147a11 */ /* 0x000fc600078018ff */
[----:B------:R-:W-:-:S05]  /*05a0*/  IMAD.IADD R21, R23, 0x1, R21 ;  /* 0x0000000117157824 */ /* 0x000fca00078e0215 */
[----:B------:R-:W-:-:S05]  /*05b0*/  LEA.HI.X R21, R22, c[0x0][0x18c], R21, 0x3, P0 ;  /* 0x0000630016157a11 */ /* 0x000fca00000f1c15 */
[----:B------:R-:W3:Y:S01]  /*05c0*/  LDG.E.64 R22, [R20.64] ;  /* 0x0000000614167981 */ /* 0x000ee2000c1e1b00 */
[----:B------:R-:W-:-:S04]  /*05d0*/  ISETP.NE.U32.AND P0, PT, R26, 0x2, PT ;  /* 0x000000021a00780c */ /* 0x000fc80003f05070 */
[----:B------:R-:W-:Y:S01]  /*05e0*/  ISETP.NE.AND.EX P0, PT, RZ, RZ, PT, P0 ;  /* 0x000000ffff00720c */ /* 0x000fe20003f05300 */
[----:B---3--:R-:W0:-:S07]  /*05f0*/  DFMA R22, R24, c[0x0][0x190], R22 ;  /* 0x0000640018167a2b */ /* 0x008e0e0000000016 */
[----:B0-----:R0:W-:Y:S01]  /*0600*/  STG.E.64 [R20.64], R22 ;  /* 0x0000001614007986 */ /* 0x0011e2000c101b06 */
[----:B------:R-:W-:-:S05]  /*0610*/  IADD3 R24, P1, R12, 0x2, RZ ;  /* 0x000000020c187810 */ /* 0x000fca0007f3e0ff */
[----:B------:R-:W-:Y:S01]  /*0620*/  IMAD.X R25, RZ, RZ, R13, P1 ;  /* 0x000000ffff197224 */ /* 0x000fe200008e060d */
[----:B------:R-:W-:Y:S05]  /*0630*/  @!P0 BRA `(.L_x_404) ;  /* 0x000000d000008947 */ /* 0x000fea0003800000 */
[----:B------:R-:W2:Y:S04]  /*0640*/  LDG.E.64 R18, [R18.64+0x10] ;  /* 0x0000100612127981 */ /* 0x000ea8000c1e1b00 */
[----:B------:R-:W3:Y:S01]  /*0650*/  LDG.E.64 R16, [R16.64+0x10] ;  /* 0x0000100610107981 */ /* 0x000ee2000c1e1b00 */
[----:B0-2---:R-:W-:Y:S02]  /*0660*/  IMAD R23, R19, c[0x0][0x1a8], RZ ;  /* 0x00006a0013177a24 */ /* 0x005fe400078e02ff */
[----:B------:R-:W-:-:S04]  /*0670*/  IMAD.WIDE.U32 R20, R18, c[0x0][0x1a8], R14 ;  /* 0x00006a0012147a25 */ /* 0x000fc800078e000e */
[----:B------:R-:W-:Y:S01]  /*0680*/  IMAD R15, R18, c[0x0][0x1ac], R23 ;  /* 0x00006b00120f7a24 */ /* 0x000fe200078e0217 */
[----:B------:R-:W-:-:S04]  /*0690*/  LEA R14, P0, R20, c[0x0][0x188], 0x3 ;  /* 0x00006200140e7a11 */ /* 0x000fc800078018ff */
[----:B------:R-:W-:-:S04]  /*06a0*/  IADD3 R15, R21, R15, RZ ;  /* 0x0000000f150f7210 */ /* 0x000fc80007ffe0ff */
[----:B------:R-:W-:-:S05]  /*06b0*/  LEA.HI.X R15, R20, c[0x0][0x18c], R15, 0x3, P0 ;  /* 0x00006300140f7a11 */ /* 0x000fca00000f1c0f */
[----:B------:R-:W3:Y:S01]  /*06c0*/  LDG.E.64 R20, [R14.64] ;  /* 0x000000060e147981 */ /* 0x000ee2000c1e1b00 */
[----:B------:R-:W-:-:S05]  /*06d0*/  IADD3 R24, P0, R12, 0x3, RZ ;  /* 0x000000030c187810 */ /* 0x000fca0007f1e0ff */
[----:B------:R-:W-:Y:S01]  /*06e0*/  IMAD.X R25, RZ, RZ, R13, P0 ;  /* 0x000000ffff197224 */ /* 0x000fe200000e060d */
[----:B---3--:R-:W0:-:S07]  /*06f0*/  DFMA R20, R16, c[0x0][0x190], R20 ;  /* 0x0000640010147a2b */ /* 0x008e0e0000000014 */
[----:B0-----:R0:W-:Y:S04]  /*0700*/  STG.E.64 [R14.64], R20 ;  /* 0x000000140e007986 */ /* 0x0011e8000c101b06 */
.L_x_404:
[----:B------:R-:W-:Y:S05]  /*0710*/  BSYNC B2 ;  /* 0x0000000000027941 */ /* 0x000fea0003800000 */
.L_x_403:
        /* <DEDUP_REMOVED lines=13> */
.L_x_405:
[----:B0-----:R-:W-:-:S04]  /*07f0*/  IMAD R14, R4, c[0x0][0x1b8], RZ ;  /* 0x00006e00040e7a24 */ /* 0x001fc800078e02ff */
        /* <DEDUP_REMOVED lines=8> */
[----:B------:R-:W-:Y:S02]  /*0880*/  IMAD R23, R3, c[0x0][0x1c4], R16 ;  /* 0x0000710003177a24 */ /* 0x000fe400078e0210 */
[----:B------:R-:W-:Y:S02]  /*0890*/  IMAD.MOV.U32 R16, RZ, RZ, R12 ;  /* 0x000000ffff107224 */ /* 0x000fe400078e000c */
[----:B------:R-:W-:Y:S02]  /*08a0*/  IMAD.IADD R15, R23, 0x1, R15 ;  /* 0x00000001170f7824 */ /* 0x000fe400078e020f */
[----:B--2---:R-:W-:Y:S02]  /*08b0*/  IMAD R21, R21, c[0x0][0x1a8], RZ ;  /* 0x00006a0015157a24 */ /* 0x004fe400078e02ff */
[----:B------:R-:W-:-:S04]  /*08c0*/  IMAD.WIDE.U32 R18, R20, c[0x0][0x1a8], R16 ;  /* 0x00006a0014127a25 */ /* 0x000fc800078e0010 */
[----:B------:R-:W-:Y:S01]  /*08d0*/  IMAD R21, R20, c[0x0][0x1ac], R21 ;  /* 0x00006b0014157a24 */ /* 0x000fe200078e0215 */
[----:B------:R-:W-:Y:S02]  /*08e0*/  LEA R20, P0, R14, c[0x0][0x170], 0x3 ;  /* 0x00005c000e147a11 */ /* 0x000fe400078018ff */
[----:B------:R-:W-:Y:S02]  /*08f0*/  LEA R22, P1, R18, c[0x0][0x188], 0x3 ;  /* 0x0000620012167a11 */ /* 0x000fe400078218ff */
[----:B------:R-:W-:Y:S02]  /*0900*/  IADD3 R19, R19, R21, RZ ;  /* 0x0000001513137210 */ /* 0x000fe40007ffe0ff */
[----:B------:R-:W-:Y:S02]  /*0910*/  LEA.HI.X R21, R14, c[0x0][0x174], R15, 0x3, P0 ;  /* 0x00005d000e157a11 */ /* 0x000fe400000f1c0f */
[----:B------:R-:W-:-:S03]  /*0920*/  LEA.HI.X R23, R18, c[0x0][0x18c], R19, 0x3, P1 ;  /* 0x0000630012177a11 */ /* 0x000fc600008f1c13 */
[----:B------:R-:W2:Y:S04]  /*0930*/  LDG.E.64 R18, [R20.64] ;  /* 0x0000000614127981 */ /* 0x000ea8000c1e1b00 */
[----:B------:R-:W2:Y:S02]  /*0940*/  LDG.E.64 R14, [R22.64] ;  /* 0x00000006160e7981 */ /* 0x000ea4000c1e1b00 */
[----:B--2---:R-:W0:-:S07]  /*0950*/  DFMA R14, R18, c[0x0][0x190], R14 ;  /* 0x00006400120e7a2b */ /* 0x004e0e000000000e */
[----:B0-----:R0:W-:Y:S04]  /*0960*/  STG.E.64 [R22.64], R14 ;  /* 0x0000000e16007986 */ /* 0x0011e8000c101b06 */
[----:B------:R-:W2:Y:S02]  /*0970*/  LDG.E.64 R18, [R26.64+0x8] ;  /* 0x000008061a127981 */ /* 0x000ea4000c1e1b00 */
[----:B--2---:R-:W-:Y:S02]  /*0980*/  IMAD R19, R19, c[0x0][0x1a8], RZ ;  /* 0x00006a0013137a24 */ /* 0x004fe400078e02ff */
[----:B0-----:R-:W-:-:S04]  /*0990*/  IMAD.WIDE.U32 R14, R18, c[0x0][0x1a8], R16 ;  /* 0x00006a00120e7a25 */ /* 0x001fc800078e0010 */
[----:B------:R-:W-:Y:S01]  /*09a0*/  IMAD R19, R18, c[0x0][0x1ac], R19 ;  /* 0x00006b0012137a24 */ /* 0x000fe200078e0213 */
[----:B------:R-:W-:-:S03]  /*09b0*/  LEA R28, P0, R14, c[0x0][0x188], 0x3 ;  /* 0x000062000e1c7a11 */ /* 0x000fc600078018ff */
[----:B------:R-:W-:-:S05]  /*09c0*/  IMAD.IADD R19, R15, 0x1, R19 ;  /* 0x000000010f137824 */ /* 0x000fca00078e0213 */
[----:B------:R-:W-:Y:S02]  /*09d0*/  LEA.HI.X R29, R14, c[0x0][0x18c], R19, 0x3, P0 ;  /* 0x000063000e1d7a11 */ /* 0x000fe400000f1c13 */
[----:B------:R-:W2:Y:S04]  /*09e0*/  LDG.E.64 R18, [R20.64+0x8] ;  /* 0x0000080614127981 */ /* 0x000ea8000c1e1b00 */
[----:B------:R-:W2:Y:S02]  /*09f0*/  LDG.E.64 R14, [R28.64] ;  /* 0x000000061c0e7981 */ /* 0x000ea4000c1e1b00 */
[----:B--2---:R-:W0:-:S07]  /*0a00*/  DFMA R22, R18, c[0x0][0x190], R14 ;  /* 0x0000640012167a2b */ /* 0x004e0e000000000e */
[----:B0-----:R0:W-:Y:S04]  /*0a10*/  STG.E.64 [R28.64], R22 ;  /* 0x000000161c007986 */ /* 0x0011e8000c101b06 */
[----:B------:R-:W2:Y:S04]  /*0a20*/  LDG.E.64 R18, [R26.64+0x10] ;  /* 0x000010061a127981 */ /* 0x000ea8000c1e1b00 */
[----:B0-----:R-:W3:Y:S01]  /*0a30*/  LDG.E.64 R22, [R20.64+0x10] ;  /* 0x0000100614167981 */ /* 0x001ee2000c1e1b00 */
[----:B--2---:R-:W-:Y:S02]  /*0a40*/  IMAD R19, R19, c[0x0][0x1a8], RZ ;  /* 0x00006a0013137a24 */ /* 0x004fe400078e02ff */
[----:B------:R-:W-:-:S04]  /*0a50*/  IMAD.WIDE.U32 R14, R18, c[0x0][0x1a8], R16 ;  /* 0x00006a00120e7a25 */ /* 0x000fc800078e0010 */
[----:B------:R-:W-:Y:S01]  /*0a60*/  IMAD R19, R18, c[0x0][0x1ac], R19 ;  /* 0x00006b0012137a24 */ /* 0x000fe200078e0213 */
[----:B------:R-:W-:-:S03]  /*0a70*/  LEA R18, P0, R14, c[0x0][0x188], 0x3 ;  /* 0x000062000e127a11 */ /* 0x000fc600078018ff */
[----:B------:R-:W-:-:S05]  /*0a80*/  IMAD.IADD R15, R15, 0x1, R19 ;  /* 0x000000010f0f7824 */ /* 0x000fca00078e0213 */
[----:B------:R-:W-:-:S05]  /*0a90*/  LEA.HI.X R19, R14, c[0x0][0x18c], R15, 0x3, P0 ;  /* 0x000063000e137a11 */ /* 0x000fca00000f1c0f */
[----:B------:R-:W3:Y:S02]  /*0aa0*/  LDG.E.64 R14, [R18.64] ;  /* 0x00000006120e7981 */ /* 0x000ee4000c1e1b00 */
[----:B---3--:R-:W0:-:S07]  /*0ab0*/  DFMA R14, R22, c[0x0][0x190], R14 ;  /* 0x00006400160e7a2b */ /* 0x008e0e000000000e */
[----:B0-----:R0:W-:Y:S04]  /*0ac0*/  STG.E.64 [R18.64], R14 ;  /* 0x0000000e12007986 */ /* 0x0011e8000c101b06 */
        /* <DEDUP_REMOVED lines=11> */
[----:B------:R-:W-:-:S04]  /*0b80*/  ISETP.GE.U32.AND P0, PT, R24, R6, PT ;  /* 0x000000061800720c */ /* 0x000fc80003f06070 */
[----:B------:R-:W-:Y:S01]  /*0b90*/  ISETP.GE.AND.EX P0, PT, R25, R7, PT, P0 ;  /* 0x000000071900720c */ /* 0x000fe20003f06300 */
[----:B---3--:R-:W1:-:S07]  /*0ba0*/  DFMA R22, R20, c[0x0][0x190], R22 ;  /* 0x0000640014167a2b */ /* 0x008e4e0000000016 */
[----:B-1----:R0:W-:Y:S05]  /*0bb0*/  STG.E.64 [R28.64], R22 ;  /* 0x000000161c007986 */ /* 0x0021ea000c101b06 */
[----:B------:R-:W-:Y:S05]  /*0bc0*/  @!P0 BRA `(.L_x_405) ;  /* 0xfffffc2000008947 */ /* 0x000fea000383ffff */
.L_x_402:
[----:B------:R-:W-:Y:S05]  /*0bd0*/  BSYNC B1 ;  /* 0x0000000000017941 */ /* 0x000fea0003800000 */
.L_x_401:
[----:B------:R-:W-:-:S05]  /*0be0*/  IADD3 R3, P0, R3, 0x1, RZ ;  /* 0x0000000103037810 */ /* 0x000fca0007f1e0ff */
[----:B------:R-:W-:Y:S01]  /*0bf0*/  IMAD.X R4, RZ, RZ, R4, P0 ;  /* 0x000000ffff047224 */ /* 0x000fe200000e0604 */
[----:B------:R-:W-:-:S04]  /*0c00*/  ISETP.GE.U32.AND P0, PT, R3, c[0x0][0x1c8], PT ;  /* 0x0000720003007a0c */ /* 0x000fc80003f06070 */
[----:B------:R-:W-:-:S13]  /*0c10*/  ISETP.GE.AND.EX P0, PT, R4, c[0x0][0x1cc], PT, P0 ;  /* 0x0000730004007a0c */ /* 0x000fda0003f06300 */
[----:B------:R-:W-:Y:S05]  /*0c20*/  @!P0 BRA `(.L_x_406) ;  /* 0xfffff5b000008947 */ /* 0x000fea000383ffff */
.L_x_400:
[----:B------:R-:W-:Y:S05]  /*0c30*/  BSYNC B0 ;  /* 0x0000000000007941 */ /* 0x000fea0003800000 */
.L_x_399:
        /* <DEDUP_REMOVED lines=11> */
[----:B------:R-:W-:-:S04]  /*0cf0*/  HFMA2.MMA R0, -RZ, RZ, 0, 0 ;  /* 0x00000000ff007435 */ /* 0x000fc800000001ff */
[----:B------:R-:W-:Y:S02]  /*0d00*/  IMAD.X R5, RZ, RZ, R2, P0 ;  /* 0x000000ffff057224 */ /* 0x000fe400000e0602 */
[----:B0-----:R-:W-:-:S04]  /*0d10*/  IMAD.WIDE.U32 R14, R4, c[0x0][0x1a0], RZ ;  /* 0x00006800040e7a25 */ /* 0x001fc800078e00ff */
[----:B------:R-:W-:-:S04]  /*0d20*/  IMAD R3, R5, c[0x0][0x1a0], RZ ;  /* 0x0000680005037a24 */ /* 0x000fc800078e02ff */
[----:B------:R-:W-:Y:S02]  /*0d30*/  IMAD R7, R4, c[0x0][0x1a4], R3 ;  /* 0x0000690004077a24 */ /* 0x000fe400078e0203 */
[----:B------:R-:W-:Y:S02]  /*0d40*/  IMAD.MOV.U32 R3, RZ, RZ, RZ ;  /* 0x000000ffff037224 */ /* 0x000fe400078e00ff */
[----:B------:R-:W-:Y:S02]  /*0d50*/  IMAD.IADD R7, R15, 0x1, R7 ;  /* 0x000000010f077824 */ /* 0x000fe400078e0207 */
.L_x_412:
        /* <DEDUP_REMOVED lines=14> */
[----:B------:R-:W-:Y:S01]  /*0e40*/  BSSY B1, `(.L_x_409) ;  /* 0x0000045000017945 */ /* 0x000fe20003800000 */
[----:B------:R-:W-:Y:S01]  /*0e50*/  IMAD.MOV.U32 R6, RZ, RZ, R14 ;  /* 0x000000ffff067224 */ /* 0x000fe200078e000e */
[----:B------:R-:W-:Y:S01]  /*0e60*/  LOP3.LUT R2, R2, 0x3, RZ, 0xc0, !PT ;  /* 0x0000000302027812 */ /* 0x000fe200078ec0ff */
[C---:B------:R-:W-:Y:S01]  /*0e70*/  IMAD R19, R3.reuse, c[0x0][0x19c], R8 ;  /* 0x0000670003137a24 */ /* 0x040fe200078e0208 */
[----:B------:R-:W-:Y:S01]  /*0e80*/  MOV R9, R17 ;  /* 0x0000001100097202 */ /* 0x000fe20000000f00 */
[----:B------:R-:W-:Y:S01]  /*0e90*/  IMAD.WIDE.U32 R10, R3, c[0x0][0x198], R6 ;  /* 0x00006600030a7a25 */ /* 0x000fe200078e0006 */
[----:B------:R-:W-:-:S03]  /*0ea0*/  ISETP.NE.U32.AND P0, PT, R2, RZ, PT ;  /* 0x000000ff0200720c */ /* 0x000fc60003f05070 */
[----:B------:R-:W-:Y:S01]  /*0eb0*/  IMAD.MOV.U32 R8, RZ, RZ, R16 ;  /* 0x000000ffff087224 */ /* 0x000fe200078e0010 */
[----:B------:R-:W-:Y:S01]  /*0ec0*/  ISETP.NE.AND.EX P0, PT, RZ, RZ, PT, P0 ;  /* 0x000000ffff00720c */ /* 0x000fe20003f05300 */
[----:B------:R-:W-:-:S12]  /*0ed0*/  IMAD.IADD R19, R11, 0x1, R19 ;  /* 0x000000010b137824 */ /* 0x000fd800078e0213 */
        /* <DEDUP_REMOVED lines=10> */
[----:B------:R-:W-:-:S04]  /*0f80*/  IMAD.WIDE.U32 R8, R3, c[0x0][0x1c0], R16 ;  /* 0x0000700003087a25 */ /* 0x000fc800078e0010 */
[----:B------:R-:W-:-:S04]  /*0f90*/  IMAD R27, R3, c[0x0][0x1c4], R6 ;  /* 0x00007100031b7a24 */ /* 0x000fc800078e0206 */
[----:B------:R-:W-:Y:S02]  /*0fa0*/  IMAD.IADD R9, R9, 0x1, R27 ;  /* 0x0000000109097824 */ /* 0x000fe400078e021b */
[----:B--2---:R-:W-:Y:S02]  /*0fb0*/  IMAD R21, R21, c[0x0][0x1a8], RZ ;  /* 0x00006a0015157a24 */ /* 0x004fe400078e02ff */
[----:B------:R-:W-:-:S04]  /*0fc0*/  IMAD.WIDE.U32 R24, R20, c[0x0][0x1a8], R18 ;  /* 0x00006a0014187a25 */ /* 0x000fc800078e0012 */
[----:B------:R-:W-:Y:S01]  /*0fd0*/  IMAD R21, R20, c[0x0][0x1ac], R21 ;  /* 0x00006b0014157a24 */ /* 0x000fe200078e0215 */
[----:B------:R-:W-:Y:S02]  /*0fe0*/  LEA R20, P0, R8, c[0x0][0x170], 0x3 ;  /* 0x00005c0008147a11 */ /* 0x000fe400078018ff */
[----:B------:R-:W-:Y:S01]  /*0ff0*/  LEA R26, P1, R24, c[0x0][0x188], 0x3 ;  /* 0x00006200181a7a11 */ /* 0x000fe200078218ff */
[----:B------:R-:W-:Y:S01]  /*1000*/  IMAD.IADD R25, R25, 0x1, R21 ;  /* 0x0000000119197824 */ /* 0x000fe200078e0215 */
[----:B------:R-:W-:-:S04]  /*1010*/  LEA.HI.X R21, R8, c[0x0][0x174], R9, 0x3, P0 ;  /* 0x00005d0008157a11 */ /* 0x000fc800000f1c09 */
[----:B------:R-:W-:Y:S02]  /*1020*/  LEA.HI.X R27, R24, c[0x0][0x18c], R25, 0x3, P1 ;  /* 0x00006300181b7a11 */ /* 0x000fe400008f1c19 */
[----:B------:R-:W2:Y:S04]  /*1030*/  LDG.E.64 R24, [R20.64] ;  /* 0x0000000614187981 */ /* 0x000ea8000c1e1b00 */
[----:B------:R-:W2:Y:S01]  /*1040*/  LDG.E.64 R8, [R26.64] ;  /* 0x000000061a087981 */ /* 0x000ea2000c1e1b00 */
[----:B------:R-:W-:-:S04]  /*1050*/  ISETP.NE.U32.AND P0, PT, R2, 0x1, PT ;  /* 0x000000010200780c */ /* 0x000fc80003f05070 */
[----:B------:R-:W-:Y:S01]  /*1060*/  ISETP.NE.AND.EX P0, PT, RZ, RZ, PT, P0 ;  /* 0x000000ffff00720c */ /* 0x000fe20003f05300 */
[----:B--2---:R0:W1:Y:S02]  /*1070*/  DFMA R24, R24, c[0x0][0x190], R8 ;  /* 0x0000640018187a2b */ /* 0x0040640000000008 */
[----:B0-----:R-:W-:-:S04]  /*1080*/  IADD3 R8, P1, R16, 0x1, RZ ;  /* 0x0000000110087810 */ /* 0x001fc80007f3e0ff */
[----:B------:R-:W-:Y:S01]  /*1090*/  IADD3.X R9, RZ, R17, RZ, P1, !PT ;  /* 0x00000011ff097210 */ /* 0x000fe20000ffe4ff */
[----:B-1----:R0:W-:Y:S05]  /*10a0*/  STG.E.64 [R26.64], R24 ;  /* 0x000000181a007986 */ /* 0x0021ea000c101b06 */
[----:B------:R-:W-:Y:S05]  /*10b0*/  @!P0 BRA `(.L_x_410) ;  /* 0x000001d000008947 */ /* 0x000fea0003800000 */
[----:B0-----:R-:W2:Y:S04]  /*10c0*/  LDG.E.64 R24, [R22.64+0x8] ;  /* 0x0000080616187981 */ /* 0x001ea8000c1e1b00 */
[----:B------:R-:W3:Y:S01]  /*10d0*/  LDG.E.64 R26, [R20.64+0x8] ;  /* 0x00000806141a7981 */ /* 0x000ee2000c1e1b00 */
[----:B--2---:R-:W-:-:S02]  /*10e0*/  IMAD R25, R25, c[0x0][0x1a8], RZ ;  /* 0x00006a0019197a24 */ /* 0x004fc400078e02ff */
        /* <DEDUP_REMOVED lines=21> */
[----:B------:R-:W3:Y:S02]  /*1240*/  LDG.E.64 R8, [R24.64] ;  /* 0x0000000618087981 */ /* 0x000ee4000c1e1b00 */
[----:B---3--:R-:W0:-:S07]  /*1250*/  DFMA R26, R20, c[0x0][0x190], R8 ;  /* 0x00006400141a7a2b */ /* 0x008e0e0000000008 */
[----:B0-----:R0:W-:Y:S01]  /*1260*/  STG.E.64 [R24.64], R26 ;  /* 0x0000001a18007986 */ /* 0x0011e2000c101b06 */
[----:B------:R-:W-:-:S05]  /*1270*/  IADD3 R8, P0, R16, 0x3, RZ ;  /* 0x0000000310087810 */ /* 0x000fca0007f1e0ff */
[----:B------:R-:W-:-:S03]  /*1280*/  IMAD.X R9, RZ, RZ, R17, P0 ;  /* 0x000000ffff097224 */ /* 0x000fc600000e0611 */
.L_x_410:
[----:B------:R-:W-:Y:S05]  /*1290*/  BSYNC B1 ;  /* 0x0000000000017941 */ /* 0x000fea0003800000 */
.L_x_409:
[----:B------:R-:W-:Y:S02]  /*12a0*/  LOP3.LUT R21, RZ, R16, RZ, 0x33, !PT ;  /* 0x00000010ff157212 */ /* 0x000fe400078e33ff */
[----:B------:R-:W-:Y:S02]  /*12b0*/  LOP3.LUT R17, RZ, R17, RZ, 0x33, !PT ;  /* 0x00000011ff117212 */ /* 0x000fe400078e33ff */
[----:B------:R-:W-:-:S04]  /*12c0*/  IADD3 R2, P1, R12, R21, RZ ;  /* 0x000000150c027210 */ /* 0x000fc80007f3e0ff */
[----:B------:R-:W-:Y:S01]  /*12d0*/  ISETP.GE.U32.AND P0, PT, R2, 0x3, PT ;  /* 0x000000030200780c */ /* 0x000fe20003f06070 */
[----:B------:R-:W-:-:S05]  /*12e0*/  IMAD.X R2, R13, 0x1, R17, P1 ;  /* 0x000000010d027824 */ /* 0x000fca00008e0611 */
[----:B------:R-:W-:-:S13]  /*12f0*/  ISETP.GE.U32.AND.EX P0, PT, R2, RZ, PT, P0 ;  /* 0x000000ff0200720c */ /* 0x000fda0003f06100 */
[----:B------:R-:W-:Y:S05]  /*1300*/  @!P0 BRA `(.L_x_408) ;  /* 0x000003e000008947 */ /* 0x000fea0003800000 */
.L_x_411:
        /* <DEDUP_REMOVED lines=9> */
[----:B0-----:R-:W-:-:S04]  /*13a0*/  IMAD.WIDE.U32 R22, R3, c[0x0][0x1c0], R8 ;  /* 0x0000700003167a25 */ /* 0x001fc800078e0008 */
[----:B------:R-:W-:Y:S02]  /*13b0*/  IMAD R29, R3, c[0x0][0x1c4], R2 ;  /* 0x00007100031d7a24 */ /* 0x000fe400078e0202 */
[----:B--2---:R-:W-:Y:S02]  /*13c0*/  IMAD R21, R21, c[0x0][0x1a8], RZ ;  /* 0x00006a0015157a24 */ /* 0x004fe400078e02ff */
[----:B0-----:R-:W-:-:S04]  /*13d0*/  IMAD.WIDE.U32 R24, R20, c[0x0][0x1a8], R18 ;  /* 0x00006a0014187a25 */ /* 0x001fc800078e0012 */
[----:B------:R-:W-:Y:S01]  /*13e0*/  IMAD R27, R20, c[0x0][0x1ac], R21 ;  /* 0x00006b00141b7a24 */ /* 0x000fe200078e0215 */
[----:B------:R-:W-:Y:S01]  /*13f0*/  LEA R20, P0, R22, c[0x0][0x170], 0x3 ;  /* 0x00005c0016147a11 */ /* 0x000fe200078018ff */
[----:B------:R-:W-:Y:S01]  /*1400*/  IMAD.IADD R21, R29, 0x1, R23 ;  /* 0x000000011d157824 */ /* 0x000fe200078e0217 */
        /* <DEDUP_REMOVED lines=19> */
[----:B------:R-:W2:Y:S02]  /*1540*/  LDG.E.64 R22, [R16.64+0x10] ;  /* 0x0000100610167981 */ /* 0x000ea4000c1e1b00 */
[----:B--2---:R-:W-:Y:S02]  /*1550*/  IMAD R23, R23, c[0x0][0x1a8], RZ ;  /* 0x00006a0017177a24 */ /* 0x004fe400078e02ff */
[----:B------:R-:W-:-:S04]  /*1560*/  IMAD.WIDE.U32 R24, R22, c[0x0][0x1a8], R18 ;  /* 0x00006a0016187a25 */ /* 0x000fc800078e0012 */
[----:B------:R-:W-:Y:S01]  /*1570*/  IMAD R23, R22, c[0x0][0x1ac], R23 ;  /* 0x00006b0016177a24 */ /* 0x000fe200078e0217 */
[----:B------:R-:W-:-:S03]  /*1580*/  LEA R22, P0, R24, c[0x0][0x188], 0x3 ;  /* 0x0000620018167a11 */ /* 0x000fc600078018ff */
[----:B------:R-:W-:-:S05]  /*1590*/  IMAD.IADD R23, R25, 0x1, R23 ;  /* 0x0000000119177824 */ /* 0x000fca00078e0217 */
[----:B------:R-:W-:Y:S02]  /*15a0*/  LEA.HI.X R23, R24, c[0x0][0x18c], R23, 0x3, P0 ;  /* 0x0000630018177a11 */ /* 0x000fe400000f1c17 */
[----:B------:R-:W2:Y:S04]  /*15b0*/  LDG.E.64 R24, [R20.64+0x10] ;  /* 0x0000100614187981 */ /* 0x000ea8000c1e1b00 */
[----:B0-----:R-:W2:Y:S02]  /*15c0*/  LDG.E.64 R26, [R22.64] ;  /* 0x00000006161a7981 */ /* 0x001ea4000c1e1b00 */
[----:B--2---:R-:W0:-:S07]  /*15d0*/  DFMA R24, R24, c[0x0][0x190], R26 ;  /* 0x0000640018187a2b */ /* 0x004e0e000000001a */
        /* <DEDUP_REMOVED lines=17> */
.L_x_408:
[----:B------:R-:W-:Y:S05]  /*16f0*/  BSYNC B0 ;  /* 0x0000000000007941 */ /* 0x000fea0003800000 */
.L_x_407:
[----:B------:R-:W-:-:S05]  /*1700*/  IADD3 R3, P0, R3, 0x1, RZ ;  /* 0x0000000103037810 */ /* 0x000fca0007f1e0ff */
[----:B------:R-:W-:Y:S01]  /*1710*/  IMAD.X R0, RZ, RZ, R0, P0 ;  /* 0x000000ffff007224 */ /* 0x000fe200000e0600 */
[----:B------:R-:W-:-:S04]  /*1720*/  ISETP.GE.U32.AND P0, PT, R3, c[0x0][0x1c8], PT ;  /* 0x0000720003007a0c */ /* 0x000fc80003f06070 */
[----:B------:R-:W-:-:S13]  /*1730*/  ISETP.GE.AND.EX P0, PT, R0, c[0x0][0x1cc], PT, P0 ;  /* 0x0000730000007a0c */ /* 0x000fda0003f06300 */
[----:B------:R-:W-:Y:S05]  /*1740*/  @!P0 BRA `(.L_x_412) ;  /* 0xfffff61000008947 */ /* 0x000fea000383ffff */
[----:B------:R-:W-:Y:S05]  /*1750*/  EXIT ;  /* 0x000000000000794d */ /* 0x000fea0003800000 */
.L_x_398:
        /* <DEDUP_REMOVED lines=15> */
.L_x_418:
[----:B------:R-:W-:Y:S02]  /*1850*/  IMAD R12, R4, c[0x0][0x1b0], RZ ;  /* 0x00006c00040c7a24 */ /* 0x000fe400078e02ff */
[----:B------:R-:W-:-:S04]  /*1860*/  IMAD.WIDE.U32 R6, R3, c[0x0][0x1b0], R10 ;  /* 0x00006c0003067a25 */ /* 0x000fc800078e000a */
[----:B------:R-:W-:Y:S01]  /*1870*/  IMAD R13, R3, c[0x0][0x1b4], R12 ;  /* 0x00006d00030d7a24 */ /* 0x000fe200078e020c */
[----:B0-----:R-:W-:-:S04]  /*1880*/  LEA R14, P0, R6, c[0x0][0x178], 0x3 ;  /* 0x00005e00060e7a11 */ /* 0x001fc800078018ff */
        /* <DEDUP_REMOVED lines=28> */
[----:B------:R-:W-:Y:S02]  /*1a50*/  IMAD R22, R4, c[0x0][0x1c0], RZ ;  /* 0x0000700004167a24 */ /* 0x000fe400078e02ff */
[----:B------:R-:W-:Y:S02]  /*1a60*/  IMAD.IADD R15, R15, 0x1, R21 ;  /* 0x000000010f0f7824 */ /* 0x000fe400078e0215 */
[C---:B------:R-:W-:Y:S02]  /*1a70*/  IMAD R27, R3.reuse, c[0x0][0x1c4], R22 ;  /* 0x00007100031b7a24 */ /* 0x040fe400078e0216 */
[----:B------:R-:W-:-:S04]  /*1a80*/  IMAD.WIDE.U32 R20, R3, c[0x0][0x1c0], R12 ;  /* 0x0000700003147a25 */ /* 0x000fc800078e000c */
[----:B--2---:R-:W-:Y:S02]  /*1a90*/  IMAD R17, R17, c[0x0][0x1a8], RZ ;  /* 0x00006a0011117a24 */ /* 0x004fe400078e02ff */
[----:B------:R-:W-:-:S04]  /*1aa0*/  IMAD.WIDE.U32 R22, R16, c[0x0][0x1a8], R14 ;  /* 0x00006a0010167a25 */ /* 0x000fc800078e000e */
        /* <DEDUP_REMOVED lines=8> */
[----:B------:R-:W2:Y:S01]  /*1b30*/  LDG.E.64 R20, [R28.64] ;  /* 0x000000061c147981 */ /* 0x000ea2000c1e1b00 */
[----:B------:R-:W-:Y:S02]  /*1b40*/  ISETP.NE.U32.AND P0, PT, R26, 0x1, PT ;  /* 0x000000011a00780c */ /* 0x000fe40003f05070 */
[----:B------:R-:W-:Y:S02]  /*1b50*/  IADD3 R24, P1, R12, 0x1, RZ ;  /* 0x000000010c187810 */ /* 0x000fe40007f3e0ff */
[----:B------:R-:W-:-:S03]  /*1b60*/  ISETP.NE.AND.EX P0, PT, RZ, RZ, PT, P0 ;  /* 0x000000ffff00720c */ /* 0x000fc60003f05300 */
[----:B------:R-:W-:Y:S01]  /*1b70*/  IMAD.X R25, RZ, RZ, R13, P1 ;  /* 0x000000ffff197224 */ /* 0x000fe200008e060d */
[----:B--2---:R-:W0:-:S07]  /*1b80*/  DFMA R20, R22, c[0x0][0x190], R20 ;  /* 0x0000640016147a2b */ /* 0x004e0e0000000014 */
[----:B0-----:R0:W-:Y:S02]  /*1b90*/  STG.E.64 [R28.64], R20 ;  /* 0x000000141c007986 */ /* 0x0011e4000c101b06 */
        /* <DEDUP_REMOVED lines=14> */
[----:B------:R-:W-:-:S04]  /*1c80*/  IADD3 R24, P1, R12, 0x2, RZ ;  /* 0x000000020c187810 */ /* 0x000fc80007f3e0ff */
[----:B------:R-:W-:Y:S01]  /*1c90*/  IADD3.X R25, RZ, R13, RZ, P1, !PT ;  /* 0x0000000dff197210 */ /* 0x000fe20000ffe4ff */
[----:B------:R-:W-:Y:S05]  /*1ca0*/  @!P0 BRA `(.L_x_416) ;  /* 0x000000d000008947 */ /* 0x000fea0003800000 */
[----:B------:R-:W2:Y:S04]  /*1cb0*/  LDG.E.64 R18, [R18.64+0x10] ;  /* 0x0000100612127981 */ /* 0x000ea8000c1e1b00 */
[----:B------:R-:W3:Y:S01]  /*1cc0*/  LDG.E.64 R16, [R16.64+0x10] ;  /* 0x0000100610107981 */ /* 0x000ee2000c1e1b00 */
[----:B0-2---:R-:W-:Y:S02]  /*1cd0*/  IMAD R23, R19, c[0x0][0x1a8], RZ ;  /* 0x00006a0013177a24 */ /* 0x005fe400078e02ff */
[----:B------:R-:W-:-:S04]  /*1ce0*/  IMAD.WIDE.U32 R20, R18, c[0x0][0x1a8], R14 ;  /* 0x00006a0012147a25 */ /* 0x000fc800078e000e */
[----:B------:R-:W-:Y:S01]  /*1cf0*/  IMAD R15, R18, c[0x0][0x1ac], R23 ;  /* 0x00006b00120f7a24 */ /* 0x000fe200078e0217 */
[----:B------:R-:W-:-:S03]  /*1d00*/  LEA R14, P0, R20, c[0x0][0x188], 0x3 ;  /* 0x00006200140e7a11 */ /* 0x000fc600078018ff */
[----:B------:R-:W-:-:S05]  /*1d10*/  IMAD.IADD R15, R21, 0x1, R15 ;  /* 0x00000001150f7824 */ /* 0x000fca00078e020f */
[----:B------:R-:W-:-:S05]  /*1d20*/  LEA.HI.X R15, R20, c[0x0][0x18c], R15, 0x3, P0 ;  /* 0x00006300140f7a11 */ /* 0x000fca00000f1c0f */
[----:B------:R-:W3:Y:S01]  /*1d30*/  LDG.E.64 R20, [R14.64] ;  /* 0x000000060e147981 */ /* 0x000ee2000c1e1b00 */
[----:B------:R-:W-:-:S05]  /*1d40*/  IADD3 R24, P0, R12, 0x3, RZ ;  /* 0x000000030c187810 */ /* 0x000fca0007f1e0ff */
[----:B------:R-:W-:Y:S01]  /*1d50*/  IMAD.X R25, RZ, RZ, R13, P0 ;  /* 0x000000ffff197224 */ /* 0x000fe200000e060d */
[----:B---3--:R-:W0:-:S07]  /*1d60*/  DFMA R20, R16, c[0x0][0x190], R20 ;  /* 0x0000640010147a2b */ /* 0x008e0e0000000014 */
[----:B0-----:R0:W-:Y:S04]  /*1d70*/  STG.E.64 [R14.64], R20 ;  /* 0x000000140e007986 */ /* 0x0011e8000c101b06 */
.L_x_416:
[----:B------:R-:W-:Y:S05]  /*1d80*/  BSYNC B1 ;  /* 0x0000000000017941 */ /* 0x000fea0003800000 */
.L_x_415:
[----:B0-----:R-:W-:Y:S02]  /*1d90*/  LOP3.LUT R15, RZ, R12, RZ, 0x33, !PT ;  /* 0x0000000cff0f7212 */ /* 0x001fe400078e33ff */
[----:B------:R-:W-:Y:S02]  /*1da0*/  LOP3.LUT R13, RZ, R13, RZ, 0x33, !PT ;  /* 0x0000000dff0d7212 */ /* 0x000fe400078e33ff */
[----:B------:R-:W-:-:S04]  /*1db0*/  IADD3 R12, P1, R6, R15, RZ ;  /* 0x0000000f060c7210 */ /* 0x000fc80007f3e0ff */
[----:B------:R-:W-:Y:S02]  /*1dc0*/  ISETP.GE.U32.AND P0, PT, R12, 0x3, PT ;  /* 0x000000030c00780c */ /* 0x000fe40003f06070 */
[----:B------:R-:W-:-:S04]  /*1dd0*/  IADD3.X R12, R7, R13, RZ, P1, !PT ;  /* 0x0000000d070c7210 */ /* 0x000fc80000ffe4ff */
[----:B------:R-:W-:-:S13]  /*1de0*/  ISETP.GE.U32.AND.EX P0, PT, R12, RZ, PT, P0 ;  /* 0x000000ff0c00720c */ /* 0x000fda0003f06100 */
[----:B------:R-:W-:Y:S05]  /*1df0*/  @!P0 BRA `(.L_x_414) ;  /* 0x0000044000008947 */ /* 0x000fea0003800000 */
[----:B------:R-:W-:Y:S02]  /*1e00*/  IMAD R14, R4, c[0x0][0x198], RZ ;  /* 0x00006600040e7a24 */ /* 0x000fe400078e02ff */
[----:B------:R-:W-:Y:S02]  /*1e10*/  IMAD.MOV.U32 R12, RZ, RZ, R8 ;  /* 0x000000ffff0c7224 */ /* 0x000fe400078e0008 */
[----:B------:R-:W-:Y:S02]  /*1e20*/  IMAD.MOV.U32 R13, RZ, RZ, R5 ;  /* 0x000000ffff0d7224 */ /* 0x000fe400078e0005 */
[C---:B------:R-:W-:Y:S02]  /*1e30*/  IMAD R17, R3.reuse, c[0x0][0x19c], R14 ;  /* 0x0000670003117a24 */ /* 0x040fe400078e020e */
[----:B------:R-:W-:-:S05]  /*1e40*/  IMAD.WIDE.U32 R12, R3, c[0x0][0x198], R12 ;  /* 0x00006600030c7a25 */ /* 0x000fca00078e000c */
[----:B------:R-:W-:Y:S02]  /*1e50*/  IADD3 R17, R17, R13, RZ ;  /* 0x0000000d11117210 */ /* 0x000fe40007ffe0ff */
.L_x_417:
[----:B0-----:R-:W-:-:S04]  /*1e60*/  IMAD R14, R4, c[0x0][0x1b8], RZ ;  /* 0x00006e00040e7a24 */ /* 0x001fc800078e02ff */
        /* <DEDUP_REMOVED lines=8> */
[----:B------:R-:W-:Y:S02]  /*1ef0*/  IMAD R23, R3, c[0x0][0x1c4], R16 ;  /* 0x0000710003177a24 */ /* 0x000fe400078e0210 */
[----:B------:R-:W-:-:S03]  /*1f00*/  IMAD.MOV.U32 R16, RZ, RZ, R12 ;  /* 0x000000ffff107224 */ /* 0x000fc600078e000c */
[----:B------:R-:W-:Y:S01]  /*1f10*/  IADD3 R15, R23, R15, RZ ;  /* 0x0000000f170f7210 */ /* 0x000fe20007ffe0ff */
        /* <DEDUP_REMOVED lines=28> */
[----:B------:R-:W-:-:S04]  /*20e0*/  LEA R18, P0, R14, c[0x0][0x188], 0x3 ;  /* 0x000062000e127a11 */ /* 0x000fc800078018ff */
[----:B------:R-:W-:-:S04]  /*20f0*/  IADD3 R15, R15, R19, RZ ;  /* 0x000000130f0f7210 */ /* 0x000fc80007ffe0ff */
        /* <DEDUP_REMOVED lines=20> */
.L_x_414:
[----:B------:R-:W-:Y:S05]  /*2240*/  BSYNC B0 ;  /* 0x0000000000007941 */ /* 0x000fea0003800000 */
.L_x_413:
[----:B------:R-:W-:-:S04]  /*2250*/  IADD3 R3, P0, R3, 0x1, RZ ;  /* 0x0000000103037810 */ /* 0x000fc80007f1e0ff */
[----:B------:R-:W-:Y:S02]  /*2260*/  IADD3.X R4, RZ, R4, RZ, P0, !PT ;  /* 0x00000004ff047210 */ /* 0x000fe400007fe4ff */
[----:B------:R-:W-:-:S04]  /*2270*/  ISETP.GE.U32.AND P0, PT, R3, c[0x0][0x1c8], PT ;  /* 0x0000720003007a0c */ /* 0x000fc80003f06070 */
[----:B------:R-:W-:-:S13]  /*2280*/  ISETP.GE.AND.EX P0, PT, R4, c[0x0][0x1cc], PT, P0 ;  /* 0x0000730004007a0c */ /* 0x000fda0003f06300 */
[----:B------:R-:W-:Y:S05]  /*2290*/  @!P0 BRA `(.L_x_418) ;  /* 0xfffff5b000008947 */ /* 0x000fea000383ffff */
[----:B------:R-:W1:Y:S02]  /*22a0*/  S2R R3, SR_TID.X ;  /* 0x0000000000037919 */ /* 0x000e640000002100 */
[----:B-1----:R-:W-:-:S04]  /*22b0*/  IADD3 R3, R3, 0x100, RZ ;  /* 0x0000010003037810 */ /* 0x002fc80007ffe0ff */
[----:B------:R-:W-:Y:S02]  /*22c0*/  IADD3 R4, P0, R3, R0, RZ ;  /* 0x0000000003047210 */ /* 0x000fe40007f1e0ff */
[----:B------:R-:W-:-:S03]  /*22d0*/  MOV R0, RZ ;  /* 0x000000ff00007202 */ /* 0x000fc60000000f00 */
[----:B------:R-:W-:Y:S02]  /*22e0*/  IMAD.X R5, RZ, RZ, R2, P0 ;  /* 0x000000ffff057224 */ /* 0x000fe400000e0602 */
[----:B0-----:R-:W-:-:S04]  /*22f0*/  IMAD.WIDE.U32 R14, R4, c[0x0][0x1a0], RZ ;  /* 0x00006800040e7a25 */ /* 0x001fc800078e00ff */
[----:B------:R-:W-:-:S04]  /*2300*/  IMAD R3, R5, c[0x0][0x1a0], RZ ;  /* 0x0000680005037a24 */ /* 0x000fc800078e02ff */
[----:B------:R-:W-:Y:S02]  /*2310*/  IMAD R7, R4, c[0x0][0x1a4], R3 ;  /* 0x0000690004077a24 */ /* 0x000fe400078e0203 */
[----:B------:R-:W-:Y:S02]  /*2320*/  IMAD.MOV.U32 R3, RZ, RZ, RZ ;  /* 0x000000ffff037224 */ /* 0x000fe400078e00ff */
[----:B------:R-:W-:Y:S02]  /*2330*/  IMAD.IADD R7, R15, 0x1, R7 ;  /* 0x000000010f077824 */ /* 0x000fe400078e0207 */
.L_x_424:
        /* <DEDUP_REMOVED lines=46> */
[----:B------:R-:W2:Y:S01]  /*2620*/  LDG.E.64 R8, [R26.64] ;  /* 0x000000061a087981 */ /* 0x000ea2000c1e1b00 */
[----:B------:R-:W-:-:S04]  /*2630*/  ISETP.NE.U32.AND P0, PT, R2, 0x1, PT ;  /* 0x000000010200780c */ /* 0x000fc80003f05070 */
[----:B------:R-:W-:Y:S01]  /*2640*/  ISETP.NE.AND.EX P0, PT, RZ, RZ, PT, P0 ;  /* 0x000000ffff00720c */ /* 0x000fe20003f05300 */
[----:B--2---:R0:W1:Y:S02]  /*2650*/  DFMA R24, R24, c[0x0][0x190], R8 ;  /* 0x0000640018187a2b */ /* 0x0040640000000008 */
[----:B0-----:R-:W-:-:S05]  /*2660*/  IADD3 R8, P1, R16, 0x1, RZ ;  /* 0x0000000110087810 */ /* 0x001fca0007f3e0ff */
[----:B-1----:R0:W-:Y:S01]  /*2670*/  STG.E.64 [R26.64], R24 ;  /* 0x000000181a007986 */ /* 0x0021e2000c101b06 */
[----:B------:R-:W-:-:S04]  /*2680*/  IMAD.X R9, RZ, RZ, R17, P1 ;  /* 0x000000ffff097224 */ /* 0x000fc800008e0611 */
[----:B------:R-:W-:Y:S05]  /*2690*/  @!P0 BRA `(.L_x_422) ;  /* 0x000001d000008947 */ /* 0x000fea0003800000 */
        /* <DEDUP_REMOVED lines=29> */
.L_x_422:
[----:B------:R-:W-:Y:S05]  /*2870*/  BSYNC B1 ;  /* 0x0000000000017941 */ /* 0x000fea0003800000 */
.L_x_421:
[----:B------:R-:W-:Y:S02]  /*2880*/  LOP3.LUT R21, RZ, R16, RZ, 0x33, !PT ;  /* 0x00000010ff157212 */ /* 0x000fe400078e33ff */
[----:B------:R-:W-:Y:S02]  /*2890*/  LOP3.LUT R17, RZ, R17, RZ, 0x33, !PT ;  /* 0x00000011ff117212 */ /* 0x000fe400078e33ff */
[----:B------:R-:W-:-:S04]  /*28a0*/  IADD3 R2, P1, R12, R21, RZ ;  /* 0x000000150c027210 */ /* 0x000fc80007f3e0ff */
[----:B------:R-:W-:Y:S02]  /*28b0*/  ISETP.GE.U32.AND P0, PT, R2, 0x3, PT ;  /* 0x000000030200780c */ /* 0x000fe40003f06070 */
[----:B------:R-:W-:-:S04]  /*28c0*/  IADD3.X R2, R13, R17, RZ, P1, !PT ;  /* 0x000000110d027210 */ /* 0x000fc80000ffe4ff */
[----:B------:R-:W-:-:S13]  /*28d0*/  ISETP.GE.U32.AND.EX P0, PT, R2, RZ, PT, P0 ;  /* 0x000000ff0200720c */ /* 0x000fda0003f06100 */
[----:B------:R-:W-:Y:S05]  /*28e0*/  @!P0 BRA `(.L_x_420) ;  /* 0x0000049000008947 */ /* 0x000fea0003800000 */
[C---:B------:R-:W-:Y:S02]  /*28f0*/  IMAD R2, R0.reuse, c[0x0][0x1c0], RZ ;  /* 0x0000700000027a24 */ /* 0x040fe400078e02ff */
[----:B------:R-:W-:Y:S02]  /*2900*/  IMAD R6, R0, c[0x0][0x1b8], RZ ;  /* 0x00006e0000067a24 */ /* 0x000fe400078e02ff */
[----:B------:R-:W-:-:S04]  /*2910*/  IMAD.WIDE.U32 R16, R3, c[0x0][0x1c0], R8 ;  /* 0x0000700003107a25 */ /* 0x000fc800078e0008 */
[C---:B------:R-:W-:Y:S01]  /*2920*/  IMAD R23, R3.reuse, c[0x0][0x1c4], R2 ;  /* 0x0000710003177a24 */ /* 0x040fe200078e0202 */
[----:B------:R-:W-:Y:S01]  /*2930*/  LEA R2, P0, R16, c[0x0][0x170], 0x3 ;  /* 0x00005c0010027a11 */ /* 0x000fe200078018ff */
[----:B------:R-:W-:-:S03]  /*2940*/  IMAD.WIDE.U32 R20, R3, c[0x0][0x1b8], R8 ;  /* 0x00006e0003147a25 */ /* 0x000fc600078e0008 */
[----:B------:R-:W-:Y:S01]  /*2950*/  IADD3 R2, P1, R2, 0x10, RZ ;  /* 0x0000001002027810 */ /* 0x000fe20007f3e0ff */
[----:B0-----:R-:W-:Y:S01]  /*2960*/  IMAD R25, R3, c[0x0][0x1bc], R6 ;  /* 0x00006f0003197a24 */ /* 0x001fe200078e0206 */
[----:B------:R-:W-:Y:S01]  /*2970*/  LEA R6, P2, R20, c[0x0][0x180], 0x3 ;  /* 0x0000600014067a11 */ /* 0x000fe200078418ff */
[----:B------:R-:W-:-:S03]  /*2980*/  IMAD.IADD R23, R23, 0x1, R17 ;  /* 0x0000000117177824 */ /* 0x000fc600078e0211 */
[----:B------:R-:W-:Y:S02]  /*2990*/  IADD3 R17, R25, R21, RZ ;  /* 0x0000001519117210 */ /* 0x000fe40007ffe0ff */
[----:B------:R-:W-:Y:S02]  /*29a0*/  LEA.HI.X R16, R16, c[0x0][0x174], R23, 0x3, P0 ;  /* 0x00005d0010107a11 */ /* 0x000fe400000f1c17 */
[----:B------:R-:W-:Y:S02]  /*29b0*/  IADD3 R6, P3, R6, 0x10, RZ ;  /* 0x0000001006067810 */ /* 0x000fe40007f7e0ff */
[----:B------:R-:W-:Y:S01]  /*29c0*/  LEA.HI.X R17, R20, c[0x0][0x184], R17, 0x3, P2 ;  /* 0x0000610014117a11 */ /* 0x000fe200010f1c11 */
[----:B------:R-:W-:-:S03]  /*29d0*/  IMAD.X R29, RZ, RZ, R16, P1 ;  /* 0x000000ffff1d7224 */ /* 0x000fc600008e0610 */
[----:B------:R-:W-:Y:S02]  /*29e0*/  IADD3.X R17, RZ, R17, RZ, P3, !PT ;  /* 0x00000011ff117210 */ /* 0x000fe40001ffe4ff */
.L_x_423:
[----:B------:R-:W-:-:S05]  /*29f0*/  IMAD.MOV.U32 R16, RZ, RZ, R6 ;  /* 0x000000ffff107224 */ /* 0x000fca00078e0006 */
[----:B------:R-:W2:Y:S01]  /*2a00*/  LDG.E.64 R22, [R16.64+-0x10] ;  /* 0xfffff00610167981 */ /* 0x000ea2000c1e1b00 */
[----:B------:R-:W-:Y:S01]  /*2a10*/  MOV R18, R10 ;  /* 0x0000000a00127202 */ /* 0x000fe20000000f00 */
[----:B--2---:R-:W-:-:S04]  /*2a20*/  IMAD R23, R23, c[0x0][0x1a8], RZ ;  /* 0x00006a0017177a24 */ /* 0x004fc800078e02ff */
[----:B------:R-:W-:-:S04]  /*2a30*/  IMAD.WIDE.U32 R20, R22, c[0x0][0x1a8], R18 ;  /* 0x00006a0016147a25 */ /* 0x000fc800078e0012 */
[----:B------:R-:W-:Y:S01]  /*2a40*/  IMAD R23, R22, c[0x0][0x1ac], R23 ;  /* 0x00006b0016177a24 */ /* 0x000fe200078e0217 */
[----:B0-----:R-:W-:-:S03]  /*2a50*/  LEA R26, P0, R20, c[0x0][0x188], 0x3 ;  /* 0x00006200141a7a11 */ /* 0x001fc600078018ff */
[----:B------:R-:W-:-:S05]  /*2a60*/  IMAD.IADD R21, R21, 0x1, R23 ;  /* 0x0000000115157824 */ /* 0x000fca00078e0217 */
[----:B------:R-:W-:Y:S01]  /*2a70*/  LEA.HI.X R27, R20, c[0x0][0x18c], R21, 0x3, P0 ;  /* 0x00006300141b7a11 */ /* 0x000fe200000f1c15 */
[----:B------:R-:W-:Y:S01]  /*2a80*/  IMAD.MOV.U32 R21, RZ, RZ, R29 ;  /* 0x000000ffff157224 */ /* 0x000fe200078e001d */
[----:B------:R-:W-:-:S03]  /*2a90*/  MOV R20, R2 ;  /* 0x0000000200147202 */ /* 0x000fc60000000f00 */
[----:B------:R-:W2:Y:S04]  /*2aa0*/  LDG.E.64 R22, [R26.64] ;  /* 0x000000061a167981 */ /* 0x000ea8000c1e1b00 */
[----:B------:R-:W2:Y:S02]  /*2ab0*/  LDG.E.64 R24, [R20.64+-0x10] ;  /* 0xfffff00614187981 */ /* 0x000ea4000c1e1b00 */
[----:B--2---:R-:W0:-:S07]  /*2ac0*/  DFMA R22, R24, c[0x0][0x190], R22 ;  /* 0x0000640018167a2b */ /* 0x004e0e0000000016 */
[----:B0-----:R0:W-:Y:S04]  /*2ad0*/  STG.E.64 [R26.64], R22 ;  /* 0x000000161a007986 */ /* 0x0011e8000c101b06 */
[----:B------:R-:W2:Y:S02]  /*2ae0*/  LDG.E.64 R24, [R16.64+-0x8] ;  /* 0xfffff80610187981 */ /* 0x000ea4000c1e1b00 */
[----:B--2---:R-:W-:Y:S02]  /*2af0*/  IMAD R25, R25, c[0x0][0x1a8], RZ ;  /* 0x00006a0019197a24 */ /* 0x004fe400078e02ff */
[----:B0-----:R-:W-:-:S04]  /*2b00*/  IMAD.WIDE.U32 R22, R24, c[0x0][0x1a8], R18 ;  /* 0x00006a0018167a25 */ /* 0x001fc800078e0012 */
[----:B------:R-:W-:Y:S01]  /*2b10*/  IMAD R25, R24, c[0x0][0x1ac], R25 ;  /* 0x00006b0018197a24 */ /* 0x000fe200078e0219 */
[----:B------:R-:W-:-:S04]  /*2b20*/  LEA R28, P0, R22, c[0x0][0x188], 0x3 ;  /* 0x00006200161c7a11 */ /* 0x000fc800078018ff */
[----:B------:R-:W-:-:S04]  /*2b30*/  IADD3 R25, R23, R25, RZ ;  /* 0x0000001917197210 */ /* 0x000fc80007ffe0ff */
[----:B------:R-:W-:Y:S02]  /*2b40*/  LEA.HI.X R29, R22, c[0x0][0x18c], R25, 0x3, P0 ;  /* 0x00006300161d7a11 */ /* 0x000fe400000f1c19 */
[----:B------:R-:W2:Y:S04]  /*2b50*/  LDG.E.64 R24, [R20.64+-0x8] ;  /* 0xfffff80614187981 */ /* 0x000ea8000c1e1b00 */
[----:B------:R-:W2:Y:S02]  /*2b60*/  LDG.E.64 R22, [R28.64] ;  /* 0x000000061c167981 */ /* 0x000ea4000c1e1b00 */
[----:B--2---:R-:W0:-:S07]  /*2b70*/  DFMA R24, R24, c[0x0][0x190], R22 ;  /* 0x0000640018187a2b */ /* 0x004e0e0000000016 */
[----:B0-----:R0:W-:Y:S04]  /*2b80*/  STG.E.64 [R28.64], R24 ;  /* 0x000000181c007986 */ /* 0x0011e8000c101b06 */
[----:B------:R-:W2:Y:S02]  /*2b90*/  LDG.E.64 R22, [R16.64] ;  /* 0x0000000610167981 */ /* 0x000ea4000c1e1b00 */
[----:B--2---:R-:W-:Y:S02]  /*2ba0*/  IMAD R23, R23, c[0x0][0x1a8], RZ ;  /* 0x00006a0017177a24 */ /* 0x004fe400078e02ff */
[----:B0-----:R-:W-:-:S04]  /*2bb0*/  IMAD.WIDE.U32 R24, R22, c[0x0][0x1a8], R18 ;  /* 0x00006a0016187a25 */ /* 0x001fc800078e0012 */
[----:B------:R-:W-:Y:S01]  /*2bc0*/  IMAD R23, R22, c[0x0][0x1ac], R23 ;  /* 0x00006b0016177a24 */ /* 0x000fe200078e0217 */
[----:B------:R-:W-:-:S03]  /*2bd0*/  LEA R22, P0, R24, c[0x0][0x188], 0x3 ;  /* 0x0000620018167a11 */ /* 0x000fc600078018ff */
[----:B------:R-:W-:-:S05]  /*2be0*/  IMAD.IADD R23, R25, 0x1, R23 ;  /* 0x0000000119177824 */ /* 0x000fca00078e0217 */
[----:B------:R-:W-:Y:S02]  /*2bf0*/  LEA.HI.X R23, R24, c[0x0][0x18c], R23, 0x3, P0 ;  /* 0x0000630018177a11 */ /* 0x000fe400000f1c17 */
[----:B------:R-:W2:Y:S04]  /*2c00*/  LDG.E.64 R24, [R20.64] ;  /* 0x0000000614187981 */ /* 0x000ea8000c1e1b00 */
[----:B------:R-:W2:Y:S02]  /*2c10*/  LDG.E.64 R26, [R22.64] ;  /* 0x00000006161a7981 */ /* 0x000ea4000c1e1b00 */
[----:B--2---:R-:W0:-:S07]  /*2c20*/  DFMA R26, R24, c[0x0][0x190], R26 ;  /* 0x00006400181a7a2b */ /* 0x004e0e000000001a */
[----:B0-----:R0:W-:Y:S04]  /*2c30*/  STG.E.64 [R22.64], R26 ;  /* 0x0000001a16007986 */ /* 0x0011e8000c101b06 */
[----:B------:R-:W2:Y:S04]  /*2c40*/  LDG.E.64 R24, [R16.64+0x8] ;  /* 0x0000080610187981 */ /* 0x000ea8000c1e1b00 */
[----:B------:R-:W3:Y:S01]  /*2c50*/  LDG.E.64 R28, [R20.64+0x8] ;  /* 0x00000806141c7981 */ /* 0x000ee2000c1e1b00 */
[----:B--2---:R-:W-:Y:S02]  /*2c60*/  IMAD R25, R25, c[0x0][0x1a8], RZ ;  /* 0x00006a0019197a24 */ /* 0x004fe400078e02ff */
[----:B0-----:R-:W-:-:S04]  /*2c70*/  IMAD.WIDE.U32 R26, R24, c[0x0][0x1a8], R18 ;  /* 0x00006a00181a7a25 */ /* 0x001fc800078e0012 */
        /* <DEDUP_REMOVED lines=8> */
[----:B------:R-:W-:Y:S02]  /*2d00*/  ISETP.GE.AND.EX P0, PT, R9, R13, PT, P0 ;  /* 0x0000000d0900720c */ /* 0x000fe40003f06300 */
[----:B------:R-:W-:Y:S02]  /*2d10*/  IADD3 R6, P2, R16, 0x20, RZ ;  /* 0x0000002010067810 */ /* 0x000fe40007f5e0ff */
[----:B------:R-:W-:-:S03]  /*2d20*/  IADD3 R2, P1, R20, 0x20, RZ ;  /* 0x0000002014027810 */ /* 0x000fc60007f3e0ff */
[----:B------:R-:W-:Y:S01]  /*2d30*/  IMAD.X R17, RZ, RZ, R17, P2 ;  /* 0x000000ffff117224 */ /* 0x000fe200010e0611 */
[----:B---3--:R-:W0:-:S07]  /*2d40*/  DFMA R26, R28, c[0x0][0x190], R26 ;  /* 0x000064001c1a7a2b */ /* 0x008e0e000000001a */
[----:B0-----:R0:W-:Y:S01]  /*2d50*/  STG.E.64 [R24.64], R26 ;  /* 0x0000001a18007986 */ /* 0x0011e2000c101b06 */
[----:B------:R-:W-:Y:S01]  /*2d60*/  IADD3.X R29, RZ, R21, RZ, P1, !PT ;  /* 0x00000015ff1d7210 */ /* 0x000fe20000ffe4ff */
[----:B------:R-:W-:Y:S05]  /*2d70*/  @!P0 BRA `(.L_x_423) ;  /* 0xfffffc7000008947 */ /* 0x000fea000383ffff */
.L_x_420:
[----:B------:R-:W-:Y:S05]  /*2d80*/  BSYNC B0 ;  /* 0x0000000000007941 */ /* 0x000fea0003800000 */
.L_x_419:
[----:B------:R-:W-:-:S04]  /*2d90*/  IADD3 R3, P0, R3, 0x1, RZ ;  /* 0x0000000103037810 */ /* 0x000fc80007f1e0ff */
[----:B------:R-:W-:Y:S02]  /*2da0*/  IADD3.X R0, RZ, R0, RZ, P0, !PT ;  /* 0x00000000ff007210 */ /* 0x000fe400007fe4ff */
[----:B------:R-:W-:-:S04]  /*2db0*/  ISETP.GE.U32.AND P0, PT, R3, c[0x0][0x1c8], PT ;  /* 0x0000720003007a0c */ /* 0x000fc80003f06070 */
[----:B------:R-:W-:-:S13]  /*2dc0*/  ISETP.GE.AND.EX P0, PT, R0, c[0x0][0x1cc], PT, P0 ;  /* 0x0000730000007a0c */ /* 0x000fda0003f06300 */
[----:B------:R-:W-:Y:S05]  /*2dd0*/  @!P0 BRA `(.L_x_424) ;  /* 0xfffff56000008947 */ /* 0x000fea000383ffff */
[----:B------:R-:W-:Y:S05]  /*2de0*/  EXIT ;  /* 0x000000000000794d */ /* 0x000fea0003800000 */
.L_x_425:
        /* <DEDUP_REMOVED lines=9> */
.L_x_8924:


//--------------------- .text._ZN3cub17CUB_300001_SM_8006detail8for_each13static_kernelINS2_12policy_hub_t12policy_500_tElNS2_12op_wrapper_tIlZZZZZN2at6native36add_out_dense_sparse_compressed_cudaERNS7_6TensorERKS9_SC_RKN3c106ScalarEENKUlvE_clEvENKUlvE4_clEvENKUlvE_clEvENKUlvE_clEvEUllE_N6thrust23THRUST_300001_SM_800_NS17counting_iteratorIlNSN_11use_defaultESP_SP_EEEEEEvT0_T1_ --------------------------
	.section	.text._ZN3cub17CUB_300001_SM_8006detail8for_each13static_kernelINS2_12policy_hub_t12policy_500_tElNS2_12op_wrapper_tIlZZZZZN2at6native36add_out_dense_sparse_compressed_cudaERNS7_6TensorERKS9_SC_RKN3c106ScalarEENKUlvE_clEvENKUlvE4_clEvENKUlvE_clEvENKUlvE_clEvEUllE_N6thrust23THRUST_300001_SM_800_NS17counting_iteratorIlNSN_11use_defaultESP_SP_EEEEEEvT0_T1_,"ax",@progbits
	.sectioninfo	@"SHI_REGISTERS=32"
	.align	128
        .global         _ZN3cub17CUB_300001_SM_8006detail8for_each13static_kernelINS2_12policy_hub_t12policy_500_tElNS2_12op_wrapper_tIlZZZZZN2at6native36add_out_dense_sparse_compressed_cudaERNS7_6TensorERKS9_SC_RKN3c106ScalarEENKUlvE_clEvENKUlvE4_clEvENKUlvE_clEvENKUlvE_clEvEUllE_N6thrust23THRUST_300001_SM_800_NS17counting_iteratorIlNSN_11use_defaultESP_SP_EEEEEEvT0_T1_
        .type           _ZN3cub17CUB_300001_SM_8006detail8for_each13static_kernelINS2_12policy_hub_t12policy_500_tElNS2_12op_wrapper_tIlZZZZZN2at6native36add_out_dense_sparse_compressed_cudaERNS7_6TensorERKS9_SC_RKN3c106ScalarEENKUlvE_clEvENKUlvE4_clEvENKUlvE_clEvENKUlvE_clEvEUllE_N6thrust23THRUST_300001_SM_800_NS17counting_iteratorIlNSN_11use_defaultESP_SP_EEEEEEvT0_T1_,@function
        .size           _ZN3cub17CUB_300001_SM_8006detail8for_each13static_kernelINS2_12policy_hub_t12policy_500_tElNS2_12op_wrapper_tIlZZZZZN2at6native36add_out_dense_sparse_compressed_cudaERNS7_6TensorERKS9_SC_RKN3c106ScalarEENKUlvE_clEvENKUlvE4_clEvENKUlvE_clEvENKUlvE_clEvEUllE_N6thrust23THRUST_300001_SM_800_NS17counting_iteratorIlNSN_11use_defaultESP_SP_EEEEEEvT0_T1_,(.L_x_8925 - _ZN3cub17CUB_300001_SM_8006detail8for_each13static_kernelINS2_12policy_hub_t12policy_500_tElNS2_12op_wrapper_tIlZZZZZN2at6native36add_out_dense_sparse_compressed_cudaERNS7_6TensorERKS9_SC_RKN3c106ScalarEENKUlvE_clEvENKUlvE4_clEvENKUlvE_clEvENKUlvE_clEvEUllE_N6thrust23THRUST_300001_SM_800_NS17counting_iteratorIlNSN_11use_defaultESP_SP_EEEEEEvT0_T1_)
        .other          _ZN3cub17CUB_300001_SM_8006detail8for_each13static_kernelINS2_12policy_hub_t12policy_500_tElNS2_12op_wrapper_tIlZZZZZN2at6native36add_out_dense_sparse_compressed_cudaERNS7_6TensorERKS9_SC_RKN3c106ScalarEENKUlvE_clEvENKUlvE4_clEvENKUlvE_clEvENKUlvE_clEvEUllE_N6thrust23THRUST_300001_SM_800_NS17counting_iteratorIlNSN_11use_defaultESP_SP_EEEEEEvT0_T1_,@"STO_CUDA_ENTRY STV_DEFAULT"
_ZN3cub17CUB_300001_SM_8006detail8for_each13static_kernelINS2_12policy_hub_t12policy_500_tElNS2_12op_wrapper_tIlZZZZZN2at6native36add_out_dense_sparse_compressed_cudaERNS7_6TensorERKS9_SC_RKN3c106ScalarEENKUlvE_clEvENKUlvE4_clEvENKUlvE_clEvENKUlvE_clEvEUllE_N6thrust23THRUST_300001_SM_800_NS17counting_iteratorIlNSN_11use_defaultESP_SP_EEEEEEvT0_T1_:
.text._ZN3cub17CUB_300001_SM_8006detail8for_each13static_kernelINS2_12policy_hub_t12policy_500_tElNS2_12op_wrapper_tIlZZZZZN2at6native36add_out_dense_sparse_compressed_cudaERNS7_6TensorERKS9_SC_RKN3c106ScalarEENKUlvE_clEvENKUlvE4_clEvENKUlvE_clEvENKUlvE_clEvEUllE_N6thrust23THRUST_300001_SM_800_NS17counting_iteratorIlNSN_11use_defaultESP_SP_EEEEEEvT0_T1_:
        /* <DEDUP_REMOVED lines=24> */
[----:B------:R-:W-:-:S06]  /*0180*/  IMAD.X R7, RZ, RZ, R4, P0 ;  /* 0x000000ffff077224 */ /* 0x000fcc00000e0604 */
.L_x_434:
[----:B------:R-:W-:Y:S01]  /*0190*/  SHF.R.S32.HI R24, RZ, 0x1f, R5 ;  /* 0x0000001fff187819 */ /* 0x000fe20000011405 */
[----:B-1----:R-:W-:-:S04]  /*01a0*/  IMAD.WIDE.U32 R8, R5, c[0x0][0x1b0], R6 ;  /* 0x00006c0005087a25 */ /* 0x002fc800078e0006 */
        /* <DEDUP_REMOVED lines=37> */
[----:B------:R-:W3:Y:S01]  /*0400*/  LDG.E.64 R22, [R16.64] ;  /* 0x0000000410167981 */ /* 0x000ee2000c1e1b00 */
[----:B--2---:R-:W-:-:S05]  /*0410*/  SHF.R.S32.HI R14, RZ, 0x1f, R19 ;  /* 0x0000001fff0e7819 */ /* 0x004fca0000011413 */
[----:B------:R-:W-:Y:S01]  /*0420*/  IMAD R18, R14, c[0x0][0x1a8], RZ ;  /* 0x00006a000e127a24 */ /* 0x000fe200078e02ff */
[----:B------:R-:W-:-:S03]  /*0430*/  MOV R14, R10 ;  /* 0x0000000a000e7202 */ /* 0x000fc60000000f00 */
[C---:B------:R-:W-:Y:S02]  /*0440*/  IMAD R21, R19.reuse, c[0x0][0x1ac], R18 ;  /* 0x00006b0013157a24 */ /* 0x040fe400078e0212 */
[----:B------:R-:W-:-:S04]  /*0450*/  IMAD.WIDE.U32 R18, R19, c[0x0][0x1a8], R14 ;  /* 0x00006a0013127a25 */ /* 0x000fc800078e000e */
[----:B------:R-:W-:Y:S01]  /*0460*/  IMAD.IADD R21, R19, 0x1, R21 ;  /* 0x0000000113157824 */ /* 0x000fe200078e0215 */
[----:B------:R-:W-:-:S04]  /*0470*/  LEA R20, P0, R18, c[0x0][0x188], 0x3 ;  /* 0x0000620012147a11 */ /* 0x000fc800078018ff */
[----:B------:R-:W-:-:S05]  /*0480*/  LEA.HI.X R21, R18, c[0x0][0x18c], R21, 0x3, P0 ;  /* 0x0000630012157a11 */ /* 0x000fca00000f1c15 */
[----:B------:R-:W3:Y:S01]  /*0490*/  LDG.E.64 R18, [R20.64] ;  /* 0x0000000414127981 */ /* 0x000ee2000c1e1b00 */
[----:B------:R-:W-:Y:S01]  /*04a0*/  ISETP.NE.AND P0, PT, R26, 0x1, PT ;  /* 0x000000011a00780c */ /* 0x000fe20003f05270 */
[----:B---3--:R-:W0:-:S07]  /*04b0*/  DFMA R18, R22, c[0x0][0x190], R18 ;  /* 0x0000640016127a2b */ /* 0x008e0e0000000012 */
[----:B0-----:R0:W-:Y:S01]  /*04c0*/  STG.E.64 [R20.64], R18 ;  /* 0x0000001214007986 */ /* 0x0011e2000c101b04 */
[----:B------:R-:W-:-:S04]  /*04d0*/  IADD3 R22, R8, 0x1, RZ ;  /* 0x0000000108167810 */ /* 0x000fc80007ffe0ff */
[----:B------:R-:W-:Y:S05]  /*04e0*/  @!P0 BRA `(.L_x_432) ;  /* 0x000001c000008947 */ /* 0x000fea0003800000 */
[----:B0-----:R-:W2:Y:S02]  /*04f0*/  LDG.E R19, [R12.64+0x4] ;  /* 0x000004040c137981 */ /* 0x001ea4000c1e1900 */
[----:B--2---:R-:W-:Y:S01]  /*0500*/  SHF.R.S32.HI R18, RZ, 0x1f, R19 ;  /* 0x0000001fff127819 */ /* 0x004fe20000011413 */
[----:B------:R-:W-:-:S04]  /*0510*/  IMAD.WIDE.U32 R20, R19, c[0x0][0x1a8], R14 ;  /* 0x00006a0013147a25 */ /* 0x000fc800078e000e */
[----:B------:R-:W-:-:S04]  /*0520*/  IMAD R18, R18, c[0x0][0x1a8], RZ ;  /* 0x00006a0012127a24 */ /* 0x000fc800078e02ff */
[----:B------:R-:W-:Y:S01]  /*0530*/  IMAD R19, R19, c[0x0][0x1ac], R18 ;  /* 0x00006b0013137a24 */ /* 0x000fe200078e0212 */
[----:B------:R-:W-:-:S03]  /*0540*/  LEA R18, P0, R20, c[0x0][0x188], 0x3 ;  /* 0x0000620014127a11 */ /* 0x000fc600078018ff */
[----:B------:R-:W-:-:S05]  /*0550*/  IMAD.IADD R19, R21, 0x1, R19 ;  /* 0x0000000115137824 */ /* 0x000fca00078e0213 */
[----:B------:R-:W-:Y:S02]  /*0560*/  LEA.HI.X R19, R20, c[0x0][0x18c], R19, 0x3, P0 ;  /* 0x0000630014137a11 */ /* 0x000fe400000f1c13 */
[----:B------:R-:W2:Y:S04]  /*0570*/  LDG.E.64 R20, [R16.64+0x8] ;  /* 0x0000080410147981 */ /* 0x000ea8000c1e1b00 */
[----:B------:R-:W2:Y:S01]  /*0580*/  LDG.E.64 R22, [R18.64] ;  /* 0x0000000412167981 */ /* 0x000ea2000c1e1b00 */
[----:B------:R-:W-:Y:S01]  /*0590*/  ISETP.NE.AND P0, PT, R26, 0x2, PT ;  /* 0x000000021a00780c */ /* 0x000fe20003f05270 */
[----:B--2---:R0:W1:Y:S02]  /*05a0*/  DFMA R20, R20, c[0x0][0x190], R22 ;  /* 0x0000640014147a2b */ /* 0x0040640000000016 */
[----:B0-----:R-:W-:-:S05]  /*05b0*/  IADD3 R22, R8, 0x2, RZ ;  /* 0x0000000208167810 */ /* 0x001fca0007ffe0ff */
[----:B-1----:R0:W-:Y:S05]  /*05c0*/  STG.E.64 [R18.64], R20 ;  /* 0x0000001412007986 */ /* 0x0021ea000c101b04 */
[----:B------:R-:W-:Y:S05]  /*05d0*/  @!P0 BRA `(.L_x_432) ;  /* 0x000000d000008947 */ /* 0x000fea0003800000 */
[----:B------:R-:W2:Y:S04]  /*05e0*/  LDG.E R13, [R12.64+0x8] ;  /* 0x000008040c0d7981 */ /* 0x000ea8000c1e1900 */
[----:B------:R-:W3:Y:S01]  /*05f0*/  LDG.E.64 R16, [R16.64+0x10] ;  /* 0x0000100410107981 */ /* 0x000ee2000c1e1b00 */
[----:B0-2---:R-:W-:Y:S01]  /*0600*/  SHF.R.S32.HI R18, RZ, 0x1f, R13 ;  /* 0x0000001fff127819 */ /* 0x005fe2000001140d */
[----:B------:R-:W-:-:S04]  /*0610*/  IMAD.WIDE.U32 R20, R13, c[0x0][0x1a8], R14 ;  /* 0x00006a000d147a25 */ /* 0x000fc800078e000e */
[----:B------:R-:W-:-:S04]  /*0620*/  IMAD R18, R18, c[0x0][0x1a8], RZ ;  /* 0x00006a0012127a24 */ /* 0x000fc800078e02ff */
[----:B------:R-:W-:Y:S01]  /*0630*/  IMAD R19, R13, c[0x0][0x1ac], R18 ;  /* 0x00006b000d137a24 */ /* 0x000fe200078e0212 */
[----:B------:R-:W-:-:S04]  /*0640*/  LEA R18, P0, R20, c[0x0][0x188], 0x3 ;  /* 0x0000620014127a11 */ /* 0x000fc800078018ff */
[----:B------:R-:W-:-:S04]  /*0650*/  IADD3 R19, R21, R19, RZ ;  /* 0x0000001315137210 */ /* 0x000fc80007ffe0ff */
[----:B------:R-:W-:-:S05]  /*0660*/  LEA.HI.X R19, R20, c[0x0][0x18c], R19, 0x3, P0 ;  /* 0x0000630014137a11 */ /* 0x000fca00000f1c13 */
[----:B------:R-:W3:Y:S01]  /*0670*/  LDG.E.64 R20, [R18.64] ;  /* 0x0000000412147981 */ /* 0x000ee2000c1e1b00 */
[----:B------:R-:W-:Y:S01]  /*0680*/  IADD3 R22, R8, 0x3, RZ ;  /* 0x0000000308167810 */ /* 0x000fe20007ffe0ff */
[----:B---3--:R-:W0:-:S07]  /*0690*/  DFMA R20, R16, c[0x0][0x190], R20 ;  /* 0x0000640010147a2b */ /* 0x008e0e0000000014 */
[----:B0-----:R0:W-:Y:S04]  /*06a0*/  STG.E.64 [R18.64], R20 ;  /* 0x0000001412007986 */ /* 0x0011e8000c101b04 */
.L_x_432:
[----:B------:R-:W-:Y:S05]  /*06b0*/  BSYNC B2 ;  /* 0x0000000000027941 */ /* 0x000fea0003800000 */
.L_x_431:
[----:B------:R-:W-:-:S05]  /*06c0*/  LOP3.LUT R8, RZ, R8, RZ, 0x33, !PT ;  /* 0x00000008ff087212 */ /* 0x000fca00078e33ff */
[----:B------:R-:W-:-:S05]  /*06d0*/  IMAD.IADD R8, R25, 0x1, R8 ;  /* 0x0000000119087824 */ /* 0x000fca00078e0208 */
[----:B------:R-:W-:-:S13]  /*06e0*/  ISETP.GE.U32.AND P0, PT, R8, 0x3, PT ;  /* 0x000000030800780c */ /* 0x000fda0003f06070 */
[----:B------:R-:W-:Y:S05]  /*06f0*/  @!P0 BRA `(.L_x_430) ;  /* 0x0000041000008947 */ /* 0x000fea0003800000 */
.L_x_433:
[----:B------:R-:W-:Y:S01]  /*0700*/  SHF.R.S32.HI R23, RZ, 0x1f, R22 ;  /* 0x0000001fff177819 */ /* 0x000fe20000011416 */
[----:B-1----:R-:W-:-:S04]  /*0710*/  IMAD R8, R24, c[0x0][0x1b8], RZ ;  /* 0x00006e0018087a24 */ /* 0x002fc800078e02ff */
        /* <DEDUP_REMOVED lines=8> */
[----:B------:R-:W-:Y:S01]  /*07a0*/  IMAD R19, R5, c[0x0][0x1c4], R16 ;  /* 0x0000710005137a24 */ /* 0x000fe200078e0210 */
[----:B--2---:R-:W-:-:S05]  /*07b0*/  SHF.R.S32.HI R8, RZ, 0x1f, R13 ;  /* 0x0000001fff087819 */ /* 0x004fca000001140d */
[----:B------:R-:W-:Y:S02]  /*07c0*/  IMAD R12, R8, c[0x0][0x1a8], RZ ;  /* 0x00006a00080c7a24 */ /* 0x000fe400078e02ff */
[----:B------:R-:W-:-:S04]  /*07d0*/  IMAD.WIDE.U32 R8, R5, c[0x0][0x1c0], R22 ;  /* 0x0000700005087a25 */ /* 0x000fc800078e0016 */
[----:B------:R-:W-:Y:S01]  /*07e0*/  IMAD R17, R13, c[0x0][0x1ac], R12 ;  /* 0x00006b000d117a24 */ /* 0x000fe200078e020c */
[----:B------:R-:W-:Y:S01]  /*07f0*/  IADD3 R9, R19, R9, RZ ;  /* 0x0000000913097210 */ /* 0x000fe20007ffe0ff */
[----:B------:R-:W-:Y:S01]  /*0800*/  IMAD.WIDE.U32 R12, R13, c[0x0][0x1a8], R14 ;  /* 0x00006a000d0c7a25 */ /* 0x000fe200078e000e */
[----:B------:R-:W-:-:S03]  /*0810*/  LEA R18, P0, R8, c[0x0][0x170], 0x3 ;  /* 0x00005c0008127a11 */ /* 0x000fc600078018ff */
[----:B------:R-:W-:Y:S01]  /*0820*/  IMAD.IADD R13, R13, 0x1, R17 ;  /* 0x000000010d0d7824 */ /* 0x000fe200078e0211 */
[----:B------:R-:W-:Y:S02]  /*0830*/  LEA R16, P1, R12, c[0x0][0x188], 0x3 ;  /* 0x000062000c107a11 */ /* 0x000fe400078218ff */
[----:B------:R-:W-:Y:S02]  /*0840*/  LEA.HI.X R19, R8, c[0x0][0x174], R9, 0x3, P0 ;  /* 0x00005d0008137a11 */ /* 0x000fe400000f1c09 */
[----:B------:R-:W-:-:S03]  /*0850*/  LEA.HI.X R17, R12, c[0x0][0x18c], R13, 0x3, P1 ;  /* 0x000063000c117a11 */ /* 0x000fc600008f1c0d */
[----:B------:R-:W2:Y:S04]  /*0860*/  LDG.E.64 R12, [R18.64] ;  /* 0x00000004120c7981 */ /* 0x000ea8000c1e1b00 */
[----:B------:R-:W2:Y:S02]  /*0870*/  LDG.E.64 R8, [R16.64] ;  /* 0x0000000410087981 */ /* 0x000ea4000c1e1b00 */
[----:B--2---:R-:W0:-:S07]  /*0880*/  DFMA R28, R12, c[0x0][0x190], R8 ;  /* 0x000064000c1c7a2b */ /* 0x004e0e0000000008 */
[----:B0-----:R0:W-:Y:S04]  /*0890*/  STG.E.64 [R16.64], R28 ;  /* 0x0000001c10007986 */ /* 0x0011e8000c101b04 */
[----:B------:R-:W2:Y:S02]  /*08a0*/  LDG.E R13, [R20.64+0x4] ;  /* 0x00000404140d7981 */ /* 0x000ea4000c1e1900 */
[----:B--2---:R-:W-:-:S05]  /*08b0*/  SHF.R.S32.HI R8, RZ, 0x1f, R13 ;  /* 0x0000001fff087819 */ /* 0x004fca000001140d */
[----:B------:R-:W-:Y:S02]  /*08c0*/  IMAD R12, R8, c[0x0][0x1a8], RZ ;  /* 0x00006a00080c7a24 */ /* 0x000fe400078e02ff */
[----:B------:R-:W-:-:S04]  /*08d0*/  IMAD.WIDE.U32 R8, R13, c[0x0][0x1a8], R14 ;  /* 0x00006a000d087a25 */ /* 0x000fc800078e000e */
[----:B------:R-:W-:Y:S01]  /*08e0*/  IMAD R13, R13, c[0x0][0x1ac], R12 ;  /* 0x00006b000d0d7a24 */ /* 0x000fe200078e020c */
[----:B------:R-:W-:-:S03]  /*08f0*/  LEA R26, P0, R8, c[0x0][0x188], 0x3 ;  /* 0x00006200081a7a11 */ /* 0x000fc600078018ff */
[----:B------:R-:W-:Y:S02]  /*0900*/  IMAD.IADD R9, R9, 0x1, R13 ;  /* 0x0000000109097824 */ /* 0x000fe400078e020d */
[----:B------:R-:W0:Y:S03]  /*0910*/  LDG.E.64 R12, [R18.64+0x8] ;  /* 0x00000804120c7981 */ /* 0x000e26000c1e1b00 */
[----:B------:R-:W-:-:S05]  /*0920*/  LEA.HI.X R27, R8, c[0x0][0x18c], R9, 0x3, P0 ;  /* 0x00006300081b7a11 */ /* 0x000fca00000f1c09 */
[----:B------:R-:W0:Y:S02]  /*0930*/  LDG.E.64 R8, [R26.64] ;  /* 0x000000041a087981 */ /* 0x000e24000c1e1b00 */
[----:B0-----:R-:W0:-:S07]  /*0940*/  DFMA R28, R12, c[0x0][0x190], R8 ;  /* 0x000064000c1c7a2b */ /* 0x001e0e0000000008 */
[----:B0-----:R0:W-:Y:S04]  /*0950*/  STG.E.64 [R26.64], R28 ;  /* 0x0000001c1a007986 */ /* 0x0011e8000c101b04 */
[----:B------:R-:W2:Y:S04]  /*0960*/  LDG.E R9, [R20.64+0x8] ;  /* 0x0000080414097981 */ /* 0x000ea8000c1e1900 */
[----:B------:R-:W3:Y:S01]  /*0970*/  LDG.E.64 R16, [R18.64+0x10] ;  /* 0x0000100412107981 */ /* 0x000ee2000c1e1b00 */
[----:B--2---:R-:W-:Y:S01]  /*0980*/  SHF.R.S32.HI R8, RZ, 0x1f, R9 ;  /* 0x0000001fff087819 */ /* 0x004fe20000011409 */
[----:B------:R-:W-:-:S04]  /*0990*/  IMAD.WIDE.U32 R12, R9, c[0x0][0x1a8], R14 ;  /* 0x00006a00090c7a25 */ /* 0x000fc800078e000e */
[----:B------:R-:W-:-:S04]  /*09a0*/  IMAD R8, R8, c[0x0][0x1a8], RZ ;  /* 0x00006a0008087a24 */ /* 0x000fc800078e02ff */
[----:B------:R-:W-:Y:S01]  /*09b0*/  IMAD R9, R9, c[0x0][0x1ac], R8 ;  /* 0x00006b0009097a24 */ /* 0x000fe200078e0208 */
[----:B------:R-:W-:-:S03]  /*09c0*/  LEA R8, P0, R12, c[0x0][0x188], 0x3 ;  /* 0x000062000c087a11 */ /* 0x000fc600078018ff */
[----:B------:R-:W-:-:S05]  /*09d0*/  IMAD.IADD R9, R13, 0x1, R9 ;  /* 0x000000010d097824 */ /* 0x000fca00078e0209 */
[----:B------:R-:W-:-:S05]  /*09e0*/  LEA.HI.X R9, R12, c[0x0][0x18c], R9, 0x3, P0 ;  /* 0x000063000c097a11 */ /* 0x000fca00000f1c09 */
[----:B------:R-:W3:Y:S02]  /*09f0*/  LDG.E.64 R12, [R8.64] ;  /* 0x00000004080c7981 */ /* 0x000ee4000c1e1b00 */
[----:B---3--:R-:W1:-:S07]  /*0a00*/  DFMA R12, R16, c[0x0][0x190], R12 ;  /* 0x00006400100c7a2b */ /* 0x008e4e000000000c */
[----:B-1----:R1:W-:Y:S04]  /*0a10*/  STG.E.64 [R8.64], R12 ;  /* 0x0000000c08007986 */ /* 0x0023e8000c101b04 */
        /* <DEDUP_REMOVED lines=9> */
[----:B------:R-:W3:Y:S01]  /*0ab0*/  LDG.E.64 R26, [R16.64] ;  /* 0x00000004101a7981 */ /* 0x000ee2000c1e1b00 */
[----:B------:R-:W-:-:S04]  /*0ac0*/  IADD3 R22, R22, 0x4, RZ ;  /* 0x0000000416167810 */ /* 0x000fc80007ffe0ff */
[----:B------:R-:W-:Y:S01]  /*0ad0*/  ISETP.GE.AND P0, PT, R22, R25, PT ;  /* 0x000000191600720c */ /* 0x000fe20003f06270 */
[----:B---3--:R-:W0:-:S07]  /*0ae0*/  DFMA R26, R18, c[0x0][0x190], R26 ;  /* 0x00006400121a7a2b */ /* 0x008e0e000000001a */
[----:B0-----:R1:W-:Y:S05]  /*0af0*/  STG.E.64 [R16.64], R26 ;  /* 0x0000001a10007986 */ /* 0x0013ea000c101b04 */
[----:B------:R-:W-:Y:S05]  /*0b00*/  @!P0 BRA `(.L_x_433) ;  /* 0xfffffbf000008947 */ /* 0x000fea000383ffff */
.L_x_430:
[----:B------:R-:W-:Y:S05]  /*0b10*/  BSYNC B1 ;  /* 0x0000000000017941 */ /* 0x000fea0003800000 */
.L_x_429:
[----:B------:R-:W-:-:S04]  /*0b20*/  IADD3 R5, R5, 0x1, RZ ;  /* 0x0000000105057810 */ /* 0x000fc80007ffe0ff */
[----:B------:R-:W-:-:S04]  /*0b30*/  ISETP.GE.U32.AND P0, PT, R5, c[0x0][0x1c8], PT ;  /* 0x0000720005007a0c */ /* 0x000fc80003f06070 */
[----:B------:R-:W-:-:S13]  /*0b40*/  ISETP.GE.AND.EX P0, PT, RZ, c[0x0][0x1cc], PT, P0 ;  /* 0x00007300ff007a0c */ /* 0x000fda0003f06300 */
[----:B------:R-:W-:Y:S05]  /*0b50*/  @!P0 BRA `(.L_x_434) ;  /* 0xfffff63000008947 */ /* 0x000fea000383ffff */
.L_x_428:
[----:B------:R-:W-:Y:S05]  /*0b60*/  BSYNC B0 ;  /* 0x0000000000007941 */ /* 0x000fea0003800000 */
.L_x_427:
[----:B------:R-:W-:Y:S01]  /*0b70*/  IMAD.MOV.U32 R5, RZ, RZ, -0x200 ;  /* 0xfffffe00ff057424 */ /* 0x000fe200078e00ff */
[----:B------:R-:W-:-:S03]  /*0b80*/  IADD3 R2, R2, 0x100, RZ ;  /* 0x0000010002027810 */ /* 0x000fc60007ffe0ff */
[----:B------:R-:W-:-:S05]  /*0b90*/  IMAD R5, R0, R5, c[0x0][0x160] ;  /* 0x0000580000057624 */ /* 0x000fca00078e0205 */
[----:B------:R-:W-:Y:S02]  /*0ba0*/  ISETP.GT.U32.AND P0, PT, R5, R2, PT ;  /* 0x000000020500720c */ /* 0x000fe40003f04070 */
[----:B------:R-:W-:-:S04]  /*0bb0*/  SHF.R.S32.HI R0, RZ, 0x1f, R5 ;  /* 0x0000001fff007819 */ /* 0x000fc80000011405 */
[----:B------:R-:W-:-:S13]  /*0bc0*/  ISETP.GT.AND.EX P0, PT, R0, RZ, PT, P0 ;  /* 0x000000ff0000720c */ /* 0x000fda0003f04300 */
[----:B------:R-:W-:Y:S05]  /*0bd0*/  @!P0 EXIT ;  /* 0x000000000000894d */ /* 0x000fea0003800000 */
[----:B------:R-:W-:-:S05]  /*0be0*/  IADD3 R2, P0, R2, R3, RZ ;  /* 0x0000000302027210 */ /* 0x000fca0007f1e0ff */
[----:B------:R-:W-:Y:S02]  /*0bf0*/  IMAD.X R3, RZ, RZ, R4, P0 ;  /* 0x000000ffff037224 */ /* 0x000fe400000e0604 */
[----:B-1----:R-:W-:-:S04]  /*0c00*/  IMAD.WIDE.U32 R12, R2, c[0x0][0x1a0], RZ ;  /* 0x00006800020c7a25 */ /* 0x002fc800078e00ff */
[----:B------:R-:W-:-:S04]  /*0c10*/  IMAD R5, R3, c[0x0][0x1a0], RZ ;  /* 0x0000680003057a24 */ /* 0x000fc800078e02ff */
[----:B------:R-:W-:Y:S02]  /*0c20*/  IMAD R7, R2, c[0x0][0x1a4], R5 ;  /* 0x0000690002077a24 */ /* 0x000fe400078e0205 */
[----:B------:R-:W-:-:S03]  /*0c30*/  IMAD.MOV.U32 R5, RZ, RZ, RZ ;  /* 0x000000ffff057224 */ /* 0x000fc600078e00ff */
[----:B------:R-:W-:Y:S02]  /*0c40*/  IADD3 R7, R13, R7, RZ ;  /* 0x000000070d077210 */ /* 0x000fe40007ffe0ff */
.L_x_440:
        /* <DEDUP_REMOVED lines=16> */
[----:B------:R-:W-:Y:S02]  /*0d50*/  IMAD R16, R0, c[0x0][0x198], RZ ;  /* 0x0000660000107a24 */ /* 0x000fe400078e02ff */
[----:B------:R-:W-:Y:S01]  /*0d60*/  IMAD.WIDE.U32 R8, R5, c[0x0][0x198], R6 ;  /* 0x0000660005087a25 */ /* 0x000fe200078e0006 */
[----:B------:R-:W-:-:S03]  /*0d70*/  LOP3.LUT P0, R6, R14, 0x3, RZ, 0xc0, !PT ;  /* 0x000000030e067812 */ /* 0x000fc6000780c0ff */
[----:B------:R-:W-:-:S04]  /*0d80*/  IMAD R17, R5, c[0x0][0x19c], R16 ;  /* 0x0000670005117a24 */ /* 0x000fc800078e0210 */
[----:B------:R-:W-:-:S06]  /*0d90*/  IMAD.IADD R17, R9, 0x1, R17 ;  /* 0x0000000109117824 */ /* 0x000fcc00078e0211 */
[----:B------:R-:W-:Y:S05]  /*0da0*/  @!P0 BRA `(.L_x_438) ;  /* 0x0000039000008947 */ /* 0x000fea0003800000 */
[----:B------:R-:W-:Y:S01]  /*0db0*/  SHF.R.S32.HI R11, RZ, 0x1f, R10 ;  /* 0x0000001fff0b7819 */ /* 0x000fe2000001140a */
[----:B------:R-:W-:-:S04]  /*0dc0*/  IMAD R14, R0, c[0x0][0x1b8], RZ ;  /* 0x00006e00000e7a24 */ /* 0x000fc800078e02ff */
[C---:B------:R-:W-:Y:S02]  /*0dd0*/  IMAD R15, R5.reuse, c[0x0][0x1bc], R14 ;  /* 0x00006f00050f7a24 */ /* 0x040fe400078e020e */
[----:B0-----:R-:W-:-:S04]  /*0de0*/  IMAD.WIDE.U32 R18, R5, c[0x0][0x1b8], R10 ;  /* 0x00006e0005127a25 */ /* 0x001fc800078e000a */
        /* <DEDUP_REMOVED lines=8> */
[----:B--2---:R-:W-:-:S05]  /*0e70*/  SHF.R.S32.HI R16, RZ, 0x1f, R23 ;  /* 0x0000001fff107819 */ /* 0x004fca0000011417 */
[----:B------:R-:W-:Y:S02]  /*0e80*/  IMAD R18, R16, c[0x0][0x1a8], RZ ;  /* 0x00006a0010127a24 */ /* 0x000fe400078e02ff */
[----:B------:R-:W-:Y:S02]  /*0e90*/  IMAD.MOV.U32 R16, RZ, RZ, R8 ;  /* 0x000000ffff107224 */ /* 0x000fe400078e0008 */
[C---:B------:R-:W-:Y:S01]  /*0ea0*/  IMAD R25, R23.reuse, c[0x0][0x1ac], R18 ;  /* 0x00006b0017197a24 */ /* 0x040fe200078e0212 */
[----:B------:R-:W-:Y:S01]  /*0eb0*/  LEA R18, P0, R20, c[0x0][0x170], 0x3 ;  /* 0x00005c0014127a11 */ /* 0x000fe200078018ff */
[----:B------:R-:W-:-:S03]  /*0ec0*/  IMAD.WIDE.U32 R22, R23, c[0x0][0x1a8], R16 ;  /* 0x00006a0017167a25 */ /* 0x000fc600078e0010 */
[----:B------:R-:W-:Y:S01]  /*0ed0*/  LEA.HI.X R19, R20, c[0x0][0x174], R19, 0x3, P0 ;  /* 0x00005d0014137a11 */ /* 0x000fe200000f1c13 */
[----:B------:R-:W-:Y:S01]  /*0ee0*/  IMAD.IADD R21, R23, 0x1, R25 ;  /* 0x0000000117157824 */ /* 0x000fe200078e0219 */
[----:B------:R-:W-:-:S04]  /*0ef0*/  LEA R24, P1, R22, c[0x0][0x188], 0x3 ;  /* 0x0000620016187a11 */ /* 0x000fc800078218ff */
[----:B------:R-:W-:Y:S02]  /*0f00*/  LEA.HI.X R25, R22, c[0x0][0x18c], R21, 0x3, P1 ;  /* 0x0000630016197a11 */ /* 0x000fe400008f1c15 */
[----:B------:R-:W2:Y:S04]  /*0f10*/  LDG.E.64 R22, [R18.64] ;  /* 0x0000000412167981 */ /* 0x000ea8000c1e1b00 */
[----:B------:R-:W2:Y:S01]  /*0f20*/  LDG.E.64 R20, [R24.64] ;  /* 0x0000000418147981 */ /* 0x000ea2000c1e1b00 */
[----:B------:R-:W-:Y:S01]  /*0f30*/  ISETP.NE.AND P0, PT, R6, 0x1, PT ;  /* 0x000000010600780c */ /* 0x000fe20003f05270 */
[----:B--2---:R0:W1:Y:S02]  /*0f40*/  DFMA R20, R22, c[0x0][0x190], R20 ;  /* 0x0000640016147a2b */ /* 0x0040640000000014 */
[----:B0-----:R-:W-:-:S05]  /*0f50*/  IADD3 R22, R10, 0x1, RZ ;  /* 0x000000010a167810 */ /* 0x001fca0007ffe0ff */
[----:B-1----:R0:W-:Y:S05]  /*0f60*/  STG.E.64 [R24.64], R20 ;  /* 0x0000001418007986 */ /* 0x0021ea000c101b04 */
        /* <DEDUP_REMOVED lines=18> */
[----:B--2---:R-:W-:Y:S01]  /*1090*/  SHF.R.S32.HI R6, RZ, 0x1f, R15 ;  /* 0x0000001fff067819 */ /* 0x004fe2000001140f */
[----:B------:R-:W-:-:S04]  /*10a0*/  IMAD.WIDE.U32 R22, R15, c[0x0][0x1a8], R16 ;  /* 0x00006a000f167a25 */ /* 0x000fc800078e0010 */
[----:B------:R-:W-:Y:S01]  /*10b0*/  IMAD R6, R6, c[0x0][0x1a8], RZ ;  /* 0x00006a0006067a24 */ /* 0x000fe200078e02ff */
[----:B0-----:R-:W-:-:S03]  /*10c0*/  LEA R20, P0, R22, c[0x0][0x188], 0x3 ;  /* 0x0000620016147a11 */ /* 0x001fc600078018ff */
[----:B------:R-:W-:-:S04]  /*10d0*/  IMAD R21, R15, c[0x0][0x1ac], R6 ;  /* 0x00006b000f157a24 */ /* 0x000fc800078e0206 */
[----:B------:R-:W-:-:S05]  /*10e0*/  IMAD.IADD R21, R23, 0x1, R21 ;  /* 0x0000000117157824 */ /* 0x000fca00078e0215 */
[----:B------:R-:W-:-:S05]  /*10f0*/  LEA.HI.X R21, R22, c[0x0][0x18c], R21, 0x3, P0 ;  /* 0x0000630016157a11 */ /* 0x000fca00000f1c15 */
[----:B------:R-:W3:Y:S02]  /*1100*/  LDG.E.64 R22, [R20.64] ;  /* 0x0000000414167981 */ /* 0x000ee4000c1e1b00 */
[----:B---3--:R-:W0:-:S07]  /*1110*/  DFMA R24, R18, c[0x0][0x190], R22 ;  /* 0x0000640012187a2b */ /* 0x008e0e0000000016 */
[----:B0-----:R0:W-:Y:S01]  /*1120*/  STG.E.64 [R20.64], R24 ;  /* 0x0000001814007986 */ /* 0x0011e2000c101b04 */
[----:B------:R-:W-:-:S03]  /*1130*/  IADD3 R22, R10, 0x3, RZ ;  /* 0x000000030a167810 */ /* 0x000fc60007ffe0ff */
.L_x_438:
[----:B------:R-:W-:Y:S05]  /*1140*/  BSYNC B1 ;  /* 0x0000000000017941 */ /* 0x000fea0003800000 */
.L_x_437:
[----:B------:R-:W-:-:S04]  /*1150*/  LOP3.LUT R11, RZ, R10, RZ, 0x33, !PT ;  /* 0x0000000aff0b7212 */ /* 0x000fc800078e33ff */
[----:B------:R-:W-:-:S04]  /*1160*/  IADD3 R11, R4, R11, RZ ;  /* 0x0000000b040b7210 */ /* 0x000fc80007ffe0ff */
[----:B------:R-:W-:-:S13]  /*1170*/  ISETP.GE.U32.AND P0, PT, R11, 0x3, PT ;  /* 0x000000030b00780c */ /* 0x000fda0003f06070 */
[----:B------:R-:W-:Y:S05]  /*1180*/  @!P0 BRA `(.L_x_436) ;  /* 0x0000041000008947 */ /* 0x000fea0003800000 */
.L_x_439:
[----:B------:R-:W-:Y:S01]  /*1190*/  SHF.R.S32.HI R23, RZ, 0x1f, R22 ;  /* 0x0000001fff177819 */ /* 0x000fe20000011416 */
[----:B------:R-:W-:-:S04]  /*11a0*/  IMAD R6, R0, c[0x0][0x1b8], RZ ;  /* 0x00006e0000067a24 */ /* 0x000fc800078e02ff */
[C---:B0-----:R-:W-:Y:S02]  /*11b0*/  IMAD R15, R5.reuse, c[0x0][0x1bc], R6 ;  /* 0x00006f00050f7a24 */ /* 0x041fe400078e0206 */
        /* <DEDUP_REMOVED lines=8> */
[----:B------:R-:W-:-:S05]  /*1240*/  IMAD.WIDE.U32 R18, R5, c[0x0][0x1c0], R22 ;  /* 0x0000700005127a25 */ /* 0x000fca00078e0016 */
[----:B------:R-:W-:Y:S02]  /*1250*/  LEA R10, P0, R18, c[0x0][0x170], 0x3 ;  /* 0x00005c00120a7a11 */ /* 0x000fe400078018ff */
[----:B--2---:R-:W-:Y:S01]  /*1260*/  SHF.R.S32.HI R6, RZ, 0x1f, R11 ;  /* 0x0000001fff067819 */ /* 0x004fe2000001140b */
[----:B------:R-:W-:-:S04]  /*1270*/  IMAD.WIDE.U32 R14, R11, c[0x0][0x1a8], R16 ;  /* 0x00006a000b0e7a25 */ /* 0x000fc800078e0010 */
[----:B------:R-:W-:Y:S01]  /*1280*/  IMAD R6, R6, c[0x0][0x1a8], RZ ;  /* 0x00006a0006067a24 */ /* 0x000fe200078e02ff */
[----:B------:R-:W-:-:S03]  /*1290*/  LEA R20, P1, R14, c[0x0][0x188], 0x3 ;  /* 0x000062000e147a11 */ /* 0x000fc600078218ff */
[----:B------:R-:W-:Y:S02]  /*12a0*/  IMAD R21, R11, c[0x0][0x1ac], R6 ;  /* 0x00006b000b157a24 */ /* 0x000fe400078e0206 */
[----:B------:R-:W-:-:S03]  /*12b0*/  IMAD.IADD R11, R27, 0x1, R19 ;  /* 0x000000011b0b7824 */ /* 0x000fc600078e0213 */
[----:B------:R-:W-:Y:S02]  /*12c0*/  IADD3 R15, R15, R21, RZ ;  /* 0x000000150f0f7210 */ /* 0x000fe40007ffe0ff */
[----:B------:R-:W-:Y:S02]  /*12d0*/  LEA.HI.X R11, R18, c[0x0][0x174], R11, 0x3, P0 ;  /* 0x00005d00120b7a11 */ /* 0x000fe400000f1c0b */
[----:B------:R-:W-:-:S03]  /*12e0*/  LEA.HI.X R21, R14, c[0x0][0x18c], R15, 0x3, P1 ;  /* 0x000063000e157a11 */ /* 0x000fc600008f1c0f */
[----:B------:R-:W2:Y:S04]  /*12f0*/  LDG.E.64 R18, [R10.64] ;  /* 0x000000040a127981 */ /* 0x000ea8000c1e1b00 */
[----:B------:R-:W2:Y:S02]  /*1300*/  LDG.E.64 R14, [R20.64] ;  /* 0x00000004140e7981 */ /* 0x000ea4000c1e1b00 */
[----:B--2---:R-:W0:-:S07]  /*1310*/  DFMA R28, R18, c[0x0][0x190], R14 ;  /* 0x00006400121c7a2b */ /* 0x004e0e000000000e */
[----:B0-----:R0:W-:Y:S04]  /*1320*/  STG.E.64 [R20.64], R28 ;  /* 0x0000001c14007986 */ /* 0x0011e8000c101b04 */
[----:B------:R-:W2:Y:S02]  /*1330*/  LDG.E R19, [R24.64+0x4] ;  /* 0x0000040418137981 */ /* 0x000ea4000c1e1900 */
[----:B--2---:R-:W-:Y:S01]  /*1340*/  SHF.R.S32.HI R6, RZ, 0x1f, R19 ;  /* 0x0000001fff067819 */ /* 0x004fe20000011413 */
[----:B------:R-:W-:-:S04]  /*1350*/  IMAD.WIDE.U32 R14, R19, c[0x0][0x1a8], R16 ;  /* 0x00006a00130e7a25 */ /* 0x000fc800078e0010 */
[----:B------:R-:W-:Y:S01]  /*1360*/  IMAD R6, R6, c[0x0][0x1a8], RZ ;  /* 0x00006a0006067a24 */ /* 0x000fe200078e02ff */
[----:B------:R-:W-:-:S03]  /*1370*/  LEA R26, P0, R14, c[0x0][0x188], 0x3 ;  /* 0x000062000e1a7a11 */ /* 0x000fc600078018ff */
[----:B------:R-:W-:-:S04]  /*1380*/  IMAD R19, R19, c[0x0][0x1ac], R6 ;  /* 0x00006b0013137a24 */ /* 0x000fc800078e0206 */
[----:B------:R-:W-:Y:S02]  /*1390*/  IMAD.IADD R15, R15, 0x1, R19 ;  /* 0x000000010f0f7824 */ /* 0x000fe400078e0213 */
[----:B------:R-:W0:Y:S03]  /*13a0*/  LDG.E.64 R18, [R10.64+0x8] ;  /* 0x000008040a127981 */ /* 0x000e26000c1e1b00 */
[----:B------:R-:W-:-:S05]  /*13b0*/  LEA.HI.X R27, R14, c[0x0][0x18c], R15, 0x3, P0 ;  /* 0x000063000e1b7a11 */ /* 0x000fca00000f1c0f */
[----:B------:R-:W0:Y:S02]  /*13c0*/  LDG.E.64 R14, [R26.64] ;  /* 0x000000041a0e7981 */ /* 0x000e24000c1e1b00 */
[----:B0-----:R-:W0:-:S07]  /*13d0*/  DFMA R28, R18, c[0x0][0x190], R14 ;  /* 0x00006400121c7a2b */ /* 0x001e0e000000000e */
[----:B0-----:R0:W-:Y:S04]  /*13e0*/  STG.E.64 [R26.64], R28 ;  /* 0x0000001c1a007986 */ /* 0x0011e8000c101b04 */
[----:B------:R-:W2:Y:S02]  /*13f0*/  LDG.E R15, [R24.64+0x8] ;  /* 0x00000804180f7981 */ /* 0x000ea4000c1e1900 */
[----:B--2---:R-:W-:Y:S01]  /*1400*/  SHF.R.S32.HI R6, RZ, 0x1f, R15 ;  /* 0x0000001fff067819 */ /* 0x004fe2000001140f */
[----:B------:R-:W-:-:S04]  /*1410*/  IMAD.WIDE.U32 R18, R15, c[0x0][0x1a8], R16 ;  /* 0x00006a000f127a25 */ /* 0x000fc800078e0010 */
[----:B------:R-:W-:-:S04]  /*1420*/  IMAD R6, R6, c[0x0][0x1a8], RZ ;  /* 0x00006a0006067a24 */ /* 0x000fc800078e02ff */
[----:B------:R-:W-:Y:S01]  /*1430*/  IMAD R15, R15, c[0x0][0x1ac], R6 ;  /* 0x00006b000f0f7a24 */ /* 0x000fe200078e0206 */
[----:B------:R-:W-:-:S03]  /*1440*/  LEA R14, P0, R18, c[0x0][0x188], 0x3 ;  /* 0x00006200120e7a11 */ /* 0x000fc600078018ff */
[----:B------:R-:W-:-:S05]  /*1450*/  IMAD.IADD R15, R19, 0x1, R15 ;  /* 0x00000001130f7824 */ /* 0x000fca00078e020f */
[----:B------:R-:W-:Y:S02]  /*1460*/  LEA.HI.X R15, R18, c[0x0][0x18c], R15, 0x3, P0 ;  /* 0x00006300120f7a11 */ /* 0x000fe400000f1c0f */
[----:B------:R-:W0:Y:S04]  /*1470*/  LDG.E.64 R18, [R10.64+0x10] ;  /* 0x000010040a127981 */ /* 0x000e28000c1e1b00 */
        /* <DEDUP_REMOVED lines=12> */
[----:B------:R-:W3:Y:S01]  /*1540*/  LDG.E.64 R20, [R18.64] ;  /* 0x0000000412147981 */ /* 0x000ee2000c1e1b00 */
[----:B------:R-:W-:-:S04]  /*1550*/  IADD3 R22, R22, 0x4, RZ ;  /* 0x0000000416167810 */ /* 0x000fc80007ffe0ff */
[----:B------:R-:W-:Y:S01]  /*1560*/  ISETP.GE.AND P0, PT, R22, R4, PT ;  /* 0x000000041600720c */ /* 0x000fe20003f06270 */
[----:B---3--:R-:W1:-:S07]  /*1570*/  DFMA R20, R10, c[0x0][0x190], R20 ;  /* 0x000064000a147a2b */ /* 0x008e4e0000000014 */
[----:B-1----:R0:W-:Y:S05]  /*1580*/  STG.E.64 [R18.64], R20 ;  /* 0x0000001412007986 */ /* 0x0021ea000c101b04 */
[----:B------:R-:W-:Y:S05]  /*1590*/  @!P0 BRA `(.L_x_439) ;  /* 0xfffffbf000008947 */ /* 0x000fea000383ffff */
.L_x_436:
[----:B------:R-:W-:Y:S05]  /*15a0*/  BSYNC B0 ;  /* 0x0000000000007941 */ /* 0x000fea0003800000 */
.L_x_435:
[----:B------:R-:W-:-:S04]  /*15b0*/  IADD3 R5, R5, 0x1, RZ ;  /* 0x0000000105057810 */ /* 0x000fc80007ffe0ff */
[----:B------:R-:W-:-:S04]  /*15c0*/  ISETP.GE.U32.AND P0, PT, R5, c[0x0][0x1c8], PT ;  /* 0x0000720005007a0c */ /* 0x000fc80003f06070 */
[----:B------:R-:W-:-:S13]  /*15d0*/  ISETP.GE.AND.EX P0, PT, RZ, c[0x0][0x1cc], PT, P0 ;  /* 0x00007300ff007a0c */ /* 0x000fda0003f06300 */
[----:B------:R-:W-:Y:S05]  /*15e0*/  @!P0 BRA `(.L_x_440) ;  /* 0xfffff66000008947 */ /* 0x000fea000383ffff */
[----:B------:R-:W-:Y:S05]  /*15f0*/  EXIT ;  /* 0x000000000000794d */ /* 0x000fea0003800000 */
.L_x_426:
        /* <DEDUP_REMOVED lines=8> */
[----:B------:R-:W-:-:S05]  /*1680*/  IADD3.X R0, R5, c[0x0][0x16c], RZ, P1, !PT ;  /* 0x00005b0005007a10 */ /* 0x000fca0000ffe4ff */
[----:B------:R-:W-:-:S03]  /*1690*/  IMAD.X R11, RZ, RZ, R0, P0 ;  /* 0x000000ffff0b7224 */ /* 0x000fc600000e0600 */
.L_x_446:
[----:B------:R-:W-:Y:S01]  /*16a0*/  SHF.R.S32.HI R4, RZ, 0x1f, R3 ;  /* 0x0000001fff047819 */ /* 0x000fe20000011403 */
[----:B-1----:R-:W-:-:S04]  /*16b0*/  IMAD.WIDE.U32 R6, R3, c[0x0][0x1b0], R10 ;  /* 0x00006c0003067a25 */ /* 0x002fc800078e000a */
        /* <DEDUP_REMOVED lines=20> */
[----:B------:R-:W-:Y:S01]  /*1800*/  IMAD.MOV.U32 R22, RZ, RZ, R6 ;  /* 0x000000ffff167224 */ /* 0x000fe200078e0006 */
[----:B------:R-:W-:Y:S01]  /*1810*/  IADD3 R17, R13, R17, RZ ;  /* 0x000000110d117210 */ /* 0x000fe20007ffe0ff */
        /* <DEDUP_REMOVED lines=11> */
[----:B------:R-:W-:-:S04]  /*18d0*/  IMAD.WIDE.U32 R20, R3, c[0x0][0x1c0], R6 ;  /* 0x0000700003147a25 */ /* 0x000fc800078e0006 */
[----:B------:R-:W-:Y:S01]  /*18e0*/  IMAD.IADD R19, R21, 0x1, R19 ;  /* 0x0000000115137824 */ /* 0x000fe200078e0213 */
[----:B--2---:R-:W-:-:S05]  /*18f0*/  SHF.R.S32.HI R16, RZ, 0x1f, R23 ;  /* 0x0000001fff107819 */ /* 0x004fca0000011417 */
[----:B------:R-:W-:Y:S02]  /*1900*/  IMAD R18, R16, c[0x0][0x1a8], RZ ;  /* 0x00006a0010127a24 */ /* 0x000fe400078e02ff */
[----:B------:R-:W-:Y:S02]  /*1910*/  IMAD.MOV.U32 R16, RZ, RZ, R12 ;  /* 0x000000ffff107224 */ /* 0x000fe400078e000c */
[C---:B------:R-:W-:Y:S01]  /*1920*/  IMAD R25, R23.reuse, c[0x0][0x1ac], R18 ;  /* 0x00006b0017197a24 */ /* 0x040fe200078e0212 */
[----:B------:R-:W-:Y:S01]  /*1930*/  LEA R18, P0, R20, c[0x0][0x170], 0x3 ;  /* 0x00005c0014127a11 */ /* 0x000fe200078018ff */
[----:B------:R-:W-:-:S03]  /*1940*/  IMAD.WIDE.U32 R22, R23, c[0x0][0x1a8], R16 ;  /* 0x00006a0017167a25 */ /* 0x000fc600078e0010 */
[----:B------:R-:W-:Y:S02]  /*1950*/  LEA.HI.X R19, R20, c[0x0][0x174], R19, 0x3, P0 ;  /* 0x00005d0014137a11 */ /* 0x000fe400000f1c13 */
[----:B------:R-:W-:Y:S02]  /*1960*/  IADD3 R21, R23, R25, RZ ;  /* 0x0000001917157210 */ /* 0x000fe40007ffe0ff */
        /* <DEDUP_REMOVED lines=37> */
.L_x_444:
[----:B------:R-:W-:Y:S05]  /*1bc0*/  BSYNC B1 ;  /* 0x0000000000017941 */ /* 0x000fea0003800000 */
.L_x_443:
[----:B------:R-:W-:-:S05]  /*1bd0*/  LOP3.LUT R6, RZ, R6, RZ, 0x33, !PT ;  /* 0x00000006ff067212 */ /* 0x000fca00078e33ff */
[----:B------:R-:W-:-:S05]  /*1be0*/  IMAD.IADD R6, R5, 0x1, R6 ;  /* 0x0000000105067824 */ /* 0x000fca00078e0206 */
[----:B------:R-:W-:-:S13]  /*1bf0*/  ISETP.GE.U32.AND P0, PT, R6, 0x3, PT ;  /* 0x000000030600780c */ /* 0x000fda0003f06070 */
[----:B------:R-:W-:Y:S05]  /*1c00*/  @!P0 BRA `(.L_x_442) ;  /* 0x0000041000008947 */ /* 0x000fea0003800000 */
.L_x_445:
[----:B------:R-:W-:Y:S01]  /*1c10*/  SHF.R.S32.HI R23, RZ, 0x1f, R22 ;  /* 0x0000001fff177819 */ /* 0x000fe20000011416 */
[----:B-1----:R-:W-:-:S04]  /*1c20*/  IMAD R6, R4, c[0x0][0x1b8], RZ ;  /* 0x00006e0004067a24 */ /* 0x002fc800078e02ff */
[C---:B------:R-:W-:Y:S02]  /*1c30*/  IMAD R15, R3.reuse, c[0x0][0x1bc], R6 ;  /* 0x00006f00030f7a24 */ /* 0x040fe400078e0206 */
[----:B------:R-:W-:-:S05]  /*1c40*/  IMAD.WIDE.U32 R6, R3, c[0x0][0x1b8], R22 ;  /* 0x00006e0003067a25 */ /* 0x000fca00078e0016 */
[----:B------:R-:W-:Y:S02]  /*1c50*/  IADD3 R7, R15, R7, RZ ;  /* 0x000000070f077210 */ /* 0x000fe40007ffe0ff */
[----:B0-----:R-:W-:-:S04]  /*1c60*/  LEA R24, P0, R6, c[0x0][0x180], 0x2 ;  /* 0x0000600006187a11 */ /* 0x001fc800078010ff */
[----:B------:R-:W-:-:S05]  /*1c70*/  LEA.HI.X R25, R6, c[0x0][0x184], R7, 0x2, P0 ;  /* 0x0000610006197a11 */ /* 0x000fca00000f1407 */
[----:B------:R-:W2:Y:S01]  /*1c80*/  LDG.E R19, [R24.64] ;  /* 0x0000000418137981 */ /* 0x000ea2000c1e1900 */
[----:B------:R-:W-:Y:S02]  /*1c90*/  IMAD R8, R4, c[0x0][0x1c0], RZ ;  /* 0x0000700004087a24 */ /* 0x000fe400078e02ff */
[----:B------:R-:W-:Y:S02]  /*1ca0*/  IMAD.MOV.U32 R16, RZ, RZ, R12 ;  /* 0x000000ffff107224 */ /* 0x000fe400078e000c */
[----:B------:R-:W-:Y:S01]  /*1cb0*/  IMAD R21, R3, c[0x0][0x1c4], R8 ;  /* 0x0000710003157a24 */ /* 0x000fe200078e0208 */
[----:B--2---:R-:W-:Y:S01]  /*1cc0*/  SHF.R.S32.HI R6, RZ, 0x1f, R19 ;  /* 0x0000001fff067819 */ /* 0x004fe20000011413 */
[----:B------:R-:W-:-:S04]  /*1cd0*/  IMAD.WIDE.U32 R14, R19, c[0x0][0x1a8], R16 ;  /* 0x00006a00130e7a25 */ /* 0x000fc800078e0010 */
[----:B------:R-:W-:Y:S01]  /*1ce0*/  IMAD R8, R6, c[0x0][0x1a8], RZ ;  /* 0x00006a0006087a24 */ /* 0x000fe200078e02ff */
[----:B------:R-:W-:Y:S01]  /*1cf0*/  LEA R18, P1, R14, c[0x0][0x188], 0x3 ;  /* 0x000062000e127a11 */ /* 0x000fe200078218ff */
[----:B------:R-:W-:-:S04]  /*1d00*/  IMAD.WIDE.U32 R6, R3, c[0x0][0x1c0], R22 ;  /* 0x0000700003067a25 */ /* 0x000fc800078e0016 */
[----:B------:R-:W-:Y:S01]  /*1d10*/  IMAD R19, R19, c[0x0][0x1ac], R8 ;  /* 0x00006b0013137a24 */ /* 0x000fe200078e0208 */
[----:B------:R-:W-:Y:S01]  /*1d20*/  LEA R20, P0, R6, c[0x0][0x170], 0x3 ;  /* 0x00005c0006147a11 */ /* 0x000fe200078018ff */
[----:B------:R-:W-:Y:S02]  /*1d30*/  IMAD.IADD R7, R21, 0x1, R7 ;  /* 0x0000000115077824 */ /* 0x000fe400078e0207 */
[----:B------:R-:W-:-:S03]  /*1d40*/  IMAD.IADD R15, R15, 0x1, R19 ;  /* 0x000000010f0f7824 */ /* 0x000fc600078e0213 */
        /* <DEDUP_REMOVED lines=11> */
[----:B------:R-:W-:-:S04]  /*1e00*/  LEA R26, P0, R6, c[0x0][0x188], 0x3 ;  /* 0x00006200061a7a11 */ /* 0x000fc800078018ff */
[----:B------:R-:W-:Y:S02]  /*1e10*/  IADD3 R7, R7, R15, RZ ;  /* 0x0000000f07077210 */ /* 0x000fe40007ffe0ff */
[----:B------:R-:W0:Y:S02]  /*1e20*/  LDG.E.64 R14, [R20.64+0x8] ;  /* 0x00000804140e7981 */ /* 0x000e24000c1e1b00 */
        /* <DEDUP_REMOVED lines=13> */
[----:B------:R-:W2:Y:S02]  /*1f00*/  LDG.E.64 R18, [R6.64] ;  /* 0x0000000406127981 */ /* 0x000ea4000c1e1b00 */
[----:B--2---:R-:W1:-:S07]  /*1f10*/  DFMA R14, R14, c[0x0][0x190], R18 ;  /* 0x000064000e0e7a2b */ /* 0x004e4e0000000012 */
[----:B-1----:R1:W-:Y:S04]  /*1f20*/  STG.E.64 [R6.64], R14 ;  /* 0x0000000e06007986 */ /* 0x0023e8000c101b04 */
[----:B------:R-:W2:Y:S04]  /*1f30*/  LDG.E R25, [R24.64+0xc] ;  /* 0x00000c0418197981 */ /* 0x000ea8000c1e1900 */
[----:B------:R-:W3:Y:S01]  /*1f40*/  LDG.E.64 R20, [R20.64+0x18] ;  /* 0x0000180414147981 */ /* 0x000ee2000c1e1b00 */
[----:B--2---:R-:W-:Y:S01]  /*1f50*/  SHF.R.S32.HI R8, RZ, 0x1f, R25 ;  /* 0x0000001fff087819 */ /* 0x004fe20000011419 */
[----:B0-----:R-:W-:-:S04]  /*1f60*/  IMAD.WIDE.U32 R26, R25, c[0x0][0x1a8], R16 ;  /* 0x00006a00191a7a25 */ /* 0x001fc800078e0010 */
        /* <DEDUP_REMOVED lines=8> */
[----:B---3--:R-:W0:-:S07]  /*1ff0*/  DFMA R26, R20, c[0x0][0x190], R26 ;  /* 0x00006400141a7a2b */ /* 0x008e0e000000001a */
[----:B0-----:R1:W-:Y:S05]  /*2000*/  STG.E.64 [R18.64], R26 ;  /* 0x0000001a12007986 */ /* 0x0013ea000c101b04 */
[----:B------:R-:W-:Y:S05]  /*2010*/  @!P0 BRA `(.L_x_445) ;  /* 0xfffffbf000008947 */ /* 0x000fea000383ffff */
.L_x_442:
[----:B------:R-:W-:Y:S05]  /*2020*/  BSYNC B0 ;  /* 0x0000000000007941 */ /* 0x000fea0003800000 */
.L_x_441:
[----:B------:R-:W-:-:S04]  /*2030*/  IADD3 R3, R3, 0x1, RZ ;  /* 0x0000000103037810 */ /* 0x000fc80007ffe0ff */
[----:B------:R-:W-:-:S04]  /*2040*/  ISETP.GE.U32.AND P0, PT, R3, c[0x0][0x1c8], PT ;  /* 0x0000720003007a0c */ /* 0x000fc80003f06070 */
[----:B------:R-:W-:-:S13]  /*2050*/  ISETP.GE.AND.EX P0, PT, RZ, c[0x0][0x1cc], PT, P0 ;  /* 0x00007300ff007a0c */ /* 0x000fda0003f06300 */
[----:B------:R-:W-:Y:S05]  /*2060*/  @!P0 BRA `(.L_x_446) ;  /* 0xfffff63000008947 */ /* 0x000fea000383ffff */
[----:B------:R-:W-:-:S04]  /*2070*/  IADD3 R2, R2, 0x100, RZ ;  /* 0x0000010002027810 */ /* 0x000fc80007ffe0ff */
[----:B------:R-:W-:-:S05]  /*2080*/  IADD3 R8, P0, R2, R9, RZ ;  /* 0x0000000902087210 */ /* 0x000fca0007f1e0ff */
[----:B------:R-:W-:Y:S01]  /*2090*/  IMAD.X R9, RZ, RZ, R0, P0 ;  /* 0x000000ffff097224 */ /* 0x000fe200000e0600 */
[----:B------:R-:W-:Y:S01]  /*20a0*/  MOV R0, RZ ;  /* 0x000000ff00007202 */ /* 0x000fe20000000f00 */
[----:B-1----:R-:W-:-:S04]  /*20b0*/  IMAD.WIDE.U32 R6, R8, c[0x0][0x1a0], RZ ;  /* 0x0000680008067a25 */ /* 0x002fc800078e00ff */
[----:B------:R-:W-:-:S04]  /*20c0*/  IMAD R3, R9, c[0x0][0x1a0], RZ ;  /* 0x0000680009037a24 */ /* 0x000fc800078e02ff */
[----:B------:R-:W-:-:S04]  /*20d0*/  IMAD R3, R8, c[0x0][0x1a4], R3 ;  /* 0x0000690008037a24 */ /* 0x000fc800078e0203 */
[----:B------:R-:W-:Y:S02]  /*20e0*/  IMAD.IADD R3, R7, 0x1, R3 ;  /* 0x0000000107037824 */ /* 0x000fe400078e0203 */
.L_x_452:
        /* <DEDUP_REMOVED lines=14> */
[C---:B------:R-:W-:Y:S01]  /*21d0*/  IMAD R17, R2.reuse, c[0x0][0x1c0], RZ ;  /* 0x0000700002117a24 */ /* 0x040fe200078e02ff */
[----:B------:R-:W-:Y:S01]  /*21e0*/  BSSY B1, `(.L_x_449) ;  /* 0x0000043000017945 */ /* 0x000fe20003800000 */
[----:B------:R-:W-:Y:S01]  /*21f0*/  IMAD R15, R2, c[0x0][0x198], RZ ;  /* 0x00006600020f7a24 */ /* 0x000fe200078e02ff */
[----:B------:R-:W-:Y:S01]  /*2200*/  LOP3.LUT P0, R26, R26, 0x3, RZ, 0xc0, !PT ;  /* 0x000000031a1a7812 */ /* 0x000fe2000780c0ff */
[----:B------:R-:W-:Y:S02]  /*2210*/  IMAD.MOV.U32 R13, RZ, RZ, R3 ;  /* 0x000000ffff0d7224 */ /* 0x000fe400078e0003 */
[----:B------:R-:W-:-:S04]  /*2220*/  IMAD.WIDE.U32 R10, R0, c[0x0][0x1c0], RZ ;  /* 0x00007000000a7a25 */ /* 0x000fc800078e00ff */
[C---:B------:R-:W-:Y:S02]  /*2230*/  IMAD R29, R0.reuse, c[0x0][0x1c4], R17 ;  /* 0x00007100001d7a24 */ /* 0x040fe400078e0211 */
[----:B------:R-:W-:-:S03]  /*2240*/  IMAD.WIDE.U32 R12, R0, c[0x0][0x198], R12 ;  /* 0x00006600000c7a25 */ /* 0x000fc600078e000c */
[----:B------:R-:W-:Y:S01]  /*2250*/  IADD3 R29, R11, R29, RZ ;  /* 0x0000001d0b1d7210 */ /* 0x000fe20007ffe0ff */
[----:B------:R-:W-:Y:S02]  /*2260*/  IMAD R15, R0, c[0x0][0x19c], R15 ;  /* 0x00006700000f7a24 */ /* 0x000fe400078e020f */
[----:B0-----:R-:W-:Y:S02]  /*2270*/  IMAD.MOV.U32 R24, RZ, RZ, R4 ;  /* 0x000000ffff187224 */ /* 0x001fe400078e0004 */
        /* <DEDUP_REMOVED lines=18> */
[----:B------:R-:W-:-:S04]  /*23a0*/  IADD3 R19, P0, R4, R10, RZ ;  /* 0x0000000a04137210 */ /* 0x000fc80007f1e0ff */
[----:B------:R-:W-:Y:S02]  /*23b0*/  IADD3.X R20, R5, R29, RZ, P0, !PT ;  /* 0x0000001d05147210 */ /* 0x000fe400007fe4ff */
[----:B------:R-:W-:-:S04]  /*23c0*/  LEA R18, P0, R19, c[0x0][0x170], 0x3 ;  /* 0x00005c0013127a11 */ /* 0x000fc800078018ff */
[----:B------:R-:W-:Y:S02]  /*23d0*/  LEA.HI.X R19, R19, c[0x0][0x174], R20, 0x3, P0 ;  /* 0x00005d0013137a11 */ /* 0x000fe400000f1c14 */
[----:B------:R-:W2:Y:S04]  /*23e0*/  LDG.E.64 R20, [R22.64] ;  /* 0x0000000416147981 */ /* 0x000ea8000c1e1b00 */
[----:B------:R-:W2:Y:S01]  /*23f0*/  LDG.E.64 R24, [R18.64] ;  /* 0x0000000412187981 */ /* 0x000ea2000c1e1b00 */
[----:B------:R-:W-:Y:S01]  /*2400*/  ISETP.NE.AND P0, PT, R26, 0x1, PT ;  /* 0x000000011a00780c */ /* 0x000fe20003f05270 */
[----:B--2---:R-:W0:-:S07]  /*2410*/  DFMA R20, R24, c[0x0][0x190], R20 ;  /* 0x0000640018147a2b */ /* 0x004e0e0000000014 */
[----:B0-----:R0:W-:Y:S01]  /*2420*/  STG.E.64 [R22.64], R20 ;  /* 0x0000001416007986 */ /* 0x0011e2000c101b04 */
[----:B------:R-:W-:-:S04]  /*2430*/  IADD3 R24, R4, 0x1, RZ ;  /* 0x0000000104187810 */ /* 0x000fc80007ffe0ff */
        /* <DEDUP_REMOVED lines=22> */
[----:B------:R-:W-:-:S03]  /*25a0*/  LEA R20, P0, R22, c[0x0][0x188], 0x3 ;  /* 0x0000620016147a11 */ /* 0x000fc600078018ff */
[----:B------:R-:W-:-:S05]  /*25b0*/  IMAD.IADD R21, R23, 0x1, R21 ;  /* 0x0000000117157824 */ /* 0x000fca00078e0215 */
[----:B------:R-:W-:-:S05]  /*25c0*/  LEA.HI.X R21, R22, c[0x0][0x18c], R21, 0x3, P0 ;  /* 0x0000630016157a11 */ /* 0x000fca00000f1c15 */
[----:B------:R-:W3:Y:S01]  /*25d0*/  LDG.E.64 R22, [R20.64] ;  /* 0x0000000414167981 */ /* 0x000ee2000c1e1b00 */
[----:B------:R-:W-:Y:S01]  /*25e0*/  IADD3 R24, R4, 0x3, RZ ;  /* 0x0000000304187810 */ /* 0x000fe20007ffe0ff */
[----:B---3--:R-:W0:-:S07]  /*25f0*/  DFMA R22, R18, c[0x0][0x190], R22 ;  /* 0x0000640012167a2b */ /* 0x008e0e0000000016 */
[----:B0-----:R0:W-:Y:S04]  /*2600*/  STG.E.64 [R20.64], R22 ;  /* 0x0000001614007986 */ /* 0x0011e8000c101b04 */
.L_x_450:
[----:B------:R-:W-:Y:S05]  /*2610*/  BSYNC B1 ;  /* 0x0000000000017941 */ /* 0x000fea0003800000 */
.L_x_449:
        /* <DEDUP_REMOVED lines=11> */
[----:B------:R-:W-:-:S04]  /*26d0*/  LEA R14, P1, R4, c[0x0][0x180], 0x2 ;  /* 0x00006000040e7a11 */ /* 0x000fc800078210ff */
[----:B------:R-:W-:-:S04]  /*26e0*/  IADD3 R5, R11, R5, RZ ;  /* 0x000000050b057210 */ /* 0x000fc80007ffe0ff */
[----:B------:R-:W-:Y:S02]  /*26f0*/  LEA.HI.X R5, R4, c[0x0][0x184], R5, 0x2, P1 ;  /* 0x0000610004057a11 */ /* 0x000fe400008f1405 */
.L_x_451:
[----:B------:R-:W-:-:S05]  /*2700*/  IMAD.MOV.U32 R4, RZ, RZ, R14 ;  /* 0x000000ffff047224 */ /* 0x000fca00078e000e */
[----:B------:R-:W2:Y:S01]  /*2710*/  LDG.E R11, [R4.64] ;  /* 0x00000004040b7981 */ /* 0x000ea2000c1e1900 */
[----:B------:R-:W-:Y:S01]  /*2720*/  MOV R16, R12 ;  /* 0x0000000c00107202 */ /* 0x000fe20000000f00 */
[----:B------:R-:W-:Y:S01]  /*2730*/  IMAD.MOV.U32 R28, RZ, RZ, R2 ;  /* 0x000000ffff1c7224 */ /* 0x000fe200078e0002 */
[----:B--2---:R-:W-:-:S03]  /*2740*/  SHF.R.S32.HI R10, RZ, 0x1f, R11 ;  /* 0x0000001fff0a7819 */ /* 0x004fc6000001140b */
[----:B------:R-:W-:-:S04]  /*2750*/  IMAD.WIDE.U32 R14, R11, c[0x0][0x1a8], R16 ;  /* 0x00006a000b0e7a25 */ /* 0x000fc800078e0010 */
[----:B------:R-:W-:Y:S01]  /*2760*/  IMAD R10, R10, c[0x0][0x1a8], RZ ;  /* 0x00006a000a0a7a24 */ /* 0x000fe200078e02ff */
[----:B0-----:R-:W-:-:S03]  /*2770*/  LEA R20, P0, R14, c[0x0][0x188], 0x3 ;  /* 0x000062000e147a11 */ /* 0x001fc600078018ff */
[----:B------:R-:W-:-:S04]  /*2780*/  IMAD R11, R11, c[0x0][0x1ac], R10 ;  /* 0x00006b000b0b7a24 */ /* 0x000fc800078e020a */
[----:B------:R-:W-:Y:S02]  /*2790*/  IMAD.IADD R15, R15, 0x1, R11 ;  /* 0x000000010f0f7824 */ /* 0x000fe400078e020b */
[----:B------:R-:W-:-:S03]  /*27a0*/  IMAD.WIDE R10, R22, 0x8, R28 ;  /* 0x00000008160a7825 */ /* 0x000fc600078e021c */
[----:B------:R-:W-:Y:S02]  /*27b0*/  LEA.HI.X R21, R14, c[0x0][0x18c], R15, 0x3, P0 ;  /* 0x000063000e157a11 */ /* 0x000fe400000f1c0f */
[----:B------:R-:W2:Y:S04]  /*27c0*/  LDG.E.64 R18, [R10.64] ;  /* 0x000000040a127981 */ /* 0x000ea8000c1e1b00 */
[----:B------:R-:W2:Y:S02]  /*27d0*/  LDG.E.64 R14, [R20.64] ;  /* 0x00000004140e7981 */ /* 0x000ea4000c1e1b00 */
[----:B--2---:R-:W0:-:S07]  /*27e0*/  DFMA R14, R18, c[0x0][0x190], R14 ;  /* 0x00006400120e7a2b */ /* 0x004e0e000000000e */
[----:B0-----:R0:W-:Y:S04]  /*27f0*/  STG.E.64 [R20.64], R14 ;  /* 0x0000000e14007986 */ /* 0x0011e8000c101b04 */
[----:B------:R-:W2:Y:S04]  /*2800*/  LDG.E R19, [R4.64+0x4] ;  /* 0x0000040404137981 */ /* 0x000ea8000c1e1900 */
[----:B0-----:R-:W3:Y:S01]  /*2810*/  LDG.E.64 R20, [R10.64+0x8] ;  /* 0x000008040a147981 */ /* 0x001ee2000c1e1b00 */
[----:B--2---:R-:W-:Y:S01]  /*2820*/  SHF.R.S32.HI R18, RZ, 0x1f, R19 ;  /* 0x0000001fff127819 */ /* 0x004fe20000011413 */
[----:B------:R-:W-:-:S04]  /*2830*/  IMAD.WIDE.U32 R14, R19, c[0x0][0x1a8], R16 ;  /* 0x00006a00130e7a25 */ /* 0x000fc800078e0010 */
[----:B------:R-:W-:-:S04]  /*2840*/  IMAD R18, R18, c[0x0][0x1a8], RZ ;  /* 0x00006a0012127a24 */ /* 0x000fc800078e02ff */
[----:B------:R-:W-:Y:S01]  /*2850*/  IMAD R19, R19, c[0x0][0x1ac], R18 ;  /* 0x00006b0013137a24 */ /* 0x000fe200078e0212 */
[----:B------:R-:W-:-:S04]  /*2860*/  LEA R18, P0, R14, c[0x0][0x188], 0x3 ;  /* 0x000062000e127a11 */ /* 0x000fc800078018ff */
[----:B------:R-:W-:-:S04]  /*2870*/  IADD3 R19, R15, R19, RZ ;  /* 0x000000130f137210 */ /* 0x000fc80007ffe0ff */
[----:B------:R-:W-:-:S05]  /*2880*/  LEA.HI.X R19, R14, c[0x0][0x18c], R19, 0x3, P0 ;  /* 0x000063000e137a11 */ /* 0x000fca00000f1c13 */
[----:B------:R-:W3:Y:S02]  /*2890*/  LDG.E.64 R14, [R18.64] ;  /* 0x00000004120e7981 */ /* 0x000ee4000c1e1b00 */
[----:B---3--:R-:W0:-:S07]  /*28a0*/  DFMA R14, R20, c[0x0][0x190], R14 ;  /* 0x00006400140e7a2b */ /* 0x008e0e000000000e */
[----:B0-----:R0:W-:Y:S04]  /*28b0*/  STG.E.64 [R18.64], R14 ;  /* 0x0000000e12007986 */ /* 0x0011e8000c101b04 */
[----:B------:R-:W2:Y:S04]  /*28c0*/  LDG.E R23, [R4.64+0x8] ;  /* 0x0000080404177981 */ /* 0x000ea8000c1e1900 */
[----:B0-----:R-:W3:Y:S01]  /*28d0*/  LDG.E.64 R18, [R10.64+0x10] ;  /* 0x000010040a127981 */ /* 0x001ee2000c1e1b00 */
[----:B--2---:R-:W-:-:S05]  /*28e0*/  SHF.R.S32.HI R20, RZ, 0x1f, R23 ;  /* 0x0000001fff147819 */ /* 0x004fca0000011417 */
[----:B------:R-:W-:Y:S02]  /*28f0*/  IMAD R26, R20, c[0x0][0x1a8], RZ ;  /* 0x00006a00141a7a24 */ /* 0x000fe400078e02ff */
        /* <DEDUP_REMOVED lines=8> */
[----:B------:R-:W2:Y:S04]  /*2980*/  LDG.E R23, [R4.64+0xc] ;  /* 0x00000c0404177981 */ /* 0x000ea8000c1e1900 */
[----:B------:R-:W3:Y:S01]  /*2990*/  LDG.E.64 R10, [R10.64+0x18] ;  /* 0x000018040a0a7981 */ /* 0x000ee2000c1e1b00 */
[----:B--2---:R-:W-:-:S05]  /*29a0*/  SHF.R.S32.HI R20, RZ, 0x1f, R23 ;  /* 0x0000001fff147819 */ /* 0x004fca0000011417 */
[----:B------:R-:W-:Y:S02]  /*29b0*/  IMAD R26, R20, c[0x0][0x1a8], RZ ;  /* 0x00006a00141a7a24 */ /* 0x000fe400078e02ff */
[----:B------:R-:W-:-:S04]  /*29c0*/  IMAD.WIDE.U32 R20, R23, c[0x0][0x1a8], R16 ;  /* 0x00006a0017147a25 */ /* 0x000fc800078e0010 */
[----:B------:R-:W-:Y:S01]  /*29d0*/  IMAD R23, R23, c[0x0][0x1ac], R26 ;  /* 0x00006b0017177a24 */ /* 0x000fe200078e021a */
[----:B0-----:R-:W-:-:S03]  /*29e0*/  LEA R18, P0, R20, c[0x0][0x188], 0x3 ;  /* 0x0000620014127a11 */ /* 0x001fc600078018ff */
[----:B------:R-:W-:-:S05]  /*29f0*/  IMAD.IADD R21, R21, 0x1, R23 ;  /* 0x0000000115157824 */ /* 0x000fca00078e0217 */
[----:B------:R-:W-:-:S05]  /*2a00*/  LEA.HI.X R19, R20, c[0x0][0x18c], R21, 0x3, P0 ;  /* 0x0000630014137a11 */ /* 0x000fca00000f1c15 */
[----:B------:R-:W3:Y:S01]  /*2a10*/  LDG.E.64 R20, [R18.64] ;  /* 0x0000000412147981 */ /* 0x000ee2000c1e1b00 */
[----:B------:R-:W-:-:S04]  /*2a20*/  IADD3 R24, R24, 0x4, RZ ;  /* 0x0000000418187810 */ /* 0x000fc80007ffe0ff */
[----:B------:R-:W-:Y:S02]  /*2a30*/  ISETP.GE.AND P0, PT, R24, R27, PT ;  /* 0x0000001b1800720c */ /* 0x000fe40003f06270 */
[----:B------:R-:W-:Y:S02]  /*2a40*/  IADD3 R2, P1, R2, 0x20, RZ ;  /* 0x0000002002027810 */ /* 0x000fe40007f3e0ff */
[----:B------:R-:W-:-:S03]  /*2a50*/  IADD3 R14, P2, R4, 0x10, RZ ;  /* 0x00000010040e7810 */ /* 0x000fc60007f5e0ff */
[----:B------:R-:W-:Y:S01]  /*2a60*/  IMAD.X R29, RZ, RZ, R29, P1 ;  /* 0x000000ffff1d7224 */ /* 0x000fe200008e061d */
[----:B------:R-:W-:Y:S01]  /*2a70*/  IADD3.X R5, RZ, R5, RZ, P2, !PT ;  /* 0x00000005ff057210 */ /* 0x000fe200017fe4ff */
[----:B---3--:R-:W0:-:S07]  /*2a80*/  DFMA R20, R10, c[0x0][0x190], R20 ;  /* 0x000064000a147a2b */ /* 0x008e0e0000000014 */
[----:B0-----:R0:W-:Y:S01]  /*2a90*/  STG.E.64 [R18.64], R20 ;  /* 0x0000001412007986 */ /* 0x0011e2000c101b04 */
[----:B------:R-:W-:Y:S05]  /*2aa0*/  @!P0 BRA `(.L_x_451) ;  /* 0xfffffc5000008947 */ /* 0x000fea000383ffff */
.L_x_448:
[----:B------:R-:W-:Y:S05]  /*2ab0*/  BSYNC B0 ;  /* 0x0000000000007941 */ /* 0x000fea0003800000 */
.L_x_447:
[----:B------:R-:W-:-:S04]  /*2ac0*/  IADD3 R0, R0, 0x1, RZ ;  /* 0x0000000100007810 */ /* 0x000fc80007ffe0ff */
[----:B------:R-:W-:-:S04]  /*2ad0*/  ISETP.GE.U32.AND P0, PT, R0, c[0x0][0x1c8], PT ;  /* 0x0000720000007a0c */ /* 0x000fc80003f06070 */
[----:B------:R-:W-:-:S13]  /*2ae0*/  ISETP.GE.AND.EX P0, PT, RZ, c[0x0][0x1cc], PT, P0 ;  /* 0x00007300ff007a0c */ /* 0x000fda0003f06300 */
[----:B------:R-:W-:Y:S05]  /*2af0*/  @!P0 BRA `(.L_x_452) ;  /* 0xfffff5f000008947 */ /* 0x000fea000383ffff */
[----:B------:R-:W-:Y:S05]  /*2b00*/  EXIT ;  /* 0x000000000000794d */ /* 0x000fea0003800000 */
.L_x_453:
        /* <DEDUP_REMOVED lines=15> */
.L_x_8925:


//--------------------- .text._ZN3cub17CUB_300001_SM_8006detail8for_each13static_kernelINS2_12policy_hub_t12policy_500_tElNS2_12op_wrapper_tIlZZZZZN2at6native36add_out_dense_sparse_compressed_cudaERNS7_6TensorERKS9_SC_RKN3c106ScalarEENKUlvE_clEvENKUlvE3_clEvENKUlvE_clEvENKUlvE0_clEvEUllE_N6thrust23THRUST_300001_SM_800_NS17counting_iteratorIlNSN_11use_defaultESP_SP_EEEEEEvT0_T1_ --------------------------
	.section	.text._ZN3cub17CUB_300001_SM_8006detail8for_each13static_kernelINS2_12policy_hub_t12policy_500_tElNS2_12op_wrapper_tIlZZZZZN2at6native36add_out_dense_sparse_compressed_cudaERNS7_6TensorERKS9_SC_RKN3c106ScalarEENKUlvE_clEvENKUlvE3_clEvENKUlvE_clEvENKUlvE0_clEvEUllE_N6thrust23THRUST_300001_SM_800_NS17counting_iteratorIlNSN_11use_defaultESP_SP_EEEEEEvT0_T1_,"ax",@progbits
	.sectioninfo	@"SHI_REGISTERS=32"
	.align	128
        .global         _ZN3cub17CUB_300001_SM_8006detail8for_each13static_kernelINS2_12policy_hub_t12policy_500_tElNS2_12op_wrapper_tIlZZZZZN2at6native36add_out_dense_sparse_compressed_cudaERNS7_6TensorERKS9_SC_RKN3c106ScalarEENKUlvE_clEvENKUlvE3_clEvENKUlvE_clEvENKUlvE0_clEvEUllE_N6thrust23THRUST_300001_SM_800_NS17counting_iteratorIlNSN_11use_defaultESP_SP_EEEEEEvT0_T1_
        .type           _ZN3cub17CUB_300001_SM_8006detail8for_each13static_kernelINS2_12policy_hub_t12policy_500_tElNS2_12op_wrapper_tIlZZZZZN2at6native36add_out_dense_sparse_compressed_cudaERNS7_6TensorERKS9_SC_RKN3c106ScalarEENKUlvE_clEvENKUlvE3_clEvENKUlvE_clEvENKUlvE0_clEvEUllE_N6thrust23THRUST_300001_SM_800_NS17counting_iteratorIlNSN_11use_defaultESP_SP_EEEEEEvT0_T1_,@function
        .size           _ZN3cub17CUB_300001_SM_8006detail8for_each13static_kernelINS2_12policy_hub_t12policy_500_tElNS2_12op_wrapper_tIlZZZZZN2at6native36add_out_dense_sparse_compressed_cudaERNS7_6TensorERKS9_SC_RKN3c106ScalarEENKUlvE_clEvENKUlvE3_clEvENKUlvE_clEvENKUlvE0_clEvEUllE_N6thrust23THRUST_300001_SM_800_NS17counting_iteratorIlNSN_11use_defaultESP_SP_EEEEEEvT0_T1_,(.L_x_8926 - _ZN3cub17CUB_300001_SM_8006detail8for_each13static_kernelINS2_12policy_hub_t12policy_500_tElNS2_12op_wrapper_tIlZZZZZN2at6native36add_out_dense_sparse_compressed_cudaERNS7_6TensorERKS9_SC_RKN3c106ScalarEENKUlvE_clEvENKUlvE3_clEvENKUlvE_clEvENKUlvE0_clEvEUllE_N6thrust23THRUST_300001_SM_800_NS17counting_iteratorIlNSN_11use_defaultESP_SP_EEEEEEvT0_T1_)
        .other          _ZN3cub17CUB_300001_SM_8006detail8for_each13static_kernelINS2_12policy_hub_t12policy_500_tElNS2_12op_wrapper_tIlZZZZZN2at6native36add_out_dense_sparse_compressed_cudaERNS7_6TensorERKS9_SC_RKN3c106ScalarEENKUlvE_clEvENKUlvE3_clEvENKUlvE_clEvENKUlvE0_clEvEUllE_N6thrust23THRUST_300001_SM_800_NS17counting_iteratorIlNSN_11use_defaultESP_SP_EEEEEEvT0_T1_,@"STO_CUDA_ENTRY STV_DEFAULT"
_ZN3cub17CUB_300001_SM_8006detail8for_each13static_kernelINS2_12policy_hub_t12policy_500_tElNS2_12op_wrapper_tIlZZZZZN2at6native36add_out_dense_sparse_compressed_cudaERNS7_6TensorERKS9_SC_RKN3c106ScalarEENKUlvE_clEvENKUlvE3_clEvENKUlvE_clEvENKUlvE0_clEvEUllE_N6thrust23THRUST_300001_SM_800_NS17counting_iteratorIlNSN_11use_defaultESP_SP_EEEEEEvT0_T1_:
.text._ZN3cub17CUB_300001_SM_8006detail8for_each13static_kernelINS2_12policy_hub_t12policy_500_tElNS2_12op_wrapper_tIlZZZZZN2at6native36add_out_dense_sparse_compressed_cudaERNS7_6TensorERKS9_SC_RKN3c106ScalarEENKUlvE_clEvENKUlvE3_clEvENKUlvE_clEvENKUlvE0_clEvEUllE_N6thrust23THRUST_300001_SM_800_NS17counting_iteratorIlNSN_11use_defaultESP_SP_EEEEEEvT0_T1_:
        /* <DEDUP_REMOVED lines=27> */
[----:B------:R-:W-:Y:S02]  /*01b0*/  CS2R R4, SRZ ;  /* 0x0000000000047805 */ /* 0x000fe4000001ff00 */
[----:B------:R-:W-:-:S04]  /*01c0*/  IMAD.IADD R7, R11, 0x1, R7 ;  /* 0x000000010b077824 */ /* 0x000fc800078e0207 */
.L_x_462:
        /* <DEDUP_REMOVED lines=28> */
[----:B------:R-:W-:Y:S02]  /*0390*/  IMAD.MOV.U32 R14, RZ, RZ, R10 ;  /* 0x000000ffff0e7224 */ /* 0x000fe400078e000a */
[C---:B------:R-:W-:Y:S02]  /*03a0*/  IMAD R29, R5.reuse, c[0x0][0x1c0], RZ ;  /* 0x00007000051d7a24 */ /* 0x040fe400078e02ff */
[----:B------:R-:W-:Y:S02]  /*03b0*/  IMAD R27, R5, c[0x0][0x198], RZ ;  /* 0x00006600051b7a24 */ /* 0x000fe400078e02ff */
[----:B------:R-:W-:-:S04]  /*03c0*/  IMAD.WIDE.U32 R20, R4, c[0x0][0x198], R14 ;  /* 0x0000660004147a25 */ /* 0x000fc800078e000e */
[----:B------:R-:W-:-:S04]  /*03d0*/  IMAD.WIDE.U32 R22, R4, c[0x0][0x1c0], R18 ;  /* 0x0000700004167a25 */ /* 0x000fc800078e0012 */
[----:B------:R-:W-:Y:S01]  /*03e0*/  IMAD R15, R4, c[0x0][0x1c4], R29 ;  /* 0x00007100040f7a24 */ /* 0x000fe200078e021d */
[----:B------:R-:W-:Y:S01]  /*03f0*/  LEA R14, P0, R22, c[0x0][0x170], 0x1 ;  /* 0x00005c00160e7a11 */ /* 0x000fe200078008ff */
[----:B------:R-:W-:Y:S02]  /*0400*/  IMAD R27, R4, c[0x0][0x19c], R27 ;  /* 0x00006700041b7a24 */ /* 0x000fe400078e021b */
[----:B------:R-:W-:Y:S02]  /*0410*/  IMAD.IADD R15, R23, 0x1, R15 ;  /* 0x00000001170f7824 */ /* 0x000fe400078e020f */
[----:B------:R-:W-:-:S03]  /*0420*/  IMAD.IADD R21, R21, 0x1, R27 ;  /* 0x0000000115157824 */ /* 0x000fc600078e021b */
[----:B------:R-:W-:Y:S01]  /*0430*/  LEA.HI.X R15, R22, c[0x0][0x174], R15, 0x1, P0 ;  /* 0x00005d00160f7a11 */ /* 0x000fe200000f0c0f */
[----:B--2---:R-:W-:Y:S02]  /*0440*/  IMAD R23, R25, c[0x0][0x1a8], RZ ;  /* 0x00006a0019177a24 */ /* 0x004fe400078e02ff */
[----:B------:R-:W-:-:S04]  /*0450*/  IMAD.WIDE.U32 R26, R24, c[0x0][0x1a8], R20 ;  /* 0x00006a00181a7a25 */ /* 0x000fc800078e0014 */
[----:B------:R-:W-:Y:S01]  /*0460*/  IMAD R23, R24, c[0x0][0x1ac], R23 ;  /* 0x00006b0018177a24 */ /* 0x000fe200078e0217 */
[----:B------:R-:W-:Y:S01]  /*0470*/  LEA R22, P0, R26, c[0x0][0x188], 0x1 ;  /* 0x000062001a167a11 */ /* 0x000fe200078008ff */
[----:B------:R-:W2:Y:S03]  /*0480*/  LDG.E.U16 R24, [R14.64] ;  /* 0x000000040e187981 */ /* 0x000ea6000c1e1500 */
[----:B------:R-:W-:-:S04]  /*0490*/  IADD3 R23, R27, R23, RZ ;  /* 0x000000171b177210 */ /* 0x000fc80007ffe0ff */
[----:B------:R-:W-:-:S05]  /*04a0*/  LEA.HI.X R23, R26, c[0x0][0x18c], R23, 0x1, P0 ;  /* 0x000063001a177a11 */ /* 0x000fca00000f0c17 */
[----:B------:R-:W3:Y:S01]  /*04b0*/  LDG.E.U16 R25, [R22.64] ;  /* 0x0000000416197981 */ /* 0x000ee2000c1e1500 */
[----:B------:R-:W0:Y:S01]  /*04c0*/  LDC.U16 R26, c[0x0][0x190] ;  /* 0x00006400ff1a7b82 */ /* 0x000e220000000400 */
[----:B------:R-:W-:-:S04]  /*04d0*/  ISETP.NE.U32.AND P0, PT, R6, 0x1, PT ;  /* 0x000000010600780c */ /* 0x000fc80003f05070 */
[----:B------:R-:W-:Y:S02]  /*04e0*/  ISETP.NE.AND.EX P0, PT, RZ, RZ, PT, P0 ;  /* 0x000000ffff00720c */ /* 0x000fe40003f05300 */
[----:B0-----:R-:W-:Y:S02]  /*04f0*/  PRMT R28, R26, 0x9910, RZ ;  /* 0x000099101a1c7816 */ /* 0x001fe400000000ff */
[----:B--2---:R-:W-:-:S05]  /*0500*/  PRMT R27, R24, 0x9910, RZ ;  /* 0x00009910181b7816 */ /* 0x004fca00000000ff */
[----:B---3--:R-:W-:-:S05]  /*0510*/  IMAD R27, R28, R27, R25 ;  /* 0x0000001b1c1b7224 */ /* 0x008fca00078e0219 */
[----:B------:R0:W-:Y:S01]  /*0520*/  STG.E.U16 [R22.64], R27 ;  /* 0x0000001b16007986 */ /* 0x0001e2000c101504 */
[----:B------:R-:W-:-:S05]  /*0530*/  IADD3 R24, P1, R18, 0x1, RZ ;  /* 0x0000000112187810 */ /* 0x000fca0007f3e0ff */
[----:B------:R-:W-:Y:S01]  /*0540*/  IMAD.X R25, RZ, RZ, R19, P1 ;  /* 0x000000ffff197224 */ /* 0x000fe200008e0613 */
[----:B------:R-:W-:Y:S05]  /*0550*/  @!P0 BRA `(.L_x_460) ;  /* 0x000001f000008947 */ /* 0x000fea0003800000 */
[----:B------:R-:W2:Y:S02]  /*0560*/  LDG.E.64 R24, [R16.64+0x8] ;  /* 0x0000080410187981 */ /* 0x000ea4000c1e1b00 */
[----:B--2---:R-:W-:Y:S02]  /*0570*/  IMAD R25, R25, c[0x0][0x1a8], RZ ;  /* 0x00006a0019197a24 */ /* 0x004fe400078e02ff */
[----:B0-----:R-:W-:-:S04]  /*0580*/  IMAD.WIDE.U32 R22, R24, c[0x0][0x1a8], R20 ;  /* 0x00006a0018167a25 */ /* 0x001fc800078e0014 */
[----:B------:R-:W-:Y:S01]  /*0590*/  IMAD R25, R24, c[0x0][0x1ac], R25 ;  /* 0x00006b0018197a24 */ /* 0x000fe200078e0219 */
[----:B------:R-:W-:-:S03]  /*05a0*/  LEA R26, P0, R22, c[0x0][0x188], 0x1 ;  /* 0x00006200161a7a11 */ /* 0x000fc600078008ff */
[----:B------:R-:W-:Y:S02]  /*05b0*/  IMAD.IADD R25, R23, 0x1, R25 ;  /* 0x0000000117197824 */ /* 0x000fe400078e0219 */
[----:B------:R-:W2:Y:S03]  /*05c0*/  LDG.E.U16 R23, [R14.64+0x2] ;  /* 0x000002040e177981 */ /* 0x000ea6000c1e1500 */
[----:B------:R-:W-:-:S05]  /*05d0*/  LEA.HI.X R27, R22, c[0x0][0x18c], R25, 0x1, P0 ;  /* 0x00006300161b7a11 */ /* 0x000fca00000f0c19 */
[----:B------:R-:W3:Y:S01]  /*05e0*/  LDG.E.U16 R25, [R26.64] ;  /* 0x000000041a197981 */ /* 0x000ee2000c1e1500 */
[----:B------:R-:W-:Y:S02]  /*05f0*/  ISETP.NE.U32.AND P0, PT, R6, 0x2, PT ;  /* 0x000000020600780c */ /* 0x000fe40003f05070 */
[----:B------:R-:W-:Y:S02]  /*0600*/  IADD3 R24, P1, R18, 0x2, RZ ;  /* 0x0000000212187810 */ /* 0x000fe40007f3e0ff */
[----:B------:R-:W-:Y:S02]  /*0610*/  ISETP.NE.AND.EX P0, PT, RZ, RZ, PT, P0 ;  /* 0x000000ffff00720c */ /* 0x000fe40003f05300 */
[----:B--2---:R-:W-:-:S05]  /*0620*/  PRMT R23, R23, 0x9910, RZ ;  /* 0x0000991017177816 */ /* 0x004fca00000000ff */
[----:B---3--:R-:W-:Y:S01]  /*0630*/  IMAD R23, R28, R23, R25 ;  /* 0x000000171c177224 */ /* 0x008fe200078e0219 */
[----:B------:R-:W-:-:S04]  /*0640*/  IADD3.X R25, RZ, R19, RZ, P1, !PT ;  /* 0x00000013ff197210 */ /* 0x000fc80000ffe4ff */
[----:B------:R0:W-:Y:S01]  /*0650*/  STG.E.U16 [R26.64], R23 ;  /* 0x000000171a007986 */ /* 0x0001e2000c101504 */
        /* <DEDUP_REMOVED lines=10> */
[----:B---3--:R-:W-:Y:S02]  /*0700*/  PRMT R6, R14, 0x9910, RZ ;  /* 0x000099100e067816 */ /* 0x008fe400000000ff */
[----:B------:R-:W-:-:S05]  /*0710*/  IADD3 R24, P0, R18, 0x3, RZ ;  /* 0x0000000312187810 */ /* 0x000fca0007f1e0ff */
[----:B------:R-:W-:Y:S02]  /*0720*/  IMAD.X R25, RZ, RZ, R19, P0 ;  /* 0x000000ffff197224 */ /* 0x000fe400000e0613 */
[----:B--2---:R-:W-:-:S05]  /*0730*/  IMAD R21, R28, R6, R21 ;  /* 0x000000061c157224 */ /* 0x004fca00078e0215 */
[----:B------:R0:W-:Y:S02]  /*0740*/  STG.E.U16 [R22.64], R21 ;  /* 0x0000001516007986 */ /* 0x0001e4000c101504 */
.L_x_460:
[----:B------:R-:W-:Y:S05]  /*0750*/  BSYNC B2 ;  /* 0x0000000000027941 */ /* 0x000fea0003800000 */
.L_x_459:
[----:B------:R-:W-:-:S04]  /*0760*/  LOP3.LUT R15, RZ, R18, RZ, 0x33, !PT ;  /* 0x00000012ff0f7212 */ /* 0x000fc800078e33ff */
[----:B------:R-:W-:Y:S02]  /*0770*/  IADD3 R6, P1, R8, R15, RZ ;  /* 0x0000000f08067210 */ /* 0x000fe40007f3e0ff */
[----:B------:R-:W-:Y:S02]  /*0780*/  LOP3.LUT R15, RZ, R19, RZ, 0x33, !PT ;  /* 0x00000013ff0f7212 */ /* 0x000fe400078e33ff */
[----:B------:R-:W-:Y:S02]  /*0790*/  ISETP.GE.U32.AND P0, PT, R6, 0x3, PT ;  /* 0x000000030600780c */ /* 0x000fe40003f06070 */
[----:B------:R-:W-:-:S04]  /*07a0*/  IADD3.X R6, R9, R15, RZ, P1, !PT ;  /* 0x0000000f09067210 */ /* 0x000fc80000ffe4ff */
[----:B------:R-:W-:-:S13]  /*07b0*/  ISETP.GE.U32.AND.EX P0, PT, R6, RZ, PT, P0 ;  /* 0x000000ff0600720c */ /* 0x000fda0003f06100 */
[----:B------:R-:W-:Y:S05]  /*07c0*/  @!P0 BRA `(.L_x_458) ;  /* 0x000004a000008947 */ /* 0x000fea0003800000 */
[----:B------:R-:W1:Y:S01]  /*07d0*/  LDC.U16 R16, c[0x0][0x190] ;  /* 0x00006400ff107b82 */ /* 0x000e620000000400 */
[----:B------:R-:W-:Y:S02]  /*07e0*/  IMAD R17, R5, c[0x0][0x198], RZ ;  /* 0x0000660005117a24 */ /* 0x000fe400078e02ff */
[----:B------:R-:W-:Y:S02]  /*07f0*/  IMAD.MOV.U32 R6, RZ, RZ, R10 ;  /* 0x000000ffff067224 */ /* 0x000fe400078e000a */
[C---:B------:R-:W-:Y:S02]  /*0800*/  IMAD R17, R4.reuse, c[0x0][0x19c], R17 ;  /* 0x0000670004117a24 */ /* 0x040fe400078e0211 */
[----:B------:R-:W-:-:S04]  /*0810*/  IMAD.WIDE.U32 R14, R4, c[0x0][0x198], R6 ;  /* 0x00006600040e7a25 */ /* 0x000fc800078e0006 */
[----:B------:R-:W-:Y:S01]  /*0820*/  IMAD.IADD R19, R17, 0x1, R15 ;  /* 0x0000000111137824 */ /* 0x000fe200078e020f */
[----:B-1----:R-:W-:Y:S02]  /*0830*/  PRMT R6, R16, 0x9910, RZ ;  /* 0x0000991010067816 */ /* 0x002fe400000000ff */
.L_x_461:
[----:B------:R-:W-:-:S04]  /*0840*/  IMAD R17, R5, c[0x0][0x1b8], RZ ;  /* 0x00006e0005117a24 */ /* 0x000fc800078e02ff */
[C---:B0-----:R-:W-:Y:S02]  /*0850*/  IMAD R21, R4.reuse, c[0x0][0x1bc], R17 ;  /* 0x00006f0004157a24 */ /* 0x041fe400078e0211 */
        /* <DEDUP_REMOVED lines=16> */
[----:B------:R-:W-:-:S04]  /*0960*/  LEA R22, P0, R26, c[0x0][0x188], 0x1 ;  /* 0x000062001a167a11 */ /* 0x000fc800078008ff */
[----:B------:R-:W-:-:S04]  /*0970*/  IADD3 R21, R27, R21, RZ ;  /* 0x000000151b157210 */ /* 0x000fc80007ffe0ff */
[----:B------:R-:W-:-:S05]  /*0980*/  LEA.HI.X R23, R26, c[0x0][0x18c], R21, 0x1, P0 ;  /* 0x000063001a177a11 */ /* 0x000fca00000f0c15 */
[----:B------:R-:W2:Y:S01]  /*0990*/  LDG.E.U16 R21, [R22.64] ;  /* 0x0000000416157981 */ /* 0x000ea2000c1e1500 */
[----:B---3--:R-:W-:-:S05]  /*09a0*/  PRMT R20, R20, 0x9910, RZ ;  /* 0x0000991014147816 */ /* 0x008fca00000000ff */
[----:B--2---:R-:W-:-:S05]  /*09b0*/  IMAD R20, R6, R20, R21 ;  /* 0x0000001406147224 */ /* 0x004fca00078e0215 */
        /* <DEDUP_REMOVED lines=26> */
[----:B------:R-:W3:Y:S01]  /*0b60*/  LDG.E.U16 R16, [R16.64+0x6] ;  /* 0x0000060410107981 */ /* 0x000ee2000c1e1500 */
[----:B--2---:R-:W-:Y:S02]  /*0b70*/  IMAD R27, R29, c[0x0][0x1a8], RZ ;  /* 0x00006a001d1b7a24 */ /* 0x004fe400078e02ff */
[----:B0-----:R-:W-:-:S04]  /*0b80*/  IMAD.WIDE.U32 R20, R28, c[0x0][0x1a8], R18 ;  /* 0x00006a001c147a25 */ /* 0x001fc800078e0012 */
[----:B------:R-:W-:Y:S01]  /*0b90*/  IMAD R27, R28, c[0x0][0x1ac], R27 ;  /* 0x00006b001c1b7a24 */ /* 0x000fe200078e021b */
[----:B------:R-:W-:-:S04]  /*0ba0*/  LEA R26, P0, R20, c[0x0][0x188], 0x1 ;  /* 0x00006200141a7a11 */ /* 0x000fc800078008ff */
[----:B------:R-:W-:-:S04]  /*0bb0*/  IADD3 R27, R21, R27, RZ ;  /* 0x0000001b151b7210 */ /* 0x000fc80007ffe0ff */
[----:B------:R-:W-:-:S05]  /*0bc0*/  LEA.HI.X R27, R20, c[0x0][0x18c], R27, 0x1, P0 ;  /* 0x00006300141b7a11 */ /* 0x000fca00000f0c1b */
[----:B------:R-:W2:Y:S01]  /*0bd0*/  LDG.E.U16 R18, [R26.64] ;  /* 0x000000041a127981 */ /* 0x000ea2000c1e1500 */
[----:B---3--:R-:W-:-:S05]  /*0be0*/  PRMT R20, R16, 0x9910, RZ ;  /* 0x0000991010147816 */ /* 0x008fca00000000ff */
[----:B------:R-:W-:Y:S01]  /*0bf0*/  IMAD.MOV.U32 R21, RZ, RZ, R20 ;  /* 0x000000ffff157224 */ /* 0x000fe200078e0014 */
[----:B------:R-:W-:-:S05]  /*0c00*/  IADD3 R24, P0, R24, 0x4, RZ ;  /* 0x0000000418187810 */ /* 0x000fca0007f1e0ff */
[----:B------:R-:W-:Y:S01]  /*0c10*/  IMAD.X R25, RZ, RZ, R25, P0 ;  /* 0x000000ffff197224 */ /* 0x000fe200000e0619 */
[----:B------:R-:W-:-:S04]  /*0c20*/  ISETP.GE.U32.AND P0, PT, R24, R8, PT ;  /* 0x000000081800720c */ /* 0x000fc80003f06070 */
[----:B------:R-:W-:Y:S01]  /*0c30*/  ISETP.GE.AND.EX P0, PT, R25, R9, PT, P0 ;  /* 0x000000091900720c */ /* 0x000fe20003f06300 */
[----:B--2---:R-:W-:-:S05]  /*0c40*/  IMAD R21, R6, R21, R18 ;  /* 0x0000001506157224 */ /* 0x004fca00078e0212 */
[----:B------:R0:W-:Y:S07]  /*0c50*/  STG.E.U16 [R26.64], R21 ;  /* 0x000000151a007986 */ /* 0x0001ee000c101504 */
[----:B------:R-:W-:Y:S05]  /*0c60*/  @!P0 BRA `(.L_x_461) ;  /* 0xfffffbd000008947 */ /* 0x000fea000383ffff */
.L_x_458:
[----:B------:R-:W-:Y:S05]  /*0c70*/  BSYNC B1 ;  /* 0x0000000000017941 */ /* 0x000fea0003800000 */
.L_x_457:
[----:B------:R-:W-:-:S04]  /*0c80*/  IADD3 R4, P0, R4, 0x1, RZ ;  /* 0x0000000104047810 */ /* 0x000fc80007f1e0ff */
[----:B------:R-:W-:Y:S02]  /*0c90*/  IADD3.X R5, RZ, R5, RZ, P0, !PT ;  /* 0x00000005ff057210 */ /* 0x000fe400007fe4ff */
[----:B------:R-:W-:-:S04]  /*0ca0*/  ISETP.GE.U32.AND P0, PT, R4, c[0x0][0x1c8], PT ;  /* 0x0000720004007a0c */ /* 0x000fc80003f06070 */
[----:B------:R-:W-:-:S13]  /*0cb0*/  ISETP.GE.AND.EX P0, PT, R5, c[0x0][0x1cc], PT, P0 ;  /* 0x0000730005007a0c */ /* 0x000fda0003f06300 */
[----:B------:R-:W-:Y:S05]  /*0cc0*/  @!P0 BRA `(.L_x_462) ;  /* 0xfffff50000008947 */ /* 0x000fea000383ffff */
.L_x_456:
[----:B------:R-:W-:Y:S05]  /*0cd0*/  BSYNC B0 ;  /* 0x0000000000007941 */ /* 0x000fea0003800000 */
.L_x_455:
        /* <DEDUP_REMOVED lines=16> */
.L_x_468:
        /* <DEDUP_REMOVED lines=28> */
[----:B0-----:R-:W-:Y:S01]  /*0fa0*/  IMAD R21, R5, c[0x0][0x1bc], R4 ;  /* 0x00006f0005157a24 */ /* 0x001fe200078e0204 */
        /* <DEDUP_REMOVED lines=19> */
[----:B------:R-:W0:Y:S01]  /*10e0*/  LDC.U16 R8, c[0x0][0x190] ;  /* 0x00006400ff087b82 */ /* 0x000e220000000400 */
[----:B---3--:R-:W-:Y:S02]  /*10f0*/  PRMT R27, R4, 0x9910, RZ ;  /* 0x00009910041b7816 */ /* 0x008fe400000000ff */
[----:B------:R-:W-:Y:S02]  /*1100*/  ISETP.NE.U32.AND P0, PT, R6, 0x1, PT ;  /* 0x000000010600780c */ /* 0x000fe40003f05070 */
[----:B0-----:R-:W-:-:S05]  /*1110*/  PRMT R8, R8, 0x9910, RZ ;  /* 0x0000991008087816 */ /* 0x001fca00000000ff */
[----:B------:R-:W-:Y:S01]  /*1120*/  IMAD.MOV.U32 R4, RZ, RZ, R8 ;  /* 0x000000ffff047224 */ /* 0x000fe200078e0008 */
[----:B------:R-:W-:Y:S02]  /*1130*/  ISETP.NE.AND.EX P0, PT, RZ, RZ, PT, P0 ;  /* 0x000000ffff00720c */ /* 0x000fe40003f05300 */
[----:B------:R-:W-:Y:S01]  /*1140*/  IADD3 R8, P1, R18, 0x1, RZ ;  /* 0x0000000112087810 */ /* 0x000fe20007f3e0ff */
[----:B--2---:R-:W-:-:S05]  /*1150*/  IMAD R27, R4, R27, R9 ;  /* 0x0000001b041b7224 */ /* 0x004fca00078e0209 */
[----:B------:R0:W-:Y:S01]  /*1160*/  STG.E.U16 [R24.64], R27 ;  /* 0x0000001b18007986 */ /* 0x0001e2000c101504 */
[----:B------:R-:W-:-:S04]  /*1170*/  IADD3.X R9, RZ, R19, RZ, P1, !PT ;  /* 0x00000013ff097210 */ /* 0x000fc80000ffe4ff */
[----:B------:R-:W-:Y:S05]  /*1180*/  @!P0 BRA `(.L_x_466) ;  /* 0x000001f000008947 */ /* 0x000fea0003800000 */
[----:B0-----:R-:W2:Y:S02]  /*1190*/  LDG.E.64 R24, [R20.64+0x8] ;  /* 0x0000080414187981 */ /* 0x001ea4000c1e1b00 */
[----:B--2---:R-:W-:Y:S02]  /*11a0*/  IMAD R25, R25, c[0x0][0x1a8], RZ ;  /* 0x00006a0019197a24 */ /* 0x004fe400078e02ff */
[----:B------:R-:W-:-:S04]  /*11b0*/  IMAD.WIDE.U32 R8, R24, c[0x0][0x1a8], R16 ;  /* 0x00006a0018087a25 */ /* 0x000fc800078e0010 */
[----:B------:R-:W-:Y:S01]  /*11c0*/  IMAD R25, R24, c[0x0][0x1ac], R25 ;  /* 0x00006b0018197a24 */ /* 0x000fe200078e0219 */
[----:B------:R-:W-:-:S03]  /*11d0*/  LEA R24, P0, R8, c[0x0][0x188], 0x1 ;  /* 0x0000620008187a11 */ /* 0x000fc600078008ff */
[----:B------:R-:W-:Y:S02]  /*11e0*/  IMAD.IADD R25, R9, 0x1, R25 ;  /* 0x0000000109197824 */ /* 0x000fe400078e0219 */
[----:B------:R-:W2:Y:S03]  /*11f0*/  LDG.E.U16 R9, [R22.64+0x2] ;  /* 0x0000020416097981 */ /* 0x000ea6000c1e1500 */
[----:B------:R-:W-:-:S05]  /*1200*/  LEA.HI.X R25, R8, c[0x0][0x18c], R25, 0x1, P0 ;  /* 0x0000630008197a11 */ /* 0x000fca00000f0c19 */
[----:B------:R-:W3:Y:S01]  /*1210*/  LDG.E.U16 R27, [R24.64] ;  /* 0x00000004181b7981 */ /* 0x000ee2000c1e1500 */
[----:B------:R-:W-:-:S04]  /*1220*/  ISETP.NE.U32.AND P0, PT, R6, 0x2, PT ;  /* 0x000000020600780c */ /* 0x000fc80003f05070 */
[----:B------:R-:W-:Y:S02]  /*1230*/  ISETP.NE.AND.EX P0, PT, RZ, RZ, PT, P0 ;  /* 0x000000ffff00720c */ /* 0x000fe40003f05300 */
[----:B--2---:R-:W-:-:S05]  /*1240*/  PRMT R8, R9, 0x9910, RZ ;  /* 0x0000991009087816 */ /* 0x004fca00000000ff */
[----:B---3--:R-:W-:Y:S01]  /*1250*/  IMAD R27, R4, R8, R27 ;  /* 0x00000008041b7224 */ /* 0x008fe200078e021b */
[----:B------:R-:W-:-:S04]  /*1260*/  IADD3 R8, P1, R18, 0x2, RZ ;  /* 0x0000000212087810 */ /* 0x000fc80007f3e0ff */
[----:B------:R0:W-:Y:S01]  /*1270*/  STG.E.U16 [R24.64], R27 ;  /* 0x0000001b18007986 */ /* 0x0001e2000c101504 */
[----:B------:R-:W-:Y:S01]  /*1280*/  IMAD.X R9, RZ, RZ, R19, P1 ;  /* 0x000000ffff097224 */ /* 0x000fe200008e0613 */
[----:B------:R-:W-:Y:S05]  /*1290*/  @!P0 BRA `(.L_x_466) ;  /* 0x000000e000008947 */ /* 0x000fea0003800000 */
[----:B------:R-:W2:Y:S04]  /*12a0*/  LDG.E.64 R20, [R20.64+0x10] ;  /* 0x0000100414147981 */ /* 0x000ea8000c1e1b00 */
[----:B------:R-:W3:Y:S01]  /*12b0*/  LDG.E.U16 R22, [R22.64+0x4] ;  /* 0x0000040416167981 */ /* 0x000ee2000c1e1500 */
[----:B0-2---:R-:W-:Y:S02]  /*12c0*/  IMAD R25, R21, c[0x0][0x1a8], RZ ;  /* 0x00006a0015197a24 */ /* 0x005fe400078e02ff */
[----:B------:R-:W-:-:S04]  /*12d0*/  IMAD.WIDE.U32 R8, R20, c[0x0][0x1a8], R16 ;  /* 0x00006a0014087a25 */ /* 0x000fc800078e0010 */
[----:B------:R-:W-:Y:S01]  /*12e0*/  IMAD R25, R20, c[0x0][0x1ac], R25 ;  /* 0x00006b0014197a24 */ /* 0x000fe200078e0219 */
[----:B------:R-:W-:-:S04]  /*12f0*/  LEA R24, P0, R8, c[0x0][0x188], 0x1 ;  /* 0x0000620008187a11 */ /* 0x000fc800078008ff */
[----:B------:R-:W-:-:S04]  /*1300*/  IADD3 R9, R9, R25, RZ ;  /* 0x0000001909097210 */ /* 0x000fc80007ffe0ff */
[----:B------:R-:W-:-:S05]  /*1310*/  LEA.HI.X R25, R8, c[0x0][0x18c], R9, 0x1, P0 ;  /* 0x0000630008197a11 */ /* 0x000fca00000f0c09 */
[----:B------:R-:W2:Y:S01]  /*1320*/  LDG.E.U16 R9, [R24.64] ;  /* 0x0000000418097981 */ /* 0x000ea2000c1e1500 */
[----:B---3--:R-:W-:Y:S02]  /*1330*/  PRMT R6, R22, 0x9910, RZ ;  /* 0x0000991016067816 */ /* 0x008fe400000000ff */
[----:B------:R-:W-:-:S03]  /*1340*/  IADD3 R8, P0, R18, 0x3, RZ ;  /* 0x0000000312087810 */ /* 0x000fc60007f1e0ff */
[----:B--2---:R-:W-:-:S05]  /*1350*/  IMAD R21, R4, R6, R9 ;  /* 0x0000000604157224 */ /* 0x004fca00078e0209 */
[----:B------:R0:W-:Y:S01]  /*1360*/  STG.E.U16 [R24.64], R21 ;  /* 0x0000001518007986 */ /* 0x0001e2000c101504 */
[----:B------:R-:W-:-:S03]  /*1370*/  IMAD.X R9, RZ, RZ, R19, P0 ;  /* 0x000000ffff097224 */ /* 0x000fc600000e0613 */
.L_x_466:
[----:B------:R-:W-:Y:S05]  /*1380*/  BSYNC B1 ;  /* 0x0000000000017941 */ /* 0x000fea0003800000 */
.L_x_465:
[----:B0-----:R-:W-:Y:S02]  /*1390*/  LOP3.LUT R21, RZ, R18, RZ, 0x33, !PT ;  /* 0x00000012ff157212 */ /* 0x001fe400078e33ff */
[----:B------:R-:W-:Y:S02]  /*13a0*/  LOP3.LUT R19, RZ, R19, RZ, 0x33, !PT ;  /* 0x00000013ff137212 */ /* 0x000fe400078e33ff */
[----:B------:R-:W-:-:S04]  /*13b0*/  IADD3 R4, P1, R12, R21, RZ ;  /* 0x000000150c047210 */ /* 0x000fc80007f3e0ff */
[----:B------:R-:W-:Y:S01]  /*13c0*/  ISETP.GE.U32.AND P0, PT, R4, 0x3, PT ;  /* 0x000000030400780c */ /* 0x000fe20003f06070 */
[----:B------:R-:W-:-:S05]  /*13d0*/  IMAD.X R4, R13, 0x1, R19, P1 ;  /* 0x000000010d047824 */ /* 0x000fca00008e0613 */
[----:B------:R-:W-:-:S13]  /*13e0*/  ISETP.GE.U32.AND.EX P0, PT, R4, RZ, PT, P0 ;  /* 0x000000ff0400720c */ /* 0x000fda0003f06100 */
[----:B------:R-:W-:Y:S05]  /*13f0*/  @!P0 BRA `(.L_x_464) ;  /* 0x0000046000008947 */ /* 0x000fea0003800000 */
[----:B------:R-:W0:Y:S02]  /*1400*/  LDC.U16 R4, c[0x0][0x190] ;  /* 0x00006400ff047b82 */ /* 0x000e240000000400 */
[----:B0-----:R-:W-:-:S06]  /*1410*/  PRMT R4, R4, 0x9910, RZ ;  /* 0x0000991004047816 */ /* 0x001fcc00000000ff */
.L_x_467:
        /* <DEDUP_REMOVED lines=25> */
[----:B------:R-:W2:Y:S02]  /*15b0*/  LDG.E.64 R24, [R20.64+0x8] ;  /* 0x0000080414187981 */ /* 0x000ea4000c1e1b00 */
        /* <DEDUP_REMOVED lines=8> */
[----:B--2---:R-:W-:-:S05]  /*1640*/  PRMT R23, R23, 0x9910, RZ ;  /* 0x0000991017177816 */ /* 0x004fca00000000ff */
[----:B0-----:R-:W-:-:S04]  /*1650*/  IMAD.MOV.U32 R29, RZ, RZ, R23 ;  /* 0x000000ffff1d7224 */ /* 0x001fc800078e0017 */
[----:B---3--:R-:W-:-:S05]  /*1660*/  IMAD R29, R4, R29, R25 ;  /* 0x0000001d041d7224 */ /* 0x008fca00078e0219 */
        /* <DEDUP_REMOVED lines=11> */
[----:B0-----:R-:W-:-:S04]  /*1720*/  IMAD.MOV.U32 R29, RZ, RZ, R6 ;  /* 0x000000ffff1d7224 */ /* 0x001fc800078e0006 */
[----:B--2---:R-:W-:-:S05]  /*1730*/  IMAD R29, R4, R29, R23 ;  /* 0x0000001d041d7224 */ /* 0x004fca00078e0217 */
        /* <DEDUP_REMOVED lines=10> */
[----:B---3--:R-:W-:Y:S02]  /*17e0*/  PRMT R6, R18, 0x9910, RZ ;  /* 0x0000991012067816 */ /* 0x008fe400000000ff */
[----:B------:R-:W-:-:S04]  /*17f0*/  IADD3 R8, P0, R8, 0x4, RZ ;  /* 0x0000000408087810 */ /* 0x000fc80007f1e0ff */
[----:B------:R-:W-:Y:S02]  /*1800*/  IADD3.X R9, RZ, R9, RZ, P0, !PT ;  /* 0x00000009ff097210 */ /* 0x000fe400007fe4ff */
[----:B------:R-:W-:-:S04]  /*1810*/  ISETP.GE.U32.AND P0, PT, R8, R12, PT ;  /* 0x0000000c0800720c */ /* 0x000fc80003f06070 */
[----:B------:R-:W-:Y:S01]  /*1820*/  ISETP.GE.AND.EX P0, PT, R9, R13, PT, P0 ;  /* 0x0000000d0900720c */ /* 0x000fe20003f06300 */
[----:B--2---:R-:W-:-:S05]  /*1830*/  IMAD R23, R4, R6, R23 ;  /* 0x0000000604177224 */ /* 0x004fca00078e0217 */
[----:B------:R0:W-:Y:S07]  /*1840*/  STG.E.U16 [R26.64], R23 ;  /* 0x000000171a007986 */ /* 0x0001ee000c101504 */
[----:B------:R-:W-:Y:S05]  /*1850*/  @!P0 BRA `(.L_x_467) ;  /* 0xfffffbc000008947 */ /* 0x000fea000383ffff */
.L_x_464:
[----:B------:R-:W-:Y:S05]  /*1860*/  BSYNC B0 ;  /* 0x0000000000007941 */ /* 0x000fea0003800000 */
.L_x_463:
[----:B------:R-:W-:-:S05]  /*1870*/  IADD3 R5, P0, R5, 0x1, RZ ;  /* 0x0000000105057810 */ /* 0x000fca0007f1e0ff */
[----:B------:R-:W-:Y:S01]  /*1880*/  IMAD.X R0, RZ, RZ, R0, P0 ;  /* 0x000000ffff007224 */ /* 0x000fe200000e0600 */
[----:B------:R-:W-:-:S04]  /*1890*/  ISETP.GE.U32.AND P0, PT, R5, c[0x0][0x1c8], PT ;  /* 0x0000720005007a0c */ /* 0x000fc80003f06070 */
[----:B------:R-:W-:-:S13]  /*18a0*/  ISETP.GE.AND.EX P0, PT, R0, c[0x0][0x1cc], PT, P0 ;  /* 0x0000730000007a0c */ /* 0x000fda0003f06300 */
[----:B------:R-:W-:Y:S05]  /*18b0*/  @!P0 BRA `(.L_x_468) ;  /* 0xfffff52000008947 */ /* 0x000fea000383ffff */
[----:B------:R-:W-:Y:S05]  /*18c0*/  EXIT ;  /* 0x000000000000794d */ /* 0x000fea0003800000 */
.L_x_454:
        /* <DEDUP_REMOVED lines=15> */
.L_x_474:
        /* <DEDUP_REMOVED lines=33> */
[----:B------:R-:W-:-:S03]  /*1bd0*/  IMAD.WIDE.U32 R22, R3, c[0x0][0x1c0], R18 ;  /* 0x0000700003167a25 */ /* 0x000fc600078e0012 */
[----:B------:R-:W-:Y:S01]  /*1be0*/  IADD3 R21, R21, R15, RZ ;  /* 0x0000000f15157210 */ /* 0x000fe20007ffe0ff */
[----:B------:R-:W-:Y:S01]  /*1bf0*/  IMAD R27, R3, c[0x0][0x1c4], R28 ;  /* 0x00007100031b7a24 */ /* 0x000fe200078e021c */
[----:B------:R-:W-:-:S03]  /*1c00*/  LEA R14, P0, R22, c[0x0][0x170], 0x1 ;  /* 0x00005c00160e7a11 */ /* 0x000fc600078008ff */
[----:B------:R-:W-:-:S05]  /*1c10*/  IMAD.IADD R15, R23, 0x1, R27 ;  /* 0x00000001170f7824 */ /* 0x000fca00078e021b */
[----:B------:R-:W-:Y:S01]  /*1c20*/  LEA.HI.X R15, R22, c[0x0][0x174], R15, 0x1, P0 ;  /* 0x00005d00160f7a11 */ /* 0x000fe200000f0c0f */
[----:B--2---:R-:W-:Y:S02]  /*1c30*/  IMAD R23, R25, c[0x0][0x1a8], RZ ;  /* 0x00006a0019177a24 */ /* 0x004fe400078e02ff */
[----:B------:R-:W-:-:S04]  /*1c40*/  IMAD.WIDE.U32 R26, R24, c[0x0][0x1a8], R20 ;  /* 0x00006a00181a7a25 */ /* 0x000fc800078e0014 */
[----:B------:R-:W-:Y:S01]  /*1c50*/  IMAD R23, R24, c[0x0][0x1ac], R23 ;  /* 0x00006b0018177a24 */ /* 0x000fe200078e0217 */
[----:B------:R-:W-:Y:S01]  /*1c60*/  LEA R22, P0, R26, c[0x0][0x188], 0x1 ;  /* 0x000062001a167a11 */ /* 0x000fe200078008ff */
[----:B------:R-:W2:Y:S02]  /*1c70*/  LDG.E.U16 R24, [R14.64] ;  /* 0x000000040e187981 */ /* 0x000ea4000c1e1500 */
[----:B------:R-:W-:-:S05]  /*1c80*/  IMAD.IADD R23, R27, 0x1, R23 ;  /* 0x000000011b177824 */ /* 0x000fca00078e0217 */
        /* <DEDUP_REMOVED lines=9> */
[----:B------:R-:W-:-:S04]  /*1d20*/  IADD3 R24, P1, R18, 0x1, RZ ;  /* 0x0000000112187810 */ /* 0x000fc80007f3e0ff */
[----:B------:R-:W-:Y:S01]  /*1d30*/  IADD3.X R25, RZ, R19, RZ, P1, !PT ;  /* 0x00000013ff197210 */ /* 0x000fe20000ffe4ff */
        /* <DEDUP_REMOVED lines=14> */
[----:B---3--:R-:W-:Y:S02]  /*1e20*/  IMAD R23, R23, R28, R25 ;  /* 0x0000001c17177224 */ /* 0x008fe400078e0219 */
[----:B------:R-:W-:-:S03]  /*1e30*/  IMAD.X R25, RZ, RZ, R19, P1 ;  /* 0x000000ffff197224 */ /* 0x000fc600008e0613 */
[----:B------:R0:W-:Y:S01]  /*1e40*/  STG.E.U16 [R26.64], R23 ;  /* 0x000000171a007986 */ /* 0x0001e2000c101504 */
        /* <DEDUP_REMOVED lines=11> */
[----:B------:R-:W-:-:S05]  /*1f00*/  IADD3 R24, P0, R18, 0x3, RZ ;  /* 0x0000000312187810 */ /* 0x000fca0007f1e0ff */
[----:B------:R-:W-:Y:S02]  /*1f10*/  IMAD.X R25, RZ, RZ, R19, P0 ;  /* 0x000000ffff197224 */ /* 0x000fe400000e0613 */
[----:B--2---:R-:W-:-:S05]  /*1f20*/  IMAD R21, R12, R28, R21 ;  /* 0x0000001c0c157224 */ /* 0x004fca00078e0215 */
[----:B------:R0:W-:Y:S02]  /*1f30*/  STG.E.U16 [R22.64], R21 ;  /* 0x0000001516007986 */ /* 0x0001e4000c101504 */
.L_x_472:
[----:B------:R-:W-:Y:S05]  /*1f40*/  BSYNC B1 ;  /* 0x0000000000017941 */ /* 0x000fea0003800000 */
.L_x_471:
[----:B------:R-:W-:-:S04]  /*1f50*/  LOP3.LUT R15, RZ, R18, RZ, 0x33, !PT ;  /* 0x00000012ff0f7212 */ /* 0x000fc800078e33ff */
[----:B------:R-:W-:Y:S02]  /*1f60*/  IADD3 R12, P1, R6, R15, RZ ;  /* 0x0000000f060c7210 */ /* 0x000fe40007f3e0ff */
[----:B------:R-:W-:Y:S02]  /*1f70*/  LOP3.LUT R15, RZ, R19, RZ, 0x33, !PT ;  /* 0x00000013ff0f7212 */ /* 0x000fe400078e33ff */
[----:B------:R-:W-:-:S03]  /*1f80*/  ISETP.GE.U32.AND P0, PT, R12, 0x3, PT ;  /* 0x000000030c00780c */ /* 0x000fc60003f06070 */
[----:B------:R-:W-:-:S05]  /*1f90*/  IMAD.X R12, R7, 0x1, R15, P1 ;  /* 0x00000001070c7824 */ /* 0x000fca00008e060f */
[----:B------:R-:W-:-:S13]  /*1fa0*/  ISETP.GE.U32.AND.EX P0, PT, R12, RZ, PT, P0 ;  /* 0x000000ff0c00720c */ /* 0x000fda0003f06100 */
[----:B------:R-:W-:Y:S05]  /*1fb0*/  @!P0 BRA `(.L_x_470) ;  /* 0x000004b000008947 */ /* 0x000fea0003800000 */
[----:B------:R-:W1:Y:S01]  /*1fc0*/  LDC.U16 R16, c[0x0][0x190] ;  /* 0x00006400ff107b82 */ /* 0x000e620000000400 */
[----:B------:R-:W-:Y:S01]  /*1fd0*/  MOV R14, R8 ;  /* 0x00000008000e7202 */ /* 0x000fe20000000f00 */
[----:B------:R-:W-:Y:S02]  /*1fe0*/  IMAD R12, R4, c[0x0][0x198], RZ ;  /* 0x00006600040c7a24 */ /* 0x000fe400078e02ff */
[----:B------:R-:W-:Y:S02]  /*1ff0*/  IMAD.MOV.U32 R15, RZ, RZ, R5 ;  /* 0x000000ffff0f7224 */ /* 0x000fe400078e0005 */
[C---:B------:R-:W-:Y:S02]  /*2000*/  IMAD R19, R3.reuse, c[0x0][0x19c], R12 ;  /* 0x0000670003137a24 */ /* 0x040fe400078e020c */
[----:B------:R-:W-:-:S04]  /*2010*/  IMAD.WIDE.U32 R14, R3, c[0x0][0x198], R14 ;  /* 0x00006600030e7a25 */ /* 0x000fc800078e000e */
[----:B------:R-:W-:Y:S01]  /*2020*/  IMAD.IADD R19, R19, 0x1, R15 ;  /* 0x0000000113137824 */ /* 0x000fe200078e020f */
[----:B-1----:R-:W-:Y:S02]  /*2030*/  PRMT R12, R16, 0x9910, RZ ;  /* 0x00009910100c7816 */ /* 0x002fe400000000ff */
.L_x_473:
        /* <DEDUP_REMOVED lines=67> */
.L_x_470:
[----:B------:R-:W-:Y:S05]  /*2470*/  BSYNC B0 ;  /* 0x0000000000007941 */ /* 0x000fea0003800000 */
.L_x_469:
[----:B------:R-:W-:-:S04]  /*2480*/  IADD3 R3, P0, R3, 0x1, RZ ;  /* 0x0000000103037810 */ /* 0x000fc80007f1e0ff */
[----:B------:R-:W-:Y:S02]  /*2490*/  IADD3.X R4, RZ, R4, RZ, P0, !PT ;  /* 0x00000004ff047210 */ /* 0x000fe400007fe4ff */
        /* <DEDUP_REMOVED lines=12> */
.L_x_480:
        /* <DEDUP_REMOVED lines=11> */
[----:B01----:R-:W-:Y:S05]  /*2610*/  @!P0 BRA `(.L_x_476) ;  /* 0x00000a7000008947 */ /* 0x003fea0003800000 */
[-C--:B------:R-:W-:Y:S01]  /*2620*/  IADD3 R6, R12, -R16.reuse, RZ ;  /* 0x800000100c067210 */ /* 0x080fe20007ffe0ff */
[----:B------:R-:W-:Y:S01]  /*2630*/  IMAD R2, R0, c[0x0][0x198], RZ ;  /* 0x0000660000027a24 */ /* 0x000fe200078e02ff */
[----:B------:R-:W-:Y:S01]  /*2640*/  BSSY B1, `(.L_x_477) ;  /* 0x000004c000017945 */ /* 0x000fe20003800000 */
[----:B------:R-:W-:Y:S01]  /*2650*/  IMAD.MOV.U32 R8, RZ, RZ, R10 ;  /* 0x000000ffff087224 */ /* 0x000fe200078e000a */
[----:B------:R-:W-:Y:S01]  /*2660*/  LOP3.LUT R6, R6, 0x3, RZ, 0xc0, !PT ;  /* 0x0000000306067812 */ /* 0x000fe200078ec0ff */
[----:B------:R-:W-:Y:S02]  /*2670*/  IMAD.MOV.U32 R9, RZ, RZ, R7 ;  /* 0x000000ffff097224 */ /* 0x000fe400078e0007 */
[C---:B0-----:R-:W-:Y:S01]  /*2680*/  IMAD R21, R3.reuse, c[0x0][0x19c], R2 ;  /* 0x0000670003157a24 */ /* 0x041fe200078e0202 */
        /* <DEDUP_REMOVED lines=38> */
[----:B------:R-:W-:-:S04]  /*28f0*/  IMAD.X R9, RZ, RZ, R17, P1 ;  /* 0x000000ffff097224 */ /* 0x000fc800008e0611 */
[----:B------:R-:W-:Y:S05]  /*2900*/  @!P0 BRA `(.L_x_478) ;  /* 0x000001f000008947 */ /* 0x000fea0003800000 */
[----:B0-----:R-:W2:Y:S02]  /*2910*/  LDG.E.64 R24, [R18.64+0x8] ;  /* 0x0000080412187981 */ /* 0x001ea4000c1e1b00 */
[----:B--2---:R-:W-:Y:S02]  /*2920*/  IMAD R25, R25, c[0x0][0x1a8], RZ ;  /* 0x00006a0019197a24 */ /* 0x004fe400078e02ff */
[----:B------:R-:W-:-:S04]  /*2930*/  IMAD.WIDE.U32 R8, R24, c[0x0][0x1a8], R20 ;  /* 0x00006a0018087a25 */ /* 0x000fc800078e0014 */
[----:B------:R-:W-:Y:S01]  /*2940*/  IMAD R25, R24, c[0x0][0x1ac], R25 ;  /* 0x00006b0018197a24 */ /* 0x000fe200078e0219 */
[----:B------:R-:W-:-:S04]  /*2950*/  LEA R24, P0, R8, c[0x0][0x188], 0x1 ;  /* 0x0000620008187a11 */ /* 0x000fc800078008ff */
[----:B------:R-:W-:Y:S02]  /*2960*/  IADD3 R25, R9, R25, RZ ;  /* 0x0000001909197210 */ /* 0x000fe40007ffe0ff */
[----:B------:R-:W2:Y:S02]  /*2970*/  LDG.E.U16 R9, [R22.64+0x2] ;  /* 0x0000020416097981 */ /* 0x000ea4000c1e1500 */
        /* <DEDUP_REMOVED lines=20> */
[----:B------:R-:W-:-:S03]  /*2ac0*/  IADD3 R8, P0, R16, 0x3, RZ ;  /* 0x0000000310087810 */ /* 0x000fc60007f1e0ff */
[----:B--2---:R-:W-:-:S05]  /*2ad0*/  IMAD R19, R6, R2, R9 ;  /* 0x0000000206137224 */ /* 0x004fca00078e0209 */
[----:B------:R0:W-:Y:S01]  /*2ae0*/  STG.E.U16 [R24.64], R19 ;  /* 0x0000001318007986 */ /* 0x0001e2000c101504 */
[----:B------:R-:W-:-:S03]  /*2af0*/  IADD3.X R9, RZ, R17, RZ, P0, !PT ;  /* 0x00000011ff097210 */ /* 0x000fc600007fe4ff */
.L_x_478:
[----:B------:R-:W-:Y:S05]  /*2b00*/  BSYNC B1 ;  /* 0x0000000000017941 */ /* 0x000fea0003800000 */
.L_x_477:
[----:B0-----:R-:W-:Y:S02]  /*2b10*/  LOP3.LUT R19, RZ, R16, RZ, 0x33, !PT ;  /* 0x00000010ff137212 */ /* 0x001fe400078e33ff */
[----:B------:R-:W-:Y:S02]  /*2b20*/  LOP3.LUT R17, RZ, R17, RZ, 0x33, !PT ;  /* 0x00000011ff117212 */ /* 0x000fe400078e33ff */
[----:B------:R-:W-:-:S04]  /*2b30*/  IADD3 R2, P1, R12, R19, RZ ;  /* 0x000000130c027210 */ /* 0x000fc80007f3e0ff */
[----:B------:R-:W-:Y:S01]  /*2b40*/  ISETP.GE.U32.AND P0, PT, R2, 0x3, PT ;  /* 0x000000030200780c */ /* 0x000fe20003f06070 */
[----:B------:R-:W-:-:S05]  /*2b50*/  IMAD.X R2, R13, 0x1, R17, P1 ;  /* 0x000000010d027824 */ /* 0x000fca00008e0611 */
[----:B------:R-:W-:-:S13]  /*2b60*/  ISETP.GE.U32.AND.EX P0, PT, R2, RZ, PT, P0 ;  /* 0x000000ff0200720c */ /* 0x000fda0003f06100 */
[----:B------:R-:W-:Y:S05]  /*2b70*/  @!P0 BRA `(.L_x_476) ;  /* 0x0000051000008947 */ /* 0x000fea0003800000 */
[----:B------:R-:W0:Y:S01]  /*2b80*/  LDC.U16 R20, c[0x0][0x190] ;  /* 0x00006400ff147b82 */ /* 0x000e220000000400 */
[C---:B------:R-:W-:Y:S02]  /*2b90*/  IMAD R2, R0.reuse, c[0x0][0x1c0], RZ ;  /* 0x0000700000027a24 */ /* 0x040fe400078e02ff */
[----:B------:R-:W-:Y:S02]  /*2ba0*/  IMAD R6, R0, c[0x0][0x1b8], RZ ;  /* 0x00006e0000067a24 */ /* 0x000fe400078e02ff */
[----:B------:R-:W-:-:S04]  /*2bb0*/  IMAD.WIDE.U32 R16, R3, c[0x0][0x1c0], R8 ;  /* 0x0000700003107a25 */ /* 0x000fc800078e0008 */
[----:B------:R-:W-:-:S04]  /*2bc0*/  IMAD.WIDE.U32 R18, R3, c[0x0][0x1b8], R8 ;  /* 0x00006e0003127a25 */ /* 0x000fc800078e0008 */
[C---:B------:R-:W-:Y:S02]  /*2bd0*/  IMAD R23, R3.reuse, c[0x0][0x1c4], R2 ;  /* 0x0000710003177a24 */ /* 0x040fe400078e0202 */
[----:B------:R-:W-:Y:S01]  /*2be0*/  IMAD R25, R3, c[0x0][0x1bc], R6 ;  /* 0x00006f0003197a24 */ /* 0x000fe200078e0206 */
[----:B------:R-:W-:Y:S01]  /*2bf0*/  LEA R6, P0, R16, c[0x0][0x170], 0x1 ;  /* 0x00005c0010067a11 */ /* 0x000fe200078008ff */
[----:B------:R-:W-:-:S03]  /*2c00*/  IMAD.IADD R23, R23, 0x1, R17 ;  /* 0x0000000117177824 */ /* 0x000fc600078e0211 */
[----:B------:R-:W-:Y:S02]  /*2c10*/  IADD3 R17, R25, R19, RZ ;  /* 0x0000001319117210 */ /* 0x000fe40007ffe0ff */
[----:B------:R-:W-:Y:S02]  /*2c20*/  IADD3 R6, P1, R6, 0x4, RZ ;  /* 0x0000000406067810 */ /* 0x000fe40007f3e0ff */
[----:B0-----:R-:W-:Y:S02]  /*2c30*/  PRMT R2, R20, 0x9910, RZ ;  /* 0x0000991014027816 */ /* 0x001fe400000000ff */
[----:B------:R-:W-:Y:S02]  /*2c40*/  LEA R20, P2, R18, c[0x0][0x180], 0x3 ;  /* 0x0000600012147a11 */ /* 0x000fe400078418ff */
[----:B------:R-:W-:Y:S02]  /*2c50*/  LEA.HI.X R16, R16, c[0x0][0x174], R23, 0x1, P0 ;  /* 0x00005d0010107a11 */ /* 0x000fe400000f0c17 */
[----:B------:R-:W-:-:S02]  /*2c60*/  IADD3 R20, P3, R20, 0x10, RZ ;  /* 0x0000001014147810 */ /* 0x000fc40007f7e0ff */
[----:B------:R-:W-:Y:S01]  /*2c70*/  LEA.HI.X R17, R18, c[0x0][0x184], R17, 0x3, P2 ;  /* 0x0000610012117a11 */ /* 0x000fe200010f1c11 */
[----:B------:R-:W-:-:S04]  /*2c80*/  IMAD.X R25, RZ, RZ, R16, P1 ;  /* 0x000000ffff197224 */ /* 0x000fc800008e0610 */
[----:B------:R-:W-:Y:S02]  /*2c90*/  IMAD.X R17, RZ, RZ, R17, P3 ;  /* 0x000000ffff117224 */ /* 0x000fe400018e0611 */
.L_x_479:
[----:B------:R-:W-:-:S05]  /*2ca0*/  MOV R16, R20 ;  /* 0x0000001400107202 */ /* 0x000fca0000000f00 */
[----:B------:R-:W2:Y:S01]  /*2cb0*/  LDG.E.64 R18, [R16.64+-0x10] ;  /* 0xfffff00410127981 */ /* 0x000ea2000c1e1b00 */
[----:B------:R-:W-:Y:S02]  /*2cc0*/  IMAD.MOV.U32 R20, RZ, RZ, R14 ;  /* 0x000000ffff147224 */ /* 0x000fe400078e000e */
[----:B--2---:R-:W-:Y:S02]  /*2cd0*/  IMAD R19, R19, c[0x0][0x1a8], RZ ;  /* 0x00006a0013137a24 */ /* 0x004fe400078e02ff */
[----:B-1----:R-:W-:-:S04]  /*2ce0*/  IMAD.WIDE.U32 R22, R18, c[0x0][0x1a8], R20 ;  /* 0x00006a0012167a25 */ /* 0x002fc800078e0014 */
[----:B------:R-:W-:Y:S01]  /*2cf0*/  IMAD R27, R18, c[0x0][0x1ac], R19 ;  /* 0x00006b00121b7a24 */ /* 0x000fe200078e0213 */
[----:B------:R-:W-:Y:S01]  /*2d00*/  MOV R19, R25 ;  /* 0x0000001900137202 */ /* 0x000fe20000000f00 */
[----:B------:R-:W-:Y:S01]  /*2d10*/  IMAD.MOV.U32 R18, RZ, RZ, R6 ;  /* 0x000000ffff127224 */ /* 0x000fe200078e0006 */
[----:B------:R-:W-:Y:S01]  /*2d20*/  LEA R28, P0, R22, c[0x0][0x188], 0x1 ;  /* 0x00006200161c7a11 */ /* 0x000fe200078008ff */
[----:B------:R-:W-:-:S03]  /*2d30*/  IMAD.IADD R23, R23, 0x1, R27 ;  /* 0x0000000117177824 */ /* 0x000fc600078e021b */
[----:B------:R-:W2:Y:S02]  /*2d40*/  LDG.E.U16 R6, [R18.64+-0x4] ;  /* 0xfffffc0412067981 */ /* 0x000ea4000c1e1500 */
[----:B------:R-:W-:-:S05]  /*2d50*/  LEA.HI.X R29, R22, c[0x0][0x18c], R23, 0x1, P0 ;  /* 0x00006300161d7a11 */ /* 0x000fca00000f0c17 */
[----:B------:R-:W3:Y:S01]  /*2d60*/  LDG.E.U16 R23, [R28.64] ;  /* 0x000000041c177981 */ /* 0x000ee2000c1e1500 */
[----:B--2---:R-:W-:-:S05]  /*2d70*/  PRMT R6, R6, 0x9910, RZ ;  /* 0x0000991006067816 */ /* 0x004fca00000000ff */
[----:B---3--:R-:W-:-:S05]  /*2d80*/  IMAD R6, R6, R2, R23 ;  /* 0x0000000206067224 */ /* 0x008fca00078e0217 */
[----:B------:R0:W-:Y:S04]  /*2d90*/  STG.E.U16 [R28.64], R6 ;  /* 0x000000061c007986 */ /* 0x0001e8000c101504 */
[----:B------:R-:W2:Y:S02]  /*2da0*/  LDG.E.64 R24, [R16.64+-0x8] ;  /* 0xfffff80410187981 */ /* 0x000ea4000c1e1b00 */
[----:B--2---:R-:W-:Y:S02]  /*2db0*/  IMAD R25, R25, c[0x0][0x1a8], RZ ;  /* 0x00006a0019197a24 */ /* 0x004fe400078e02ff */
[----:B------:R-:W-:-:S04]  /*2dc0*/  IMAD.WIDE.U32 R22, R24, c[0x0][0x1a8], R20 ;  /* 0x00006a0018167a25 */ /* 0x000fc800078e0014 */
[----:B------:R-:W-:Y:S01]  /*2dd0*/  IMAD R25, R24, c[0x0][0x1ac], R25 ;  /* 0x00006b0018197a24 */ /* 0x000fe200078e0219 */
[----:B------:R-:W-:-:S03]  /*2de0*/  LEA R26, P0, R22, c[0x0][0x188], 0x1 ;  /* 0x00006200161a7a11 */ /* 0x000fc600078008ff */
[----:B------:R-:W-:Y:S02]  /*2df0*/  IMAD.IADD R25, R23, 0x1, R25 ;  /* 0x0000000117197824 */ /* 0x000fe400078e0219 */
[----:B------:R-:W2:Y:S03]  /*2e00*/  LDG.E.U16 R23, [R18.64+-0x2] ;  /* 0xfffffe0412177981 */ /* 0x000ea6000c1e1500 */
[----:B------:R-:W-:-:S05]  /*2e10*/  LEA.HI.X R27, R22, c[0x0][0x18c], R25, 0x1, P0 ;  /* 0x00006300161b7a11 */ /* 0x000fca00000f0c19 */
[----:B------:R-:W3:Y:S01]  /*2e20*/  LDG.E.U16 R25, [R26.64] ;  /* 0x000000041a197981 */ /* 0x000ee2000c1e1500 */
[----:B--2---:R-:W-:-:S04]  /*2e30*/  PRMT R23, R23, 0x9910, RZ ;  /* 0x0000991017177816 */ /* 0x004fc800000000ff */
[----:B0-----:R-:W-:-:S05]  /*2e40*/  MOV R29, R23 ;  /* 0x00000017001d7202 */ /* 0x001fca0000000f00 */
[----:B---3--:R-:W-:-:S05]  /*2e50*/  IMAD R29, R29, R2, R25 ;  /* 0x000000021d1d7224 */ /* 0x008fca00078e0219 */
        /* <DEDUP_REMOVED lines=25> */
[----:B------:R-:W-:Y:S01]  /*2ff0*/  IMAD.X R9, RZ, RZ, R9, P0 ;  /* 0x000000ffff097224 */ /* 0x000fe200000e0609 */
[----:B------:R-:W-:-:S04]  /*3000*/  ISETP.GE.U32.AND P0, PT, R8, R12, PT ;  /* 0x0000000c0800720c */ /* 0x000fc80003f06070 */
[----:B------:R-:W-:Y:S02]  /*3010*/  ISETP.GE.AND.EX P0, PT, R9, R13, PT, P0 ;  /* 0x0000000d0900720c */ /* 0x000fe40003f06300 */
[----:B------:R-:W-:-:S05]  /*3020*/  IADD3 R20, P2, R16, 0x20, RZ ;  /* 0x0000002010147810 */ /* 0x000fca0007f5e0ff */
[----:B------:R-:W-:Y:S02]  /*3030*/  IMAD.X R17, RZ, RZ, R17, P2 ;  /* 0x000000ffff117224 */ /* 0x000fe400010e0611 */
[----:B--2---:R-:W-:-:S05]  /*3040*/  IMAD R27, R6, R2, R27 ;  /* 0x00000002061b7224 */ /* 0x004fca00078e021b */
[----:B------:R1:W-:Y:S01]  /*3050*/  STG.E.U16 [R22.64], R27 ;  /* 0x0000001b16007986 */ /* 0x0003e2000c101504 */
[----:B------:R-:W-:-:S04]  /*3060*/  IADD3 R6, P1, R18, 0x8, RZ ;  /* 0x0000000812067810 */ /* 0x000fc80007f3e0ff */
[----:B0-----:R-:W-:Y:S01]  /*3070*/  IADD3.X R25, RZ, R19, RZ, P1, !PT ;  /* 0x00000013ff197210 */ /* 0x001fe20000ffe4ff */
[----:B------:R-:W-:Y:S05]  /*3080*/  @!P0 BRA `(.L_x_479) ;  /* 0xfffffc1000008947 */ /* 0x000fea000383ffff */
.L_x_476:
[----:B------:R-:W-:Y:S05]  /*3090*/  BSYNC B0 ;  /* 0x0000000000007941 */ /* 0x000fea0003800000 */
.L_x_475:
[----:B------:R-:W-:-:S04]  /*30a0*/  IADD3 R3, P0, R3, 0x1, RZ ;  /* 0x0000000103037810 */ /* 0x000fc80007f1e0ff */
[----:B------:R-:W-:Y:S02]  /*30b0*/  IADD3.X R0, RZ, R0, RZ, P0, !PT ;  /* 0x00000000ff007210 */ /* 0x000fe400007fe4ff */
[----:B------:R-:W-:-:S04]  /*30c0*/  ISETP.GE.U32.AND P0, PT, R3, c[0x0][0x1c8], PT ;  /* 0x0000720003007a0c */ /* 0x000fc80003f06070 */
[----:B------:R-:W-:-:S13]  /*30d0*/  ISETP.GE.AND.EX P0, PT, R0, c[0x0][0x1cc], PT, P0 ;  /* 0x0000730000007a0c */ /* 0x000fda0003f06300 */
[----:B------:R-:W-:Y:S05]  /*30e0*/  @!P0 BRA `(.L_x_480) ;  /* 0xfffff47000008947 */ /* 0x000fea000383ffff */
[----:B------:R-:W-:Y:S05]  /*30f0*/  EXIT ;  /* 0x000000000000794d */ /* 0x000fea0003800000 */
.L_x_481:
        /* <DEDUP_REMOVED lines=16> */
.L_x_8926:


//--------------------- .text._ZN3cub17CUB_300001_SM_8006detail8for_each13static_kernelINS2_12policy_hub_t12policy_500_tElNS2_12op_wrapper_tIlZZZZZN2at6native36add_out_dense_sparse_compressed_cudaERNS7_6TensorERKS9_SC_RKN3c106ScalarEENKUlvE_clEvENKUlvE3_clEvENKUlvE_clEvENKUlvE_clEvEUllE_N6thrust23THRUST_300001_SM_800_NS17counting_iteratorIlNSN_11use_defaultESP_SP_EEEEEEvT0_T1_ --------------------------
	.section	.text._ZN3cub17CUB_300001_SM_8006detail8for_each13static_kernelINS2_12policy_hub_t12policy_500_tElNS2_12op_wrapper_tIlZZZZZN2at6native36add_out_dense_sparse_compressed_cudaERNS7_6TensorERKS9_SC_RKN3c106ScalarEENKUlvE_clEvENKUlvE3_clEvENKUlvE_clEvENKUlvE_clEvEUllE_N6thrust23THRUST_300001_SM_800_NS17counting_iteratorIlNSN_11use_defaultESP_SP_EEEEEEvT0_T1_,"ax",@progbits
	.sectioninfo	@"SHI_REGISTERS=32"
	.align	128
        .global         _ZN3cub17CUB_300001_SM_8006detail8for_each13static_kernelINS2_12policy_hub_t12policy_500_tElNS2_12op_wrapper_tIlZZZZZN2at6native36add_out_dense_sparse_compressed_cudaERNS7_6TensorERKS9_SC_RKN3c106ScalarEENKUlvE_clEvENKUlvE3_clEvENKUlvE_clEvENKUlvE_clEvEUllE_N6thrust23THRUST_300001_SM_800_NS17counting_iteratorIlNSN_11use_defaultESP_SP_EEEEEEvT0_T1_
        .type           _ZN3cub17CUB_300001_SM_8006detail8for_each13static_kernelINS2_12policy_hub_t12policy_500_tElNS2_12op_wrapper_tIlZZZZZN2at6native36add_out_dense_sparse_compressed_cudaERNS7_6TensorERKS9_SC_RKN3c106ScalarEENKUlvE_clEvENKUlvE3_clEvENKUlvE_clEvENKUlvE_clEvEUllE_N6thrust23THRUST_300001_SM_800_NS17counting_iteratorIlNSN_11use_defaultESP_SP_EEEEEEvT0_T1_,@function
        .size           _ZN3cub17CUB_300001_SM_8006detail8for_each13static_kernelINS2_12policy_hub_t12policy_500_tElNS2_12op_wrapper_tIlZZZZZN2at6native36add_out_dense_sparse_compressed_cudaERNS7_6TensorERKS9_SC_RKN3c106ScalarEENKUlvE_clEvENKUlvE3_clEvENKUlvE_clEvENKUlvE_clEvEUllE_N6thrust23THRUST_300001_SM_800_NS17counting_iteratorIlNSN_11use_defaultESP_SP_EEEEEEvT0_T1_,(.L_x_8927 - _ZN3cub17CUB_300001_SM_8006detail8for_each13static_kernelINS2_12policy_hub_t12policy_500_tElNS2_12op_wrapper_tIlZZZZZN2at6native36add_out_dense_sparse_compressed_cudaERNS7_6TensorERKS9_SC_RKN3c106ScalarEENKUlvE_clEvENKUlvE3_clEvENKUlvE_clEvENKUlvE_clEvEUllE_N6thrust23THRUST_300001_SM_800_NS17counting_iteratorIlNSN_11use_defaultESP_SP_EEEEEEvT0_T1_)
        .other          _ZN3cub17CUB_300001_SM_8006detail8for_each13static_kernelINS2_12policy_hub_t12policy_500_tElNS2_12op_wrapper_tIlZZZZZN2at6native36add_out_dense_sparse_compressed_cudaERNS7_6TensorERKS9_SC_RKN3c106ScalarEENKUlvE_clEvENKUlvE3_clEvENKUlvE_clEvENKUlvE_clEvEUllE_N6thrust23THRUST_300001_SM_800_NS17counting_iteratorIlNSN_11use_defaultESP_SP_EEEEEEvT0_T1_,@"STO_CUDA_ENTRY STV_DEFAULT"
_ZN3cub17CUB_300001_SM_8006detail8for_each13static_kernelINS2_12policy_hub_t12policy_500_tElNS2_12op_wrapper_tIlZZZZZN2at6native36add_out_dense_sparse_compressed_cudaERNS7_6TensorERKS9_SC_RKN3c106ScalarEENKUlvE_clEvENKUlvE3_clEvENKUlvE_clEvENKUlvE_clEvEUllE_N6thrust23THRUST_300001_SM_800_NS17counting_iteratorIlNSN_11use_defaultESP_SP_EEEEEEvT0_T1_:
.text._ZN3cub17CUB_300001_SM_8006detail8for_each13static_kernelINS2_12policy_hub_t12policy_500_tElNS2_12op_wrapper_tIlZZZZZN2at6native36add_out_dense_sparse_compressed_cudaERNS7_6TensorERKS9_SC_RKN3c106ScalarEENKUlvE_clEvENKUlvE3_clEvENKUlvE_clEvENKUlvE_clEvEUllE_N6thrust23THRUST_300001_SM_800_NS17counting_iteratorIlNSN_11use_defaultESP_SP_EEEEEEvT0_T1_:
        /* <DEDUP_REMOVED lines=24> */
[----:B------:R-:W-:-:S04]  /*0180*/  IADD3.X R9, RZ, R4, RZ, P0, !PT ;  /* 0x00000004ff097210 */ /* 0x000fc800007fe4ff */
.L_x_490:
        /* <DEDUP_REMOVED lines=43> */
[----:B------:R-:W-:Y:S01]  /*0440*/  IMAD R23, R23, c[0x0][0x1ac], R22 ;  /* 0x00006b0017177a24 */ /* 0x000fe200078e0216 */
[----:B------:R-:W-:-:S03]  /*0450*/  LEA R22, P0, R20, c[0x0][0x188], 0x1 ;  /* 0x0000620014167a11 */ /* 0x000fc600078008ff */
[----:B------:R-:W-:Y:S02]  /*0460*/  IMAD.IADD R23, R21, 0x1, R23 ;  /* 0x0000000115177824 */ /* 0x000fe400078e0217 */
[----:B------:R-:W2:Y:S03]  /*0470*/  LDG.E.U16 R21, [R16.64] ;  /* 0x0000000410157981 */ /* 0x000ea6000c1e1500 */
[----:B------:R-:W-:-:S05]  /*0480*/  LEA.HI.X R23, R20, c[0x0][0x18c], R23, 0x1, P0 ;  /* 0x0000630014177a11 */ /* 0x000fca00000f0c17 */
[----:B------:R-:W3:Y:S01]  /*0490*/  LDG.E.U16 R20, [R22.64] ;  /* 0x0000000416147981 */ /* 0x000ee2000c1e1500 */
[----:B------:R-:W0:Y:S01]  /*04a0*/  LDC.U16 R25, c[0x0][0x190] ;  /* 0x00006400ff197b82 */ /* 0x000e220000000400 */
[----:B------:R-:W-:Y:S02]  /*04b0*/  ISETP.NE.AND P0, PT, R24, 0x1, PT ;  /* 0x000000011800780c */ /* 0x000fe40003f05270 */
[----:B------:R-:W-:Y:S02]  /*04c0*/  IADD3 R26, R18, 0x1, RZ ;  /* 0x00000001121a7810 */ /* 0x000fe40007ffe0ff */
[----:B0-----:R-:W-:Y:S02]  /*04d0*/  PRMT R25, R25, 0x9910, RZ ;  /* 0x0000991019197816 */ /* 0x001fe400000000ff */
[----:B--2---:R-:W-:-:S05]  /*04e0*/  PRMT R21, R21, 0x9910, RZ ;  /* 0x0000991015157816 */ /* 0x004fca00000000ff */
[----:B---3--:R-:W-:-:S05]  /*04f0*/  IMAD R21, R25, R21, R20 ;  /* 0x0000001519157224 */ /* 0x008fca00078e0214 */
        /* <DEDUP_REMOVED lines=10> */
[----:B------:R-:W2:Y:S04]  /*05a0*/  LDG.E.U16 R20, [R16.64+0x2] ;  /* 0x0000020410147981 */ /* 0x000ea8000c1e1500 */
[----:B------:R-:W3:Y:S01]  /*05b0*/  LDG.E.U16 R26, [R22.64] ;  /* 0x00000004161a7981 */ /* 0x000ee2000c1e1500 */
[----:B------:R-:W-:Y:S02]  /*05c0*/  ISETP.NE.AND P0, PT, R24, 0x2, PT ;  /* 0x000000021800780c */ /* 0x000fe40003f05270 */
[----:B--2---:R-:W-:-:S05]  /*05d0*/  PRMT R21, R20, 0x9910, RZ ;  /* 0x0000991014157816 */ /* 0x004fca00000000ff */
[----:B---3--:R-:W-:Y:S01]  /*05e0*/  IMAD R21, R25, R21, R26 ;  /* 0x0000001519157224 */ /* 0x008fe200078e021a */
[----:B------:R-:W-:-:S04]  /*05f0*/  IADD3 R26, R18, 0x2, RZ ;  /* 0x00000002121a7810 */ /* 0x000fc80007ffe0ff */
[----:B------:R0:W-:Y:S01]  /*0600*/  STG.E.U16 [R22.64], R21 ;  /* 0x0000001516007986 */ /* 0x0001e2000c101504 */
        /* <DEDUP_REMOVED lines=11> */
[----:B---3--:R-:W-:Y:S02]  /*06c0*/  PRMT R14, R16, 0x9910, RZ ;  /* 0x00009910100e7816 */ /* 0x008fe400000000ff */
[----:B------:R-:W-:-:S03]  /*06d0*/  IADD3 R26, R18, 0x3, RZ ;  /* 0x00000003121a7810 */ /* 0x000fc60007ffe0ff */
[----:B--2---:R-:W-:-:S05]  /*06e0*/  IMAD R25, R25, R14, R12 ;  /* 0x0000000e19197224 */ /* 0x004fca00078e020c */
[----:B------:R0:W-:Y:S02]  /*06f0*/  STG.E.U16 [R22.64], R25 ;  /* 0x0000001916007986 */ /* 0x0001e4000c101504 */
.L_x_488:
[----:B------:R-:W-:Y:S05]  /*0700*/  BSYNC B2 ;  /* 0x0000000000027941 */ /* 0x000fea0003800000 */
.L_x_487:
[----:B------:R-:W-:-:S05]  /*0710*/  LOP3.LUT R12, RZ, R18, RZ, 0x33, !PT ;  /* 0x00000012ff0c7212 */ /* 0x000fca00078e33ff */
[----:B------:R-:W-:-:S05]  /*0720*/  IMAD.IADD R12, R7, 0x1, R12 ;  /* 0x00000001070c7824 */ /* 0x000fca00078e020c */
[----:B------:R-:W-:-:S13]  /*0730*/  ISETP.GE.U32.AND P0, PT, R12, 0x3, PT ;  /* 0x000000030c00780c */ /* 0x000fda0003f06070 */
[----:B------:R-:W-:Y:S05]  /*0740*/  @!P0 BRA `(.L_x_486) ;  /* 0x0000047000008947 */ /* 0x000fea0003800000 */
[----:B------:R-:W1:Y:S02]  /*0750*/  LDC.U16 R12, c[0x0][0x190] ;  /* 0x00006400ff0c7b82 */ /* 0x000e640000000400 */
[----:B-1----:R-:W-:-:S06]  /*0760*/  PRMT R24, R12, 0x9910, RZ ;  /* 0x000099100c187816 */ /* 0x002fcc00000000ff */
.L_x_489:
[----:B------:R-:W-:Y:S01]  /*0770*/  SHF.R.S32.HI R27, RZ, 0x1f, R26 ;  /* 0x0000001fff1b7819 */ /* 0x000fe2000001141a */
[----:B------:R-:W-:-:S04]  /*0780*/  IMAD R12, R6, c[0x0][0x1b8], RZ ;  /* 0x00006e00060c7a24 */ /* 0x000fc800078e02ff */
[C---:B------:R-:W-:Y:S02]  /*0790*/  IMAD R17, R5.reuse, c[0x0][0x1bc], R12 ;  /* 0x00006f0005117a24 */ /* 0x040fe400078e020c */
[----:B------:R-:W-:-:S04]  /*07a0*/  IMAD.WIDE.U32 R14, R5, c[0x0][0x1b8], R26 ;  /* 0x00006e00050e7a25 */ /* 0x000fc800078e001a */
[----:B------:R-:W-:Y:S01]  /*07b0*/  IMAD.IADD R15, R17, 0x1, R15 ;  /* 0x00000001110f7824 */ /* 0x000fe200078e020f */
[----:B------:R-:W-:-:S04]  /*07c0*/  LEA R16, P0, R14, c[0x0][0x180], 0x2 ;  /* 0x000060000e107a11 */ /* 0x000fc800078010ff */
[----:B------:R-:W-:-:S05]  /*07d0*/  LEA.HI.X R17, R14, c[0x0][0x184], R15, 0x2, P0 ;  /* 0x000061000e117a11 */ /* 0x000fca00000f140f */
[----:B0-----:R-:W2:Y:S01]  /*07e0*/  LDG.E R21, [R16.64] ;  /* 0x0000000410157981 */ /* 0x001ea2000c1e1900 */
[----:B------:R-:W-:Y:S02]  /*07f0*/  IMAD R12, R6, c[0x0][0x1c0], RZ ;  /* 0x00007000060c7a24 */ /* 0x000fe400078e02ff */
[----:B------:R-:W-:-:S04]  /*0800*/  IMAD.WIDE.U32 R18, R5, c[0x0][0x1c0], R26 ;  /* 0x0000700005127a25 */ /* 0x000fc800078e001a */
[----:B------:R-:W-:Y:S01]  /*0810*/  IMAD R15, R5, c[0x0][0x1c4], R12 ;  /* 0x00007100050f7a24 */ /* 0x000fe200078e020c */
[----:B------:R-:W-:-:S03]  /*0820*/  LEA R14, P0, R18, c[0x0][0x170], 0x1 ;  /* 0x00005c00120e7a11 */ /* 0x000fc600078008ff */
[----:B------:R-:W-:-:S05]  /*0830*/  IMAD.IADD R15, R15, 0x1, R19 ;  /* 0x000000010f0f7824 */ /* 0x000fca00078e0213 */
[----:B------:R-:W-:Y:S02]  /*0840*/  LEA.HI.X R15, R18, c[0x0][0x174], R15, 0x1, P0 ;  /* 0x00005d00120f7a11 */ /* 0x000fe400000f0c0f */
[----:B--2---:R-:W-:-:S05]  /*0850*/  SHF.R.S32.HI R12, RZ, 0x1f, R21 ;  /* 0x0000001fff0c7819 */ /* 0x004fca0000011415 */
[----:B------:R-:W-:Y:S01]  /*0860*/  IMAD R20, R12, c[0x0][0x1a8], RZ ;  /* 0x00006a000c147a24 */ /* 0x000fe200078e02ff */
[----:B------:R-:W-:-:S05]  /*0870*/  MOV R12, R10 ;  /* 0x0000000a000c7202 */ /* 0x000fca0000000f00 */
[----:B------:R-:W-:-:S04]  /*0880*/  IMAD.WIDE.U32 R18, R21, c[0x0][0x1a8], R12 ;  /* 0x00006a0015127a25 */ /* 0x000fc800078e000c */
[----:B------:R-:W-:Y:S01]  /*0890*/  IMAD R21, R21, c[0x0][0x1ac], R20 ;  /* 0x00006b0015157a24 */ /* 0x000fe200078e0214 */
[----:B------:R-:W-:-:S03]  /*08a0*/  LEA R22, P0, R18, c[0x0][0x188], 0x1 ;  /* 0x0000620012167a11 */ /* 0x000fc600078008ff */
[----:B------:R-:W-:Y:S02]  /*08b0*/  IMAD.IADD R21, R19, 0x1, R21 ;  /* 0x0000000113157824 */ /* 0x000fe400078e0215 */
[----:B------:R-:W2:Y:S03]  /*08c0*/  LDG.E.U16 R19, [R14.64] ;  /* 0x000000040e137981 */ /* 0x000ea6000c1e1500 */
[----:B------:R-:W-:-:S05]  /*08d0*/  LEA.HI.X R23, R18, c[0x0][0x18c], R21, 0x1, P0 ;  /* 0x0000630012177a11 */ /* 0x000fca00000f0c15 */
[----:B------:R-:W3:Y:S01]  /*08e0*/  LDG.E.U16 R21, [R22.64] ;  /* 0x0000000416157981 */ /* 0x000ee2000c1e1500 */
[----:B--2---:R-:W-:-:S05]  /*08f0*/  PRMT R25, R19, 0x9910, RZ ;  /* 0x0000991013197816 */ /* 0x004fca00000000ff */
[----:B---3--:R-:W-:-:S05]  /*0900*/  IMAD R25, R24, R25, R21 ;  /* 0x0000001918197224 */ /* 0x008fca00078e0215 */
[----:B------:R0:W-:Y:S04]  /*0910*/  STG.E.U16 [R22.64], R25 ;  /* 0x0000001916007986 */ /* 0x0001e8000c101504 */
[----:B------:R-:W2:Y:S02]  /*0920*/  LDG.E R21, [R16.64+0x4] ;  /* 0x0000040410157981 */ /* 0x000ea4000c1e1900 */
[----:B--2---:R-:W-:-:S05]  /*0930*/  SHF.R.S32.HI R18, RZ, 0x1f, R21 ;  /* 0x0000001fff127819 */ /* 0x004fca0000011415 */
[----:B------:R-:W-:Y:S02]  /*0940*/  IMAD R20, R18, c[0x0][0x1a8], RZ ;  /* 0x00006a0012147a24 */ /* 0x000fe400078e02ff */
        /* <DEDUP_REMOVED lines=8> */
[----:B---3--:R-:W-:-:S05]  /*09d0*/  IMAD R27, R24, R18, R27 ;  /* 0x00000012181b7224 */ /* 0x008fca00078e021b */
[----:B------:R1:W-:Y:S04]  /*09e0*/  STG.E.U16 [R20.64], R27 ;  /* 0x0000001b14007986 */ /* 0x0003e8000c101504 */
[----:B0-----:R-:W2:Y:S02]  /*09f0*/  LDG.E R23, [R16.64+0x8] ;  /* 0x0000080410177981 */ /* 0x001ea4000c1e1900 */
        /* <DEDUP_REMOVED lines=12> */
[----:B------:R-:W2:Y:S04]  /*0ac0*/  LDG.E R17, [R16.64+0xc] ;  /* 0x00000c0410117981 */ /* 0x000ea8000c1e1900 */
[----:B------:R-:W3:Y:S01]  /*0ad0*/  LDG.E.U16 R14, [R14.64+0x6] ;  /* 0x000006040e0e7981 */ /* 0x000ee2000c1e1500 */
[----:B--2---:R-:W-:-:S05]  /*0ae0*/  SHF.R.S32.HI R18, RZ, 0x1f, R17 ;  /* 0x0000001fff127819 */ /* 0x004fca0000011411 */
[----:B-1----:R-:W-:Y:S02]  /*0af0*/  IMAD R20, R18, c[0x0][0x1a8], RZ ;  /* 0x00006a0012147a24 */ /* 0x002fe400078e02ff */
[----:B------:R-:W-:-:S04]  /*0b00*/  IMAD.WIDE.U32 R18, R17, c[0x0][0x1a8], R12 ;  /* 0x00006a0011127a25 */ /* 0x000fc800078e000c */
[----:B------:R-:W-:Y:S01]  /*0b10*/  IMAD R21, R17, c[0x0][0x1ac], R20 ;  /* 0x00006b0011157a24 */ /* 0x000fe200078e0214 */
[----:B------:R-:W-:-:S03]  /*0b20*/  LEA R20, P0, R18, c[0x0][0x188], 0x1 ;  /* 0x0000620012147a11 */ /* 0x000fc600078008ff */
[----:B------:R-:W-:-:S05]  /*0b30*/  IMAD.IADD R19, R19, 0x1, R21 ;  /* 0x0000000113137824 */ /* 0x000fca00078e0215 */
[----:B------:R-:W-:-:S05]  /*0b40*/  LEA.HI.X R21, R18, c[0x0][0x18c], R19, 0x1, P0 ;  /* 0x0000630012157a11 */ /* 0x000fca00000f0c13 */
[----:B------:R-:W2:Y:S01]  /*0b50*/  LDG.E.U16 R19, [R20.64] ;  /* 0x0000000414137981 */ /* 0x000ea2000c1e1500 */
[----:B---3--:R-:W-:Y:S02]  /*0b60*/  PRMT R12, R14, 0x9910, RZ ;  /* 0x000099100e0c7816 */ /* 0x008fe400000000ff */
[----:B------:R-:W-:-:S04]  /*0b70*/  IADD3 R26, R26, 0x4, RZ ;  /* 0x000000041a1a7810 */ /* 0x000fc80007ffe0ff */
[----:B------:R-:W-:Y:S01]  /*0b80*/  ISETP.GE.AND P0, PT, R26, R7, PT ;  /* 0x000000071a00720c */ /* 0x000fe20003f06270 */
[----:B--2---:R-:W-:-:S05]  /*0b90*/  IMAD R19, R24, R12, R19 ;  /* 0x0000000c18137224 */ /* 0x004fca00078e0213 */
[----:B------:R0:W-:Y:S07]  /*0ba0*/  STG.E.U16 [R20.64], R19 ;  /* 0x0000001314007986 */ /* 0x0001ee000c101504 */
[----:B------:R-:W-:Y:S05]  /*0bb0*/  @!P0 BRA `(.L_x_489) ;  /* 0xfffffbb000008947 */ /* 0x000fea000383ffff */
.L_x_486:
[----:B------:R-:W-:Y:S05]  /*0bc0*/  BSYNC B1 ;  /* 0x0000000000017941 */ /* 0x000fea0003800000 */
.L_x_485:
[----:B------:R-:W-:-:S04]  /*0bd0*/  IADD3 R5, R5, 0x1, RZ ;  /* 0x0000000105057810 */ /* 0x000fc80007ffe0ff */
[----:B------:R-:W-:-:S04]  /*0be0*/  ISETP.GE.U32.AND P0, PT, R5, c[0x0][0x1c8], PT ;  /* 0x0000720005007a0c */ /* 0x000fc80003f06070 */
[----:B------:R-:W-:-:S13]  /*0bf0*/  ISETP.GE.AND.EX P0, PT, RZ, c[0x0][0x1cc], PT, P0 ;  /* 0x00007300ff007a0c */ /* 0x000fda0003f06300 */
[----:B------:R-:W-:Y:S05]  /*0c00*/  @!P0 BRA `(.L_x_490) ;  /* 0xfffff58000008947 */ /* 0x000fea000383ffff */
.L_x_484:
[----:B------:R-:W-:Y:S05]  /*0c10*/  BSYNC B0 ;  /* 0x0000000000007941 */ /* 0x000fea0003800000 */
.L_x_483:
[----:B------:R-:W-:Y:S02]  /*0c20*/  MOV R5, 0xfffffe00 ;  /* 0xfffffe0000057802 */ /* 0x000fe40000000f00 */
        /* <DEDUP_REMOVED lines=8> */
[----:B------:R-:W-:-:S04]  /*0cb0*/  IMAD.WIDE.U32 R10, R2, c[0x0][0x1a0], RZ ;  /* 0x00006800020a7a25 */ /* 0x000fc800078e00ff */
[----:B------:R-:W-:-:S04]  /*0cc0*/  IMAD R5, R3, c[0x0][0x1a0], RZ ;  /* 0x0000680003057a24 */ /* 0x000fc800078e02ff */
[----:B------:R-:W-:Y:S02]  /*0cd0*/  IMAD R7, R2, c[0x0][0x1a4], R5 ;  /* 0x0000690002077a24 */ /* 0x000fe400078e0205 */
[----:B------:R-:W-:Y:S02]  /*0ce0*/  IMAD.MOV.U32 R5, RZ, RZ, RZ ;  /* 0x000000ffff057224 */ /* 0x000fe400078e00ff */
[----:B------:R-:W-:-:S03]  /*0cf0*/  IMAD.IADD R7, R11, 0x1, R7 ;  /* 0x000000010b077824 */ /* 0x000fc600078e0207 */
.L_x_496:
        /* <DEDUP_REMOVED lines=12> */
[----:B------:R-:W-:Y:S01]  /*0dc0*/  IMAD.MOV.U32 R6, RZ, RZ, R10 ;  /* 0x000000ffff067224 */ /* 0x000fe200078e000a */
[----:B------:R-:W-:Y:S01]  /*0dd0*/  IADD3 R8, -R14, R4, RZ ;  /* 0x000000040e087210 */ /* 0x000fe20007ffe1ff */
[----:B------:R-:W-:Y:S01]  /*0de0*/  IMAD R16, R0, c[0x0][0x198], RZ ;  /* 0x0000660000107a24 */ /* 0x000fe200078e02ff */
[----:B------:R-:W-:Y:S01]  /*0df0*/  BSSY B1, `(.L_x_493) ;  /* 0x0000045000017945 */ /* 0x000fe20003800000 */
        /* <DEDUP_REMOVED lines=32> */
[----:B0-----:R-:W-:Y:S02]  /*1000*/  PRMT R25, R24, 0x9910, RZ ;  /* 0x0000991018197816 */ /* 0x001fe400000000ff */
[----:B------:R-:W-:Y:S02]  /*1010*/  IADD3 R24, R14, 0x1, RZ ;  /* 0x000000010e187810 */ /* 0x000fe40007ffe0ff */
[----:B--2---:R-:W-:-:S05]  /*1020*/  PRMT R21, R21, 0x9910, RZ ;  /* 0x0000991015157816 */ /* 0x004fca00000000ff */
[----:B---3--:R-:W-:-:S05]  /*1030*/  IMAD R21, R25, R21, R20 ;  /* 0x0000001519157224 */ /* 0x008fca00078e0214 */
[----:B------:R0:W-:Y:S01]  /*1040*/  STG.E.U16 [R22.64], R21 ;  /* 0x0000001516007986 */ /* 0x0001e2000c101504 */
[----:B------:R-:W-:Y:S05]  /*1050*/  @!P0 BRA `(.L_x_494) ;  /* 0x000001e000008947 */ /* 0x000fea0003800000 */
        /* <DEDUP_REMOVED lines=10> */
[----:B------:R-:W-:Y:S02]  /*1100*/  ISETP.NE.AND P0, PT, R6, 0x2, PT ;  /* 0x000000020600780c */ /* 0x000fe40003f05270 */
[----:B------:R-:W-:Y:S02]  /*1110*/  IADD3 R24, R14, 0x2, RZ ;  /* 0x000000020e187810 */ /* 0x000fe40007ffe0ff */
[----:B--2---:R-:W-:-:S05]  /*1120*/  PRMT R21, R21, 0x9910, RZ ;  /* 0x0000991015157816 */ /* 0x004fca00000000ff */
[----:B---3--:R-:W-:-:S05]  /*1130*/  IMAD R21, R25, R21, R20 ;  /* 0x0000001519157224 */ /* 0x008fca00078e0214 */
[----:B------:R0:W-:Y:S01]  /*1140*/  STG.E.U16 [R22.64], R21 ;  /* 0x0000001516007986 */ /* 0x0001e2000c101504 */
[----:B------:R-:W-:Y:S05]  /*1150*/  @!P0 BRA `(.L_x_494) ;  /* 0x000000e000008947 */ /* 0x000fea0003800000 */
[----:B------:R-:W2:Y:S04]  /*1160*/  LDG.E R17, [R16.64+0x8] ;  /* 0x0000080410117981 */ /* 0x000ea8000c1e1900 */
[----:B------:R-:W3:Y:S01]  /*1170*/  LDG.E.U16 R18, [R18.64+0x4] ;  /* 0x0000040412127981 */ /* 0x000ee2000c1e1500 */
[----:B--2---:R-:W-:Y:S01]  /*1180*/  SHF.R.S32.HI R6, RZ, 0x1f, R17 ;  /* 0x0000001fff067819 */ /* 0x004fe20000011411 */
[----:B0-----:R-:W-:-:S04]  /*1190*/  IMAD.WIDE.U32 R20, R17, c[0x0][0x1a8], R8 ;  /* 0x00006a0011147a25 */ /* 0x001fc800078e0008 */
[----:B------:R-:W-:Y:S01]  /*11a0*/  IMAD R6, R6, c[0x0][0x1a8], RZ ;  /* 0x00006a0006067a24 */ /* 0x000fe200078e02ff */
[----:B------:R-:W-:-:S03]  /*11b0*/  LEA R22, P0, R20, c[0x0][0x188], 0x1 ;  /* 0x0000620014167a11 */ /* 0x000fc600078008ff */
[----:B------:R-:W-:-:S04]  /*11c0*/  IMAD R23, R17, c[0x0][0x1ac], R6 ;  /* 0x00006b0011177a24 */ /* 0x000fc800078e0206 */
[----:B------:R-:W-:-:S05]  /*11d0*/  IMAD.IADD R21, R21, 0x1, R23 ;  /* 0x0000000115157824 */ /* 0x000fca00078e0217 */
[----:B------:R-:W-:-:S05]  /*11e0*/  LEA.HI.X R23, R20, c[0x0][0x18c], R21, 0x1, P0 ;  /* 0x0000630014177a11 */ /* 0x000fca00000f0c15 */
[----:B------:R-:W2:Y:S01]  /*11f0*/  LDG.E.U16 R6, [R22.64] ;  /* 0x0000000416067981 */ /* 0x000ea2000c1e1500 */
[----:B---3--:R-:W-:Y:S02]  /*1200*/  PRMT R8, R18, 0x9910, RZ ;  /* 0x0000991012087816 */ /* 0x008fe400000000ff */
[----:B------:R-:W-:-:S03]  /*1210*/  IADD3 R24, R14, 0x3, RZ ;  /* 0x000000030e187810 */ /* 0x000fc60007ffe0ff */
[----:B--2---:R-:W-:-:S05]  /*1220*/  IMAD R25, R25, R8, R6 ;  /* 0x0000000819197224 */ /* 0x004fca00078e0206 */
[----:B------:R0:W-:Y:S02]  /*1230*/  STG.E.U16 [R22.64], R25 ;  /* 0x0000001916007986 */ /* 0x0001e4000c101504 */
.L_x_494:
[----:B------:R-:W-:Y:S05]  /*1240*/  BSYNC B1 ;  /* 0x0000000000017941 */ /* 0x000fea0003800000 */
.L_x_493:
[----:B------:R-:W-:-:S04]  /*1250*/  LOP3.LUT R15, RZ, R14, RZ, 0x33, !PT ;  /* 0x0000000eff0f7212 */ /* 0x000fc800078e33ff */
[----:B------:R-:W-:-:S04]  /*1260*/  IADD3 R15, R4, R15, RZ ;  /* 0x0000000f040f7210 */ /* 0x000fc80007ffe0ff */
[----:B------:R-:W-:-:S13]  /*1270*/  ISETP.GE.U32.AND P0, PT, R15, 0x3, PT ;  /* 0x000000030f00780c */ /* 0x000fda0003f06070 */
[----:B------:R-:W-:Y:S05]  /*1280*/  @!P0 BRA `(.L_x_492) ;  /* 0x0000047000008947 */ /* 0x000fea0003800000 */
[----:B------:R-:W1:Y:S02]  /*1290*/  LDC.U16 R6, c[0x0][0x190] ;  /* 0x00006400ff067b82 */ /* 0x000e640000000400 */
[----:B-1----:R-:W-:-:S06]  /*12a0*/  PRMT R6, R6, 0x9910, RZ ;  /* 0x0000991006067816 */ /* 0x002fcc00000000ff */
.L_x_495:
        /* <DEDUP_REMOVED lines=19> */
[----:B------:R-:W-:-:S04]  /*13e0*/  LEA R22, P0, R18, c[0x0][0x188], 0x1 ;  /* 0x0000620012167a11 */ /* 0x000fc800078008ff */
[----:B------:R-:W-:Y:S02]  /*13f0*/  IADD3 R21, R19, R21, RZ ;  /* 0x0000001513157210 */ /* 0x000fe40007ffe0ff */
[----:B------:R-:W2:Y:S02]  /*1400*/  LDG.E.U16 R19, [R14.64] ;  /* 0x000000040e137981 */ /* 0x000ea4000c1e1500 */
        /* <DEDUP_REMOVED lines=47> */
.L_x_492:
[----:B------:R-:W-:Y:S05]  /*1700*/  BSYNC B0 ;  /* 0x0000000000007941 */ /* 0x000fea0003800000 */
.L_x_491:
[----:B------:R-:W-:-:S04]  /*1710*/  IADD3 R5, R5, 0x1, RZ ;  /* 0x0000000105057810 */ /* 0x000fc80007ffe0ff */
[----:B------:R-:W-:-:S04]  /*1720*/  ISETP.GE.U32.AND P0, PT, R5, c[0x0][0x1c8], PT ;  /* 0x0000720005007a0c */ /* 0x000fc80003f06070 */
[----:B------:R-:W-:-:S13]  /*1730*/  ISETP.GE.AND.EX P0, PT, RZ, c[0x0][0x1cc], PT, P0 ;  /* 0x00007300ff007a0c */ /* 0x000fda0003f06300 */
[----:B------:R-:W-:Y:S05]  /*1740*/  @!P0 BRA `(.L_x_496) ;  /* 0xfffff5b000008947 */ /* 0x000fea000383ffff */
[----:B------:R-:W-:Y:S05]  /*1750*/  EXIT ;  /* 0x000000000000794d */ /* 0x000fea0003800000 */
.L_x_482:
        /* <DEDUP_REMOVED lines=10> */
.L_x_502:
        /* <DEDUP_REMOVED lines=42> */
[----:B------:R-:W-:Y:S01]  /*1aa0*/  IMAD R8, R8, c[0x0][0x1a8], RZ ;  /* 0x00006a0008087a24 */ /* 0x000fe200078e02ff */
[----:B------:R-:W-:-:S03]  /*1ab0*/  LEA R22, P0, R20, c[0x0][0x188], 0x1 ;  /* 0x0000620014167a11 */ /* 0x000fc600078008ff */
[----:B------:R-:W-:Y:S02]  /*1ac0*/  IMAD R23, R23, c[0x0][0x1ac], R8 ;  /* 0x00006b0017177a24 */ /* 0x000fe400078e0208 */
[----:B------:R-:W2:Y:S03]  /*1ad0*/  LDG.E.U16 R8, [R18.64] ;  /* 0x0000000412087981 */ /* 0x000ea6000c1e1500 */
[----:B------:R-:W-:-:S04]  /*1ae0*/  IADD3 R21, R21, R23, RZ ;  /* 0x0000001715157210 */ /* 0x000fc80007ffe0ff */
[----:B------:R-:W-:-:S05]  /*1af0*/  LEA.HI.X R23, R20, c[0x0][0x18c], R21, 0x1, P0 ;  /* 0x0000630014177a11 */ /* 0x000fca00000f0c15 */
[----:B------:R-:W3:Y:S01]  /*1b00*/  LDG.E.U16 R20, [R22.64] ;  /* 0x0000000416147981 */ /* 0x000ee2000c1e1500 */
[----:B------:R-:W0:Y:S01]  /*1b10*/  LDC.U16 R21, c[0x0][0x190] ;  /* 0x00006400ff157b82 */ /* 0x000e220000000400 */
[----:B------:R-:W-:Y:S02]  /*1b20*/  ISETP.NE.AND P0, PT, R24, 0x1, PT ;  /* 0x000000011800780c */ /* 0x000fe40003f05270 */
[----:B0-----:R-:W-:Y:S02]  /*1b30*/  PRMT R25, R21, 0x9910, RZ ;  /* 0x0000991015197816 */ /* 0x001fe400000000ff */
[----:B--2---:R-:W-:-:S05]  /*1b40*/  PRMT R21, R8, 0x9910, RZ ;  /* 0x0000991008157816 */ /* 0x004fca00000000ff */
[----:B---3--:R-:W-:-:S05]  /*1b50*/  IMAD R21, R21, R25, R20 ;  /* 0x0000001915157224 */ /* 0x008fca00078e0214 */
[----:B------:R0:W-:Y:S01]  /*1b60*/  STG.E.U16 [R22.64], R21 ;  /* 0x0000001516007986 */ /* 0x0001e2000c101504 */
[----:B------:R-:W-:Y:S01]  /*1b70*/  IADD3 R8, R6, 0x1, RZ ;  /* 0x0000000106087810 */ /* 0x000fe20007ffe0ff */
[----:B------:R-:W-:Y:S05]  /*1b80*/  @!P0 BRA `(.L_x_500) ;  /* 0x000001e000008947 */ /* 0x000fea0003800000 */
[----:B0-----:R-:W2:Y:S02]  /*1b90*/  LDG.E R23, [R16.64+0x4] ;  /* 0x0000040410177981 */ /* 0x001ea4000c1e1900 */
[----:B--2---:R-:W-:Y:S01]  /*1ba0*/  SHF.R.S32.HI R8, RZ, 0x1f, R23 ;  /* 0x0000001fff087819 */ /* 0x004fe20000011417 */
[----:B------:R-:W-:-:S04]  /*1bb0*/  IMAD.WIDE.U32 R20, R23, c[0x0][0x1a8], R14 ;  /* 0x00006a0017147a25 */ /* 0x000fc800078e000e */
[----:B------:R-:W-:Y:S01]  /*1bc0*/  IMAD R8, R8, c[0x0][0x1a8], RZ ;  /* 0x00006a0008087a24 */ /* 0x000fe200078e02ff */
[----:B------:R-:W-:-:S03]  /*1bd0*/  LEA R22, P0, R20, c[0x0][0x188], 0x1 ;  /* 0x0000620014167a11 */ /* 0x000fc600078008ff */
[----:B------:R-:W-:Y:S02]  /*1be0*/  IMAD R23, R23, c[0x0][0x1ac], R8 ;  /* 0x00006b0017177a24 */ /* 0x000fe400078e0208 */
[----:B------:R-:W2:Y:S02]  /*1bf0*/  LDG.E.U16 R8, [R18.64+0x2] ;  /* 0x0000020412087981 */ /* 0x000ea4000c1e1500 */
[----:B------:R-:W-:-:S05]  /*1c00*/  IMAD.IADD R21, R21, 0x1, R23 ;  /* 0x0000000115157824 */ /* 0x000fca00078e0217 */
[----:B------:R-:W-:-:S05]  /*1c10*/  LEA.HI.X R23, R20, c[0x0][0x18c], R21, 0x1, P0 ;  /* 0x0000630014177a11 */ /* 0x000fca00000f0c15 */
[----:B------:R-:W3:Y:S01]  /*1c20*/  LDG.E.U16 R20, [R22.64] ;  /* 0x0000000416147981 */ /* 0x000ee2000c1e1500 */
[----:B------:R-:W-:Y:S02]  /*1c30*/  ISETP.NE.AND P0, PT, R24, 0x2, PT ;  /* 0x000000021800780c */ /* 0x000fe40003f05270 */
[----:B--2---:R-:W-:-:S05]  /*1c40*/  PRMT R21, R8, 0x9910, RZ ;  /* 0x0000991008157816 */ /* 0x004fca00000000ff */
[----:B---3--:R-:W-:-:S05]  /*1c50*/  IMAD R21, R21, R25, R20 ;  /* 0x0000001915157224 */ /* 0x008fca00078e0214 */
[----:B------:R0:W-:Y:S01]  /*1c60*/  STG.E.U16 [R22.64], R21 ;  /* 0x0000001516007986 */ /* 0x0001e2000c101504 */
[----:B------:R-:W-:Y:S01]  /*1c70*/  IADD3 R8, R6, 0x2, RZ ;  /* 0x0000000206087810 */ /* 0x000fe20007ffe0ff */
        /* <DEDUP_REMOVED lines=11> */
[----:B---3--:R-:W-:-:S05]  /*1d30*/  PRMT R14, R18, 0x9910, RZ ;  /* 0x00009910120e7816 */ /* 0x008fca00000000ff */
[----:B--2---:R-:W-:-:S05]  /*1d40*/  IMAD R25, R14, R25, R8 ;  /* 0x000000190e197224 */ /* 0x004fca00078e0208 */
[----:B------:R0:W-:Y:S01]  /*1d50*/  STG.E.U16 [R22.64], R25 ;  /* 0x0000001916007986 */ /* 0x0001e2000c101504 */
[----:B------:R-:W-:-:S03]  /*1d60*/  IADD3 R8, R6, 0x3, RZ ;  /* 0x0000000306087810 */ /* 0x000fc60007ffe0ff */
.L_x_500:
[----:B------:R-:W-:Y:S05]  /*1d70*/  BSYNC B1 ;  /* 0x0000000000017941 */ /* 0x000fea0003800000 */
.L_x_499:
[----:B------:R-:W-:-:S05]  /*1d80*/  LOP3.LUT R6, RZ, R6, RZ, 0x33, !PT ;  /* 0x00000006ff067212 */ /* 0x000fca00078e33ff */
[----:B------:R-:W-:-:S05]  /*1d90*/  IMAD.IADD R6, R5, 0x1, R6 ;  /* 0x0000000105067824 */ /* 0x000fca00078e0206 */
[----:B------:R-:W-:-:S13]  /*1da0*/  ISETP.GE.U32.AND P0, PT, R6, 0x3, PT ;  /* 0x000000030600780c */ /* 0x000fda0003f06070 */
[----:B------:R-:W-:Y:S05]  /*1db0*/  @!P0 BRA `(.L_x_498) ;  /* 0x0000048000008947 */ /* 0x000fea0003800000 */
[----:B------:R-:W1:Y:S02]  /*1dc0*/  LDC.U16 R6, c[0x0][0x190] ;  /* 0x00006400ff067b82 */ /* 0x000e640000000400 */
[----:B-1----:R-:W-:-:S06]  /*1dd0*/  PRMT R6, R6, 0x9910, RZ ;  /* 0x0000991006067816 */ /* 0x002fcc00000000ff */
.L_x_501:
[----:B------:R-:W-:Y:S01]  /*1de0*/  SHF.R.S32.HI R17, RZ, 0x1f, R8 ;  /* 0x0000001fff117819 */ /* 0x000fe20000011408 */
[----:B------:R-:W-:Y:S01]  /*1df0*/  IMAD R14, R4, c[0x0][0x1b8], RZ ;  /* 0x00006e00040e7a24 */ /* 0x000fe200078e02ff */
[----:B------:R-:W-:-:S03]  /*1e00*/  MOV R16, R8 ;  /* 0x0000000800107202 */ /* 0x000fc60000000f00 */
        /* <DEDUP_REMOVED lines=32> */
[----:B------:R-:W0:Y:S03]  /*2010*/  LDG.E.U16 R21, [R16.64+0x2] ;  /* 0x0000020410157981 */ /* 0x000e26000c1e1500 */
[----:B------:R-:W-:-:S05]  /*2020*/  LEA.HI.X R23, R20, c[0x0][0x18c], R23, 0x1, P0 ;  /* 0x0000630014177a11 */ /* 0x000fca00000f0c17 */
[----:B------:R-:W2:Y:S01]  /*2030*/  LDG.E.U16 R27, [R22.64] ;  /* 0x00000004161b7981 */ /* 0x000ea2000c1e1500 */
[----:B0-----:R-:W-:-:S05]  /*2040*/  PRMT R7, R21, 0x9910, RZ ;  /* 0x0000991015077816 */ /* 0x001fca00000000ff */
[----:B--2---:R-:W-:-:S05]  /*2050*/  IMAD R27, R7, R6, R27 ;  /* 0x00000006071b7224 */ /* 0x004fca00078e021b */
        /* <DEDUP_REMOVED lines=15> */
[----:B------:R-:W1:Y:S01]  /*2150*/  LDG.E.U16 R16, [R16.64+0x6] ;  /* 0x0000060410107981 */ /* 0x000e62000c1e1500 */
        /* <DEDUP_REMOVED lines=8> */
[----:B-1----:R-:W-:Y:S02]  /*21e0*/  PRMT R7, R16, 0x9910, RZ ;  /* 0x0000991010077816 */ /* 0x002fe400000000ff */
[----:B------:R-:W-:-:S04]  /*21f0*/  IADD3 R8, R8, 0x4, RZ ;  /* 0x0000000408087810 */ /* 0x000fc80007ffe0ff */
[----:B------:R-:W-:Y:S01]  /*2200*/  ISETP.GE.AND P0, PT, R8, R5, PT ;  /* 0x000000050800720c */ /* 0x000fe20003f06270 */
[----:B--2---:R-:W-:-:S05]  /*2210*/  IMAD R21, R7, R6, R21 ;  /* 0x0000000607157224 */ /* 0x004fca00078e0215 */
[----:B------:R0:W-:Y:S07]  /*2220*/  STG.E.U16 [R22.64], R21 ;  /* 0x0000001516007986 */ /* 0x0001ee000c101504 */
[----:B------:R-:W-:Y:S05]  /*2230*/  @!P0 BRA `(.L_x_501) ;  /* 0xfffffba000008947 */ /* 0x000fea000383ffff */
.L_x_498:
[----:B------:R-:W-:Y:S05]  /*2240*/  BSYNC B0 ;  /* 0x0000000000007941 */ /* 0x000fea0003800000 */
.L_x_497:
[----:B------:R-:W-:-:S04]  /*2250*/  IADD3 R3, R3, 0x1, RZ ;  /* 0x0000000103037810 */ /* 0x000fc80007ffe0ff */
[----:B------:R-:W-:-:S04]  /*2260*/  ISETP.GE.U32.AND P0, PT, R3, c[0x0][0x1c8], PT ;  /* 0x0000720003007a0c */ /* 0x000fc80003f06070 */
[----:B------:R-:W-:-:S13]  /*2270*/  ISETP.GE.AND.EX P0, PT, RZ, c[0x0][0x1cc], PT, P0 ;  /* 0x00007300ff007a0c */ /* 0x000fda0003f06300 */
[----:B------:R-:W-:Y:S05]  /*2280*/  @!P0 BRA `(.L_x_502) ;  /* 0xfffff57000008947 */ /* 0x000fea000383ffff */
[----:B------:R-:W-:-:S04]  /*2290*/  IADD3 R2, R2, 0x100, RZ ;  /* 0x0000010002027810 */ /* 0x000fc80007ffe0ff */
[----:B------:R-:W-:-:S04]  /*22a0*/  IADD3 R8, P0, R2, R9, RZ ;  /* 0x0000000902087210 */ /* 0x000fc80007f1e0ff */
[----:B------:R-:W-:Y:S01]  /*22b0*/  IADD3.X R9, RZ, R0, RZ, P0, !PT ;  /* 0x00000000ff097210 */ /* 0x000fe200007fe4ff */
[----:B------:R-:W-:-:S04]  /*22c0*/  IMAD.WIDE.U32 R10, R8, c[0x0][0x1a0], RZ ;  /* 0x00006800080a7a25 */ /* 0x000fc800078e00ff */
[----:B------:R-:W-:Y:S02]  /*22d0*/  IMAD R3, R9, c[0x0][0x1a0], RZ ;  /* 0x0000680009037a24 */ /* 0x000fe400078e02ff */
[----:B------:R-:W-:Y:S02]  /*22e0*/  IMAD.MOV.U32 R0, RZ, RZ, RZ ;  /* 0x000000ffff007224 */ /* 0x000fe400078e00ff */
[----:B------:R-:W-:-:S04]  /*22f0*/  IMAD R3, R8, c[0x0][0x1a4], R3 ;  /* 0x0000690008037a24 */ /* 0x000fc800078e0203 */
[----:B------:R-:W-:Y:S02]  /*2300*/  IMAD.IADD R3, R11, 0x1, R3 ;  /* 0x000000010b037824 */ /* 0x000fe400078e0203 */
.L_x_508:
        /* <DEDUP_REMOVED lines=13> */
[----:B------:R-:W-:Y:S01]  /*23e0*/  IMAD.MOV.U32 R4, RZ, RZ, R10 ;  /* 0x000000ffff047224 */ /* 0x000fe200078e000a */
[----:B------:R-:W-:Y:S01]  /*23f0*/  BSSY B1, `(.L_x_505) ;  /* 0x0000049000017945 */ /* 0x000fe20003800000 */
[----:B------:R-:W-:Y:S01]  /*2400*/  IMAD.MOV.U32 R5, RZ, RZ, R3 ;  /* 0x000000ffff057224 */ /* 0x000fe200078e0003 */
[----:B------:R-:W-:Y:S01]  /*2410*/  LOP3.LUT P0, R28, R28, 0x3, RZ, 0xc0, !PT ;  /* 0x000000031c1c7812 */ /* 0x000fe2000780c0ff */
[C---:B------:R-:W-:Y:S02]  /*2420*/  IMAD R17, R25.reuse, c[0x0][0x198], RZ ;  /* 0x0000660019117a24 */ /* 0x040fe400078e02ff */
[----:B------:R-:W-:Y:S02]  /*2430*/  IMAD R19, R25, c[0x0][0x1c0], RZ ;  /* 0x0000700019137a24 */ /* 0x000fe400078e02ff */
[----:B------:R-:W-:-:S04]  /*2440*/  IMAD.WIDE.U32 R12, R0, c[0x0][0x198], R4 ;  /* 0x00006600000c7a25 */ /* 0x000fc800078e0004 */
[C---:B------:R-:W-:Y:S02]  /*2450*/  IMAD R5, R0.reuse, c[0x0][0x19c], R17 ;  /* 0x0000670000057a24 */ /* 0x040fe400078e0211 */
[----:B------:R-:W-:-:S03]  /*2460*/  IMAD.WIDE.U32 R6, R0, c[0x0][0x1c0], RZ ;  /* 0x0000700000067a25 */ /* 0x000fc600078e00ff */
        /* <DEDUP_REMOVED lines=17> */
[----:B------:R-:W-:-:S05]  /*2580*/  IMAD.WIDE.U32 R18, R19, c[0x0][0x1a8], R4 ;  /* 0x00006a0013127a25 */ /* 0x000fca00078e0004 */
[----:B------:R-:W-:Y:S02]  /*2590*/  IADD3 R19, R19, R21, RZ ;  /* 0x0000001513137210 */ /* 0x000fe40007ffe0ff */
[----:B------:R-:W-:-:S04]  /*25a0*/  LEA R20, P0, R18, c[0x0][0x188], 0x1 ;  /* 0x0000620012147a11 */ /* 0x000fc800078008ff */
[----:B------:R-:W-:Y:S02]  /*25b0*/  LEA.HI.X R21, R18, c[0x0][0x18c], R19, 0x1, P0 ;  /* 0x0000630012157a11 */ /* 0x000fe400000f0c13 */
[----:B------:R-:W-:-:S03]  /*25c0*/  IADD3 R19, P0, R14, R6, RZ ;  /* 0x000000060e137210 */ /* 0x000fc60007f1e0ff */
[----:B------:R-:W2:Y:S02]  /*25d0*/  LDG.E.U16 R23, [R20.64] ;  /* 0x0000000414177981 */ /* 0x000ea4000c1e1500 */
[----:B------:R-:W-:Y:S01]  /*25e0*/  IMAD.X R22, R15, 0x1, R27, P0 ;  /* 0x000000010f167824 */ /* 0x000fe200000e061b */
[----:B------:R-:W-:-:S04]  /*25f0*/  LEA R18, P0, R19, c[0x0][0x170], 0x1 ;  /* 0x00005c0013127a11 */ /* 0x000fc800078008ff */
[----:B------:R-:W-:-:S05]  /*2600*/  LEA.HI.X R19, R19, c[0x0][0x174], R22, 0x1, P0 ;  /* 0x00005d0013137a11 */ /* 0x000fca00000f0c16 */
[----:B------:R-:W3:Y:S01]  /*2610*/  LDG.E.U16 R22, [R18.64] ;  /* 0x0000000412167981 */ /* 0x000ee2000c1e1500 */
[----:B------:R-:W0:Y:S01]  /*2620*/  LDC.U16 R24, c[0x0][0x190] ;  /* 0x00006400ff187b82 */ /* 0x000e220000000400 */
[----:B------:R-:W-:Y:S02]  /*2630*/  ISETP.NE.AND P0, PT, R28, 0x1, PT ;  /* 0x000000011c00780c */ /* 0x000fe40003f05270 */
[----:B0-----:R-:W-:Y:S02]  /*2640*/  PRMT R24, R24, 0x9910, RZ ;  /* 0x0000991018187816 */ /* 0x001fe400000000ff */
[----:B------:R-:W-:Y:S02]  /*2650*/  IADD3 R26, R14, 0x1, RZ ;  /* 0x000000010e1a7810 */ /* 0x000fe40007ffe0ff */
[----:B---3--:R-:W-:-:S05]  /*2660*/  PRMT R22, R22, 0x9910, RZ ;  /* 0x0000991016167816 */ /* 0x008fca00000000ff */
[----:B--2---:R-:W-:-:S05]  /*2670*/  IMAD R23, R22, R24, R23 ;  /* 0x0000001816177224 */ /* 0x004fca00078e0217 */
        /* <DEDUP_REMOVED lines=32> */
.L_x_506:
[----:B------:R-:W-:Y:S05]  /*2880*/  BSYNC B1 ;  /* 0x0000000000017941 */ /* 0x000fea0003800000 */
.L_x_505:
[----:B------:R-:W-:-:S04]  /*2890*/  LOP3.LUT R15, RZ, R14, RZ, 0x33, !PT ;  /* 0x0000000eff0f7212 */ /* 0x000fc800078e33ff */
[----:B------:R-:W-:-:S04]  /*28a0*/  IADD3 R15, R2, R15, RZ ;  /* 0x0000000f020f7210 */ /* 0x000fc80007ffe0ff */
[----:B------:R-:W-:-:S13]  /*28b0*/  ISETP.GE.U32.AND P0, PT, R15, 0x3, PT ;  /* 0x000000030f00780c */ /* 0x000fda0003f06070 */
[----:B------:R-:W-:Y:S05]  /*28c0*/  @!P0 BRA `(.L_x_504) ;  /* 0x000004e000008947 */ /* 0x000fea0003800000 */
[----:B------:R-:W1:Y:S01]  /*28d0*/  LDC.U16 R7, c[0x0][0x190] ;  /* 0x00006400ff077b82 */ /* 0x000e620000000400 */
        /* <DEDUP_REMOVED lines=11> */
[----:B-1----:R-:W-:Y:S02]  /*2990*/  PRMT R7, R7, 0x9910, RZ ;  /* 0x0000991007077816 */ /* 0x002fe400000000ff */
.L_x_507:
[----:B------:R-:W-:-:S05]  /*29a0*/  MOV R14, R16 ;  /* 0x00000010000e7202 */ /* 0x000fca0000000f00 */
[----:B------:R-:W2:Y:S01]  /*29b0*/  LDG.E R19, [R14.64] ;  /* 0x000000040e137981 */ /* 0x000ea2000c1e1900 */
[----:B0-----:R-:W-:Y:S01]  /*29c0*/  IMAD.MOV.U32 R17, RZ, RZ, R5 ;  /* 0x000000ffff117224 */ /* 0x001fe200078e0005 */
[----:B--2---:R-:W-:-:S05]  /*29d0*/  SHF.R.S32.HI R16, RZ, 0x1f, R19 ;  /* 0x0000001fff107819 */ /* 0x004fca0000011413 */
[----:B------:R-:W-:Y:S02]  /*29e0*/  IMAD R18, R16, c[0x0][0x1a8], RZ ;  /* 0x00006a0010127a24 */ /* 0x000fe400078e02ff */
[----:B------:R-:W-:Y:S02]  /*29f0*/  IMAD.MOV.U32 R16, RZ, RZ, R12 ;  /* 0x000000ffff107224 */ /* 0x000fe400078e000c */
[C---:B0-----:R-:W-:Y:S02]  /*2a00*/  IMAD R23, R19.reuse, c[0x0][0x1ac], R18 ;  /* 0x00006b0013177a24 */ /* 0x041fe400078e0212 */
[----:B------:R-:W-:Y:S01]  /*2a10*/  IMAD.WIDE.U32 R20, R19, c[0x0][0x1a8], R16 ;  /* 0x00006a0013147a25 */ /* 0x000fe200078e0010 */
[----:B------:R-:W-:-:S03]  /*2a20*/  MOV R19, R27 ;  /* 0x0000001b00137202 */ /* 0x000fc60000000f00 */
[----:B------:R-:W-:Y:S01]  /*2a30*/  IMAD.MOV.U32 R18, RZ, RZ, R4 ;  /* 0x000000ffff127224 */ /* 0x000fe200078e0004 */
[----:B------:R-:W-:Y:S01]  /*2a40*/  LEA R24, P0, R20, c[0x0][0x188], 0x1 ;  /* 0x0000620014187a11 */ /* 0x000fe200078008ff */
[----:B------:R-:W-:Y:S02]  /*2a50*/  IMAD.IADD R21, R21, 0x1, R23 ;  /* 0x0000000115157824 */ /* 0x000fe400078e0217 */
[----:B------:R-:W-:-:S03]  /*2a60*/  IMAD.WIDE R18, R6, 0x2, R18 ;  /* 0x0000000206127825 */ /* 0x000fc600078e0212 */
[----:B------:R-:W-:Y:S02]  /*2a70*/  LEA.HI.X R25, R20, c[0x0][0x18c], R21, 0x1, P0 ;  /* 0x0000630014197a11 */ /* 0x000fe400000f0c15 */
[----:B------:R-:W2:Y:S04]  /*2a80*/  LDG.E.U16 R20, [R18.64] ;  /* 0x0000000412147981 */ /* 0x000ea8000c1e1500 */
[----:B------:R-:W3:Y:S01]  /*2a90*/  LDG.E.U16 R22, [R24.64] ;  /* 0x0000000418167981 */ /* 0x000ee2000c1e1500 */
[----:B--2---:R-:W-:-:S05]  /*2aa0*/  PRMT R29, R20, 0x9910, RZ ;  /* 0x00009910141d7816 */ /* 0x004fca00000000ff */
[----:B---3--:R-:W-:-:S05]  /*2ab0*/  IMAD R29, R29, R7, R22 ;  /* 0x000000071d1d7224 */ /* 0x008fca00078e0216 */
[----:B------:R0:W-:Y:S04]  /*2ac0*/  STG.E.U16 [R24.64], R29 ;  /* 0x0000001d18007986 */ /* 0x0001e8000c101504 */
[----:B------:R-:W2:Y:S02]  /*2ad0*/  LDG.E R21, [R14.64+0x4] ;  /* 0x000004040e157981 */ /* 0x000ea4000c1e1900 */
[----:B--2---:R-:W-:-:S05]  /*2ae0*/  SHF.R.S32.HI R20, RZ, 0x1f, R21 ;  /* 0x0000001fff147819 */ /* 0x004fca0000011415 */
[----:B------:R-:W-:-:S04]  /*2af0*/  IMAD R20, R20, c[0x0][0x1a8], RZ ;  /* 0x00006a0014147a24 */ /* 0x000fc800078e02ff */
[C---:B------:R-:W-:Y:S02]  /*2b00*/  IMAD R23, R21.reuse, c[0x0][0x1ac], R20 ;  /* 0x00006b0015177a24 */ /* 0x040fe400078e0214 */
[----:B------:R-:W-:-:S04]  /*2b10*/  IMAD.WIDE.U32 R20, R21, c[0x0][0x1a8], R16 ;  /* 0x00006a0015147a25 */ /* 0x000fc800078e0010 */
[----:B------:R-:W-:Y:S01]  /*2b20*/  IMAD.IADD R21, R21, 0x1, R23 ;  /* 0x0000000115157824 */ /* 0x000fe200078e0217 */
[----:B------:R-:W-:-:S04]  /*2b30*/  LEA R22, P0, R20, c[0x0][0x188], 0x1 ;  /* 0x0000620014167a11 */ /* 0x000fc800078008ff */
[----:B------:R-:W-:Y:S02]  /*2b40*/  LEA.HI.X R23, R20, c[0x0][0x18c], R21, 0x1, P0 ;  /* 0x0000630014177a11 */ /* 0x000fe400000f0c15 */
[----:B------:R-:W0:Y:S04]  /*2b50*/  LDG.E.U16 R20, [R18.64+0x2] ;  /* 0x0000020412147981 */ /* 0x000e28000c1e1500 */
[----:B------:R-:W2:Y:S01]  /*2b60*/  LDG.E.U16 R28, [R22.64] ;  /* 0x00000004161c7981 */ /* 0x000ea2000c1e1500 */
[----:B0-----:R-:W-:-:S05]  /*2b70*/  PRMT R29, R20, 0x9910, RZ ;  /* 0x00009910141d7816 */ /* 0x001fca00000000ff */
[----:B--2---:R-:W-:-:S05]  /*2b80*/  IMAD R29, R29, R7, R28 ;  /* 0x000000071d1d7224 */ /* 0x004fca00078e021c */
        /* <DEDUP_REMOVED lines=14> */
[----:B------:R-:W2:Y:S04]  /*2c70*/  LDG.E R21, [R14.64+0xc] ;  /* 0x00000c040e157981 */ /* 0x000ea8000c1e1900 */
[----:B------:R-:W3:Y:S01]  /*2c80*/  LDG.E.U16 R18, [R18.64+0x6] ;  /* 0x0000060412127981 */ /* 0x000ee2000c1e1500 */
[----:B--2---:R-:W-:Y:S01]  /*2c90*/  SHF.R.S32.HI R20, RZ, 0x1f, R21 ;  /* 0x0000001fff147819 */ /* 0x004fe20000011415 */
[----:B------:R-:W-:-:S04]  /*2ca0*/  IMAD.WIDE.U32 R16, R21, c[0x0][0x1a8], R16 ;  /* 0x00006a0015107a25 */ /* 0x000fc800078e0010 */
[----:B------:R-:W-:-:S04]  /*2cb0*/  IMAD R20, R20, c[0x0][0x1a8], RZ ;  /* 0x00006a0014147a24 */ /* 0x000fc800078e02ff */
[----:B------:R-:W-:Y:S01]  /*2cc0*/  IMAD R21, R21, c[0x0][0x1ac], R20 ;  /* 0x00006b0015157a24 */ /* 0x000fe200078e0214 */
[----:B------:R-:W-:-:S04]  /*2cd0*/  LEA R20, P0, R16, c[0x0][0x188], 0x1 ;  /* 0x0000620010147a11 */ /* 0x000fc800078008ff */
[----:B------:R-:W-:-:S04]  /*2ce0*/  IADD3 R17, R17, R21, RZ ;  /* 0x0000001511117210 */ /* 0x000fc80007ffe0ff */
[----:B------:R-:W-:-:S05]  /*2cf0*/  LEA.HI.X R21, R16, c[0x0][0x18c], R17, 0x1, P0 ;  /* 0x0000630010157a11 */ /* 0x000fca00000f0c11 */
[----:B------:R-:W2:Y:S01]  /*2d00*/  LDG.E.U16 R16, [R20.64] ;  /* 0x0000000414107981 */ /* 0x000ea2000c1e1500 */
[----:B---3--:R-:W-:Y:S02]  /*2d10*/  PRMT R17, R18, 0x9910, RZ ;  /* 0x0000991012117816 */ /* 0x008fe400000000ff */
[----:B------:R-:W-:-:S04]  /*2d20*/  IADD3 R26, R26, 0x4, RZ ;  /* 0x000000041a1a7810 */ /* 0x000fc80007ffe0ff */
[----:B------:R-:W-:Y:S02]  /*2d30*/  ISETP.GE.AND P0, PT, R26, R2, PT ;  /* 0x000000021a00720c */ /* 0x000fe40003f06270 */
[----:B------:R-:W-:-:S05]  /*2d40*/  IADD3 R4, P1, R4, 0x8, RZ ;  /* 0x0000000804047810 */ /* 0x000fca0007f3e0ff */
[----:B------:R-:W-:Y:S02]  /*2d50*/  IMAD.X R27, RZ, RZ, R27, P1 ;  /* 0x000000ffff1b7224 */ /* 0x000fe400008e061b */
[----:B--2---:R-:W-:-:S05]  /*2d60*/  IMAD R17, R17, R7, R16 ;  /* 0x0000000711117224 */ /* 0x004fca00078e0210 */
[----:B------:R0:W-:Y:S01]  /*2d70*/  STG.E.U16 [R20.64], R17 ;  /* 0x0000001114007986 */ /* 0x0001e2000c101504 */
[----:B------:R-:W-:-:S05]  /*2d80*/  IADD3 R16, P2, R14, 0x10, RZ ;  /* 0x000000100e107810 */ /* 0x000fca0007f5e0ff */
[----:B------:R-:W-:Y:S01]  /*2d90*/  IMAD.X R15, RZ, RZ, R15, P2 ;  /* 0x000000ffff0f7224 */ /* 0x000fe200010e060f */
[----:B------:R-:W-:Y:S05]  /*2da0*/  @!P0 BRA `(.L_x_507) ;  /* 0xfffffbf000008947 */ /* 0x000fea000383ffff */
.L_x_504:
[----:B------:R-:W-:Y:S05]  /*2db0*/  BSYNC B0 ;  /* 0x0000000000007941 */ /* 0x000fea0003800000 */
.L_x_503:
[----:B------:R-:W-:-:S04]  /*2dc0*/  IADD3 R0, R0, 0x1, RZ ;  /* 0x0000000100007810 */ /* 0x000fc80007ffe0ff */
[----:B------:R-:W-:-:S04]  /*2dd0*/  ISETP.GE.U32.AND P0, PT, R0, c[0x0][0x1c8], PT ;  /* 0x0000720000007a0c */ /* 0x000fc80003f06070 */
[----:B------:R-:W-:-:S13]  /*2de0*/  ISETP.GE.AND.EX P0, PT, RZ, c[0x0][0x1cc], PT, P0 ;  /* 0x00007300ff007a0c */ /* 0x000fda0003f06300 */
[----:B------:R-:W-:Y:S05]  /*2df0*/  @!P0 BRA `(.L_x_508) ;  /* 0xfffff51000008947 */ /* 0x000fea000383ffff */
[----:B------:R-:W-:Y:S05]  /*2e00*/  EXIT ;  /* 0x000000000000794d */ /* 0x000fea0003800000 */
.L_x_509:
        /* <DEDUP_REMOVED lines=15> */
.L_x_8927:


//--------------------- .text._ZN3cub17CUB_300001_SM_8006detail8for_each13static_kernelINS2_12policy_hub_t12policy_500_tElNS2_12op_wrapper_tIlZZZZZN2at6native36add_out_dense_sparse_compressed_cudaERNS7_6TensorERKS9_SC_RKN3c106ScalarEENKUlvE_clEvENKUlvE2_clEvENKUlvE_clEvENKUlvE0_clEvEUllE_N6thrust23THRUST_300001_SM_800_NS17counting_iteratorIlNSN_11use_defaultESP_SP_EEEEEEvT0_T1_ --------------------------
	.section	.text._ZN3cub17CUB_300001_SM_8006detail8for_each13static_kernelINS2_12policy_hub_t12policy_500_tElNS2_12op_wrapper_tIlZZZZZN2at6native36add_out_dense_sparse_compressed_cudaERNS7_6TensorERKS9_SC_RKN3c106ScalarEENKUlvE_clEvENKUlvE2_clEvENKUlvE_clEvENKUlvE0_clEvEUllE_N6thrust23THRUST_300001_SM_800_NS17counting_iteratorIlNSN_11use_defaultESP_SP_EEEEEEvT0_T1_,"ax",@progbits
	.sectioninfo	@"SHI_REGISTERS=32"
	.align	128
        .global         _ZN3cub17CUB_300001_SM_8006detail8for_each13static_kernelINS2_12policy_hub_t12policy_500_tElNS2_12op_wrapper_tIlZZZZZN2at6native36add_out_dense_sparse_compressed_cudaERNS7_6TensorERKS9_SC_RKN3c106ScalarEENKUlvE_clEvENKUlvE2_clEvENKUlvE_clEvENKUlvE0_clEvEUllE_N6thrust23THRUST_300001_SM_800_NS17counting_iteratorIlNSN_11use_defaultESP_SP_EEEEEEvT0_T1_
        .type           _ZN3cub17CUB_300001_SM_8006detail8for_each13static_kernelINS2_12policy_hub_t12policy_500_tElNS2_12op_wrapper_tIlZZZZZN2at6native36add_out_dense_sparse_compressed_cudaERNS7_6TensorERKS9_SC_RKN3c106ScalarEENKUlvE_clEvENKUlvE2_clEvENKUlvE_clEvENKUlvE0_clEvEUllE_N6thrust23THRUST_300001_SM_800_NS17counting_iteratorIlNSN_11use_defaultESP_SP_EEEEEEvT0_T1_,@function
        .size           _ZN3cub17CUB_300001_SM_8006detail8for_each13static_kernelINS2_12policy_hub_t12policy_500_tElNS2_12op_wrapper_tIlZZZZZN2at6native36add_out_dense_sparse_compressed_cudaERNS7_6TensorERKS9_SC_RKN3c106ScalarEENKUlvE_clEvENKUlvE2_clEvENKUlvE_clEvENKUlvE0_clEvEUllE_N6thrust23THRUST_300001_SM_800_NS17counting_iteratorIlNSN_11use_defaultESP_SP_EEEEEEvT0_T1_,(.L_x_8928 - _ZN3cub17CUB_300001_SM_8006detail8for_each13static_kernelINS2_12policy_hub_t12policy_500_tElNS2_12op_wrapper_tIlZZZZZN2at6native36add_out_dense_sparse_compressed_cudaERNS7_6TensorERKS9_SC_RKN3c106ScalarEENKUlvE_clEvENKUlvE2_clEvENKUlvE_clEvENKUlvE0_clEvEUllE_N6thrust23THRUST_300001_SM_800_NS17counting_iteratorIlNSN_11use_defaultESP_SP_EEEEEEvT0_T1_)
        .other          _ZN3cub17CUB_300001_SM_8006detail8for_each13static_kernelINS2_12policy_hub_t12policy_500_tElNS2_12op_wrapper_tIlZZZZZN2at6native36add_out_dense_sparse_compressed_cudaERNS7_6TensorERKS9_SC_RKN3c106ScalarEENKUlvE_clEvENKUlvE2_clEvENKUlvE_clEvENKUlvE0_clEvEUllE_N6thrust23THRUST_300001_SM_800_NS17counting_iteratorIlNSN_11use_defaultESP_SP_EEEEEEvT0_T1_,@"STO_CUDA_ENTRY STV_DEFAULT"
_ZN3cub17CUB_300001_SM_8006detail8for_each13static_kernelINS2_12policy_hub_t12policy_500_tElNS2_12op_wrapper_tIlZZZZZN2at6native36add_out_dense_sparse_compressed_cudaERNS7_6TensorERKS9_SC_RKN3c106ScalarEENKUlvE_clEvENKUlvE2_clEvENKUlvE_clEvENKUlvE0_clEvEUllE_N6thrust23THRUST_300001_SM_800_NS17counting_iteratorIlNSN_11use_defaultESP_SP_EEEEEEvT0_T1_:
.text._ZN3cub17CUB_300001_SM_8006detail8for_each13static_kernelINS2_12policy_hub_t12policy_500_tElNS2_12op_wrapper_tIlZZZZZN2at6native36add_out_dense_sparse_compressed_cudaERNS7_6TensorERKS9_SC_RKN3c106ScalarEENKUlvE_clEvENKUlvE2_clEvENKUlvE_clEvENKUlvE0_clEvEUllE_N6thrust23THRUST_300001_SM_800_NS17counting_iteratorIlNSN_11use_defaultESP_SP_EEEEEEvT0_T1_:
        /* <DEDUP_REMOVED lines=28> */
[----:B------:R-:W-:-:S05]  /*01c0*/  IMAD R3, R6, c[0x0][0x1a4], R3 ;  /* 0x0000690006037a24 */ /* 0x000fca00078e0203 */
[----:B------:R-:W-:Y:S02]  /*01d0*/  IADD3 R24, R27, R3, RZ ;  /* 0x000000031b187210 */ /* 0x000fe40007ffe0ff */
.L_x_518:
        /* <DEDUP_REMOVED lines=33> */
[----:B------:R-:W-:Y:S01]  /*03f0*/  IADD3 R13, R13, R3, RZ ;  /* 0x000000030d0d7210 */ /* 0x000fe20007ffe0ff */
[----:B------:R-:W-:-:S04]  /*0400*/  IMAD.WIDE.U32 R22, R0, c[0x0][0x1c0], R14 ;  /* 0x0000700000167a25 */ /* 0x000fc800078e000e */
[----:B------:R-:W-:Y:S01]  /*0410*/  IMAD R3, R0, c[0x0][0x1c4], R5 ;  /* 0x0000710000037a24 */ /* 0x000fe200078e0205 */
[----:B------:R-:W-:-:S03]  /*0420*/  LEA R10, P0, R22, c[0x0][0x170], 0x3 ;  /* 0x00005c00160a7a11 */ /* 0x000fc600078018ff */
[----:B------:R-:W-:-:S05]  /*0430*/  IMAD.IADD R3, R23, 0x1, R3 ;  /* 0x0000000117037824 */ /* 0x000fca00078e0203 */
[----:B------:R-:W-:Y:S01]  /*0440*/  LEA.HI.X R11, R22, c[0x0][0x174], R3, 0x3, P0 ;  /* 0x00005d00160b7a11 */ /* 0x000fe200000f1c03 */
[----:B--2---:R-:W-:Y:S02]  /*0450*/  IMAD R5, R21, c[0x0][0x1a8], RZ ;  /* 0x00006a0015057a24 */ /* 0x004fe400078e02ff */
[----:B------:R-:W-:-:S04]  /*0460*/  IMAD.WIDE.U32 R18, R20, c[0x0][0x1a8], R12 ;  /* 0x00006a0014127a25 */ /* 0x000fc800078e000c */
[----:B------:R-:W-:Y:S01]  /*0470*/  IMAD R5, R20, c[0x0][0x1ac], R5 ;  /* 0x00006b0014057a24 */ /* 0x000fe200078e0205 */
[----:B------:R-:W-:-:S04]  /*0480*/  LEA R20, P0, R18, c[0x0][0x188], 0x3 ;  /* 0x0000620012147a11 */ /* 0x000fc800078018ff */
[----:B------:R-:W-:-:S04]  /*0490*/  IADD3 R3, R19, R5, RZ ;  /* 0x0000000513037210 */ /* 0x000fc80007ffe0ff */
[----:B------:R-:W-:Y:S02]  /*04a0*/  LEA.HI.X R21, R18, c[0x0][0x18c], R3, 0x3, P0 ;  /* 0x0000630012157a11 */ /* 0x000fe400000f1c03 */
[----:B------:R-:W2:Y:S04]  /*04b0*/  LDG.E.64 R18, [R10.64] ;  /* 0x000000060a127981 */ /* 0x000ea8000c1e1b00 */
[----:B------:R-:W3:Y:S01]  /*04c0*/  LDG.E.64 R22, [R20.64] ;  /* 0x0000000614167981 */ /* 0x000ee2000c1e1b00 */
[----:B------:R-:W-:Y:S02]  /*04d0*/  ISETP.NE.U32.AND P0, PT, R4, 0x1, PT ;  /* 0x000000010400780c */ /* 0x000fe40003f05070 */
[----:B------:R-:W-:Y:S02]  /*04e0*/  IADD3 R5, P1, R14, 0x1, RZ ;  /* 0x000000010e057810 */ /* 0x000fe40007f3e0ff */
[----:B------:R-:W-:Y:S01]  /*04f0*/  ISETP.NE.AND.EX P0, PT, RZ, RZ, PT, P0 ;  /* 0x000000ffff00720c */ /* 0x000fe20003f05300 */
[----:B--2---:R-:W-:-:S04]  /*0500*/  IMAD R3, R19, c[0x0][0x190], RZ ;  /* 0x0000640013037a24 */ /* 0x004fc800078e02ff */
[C---:B------:R-:W-:Y:S02]  /*0510*/  IMAD R3, R18.reuse, c[0x0][0x194], R3 ;  /* 0x0000650012037a24 */ /* 0x040fe400078e0203 */
[----:B---3--:R-:W-:-:S04]  /*0520*/  IMAD.WIDE.U32 R22, R18, c[0x0][0x190], R22 ;  /* 0x0000640012167a25 */ /* 0x008fc800078e0016 */
[----:B------:R-:W-:Y:S01]  /*0530*/  IMAD.IADD R23, R23, 0x1, R3 ;  /* 0x0000000117177824 */ /* 0x000fe200078e0203 */
[----:B------:R-:W-:-:S04]  /*0540*/  IADD3.X R3, RZ, R15, RZ, P1, !PT ;  /* 0x0000000fff037210 */ /* 0x000fc80000ffe4ff */
[----:B------:R0:W-:Y:S01]  /*0550*/  STG.E.64 [R20.64], R22 ;  /* 0x0000001614007986 */ /* 0x0001e2000c101b06 */
[----:B------:R-:W-:Y:S05]  /*0560*/  @!P0 BRA `(.L_x_516) ;  /* 0x0000024000008947 */ /* 0x000fea0003800000 */
        /* <DEDUP_REMOVED lines=8> */
[----:B------:R-:W3:Y:S01]  /*05f0*/  LDG.E.64 R22, [R18.64] ;  /* 0x0000000612167981 */ /* 0x000ee2000c1e1b00 */
[----:B------:R-:W-:Y:S02]  /*0600*/  ISETP.NE.U32.AND P0, PT, R4, 0x2, PT ;  /* 0x000000020400780c */ /* 0x000fe40003f05070 */
[----:B------:R-:W-:Y:S02]  /*0610*/  IADD3 R5, P1, R14, 0x2, RZ ;  /* 0x000000020e057810 */ /* 0x000fe40007f3e0ff */
[----:B------:R-:W-:Y:S01]  /*0620*/  ISETP.NE.AND.EX P0, PT, RZ, RZ, PT, P0 ;  /* 0x000000ffff00720c */ /* 0x000fe20003f05300 */
[----:B--2---:R-:W-:-:S04]  /*0630*/  IMAD R3, R21, c[0x0][0x190], RZ ;  /* 0x0000640015037a24 */ /* 0x004fc800078e02ff */
[C---:B------:R-:W-:Y:S02]  /*0640*/  IMAD R3, R20.reuse, c[0x0][0x194], R3 ;  /* 0x0000650014037a24 */ /* 0x040fe400078e0203 */
[----:B---3--:R-:W-:-:S05]  /*0650*/  IMAD.WIDE.U32 R22, R20, c[0x0][0x190], R22 ;  /* 0x0000640014167a25 */ /* 0x008fca00078e0016 */
[----:B------:R-:W-:Y:S01]  /*0660*/  IADD3 R23, R23, R3, RZ ;  /* 0x0000000317177210 */ /* 0x000fe20007ffe0ff */
[----:B------:R-:W-:-:S04]  /*0670*/  IMAD.X R3, RZ, RZ, R15, P1 ;  /* 0x000000ffff037224 */ /* 0x000fc800008e060f */
[----:B------:R0:W-:Y:S01]  /*0680*/  STG.E.64 [R18.64], R22 ;  /* 0x0000001612007986 */ /* 0x0001e2000c101b06 */
        /* <DEDUP_REMOVED lines=10> */
[----:B---3--:R-:W-:-:S04]  /*0730*/  IMAD R3, R11, c[0x0][0x190], RZ ;  /* 0x000064000b037a24 */ /* 0x008fc800078e02ff */
[C---:B------:R-:W-:Y:S02]  /*0740*/  IMAD R3, R10.reuse, c[0x0][0x194], R3 ;  /* 0x000065000a037a24 */ /* 0x040fe400078e0203 */
[----:B--2---:R-:W-:-:S04]  /*0750*/  IMAD.WIDE.U32 R4, R10, c[0x0][0x190], R4 ;  /* 0x000064000a047a25 */ /* 0x004fc800078e0004 */
[----:B------:R-:W-:Y:S01]  /*0760*/  IMAD.IADD R17, R5, 0x1, R3 ;  /* 0x0000000105117824 */ /* 0x000fe200078e0203 */
[----:B------:R-:W-:-:S05]  /*0770*/  MOV R16, R4 ;  /* 0x0000000400107202 */ /* 0x000fca0000000f00 */
[----:B------:R1:W-:Y:S01]  /*0780*/  STG.E.64 [R12.64], R16 ;  /* 0x000000100c007986 */ /* 0x0003e2000c101b06 */
[----:B------:R-:W-:-:S05]  /*0790*/  IADD3 R5, P0, R14, 0x3, RZ ;  /* 0x000000030e057810 */ /* 0x000fca0007f1e0ff */
[----:B------:R-:W-:-:S03]  /*07a0*/  IMAD.X R3, RZ, RZ, R15, P0 ;  /* 0x000000ffff037224 */ /* 0x000fc600000e060f */
.L_x_516:
[----:B------:R-:W-:Y:S05]  /*07b0*/  BSYNC B2 ;  /* 0x0000000000027941 */ /* 0x000fea0003800000 */
.L_x_515:
[----:B------:R-:W-:-:S04]  /*07c0*/  LOP3.LUT R11, RZ, R14, RZ, 0x33, !PT ;  /* 0x0000000eff0b7212 */ /* 0x000fc800078e33ff */
[----:B------:R-:W-:Y:S02]  /*07d0*/  IADD3 R4, P1, R8, R11, RZ ;  /* 0x0000000b08047210 */ /* 0x000fe40007f3e0ff */
[----:B------:R-:W-:Y:S02]  /*07e0*/  LOP3.LUT R11, RZ, R15, RZ, 0x33, !PT ;  /* 0x0000000fff0b7212 */ /* 0x000fe400078e33ff */
[----:B------:R-:W-:Y:S02]  /*07f0*/  ISETP.GE.U32.AND P0, PT, R4, 0x3, PT ;  /* 0x000000030400780c */ /* 0x000fe40003f06070 */
[----:B------:R-:W-:-:S04]  /*0800*/  IADD3.X R4, R9, R11, RZ, P1, !PT ;  /* 0x0000000b09047210 */ /* 0x000fc80000ffe4ff */
[----:B------:R-:W-:-:S13]  /*0810*/  ISETP.GE.U32.AND.EX P0, PT, R4, RZ, PT, P0 ;  /* 0x000000ff0400720c */ /* 0x000fda0003f06100 */
[----:B------:R-:W-:Y:S05]  /*0820*/  @!P0 BRA `(.L_x_514) ;  /* 0x0000053000008947 */ /* 0x000fea0003800000 */
[----:B------:R-:W-:Y:S01]  /*0830*/  MOV R11, R24 ;  /* 0x00000018000b7202 */ /* 0x000fe20000000f00 */
[----:B-1----:R-:W-:Y:S02]  /*0840*/  IMAD R13, R2, c[0x0][0x198], RZ ;  /* 0x00006600020d7a24 */ /* 0x002fe400078e02ff */
[----:B------:R-:W-:Y:S02]  /*0850*/  IMAD.MOV.U32 R10, RZ, RZ, R26 ;  /* 0x000000ffff0a7224 */ /* 0x000fe400078e001a */
[C---:B------:R-:W-:Y:S02]  /*0860*/  IMAD R13, R0.reuse, c[0x0][0x19c], R13 ;  /* 0x00006700000d7a24 */ /* 0x040fe400078e020d */
[----:B------:R-:W-:-:S04]  /*0870*/  IMAD.WIDE.U32 R10, R0, c[0x0][0x198], R10 ;  /* 0x00006600000a7a25 */ /* 0x000fc800078e000a */
[----:B------:R-:W-:Y:S02]  /*0880*/  IMAD.IADD R4, R13, 0x1, R11 ;  /* 0x000000010d047824 */ /* 0x000fe400078e020b */
.L_x_517:
[----:B------:R-:W-:Y:S01]  /*0890*/  IMAD R15, R2, c[0x0][0x1b8], RZ ;  /* 0x00006e00020f7a24 */ /* 0x000fe200078e02ff */
[----:B0-----:R-:W-:Y:S01]  /*08a0*/  MOV R12, R5 ;  /* 0x00000005000c7202 */ /* 0x001fe20000000f00 */
[----:B------:R-:W-:Y:S02]  /*08b0*/  IMAD.MOV.U32 R13, RZ, RZ, R3 ;  /* 0x000000ffff0d7224 */ /* 0x000fe400078e0003 */
[C---:B------:R-:W-:Y:S02]  /*08c0*/  IMAD R17, R0.reuse, c[0x0][0x1bc], R15 ;  /* 0x00006f0000117a24 */ /* 0x040fe400078e020f */
[----:B------:R-:W-:-:S05]  /*08d0*/  IMAD.WIDE.U32 R14, R0, c[0x0][0x1b8], R12 ;  /* 0x00006e00000e7a25 */ /* 0x000fca00078e000c */
[----:B------:R-:W-:Y:S02]  /*08e0*/  IADD3 R15, R17, R15, RZ ;  /* 0x0000000f110f7210 */ /* 0x000fe40007ffe0ff */
[----:B------:R-:W-:-:S04]  /*08f0*/  LEA R16, P0, R14, c[0x0][0x180], 0x3 ;  /* 0x000060000e107a11 */ /* 0x000fc800078018ff */
[----:B------:R-:W-:-:S05]  /*0900*/  LEA.HI.X R17, R14, c[0x0][0x184], R15, 0x3, P0 ;  /* 0x000061000e117a11 */ /* 0x000fca00000f1c0f */
[----:B0-----:R-:W2:Y:S01]  /*0910*/  LDG.E.64 R20, [R16.64] ;  /* 0x0000000610147981 */ /* 0x001ea2000c1e1b00 */
[----:B------:R-:W-:Y:S02]  /*0920*/  IMAD R15, R2, c[0x0][0x1c0], RZ ;  /* 0x00007000020f7a24 */ /* 0x000fe400078e02ff */
[----:B------:R-:W-:Y:S01]  /*0930*/  IMAD.WIDE.U32 R22, R0, c[0x0][0x1c0], R12 ;  /* 0x0000700000167a25 */ /* 0x000fe200078e000c */
[----:B------:R-:W-:-:S03]  /*0940*/  MOV R13, R4 ;  /* 0x00000004000d7202 */ /* 0x000fc60000000f00 */
[----:B------:R-:W-:Y:S01]  /*0950*/  IMAD R15, R0, c[0x0][0x1c4], R15 ;  /* 0x00007100000f7a24 */ /* 0x000fe200078e020f */
[----:B------:R-:W-:Y:S01]  /*0960*/  LEA R14, P0, R22, c[0x0][0x170], 0x3 ;  /* 0x00005c00160e7a11 */ /* 0x000fe200078018ff */
[----:B------:R-:W-:Y:S02]  /*0970*/  IMAD.MOV.U32 R12, RZ, RZ, R10 ;  /* 0x000000ffff0c7224 */ /* 0x000fe400078e000a */
        /* <DEDUP_REMOVED lines=10> */
[----:B--2---:R-:W-:-:S04]  /*0a20*/  IMAD R19, R19, c[0x0][0x190], RZ ;  /* 0x0000640013137a24 */ /* 0x004fc800078e02ff */
[C---:B------:R-:W-:Y:S02]  /*0a30*/  IMAD R19, R18.reuse, c[0x0][0x194], R19 ;  /* 0x0000650012137a24 */ /* 0x040fe400078e0213 */
[----:B---3--:R-:W-:-:S04]  /*0a40*/  IMAD.WIDE.U32 R22, R18, c[0x0][0x190], R22 ;  /* 0x0000640012167a25 */ /* 0x008fc800078e0016 */
[----:B------:R-:W-:-:S05]  /*0a50*/  IMAD.IADD R23, R23, 0x1, R19 ;  /* 0x0000000117177824 */ /* 0x000fca00078e0213 */
[----:B------:R0:W-:Y:S04]  /*0a60*/  STG.E.64 [R20.64], R22 ;  /* 0x0000001614007986 */ /* 0x0001e8000c101b06 */
[----:B------:R-:W2:Y:S02]  /*0a70*/  LDG.E.64 R18, [R16.64+0x8] ;  /* 0x0000080610127981 */ /* 0x000ea4000c1e1b00 */
[----:B--2---:R-:W-:Y:S02]  /*0a80*/  IMAD R19, R19, c[0x0][0x1a8], RZ ;  /* 0x00006a0013137a24 */ /* 0x004fe400078e02ff */
[----:B0-----:R-:W-:-:S04]  /*0a90*/  IMAD.WIDE.U32 R20, R18, c[0x0][0x1a8], R12 ;  /* 0x00006a0012147a25 */ /* 0x001fc800078e000c */
[----:B------:R-:W-:Y:S01]  /*0aa0*/  IMAD R19, R18, c[0x0][0x1ac], R19 ;  /* 0x00006b0012137a24 */ /* 0x000fe200078e0213 */
[----:B------:R-:W-:-:S04]  /*0ab0*/  LEA R18, P0, R20, c[0x0][0x188], 0x3 ;  /* 0x0000620014127a11 */ /* 0x000fc800078018ff */
[----:B------:R-:W-:-:S04]  /*0ac0*/  IADD3 R19, R21, R19, RZ ;  /* 0x0000001315137210 */ /* 0x000fc80007ffe0ff */
[----:B------:R-:W-:Y:S02]  /*0ad0*/  LEA.HI.X R19, R20, c[0x0][0x18c], R19, 0x3, P0 ;  /* 0x0000630014137a11 */ /* 0x000fe400000f1c13 */
[----:B------:R-:W2:Y:S04]  /*0ae0*/  LDG.E.64 R20, [R14.64+0x8] ;  /* 0x000008060e147981 */ /* 0x000ea8000c1e1b00 */
[----:B------:R-:W3:Y:S01]  /*0af0*/  LDG.E.64 R22, [R18.64] ;  /* 0x0000000612167981 */ /* 0x000ee2000c1e1b00 */
[----:B--2---:R-:W-:-:S04]  /*0b00*/  IMAD R29, R21, c[0x0][0x190], RZ ;  /* 0x00006400151d7a24 */ /* 0x004fc800078e02ff */
[C---:B------:R-:W-:Y:S02]  /*0b10*/  IMAD R21, R20.reuse, c[0x0][0x194], R29 ;  /* 0x0000650014157a24 */ /* 0x040fe400078e021d */
[----:B---3--:R-:W-:-:S04]  /*0b20*/  IMAD.WIDE.U32 R22, R20, c[0x0][0x190], R22 ;  /* 0x0000640014167a25 */ /* 0x008fc800078e0016 */
[----:B------:R-:W-:-:S05]  /*0b30*/  IMAD.IADD R23, R23, 0x1, R21 ;  /* 0x0000000117177824 */ /* 0x000fca00078e0215 */
[----:B------:R0:W-:Y:S04]  /*0b40*/  STG.E.64 [R18.64], R22 ;  /* 0x0000001612007986 */ /* 0x0001e8000c101b06 */
[----:B0-----:R-:W2:Y:S02]  /*0b50*/  LDG.E.64 R18, [R16.64+0x10] ;  /* 0x0000100610127981 */ /* 0x001ea4000c1e1b00 */
[----:B--2---:R-:W-:Y:S02]  /*0b60*/  IMAD R29, R19, c[0x0][0x1a8], RZ ;  /* 0x00006a00131d7a24 */ /* 0x004fe400078e02ff */
[----:B------:R-:W-:-:S04]  /*0b70*/  IMAD.WIDE.U32 R20, R18, c[0x0][0x1a8], R12 ;  /* 0x00006a0012147a25 */ /* 0x000fc800078e000c */
        /* <DEDUP_REMOVED lines=21> */
[----:B------:R-:W-:Y:S01]  /*0cd0*/  IMAD R21, R14, c[0x0][0x194], R21 ;  /* 0x000065000e157a24 */ /* 0x000fe200078e0215 */
[----:B------:R-:W-:-:S04]  /*0ce0*/  IADD3 R5, P0, R5, 0x4, RZ ;  /* 0x0000000405057810 */ /* 0x000fc80007f1e0ff */
[----:B------:R-:W-:Y:S02]  /*0cf0*/  IADD3.X R3, RZ, R3, RZ, P0, !PT ;  /* 0x00000003ff037210 */ /* 0x000fe400007fe4ff */
[----:B------:R-:W-:-:S04]  /*0d00*/  ISETP.GE.U32.AND P0, PT, R5, R8, PT ;  /* 0x000000080500720c */ /* 0x000fc80003f06070 */
[----:B------:R-:W-:Y:S01]  /*0d10*/  ISETP.GE.AND.EX P0, PT, R3, R9, PT, P0 ;  /* 0x000000090300720c */ /* 0x000fe20003f06300 */
[----:B--2---:R-:W-:-:S04]  /*0d20*/  IMAD.WIDE.U32 R12, R14, c[0x0][0x190], R12 ;  /* 0x000064000e0c7a25 */ /* 0x004fc800078e000c */
[----:B------:R-:W-:-:S05]  /*0d30*/  IMAD.IADD R13, R13, 0x1, R21 ;  /* 0x000000010d0d7824 */ /* 0x000fca00078e0215 */
[----:B------:R0:W-:Y:S03]  /*0d40*/  STG.E.64 [R16.64], R12 ;  /* 0x0000000c10007986 */ /* 0x0001e6000c101b06 */
[----:B------:R-:W-:Y:S05]  /*0d50*/  @!P0 BRA `(.L_x_517) ;  /* 0xfffffb3000008947 */ /* 0x000fea000383ffff */
.L_x_514:
[----:B------:R-:W-:Y:S05]  /*0d60*/  BSYNC B1 ;  /* 0x0000000000017941 */ /* 0x000fea0003800000 */
.L_x_513:
[----:B------:R-:W-:-:S05]  /*0d70*/  IADD3 R0, P0, R0, 0x1, RZ ;  /* 0x0000000100007810 */ /* 0x000fca0007f1e0ff */
[----:B------:R-:W-:Y:S01]  /*0d80*/  IMAD.X R2, RZ, RZ, R2, P0 ;  /* 0x000000ffff027224 */ /* 0x000fe200000e0602 */
[----:B------:R-:W-:-:S04]  /*0d90*/  ISETP.GE.U32.AND P0, PT, R0, c[0x0][0x1c8], PT ;  /* 0x0000720000007a0c */ /* 0x000fc80003f06070 */
[----:B------:R-:W-:-:S13]  /*0da0*/  ISETP.GE.AND.EX P0, PT, R2, c[0x0][0x1cc], PT, P0 ;  /* 0x0000730002007a0c */ /* 0x000fda0003f06300 */
[----:B------:R-:W-:Y:S05]  /*0db0*/  @!P0 BRA `(.L_x_518) ;  /* 0xfffff42000008947 */ /* 0x000fea000383ffff */
.L_x_512:
[----:B------:R-:W-:Y:S05]  /*0dc0*/  BSYNC B0 ;  /* 0x0000000000007941 */ /* 0x000fea0003800000 */
.L_x_511:
[----:B------:R-:W2:Y:S01]  /*0dd0*/  S2UR UR4, SR_CTAID.X ;  /* 0x00000000000479c3 */ /* 0x000ea20000002500 */
[----:B01----:R-:W0:Y:S01]  /*0de0*/  S2R R12, SR_TID.X ;  /* 0x00000000000c7919 */ /* 0x003e220000002100 */
[----:B------:R-:W-:Y:S02]  /*0df0*/  ULDC UR5, c[0x0][0x160] ;  /* 0x0000580000057ab9 */ /* 0x000fe40000000800 */
[----:B--2---:R-:W-:Y:S01]  /*0e00*/  UIMAD UR4, UR4, -0x200, UR5 ;  /* 0xfffffe00040478a4 */ /* 0x004fe2000f8e0205 */
[----:B0-----:R-:W-:-:S03]  /*0e10*/  IADD3 R12, R12, 0x100, RZ ;  /* 0x000001000c0c7810 */ /* 0x001fc60007ffe0ff */
[----:B------:R-:W-:Y:S02]  /*0e20*/  USHF.R.S32.HI UR5, URZ, 0x1f, UR4 ;  /* 0x0000001f3f057899 */ /* 0x000fe40008011404 */
[----:B------:R-:W-:-:S04]  /*0e30*/  ISETP.LT.U32.AND P0, PT, R12, UR4, PT ;  /* 0x000000040c007c0c */ /* 0x000fc8000bf01070 */
[----:B------:R-:W-:-:S04]  /*0e40*/  MOV R0, UR5 ;  /* 0x0000000500007c02 */ /* 0x000fc80008000f00 */
[----:B------:R-:W-:-:S13]  /*0e50*/  ISETP.GT.AND.EX P0, PT, R0, RZ, PT, P0 ;  /* 0x000000ff0000720c */ /* 0x000fda0003f04300 */
[----:B------:R-:W-:Y:S05]  /*0e60*/  @!P0 EXIT ;  /* 0x000000000000894d */ /* 0x000fea0003800000 */
        /* <DEDUP_REMOVED lines=8> */
.L_x_524:
        /* <DEDUP_REMOVED lines=15> */
[----:B------:R-:W-:Y:S01]  /*0fe0*/  MOV R5, R26 ;  /* 0x0000001a00057202 */ /* 0x000fe20000000f00 */
[----:B------:R-:W-:Y:S01]  /*0ff0*/  BSSY B1, `(.L_x_521) ;  /* 0x000004f000017945 */ /* 0x000fe20003800000 */
[----:B------:R-:W-:Y:S01]  /*1000*/  LOP3.LUT R3, R3, 0x3, RZ, 0xc0, !PT ;  /* 0x0000000303037812 */ /* 0x000fe200078ec0ff */
[C---:B------:R-:W-:Y:S02]  /*1010*/  IMAD R7, R0.reuse, c[0x0][0x19c], R7 ;  /* 0x0000670000077a24 */ /* 0x040fe400078e0207 */
[----:B------:R-:W-:Y:S01]  /*1020*/  IMAD.WIDE.U32 R18, R0, c[0x0][0x198], R4 ;  /* 0x0000660000127a25 */ /* 0x000fe200078e0004 */
[----:B------:R-:W-:Y:S02]  /*1030*/  ISETP.NE.U32.AND P0, PT, R3, RZ, PT ;  /* 0x000000ff0300720c */ /* 0x000fe40003f05070 */
[----:B------:R-:W-:Y:S01]  /*1040*/  MOV R5, R17 ;  /* 0x0000001100057202 */ /* 0x000fe20000000f00 */
[----:B------:R-:W-:Y:S01]  /*1050*/  IMAD.MOV.U32 R6, RZ, RZ, R16 ;  /* 0x000000ffff067224 */ /* 0x000fe200078e0010 */
[----:B------:R-:W-:-:S02]  /*1060*/  ISETP.NE.AND.EX P0, PT, RZ, RZ, PT, P0 ;  /* 0x000000ffff00720c */ /* 0x000fc40003f05300 */
        /* <DEDUP_REMOVED lines=11> */
[----:B------:R-:W-:Y:S01]  /*1120*/  IMAD.WIDE.U32 R24, R0, c[0x0][0x1c0], R16 ;  /* 0x0000700000187a25 */ /* 0x000fe200078e0010 */
[----:B------:R-:W-:-:S03]  /*1130*/  MOV R11, R4 ;  /* 0x00000004000b7202 */ /* 0x000fc60000000f00 */
[----:B------:R-:W-:Y:S01]  /*1140*/  IMAD R5, R0, c[0x0][0x1c4], R5 ;  /* 0x0000710000057a24 */ /* 0x000fe200078e0205 */
[----:B------:R-:W-:-:S03]  /*1150*/  LEA R8, P0, R24, c[0x0][0x170], 0x3 ;  /* 0x00005c0018087a11 */ /* 0x000fc600078018ff */
[----:B------:R-:W-:Y:S02]  /*1160*/  IMAD.IADD R5, R25, 0x1, R5 ;  /* 0x0000000119057824 */ /* 0x000fe400078e0205 */
[----:B--2---:R-:W-:Y:S02]  /*1170*/  IMAD R9, R23, c[0x0][0x1a8], RZ ;  /* 0x00006a0017097a24 */ /* 0x004fe400078e02ff */
[----:B------:R-:W-:-:S04]  /*1180*/  IMAD.WIDE.U32 R6, R22, c[0x0][0x1a8], R10 ;  /* 0x00006a0016067a25 */ /* 0x000fc800078e000a */
[----:B------:R-:W-:Y:S01]  /*1190*/  IMAD R23, R22, c[0x0][0x1ac], R9 ;  /* 0x00006b0016177a24 */ /* 0x000fe200078e0209 */
[----:B------:R-:W-:Y:S02]  /*11a0*/  LEA.HI.X R9, R24, c[0x0][0x174], R5, 0x3, P0 ;  /* 0x00005d0018097a11 */ /* 0x000fe400000f1c05 */
[----:B------:R-:W-:Y:S02]  /*11b0*/  LEA R22, P0, R6, c[0x0][0x188], 0x3 ;  /* 0x0000620006167a11 */ /* 0x000fe400078018ff */
[----:B------:R-:W-:-:S04]  /*11c0*/  IADD3 R5, R7, R23, RZ ;  /* 0x0000001707057210 */ /* 0x000fc80007ffe0ff */
[----:B------:R-:W-:Y:S02]  /*11d0*/  LEA.HI.X R23, R6, c[0x0][0x18c], R5, 0x3, P0 ;  /* 0x0000630006177a11 */ /* 0x000fe400000f1c05 */
[----:B------:R-:W2:Y:S04]  /*11e0*/  LDG.E.64 R6, [R8.64] ;  /* 0x0000000608067981 */ /* 0x000ea8000c1e1b00 */
[----:B------:R-:W3:Y:S01]  /*11f0*/  LDG.E.64 R24, [R22.64] ;  /* 0x0000000616187981 */ /* 0x000ee2000c1e1b00 */
[----:B------:R-:W-:-:S04]  /*1200*/  ISETP.NE.U32.AND P0, PT, R3, 0x1, PT ;  /* 0x000000010300780c */ /* 0x000fc80003f05070 */
[----:B------:R-:W-:Y:S01]  /*1210*/  ISETP.NE.AND.EX P0, PT, RZ, RZ, PT, P0 ;  /* 0x000000ffff00720c */ /* 0x000fe20003f05300 */
[----:B--2---:R-:W-:-:S04]  /*1220*/  IMAD R5, R7, c[0x0][0x190], RZ ;  /* 0x0000640007057a24 */ /* 0x004fc800078e02ff */
[C---:B------:R-:W-:Y:S02]  /*1230*/  IMAD R5, R6.reuse, c[0x0][0x194], R5 ;  /* 0x0000650006057a24 */ /* 0x040fe400078e0205 */
[----:B---3--:R-:W-:Y:S01]  /*1240*/  IMAD.WIDE.U32 R24, R6, c[0x0][0x190], R24 ;  /* 0x0000640006187a25 */ /* 0x008fe200078e0018 */
[----:B------:R-:W-:-:S04]  /*1250*/  IADD3 R6, P1, R16, 0x1, RZ ;  /* 0x0000000110067810 */ /* 0x000fc80007f3e0ff */
[----:B------:R-:W-:Y:S01]  /*1260*/  IADD3 R25, R25, R5, RZ ;  /* 0x0000000519197210 */ /* 0x000fe20007ffe0ff */
[----:B------:R-:W-:-:S04]  /*1270*/  IMAD.X R5, RZ, RZ, R17, P1 ;  /* 0x000000ffff057224 */ /* 0x000fc800008e0611 */
[----:B------:R0:W-:Y:S01]  /*1280*/  STG.E.64 [R22.64], R24 ;  /* 0x0000001816007986 */ /* 0x0001e2000c101b06 */
[----:B------:R-:W-:Y:S05]  /*1290*/  @!P0 BRA `(.L_x_522) ;  /* 0x0000024000008947 */ /* 0x000fea0003800000 */
        /* <DEDUP_REMOVED lines=9> */
[----:B------:R-:W-:-:S04]  /*1330*/  ISETP.NE.U32.AND P0, PT, R3, 0x2, PT ;  /* 0x000000020300780c */ /* 0x000fc80003f05070 */
[----:B------:R-:W-:Y:S01]  /*1340*/  ISETP.NE.AND.EX P0, PT, RZ, RZ, PT, P0 ;  /* 0x000000ffff00720c */ /* 0x000fe20003f05300 */
[----:B--2---:R-:W-:-:S04]  /*1350*/  IMAD R5, R23, c[0x0][0x190], RZ ;  /* 0x0000640017057a24 */ /* 0x004fc800078e02ff */
[C---:B------:R-:W-:Y:S02]  /*1360*/  IMAD R5, R22.reuse, c[0x0][0x194], R5 ;  /* 0x0000650016057a24 */ /* 0x040fe400078e0205 */
[----:B---3--:R-:W-:-:S05]  /*1370*/  IMAD.WIDE.U32 R24, R22, c[0x0][0x190], R24 ;  /* 0x0000640016187a25 */ /* 0x008fca00078e0018 */
[----:B------:R-:W-:-:S05]  /*1380*/  IADD3 R25, R25, R5, RZ ;  /* 0x0000000519197210 */ /* 0x000fca0007ffe0ff */
[----:B------:R0:W-:Y:S02]  /*1390*/  STG.E.64 [R6.64], R24 ;  /* 0x0000001806007986 */ /* 0x0001e4000c101b06 */
[----:B0-----:R-:W-:-:S05]  /*13a0*/  IADD3 R6, P1, R16, 0x2, RZ ;  /* 0x0000000210067810 */ /* 0x001fca0007f3e0ff */
[----:B------:R-:W-:Y:S01]  /*13b0*/  IMAD.X R5, RZ, RZ, R17, P1 ;  /* 0x000000ffff057224 */ /* 0x000fe200008e0611 */
        /* <DEDUP_REMOVED lines=13> */
[----:B------:R-:W-:Y:S01]  /*1490*/  IMAD.MOV.U32 R20, RZ, RZ, R6 ;  /* 0x000000ffff147224 */ /* 0x000fe200078e0006 */
[----:B------:R-:W-:-:S05]  /*14a0*/  IADD3 R21, R7, R3, RZ ;  /* 0x0000000307157210 */ /* 0x000fca0007ffe0ff */
[----:B------:R0:W-:Y:S01]  /*14b0*/  STG.E.64 [R10.64], R20 ;  /* 0x000000140a007986 */ /* 0x0001e2000c101b06 */
[----:B------:R-:W-:-:S04]  /*14c0*/  IADD3 R6, P0, R16, 0x3, RZ ;  /* 0x0000000310067810 */ /* 0x000fc80007f1e0ff */
[----:B------:R-:W-:-:S04]  /*14d0*/  IADD3.X R5, RZ, R17, RZ, P0, !PT ;  /* 0x00000011ff057210 */ /* 0x000fc800007fe4ff */
.L_x_522:
[----:B------:R-:W-:Y:S05]  /*14e0*/  BSYNC B1 ;  /* 0x0000000000017941 */ /* 0x000fea0003800000 */
.L_x_521:
[----:B------:R-:W-:Y:S02]  /*14f0*/  LOP3.LUT R3, RZ, R16, RZ, 0x33, !PT ;  /* 0x00000010ff037212 */ /* 0x000fe400078e33ff */
[----:B------:R-:W-:Y:S02]  /*1500*/  LOP3.LUT R7, RZ, R17, RZ, 0x33, !PT ;  /* 0x00000011ff077212 */ /* 0x000fe400078e33ff */
[----:B------:R-:W-:-:S04]  /*1510*/  IADD3 R3, P1, R14, R3, RZ ;  /* 0x000000030e037210 */ /* 0x000fc80007f3e0ff */
[----:B------:R-:W-:Y:S02]  /*1520*/  ISETP.GE.U32.AND P0, PT, R3, 0x3, PT ;  /* 0x000000030300780c */ /* 0x000fe40003f06070 */
[----:B------:R-:W-:-:S04]  /*1530*/  IADD3.X R3, R15, R7, RZ, P1, !PT ;  /* 0x000000070f037210 */ /* 0x000fc80000ffe4ff */
[----:B------:R-:W-:-:S13]  /*1540*/  ISETP.GE.U32.AND.EX P0, PT, R3, RZ, PT, P0 ;  /* 0x000000ff0300720c */ /* 0x000fda0003f06100 */
[----:B------:R-:W-:Y:S05]  /*1550*/  @!P0 BRA `(.L_x_520) ;  /* 0x000004c000008947 */ /* 0x000fea0003800000 */
.L_x_523:
[----:B------:R-:W-:Y:S02]  /*1560*/  IMAD R3, R2, c[0x0][0x1b8], RZ ;  /* 0x00006e0002037a24 */ /* 0x000fe400078e02ff */
[----:B------:R-:W-:Y:S02]  /*1570*/  IMAD.MOV.U32 R7, RZ, RZ, R5 ;  /* 0x000000ffff077224 */ /* 0x000fe400078e0005 */
[C---:B------:R-:W-:Y:S02]  /*1580*/  IMAD R3, R0.reuse, c[0x0][0x1bc], R3 ;  /* 0x00006f0000037a24 */ /* 0x040fe400078e0203 */
[----:B0-----:R-:W-:-:S05]  /*1590*/  IMAD.WIDE.U32 R8, R0, c[0x0][0x1b8], R6 ;  /* 0x00006e0000087a25 */ /* 0x001fca00078e0006 */
[----:B------:R-:W-:Y:S02]  /*15a0*/  IADD3 R3, R3, R9, RZ ;  /* 0x0000000903037210 */ /* 0x000fe40007ffe0ff */
[----:B------:R-:W-:-:S04]  /*15b0*/  LEA R16, P0, R8, c[0x0][0x180], 0x3 ;  /* 0x0000600008107a11 */ /* 0x000fc800078018ff */
[----:B------:R-:W-:-:S05]  /*15c0*/  LEA.HI.X R17, R8, c[0x0][0x184], R3, 0x3, P0 ;  /* 0x0000610008117a11 */ /* 0x000fca00000f1c03 */
[----:B0-----:R-:W2:Y:S01]  /*15d0*/  LDG.E.64 R22, [R16.64] ;  /* 0x0000000610167981 */ /* 0x001ea2000c1e1b00 */
[----:B------:R-:W-:Y:S01]  /*15e0*/  IMAD R3, R2, c[0x0][0x1c0], RZ ;  /* 0x0000700002037a24 */ /* 0x000fe200078e02ff */
[----:B------:R-:W-:Y:S01]  /*15f0*/  MOV R8, R18 ;  /* 0x0000001200087202 */ /* 0x000fe20000000f00 */
        /* <DEDUP_REMOVED lines=30> */
[----:B---3--:R-:W-:-:S05]  /*17e0*/  IMAD.WIDE.U32 R24, R22, c[0x0][0x190], R24 ;  /* 0x0000640016187a25 */ /* 0x008fca00078e0018 */
[----:B------:R-:W-:-:S05]  /*17f0*/  IADD3 R25, R25, R3, RZ ;  /* 0x0000000319197210 */ /* 0x000fca0007ffe0ff */
[----:B------:R0:W-:Y:S04]  /*1800*/  STG.E.64 [R20.64], R24 ;  /* 0x0000001814007986 */ /* 0x0001e8000c101b06 */
[----:B0-----:R-:W2:Y:S02]  /*1810*/  LDG.E.64 R20, [R16.64+0x10] ;  /* 0x0000100610147981 */ /* 0x001ea4000c1e1b00 */
[----:B--2---:R-:W-:Y:S02]  /*1820*/  IMAD R3, R21, c[0x0][0x1a8], RZ ;  /* 0x00006a0015037a24 */ /* 0x004fe400078e02ff */
[----:B------:R-:W-:-:S04]  /*1830*/  IMAD.WIDE.U32 R22, R20, c[0x0][0x1a8], R8 ;  /* 0x00006a0014167a25 */ /* 0x000fc800078e0008 */
[----:B------:R-:W-:Y:S01]  /*1840*/  IMAD R3, R20, c[0x0][0x1ac], R3 ;  /* 0x00006b0014037a24 */ /* 0x000fe200078e0203 */
[----:B------:R-:W-:-:S03]  /*1850*/  LEA R20, P0, R22, c[0x0][0x188], 0x3 ;  /* 0x0000620016147a11 */ /* 0x000fc600078018ff */
[----:B------:R-:W-:-:S05]  /*1860*/  IMAD.IADD R3, R23, 0x1, R3 ;  /* 0x0000000117037824 */ /* 0x000fca00078e0203 */
        /* <DEDUP_REMOVED lines=27> */
.L_x_520:
[----:B------:R-:W-:Y:S05]  /*1a20*/  BSYNC B0 ;  /* 0x0000000000007941 */ /* 0x000fea0003800000 */
.L_x_519:
[----:B------:R-:W-:-:S04]  /*1a30*/  IADD3 R0, P0, R0, 0x1, RZ ;  /* 0x0000000100007810 */ /* 0x000fc80007f1e0ff */
[----:B------:R-:W-:Y:S02]  /*1a40*/  IADD3.X R2, RZ, R2, RZ, P0, !PT ;  /* 0x00000002ff027210 */ /* 0x000fe400007fe4ff */
[----:B------:R-:W-:-:S04]  /*1a50*/  ISETP.GE.U32.AND P0, PT, R0, c[0x0][0x1c8], PT ;  /* 0x0000720000007a0c */ /* 0x000fc80003f06070 */
[----:B------:R-:W-:-:S13]  /*1a60*/  ISETP.GE.AND.EX P0, PT, R2, c[0x0][0x1cc], PT, P0 ;  /* 0x0000730002007a0c */ /* 0x000fda0003f06300 */
[----:B------:R-:W-:Y:S05]  /*1a70*/  @!P0 BRA `(.L_x_524) ;  /* 0xfffff47000008947 */ /* 0x000fea000383ffff */
[----:B------:R-:W-:Y:S05]  /*1a80*/  EXIT ;  /* 0x000000000000794d */ /* 0x000fea0003800000 */
.L_x_510:
[----:B-1----:R-:W-:Y:S01]  /*1a90*/  IMAD.MOV.U32 R0, RZ, RZ, c[0x0][0x1c8] ;  /* 0x00007200ff007624 */ /* 0x002fe200078e00ff */
[----:B------:R-:W-:Y:S02]  /*1aa0*/  MOV R4, c[0x0][0x1cc] ;  /* 0x0000730000047a02 */ /* 0x000fe40000000f00 */
[----:B------:R-:W-:Y:S02]  /*1ab0*/  IADD3 R25, P1, R2, c[0x0][0x168], RZ ;  /* 0x00005a0002197a10 */ /* 0x000fe40007f3e0ff */
[----:B------:R-:W-:Y:S02]  /*1ac0*/  ISETP.GE.U32.AND P0, PT, R0, 0x1, PT ;  /* 0x000000010000780c */ /* 0x000fe40003f06070 */
[----:B------:R-:W-:Y:S02]  /*1ad0*/  IADD3.X R28, R3, c[0x0][0x16c], RZ, P1, !PT ;  /* 0x00005b00031c7a10 */ /* 0x000fe40000ffe4ff */
[----:B------:R-:W-:-:S13]  /*1ae0*/  ISETP.GE.AND.EX P0, PT, R4, RZ, PT, P0 ;  /* 0x000000ff0400720c */ /* 0x000fda0003f06300 */
[----:B------:R-:W-:Y:S05]  /*1af0*/  @!P0 EXIT ;  /* 0x000000000000894d */ /* 0x000fea0003800000 */
[----:B------:R-:W-:Y:S01]  /*1b00*/  IADD3 R6, P0, R29, R25, RZ ;  /* 0x000000191d067210 */ /* 0x000fe20007f1e0ff */
[----:B------:R-:W-:Y:S01]  /*1b10*/  HFMA2.MMA R2, -RZ, RZ, 0, 0 ;  /* 0x00000000ff027435 */ /* 0x000fe200000001ff */
[----:B------:R-:W-:Y:S02]  /*1b20*/  IMAD.MOV.U32 R0, RZ, RZ, RZ ;  /* 0x000000ffff007224 */ /* 0x000fe400078e00ff */
[----:B------:R-:W-:Y:S01]  /*1b30*/  IADD3.X R7, RZ, R28, RZ, P0, !PT ;  /* 0x0000001cff077210 */ /* 0x000fe200007fe4ff */
[----:B------:R-:W-:-:S04]  /*1b40*/  IMAD.WIDE.U32 R26, R6, c[0x0][0x1a0], RZ ;  /* 0x00006800061a7a25 */ /* 0x000fc800078e00ff */
[----:B------:R-:W-:-:S04]  /*1b50*/  IMAD R3, R7, c[0x0][0x1a0], RZ ;  /* 0x0000680007037a24 */ /* 0x000fc800078e02ff */
[----:B------:R-:W-:-:S05]  /*1b60*/  IMAD R3, R6, c[0x0][0x1a4], R3 ;  /* 0x0000690006037a24 */ /* 0x000fca00078e0203 */
[----:B------:R-:W-:Y:S02]  /*1b70*/  IADD3 R24, R27, R3, RZ ;  /* 0x000000031b187210 */ /* 0x000fe40007ffe0ff */
.L_x_530:
        /* <DEDUP_REMOVED lines=13> */
[----:B------:R-:W-:Y:S01]  /*1c50*/  BSSY B1, `(.L_x_527) ;  /* 0x0000050000017945 */ /* 0x000fe20003800000 */
[----:B------:R-:W-:Y:S01]  /*1c60*/  MOV R5, R14 ;  /* 0x0000000e00057202 */ /* 0x000fe20000000f00 */
        /* <DEDUP_REMOVED lines=21> */
[----:B------:R-:W-:-:S04]  /*1dc0*/  LEA R10, P0, R22, c[0x0][0x170], 0x3 ;  /* 0x00005c00160a7a11 */ /* 0x000fc800078018ff */
[----:B------:R-:W-:-:S04]  /*1dd0*/  IADD3 R3, R23, R3, RZ ;  /* 0x0000000317037210 */ /* 0x000fc80007ffe0ff */
[----:B------:R-:W-:Y:S01]  /*1de0*/  LEA.HI.X R11, R22, c[0x0][0x174], R3, 0x3, P0 ;  /* 0x00005d00160b7a11 */ /* 0x000fe200000f1c03 */
[----:B--2---:R-:W-:Y:S02]  /*1df0*/  IMAD R5, R21, c[0x0][0x1a8], RZ ;  /* 0x00006a0015057a24 */ /* 0x004fe400078e02ff */
[----:B------:R-:W-:-:S04]  /*1e00*/  IMAD.WIDE.U32 R18, R20, c[0x0][0x1a8], R12 ;  /* 0x00006a0014127a25 */ /* 0x000fc800078e000c */
[----:B------:R-:W-:Y:S01]  /*1e10*/  IMAD R5, R20, c[0x0][0x1ac], R5 ;  /* 0x00006b0014057a24 */ /* 0x000fe200078e0205 */
[----:B------:R-:W-:-:S03]  /*1e20*/  LEA R20, P0, R18, c[0x0][0x188], 0x3 ;  /* 0x0000620012147a11 */ /* 0x000fc600078018ff */
[----:B------:R-:W-:-:S05]  /*1e30*/  IMAD.IADD R3, R19, 0x1, R5 ;  /* 0x0000000113037824 */ /* 0x000fca00078e0205 */
        /* <DEDUP_REMOVED lines=8> */
[----:B---3--:R-:W-:-:S05]  /*1ec0*/  IMAD.WIDE.U32 R22, R18, c[0x0][0x190], R22 ;  /* 0x0000640012167a25 */ /* 0x008fca00078e0016 */
[----:B------:R-:W-:Y:S02]  /*1ed0*/  IADD3 R23, R23, R3, RZ ;  /* 0x0000000317177210 */ /* 0x000fe40007ffe0ff */
[----:B------:R-:W-:-:S03]  /*1ee0*/  IADD3.X R3, RZ, R15, RZ, P1, !PT ;  /* 0x0000000fff037210 */ /* 0x000fc60000ffe4ff */
        /* <DEDUP_REMOVED lines=30> */
[----:B---3--:R-:W-:-:S04]  /*20d0*/  IMAD R3, R11, c[0x0][0x190], RZ ;  /* 0x000064000b037a24 */ /* 0x008fc800078e02ff */
[C---:B------:R-:W-:Y:S02]  /*20e0*/  IMAD R3, R10.reuse, c[0x0][0x194], R3 ;  /* 0x000065000a037a24 */ /* 0x040fe400078e0203 */
[----:B--2---:R-:W-:-:S05]  /*20f0*/  IMAD.WIDE.U32 R4, R10, c[0x0][0x190], R4 ;  /* 0x000064000a047a25 */ /* 0x004fca00078e0004 */
[----:B------:R-:W-:Y:S02]  /*2100*/  IADD3 R17, R5, R3, RZ ;  /* 0x0000000305117210 */ /* 0x000fe40007ffe0ff */
[----:B------:R-:W-:-:S05]  /*2110*/  MOV R16, R4 ;  /* 0x0000000400107202 */ /* 0x000fca0000000f00 */
[----:B------:R1:W-:Y:S01]  /*2120*/  STG.E.64 [R12.64], R16 ;  /* 0x000000100c007986 */ /* 0x0003e2000c101b06 */
[----:B------:R-:W-:-:S05]  /*2130*/  IADD3 R5, P0, R14, 0x3, RZ ;  /* 0x000000030e057810 */ /* 0x000fca0007f1e0ff */
[----:B------:R-:W-:-:S03]  /*2140*/  IMAD.X R3, RZ, RZ, R15, P0 ;  /* 0x000000ffff037224 */ /* 0x000fc600000e060f */
.L_x_528:
[----:B------:R-:W-:Y:S05]  /*2150*/  BSYNC B1 ;  /* 0x0000000000017941 */ /* 0x000fea0003800000 */
.L_x_527:
        /* <DEDUP_REMOVED lines=11> */
[----:B------:R-:W-:-:S05]  /*2210*/  IMAD.WIDE.U32 R10, R0, c[0x0][0x198], R10 ;  /* 0x00006600000a7a25 */ /* 0x000fca00078e000a */
[----:B------:R-:W-:Y:S02]  /*2220*/  IADD3 R4, R13, R11, RZ ;  /* 0x0000000b0d047210 */ /* 0x000fe40007ffe0ff */
.L_x_529:
        /* <DEDUP_REMOVED lines=77> */
.L_x_526:
[----:B------:R-:W-:Y:S05]  /*2700*/  BSYNC B0 ;  /* 0x0000000000007941 */ /* 0x000fea0003800000 */
.L_x_525:
[----:B------:R-:W-:-:S04]  /*2710*/  IADD3 R0, P0, R0, 0x1, RZ ;  /* 0x0000000100007810 */ /* 0x000fc80007f1e0ff */
[----:B------:R-:W-:Y:S02]  /*2720*/  IADD3.X R2, RZ, R2, RZ, P0, !PT ;  /* 0x00000002ff027210 */ /* 0x000fe400007fe4ff */
[----:B------:R-:W-:-:S04]  /*2730*/  ISETP.GE.U32.AND P0, PT, R0, c[0x0][0x1c8], PT ;  /* 0x0000720000007a0c */ /* 0x000fc80003f06070 */
[----:B------:R-:W-:-:S13]  /*2740*/  ISETP.GE.AND.EX P0, PT, R2, c[0x0][0x1cc], PT, P0 ;  /* 0x0000730002007a0c */ /* 0x000fda0003f06300 */
[----:B------:R-:W-:Y:S05]  /*2750*/  @!P0 BRA `(.L_x_530) ;  /* 0xfffff42000008947 */ /* 0x000fea000383ffff */
[----:B01----:R-:W-:Y:S01]  /*2760*/  IADD3 R12, R29, 0x100, RZ ;  /* 0x000001001d0c7810 */ /* 0x003fe20007ffe0ff */
[----:B------:R-:W-:Y:S01]  /*2770*/  HFMA2.MMA R0, -RZ, RZ, 0, 0 ;  /* 0x00000000ff007435 */ /* 0x000fe200000001ff */
[----:B------:R-:W-:Y:S02]  /*2780*/  MOV R2, RZ ;  /* 0x000000ff00027202 */ /* 0x000fe40000000f00 */
[----:B------:R-:W-:-:S05]  /*2790*/  IADD3 R12, P0, R12, R25, RZ ;  /* 0x000000190c0c7210 */ /* 0x000fca0007f1e0ff */
[----:B------:R-:W-:Y:S02]  /*27a0*/  IMAD.X R13, RZ, RZ, R28, P0 ;  /* 0x000000ffff0d7224 */ /* 0x000fe400000e061c */
[----:B------:R-:W-:-:S04]  /*27b0*/  IMAD.WIDE.U32 R28, R12, c[0x0][0x1a0], RZ ;  /* 0x000068000c1c7a25 */ /* 0x000fc800078e00ff */
[----:B------:R-:W-:-:S04]  /*27c0*/  IMAD R3, R13, c[0x0][0x1a0], RZ ;  /* 0x000068000d037a24 */ /* 0x000fc800078e02ff */
[----:B------:R-:W-:-:S04]  /*27d0*/  IMAD R3, R12, c[0x0][0x1a4], R3 ;  /* 0x000069000c037a24 */ /* 0x000fc800078e0203 */
[----:B------:R-:W-:Y:S02]  /*27e0*/  IMAD.IADD R26, R29, 0x1, R3 ;  /* 0x000000011d1a7824 */ /* 0x000fe400078e0203 */
.L_x_536:
        /* <DEDUP_REMOVED lines=44> */
[----:B------:R-:W-:Y:S01]  /*2ab0*/  LEA R22, P0, R6, c[0x0][0x188], 0x3 ;  /* 0x0000620006167a11 */ /* 0x000fe200078018ff */
[----:B------:R-:W-:-:S05]  /*2ac0*/  IMAD.IADD R5, R7, 0x1, R23 ;  /* 0x0000000107057824 */ /* 0x000fca00078e0217 */
        /* <DEDUP_REMOVED lines=49> */
.L_x_534:
[----:B------:R-:W-:Y:S05]  /*2de0*/  BSYNC B1 ;  /* 0x0000000000017941 */ /* 0x000fea0003800000 */
.L_x_533:
        /* <DEDUP_REMOVED lines=8> */
[C---:B0-----:R-:W-:Y:S02]  /*2e70*/  IMAD R21, R2.reuse, c[0x0][0x1b8], RZ ;  /* 0x00006e0002157a24 */ /* 0x041fe400078e02ff */
[----:B------:R-:W-:Y:S02]  /*2e80*/  IMAD R3, R2, c[0x0][0x1c0], RZ ;  /* 0x0000700002037a24 */ /* 0x000fe400078e02ff */
[----:B------:R-:W-:-:S04]  /*2e90*/  IMAD.WIDE.U32 R10, R0, c[0x0][0x1b8], R6 ;  /* 0x00006e00000a7a25 */ /* 0x000fc800078e0006 */
[C---:B------:R-:W-:Y:S02]  /*2ea0*/  IMAD R21, R0.reuse, c[0x0][0x1bc], R21 ;  /* 0x00006f0000157a24 */ /* 0x040fe400078e0215 */
[----:B------:R-:W-:Y:S01]  /*2eb0*/  IMAD.WIDE.U32 R8, R0, c[0x0][0x1c0], R6 ;  /* 0x0000700000087a25 */ /* 0x000fe200078e0006 */
[----:B------:R-:W-:Y:S02]  /*2ec0*/  LEA R7, P2, R10, c[0x0][0x180], 0x3 ;  /* 0x000060000a077a11 */ /* 0x000fe400078418ff */
[----:B------:R-:W-:Y:S01]  /*2ed0*/  IADD3 R11, R21, R11, RZ ;  /* 0x0000000b150b7210 */ /* 0x000fe20007ffe0ff */
[----:B------:R-:W-:Y:S01]  /*2ee0*/  IMAD R17, R0, c[0x0][0x1c4], R3 ;  /* 0x0000710000117a24 */ /* 0x000fe200078e0203 */
[----:B------:R-:W-:Y:S02]  /*2ef0*/  LEA R3, P0, R8, c[0x0][0x170], 0x3 ;  /* 0x00005c0008037a11 */ /* 0x000fe400078018ff */
[----:B------:R-:W-:Y:S01]  /*2f00*/  IADD3 R7, P3, R7, 0x10, RZ ;  /* 0x0000001007077810 */ /* 0x000fe20007f7e0ff */
[----:B------:R-:W-:Y:S01]  /*2f10*/  IMAD.IADD R9, R17, 0x1, R9 ;  /* 0x0000000111097824 */ /* 0x000fe200078e0209 */
[----:B------:R-:W-:-:S02]  /*2f20*/  LEA.HI.X R11, R10, c[0x0][0x184], R11, 0x3, P2 ;  /* 0x000061000a0b7a11 */ /* 0x000fc400010f1c0b */
[----:B------:R-:W-:Y:S02]  /*2f30*/  IADD3 R3, P1, R3, 0x10, RZ ;  /* 0x0000001003037810 */ /* 0x000fe40007f3e0ff */
[----:B------:R-:W-:Y:S01]  /*2f40*/  LEA.HI.X R8, R8, c[0x0][0x174], R9, 0x3, P0 ;  /* 0x00005d0008087a11 */ /* 0x000fe200000f1c09 */
[----:B------:R-:W-:-:S03]  /*2f50*/  IMAD.X R11, RZ, RZ, R11, P3 ;  /* 0x000000ffff0b7224 */ /* 0x000fc600018e060b */
[----:B------:R-:W-:Y:S02]  /*2f60*/  IADD3.X R24, RZ, R8, RZ, P1, !PT ;  /* 0x00000008ff187210 */ /* 0x000fe40000ffe4ff */
.L_x_535:
[----:B------:R-:W-:-:S05]  /*2f70*/  MOV R10, R7 ;  /* 0x00000007000a7202 */ /* 0x000fca0000000f00 */
[----:B------:R-:W2:Y:S01]  /*2f80*/  LDG.E.64 R8, [R10.64+-0x10] ;  /* 0xfffff0060a087981 */ /* 0x000ea2000c1e1b00 */
[----:B------:R-:W-:Y:S01]  /*2f90*/  MOV R16, R18 ;  /* 0x0000001200107202 */ /* 0x000fe20000000f00 */
[----:B------:R-:W-:Y:S02]  /*2fa0*/  IMAD.MOV.U32 R17, RZ, RZ, R4 ;  /* 0x000000ffff117224 */ /* 0x000fe400078e0004 */
[----:B--2---:R-:W-:Y:S02]  /*2fb0*/  IMAD R7, R9, c[0x0][0x1a8], RZ ;  /* 0x00006a0009077a24 */ /* 0x004fe400078e02ff */
[----:B0-----:R-:W-:-:S04]  /*2fc0*/  IMAD.WIDE.U32 R22, R8, c[0x0][0x1a8], R16 ;  /* 0x00006a0008167a25 */ /* 0x001fc800078e0010 */
[----:B------:R-:W-:Y:S01]  /*2fd0*/  IMAD R7, R8, c[0x0][0x1ac], R7 ;  /* 0x00006b0008077a24 */ /* 0x000fe200078e0207 */
[----:B------:R-:W-:Y:S01]  /*2fe0*/  LEA R20, P0, R22, c[0x0][0x188], 0x3 ;  /* 0x0000620016147a11 */ /* 0x000fe200078018ff */
[----:B------:R-:W-:Y:S01]  /*2ff0*/  IMAD.MOV.U32 R9, RZ, RZ, R24 ;  /* 0x000000ffff097224 */ /* 0x000fe200078e0018 */
[----:B------:R-:W-:Y:S02]  /*3000*/  MOV R8, R3 ;  /* 0x0000000300087202 */ /* 0x000fe40000000f00 */
[----:B------:R-:W-:-:S04]  /*3010*/  IADD3 R7, R23, R7, RZ ;  /* 0x0000000717077210 */ /* 0x000fc80007ffe0ff */
[----:B------:R-:W-:Y:S02]  /*3020*/  LEA.HI.X R21, R22, c[0x0][0x18c], R7, 0x3, P0 ;  /* 0x0000630016157a11 */ /* 0x000fe400000f1c07 */
[----:B------:R-:W2:Y:S04]  /*3030*/  LDG.E.64 R22, [R8.64+-0x10] ;  /* 0xfffff00608167981 */ /* 0x000ea8000c1e1b00 */
[----:B------:R-:W3:Y:S01]  /*3040*/  LDG.E.64 R24, [R20.64] ;  /* 0x0000000614187981 */ /* 0x000ee2000c1e1b00 */
[----:B--2---:R-:W-:-:S04]  /*3050*/  IMAD R3, R23, c[0x0][0x190], RZ ;  /* 0x0000640017037a24 */ /* 0x004fc800078e02ff */
[C---:B------:R-:W-:Y:S02]  /*3060*/  IMAD R3, R22.reuse, c[0x0][0x194], R3 ;  /* 0x0000650016037a24 */ /* 0x040fe400078e0203 */
[----:B---3--:R-:W-:-:S05]  /*3070*/  IMAD.WIDE.U32 R24, R22, c[0x0][0x190], R24 ;  /* 0x0000640016187a25 */ /* 0x008fca00078e0018 */
[----:B------:R-:W-:-:S05]  /*3080*/  IADD3 R25, R25, R3, RZ ;  /* 0x0000000319197210 */ /* 0x000fca0007ffe0ff */
[----:B------:R0:W-:Y:S04]  /*3090*/  STG.E.64 [R20.64], R24 ;  /* 0x0000001814007986 */ /* 0x0001e8000c101b06 */
[----:B0-----:R-:W2:Y:S02]  /*30a0*/  LDG.E.64 R20, [R10.64+-0x8] ;  /* 0xfffff8060a147981 */ /* 0x001ea4000c1e1b00 */
[----:B--2---:R-:W-:Y:S02]  /*30b0*/  IMAD R3, R21, c[0x0][0x1a8], RZ ;  /* 0x00006a0015037a24 */ /* 0x004fe400078e02ff */
[----:B------:R-:W-:-:S04]  /*30c0*/  IMAD.WIDE.U32 R22, R20, c[0x0][0x1a8], R16 ;  /* 0x00006a0014167a25 */ /* 0x000fc800078e0010 */
[----:B------:R-:W-:Y:S01]  /*30d0*/  IMAD R3, R20, c[0x0][0x1ac], R3 ;  /* 0x00006b0014037a24 */ /* 0x000fe200078e0203 */
[----:B------:R-:W-:-:S04]  /*30e0*/  LEA R20, P0, R22, c[0x0][0x188], 0x3 ;  /* 0x0000620016147a11 */ /* 0x000fc800078018ff */
[----:B------:R-:W-:-:S04]  /*30f0*/  IADD3 R3, R23, R3, RZ ;  /* 0x0000000317037210 */ /* 0x000fc80007ffe0ff */
[----:B------:R-:W-:Y:S02]  /*3100*/  LEA.HI.X R21, R22, c[0x0][0x18c], R3, 0x3, P0 ;  /* 0x0000630016157a11 */ /* 0x000fe400000f1c03 */
[----:B------:R-:W2:Y:S04]  /*3110*/  LDG.E.64 R22, [R8.64+-0x8] ;  /* 0xfffff80608167981 */ /* 0x000ea8000c1e1b00 */
[----:B------:R-:W3:Y:S01]  /*3120*/  LDG.E.64 R24, [R20.64] ;  /* 0x0000000614187981 */ /* 0x000ee2000c1e1b00 */
[----:B--2---:R-:W-:-:S04]  /*3130*/  IMAD R3, R23, c[0x0][0x190], RZ ;  /* 0x0000640017037a24 */ /* 0x004fc800078e02ff */
[C---:B------:R-:W-:Y:S02]  /*3140*/  IMAD R3, R22.reuse, c[0x0][0x194], R3 ;  /* 0x0000650016037a24 */ /* 0x040fe400078e0203 */
[----:B---3--:R-:W-:-:S04]  /*3150*/  IMAD.WIDE.U32 R24, R22, c[0x0][0x190], R24 ;  /* 0x0000640016187a25 */ /* 0x008fc800078e0018 */
[----:B------:R-:W-:-:S05]  /*3160*/  IMAD.IADD R25, R25, 0x1, R3 ;  /* 0x0000000119197824 */ /* 0x000fca00078e0203 */
[----:B------:R0:W-:Y:S04]  /*3170*/  STG.E.64 [R20.64], R24 ;  /* 0x0000001814007986 */ /* 0x0001e8000c101b06 */
[----:B0-----:R-:W2:Y:S02]  /*3180*/  LDG.E.64 R20, [R10.64] ;  /* 0x000000060a147981 */ /* 0x001ea4000c1e1b00 */
        /* <DEDUP_REMOVED lines=22> */
[----:B------:R-:W-:Y:S02]  /*32f0*/  IADD3 R6, P0, R6, 0x4, RZ ;  /* 0x0000000406067810 */ /* 0x000fe40007f1e0ff */
[----:B------:R-:W-:Y:S02]  /*3300*/  IADD3 R7, P2, R10, 0x20, RZ ;  /* 0x000000200a077810 */ /* 0x000fe40007f5e0ff */
[----:B------:R-:W-:-:S02]  /*3310*/  IADD3.X R5, RZ, R5, RZ, P0, !PT ;  /* 0x00000005ff057210 */ /* 0x000fc400007fe4ff */
[----:B------:R-:W-:Y:S02]  /*3320*/  ISETP.GE.U32.AND P0, PT, R6, R14, PT ;  /* 0x0000000e0600720c */ /* 0x000fe40003f06070 */
[----:B------:R-:W-:Y:S02]  /*3330*/  IADD3.X R11, RZ, R11, RZ, P2, !PT ;  /* 0x0000000bff0b7210 */ /* 0x000fe400017fe4ff */
[----:B------:R-:W-:Y:S01]  /*3340*/  ISETP.GE.AND.EX P0, PT, R5, R15, PT, P0 ;  /* 0x0000000f0500720c */ /* 0x000fe20003f06300 */
[----:B--2---:R-:W-:-:S04]  /*3350*/  IMAD R3, R17, c[0x0][0x190], RZ ;  /* 0x0000640011037a24 */ /* 0x004fc800078e02ff */
[C---:B------:R-:W-:Y:S02]  /*3360*/  IMAD R3, R16.reuse, c[0x0][0x194], R3 ;  /* 0x0000650010037a24 */ /* 0x040fe400078e0203 */
[----:B---3--:R-:W-:-:S05]  /*3370*/  IMAD.WIDE.U32 R22, R16, c[0x0][0x190], R22 ;  /* 0x0000640010167a25 */ /* 0x008fca00078e0016 */
[----:B------:R-:W-:Y:S02]  /*3380*/  IADD3 R23, R23, R3, RZ ;  /* 0x0000000317177210 */ /* 0x000fe40007ffe0ff */
[----:B------:R-:W-:-:S03]  /*3390*/  IADD3 R3, P1, R8, 0x20, RZ ;  /* 0x0000002008037810 */ /* 0x000fc60007f3e0ff */
[----:B------:R0:W-:Y:S02]  /*33a0*/  STG.E.64 [R20.64], R22 ;  /* 0x0000001614007986 */ /* 0x0001e4000c101b06 */
[----:B------:R-:W-:Y:S01]  /*33b0*/  IMAD.X R24, RZ, RZ, R9, P1 ;  /* 0x000000ffff187224 */ /* 0x000fe200008e0609 */
[----:B------:R-:W-:Y:S05]  /*33c0*/  @!P0 BRA `(.L_x_535) ;  /* 0xfffffba000008947 */ /* 0x000fea000383ffff */
.L_x_532:
[----:B------:R-:W-:Y:S05]  /*33d0*/  BSYNC B0 ;  /* 0x0000000000007941 */ /* 0x000fea0003800000 */
.L_x_531:
[----:B------:R-:W-:-:S04]  /*33e0*/  IADD3 R0, P0, R0, 0x1, RZ ;  /* 0x0000000100007810 */ /* 0x000fc80007f1e0ff */
[----:B------:R-:W-:Y:S02]  /*33f0*/  IADD3.X R2, RZ, R2, RZ, P0, !PT ;  /* 0x00000002ff027210 */ /* 0x000fe400007fe4ff */
[----:B------:R-:W-:-:S04]  /*3400*/  ISETP.GE.U32.AND P0, PT, R0, c[0x0][0x1c8], PT ;  /* 0x0000720000007a0c */ /* 0x000fc80003f06070 */
[----:B------:R-:W-:-:S13]  /*3410*/  ISETP.GE.AND.EX P0, PT, R2, c[0x0][0x1cc], PT, P0 ;  /* 0x0000730002007a0c */ /* 0x000fda0003f06300 */
[----:B------:R-:W-:Y:S05]  /*3420*/  @!P0 BRA `(.L_x_536) ;  /* 0xfffff3c000008947 */ /* 0x000fea000383ffff */
[----:B------:R-:W-:Y:S05]  /*3430*/  EXIT ;  /* 0x000000000000794d */ /* 0x000fea0003800000 */
.L_x_537:
        /* <DEDUP_REMOVED lines=12> */
.L_x_8928:


//--------------------- .text._ZN3cub17CUB_300001_SM_8006detail8for_each13static_kernelINS2_12policy_hub_t12policy_500_tElNS2_12op_wrapper_tIlZZZZZN2at6native36add_out_dense_sparse_compressed_cudaERNS7_6TensorERKS9_SC_RKN3c106ScalarEENKUlvE_clEvENKUlvE2_clEvENKUlvE_clEvENKUlvE_clEvEUllE_N6thrust23THRUST_300001_SM_800_NS17counting_iteratorIlNSN_11use_defaultESP_SP_EEEEEEvT0_T1_ --------------------------
	.section	.text._ZN3cub17CUB_300001_SM_8006detail8for_each13static_kernelINS2_12policy_hub_t12policy_500_tElNS2_12op_wrapper_tIlZZZZZN2at6native36add_out_dense_sparse_compressed_cudaERNS7_6TensorERKS9_SC_RKN3c106ScalarEENKUlvE_clEvENKUlvE2_clEvENKUlvE_clEvENKUlvE_clEvEUllE_N6thrust23THRUST_300001_SM_800_NS17counting_iteratorIlNSN_11use_defaultESP_SP_EEEEEEvT0_T1_,"ax",@progbits
	.sectioninfo	@"SHI_REGISTERS=32"
	.align	128
        .global         _ZN3cub17CUB_300001_SM_8006detail8for_each13static_kernelINS2_12policy_hub_t12policy_500_tElNS2_12op_wrapper_tIlZZZZZN2at6native36add_out_dense_sparse_compressed_cudaERNS7_6TensorERKS9_SC_RKN3c106ScalarEENKUlvE_clEvENKUlvE2_clEvENKUlvE_clEvENKUlvE_clEvEUllE_N6thrust23THRUST_300001_SM_800_NS17counting_iteratorIlNSN_11use_defaultESP_SP_EEEEEEvT0_T1_
        .type           _ZN3cub17CUB_300001_SM_8006detail8for_each13static_kernelINS2_12policy_hub_t12policy_500_tElNS2_12op_wrapper_tIlZZZZZN2at6native36add_out_dense_sparse_compressed_cudaERNS7_6TensorERKS9_SC_RKN3c106ScalarEENKUlvE_clEvENKUlvE2_clEvENKUlvE_clEvENKUlvE_clEvEUllE_N6thrust23THRUST_300001_SM_800_NS17counting_iteratorIlNSN_11use_defaultESP_SP_EEEEEEvT0_T1_,@function
        .size           _ZN3cub17CUB_300001_SM_8006detail8for_each13static_kernelINS2_12policy_hub_t12policy_500_tElNS2_12op_wrapper_tIlZZZZZN2at6native36add_out_dense_sparse_compressed_cudaERNS7_6TensorERKS9_SC_RKN3c106ScalarEENKUlvE_clEvENKUlvE2_clEvENKUlvE_clEvENKUlvE_clEvEUllE_N6thrust23THRUST_300001_SM_800_NS17counting_iteratorIlNSN_11use_defaultESP_SP_EEEEEEvT0_T1_,(.L_x_8929 - _ZN3cub17CUB_300001_SM_8006detail8for_each13static_kernelINS2_12policy_hub_t12policy_500_tElNS2_12op_wrapper_tIlZZZZZN2at6native36add_out_dense_sparse_compressed_cudaERNS7_6TensorERKS9_SC_RKN3c106ScalarEENKUlvE_clEvENKUlvE2_clEvENKUlvE_clEvENKUlvE_clEvEUllE_N6thrust23THRUST_300001_SM_800_NS17counting_iteratorIlNSN_11use_defaultESP_SP_EEEEEEvT0_T1_)
        .other          _ZN3cub17CUB_300001_SM_8006detail8for_each13static_kernelINS2_12policy_hub_t12policy_500_tElNS2_12op_wrapper_tIlZZZZZN2at6native36add_out_dense_sparse_compressed_cudaERNS7_6TensorERKS9_SC_RKN3c106ScalarEENKUlvE_clEvENKUlvE2_clEvENKUlvE_clEvENKUlvE_clEvEUllE_N6thrust23THRUST_300001_SM_800_NS17counting_iteratorIlNSN_11use_defaultESP_SP_EEEEEEvT0_T1_,@"STO_CUDA_ENTRY STV_DEFAULT"
_ZN3cub17CUB_300001_SM_8006detail8for_each13static_kernelINS2_12policy_hub_t12policy_500_tElNS2_12op_wrapper_tIlZZZZZN2at6native36add_out_dense_sparse_compressed_cudaERNS7_6TensorERKS9_SC_RKN3c106ScalarEENKUlvE_clEvENKUlvE2_clEvENKUlvE_clEvENKUlvE_clEvEUllE_N6thrust23THRUST_300001_SM_800_NS17counting_iteratorIlNSN_11use_defaultESP_SP_EEEEEEvT0_T1_:
.text._ZN3cub17CUB_300001_SM_8006detail8for_each13static_kernelINS2_12policy_hub_t12policy_500_tElNS2_12op_wrapper_tIlZZZZZN2at6native36add_out_dense_sparse_compressed_cudaERNS7_6TensorERKS9_SC_RKN3c106ScalarEENKUlvE_clEvENKUlvE2_clEvENKUlvE_clEvENKUlvE_clEvEUllE_N6thrust23THRUST_300001_SM_800_NS17counting_iteratorIlNSN_11use_defaultESP_SP_EEEEEEvT0_T1_:
        /* <DEDUP_REMOVED lines=25> */
.L_x_546:
        /* <DEDUP_REMOVED lines=15> */
[----:B------:R-:W-:Y:S01]  /*0280*/  IMAD.WIDE.U32 R10, R6, c[0x0][0x1a0], RZ ;  /* 0x00006800060a7a25 */ /* 0x000fe200078e00ff */
[----:B------:R-:W-:Y:S02]  /*0290*/  LOP3.LUT P0, R26, R26, 0x3, RZ, 0xc0, !PT ;  /* 0x000000031a1a7812 */ /* 0x000fe4000780c0ff */
[----:B------:R-:W-:Y:S01]  /*02a0*/  MOV R28, R8 ;  /* 0x00000008001c7202 */ /* 0x000fe20000000f00 */
[----:B------:R-:W-:Y:S02]  /*02b0*/  IMAD R13, R6, c[0x0][0x1a4], R13 ;  /* 0x00006900060d7a24 */ /* 0x000fe400078e020d */
[----:B------:R-:W-:Y:S02]  /*02c0*/  IMAD R12, R24, c[0x0][0x198], RZ ;  /* 0x00006600180c7a24 */ /* 0x000fe400078e02ff */
[----:B------:R-:W-:-:S02]  /*02d0*/  IMAD.IADD R11, R11, 0x1, R13 ;  /* 0x000000010b0b7824 */ /* 0x000fc400078e020d */
[C---:B------:R-:W-:Y:S02]  /*02e0*/  IMAD R15, R5.reuse, c[0x0][0x19c], R12 ;  /* 0x00006700050f7a24 */ /* 0x040fe400078e020c */
[----:B------:R-:W-:-:S04]  /*02f0*/  IMAD.WIDE.U32 R10, R5, c[0x0][0x198], R10 ;  /* 0x00006600050a7a25 */ /* 0x000fc800078e000a */
        /* <DEDUP_REMOVED lines=16> */
[----:B------:R-:W3:Y:S01]  /*0400*/  LDG.E.64 R22, [R16.64] ;  /* 0x0000000410167981 */ /* 0x000ee2000c1e1b00 */
        /* <DEDUP_REMOVED lines=9> */
[----:B---3--:R-:W-:-:S04]  /*04a0*/  IMAD R23, R23, c[0x0][0x190], RZ ;  /* 0x0000640017177a24 */ /* 0x008fc800078e02ff */
[----:B------:R-:W-:Y:S01]  /*04b0*/  IMAD R23, R22, c[0x0][0x194], R23 ;  /* 0x0000650016177a24 */ /* 0x000fe200078e0217 */
[----:B------:R-:W-:Y:S02]  /*04c0*/  ISETP.NE.AND P0, PT, R26, 0x1, PT ;  /* 0x000000011a00780c */ /* 0x000fe40003f05270 */
[----:B------:R-:W-:Y:S01]  /*04d0*/  IADD3 R28, R8, 0x1, RZ ;  /* 0x00000001081c7810 */ /* 0x000fe20007ffe0ff */
[----:B--2---:R-:W-:-:S05]  /*04e0*/  IMAD.WIDE.U32 R18, R22, c[0x0][0x190], R18 ;  /* 0x0000640016127a25 */ /* 0x004fca00078e0012 */
[----:B------:R-:W-:-:S05]  /*04f0*/  IADD3 R19, R19, R23, RZ ;  /* 0x0000001713137210 */ /* 0x000fca0007ffe0ff */
[----:B------:R0:W-:Y:S01]  /*0500*/  STG.E.64 [R20.64], R18 ;  /* 0x0000001214007986 */ /* 0x0001e2000c101b04 */
        /* <DEDUP_REMOVED lines=10> */
[----:B------:R-:W3:Y:S01]  /*05b0*/  LDG.E.64 R22, [R18.64] ;  /* 0x0000000412167981 */ /* 0x000ee2000c1e1b00 */
[----:B------:R-:W-:Y:S02]  /*05c0*/  ISETP.NE.AND P0, PT, R26, 0x2, PT ;  /* 0x000000021a00780c */ /* 0x000fe40003f05270 */
[----:B------:R-:W-:Y:S01]  /*05d0*/  IADD3 R28, R8, 0x2, RZ ;  /* 0x00000002081c7810 */ /* 0x000fe20007ffe0ff */
[----:B--2---:R-:W-:-:S02]  /*05e0*/  IMAD R21, R21, c[0x0][0x190], RZ ;  /* 0x0000640015157a24 */ /* 0x004fc400078e02ff */
[----:B---3--:R-:W-:-:S04]  /*05f0*/  IMAD.WIDE.U32 R22, R20, c[0x0][0x190], R22 ;  /* 0x0000640014167a25 */ /* 0x008fc800078e0016 */
[----:B------:R-:W-:-:S05]  /*0600*/  IMAD R21, R20, c[0x0][0x194], R21 ;  /* 0x0000650014157a24 */ /* 0x000fca00078e0215 */
[----:B------:R-:W-:-:S05]  /*0610*/  IADD3 R23, R23, R21, RZ ;  /* 0x0000001517177210 */ /* 0x000fca0007ffe0ff */
[----:B------:R0:W-:Y:S01]  /*0620*/  STG.E.64 [R18.64], R22 ;  /* 0x0000001612007986 */ /* 0x0001e2000c101b04 */
        /* <DEDUP_REMOVED lines=10> */
[----:B------:R-:W2:Y:S01]  /*06d0*/  LDG.E.64 R20, [R18.64] ;  /* 0x0000000412147981 */ /* 0x000ea2000c1e1b00 */
[----:B---3--:R-:W-:-:S04]  /*06e0*/  IMAD R23, R17, c[0x0][0x190], RZ ;  /* 0x0000640011177a24 */ /* 0x008fc800078e02ff */
[----:B------:R-:W-:Y:S01]  /*06f0*/  IMAD R23, R16, c[0x0][0x194], R23 ;  /* 0x0000650010177a24 */ /* 0x000fe200078e0217 */
[----:B------:R-:W-:Y:S01]  /*0700*/  IADD3 R28, R8, 0x3, RZ ;  /* 0x00000003081c7810 */ /* 0x000fe20007ffe0ff */
[----:B--2---:R-:W-:-:S05]  /*0710*/  IMAD.WIDE.U32 R20, R16, c[0x0][0x190], R20 ;  /* 0x0000640010147a25 */ /* 0x004fca00078e0014 */
[----:B------:R-:W-:-:S05]  /*0720*/  IADD3 R21, R21, R23, RZ ;  /* 0x0000001715157210 */ /* 0x000fca0007ffe0ff */
[----:B------:R0:W-:Y:S02]  /*0730*/  STG.E.64 [R18.64], R20 ;  /* 0x0000001412007986 */ /* 0x0001e4000c101b04 */
.L_x_544:
[----:B------:R-:W-:Y:S05]  /*0740*/  BSYNC B2 ;  /* 0x0000000000027941 */ /* 0x000fea0003800000 */
.L_x_543:
[----:B------:R-:W-:-:S05]  /*0750*/  LOP3.LUT R8, RZ, R8, RZ, 0x33, !PT ;  /* 0x00000008ff087212 */ /* 0x000fca00078e33ff */
[----:B------:R-:W-:-:S05]  /*0760*/  IMAD.IADD R8, R25, 0x1, R8 ;  /* 0x0000000119087824 */ /* 0x000fca00078e0208 */
[----:B------:R-:W-:-:S13]  /*0770*/  ISETP.GE.U32.AND P0, PT, R8, 0x3, PT ;  /* 0x000000030800780c */ /* 0x000fda0003f06070 */
[----:B------:R-:W-:Y:S05]  /*0780*/  @!P0 BRA `(.L_x_542) ;  /* 0x000004d000008947 */ /* 0x000fea0003800000 */
.L_x_545:
[----:B------:R-:W-:Y:S01]  /*0790*/  SHF.R.S32.HI R29, RZ, 0x1f, R28 ;  /* 0x0000001fff1d7819 */ /* 0x000fe2000001141c */
[----:B------:R-:W-:-:S04]  /*07a0*/  IMAD R8, R24, c[0x0][0x1b8], RZ ;  /* 0x00006e0018087a24 */ /* 0x000fc800078e02ff */
        /* <DEDUP_REMOVED lines=13> */
[----:B------:R-:W3:Y:S01]  /*0880*/  LDG.E.64 R12, [R18.64] ;  /* 0x00000004120c7981 */ /* 0x000ee2000c1e1b00 */
[----:B--2---:R-:W-:-:S05]  /*0890*/  SHF.R.S32.HI R8, RZ, 0x1f, R9 ;  /* 0x0000001fff087819 */ /* 0x004fca0000011409 */
[----:B------:R-:W-:-:S04]  /*08a0*/  IMAD R8, R8, c[0x0][0x1a8], RZ ;  /* 0x00006a0008087a24 */ /* 0x000fc800078e02ff */
[C---:B------:R-:W-:Y:S02]  /*08b0*/  IMAD R17, R9.reuse, c[0x0][0x1ac], R8 ;  /* 0x00006b0009117a24 */ /* 0x040fe400078e0208 */
[----:B------:R-:W-:-:S04]  /*08c0*/  IMAD.WIDE.U32 R8, R9, c[0x0][0x1a8], R14 ;  /* 0x00006a0009087a25 */ /* 0x000fc800078e000e */
[----:B------:R-:W-:Y:S01]  /*08d0*/  IMAD.IADD R9, R9, 0x1, R17 ;  /* 0x0000000109097824 */ /* 0x000fe200078e0211 */
[----:B------:R-:W-:-:S04]  /*08e0*/  LEA R16, P0, R8, c[0x0][0x188], 0x3 ;  /* 0x0000620008107a11 */ /* 0x000fc800078018ff */
[----:B------:R-:W-:-:S05]  /*08f0*/  LEA.HI.X R17, R8, c[0x0][0x18c], R9, 0x3, P0 ;  /* 0x0000630008117a11 */ /* 0x000fca00000f1c09 */
[----:B------:R-:W2:Y:S01]  /*0900*/  LDG.E.64 R8, [R16.64] ;  /* 0x0000000410087981 */ /* 0x000ea2000c1e1b00 */
[----:B---3--:R-:W-:-:S04]  /*0910*/  IMAD R13, R13, c[0x0][0x190], RZ ;  /* 0x000064000d0d7a24 */ /* 0x008fc800078e02ff */
[C---:B------:R-:W-:Y:S02]  /*0920*/  IMAD R13, R12.reuse, c[0x0][0x194], R13 ;  /* 0x000065000c0d7a24 */ /* 0x040fe400078e020d */
[----:B--2---:R-:W-:-:S05]  /*0930*/  IMAD.WIDE.U32 R26, R12, c[0x0][0x190], R8 ;  /* 0x000064000c1a7a25 */ /* 0x004fca00078e0008 */
[----:B------:R-:W-:-:S05]  /*0940*/  IADD3 R27, R27, R13, RZ ;  /* 0x0000000d1b1b7210 */ /* 0x000fca0007ffe0ff */
[----:B------:R0:W-:Y:S04]  /*0950*/  STG.E.64 [R16.64], R26 ;  /* 0x0000001a10007986 */ /* 0x0001e8000c101b04 */
[----:B------:R-:W2:Y:S02]  /*0960*/  LDG.E R13, [R20.64+0x4] ;  /* 0x00000404140d7981 */ /* 0x000ea4000c1e1900 */
[----:B--2---:R-:W-:-:S05]  /*0970*/  SHF.R.S32.HI R8, RZ, 0x1f, R13 ;  /* 0x0000001fff087819 */ /* 0x004fca000001140d */
[----:B------:R-:W-:Y:S02]  /*0980*/  IMAD R12, R8, c[0x0][0x1a8], RZ ;  /* 0x00006a00080c7a24 */ /* 0x000fe400078e02ff */
[----:B------:R-:W-:-:S04]  /*0990*/  IMAD.WIDE.U32 R8, R13, c[0x0][0x1a8], R14 ;  /* 0x00006a000d087a25 */ /* 0x000fc800078e000e */
[----:B------:R-:W-:Y:S01]  /*09a0*/  IMAD R13, R13, c[0x0][0x1ac], R12 ;  /* 0x00006b000d0d7a24 */ /* 0x000fe200078e020c */
[----:B------:R-:W-:-:S03]  /*09b0*/  LEA R22, P0, R8, c[0x0][0x188], 0x3 ;  /* 0x0000620008167a11 */ /* 0x000fc600078018ff */
[----:B------:R-:W-:Y:S02]  /*09c0*/  IMAD.IADD R9, R9, 0x1, R13 ;  /* 0x0000000109097824 */ /* 0x000fe400078e020d */
[----:B------:R-:W2:Y:S03]  /*09d0*/  LDG.E.64 R12, [R18.64+0x8] ;  /* 0x00000804120c7981 */ /* 0x000ea6000c1e1b00 */
[----:B------:R-:W-:-:S05]  /*09e0*/  LEA.HI.X R23, R8, c[0x0][0x18c], R9, 0x3, P0 ;  /* 0x0000630008177a11 */ /* 0x000fca00000f1c09 */
[----:B------:R-:W0:Y:S01]  /*09f0*/  LDG.E.64 R8, [R22.64] ;  /* 0x0000000416087981 */ /* 0x000e22000c1e1b00 */
[----:B--2---:R-:W-:-:S04]  /*0a00*/  IMAD R13, R13, c[0x0][0x190], RZ ;  /* 0x000064000d0d7a24 */ /* 0x004fc800078e02ff */
[C---:B------:R-:W-:Y:S02]  /*0a10*/  IMAD R13, R12.reuse, c[0x0][0x194], R13 ;  /* 0x000065000c0d7a24 */ /* 0x040fe400078e020d */
[----:B0-----:R-:W-:-:S05]  /*0a20*/  IMAD.WIDE.U32 R26, R12, c[0x0][0x190], R8 ;  /* 0x000064000c1a7a25 */ /* 0x001fca00078e0008 */
[----:B------:R-:W-:-:S05]  /*0a30*/  IADD3 R27, R27, R13, RZ ;  /* 0x0000000d1b1b7210 */ /* 0x000fca0007ffe0ff */
[----:B------:R0:W-:Y:S04]  /*0a40*/  STG.E.64 [R22.64], R26 ;  /* 0x0000001a16007986 */ /* 0x0001e8000c101b04 */
        /* <DEDUP_REMOVED lines=13> */
[----:B------:R-:W-:-:S05]  /*0b20*/  IADD3 R13, R13, R17, RZ ;  /* 0x000000110d0d7210 */ /* 0x000fca0007ffe0ff */
[----:B------:R1:W-:Y:S04]  /*0b30*/  STG.E.64 [R8.64], R12 ;  /* 0x0000000c08007986 */ /* 0x0003e8000c101b04 */
[----:B------:R-:W2:Y:S04]  /*0b40*/  LDG.E R21, [R20.64+0xc] ;  /* 0x00000c0414157981 */ /* 0x000ea8000c1e1900 */
[----:B------:R-:W1:Y:S01]  /*0b50*/  LDG.E.64 R18, [R18.64+0x18] ;  /* 0x0000180412127981 */ /* 0x000e62000c1e1b00 */
[----:B--2---:R-:W-:Y:S01]  /*0b60*/  SHF.R.S32.HI R16, RZ, 0x1f, R21 ;  /* 0x0000001fff107819 */ /* 0x004fe20000011415 */
[----:B0-----:R-:W-:-:S04]  /*0b70*/  IMAD.WIDE.U32 R22, R21, c[0x0][0x1a8], R14 ;  /* 0x00006a0015167a25 */ /* 0x001fc800078e000e */
[----:B------:R-:W-:-:S04]  /*0b80*/  IMAD R16, R16, c[0x0][0x1a8], RZ ;  /* 0x00006a0010107a24 */ /* 0x000fc800078e02ff */
[----:B------:R-:W-:Y:S01]  /*0b90*/  IMAD R17, R21, c[0x0][0x1ac], R16 ;  /* 0x00006b0015117a24 */ /* 0x000fe200078e0210 */
[----:B------:R-:W-:-:S03]  /*0ba0*/  LEA R16, P0, R22, c[0x0][0x188], 0x3 ;  /* 0x0000620016107a11 */ /* 0x000fc600078018ff */
[----:B------:R-:W-:-:S05]  /*0bb0*/  IMAD.IADD R17, R23, 0x1, R17 ;  /* 0x0000000117117824 */ /* 0x000fca00078e0211 */
[----:B------:R-:W-:-:S05]  /*0bc0*/  LEA.HI.X R17, R22, c[0x0][0x18c], R17, 0x3, P0 ;  /* 0x0000630016117a11 */ /* 0x000fca00000f1c11 */
[----:B------:R-:W2:Y:S01]  /*0bd0*/  LDG.E.64 R22, [R16.64] ;  /* 0x0000000410167981 */ /* 0x000ea2000c1e1b00 */
[----:B-1----:R-:W-:-:S04]  /*0be0*/  IMAD R9, R19, c[0x0][0x190], RZ ;  /* 0x0000640013097a24 */ /* 0x002fc800078e02ff */
[----:B------:R-:W-:Y:S01]  /*0bf0*/  IMAD R9, R18, c[0x0][0x194], R9 ;  /* 0x0000650012097a24 */ /* 0x000fe200078e0209 */
[----:B------:R-:W-:-:S04]  /*0c00*/  IADD3 R28, R28, 0x4, RZ ;  /* 0x000000041c1c7810 */ /* 0x000fc80007ffe0ff */
[----:B------:R-:W-:Y:S01]  /*0c10*/  ISETP.GE.AND P0, PT, R28, R25, PT ;  /* 0x000000191c00720c */ /* 0x000fe20003f06270 */
[----:B--2---:R-:W-:-:S05]  /*0c20*/  IMAD.WIDE.U32 R22, R18, c[0x0][0x190], R22 ;  /* 0x0000640012167a25 */ /* 0x004fca00078e0016 */
[----:B------:R-:W-:-:S05]  /*0c30*/  IADD3 R23, R23, R9, RZ ;  /* 0x0000000917177210 */ /* 0x000fca0007ffe0ff */
[----:B------:R0:W-:Y:S02]  /*0c40*/  STG.E.64 [R16.64], R22 ;  /* 0x0000001610007986 */ /* 0x0001e4000c101b04 */
[----:B------:R-:W-:Y:S05]  /*0c50*/  @!P0 BRA `(.L_x_545) ;  /* 0xfffffb3000008947 */ /* 0x000fea000383ffff */
.L_x_542:
[----:B------:R-:W-:Y:S05]  /*0c60*/  BSYNC B1 ;  /* 0x0000000000017941 */ /* 0x000fea0003800000 */
.L_x_541:
[----:B------:R-:W-:-:S04]  /*0c70*/  IADD3 R5, R5, 0x1, RZ ;  /* 0x0000000105057810 */ /* 0x000fc80007ffe0ff */
[----:B------:R-:W-:-:S04]  /*0c80*/  ISETP.GE.U32.AND P0, PT, R5, c[0x0][0x1c8], PT ;  /* 0x0000720005007a0c */ /* 0x000fc80003f06070 */
[----:B------:R-:W-:-:S13]  /*0c90*/  ISETP.GE.AND.EX P0, PT, RZ, c[0x0][0x1cc], PT, P0 ;  /* 0x00007300ff007a0c */ /* 0x000fda0003f06300 */
[----:B------:R-:W-:Y:S05]  /*0ca0*/  @!P0 BRA `(.L_x_546) ;  /* 0xfffff4e000008947 */ /* 0x000fea000383ffff */
.L_x_540:
[----:B------:R-:W-:Y:S05]  /*0cb0*/  BSYNC B0 ;  /* 0x0000000000007941 */ /* 0x000fea0003800000 */
.L_x_539:
[----:B------:R-:W-:Y:S01]  /*0cc0*/  IMAD.MOV.U32 R5, RZ, RZ, -0x200 ;  /* 0xfffffe00ff057424 */ /* 0x000fe200078e00ff */
[----:B------:R-:W-:-:S03]  /*0cd0*/  IADD3 R2, R2, 0x100, RZ ;  /* 0x0000010002027810 */ /* 0x000fc60007ffe0ff */
[----:B------:R-:W-:-:S05]  /*0ce0*/  IMAD R5, R0, R5, c[0x0][0x160] ;  /* 0x0000580000057624 */ /* 0x000fca00078e0205 */
[----:B------:R-:W-:Y:S02]  /*0cf0*/  ISETP.GT.U32.AND P0, PT, R5, R2, PT ;  /* 0x000000020500720c */ /* 0x000fe40003f04070 */
[----:B------:R-:W-:-:S04]  /*0d00*/  SHF.R.S32.HI R0, RZ, 0x1f, R5 ;  /* 0x0000001fff007819 */ /* 0x000fc80000011405 */
[----:B------:R-:W-:-:S13]  /*0d10*/  ISETP.GT.AND.EX P0, PT, R0, RZ, PT, P0 ;  /* 0x000000ff0000720c */ /* 0x000fda0003f04300 */
[----:B------:R-:W-:Y:S05]  /*0d20*/  @!P0 EXIT ;  /* 0x000000000000894d */ /* 0x000fea0003800000 */
[----:B------:R-:W-:-:S04]  /*0d30*/  IADD3 R2, P0, R2, R3, RZ ;  /* 0x0000000302027210 */ /* 0x000fc80007f1e0ff */
[----:B------:R-:W-:Y:S01]  /*0d40*/  IADD3.X R3, RZ, R4, RZ, P0, !PT ;  /* 0x00000004ff037210 */ /* 0x000fe200007fe4ff */
[----:B------:R-:W-:-:S04]  /*0d50*/  IMAD.WIDE.U32 R12, R2, c[0x0][0x1a0], RZ ;  /* 0x00006800020c7a25 */ /* 0x000fc800078e00ff */
[----:B------:R-:W-:-:S04]  /*0d60*/  IMAD R5, R3, c[0x0][0x1a0], RZ ;  /* 0x0000680003057a24 */ /* 0x000fc800078e02ff */
[----:B------:R-:W-:Y:S02]  /*0d70*/  IMAD R7, R2, c[0x0][0x1a4], R5 ;  /* 0x0000690002077a24 */ /* 0x000fe400078e0205 */
[----:B------:R-:W-:-:S03]  /*0d80*/  IMAD.MOV.U32 R5, RZ, RZ, RZ ;  /* 0x000000ffff057224 */ /* 0x000fc600078e00ff */
[----:B------:R-:W-:Y:S02]  /*0d90*/  IADD3 R7, R13, R7, RZ ;  /* 0x000000070d077210 */ /* 0x000fe40007ffe0ff */
.L_x_552:
        /* <DEDUP_REMOVED lines=15> */
[----:B0-----:R-:W-:Y:S01]  /*0e90*/  IMAD R16, R0, c[0x0][0x198], RZ ;  /* 0x0000660000107a24 */ /* 0x001fe200078e02ff */
[----:B------:R-:W-:Y:S01]  /*0ea0*/  MOV R24, R10 ;  /* 0x0000000a00187202 */ /* 0x000fe20000000f00 */
        /* <DEDUP_REMOVED lines=24> */
[----:B------:R-:W-:-:S05]  /*1030*/  IMAD.WIDE.U32 R20, R21, c[0x0][0x1a8], R16 ;  /* 0x00006a0015147a25 */ /* 0x000fca00078e0010 */
[----:B------:R-:W-:Y:S02]  /*1040*/  LEA R22, P0, R20, c[0x0][0x188], 0x3 ;  /* 0x0000620014167a11 */ /* 0x000fe400078018ff */
[----:B------:R-:W-:-:S04]  /*1050*/  IADD3 R21, R21, R23, RZ ;  /* 0x0000001715157210 */ /* 0x000fc80007ffe0ff */
[----:B------:R-:W-:-:S05]  /*1060*/  LEA.HI.X R23, R20, c[0x0][0x18c], R21, 0x3, P0 ;  /* 0x0000630014177a11 */ /* 0x000fca00000f1c15 */
[----:B------:R-:W2:Y:S01]  /*1070*/  LDG.E.64 R20, [R22.64] ;  /* 0x0000000416147981 */ /* 0x000ea2000c1e1b00 */
[----:B---3--:R-:W-:-:S04]  /*1080*/  IMAD R25, R25, c[0x0][0x190], RZ ;  /* 0x0000640019197a24 */ /* 0x008fc800078e02ff */
[----:B------:R-:W-:Y:S01]  /*1090*/  IMAD R25, R24, c[0x0][0x194], R25 ;  /* 0x0000650018197a24 */ /* 0x000fe200078e0219 */
[----:B------:R-:W-:Y:S01]  /*10a0*/  ISETP.NE.AND P0, PT, R6, 0x1, PT ;  /* 0x000000010600780c */ /* 0x000fe20003f05270 */
[----:B--2---:R-:W-:-:S05]  /*10b0*/  IMAD.WIDE.U32 R20, R24, c[0x0][0x190], R20 ;  /* 0x0000640018147a25 */ /* 0x004fca00078e0014 */
[----:B------:R-:W-:-:S05]  /*10c0*/  IADD3 R21, R21, R25, RZ ;  /* 0x0000001915157210 */ /* 0x000fca0007ffe0ff */
[----:B------:R0:W-:Y:S01]  /*10d0*/  STG.E.64 [R22.64], R20 ;  /* 0x0000001416007986 */ /* 0x0001e2000c101b04 */
[----:B------:R-:W-:Y:S01]  /*10e0*/  IADD3 R24, R10, 0x1, RZ ;  /* 0x000000010a187810 */ /* 0x000fe20007ffe0ff */
        /* <DEDUP_REMOVED lines=11> */
[----:B------:R-:W-:Y:S01]  /*11a0*/  ISETP.NE.AND P0, PT, R6, 0x2, PT ;  /* 0x000000020600780c */ /* 0x000fe20003f05270 */
[----:B--2---:R-:W-:-:S04]  /*11b0*/  IMAD R23, R23, c[0x0][0x190], RZ ;  /* 0x0000640017177a24 */ /* 0x004fc800078e02ff */
[C---:B------:R-:W-:Y:S02]  /*11c0*/  IMAD R27, R22.reuse, c[0x0][0x194], R23 ;  /* 0x00006500161b7a24 */ /* 0x040fe400078e0217 */
[----:B---3--:R-:W-:Y:S01]  /*11d0*/  IMAD.WIDE.U32 R22, R22, c[0x0][0x190], R24 ;  /* 0x0000640016167a25 */ /* 0x008fe200078e0018 */
[----:B------:R-:W-:-:S04]  /*11e0*/  IADD3 R24, R10, 0x2, RZ ;  /* 0x000000020a187810 */ /* 0x000fc80007ffe0ff */
[----:B------:R-:W-:-:S05]  /*11f0*/  IADD3 R23, R23, R27, RZ ;  /* 0x0000001b17177210 */ /* 0x000fca0007ffe0ff */
[----:B------:R0:W-:Y:S01]  /*1200*/  STG.E.64 [R20.64], R22 ;  /* 0x0000001614007986 */ /* 0x0001e2000c101b04 */
[----:B------:R-:W-:Y:S05]  /*1210*/  @!P0 BRA `(.L_x_550) ;  /* 0x0000010000008947 */ /* 0x000fea0003800000 */
[----:B------:R-:W2:Y:S04]  /*1220*/  LDG.E R15, [R14.64+0x8] ;  /* 0x000008040e0f7981 */ /* 0x000ea8000c1e1900 */
[----:B------:R-:W3:Y:S01]  /*1230*/  LDG.E.64 R18, [R18.64+0x10] ;  /* 0x0000100412127981 */ /* 0x000ee2000c1e1b00 */
[----:B--2---:R-:W-:Y:S01]  /*1240*/  SHF.R.S32.HI R6, RZ, 0x1f, R15 ;  /* 0x0000001fff067819 */ /* 0x004fe2000001140f */
[----:B0-----:R-:W-:-:S04]  /*1250*/  IMAD.WIDE.U32 R22, R15, c[0x0][0x1a8], R16 ;  /* 0x00006a000f167a25 */ /* 0x001fc800078e0010 */
[----:B------:R-:W-:Y:S01]  /*1260*/  IMAD R6, R6, c[0x0][0x1a8], RZ ;  /* 0x00006a0006067a24 */ /* 0x000fe200078e02ff */
[----:B------:R-:W-:-:S03]  /*1270*/  LEA R20, P0, R22, c[0x0][0x188], 0x3 ;  /* 0x0000620016147a11 */ /* 0x000fc600078018ff */
[----:B------:R-:W-:-:S05]  /*1280*/  IMAD R21, R15, c[0x0][0x1ac], R6 ;  /* 0x00006b000f157a24 */ /* 0x000fca00078e0206 */
[----:B------:R-:W-:-:S04]  /*1290*/  IADD3 R21, R23, R21, RZ ;  /* 0x0000001517157210 */ /* 0x000fc80007ffe0ff */
[----:B------:R-:W-:-:S05]  /*12a0*/  LEA.HI.X R21, R22, c[0x0][0x18c], R21, 0x3, P0 ;  /* 0x0000630016157a11 */ /* 0x000fca00000f1c15 */
[----:B------:R-:W2:Y:S01]  /*12b0*/  LDG.E.64 R22, [R20.64] ;  /* 0x0000000414167981 */ /* 0x000ea2000c1e1b00 */
[----:B---3--:R-:W-:-:S04]  /*12c0*/  IMAD R25, R19, c[0x0][0x190], RZ ;  /* 0x0000640013197a24 */ /* 0x008fc800078e02ff */
[----:B------:R-:W-:Y:S01]  /*12d0*/  IMAD R25, R18, c[0x0][0x194], R25 ;  /* 0x0000650012197a24 */ /* 0x000fe200078e0219 */
[----:B------:R-:W-:Y:S01]  /*12e0*/  IADD3 R24, R10, 0x3, RZ ;  /* 0x000000030a187810 */ /* 0x000fe20007ffe0ff */
[----:B--2---:R-:W-:-:S04]  /*12f0*/  IMAD.WIDE.U32 R22, R18, c[0x0][0x190], R22 ;  /* 0x0000640012167a25 */ /* 0x004fc800078e0016 */
[----:B------:R-:W-:-:S05]  /*1300*/  IMAD.IADD R23, R23, 0x1, R25 ;  /* 0x0000000117177824 */ /* 0x000fca00078e0219 */
[----:B------:R0:W-:Y:S02]  /*1310*/  STG.E.64 [R20.64], R22 ;  /* 0x0000001614007986 */ /* 0x0001e4000c101b04 */
.L_x_550:
[----:B------:R-:W-:Y:S05]  /*1320*/  BSYNC B1 ;  /* 0x0000000000017941 */ /* 0x000fea0003800000 */
.L_x_549:
[----:B------:R-:W-:-:S04]  /*1330*/  LOP3.LUT R11, RZ, R10, RZ, 0x33, !PT ;  /* 0x0000000aff0b7212 */ /* 0x000fc800078e33ff */
[----:B------:R-:W-:-:S04]  /*1340*/  IADD3 R11, R4, R11, RZ ;  /* 0x0000000b040b7210 */ /* 0x000fc80007ffe0ff */
[----:B------:R-:W-:-:S13]  /*1350*/  ISETP.GE.U32.AND P0, PT, R11, 0x3, PT ;  /* 0x000000030b00780c */ /* 0x000fda0003f06070 */
[----:B------:R-:W-:Y:S05]  /*1360*/  @!P0 BRA `(.L_x_548) ;  /* 0x0000050000008947 */ /* 0x000fea0003800000 */
.L_x_551:
        /* <DEDUP_REMOVED lines=9> */
[----:B------:R-:W-:-:S04]  /*1400*/  IMAD.WIDE.U32 R18, R5, c[0x0][0x1c0], R24 ;  /* 0x0000700005127a25 */ /* 0x000fc800078e0018 */
[----:B------:R-:W-:Y:S01]  /*1410*/  IMAD R15, R5, c[0x0][0x1c4], R6 ;  /* 0x00007100050f7a24 */ /* 0x000fe200078e0206 */
[----:B------:R-:W-:Y:S01]  /*1420*/  LEA R10, P0, R18, c[0x0][0x170], 0x3 ;  /* 0x00005c00120a7a11 */ /* 0x000fe200078018ff */
[----:B------:R-:W-:-:S03]  /*1430*/  IMAD.MOV.U32 R16, RZ, RZ, R8 ;  /* 0x000000ffff107224 */ /* 0x000fc600078e0008 */
[----:B------:R-:W-:Y:S02]  /*1440*/  IADD3 R19, R15, R19, RZ ;  /* 0x000000130f137210 */ /* 0x000fe40007ffe0ff */
[----:B--2---:R-:W-:Y:S01]  /*1450*/  SHF.R.S32.HI R6, RZ, 0x1f, R11 ;  /* 0x0000001fff067819 */ /* 0x004fe2000001140b */
[----:B------:R-:W-:-:S04]  /*1460*/  IMAD.WIDE.U32 R14, R11, c[0x0][0x1a8], R16 ;  /* 0x00006a000b0e7a25 */ /* 0x000fc800078e0010 */
[----:B------:R-:W-:-:S04]  /*1470*/  IMAD R6, R6, c[0x0][0x1a8], RZ ;  /* 0x00006a0006067a24 */ /* 0x000fc800078e02ff */
[----:B------:R-:W-:Y:S01]  /*1480*/  IMAD R21, R11, c[0x0][0x1ac], R6 ;  /* 0x00006b000b157a24 */ /* 0x000fe200078e0206 */
[----:B------:R-:W-:Y:S02]  /*1490*/  LEA.HI.X R11, R18, c[0x0][0x174], R19, 0x3, P0 ;  /* 0x00005d00120b7a11 */ /* 0x000fe400000f1c13 */
[C---:B------:R-:W-:Y:S02]  /*14a0*/  LEA R20, P0, R14.reuse, c[0x0][0x188], 0x3 ;  /* 0x000062000e147a11 */ /* 0x040fe400078018ff */
[----:B------:R-:W-:Y:S01]  /*14b0*/  IADD3 R15, R15, R21, RZ ;  /* 0x000000150f0f7210 */ /* 0x000fe20007ffe0ff */
[----:B------:R-:W2:Y:S03]  /*14c0*/  LDG.E.64 R18, [R10.64] ;  /* 0x000000040a127981 */ /* 0x000ea6000c1e1b00 */
[----:B------:R-:W-:-:S05]  /*14d0*/  LEA.HI.X R21, R14, c[0x0][0x18c], R15, 0x3, P0 ;  /* 0x000063000e157a11 */ /* 0x000fca00000f1c0f */
[----:B------:R-:W3:Y:S01]  /*14e0*/  LDG.E.64 R14, [R20.64] ;  /* 0x00000004140e7981 */ /* 0x000ee2000c1e1b00 */
[----:B--2---:R-:W-:-:S04]  /*14f0*/  IMAD R19, R19, c[0x0][0x190], RZ ;  /* 0x0000640013137a24 */ /* 0x004fc800078e02ff */
[C---:B------:R-:W-:Y:S02]  /*1500*/  IMAD R19, R18.reuse, c[0x0][0x194], R19 ;  /* 0x0000650012137a24 */ /* 0x040fe400078e0213 */
[----:B---3--:R-:W-:-:S04]  /*1510*/  IMAD.WIDE.U32 R14, R18, c[0x0][0x190], R14 ;  /* 0x00006400120e7a25 */ /* 0x008fc800078e000e */
[----:B------:R-:W-:Y:S01]  /*1520*/  IMAD.IADD R29, R15, 0x1, R19 ;  /* 0x000000010f1d7824 */ /* 0x000fe200078e0213 */
[----:B------:R-:W-:-:S05]  /*1530*/  MOV R28, R14 ;  /* 0x0000000e001c7202 */ /* 0x000fca0000000f00 */
[----:B------:R0:W-:Y:S04]  /*1540*/  STG.E.64 [R20.64], R28 ;  /* 0x0000001c14007986 */ /* 0x0001e8000c101b04 */
[----:B------:R-:W2:Y:S02]  /*1550*/  LDG.E R19, [R22.64+0x4] ;  /* 0x0000040416137981 */ /* 0x000ea4000c1e1900 */
[----:B--2---:R-:W-:Y:S01]  /*1560*/  SHF.R.S32.HI R6, RZ, 0x1f, R19 ;  /* 0x0000001fff067819 */ /* 0x004fe20000011413 */
[----:B------:R-:W-:-:S04]  /*1570*/  IMAD.WIDE.U32 R14, R19, c[0x0][0x1a8], R16 ;  /* 0x00006a00130e7a25 */ /* 0x000fc800078e0010 */
[----:B------:R-:W-:-:S04]  /*1580*/  IMAD R6, R6, c[0x0][0x1a8], RZ ;  /* 0x00006a0006067a24 */ /* 0x000fc800078e02ff */
[----:B------:R-:W-:Y:S01]  /*1590*/  IMAD R19, R19, c[0x0][0x1ac], R6 ;  /* 0x00006b0013137a24 */ /* 0x000fe200078e0206 */
[----:B------:R-:W-:-:S04]  /*15a0*/  LEA R26, P0, R14, c[0x0][0x188], 0x3 ;  /* 0x000062000e1a7a11 */ /* 0x000fc800078018ff */
[----:B------:R-:W-:Y:S02]  /*15b0*/  IADD3 R15, R15, R19, RZ ;  /* 0x000000130f0f7210 */ /* 0x000fe40007ffe0ff */
[----:B------:R-:W2:Y:S02]  /*15c0*/  LDG.E.64 R18, [R10.64+0x8] ;  /* 0x000008040a127981 */ /* 0x000ea4000c1e1b00 */
[----:B------:R-:W-:-:S05]  /*15d0*/  LEA.HI.X R27, R14, c[0x0][0x18c], R15, 0x3, P0 ;  /* 0x000063000e1b7a11 */ /* 0x000fca00000f1c0f */
[----:B------:R-:W3:Y:S01]  /*15e0*/  LDG.E.64 R14, [R26.64] ;  /* 0x000000041a0e7981 */ /* 0x000ee2000c1e1b00 */
[----:B--2---:R-:W-:-:S04]  /*15f0*/  IMAD R19, R19, c[0x0][0x190], RZ ;  /* 0x0000640013137a24 */ /* 0x004fc800078e02ff */
[C---:B------:R-:W-:Y:S02]  /*1600*/  IMAD R19, R18.reuse, c[0x0][0x194], R19 ;  /* 0x0000650012137a24 */ /* 0x040fe400078e0213 */
[----:B---3--:R-:W-:-:S04]  /*1610*/  IMAD.WIDE.U32 R14, R18, c[0x0][0x190], R14 ;  /* 0x00006400120e7a25 */ /* 0x008fc800078e000e */
[----:B0-----:R-:W-:Y:S01]  /*1620*/  IMAD.IADD R29, R15, 0x1, R19 ;  /* 0x000000010f1d7824 */ /* 0x001fe200078e0213 */
        /* <DEDUP_REMOVED lines=8> */
[----:B------:R-:W-:-:S04]  /*16b0*/  IADD3 R15, R19, R15, RZ ;  /* 0x0000000f130f7210 */ /* 0x000fc80007ffe0ff */
[----:B------:R-:W-:Y:S02]  /*16c0*/  LEA.HI.X R15, R18, c[0x0][0x18c], R15, 0x3, P0 ;  /* 0x00006300120f7a11 */ /* 0x000fe400000f1c0f */
[----:B------:R-:W2:Y:S04]  /*16d0*/  LDG.E.64 R18, [R10.64+0x10] ;  /* 0x000010040a127981 */ /* 0x000ea8000c1e1b00 */
[----:B------:R-:W3:Y:S01]  /*16e0*/  LDG.E.64 R20, [R14.64] ;  /* 0x000000040e147981 */ /* 0x000ee2000c1e1b00 */
[----:B--2---:R-:W-:Y:S02]  /*16f0*/  IMAD R19, R19, c[0x0][0x190], RZ ;  /* 0x0000640013137a24 */ /* 0x004fe400078e02ff */
[----:B---3--:R-:W-:-:S04]  /*1700*/  IMAD.WIDE.U32 R20, R18, c[0x0][0x190], R20 ;  /* 0x0000640012147a25 */ /* 0x008fc800078e0014 */
[----:B------:R-:W-:Y:S01]  /*1710*/  IMAD R19, R18, c[0x0][0x194], R19 ;  /* 0x0000650012137a24 */ /* 0x000fe200078e0213 */
[----:B0-----:R-:W-:-:S03]  /*1720*/  MOV R26, R20 ;  /* 0x00000014001a7202 */ /* 0x001fc60000000f00 */
[----:B------:R-:W-:-:S05]  /*1730*/  IMAD.IADD R27, R21, 0x1, R19 ;  /* 0x00000001151b7824 */ /* 0x000fca00078e0213 */
        /* <DEDUP_REMOVED lines=11> */
[----:B0-----:R-:W-:-:S04]  /*17f0*/  IMAD R15, R11, c[0x0][0x190], RZ ;  /* 0x000064000b0f7a24 */ /* 0x001fc800078e02ff */
[----:B------:R-:W-:Y:S01]  /*1800*/  IMAD R15, R10, c[0x0][0x194], R15 ;  /* 0x000065000a0f7a24 */ /* 0x000fe200078e020f */
[----:B------:R-:W-:-:S04]  /*1810*/  IADD3 R24, R24, 0x4, RZ ;  /* 0x0000000418187810 */ /* 0x000fc80007ffe0ff */
[----:B------:R-:W-:Y:S01]  /*1820*/  ISETP.GE.AND P0, PT, R24, R4, PT ;  /* 0x000000041800720c */ /* 0x000fe20003f06270 */
[----:B--2---:R-:W-:-:S04]  /*1830*/  IMAD.WIDE.U32 R20, R10, c[0x0][0x190], R20 ;  /* 0x000064000a147a25 */ /* 0x004fc800078e0014 */
[----:B------:R-:W-:-:S05]  /*1840*/  IMAD.IADD R21, R21, 0x1, R15 ;  /* 0x0000000115157824 */ /* 0x000fca00078e020f */
[----:B------:R0:W-:Y:S03]  /*1850*/  STG.E.64 [R18.64], R20 ;  /* 0x0000001412007986 */ /* 0x0001e6000c101b04 */
[----:B------:R-:W-:Y:S05]  /*1860*/  @!P0 BRA `(.L_x_551) ;  /* 0xfffffb0000008947 */ /* 0x000fea000383ffff */
.L_x_548:
[----:B------:R-:W-:Y:S05]  /*1870*/  BSYNC B0 ;  /* 0x0000000000007941 */ /* 0x000fea0003800000 */
.L_x_547:
[----:B------:R-:W-:-:S04]  /*1880*/  IADD3 R5, R5, 0x1, RZ ;  /* 0x0000000105057810 */ /* 0x000fc80007ffe0ff */
[----:B------:R-:W-:-:S04]  /*1890*/  ISETP.GE.U32.AND P0, PT, R5, c[0x0][0x1c8], PT ;  /* 0x0000720005007a0c */ /* 0x000fc80003f06070 */
[----:B------:R-:W-:-:S13]  /*18a0*/  ISETP.GE.AND.EX P0, PT, RZ, c[0x0][0x1cc], PT, P0 ;  /* 0x00007300ff007a0c */ /* 0x000fda0003f06300 */
[----:B------:R-:W-:Y:S05]  /*18b0*/  @!P0 BRA `(.L_x_552) ;  /* 0xfffff4e000008947 */ /* 0x000fea000383ffff */
[----:B------:R-:W-:Y:S05]  /*18c0*/  EXIT ;  /* 0x000000000000794d */ /* 0x000fea0003800000 */
.L_x_538:
[----:B-1----:R-:W-:Y:S02]  /*18d0*/  MOV R0, c[0x0][0x1c8] ;  /* 0x0000720000007a02 */ /* 0x002fe40000000f00 */
[----:B------:R-:W-:Y:S02]  /*18e0*/  MOV R3, c[0x0][0x1cc] ;  /* 0x0000730000037a02 */ /* 0x000fe40000000f00 */
[----:B------:R-:W-:Y:S02]  /*18f0*/  ISETP.GE.U32.AND P0, PT, R0, 0x1, PT ;  /* 0x000000010000780c */ /* 0x000fe40003f06070 */
[----:B------:R-:W-:Y:S02]  /*1900*/  IADD3 R15, P1, R4, c[0x0][0x168], RZ ;  /* 0x00005a00040f7a10 */ /* 0x000fe40007f3e0ff */
[----:B------:R-:W-:-:S13]  /*1910*/  ISETP.GE.AND.EX P0, PT, R3, RZ, PT, P0 ;  /* 0x000000ff0300720c */ /* 0x000fda0003f06300 */
[----:B------:R-:W-:Y:S05]  /*1920*/  @!P0 EXIT ;  /* 0x000000000000894d */ /* 0x000fea0003800000 */
[----:B------:R-:W-:Y:S01]  /*1930*/  IADD3 R8, P0, R2, R15, RZ ;  /* 0x0000000f02087210 */ /* 0x000fe20007f1e0ff */
[----:B------:R-:W-:Y:S01]  /*1940*/  IMAD.MOV.U32 R3, RZ, RZ, RZ ;  /* 0x000000ffff037224 */ /* 0x000fe200078e00ff */
[----:B------:R-:W-:-:S04]  /*1950*/  IADD3.X R0, R5, c[0x0][0x16c], RZ, P1, !PT ;  /* 0x00005b0005007a10 */ /* 0x000fc80000ffe4ff */
[----:B------:R-:W-:-:S04]  /*1960*/  IADD3.X R9, RZ, R0, RZ, P0, !PT ;  /* 0x00000000ff097210 */ /* 0x000fc800007fe4ff */
.L_x_558:
[----:B------:R-:W-:Y:S01]  /*1970*/  SHF.R.S32.HI R4, RZ, 0x1f, R3 ;  /* 0x0000001fff047819 */ /* 0x000fe20000011403 */
[----:B------:R-:W-:-:S04]  /*1980*/  IMAD.WIDE.U32 R6, R3, c[0x0][0x1b0], R8 ;  /* 0x00006c0003067a25 */ /* 0x000fc800078e0008 */
        /* <DEDUP_REMOVED lines=12> */
[----:B------:R-:W-:Y:S01]  /*1a50*/  IMAD R13, R9, c[0x0][0x1a0], RZ ;  /* 0x00006800090d7a24 */ /* 0x000fe200078e02ff */
[----:B------:R-:W-:Y:S01]  /*1a60*/  MOV R24, R6 ;  /* 0x0000000600187202 */ /* 0x000fe20000000f00 */
[----:B------:R-:W-:Y:S01]  /*1a70*/  IMAD.WIDE.U32 R10, R8, c[0x0][0x1a0], RZ ;  /* 0x00006800080a7a25 */ /* 0x000fe200078e00ff */
[----:B------:R-:W-:-:S03]  /*1a80*/  LOP3.LUT P0, R14, R14, 0x3, RZ, 0xc0, !PT ;  /* 0x000000030e0e7812 */ /* 0x000fc6000780c0ff */
[----:B------:R-:W-:Y:S02]  /*1a90*/  IMAD R13, R8, c[0x0][0x1a4], R13 ;  /* 0x00006900080d7a24 */ /* 0x000fe400078e020d */
[----:B------:R-:W-:-:S03]  /*1aa0*/  IMAD R12, R4, c[0x0][0x198], RZ ;  /* 0x00006600040c7a24 */ /* 0x000fc600078e02ff */
        /* <DEDUP_REMOVED lines=71> */
.L_x_556:
[----:B------:R-:W-:Y:S05]  /*1f20*/  BSYNC B1 ;  /* 0x0000000000017941 */ /* 0x000fea0003800000 */
.L_x_555:
[----:B------:R-:W-:-:S04]  /*1f30*/  LOP3.LUT R6, RZ, R6, RZ, 0x33, !PT ;  /* 0x00000006ff067212 */ /* 0x000fc800078e33ff */
[----:B------:R-:W-:-:S04]  /*1f40*/  IADD3 R6, R5, R6, RZ ;  /* 0x0000000605067210 */ /* 0x000fc80007ffe0ff */
[----:B------:R-:W-:-:S13]  /*1f50*/  ISETP.GE.U32.AND P0, PT, R6, 0x3, PT ;  /* 0x000000030600780c */ /* 0x000fda0003f06070 */
[----:B------:R-:W-:Y:S05]  /*1f60*/  @!P0 BRA `(.L_x_554) ;  /* 0x000004d000008947 */ /* 0x000fea0003800000 */
.L_x_557:
        /* <DEDUP_REMOVED lines=14> */
[----:B------:R-:W-:-:S05]  /*2050*/  LEA.HI.X R21, R12, c[0x0][0x174], R13, 0x3, P0 ;  /* 0x00005d000c157a11 */ /* 0x000fca00000f1c0d */
[----:B------:R-:W3:Y:S01]  /*2060*/  LDG.E.64 R12, [R20.64] ;  /* 0x00000004140c7981 */ /* 0x000ee2000c1e1b00 */
[----:B--2---:R-:W-:-:S05]  /*2070*/  SHF.R.S32.HI R6, RZ, 0x1f, R19 ;  /* 0x0000001fff067819 */ /* 0x004fca0000011413 */
[----:B------:R-:W-:Y:S02]  /*2080*/  IMAD R14, R6, c[0x0][0x1a8], RZ ;  /* 0x00006a00060e7a24 */ /* 0x000fe400078e02ff */
        /* <DEDUP_REMOVED lines=9> */
[----:B------:R-:W-:-:S05]  /*2120*/  IMAD.IADD R29, R29, 0x1, R13 ;  /* 0x000000011d1d7824 */ /* 0x000fca00078e020d */
[----:B------:R0:W-:Y:S04]  /*2130*/  STG.E.64 [R18.64], R28 ;  /* 0x0000001c12007986 */ /* 0x0001e8000c101b04 */
[----:B------:R-:W2:Y:S02]  /*2140*/  LDG.E R13, [R22.64+0x4] ;  /* 0x00000404160d7981 */ /* 0x000ea4000c1e1900 */
[----:B--2---:R-:W-:-:S05]  /*2150*/  SHF.R.S32.HI R6, RZ, 0x1f, R13 ;  /* 0x0000001fff067819 */ /* 0x004fca000001140d */
[----:B------:R-:W-:Y:S02]  /*2160*/  IMAD R12, R6, c[0x0][0x1a8], RZ ;  /* 0x00006a00060c7a24 */ /* 0x000fe400078e02ff */
[----:B------:R-:W-:-:S04]  /*2170*/  IMAD.WIDE.U32 R6, R13, c[0x0][0x1a8], R16 ;  /* 0x00006a000d067a25 */ /* 0x000fc800078e0010 */
[----:B------:R-:W-:Y:S01]  /*2180*/  IMAD R13, R13, c[0x0][0x1ac], R12 ;  /* 0x00006b000d0d7a24 */ /* 0x000fe200078e020c */
[----:B------:R-:W-:-:S04]  /*2190*/  LEA R26, P0, R6, c[0x0][0x188], 0x3 ;  /* 0x00006200061a7a11 */ /* 0x000fc800078018ff */
[----:B------:R-:W-:Y:S02]  /*21a0*/  IADD3 R7, R7, R13, RZ ;  /* 0x0000000d07077210 */ /* 0x000fe40007ffe0ff */
[----:B------:R-:W2:Y:S02]  /*21b0*/  LDG.E.64 R12, [R20.64+0x8] ;  /* 0x00000804140c7981 */ /* 0x000ea4000c1e1b00 */
[----:B------:R-:W-:-:S05]  /*21c0*/  LEA.HI.X R27, R6, c[0x0][0x18c], R7, 0x3, P0 ;  /* 0x00006300061b7a11 */ /* 0x000fca00000f1c07 */
[----:B------:R-:W0:Y:S01]  /*21d0*/  LDG.E.64 R6, [R26.64] ;  /* 0x000000041a067981 */ /* 0x000e22000c1e1b00 */
[----:B--2---:R-:W-:-:S04]  /*21e0*/  IMAD R13, R13, c[0x0][0x190], RZ ;  /* 0x000064000d0d7a24 */ /* 0x004fc800078e02ff */
[C---:B------:R-:W-:Y:S02]  /*21f0*/  IMAD R13, R12.reuse, c[0x0][0x194], R13 ;  /* 0x000065000c0d7a24 */ /* 0x040fe400078e020d */
[----:B0-----:R-:W-:-:S05]  /*2200*/  IMAD.WIDE.U32 R28, R12, c[0x0][0x190], R6 ;  /* 0x000064000c1c7a25 */ /* 0x001fca00078e0006 */
[----:B------:R-:W-:-:S05]  /*2210*/  IADD3 R29, R29, R13, RZ ;  /* 0x0000000d1d1d7210 */ /* 0x000fca0007ffe0ff */
[----:B------:R0:W-:Y:S04]  /*2220*/  STG.E.64 [R26.64], R28 ;  /* 0x0000001c1a007986 */ /* 0x0001e8000c101b04 */
        /* <DEDUP_REMOVED lines=25> */
[----:B-1----:R-:W-:-:S04]  /*23c0*/  IMAD R7, R21, c[0x0][0x190], RZ ;  /* 0x0000640015077a24 */ /* 0x002fc800078e02ff */
[----:B------:R-:W-:Y:S01]  /*23d0*/  IMAD R7, R20, c[0x0][0x194], R7 ;  /* 0x0000650014077a24 */ /* 0x000fe200078e0207 */
[----:B------:R-:W-:-:S04]  /*23e0*/  IADD3 R24, R24, 0x4, RZ ;  /* 0x0000000418187810 */ /* 0x000fc80007ffe0ff */
[----:B------:R-:W-:Y:S01]  /*23f0*/  ISETP.GE.AND P0, PT, R24, R5, PT ;  /* 0x000000051800720c */ /* 0x000fe20003f06270 */
[----:B--2---:R-:W-:-:S04]  /*2400*/  IMAD.WIDE.U32 R26, R20, c[0x0][0x190], R26 ;  /* 0x00006400141a7a25 */ /* 0x004fc800078e001a */
[----:B------:R-:W-:-:S05]  /*2410*/  IMAD.IADD R27, R27, 0x1, R7 ;  /* 0x000000011b1b7824 */ /* 0x000fca00078e0207 */
[----:B------:R0:W-:Y:S03]  /*2420*/  STG.E.64 [R18.64], R26 ;  /* 0x0000001a12007986 */ /* 0x0001e6000c101b04 */
[----:B------:R-:W-:Y:S05]  /*2430*/  @!P0 BRA `(.L_x_557) ;  /* 0xfffffb3000008947 */ /* 0x000fea000383ffff */
.L_x_554:
[----:B------:R-:W-:Y:S05]  /*2440*/  BSYNC B0 ;  /* 0x0000000000007941 */ /* 0x000fea0003800000 */
.L_x_553:
[----:B------:R-:W-:-:S04]  /*2450*/  IADD3 R3, R3, 0x1, RZ ;  /* 0x0000000103037810 */ /* 0x000fc80007ffe0ff */
[----:B------:R-:W-:-:S04]  /*2460*/  ISETP.GE.U32.AND P0, PT, R3, c[0x0][0x1c8], PT ;  /* 0x0000720003007a0c */ /* 0x000fc80003f06070 */
[----:B------:R-:W-:-:S13]  /*2470*/  ISETP.GE.AND.EX P0, PT, RZ, c[0x0][0x1cc], PT, P0 ;  /* 0x00007300ff007a0c */ /* 0x000fda0003f06300 */
[----:B------:R-:W-:Y:S05]  /*2480*/  @!P0 BRA `(.L_x_558) ;  /* 0xfffff4e000008947 */ /* 0x000fea000383ffff */
[----:B------:R-:W-:-:S04]  /*2490*/  IADD3 R2, R2, 0x100, RZ ;  /* 0x0000010002027810 */ /* 0x000fc80007ffe0ff */
[----:B------:R-:W-:-:S04]  /*24a0*/  IADD3 R14, P0, R2, R15, RZ ;  /* 0x0000000f020e7210 */ /* 0x000fc80007f1e0ff */
[----:B------:R-:W-:Y:S01]  /*24b0*/  IADD3.X R15, RZ, R0, RZ, P0, !PT ;  /* 0x00000000ff0f7210 */ /* 0x000fe200007fe4ff */
[----:B------:R-:W-:Y:S01]  /*24c0*/  IMAD.WIDE.U32 R12, R14, c[0x0][0x1a0], RZ ;  /* 0x000068000e0c7a25 */ /* 0x000fe200078e00ff */
[----:B------:R-:W-:-:S03]  /*24d0*/  HFMA2.MMA R0, -RZ, RZ, 0, 0 ;  /* 0x00000000ff007435 */ /* 0x000fc600000001ff */
[----:B------:R-:W-:-:S04]  /*24e0*/  IMAD R3, R15, c[0x0][0x1a0], RZ ;  /* 0x000068000f037a24 */ /* 0x000fc800078e02ff */
[----:B------:R-:W-:-:S04]  /*24f0*/  IMAD R3, R14, c[0x0][0x1a4], R3 ;  /* 0x000069000e037a24 */ /* 0x000fc800078e0203 */
[----:B------:R-:W-:Y:S02]  /*2500*/  IMAD.IADD R3, R13, 0x1, R3 ;  /* 0x000000010d037824 */ /* 0x000fe400078e0203 */
.L_x_564:
        /* <DEDUP_REMOVED lines=13> */
[C---:B0-----:R-:W-:Y:S01]  /*25e0*/  IMAD R19, R2.reuse, c[0x0][0x1c0], RZ ;  /* 0x0000700002137a24 */ /* 0x041fe200078e02ff */
[----:B------:R-:W-:Y:S01]  /*25f0*/  MOV R7, R3 ;  /* 0x0000000300077202 */ /* 0x000fe20000000f00 */
[----:B------:R-:W-:Y:S01]  /*2600*/  IMAD R17, R2, c[0x0][0x198], RZ ;  /* 0x0000660002117a24 */ /* 0x000fe200078e02ff */
[----:B------:R-:W-:Y:S01]  /*2610*/  LOP3.LUT P0, R5, R5, 0x3, RZ, 0xc0, !PT ;  /* 0x0000000305057812 */ /* 0x000fe2000780c0ff */
[----:B------:R-:W-:Y:S01]  /*2620*/  IMAD.MOV.U32 R6, RZ, RZ, R12 ;  /* 0x000000ffff067224 */ /* 0x000fe200078e000c */
[----:B------:R-:W-:Y:S01]  /*2630*/  BSSY B1, `(.L_x_561) ;  /* 0x0000049000017945 */ /* 0x000fe20003800000 */
[----:B------:R-:W-:Y:S01]  /*2640*/  IMAD.WIDE.U32 R8, R0, c[0x0][0x1c0], RZ ;  /* 0x0000700000087a25 */ /* 0x000fe200078e00ff */
[----:B------:R-:W-:-:S03]  /*2650*/  MOV R26, R10 ;  /* 0x0000000a001a7202 */ /* 0x000fc60000000f00 */
[C---:B------:R-:W-:Y:S02]  /*2660*/  IMAD R27, R0.reuse, c[0x0][0x1c4], R19 ;  /* 0x00007100001b7a24 */ /* 0x040fe400078e0213 */
[----:B------:R-:W-:-:S03]  /*2670*/  IMAD.WIDE.U32 R6, R0, c[0x0][0x198], R6 ;  /* 0x0000660000067a25 */ /* 0x000fc600078e0006 */
[----:B------:R-:W-:Y:S01]  /*2680*/  IADD3 R27, R9, R27, RZ ;  /* 0x0000001b091b7210 */ /* 0x000fe20007ffe0ff */
[----:B------:R-:W-:-:S04]  /*2690*/  IMAD R17, R0, c[0x0][0x19c], R17 ;  /* 0x0000670000117a24 */ /* 0x000fc800078e0211 */
        /* <DEDUP_REMOVED lines=18> */
[----:B------:R-:W-:-:S04]  /*27c0*/  IADD3 R21, P0, R10, R8, RZ ;  /* 0x000000080a157210 */ /* 0x000fc80007f1e0ff */
[----:B------:R-:W-:Y:S02]  /*27d0*/  IADD3.X R24, R11, R27, RZ, P0, !PT ;  /* 0x0000001b0b187210 */ /* 0x000fe400007fe4ff */
[----:B------:R-:W-:-:S04]  /*27e0*/  LEA R20, P0, R21, c[0x0][0x170], 0x3 ;  /* 0x00005c0015147a11 */ /* 0x000fc800078018ff */
[----:B------:R-:W-:Y:S02]  /*27f0*/  LEA.HI.X R21, R21, c[0x0][0x174], R24, 0x3, P0 ;  /* 0x00005d0015157a11 */ /* 0x000fe400000f1c18 */
[----:B------:R-:W2:Y:S04]  /*2800*/  LDG.E.64 R24, [R22.64] ;  /* 0x0000000416187981 */ /* 0x000ea8000c1e1b00 */
[----:B------:R-:W3:Y:S01]  /*2810*/  LDG.E.64 R28, [R20.64] ;  /* 0x00000004141c7981 */ /* 0x000ee2000c1e1b00 */
[----:B------:R-:W-:Y:S01]  /*2820*/  ISETP.NE.AND P0, PT, R5, 0x1, PT ;  /* 0x000000010500780c */ /* 0x000fe20003f05270 */
[----:B---3--:R-:W-:Y:S02]  /*2830*/  IMAD R26, R29, c[0x0][0x190], RZ ;  /* 0x000064001d1a7a24 */ /* 0x008fe400078e02ff */
[----:B--2---:R-:W-:-:S04]  /*2840*/  IMAD.WIDE.U32 R24, R28, c[0x0][0x190], R24 ;  /* 0x000064001c187a25 */ /* 0x004fc800078e0018 */
[----:B------:R-:W-:-:S04]  /*2850*/  IMAD R26, R28, c[0x0][0x194], R26 ;  /* 0x000065001c1a7a24 */ /* 0x000fc800078e021a */
[----:B------:R-:W-:-:S05]  /*2860*/  IMAD.IADD R25, R25, 0x1, R26 ;  /* 0x0000000119197824 */ /* 0x000fca00078e021a */
[----:B------:R0:W-:Y:S01]  /*2870*/  STG.E.64 [R22.64], R24 ;  /* 0x0000001816007986 */ /* 0x0001e2000c101b04 */
[----:B------:R-:W-:Y:S01]  /*2880*/  IADD3 R26, R10, 0x1, RZ ;  /* 0x000000010a1a7810 */ /* 0x000fe20007ffe0ff */
[----:B------:R-:W-:Y:S05]  /*2890*/  @!P0 BRA `(.L_x_562) ;  /* 0x0000022000008947 */ /* 0x000fea0003800000 */
[----:B0-----:R-:W2:Y:S04]  /*28a0*/  LDG.E R23, [R16.64+0x4] ;  /* 0x0000040410177981 */ /* 0x001ea8000c1e1900 */
[----:B------:R-:W3:Y:S01]  /*28b0*/  LDG.E.64 R28, [R20.64+0x8] ;  /* 0x00000804141c7981 */ /* 0x000ee2000c1e1b00 */
[----:B--2---:R-:W-:-:S05]  /*28c0*/  SHF.R.S32.HI R22, RZ, 0x1f, R23 ;  /* 0x0000001fff167819 */ /* 0x004fca0000011417 */
[----:B------:R-:W-:-:S04]  /*28d0*/  IMAD R22, R22, c[0x0][0x1a8], RZ ;  /* 0x00006a0016167a24 */ /* 0x000fc800078e02ff */
[C---:B------:R-:W-:Y:S02]  /*28e0*/  IMAD R25, R23.reuse, c[0x0][0x1ac], R22 ;  /* 0x00006b0017197a24 */ /* 0x040fe400078e0216 */
[----:B------:R-:W-:-:S05]  /*28f0*/  IMAD.WIDE.U32 R22, R23, c[0x0][0x1a8], R18 ;  /* 0x00006a0017167a25 */ /* 0x000fca00078e0012 */
[----:B------:R-:W-:Y:S02]  /*2900*/  IADD3 R23, R23, R25, RZ ;  /* 0x0000001917177210 */ /* 0x000fe40007ffe0ff */
        /* <DEDUP_REMOVED lines=27> */
.L_x_562:
[----:B------:R-:W-:Y:S05]  /*2ac0*/  BSYNC B1 ;  /* 0x0000000000017941 */ /* 0x000fea0003800000 */
.L_x_561:
[----:B------:R-:W-:-:S04]  /*2ad0*/  LOP3.LUT R5, RZ, R10, RZ, 0x33, !PT ;  /* 0x0000000aff057212 */ /* 0x000fc800078e33ff */
[----:B------:R-:W-:-:S04]  /*2ae0*/  IADD3 R5, R4, R5, RZ ;  /* 0x0000000504057210 */ /* 0x000fc80007ffe0ff */
        /* <DEDUP_REMOVED lines=8> */
[----:B------:R-:W-:-:S05]  /*2b70*/  IMAD.WIDE.U32 R10, R0, c[0x0][0x1b8], R10 ;  /* 0x00006e00000a7a25 */ /* 0x000fca00078e000a */
[C---:B------:R-:W-:Y:S02]  /*2b80*/  LEA R16, P1, R10.reuse, c[0x0][0x180], 0x2 ;  /* 0x000060000a107a11 */ /* 0x040fe400078210ff */
[----:B------:R-:W-:Y:S02]  /*2b90*/  IADD3 R9, R5, R11, RZ ;  /* 0x0000000b05097210 */ /* 0x000fe40007ffe0ff */
[----:B------:R-:W-:Y:S02]  /*2ba0*/  MOV R5, R26 ;  /* 0x0000001a00057202 */ /* 0x000fe40000000f00 */
[----:B------:R-:W-:Y:S02]  /*2bb0*/  LEA.HI.X R9, R10, c[0x0][0x184], R9, 0x2, P1 ;  /* 0x000061000a097a11 */ /* 0x000fe400008f1409 */
.L_x_563:
[----:B------:R-:W-:-:S05]  /*2bc0*/  IMAD.MOV.U32 R8, RZ, RZ, R16 ;  /* 0x000000ffff087224 */ /* 0x000fca00078e0010 */
[----:B------:R-:W2:Y:S01]  /*2bd0*/  LDG.E R11, [R8.64] ;  /* 0x00000004080b7981 */ /* 0x000ea2000c1e1900 */
[----:B------:R-:W-:Y:S02]  /*2be0*/  MOV R18, R6 ;  /* 0x0000000600127202 */ /* 0x000fe40000000f00 */
[----:B--2---:R-:W-:-:S03]  /*2bf0*/  SHF.R.S32.HI R10, RZ, 0x1f, R11 ;  /* 0x0000001fff0a7819 */ /* 0x004fc6000001140b */
[----:B------:R-:W-:-:S04]  /*2c00*/  IMAD.WIDE.U32 R16, R11, c[0x0][0x1a8], R18 ;  /* 0x00006a000b107a25 */ /* 0x000fc800078e0012 */
[----:B------:R-:W-:Y:S01]  /*2c10*/  IMAD R10, R10, c[0x0][0x1a8], RZ ;  /* 0x00006a000a0a7a24 */ /* 0x000fe200078e02ff */
[----:B0-----:R-:W-:-:S03]  /*2c20*/  LEA R22, P0, R16, c[0x0][0x188], 0x3 ;  /* 0x0000620010167a11 */ /* 0x001fc600078018ff */
[----:B------:R-:W-:Y:S02]  /*2c30*/  IMAD R11, R11, c[0x0][0x1ac], R10 ;  /* 0x00006b000b0b7a24 */ /* 0x000fe400078e020a */
[----:B------:R-:W-:-:S03]  /*2c40*/  IMAD.MOV.U32 R10, RZ, RZ, R2 ;  /* 0x000000ffff0a7224 */ /* 0x000fc600078e0002 */
[----:B------:R-:W-:Y:S02]  /*2c50*/  IADD3 R17, R17, R11, RZ ;  /* 0x0000000b11117210 */ /* 0x000fe40007ffe0ff */
[----:B------:R-:W-:Y:S02]  /*2c60*/  MOV R11, R27 ;  /* 0x0000001b000b7202 */ /* 0x000fe40000000f00 */
[----:B------:R-:W-:-:S03]  /*2c70*/  LEA.HI.X R23, R16, c[0x0][0x18c], R17, 0x3, P0 ;  /* 0x0000630010177a11 */ /* 0x000fc600000f1c11 */
[----:B------:R-:W-:Y:S02]  /*2c80*/  IMAD.WIDE R10, R5, 0x8, R10 ;  /* 0x00000008050a7825 */ /* 0x000fe400078e020a */
[----:B------:R-:W2:Y:S04]  /*2c90*/  LDG.E.64 R16, [R22.64] ;  /* 0x0000000416107981 */ /* 0x000ea8000c1e1b00 */
[----:B------:R-:W3:Y:S02]  /*2ca0*/  LDG.E.64 R20, [R10.64] ;  /* 0x000000040a147981 */ /* 0x000ee4000c1e1b00 */
[----:B---3--:R-:W-:Y:S02]  /*2cb0*/  IMAD R21, R21, c[0x0][0x190], RZ ;  /* 0x0000640015157a24 */ /* 0x008fe400078e02ff */
[----:B--2---:R-:W-:-:S04]  /*2cc0*/  IMAD.WIDE.U32 R16, R20, c[0x0][0x190], R16 ;  /* 0x0000640014107a25 */ /* 0x004fc800078e0010 */
[----:B------:R-:W-:Y:S02]  /*2cd0*/  IMAD R21, R20, c[0x0][0x194], R21 ;  /* 0x0000650014157a24 */ /* 0x000fe400078e0215 */
[----:B------:R-:W-:-:S03]  /*2ce0*/  IMAD.MOV.U32 R28, RZ, RZ, R16 ;  /* 0x000000ffff1c7224 */ /* 0x000fc600078e0010 */
[----:B------:R-:W-:-:S05]  /*2cf0*/  IADD3 R29, R17, R21, RZ ;  /* 0x00000015111d7210 */ /* 0x000fca0007ffe0ff */
        /* <DEDUP_REMOVED lines=27> */
[C---:B0-----:R-:W-:Y:S02]  /*2eb0*/  IMAD R25, R20.reuse, c[0x0][0x194], R21 ;  /* 0x0000650014197a24 */ /* 0x041fe400078e0215 */
[----:B---3--:R-:W-:-:S05]  /*2ec0*/  IMAD.WIDE.U32 R20, R20, c[0x0][0x190], R22 ;  /* 0x0000640014147a25 */ /* 0x008fca00078e0016 */
[----:B------:R-:W-:-:S05]  /*2ed0*/  IADD3 R21, R21, R25, RZ ;  /* 0x0000001915157210 */ /* 0x000fca0007ffe0ff */
[----:B------:R0:W-:Y:S04]  /*2ee0*/  STG.E.64 [R16.64], R20 ;  /* 0x0000001410007986 */ /* 0x0001e8000c101b04 */
[----:B------:R-:W2:Y:S04]  /*2ef0*/  LDG.E R25, [R8.64+0xc] ;  /* 0x00000c0408197981 */ /* 0x000ea8000c1e1900 */
[----:B------:R-:W0:Y:S01]  /*2f00*/  LDG.E.64 R10, [R10.64+0x18] ;  /* 0x000018040a0a7981 */ /* 0x000e22000c1e1b00 */
        /* <DEDUP_REMOVED lines=11> */
[----:B------:R-:W-:Y:S02]  /*2fc0*/  ISETP.GE.AND P0, PT, R26, R4, PT ;  /* 0x000000041a00720c */ /* 0x000fe40003f06270 */
[----:B------:R-:W-:Y:S02]  /*2fd0*/  IADD3 R2, P1, R2, 0x20, RZ ;  /* 0x0000002002027810 */ /* 0x000fe40007f3e0ff */
[----:B------:R-:W-:Y:S02]  /*2fe0*/  IADD3 R16, P2, R8, 0x10, RZ ;  /* 0x0000001008107810 */ /* 0x000fe40007f5e0ff */
[----:B------:R-:W-:Y:S02]  /*2ff0*/  IADD3.X R27, RZ, R27, RZ, P1, !PT ;  /* 0x0000001bff1b7210 */ /* 0x000fe40000ffe4ff */
[----:B------:R-:W-:Y:S01]  /*3000*/  IADD3.X R9, RZ, R9, RZ, P2, !PT ;  /* 0x00000009ff097210 */ /* 0x000fe200017fe4ff */
[----:B--2---:R-:W-:-:S04]  /*3010*/  IMAD.WIDE.U32 R22, R10, c[0x0][0x190], R22 ;  /* 0x000064000a167a25 */ /* 0x004fc800078e0016 */
[----:B------:R-:W-:-:S05]  /*3020*/  IMAD.IADD R23, R23, 0x1, R17 ;  /* 0x0000000117177824 */ /* 0x000fca00078e0211 */
[----:B------:R0:W-:Y:S01]  /*3030*/  STG.E.64 [R24.64], R22 ;  /* 0x0000001618007986 */ /* 0x0001e2000c101b04 */
[----:B------:R-:W-:Y:S05]  /*3040*/  @!P0 BRA `(.L_x_563) ;  /* 0xfffffb7000008947 */ /* 0x000fea000383ffff */
.L_x_560:
[----:B------:R-:W-:Y:S05]  /*3050*/  BSYNC B0 ;  /* 0x0000000000007941 */ /* 0x000fea0003800000 */
.L_x_559:
[----:B------:R-:W-:-:S04]  /*3060*/  IADD3 R0, R0, 0x1, RZ ;  /* 0x0000000100007810 */ /* 0x000fc80007ffe0ff */
[----:B------:R-:W-:-:S04]  /*3070*/  ISETP.GE.U32.AND P0, PT, R0, c[0x0][0x1c8], PT ;  /* 0x0000720000007a0c */ /* 0x000fc80003f06070 */
[----:B------:R-:W-:-:S13]  /*3080*/  ISETP.GE.AND.EX P0, PT, RZ, c[0x0][0x1cc], PT, P0 ;  /* 0x00007300ff007a0c */ /* 0x000fda0003f06300 */
[----:B------:R-:W-:Y:S05]  /*3090*/  @!P0 BRA `(.L_x_564) ;  /* 0xfffff47000008947 */ /* 0x000fea000383ffff */
[----:B------:R-:W-:Y:S05]  /*30a0*/  EXIT ;  /* 0x000000000000794d */ /* 0x000fea0003800000 */
.L_x_565:
        /* <DEDUP_REMOVED lines=13> */
.L_x_8929:


//--------------------- .text._ZN3cub17CUB_300001_SM_8006detail8for_each13static_kernelINS2_12policy_hub_t12policy_500_tElNS2_12op_wrapper_tIlZZZZZN2at6native36add_out_dense_sparse_compressed_cudaERNS7_6TensorERKS9_SC_RKN3c106ScalarEENKUlvE_clEvENKUlvE1_clEvENKUlvE_clEvENKUlvE0_clEvEUllE_N6thrust23THRUST_300001_SM_800_NS17counting_iteratorIlNSN_11use_defaultESP_SP_EEEEEEvT0_T1_ --------------------------
	.section	.text._ZN3cub17CUB_300001_SM_8006detail8for_each13static_kernelINS2_12policy_hub_t12policy_500_tElNS2_12op_wrapper_tIlZZZZZN2at6native36add_out_dense_sparse_compressed_cudaERNS7_6TensorERKS9_SC_RKN3c106ScalarEENKUlvE_clEvENKUlvE1_clEvENKUlvE_clEvENKUlvE0_clEvEUllE_N6thrust23THRUST_300001_SM_800_NS17counting_iteratorIlNSN_11use_defaultESP_SP_EEEEEEvT0_T1_,"ax",@progbits
	.sectioninfo	@"SHI_REGISTERS=32"
	.align	128
        .global         _ZN3cub17CUB_300001_SM_8006detail8for_each13static_kernelINS2_12policy_hub_t12policy_500_tElNS2_12op_wrapper_tIlZZZZZN2at6native36add_out_dense_sparse_compressed_cudaERNS7_6TensorERKS9_SC_RKN3c106ScalarEENKUlvE_clEvENKUlvE1_clEvENKUlvE_clEvENKUlvE0_clEvEUllE_N6thrust23THRUST_300001_SM_800_NS17counting_iteratorIlNSN_11use_defaultESP_SP_EEEEEEvT0_T1_
        .type           _ZN3cub17CUB_300001_SM_8006detail8for_each13static_kernelINS2_12policy_hub_t12policy_500_tElNS2_12op_wrapper_tIlZZZZZN2at6native36add_out_dense_sparse_compressed_cudaERNS7_6TensorERKS9_SC_RKN3c106ScalarEENKUlvE_clEvENKUlvE1_clEvENKUlvE_clEvENKUlvE0_clEvEUllE_N6thrust23THRUST_300001_SM_800_NS17counting_iteratorIlNSN_11use_defaultESP_SP_EEEEEEvT0_T1_,@function
        .size           _ZN3cub17CUB_300001_SM_8006detail8for_each13static_kernelINS2_12policy_hub_t12policy_500_tElNS2_12op_wrapper_tIlZZZZZN2at6native36add_out_dense_sparse_compressed_cudaERNS7_6TensorERKS9_SC_RKN3c106ScalarEENKUlvE_clEvENKUlvE1_clEvENKUlvE_clEvENKUlvE0_clEvEUllE_N6thrust23THRUST_300001_SM_800_NS17counting_iteratorIlNSN_11use_defaultESP_SP_EEEEEEvT0_T1_,(.L_x_8930 - _ZN3cub17CUB_300001_SM_8006detail8for_each13static_kernelINS2_12policy_hub_t12policy_500_tElNS2_12op_wrapper_tIlZZZZZN2at6native36add_out_dense_sparse_compressed_cudaERNS7_6TensorERKS9_SC_RKN3c106ScalarEENKUlvE_clEvENKUlvE1_clEvENKUlvE_clEvENKUlvE0_clEvEUllE_N6thrust23THRUST_300001_SM_800_NS17counting_iteratorIlNSN_11use_defaultESP_SP_EEEEEEvT0_T1_)
        .other          _ZN3cub17CUB_300001_SM_8006detail8for_each13static_kernelINS2_12policy_hub_t12policy_500_tElNS2_12op_wrapper_tIlZZZZZN2at6native36add_out_dense_sparse_compressed_cudaERNS7_6TensorERKS9_SC_RKN3c106ScalarEENKUlvE_clEvENKUlvE1_clEvENKUlvE_clEvENKUlvE0_clEvEUllE_N6thrust23THRUST_300001_SM_800_NS17counting_iteratorIlNSN_11use_defaultESP_SP_EEEEEEvT0_T1_,@"STO_CUDA_ENTRY STV_DEFAULT"
_ZN3cub17CUB_300001_SM_8006detail8for_each13static_kernelINS2_12policy_hub_t12policy_500_tElNS2_12op_wrapper_tIlZZZZZN2at6native36add_out_dense_sparse_compressed_cudaERNS7_6TensorERKS9_SC_RKN3c106ScalarEENKUlvE_clEvENKUlvE1_clEvENKUlvE_clEvENKUlvE0_clEvEUllE_N6thrust23THRUST_300001_SM_800_NS17counting_iteratorIlNSN_11use_defaultESP_SP_EEEEEEvT0_T1_:
.text._ZN3cub17CUB_300001_SM_8006detail8for_each13static_kernelINS2_12policy_hub_t12policy_500_tElNS2_12op_wrapper_tIlZZZZZN2at6native36add_out_dense_sparse_compressed_cudaERNS7_6TensorERKS9_SC_RKN3c106ScalarEENKUlvE_clEvENKUlvE1_clEvENKUlvE_clEvENKUlvE0_clEvEUllE_N6thrust23THRUST_300001_SM_800_NS17counting_iteratorIlNSN_11use_defaultESP_SP_EEEEEEvT0_T1_:
        /* <DEDUP_REMOVED lines=30> */
.L_x_574:
        /* <DEDUP_REMOVED lines=51> */
[----:B--2---:R-:W-:-:S05]  /*0510*/  IMAD R23, R22, c[0x0][0x190], R23 ;  /* 0x0000640016177a24 */ /* 0x004fca00078e0217 */
        /* <DEDUP_REMOVED lines=15> */
[----:B--2---:R-:W-:-:S05]  /*0610*/  IMAD R21, R20, c[0x0][0x190], R21 ;  /* 0x0000640014157a24 */ /* 0x004fca00078e0215 */
        /* <DEDUP_REMOVED lines=13> */
[----:B---3--:R-:W-:-:S05]  /*06f0*/  IMAD R21, R12, c[0x0][0x190], R21 ;  /* 0x000064000c157a24 */ /* 0x008fca00078e0215 */
[----:B------:R0:W-:Y:S02]  /*0700*/  STG.E [R14.64], R21 ;  /* 0x000000150e007986 */ /* 0x0001e4000c101906 */
.L_x_572:
[----:B------:R-:W-:Y:S05]  /*0710*/  BSYNC B2 ;  /* 0x0000000000027941 */ /* 0x000fea0003800000 */
.L_x_571:
        /* <DEDUP_REMOVED lines=13> */
.L_x_573:
        /* <DEDUP_REMOVED lines=22> */
[----:B--2---:R-:W-:-:S05]  /*0950*/  IMAD R29, R20, c[0x0][0x190], R21 ;  /* 0x00006400141d7a24 */ /* 0x004fca00078e0215 */
        /* <DEDUP_REMOVED lines=10> */
[----:B--2---:R-:W-:-:S05]  /*0a00*/  IMAD R28, R20, c[0x0][0x190], R21 ;  /* 0x00006400141c7a24 */ /* 0x004fca00078e0215 */
        /* <DEDUP_REMOVED lines=10> */
[----:B--2---:R-:W-:-:S05]  /*0ab0*/  IMAD R29, R20, c[0x0][0x190], R21 ;  /* 0x00006400141d7a24 */ /* 0x004fca00078e0215 */
        /* <DEDUP_REMOVED lines=14> */
[----:B--2---:R-:W-:-:S05]  /*0ba0*/  IMAD R21, R16, c[0x0][0x190], R21 ;  /* 0x0000640010157a24 */ /* 0x004fca00078e0215 */
[----:B------:R0:W-:Y:S07]  /*0bb0*/  STG.E [R26.64], R21 ;  /* 0x000000151a007986 */ /* 0x0001ee000c101906 */
[----:B------:R-:W-:Y:S05]  /*0bc0*/  @!P0 BRA `(.L_x_573) ;  /* 0xfffffc2000008947 */ /* 0x000fea000383ffff */
.L_x_570:
[----:B------:R-:W-:Y:S05]  /*0bd0*/  BSYNC B1 ;  /* 0x0000000000017941 */ /* 0x000fea0003800000 */
.L_x_569:
[----:B------:R-:W-:-:S04]  /*0be0*/  IADD3 R0, P0, R0, 0x1, RZ ;  /* 0x0000000100007810 */ /* 0x000fc80007f1e0ff */
[----:B------:R-:W-:Y:S02]  /*0bf0*/  IADD3.X R4, RZ, R4, RZ, P0, !PT ;  /* 0x00000004ff047210 */ /* 0x000fe400007fe4ff */
[----:B------:R-:W-:-:S04]  /*0c00*/  ISETP.GE.U32.AND P0, PT, R0, c[0x0][0x1c8], PT ;  /* 0x0000720000007a0c */ /* 0x000fc80003f06070 */
[----:B------:R-:W-:-:S13]  /*0c10*/  ISETP.GE.AND.EX P0, PT, R4, c[0x0][0x1cc], PT, P0 ;  /* 0x0000730004007a0c */ /* 0x000fda0003f06300 */
[----:B------:R-:W-:Y:S05]  /*0c20*/  @!P0 BRA `(.L_x_574) ;  /* 0xfffff5b000008947 */ /* 0x000fea000383ffff */
.L_x_568:
[----:B------:R-:W-:Y:S05]  /*0c30*/  BSYNC B0 ;  /* 0x0000000000007941 */ /* 0x000fea0003800000 */
.L_x_567:
        /* <DEDUP_REMOVED lines=18> */
.L_x_580:
        /* <DEDUP_REMOVED lines=50> */
[----:B--2---:R-:W-:-:S05]  /*1080*/  IMAD R27, R6, c[0x0][0x190], R9 ;  /* 0x00006400061b7a24 */ /* 0x004fca00078e0209 */
        /* <DEDUP_REMOVED lines=15> */
[----:B---3--:R-:W-:-:S05]  /*1180*/  IMAD R27, R6, c[0x0][0x190], R9 ;  /* 0x00006400061b7a24 */ /* 0x008fca00078e0209 */
        /* <DEDUP_REMOVED lines=13> */
[----:B---3--:R-:W-:-:S05]  /*1260*/  IMAD R27, R18, c[0x0][0x190], R9 ;  /* 0x00006400121b7a24 */ /* 0x008fca00078e0209 */
[----:B------:R0:W-:Y:S01]  /*1270*/  STG.E [R24.64], R27 ;  /* 0x0000001b18007986 */ /* 0x0001e2000c101906 */
[----:B------:R-:W-:-:S03]  /*1280*/  IADD3.X R9, RZ, R21, RZ, P0, !PT ;  /* 0x00000015ff097210 */ /* 0x000fc600007fe4ff */
.L_x_578:
[----:B------:R-:W-:Y:S05]  /*1290*/  BSYNC B1 ;  /* 0x0000000000017941 */ /* 0x000fea0003800000 */
.L_x_577:
[----:B------:R-:W-:-:S04]  /*12a0*/  LOP3.LUT R19, RZ, R20, RZ, 0x33, !PT ;  /* 0x00000014ff137212 */ /* 0x000fc800078e33ff */
[----:B------:R-:W-:Y:S02]  /*12b0*/  IADD3 R2, P1, R14, R19, RZ ;  /* 0x000000130e027210 */ /* 0x000fe40007f3e0ff */
[----:B------:R-:W-:Y:S02]  /*12c0*/  LOP3.LUT R19, RZ, R21, RZ, 0x33, !PT ;  /* 0x00000015ff137212 */ /* 0x000fe400078e33ff */
[----:B------:R-:W-:-:S03]  /*12d0*/  ISETP.GE.U32.AND P0, PT, R2, 0x3, PT ;  /* 0x000000030200780c */ /* 0x000fc60003f06070 */
[----:B------:R-:W-:-:S05]  /*12e0*/  IMAD.X R2, R15, 0x1, R19, P1 ;  /* 0x000000010f027824 */ /* 0x000fca00008e0613 */
[----:B------:R-:W-:-:S13]  /*12f0*/  ISETP.GE.U32.AND.EX P0, PT, R2, RZ, PT, P0 ;  /* 0x000000ff0200720c */ /* 0x000fda0003f06100 */
[----:B------:R-:W-:Y:S05]  /*1300*/  @!P0 BRA `(.L_x_576) ;  /* 0x000003e000008947 */ /* 0x000fea0003800000 */
.L_x_579:
        /* <DEDUP_REMOVED lines=22> */
[----:B---3--:R-:W-:-:S05]  /*1470*/  IMAD R25, R2, c[0x0][0x190], R23 ;  /* 0x0000640002197a24 */ /* 0x008fca00078e0217 */
        /* <DEDUP_REMOVED lines=10> */
[----:B---3--:R-:W-:-:S05]  /*1520*/  IMAD R2, R2, c[0x0][0x190], R23 ;  /* 0x0000640002027a24 */ /* 0x008fca00078e0217 */
        /* <DEDUP_REMOVED lines=25> */
[----:B---3--:R-:W-:-:S05]  /*16c0*/  IMAD R27, R18, c[0x0][0x190], R27 ;  /* 0x00006400121b7a24 */ /* 0x008fca00078e021b */
[----:B------:R0:W-:Y:S07]  /*16d0*/  STG.E [R22.64], R27 ;  /* 0x0000001b16007986 */ /* 0x0001ee000c101906 */
[----:B------:R-:W-:Y:S05]  /*16e0*/  @!P0 BRA `(.L_x_579) ;  /* 0xfffffc2000008947 */ /* 0x000fea000383ffff */
.L_x_576:
[----:B------:R-:W-:Y:S05]  /*16f0*/  BSYNC B0 ;  /* 0x0000000000007941 */ /* 0x000fea0003800000 */
.L_x_575:
[----:B------:R-:W-:-:S04]  /*1700*/  IADD3 R3, P0, R3, 0x1, RZ ;  /* 0x0000000103037810 */ /* 0x000fc80007f1e0ff */
[----:B------:R-:W-:Y:S02]  /*1710*/  IADD3.X R0, RZ, R0, RZ, P0, !PT ;  /* 0x00000000ff007210 */ /* 0x000fe400007fe4ff */
[----:B------:R-:W-:-:S04]  /*1720*/  ISETP.GE.U32.AND P0, PT, R3, c[0x0][0x1c8], PT ;  /* 0x0000720003007a0c */ /* 0x000fc80003f06070 */
[----:B------:R-:W-:-:S13]  /*1730*/  ISETP.GE.AND.EX P0, PT, R0, c[0x0][0x1cc], PT, P0 ;  /* 0x0000730000007a0c */ /* 0x000fda0003f06300 */
[----:B------:R-:W-:Y:S05]  /*1740*/  @!P0 BRA `(.L_x_580) ;  /* 0xfffff61000008947 */ /* 0x000fea000383ffff */
[----:B------:R-:W-:Y:S05]  /*1750*/  EXIT ;  /* 0x000000000000794d */ /* 0x000fea0003800000 */
.L_x_566:
        /* <DEDUP_REMOVED lines=14> */
.L_x_586:
        /* <DEDUP_REMOVED lines=51> */
[----:B--2---:R-:W-:-:S05]  /*1b70*/  IMAD R21, R20, c[0x0][0x190], R21 ;  /* 0x0000640014157a24 */ /* 0x004fca00078e0215 */
        /* <DEDUP_REMOVED lines=31> */
.L_x_584:
[----:B------:R-:W-:Y:S05]  /*1d70*/  BSYNC B1 ;  /* 0x0000000000017941 */ /* 0x000fea0003800000 */
.L_x_583:
        /* <DEDUP_REMOVED lines=12> */
.L_x_585:
        /* <DEDUP_REMOVED lines=33> */
[----:B0-----:R-:W-:-:S05]  /*2050*/  IMAD R24, R20, c[0x0][0x190], R21 ;  /* 0x0000640014187a24 */ /* 0x001fca00078e0215 */
        /* <DEDUP_REMOVED lines=25> */
[----:B--2---:R-:W-:-:S05]  /*21f0*/  IMAD R18, R16, c[0x0][0x190], R18 ;  /* 0x0000640010127a24 */ /* 0x004fca00078e0212 */
[----:B------:R0:W-:Y:S07]  /*2200*/  STG.E [R28.64], R18 ;  /* 0x000000121c007986 */ /* 0x0001ee000c101906 */
[----:B------:R-:W-:Y:S05]  /*2210*/  @!P0 BRA `(.L_x_585) ;  /* 0xfffffc2000008947 */ /* 0x000fea000383ffff */
.L_x_582:
[----:B------:R-:W-:Y:S05]  /*2220*/  BSYNC B0 ;  /* 0x0000000000007941 */ /* 0x000fea0003800000 */
.L_x_581:
        /* <DEDUP_REMOVED lines=14> */
.L_x_592:
        /* <DEDUP_REMOVED lines=50> */
[----:B--2---:R-:W-:-:S05]  /*2630*/  IMAD R25, R6, c[0x0][0x190], R7 ;  /* 0x0000640006197a24 */ /* 0x004fca00078e0207 */
        /* <DEDUP_REMOVED lines=15> */
[----:B--2---:R-:W-:Y:S01]  /*2730*/  IMAD R25, R6, c[0x0][0x190], R7 ;  /* 0x0000640006197a24 */ /* 0x004fe200078e0207 */
        /* <DEDUP_REMOVED lines=14> */
[----:B---3--:R-:W-:-:S05]  /*2820*/  IMAD R25, R16, c[0x0][0x190], R7 ;  /* 0x0000640010197a24 */ /* 0x008fca00078e0207 */
[----:B------:R0:W-:Y:S01]  /*2830*/  STG.E [R22.64], R25 ;  /* 0x0000001916007986 */ /* 0x0001e2000c101906 */
[----:B------:R-:W-:-:S03]  /*2840*/  IMAD.X R7, RZ, RZ, R19, P0 ;  /* 0x000000ffff077224 */ /* 0x000fc600000e0613 */
.L_x_590:
[----:B------:R-:W-:Y:S05]  /*2850*/  BSYNC B1 ;  /* 0x0000000000017941 */ /* 0x000fea0003800000 */
.L_x_589:
        /* <DEDUP_REMOVED lines=23> */
.L_x_591:
        /* <DEDUP_REMOVED lines=13> */
[----:B--2---:R-:W-:-:S05]  /*2aa0*/  IMAD R29, R8, c[0x0][0x190], R21 ;  /* 0x00006400081d7a24 */ /* 0x004fca00078e0215 */
        /* <DEDUP_REMOVED lines=37> */
[----:B--2---:R-:W-:-:S05]  /*2d00*/  IMAD R22, R2, c[0x0][0x190], R23 ;  /* 0x0000640002167a24 */ /* 0x004fca00078e0217 */
[----:B------:R0:W-:Y:S01]  /*2d10*/  STG.E [R20.64], R22 ;  /* 0x0000001614007986 */ /* 0x0001e2000c101906 */
[----:B------:R-:W-:Y:S02]  /*2d20*/  IADD3 R2, P2, R18, 0x20, RZ ;  /* 0x0000002012027810 */ /* 0x000fe40007f5e0ff */
[----:B------:R-:W-:-:S03]  /*2d30*/  IADD3.X R23, RZ, R17, RZ, P1, !PT ;  /* 0x00000011ff177210 */ /* 0x000fc60000ffe4ff */
[----:B------:R-:W-:Y:S01]  /*2d40*/  IMAD.X R19, RZ, RZ, R19, P2 ;  /* 0x000000ffff137224 */ /* 0x000fe200010e0613 */
[----:B------:R-:W-:Y:S05]  /*2d50*/  @!P0 BRA `(.L_x_591) ;  /* 0xfffffc7000008947 */ /* 0x000fea000383ffff */
.L_x_588:
[----:B------:R-:W-:Y:S05]  /*2d60*/  BSYNC B0 ;  /* 0x0000000000007941 */ /* 0x000fea0003800000 */
.L_x_587:
[----:B------:R-:W-:-:S04]  /*2d70*/  IADD3 R27, P0, R27, 0x1, RZ ;  /* 0x000000011b1b7810 */ /* 0x000fc80007f1e0ff */
[----:B------:R-:W-:Y:S02]  /*2d80*/  IADD3.X R0, RZ, R0, RZ, P0, !PT ;  /* 0x00000000ff007210 */ /* 0x000fe400007fe4ff */
[----:B------:R-:W-:-:S04]  /*2d90*/  ISETP.GE.U32.AND P0, PT, R27, c[0x0][0x1c8], PT ;  /* 0x000072001b007a0c */ /* 0x000fc80003f06070 */
[----:B------:R-:W-:-:S13]  /*2da0*/  ISETP.GE.AND.EX P0, PT, R0, c[0x0][0x1cc], PT, P0 ;  /* 0x0000730000007a0c */ /* 0x000fda0003f06300 */
[----:B------:R-:W-:Y:S05]  /*2db0*/  @!P0 BRA `(.L_x_592) ;  /* 0xfffff55000008947 */ /* 0x000fea000383ffff */
[----:B------:R-:W-:Y:S05]  /*2dc0*/  EXIT ;  /* 0x000000000000794d */ /* 0x000fea0003800000 */
.L_x_593:
        /* <DEDUP_REMOVED lines=11> */
.L_x_8930:


//--------------------- .text._ZN3cub17CUB_300001_SM_8006detail8for_each13static_kernelINS2_12policy_hub_t12policy_500_tElNS2_12op_wrapper_tIlZZZZZN2at6native36add_out_dense_sparse_compressed_cudaERNS7_6TensorERKS9_SC_RKN3c106ScalarEENKUlvE_clEvENKUlvE1_clEvENKUlvE_clEvENKUlvE_clEvEUllE_N6thrust23THRUST_300001_SM_800_NS17counting_iteratorIlNSN_11use_defaultESP_SP_EEEEEEvT0_T1_ --------------------------
	.section	.text._ZN3cub17CUB_300001_SM_8006detail8for_each13static_kernelINS2_12policy_hub_t12policy_500_tElNS2_12op_wrapper_tIlZZZZZN2at6native36add_out_dense_sparse_compressed_cudaERNS7_6TensorERKS9_SC_RKN3c106ScalarEENKUlvE_clEvENKUlvE1_clEvENKUlvE_clEvENKUlvE_clEvEUllE_N6thrust23THRUST_300001_SM_800_NS17counting_iteratorIlNSN_11use_defaultESP_SP_EEEEEEvT0_T1_,"ax",@progbits
	.sectioninfo	@"SHI_REGISTERS=32"
	.align	128
        .global         _ZN3cub17CUB_300001_SM_8006detail8for_each13static_kernelINS2_12policy_hub_t12policy_500_tElNS2_12op_wrapper_tIlZZZZZN2at6native36add_out_dense_sparse_compressed_cudaERNS7_6TensorERKS9_SC_RKN3c106ScalarEENKUlvE_clEvENKUlvE1_clEvENKUlvE_clEvENKUlvE_clEvEUllE_N6thrust23THRUST_300001_SM_800_NS17counting_iteratorIlNSN_11use_defaultESP_SP_EEEEEEvT0_T1_
        .type           _ZN3cub17CUB_300001_SM_8006detail8for_each13static_kernelINS2_12policy_hub_t12policy_500_tElNS2_12op_wrapper_tIlZZZZZN2at6native36add_out_dense_sparse_compressed_cudaERNS7_6TensorERKS9_SC_RKN3c106ScalarEENKUlvE_clEvENKUlvE1_clEvENKUlvE_clEvENKUlvE_clEvEUllE_N6thrust23THRUST_300001_SM_800_NS17counting_iteratorIlNSN_11use_defaultESP_SP_EEEEEEvT0_T1_,@function
        .size           _ZN3cub17CUB_300001_SM_8006detail8for_each13static_kernelINS2_12policy_hub_t12policy_500_tElNS2_12op_wrapper_tIlZZZZZN2at6native36add_out_dense_sparse_compressed_cudaERNS7_6TensorERKS9_SC_RKN3c106ScalarEENKUlvE_clEvENKUlvE1_clEvENKUlvE_clEvENKUlvE_clEvEUllE_N6thrust23THRUST_300001_SM_800_NS17counting_iteratorIlNSN_11use_defaultESP_SP_EEEEEEvT0_T1_,(.L_x_8931 - _ZN3cub17CUB_300001_SM_8006detail8for_each13static_kernelINS2_12policy_hub_t12policy_500_tElNS2_12op_wrapper_tIlZZZZZN2at6native36add_out_dense_sparse_compressed_cudaERNS7_6TensorERKS9_SC_RKN3c106ScalarEENKUlvE_clEvENKUlvE1_clEvENKUlvE_clEvENKUlvE_clEvEUllE_N6thrust23THRUST_300001_SM_800_NS17counting_iteratorIlNSN_11use_defaultESP_SP_EEEEEEvT0_T1_)
        .other          _ZN3cub17CUB_300001_SM_8006detail8for_each13static_kernelINS2_12policy_hub_t12policy_500_tElNS2_12op_wrapper_tIlZZZZZN2at6native36add_out_dense_sparse_compressed_cudaERNS7_6TensorERKS9_SC_RKN3c106ScalarEENKUlvE_clEvENKUlvE1_clEvENKUlvE_clEvENKUlvE_clEvEUllE_N6thrust23THRUST_300001_SM_800_NS17counting_iteratorIlNSN_11use_defaultESP_SP_EEEEEEvT0_T1_,@"STO_CUDA_ENTRY STV_DEFAULT"
_ZN3cub17CUB_300001_SM_8006detail8for_each13static_kernelINS2_12policy_hub_t12policy_500_tElNS2_12op_wrapper_tIlZZZZZN2at6native36add_out_dense_sparse_compressed_cudaERNS7_6TensorERKS9_SC_RKN3c106ScalarEENKUlvE_clEvENKUlvE1_clEvENKUlvE_clEvENKUlvE_clEvEUllE_N6thrust23THRUST_300001_SM_800_NS17counting_iteratorIlNSN_11use_defaultESP_SP_EEEEEEvT0_T1_:
.text._ZN3cub17CUB_300001_SM_8006detail8for_each13static_kernelINS2_12policy_hub_t12policy_500_tElNS2_12op_wrapper_tIlZZZZZN2at6native36add_out_dense_sparse_compressed_cudaERNS7_6TensorERKS9_SC_RKN3c106ScalarEENKUlvE_clEvENKUlvE1_clEvENKUlvE_clEvENKUlvE_clEvEUllE_N6thrust23THRUST_300001_SM_800_NS17counting_iteratorIlNSN_11use_defaultESP_SP_EEEEEEvT0_T1_:
        /* <DEDUP_REMOVED lines=25> */
.L_x_602:
        /* <DEDUP_REMOVED lines=51> */
[----:B--2---:R-:W-:-:S05]  /*04c0*/  IMAD R23, R0, c[0x0][0x190], R23 ;  /* 0x0000640000177a24 */ /* 0x004fca00078e0217 */
        /* <DEDUP_REMOVED lines=14> */
[----:B--2---:R-:W-:-:S05]  /*05b0*/  IMAD R21, R0, c[0x0][0x190], R21 ;  /* 0x0000640000157a24 */ /* 0x004fca00078e0215 */
        /* <DEDUP_REMOVED lines=14> */
[----:B---3--:R-:W-:-:S05]  /*06a0*/  IMAD R15, R16, c[0x0][0x190], R15 ;  /* 0x00006400100f7a24 */ /* 0x008fca00078e020f */
[----:B------:R0:W-:Y:S02]  /*06b0*/  STG.E [R20.64], R15 ;  /* 0x0000000f14007986 */ /* 0x0001e4000c101904 */
.L_x_600:
[----:B------:R-:W-:Y:S05]  /*06c0*/  BSYNC B2 ;  /* 0x0000000000027941 */ /* 0x000fea0003800000 */
.L_x_599:
[----:B------:R-:W-:-:S04]  /*06d0*/  LOP3.LUT R12, RZ, R18, RZ, 0x33, !PT ;  /* 0x00000012ff0c7212 */ /* 0x000fc800078e33ff */
[----:B------:R-:W-:-:S04]  /*06e0*/  IADD3 R12, R5, R12, RZ ;  /* 0x0000000c050c7210 */ /* 0x000fc80007ffe0ff */
[----:B------:R-:W-:-:S13]  /*06f0*/  ISETP.GE.U32.AND P0, PT, R12, 0x3, PT ;  /* 0x000000030c00780c */ /* 0x000fda0003f06070 */
[----:B------:R-:W-:Y:S05]  /*0700*/  @!P0 BRA `(.L_x_598) ;  /* 0x0000043000008947 */ /* 0x000fea0003800000 */
.L_x_601:
        /* <DEDUP_REMOVED lines=26> */
[----:B--2---:R-:W-:-:S05]  /*08b0*/  IMAD R19, R16, c[0x0][0x190], R17 ;  /* 0x0000640010137a24 */ /* 0x004fca00078e0211 */
        /* <DEDUP_REMOVED lines=11> */
[----:B0-----:R-:W-:-:S05]  /*0970*/  IMAD R23, R16, c[0x0][0x190], R17 ;  /* 0x0000640010177a24 */ /* 0x001fca00078e0211 */
        /* <DEDUP_REMOVED lines=25> */
[----:B---3--:R-:W-:-:S05]  /*0b10*/  IMAD R15, R20, c[0x0][0x190], R15 ;  /* 0x00006400140f7a24 */ /* 0x008fca00078e020f */
[----:B------:R0:W-:Y:S07]  /*0b20*/  STG.E [R16.64], R15 ;  /* 0x0000000f10007986 */ /* 0x0001ee000c101904 */
[----:B------:R-:W-:Y:S05]  /*0b30*/  @!P0 BRA `(.L_x_601) ;  /* 0xfffffbd000008947 */ /* 0x000fea000383ffff */
.L_x_598:
[----:B------:R-:W-:Y:S05]  /*0b40*/  BSYNC B1 ;  /* 0x0000000000017941 */ /* 0x000fea0003800000 */
.L_x_597:
[----:B------:R-:W-:-:S04]  /*0b50*/  IADD3 R4, R4, 0x1, RZ ;  /* 0x0000000104047810 */ /* 0x000fc80007ffe0ff */
[----:B------:R-:W-:-:S04]  /*0b60*/  ISETP.GE.U32.AND P0, PT, R4, c[0x0][0x1c8], PT ;  /* 0x0000720004007a0c */ /* 0x000fc80003f06070 */
[----:B------:R-:W-:-:S13]  /*0b70*/  ISETP.GE.AND.EX P0, PT, RZ, c[0x0][0x1cc], PT, P0 ;  /* 0x00007300ff007a0c */ /* 0x000fda0003f06300 */
[----:B------:R-:W-:Y:S05]  /*0b80*/  @!P0 BRA `(.L_x_602) ;  /* 0xfffff60000008947 */ /* 0x000fea000383ffff */
.L_x_596:
[----:B------:R-:W-:Y:S05]  /*0b90*/  BSYNC B0 ;  /* 0x0000000000007941 */ /* 0x000fea0003800000 */
.L_x_595:
        /* <DEDUP_REMOVED lines=14> */
.L_x_608:
        /* <DEDUP_REMOVED lines=48> */
[----:B--2---:R-:W-:-:S05]  /*0f80*/  IMAD R23, R0, c[0x0][0x190], R23 ;  /* 0x0000640000177a24 */ /* 0x004fca00078e0217 */
        /* <DEDUP_REMOVED lines=29> */
[----:B---3--:R-:W-:-:S05]  /*1160*/  IMAD R23, R14, c[0x0][0x190], R23 ;  /* 0x000064000e177a24 */ /* 0x008fca00078e0217 */
[----:B------:R0:W-:Y:S02]  /*1170*/  STG.E [R20.64], R23 ;  /* 0x0000001714007986 */ /* 0x0001e4000c101904 */
.L_x_606:
[----:B------:R-:W-:Y:S05]  /*1180*/  BSYNC B1 ;  /* 0x0000000000017941 */ /* 0x000fea0003800000 */
.L_x_605:
[----:B------:R-:W-:-:S05]  /*1190*/  LOP3.LUT R6, RZ, R16, RZ, 0x33, !PT ;  /* 0x00000010ff067212 */ /* 0x000fca00078e33ff */
[----:B------:R-:W-:-:S05]  /*11a0*/  IMAD.IADD R6, R7, 0x1, R6 ;  /* 0x0000000107067824 */ /* 0x000fca00078e0206 */
[----:B------:R-:W-:-:S13]  /*11b0*/  ISETP.GE.U32.AND P0, PT, R6, 0x3, PT ;  /* 0x000000030600780c */ /* 0x000fda0003f06070 */
[----:B------:R-:W-:Y:S05]  /*11c0*/  @!P0 BRA `(.L_x_604) ;  /* 0x0000043000008947 */ /* 0x000fea0003800000 */
.L_x_607:
        /* <DEDUP_REMOVED lines=26> */
[----:B--2---:R-:W-:-:S05]  /*1370*/  IMAD R29, R6, c[0x0][0x190], R17 ;  /* 0x00006400061d7a24 */ /* 0x004fca00078e0211 */
        /* <DEDUP_REMOVED lines=11> */
[----:B0-----:R-:W-:-:S05]  /*1430*/  IMAD R29, R6, c[0x0][0x190], R17 ;  /* 0x00006400061d7a24 */ /* 0x001fca00078e0211 */
        /* <DEDUP_REMOVED lines=25> */
[----:B---3--:R-:W-:-:S05]  /*15d0*/  IMAD R19, R22, c[0x0][0x190], R19 ;  /* 0x0000640016137a24 */ /* 0x008fca00078e0213 */
[----:B------:R0:W-:Y:S07]  /*15e0*/  STG.E [R16.64], R19 ;  /* 0x0000001310007986 */ /* 0x0001ee000c101904 */
[----:B------:R-:W-:Y:S05]  /*15f0*/  @!P0 BRA `(.L_x_607) ;  /* 0xfffffbd000008947 */ /* 0x000fea000383ffff */
.L_x_604:
[----:B------:R-:W-:Y:S05]  /*1600*/  BSYNC B0 ;  /* 0x0000000000007941 */ /* 0x000fea0003800000 */
.L_x_603:
[----:B------:R-:W-:-:S04]  /*1610*/  IADD3 R27, R27, 0x1, RZ ;  /* 0x000000011b1b7810 */ /* 0x000fc80007ffe0ff */
[----:B------:R-:W-:-:S04]  /*1620*/  ISETP.GE.U32.AND P0, PT, R27, c[0x0][0x1c8], PT ;  /* 0x000072001b007a0c */ /* 0x000fc80003f06070 */
[----:B------:R-:W-:-:S13]  /*1630*/  ISETP.GE.AND.EX P0, PT, RZ, c[0x0][0x1cc], PT, P0 ;  /* 0x00007300ff007a0c */ /* 0x000fda0003f06300 */
[----:B------:R-:W-:Y:S05]  /*1640*/  @!P0 BRA `(.L_x_608) ;  /* 0xfffff63000008947 */ /* 0x000fea000383ffff */
[----:B------:R-:W-:Y:S05]  /*1650*/  EXIT ;  /* 0x000000000000794d */ /* 0x000fea0003800000 */
.L_x_594:
        /* <DEDUP_REMOVED lines=10> */
.L_x_614:
        /* <DEDUP_REMOVED lines=81> */
[----:B---3--:R-:W-:-:S05]  /*1c10*/  IMAD R19, R10, c[0x0][0x190], R19 ;  /* 0x000064000a137a24 */ /* 0x008fca00078e0213 */
[----:B------:R0:W-:Y:S02]  /*1c20*/  STG.E [R16.64], R19 ;  /* 0x0000001310007986 */ /* 0x0001e4000c101904 */
.L_x_612:
[----:B------:R-:W-:Y:S05]  /*1c30*/  BSYNC B1 ;  /* 0x0000000000017941 */ /* 0x000fea0003800000 */
.L_x_611:
[----:B------:R-:W-:-:S05]  /*1c40*/  LOP3.LUT R10, RZ, R12, RZ, 0x33, !PT ;  /* 0x0000000cff0a7212 */ /* 0x000fca00078e33ff */
[----:B------:R-:W-:-:S05]  /*1c50*/  IMAD.IADD R10, R5, 0x1, R10 ;  /* 0x00000001050a7824 */ /* 0x000fca00078e020a */
[----:B------:R-:W-:-:S13]  /*1c60*/  ISETP.GE.U32.AND P0, PT, R10, 0x3, PT ;  /* 0x000000030a00780c */ /* 0x000fda0003f06070 */
[----:B------:R-:W-:Y:S05]  /*1c70*/  @!P0 BRA `(.L_x_610) ;  /* 0x0000043000008947 */ /* 0x000fea0003800000 */
.L_x_613:
        /* <DEDUP_REMOVED lines=67> */
.L_x_610:
[----:B------:R-:W-:Y:S05]  /*20b0*/  BSYNC B0 ;  /* 0x0000000000007941 */ /* 0x000fea0003800000 */
.L_x_609:
        /* <DEDUP_REMOVED lines=12> */
.L_x_620:
        /* <DEDUP_REMOVED lines=68> */
[----:B--2---:R-:W-:-:S05]  /*25c0*/  IMAD R21, R20, c[0x0][0x190], R21 ;  /* 0x0000640014157a24 */ /* 0x004fca00078e0215 */
        /* <DEDUP_REMOVED lines=13> */
[----:B---3--:R-:W-:-:S05]  /*26a0*/  IMAD R21, R6, c[0x0][0x190], R21 ;  /* 0x0000640006157a24 */ /* 0x008fca00078e0215 */
[----:B------:R0:W-:Y:S02]  /*26b0*/  STG.E [R28.64], R21 ;  /* 0x000000151c007986 */ /* 0x0001e4000c101904 */
.L_x_618:
[----:B------:R-:W-:Y:S05]  /*26c0*/  BSYNC B1 ;  /* 0x0000000000017941 */ /* 0x000fea0003800000 */
.L_x_617:
        /* <DEDUP_REMOVED lines=10> */
.L_x_619:
        /* <DEDUP_REMOVED lines=18> */
[----:B--2---:R-:W-:-:S05]  /*2890*/  IMAD R21, R20, c[0x0][0x190], R21 ;  /* 0x0000640014157a24 */ /* 0x004fca00078e0215 */
        /* <DEDUP_REMOVED lines=11> */
[----:B--2---:R-:W-:-:S05]  /*2950*/  IMAD R21, R20, c[0x0][0x190], R21 ;  /* 0x0000640014157a24 */ /* 0x004fca00078e0215 */
        /* <DEDUP_REMOVED lines=11> */
[----:B--2---:R-:W-:-:S05]  /*2a10*/  IMAD R29, R20, c[0x0][0x190], R21 ;  /* 0x00006400141d7a24 */ /* 0x004fca00078e0215 */
        /* <DEDUP_REMOVED lines=17> */
[----:B---3--:R-:W-:-:S05]  /*2b30*/  IMAD R17, R18, c[0x0][0x190], R17 ;  /* 0x0000640012117a24 */ /* 0x008fca00078e0211 */
[----:B------:R0:W-:Y:S01]  /*2b40*/  STG.E [R20.64], R17 ;  /* 0x0000001114007986 */ /* 0x0001e2000c101904 */
[----:B------:R-:W-:Y:S05]  /*2b50*/  @!P0 BRA `(.L_x_619) ;  /* 0xfffffc1000008947 */ /* 0x000fea000383ffff */
.L_x_616:
[----:B------:R-:W-:Y:S05]  /*2b60*/  BSYNC B0 ;  /* 0x0000000000007941 */ /* 0x000fea0003800000 */
.L_x_615:
[----:B------:R-:W-:-:S04]  /*2b70*/  IADD3 R0, R0, 0x1, RZ ;  /* 0x0000000100007810 */ /* 0x000fc80007ffe0ff */
[----:B------:R-:W-:-:S04]  /*2b80*/  ISETP.GE.U32.AND P0, PT, R0, c[0x0][0x1c8], PT ;  /* 0x0000720000007a0c */ /* 0x000fc80003f06070 */
[----:B------:R-:W-:-:S13]  /*2b90*/  ISETP.GE.AND.EX P0, PT, RZ, c[0x0][0x1cc], PT, P0 ;  /* 0x00007300ff007a0c */ /* 0x000fda0003f06300 */
[----:B------:R-:W-:Y:S05]  /*2ba0*/  @!P0 BRA `(.L_x_620) ;  /* 0xfffff5d000008947 */ /* 0x000fea000383ffff */
[----:B------:R-:W-:Y:S05]  /*2bb0*/  EXIT ;  /* 0x000000000000794d */ /* 0x000fea0003800000 */
.L_x_621:
        /* <DEDUP_REMOVED lines=12> */
.L_x_8931:


//--------------------- .text._ZN3cub17CUB_300001_SM_8006detail8for_each13static_kernelINS2_12policy_hub_t12policy_500_tElNS2_12op_wrapper_tIlZZZZZN2at6native36add_out_dense_sparse_compressed_cudaERNS7_6TensorERKS9_SC_RKN3c106ScalarEENKUlvE_clEvENKUlvE0_clEvENKUlvE_clEvENKUlvE0_clEvEUllE_N6thrust23THRUST_300001_SM_800_NS17counting_iteratorIlNSN_11use_defaultESP_SP_EEEEEEvT0_T1_ --------------------------
	.section	.text._ZN3cub17CUB_300001_SM_8006detail8for_each13static_kernelINS2_12policy_hub_t12policy_500_tElNS2_12op_wrapper_tIlZZZZZN2at6native36add_out_dense_sparse_compressed_cudaERNS7_6TensorERKS9_SC_RKN3c106ScalarEENKUlvE_clEvENKUlvE0_clEvENKUlvE_clEvENKUlvE0_clEvEUllE_N6thrust23THRUST_300001_SM_800_NS17counting_iteratorIlNSN_11use_defaultESP_SP_EEEEEEvT0_T1_,"ax",@progbits
	.sectioninfo	@"SHI_REGISTERS=32"
	.align	128
        .global         _ZN3cub17CUB_300001_SM_8006detail8for_each13static_kernelINS2_12policy_hub_t12policy_500_tElNS2_12op_wrapper_tIlZZZZZN2at6native36add_out_dense_sparse_compressed_cudaERNS7_6TensorERKS9_SC_RKN3c106ScalarEENKUlvE_clEvENKUlvE0_clEvENKUlvE_clEvENKUlvE0_clEvEUllE_N6thrust23THRUST_300001_SM_800_NS17counting_iteratorIlNSN_11use_defaultESP_SP_EEEEEEvT0_T1_
        .type           _ZN3cub17CUB_300001_SM_8006detail8for_each13static_kernelINS2_12policy_hub_t12policy_500_tElNS2_12op_wrapper_tIlZZZZZN2at6native36add_out_dense_sparse_compressed_cudaERNS7_6TensorERKS9_SC_RKN3c106ScalarEENKUlvE_clEvENKUlvE0_clEvENKUlvE_clEvENKUlvE0_clEvEUllE_N6thrust23THRUST_300001_SM_800_NS17counting_iteratorIlNSN_11use_defaultESP_SP_EEEEEEvT0_T1_,@function
        .size           _ZN3cub17CUB_300001_SM_8006detail8for_each13static_kernelINS2_12policy_hub_t12policy_500_tElNS2_12op_wrapper_tIlZZZZZN2at6native36add_out_dense_sparse_compressed_cudaERNS7_6TensorERKS9_SC_RKN3c106ScalarEENKUlvE_clEvENKUlvE0_clEvENKUlvE_clEvENKUlvE0_clEvEUllE_N6thrust23THRUST_300001_SM_800_NS17counting_iteratorIlNSN_11use_defaultESP_SP_EEEEEEvT0_T1_,(.L_x_8932 - _ZN3cub17CUB_300001_SM_8006detail8for_each13static_kernelINS2_12policy_hub_t12policy_500_tElNS2_12op_wrapper_tIlZZZZZN2at6native36add_out_dense_sparse_compressed_cudaERNS7_6TensorERKS9_SC_RKN3c106ScalarEENKUlvE_clEvENKUlvE0_clEvENKUlvE_clEvENKUlvE0_clEvEUllE_N6thrust23THRUST_300001_SM_800_NS17counting_iteratorIlNSN_11use_defaultESP_SP_EEEEEEvT0_T1_)
        .other          _ZN3cub17CUB_300001_SM_8006detail8for_each13static_kernelINS2_12policy_hub_t12policy_500_tElNS2_12op_wrapper_tIlZZZZZN2at6native36add_out_dense_sparse_compressed_cudaERNS7_6TensorERKS9_SC_RKN3c106ScalarEENKUlvE_clEvENKUlvE0_clEvENKUlvE_clEvENKUlvE0_clEvEUllE_N6thrust23THRUST_300001_SM_800_NS17counting_iteratorIlNSN_11use_defaultESP_SP_EEEEEEvT0_T1_,@"STO_CUDA_ENTRY STV_DEFAULT"
_ZN3cub17CUB_300001_SM_8006detail8for_each13static_kernelINS2_12policy_hub_t12policy_500_tElNS2_12op_wrapper_tIlZZZZZN2at6native36add_out_dense_sparse_compressed_cudaERNS7_6TensorERKS9_SC_RKN3c106ScalarEENKUlvE_clEvENKUlvE0_clEvENKUlvE_clEvENKUlvE0_clEvEUllE_N6thrust23THRUST_300001_SM_800_NS17counting_iteratorIlNSN_11use_defaultESP_SP_EEEEEEvT0_T1_:
.text._ZN3cub17CUB_300001_SM_8006detail8for_each13static_kernelINS2_12policy_hub_t12policy_500_tElNS2_12op_wrapper_tIlZZZZZN2at6native36add_out_dense_sparse_compressed_cudaERNS7_6TensorERKS9_SC_RKN3c106ScalarEENKUlvE_clEvENKUlvE0_clEvENKUlvE_clEvENKUlvE0_clEvEUllE_N6thrust23THRUST_300001_SM_800_NS17counting_iteratorIlNSN_11use_defaultESP_SP_EEEEEEvT0_T1_:
        /* <DEDUP_REMOVED lines=30> */
.L_x_630:
        /* <DEDUP_REMOVED lines=28> */
[----:B------:R-:W0:Y:S01]  /*03a0*/  LDC.U8 R22, c[0x0][0x190] ;  /* 0x00006400ff167b82 */ /* 0x000e220000000000 */
[----:B------:R-:W-:Y:S02]  /*03b0*/  IMAD.MOV.U32 R14, RZ, RZ, R24 ;  /* 0x000000ffff0e7224 */ /* 0x000fe400078e0018 */
[----:B------:R-:W-:Y:S02]  /*03c0*/  IMAD.MOV.U32 R15, RZ, RZ, R3 ;  /* 0x000000ffff0f7224 */ /* 0x000fe400078e0003 */
[C---:B------:R-:W-:Y:S02]  /*03d0*/  IMAD R21, R0.reuse, c[0x0][0x19c], R21 ;  /* 0x0000670000157a24 */ /* 0x040fe400078e0215 */
[----:B------:R-:W-:-:S04]  /*03e0*/  IMAD.WIDE.U32 R18, R0, c[0x0][0x198], R14 ;  /* 0x0000660000127a25 */ /* 0x000fc800078e000e */
[----:B------:R-:W-:Y:S01]  /*03f0*/  IMAD R4, R2, c[0x0][0x1c0], RZ ;  /* 0x0000700002047a24 */ /* 0x000fe200078e02ff */
[----:B------:R-:W-:Y:S01]  /*0400*/  IADD3 R19, R19, R21, RZ ;  /* 0x0000001513137210 */ /* 0x000fe20007ffe0ff */
[----:B------:R-:W-:-:S04]  /*0410*/  IMAD.WIDE.U32 R14, R0, c[0x0][0x1c0], R12 ;  /* 0x00007000000e7a25 */ /* 0x000fc800078e000c */
[----:B------:R-:W-:Y:S01]  /*0420*/  IMAD R4, R0, c[0x0][0x1c4], R4 ;  /* 0x0000710000047a24 */ /* 0x000fe200078e0204 */
[----:B------:R-:W-:-:S04]  /*0430*/  IADD3 R14, P0, R14, c[0x0][0x170], RZ ;  /* 0x00005c000e0e7a10 */ /* 0x000fc80007f1e0ff */
[----:B------:R-:W-:Y:S01]  /*0440*/  IADD3.X R15, R15, c[0x0][0x174], R4, P0, !PT ;  /* 0x00005d000f0f7a10 */ /* 0x000fe200007fe404 */
[----:B--2---:R-:W-:Y:S02]  /*0450*/  IMAD R7, R7, c[0x0][0x1a8], RZ ;  /* 0x00006a0007077a24 */ /* 0x004fe400078e02ff */
[----:B------:R-:W-:-:S04]  /*0460*/  IMAD.WIDE.U32 R20, R6, c[0x0][0x1a8], R18 ;  /* 0x00006a0006147a25 */ /* 0x000fc800078e0012 */
[----:B------:R-:W-:Y:S01]  /*0470*/  IMAD R7, R6, c[0x0][0x1ac], R7 ;  /* 0x00006b0006077a24 */ /* 0x000fe200078e0207 */
[----:B------:R-:W-:-:S04]  /*0480*/  IADD3 R6, P1, R20, c[0x0][0x188], RZ ;  /* 0x0000620014067a10 */ /* 0x000fc80007f3e0ff */
[----:B------:R-:W-:Y:S02]  /*0490*/  IADD3.X R7, R21, c[0x0][0x18c], R7, P1, !PT ;  /* 0x0000630015077a10 */ /* 0x000fe40000ffe407 */
[----:B------:R-:W2:Y:S04]  /*04a0*/  LDG.E.U8 R21, [R14.64] ;  /* 0x000000040e157981 */ /* 0x000ea8000c1e1100 */
[----:B------:R-:W2:Y:S01]  /*04b0*/  LDG.E.U8 R4, [R6.64] ;  /* 0x0000000406047981 */ /* 0x000ea2000c1e1100 */
[----:B------:R-:W-:Y:S02]  /*04c0*/  ISETP.NE.U32.AND P0, PT, R5, 0x1, PT ;  /* 0x000000010500780c */ /* 0x000fe40003f05070 */
[----:B0-----:R-:W-:Y:S02]  /*04d0*/  PRMT R22, R22, 0x9910, RZ ;  /* 0x0000991016167816 */ /* 0x001fe400000000ff */
[----:B------:R-:W-:-:S03]  /*04e0*/  ISETP.NE.AND.EX P0, PT, RZ, RZ, PT, P0 ;  /* 0x000000ffff00720c */ /* 0x000fc60003f05300 */
[----:B--2---:R-:W-:-:S05]  /*04f0*/  IMAD R21, R21, R22, R4 ;  /* 0x0000001615157224 */ /* 0x004fca00078e0204 */
[----:B------:R0:W-:Y:S02]  /*0500*/  STG.E.U8 [R6.64], R21 ;  /* 0x0000001506007986 */ /* 0x0001e4000c101104 */
[----:B0-----:R-:W-:-:S05]  /*0510*/  IADD3 R6, P1, R12, 0x1, RZ ;  /* 0x000000010c067810 */ /* 0x001fca0007f3e0ff */
[----:B------:R-:W-:Y:S01]  /*0520*/  IMAD.X R4, RZ, RZ, R13, P1 ;  /* 0x000000ffff047224 */ /* 0x000fe200008e060d */
[----:B------:R-:W-:Y:S05]  /*0530*/  @!P0 BRA `(.L_x_628) ;  /* 0x000001b000008947 */ /* 0x000fea0003800000 */
[----:B------:R-:W2:Y:S02]  /*0540*/  LDG.E.64 R6, [R16.64+0x8] ;  /* 0x0000080410067981 */ /* 0x000ea4000c1e1b00 */
[----:B--2---:R-:W-:Y:S02]  /*0550*/  IMAD R7, R7, c[0x0][0x1a8], RZ ;  /* 0x00006a0007077a24 */ /* 0x004fe400078e02ff */
[----:B------:R-:W-:-:S04]  /*0560*/  IMAD.WIDE.U32 R20, R6, c[0x0][0x1a8], R18 ;  /* 0x00006a0006147a25 */ /* 0x000fc800078e0012 */
[----:B------:R-:W-:Y:S01]  /*0570*/  IMAD R7, R6, c[0x0][0x1ac], R7 ;  /* 0x00006b0006077a24 */ /* 0x000fe200078e0207 */
[----:B------:R-:W-:-:S04]  /*0580*/  IADD3 R6, P0, R20, c[0x0][0x188], RZ ;  /* 0x0000620014067a10 */ /* 0x000fc80007f1e0ff */
[----:B------:R-:W-:Y:S02]  /*0590*/  IADD3.X R7, R21, c[0x0][0x18c], R7, P0, !PT ;  /* 0x0000630015077a10 */ /* 0x000fe400007fe407 */
[----:B------:R-:W2:Y:S04]  /*05a0*/  LDG.E.U8 R21, [R14.64+0x1] ;  /* 0x000001040e157981 */ /* 0x000ea8000c1e1100 */
[----:B------:R-:W2:Y:S01]  /*05b0*/  LDG.E.U8 R4, [R6.64] ;  /* 0x0000000406047981 */ /* 0x000ea2000c1e1100 */
[----:B------:R-:W-:-:S04]  /*05c0*/  ISETP.NE.U32.AND P0, PT, R5, 0x2, PT ;  /* 0x000000020500780c */ /* 0x000fc80003f05070 */
[----:B------:R-:W-:Y:S01]  /*05d0*/  ISETP.NE.AND.EX P0, PT, RZ, RZ, PT, P0 ;  /* 0x000000ffff00720c */ /* 0x000fe20003f05300 */
[----:B--2---:R-:W-:-:S05]  /*05e0*/  IMAD R21, R21, R22, R4 ;  /* 0x0000001615157224 */ /* 0x004fca00078e0204 */
[----:B------:R0:W-:Y:S02]  /*05f0*/  STG.E.U8 [R6.64], R21 ;  /* 0x0000001506007986 */ /* 0x0001e4000c101104 */
[----:B0-----:R-:W-:-:S05]  /*0600*/  IADD3 R6, P1, R12, 0x2, RZ ;  /* 0x000000020c067810 */ /* 0x001fca0007f3e0ff */
[----:B------:R-:W-:Y:S01]  /*0610*/  IMAD.X R4, RZ, RZ, R13, P1 ;  /* 0x000000ffff047224 */ /* 0x000fe200008e060d */
[----:B------:R-:W-:Y:S05]  /*0620*/  @!P0 BRA `(.L_x_628) ;  /* 0x000000c000008947 */ /* 0x000fea0003800000 */
[----:B------:R-:W2:Y:S04]  /*0630*/  LDG.E.64 R16, [R16.64+0x10] ;  /* 0x0000100410107981 */ /* 0x000ea8000c1e1b00 */
[----:B------:R-:W3:Y:S01]  /*0640*/  LDG.E.U8 R15, [R14.64+0x2] ;  /* 0x000002040e0f7981 */ /* 0x000ee2000c1e1100 */
[----:B--2---:R-:W-:-:S04]  /*0650*/  IMAD.WIDE.U32 R18, R16, c[0x0][0x1a8], R18 ;  /* 0x00006a0010127a25 */ /* 0x004fc800078e0012 */
[----:B------:R-:W-:Y:S01]  /*0660*/  IMAD R5, R17, c[0x0][0x1a8], RZ ;  /* 0x00006a0011057a24 */ /* 0x000fe200078e02ff */
[----:B------:R-:W-:-:S03]  /*0670*/  IADD3 R18, P0, R18, c[0x0][0x188], RZ ;  /* 0x0000620012127a10 */ /* 0x000fc60007f1e0ff */
[----:B------:R-:W-:-:S05]  /*0680*/  IMAD R5, R16, c[0x0][0x1ac], R5 ;  /* 0x00006b0010057a24 */ /* 0x000fca00078e0205 */
[----:B------:R-:W-:-:S05]  /*0690*/  IADD3.X R19, R19, c[0x0][0x18c], R5, P0, !PT ;  /* 0x0000630013137a10 */ /* 0x000fca00007fe405 */
[----:B------:R-:W3:Y:S01]  /*06a0*/  LDG.E.U8 R4, [R18.64] ;  /* 0x0000000412047981 */ /* 0x000ee2000c1e1100 */
[----:B------:R-:W-:Y:S01]  /*06b0*/  IADD3 R6, P0, R12, 0x3, RZ ;  /* 0x000000030c067810 */ /* 0x000fe20007f1e0ff */
[----:B---3--:R-:W-:-:S05]  /*06c0*/  IMAD R5, R15, R22, R4 ;  /* 0x000000160f057224 */ /* 0x008fca00078e0204 */
[----:B------:R0:W-:Y:S01]  /*06d0*/  STG.E.U8 [R18.64], R5 ;  /* 0x0000000512007986 */ /* 0x0001e2000c101104 */
[----:B------:R-:W-:-:S03]  /*06e0*/  IADD3.X R4, RZ, R13, RZ, P0, !PT ;  /* 0x0000000dff047210 */ /* 0x000fc600007fe4ff */
.L_x_628:
[----:B------:R-:W-:Y:S05]  /*06f0*/  BSYNC B2 ;  /* 0x0000000000027941 */ /* 0x000fea0003800000 */
.L_x_627:
[----:B0-----:R-:W-:Y:S02]  /*0700*/  LOP3.LUT R5, RZ, R12, RZ, 0x33, !PT ;  /* 0x0000000cff057212 */ /* 0x001fe400078e33ff */
[----:B------:R-:W-:Y:S02]  /*0710*/  LOP3.LUT R7, RZ, R13, RZ, 0x33, !PT ;  /* 0x0000000dff077212 */ /* 0x000fe400078e33ff */
[----:B------:R-:W-:-:S04]  /*0720*/  IADD3 R5, P1, R10, R5, RZ ;  /* 0x000000050a057210 */ /* 0x000fc80007f3e0ff */
[----:B------:R-:W-:Y:S01]  /*0730*/  ISETP.GE.U32.AND P0, PT, R5, 0x3, PT ;  /* 0x000000030500780c */ /* 0x000fe20003f06070 */
[----:B------:R-:W-:-:S05]  /*0740*/  IMAD.X R5, R11, 0x1, R7, P1 ;  /* 0x000000010b057824 */ /* 0x000fca00008e0607 */
[----:B------:R-:W-:-:S13]  /*0750*/  ISETP.GE.U32.AND.EX P0, PT, R5, RZ, PT, P0 ;  /* 0x000000ff0500720c */ /* 0x000fda0003f06100 */
[----:B------:R-:W-:Y:S05]  /*0760*/  @!P0 BRA `(.L_x_626) ;  /* 0x0000044000008947 */ /* 0x000fea0003800000 */
[----:B------:R-:W0:Y:S01]  /*0770*/  LDC.U8 R14, c[0x0][0x190] ;  /* 0x00006400ff0e7b82 */ /* 0x000e220000000000 */
[----:B------:R-:W-:Y:S01]  /*0780*/  MOV R13, R3 ;  /* 0x00000003000d7202 */ /* 0x000fe20000000f00 */
[----:B------:R-:W-:Y:S02]  /*0790*/  IMAD R5, R2, c[0x0][0x198], RZ ;  /* 0x0000660002057a24 */ /* 0x000fe400078e02ff */
[----:B------:R-:W-:Y:S02]  /*07a0*/  IMAD.MOV.U32 R12, RZ, RZ, R24 ;  /* 0x000000ffff0c7224 */ /* 0x000fe400078e0018 */
[C---:B------:R-:W-:Y:S02]  /*07b0*/  IMAD R5, R0.reuse, c[0x0][0x19c], R5 ;  /* 0x0000670000057a24 */ /* 0x040fe400078e0205 */
[----:B------:R-:W-:-:S04]  /*07c0*/  IMAD.WIDE.U32 R12, R0, c[0x0][0x198], R12 ;  /* 0x00006600000c7a25 */ /* 0x000fc800078e000c */
[----:B------:R-:W-:Y:S01]  /*07d0*/  IMAD.IADD R5, R5, 0x1, R13 ;  /* 0x0000000105057824 */ /* 0x000fe200078e020d */
[----:B0-----:R-:W-:Y:S02]  /*07e0*/  PRMT R7, R14, 0x9910, RZ ;  /* 0x000099100e077816 */ /* 0x001fe400000000ff */
.L_x_629:
        /* <DEDUP_REMOVED lines=9> */
[----:B------:R-:W-:Y:S01]  /*0880*/  IMAD.WIDE.U32 R22, R0, c[0x0][0x1c0], R14 ;  /* 0x0000700000167a25 */ /* 0x000fe200078e000e */
[----:B------:R-:W-:-:S03]  /*0890*/  MOV R15, R5 ;  /* 0x00000005000f7202 */ /* 0x000fc60000000f00 */
[----:B------:R-:W-:Y:S02]  /*08a0*/  IMAD.MOV.U32 R14, RZ, RZ, R12 ;  /* 0x000000ffff0e7224 */ /* 0x000fe400078e000c */
[----:B------:R-:W-:-:S04]  /*08b0*/  IMAD R26, R2, c[0x0][0x1c0], RZ ;  /* 0x00007000021a7a24 */ /* 0x000fc800078e02ff */
[----:B------:R-:W-:Y:S02]  /*08c0*/  IMAD R26, R0, c[0x0][0x1c4], R26 ;  /* 0x00007100001a7a24 */ /* 0x000fe400078e021a */
[----:B--2---:R-:W-:Y:S02]  /*08d0*/  IMAD R27, R21, c[0x0][0x1a8], RZ ;  /* 0x00006a00151b7a24 */ /* 0x004fe400078e02ff */
[----:B------:R-:W-:-:S04]  /*08e0*/  IMAD.WIDE.U32 R18, R20, c[0x0][0x1a8], R14 ;  /* 0x00006a0014127a25 */ /* 0x000fc800078e000e */
[----:B------:R-:W-:Y:S01]  /*08f0*/  IMAD R27, R20, c[0x0][0x1ac], R27 ;  /* 0x00006b00141b7a24 */ /* 0x000fe200078e021b */
[----:B------:R-:W-:Y:S02]  /*0900*/  IADD3 R20, P0, R22, c[0x0][0x170], RZ ;  /* 0x00005c0016147a10 */ /* 0x000fe40007f1e0ff */
[----:B------:R-:W-:Y:S02]  /*0910*/  IADD3 R18, P1, R18, c[0x0][0x188], RZ ;  /* 0x0000620012127a10 */ /* 0x000fe40007f3e0ff */
[----:B------:R-:W-:Y:S02]  /*0920*/  IADD3.X R21, R26, c[0x0][0x174], R23, P0, !PT ;  /* 0x00005d001a157a10 */ /* 0x000fe400007fe417 */
[----:B------:R-:W-:-:S03]  /*0930*/  IADD3.X R19, R19, c[0x0][0x18c], R27, P1, !PT ;  /* 0x0000630013137a10 */ /* 0x000fc60000ffe41b */
[----:B------:R-:W2:Y:S04]  /*0940*/  LDG.E.U8 R22, [R20.64] ;  /* 0x0000000414167981 */ /* 0x000ea8000c1e1100 */
[----:B------:R-:W2:Y:S02]  /*0950*/  LDG.E.U8 R23, [R18.64] ;  /* 0x0000000412177981 */ /* 0x000ea4000c1e1100 */
[----:B--2---:R-:W-:-:S05]  /*0960*/  IMAD R27, R22, R7, R23 ;  /* 0x00000007161b7224 */ /* 0x004fca00078e0217 */
[----:B------:R0:W-:Y:S04]  /*0970*/  STG.E.U8 [R18.64], R27 ;  /* 0x0000001b12007986 */ /* 0x0001e8000c101104 */
[----:B0-----:R-:W2:Y:S02]  /*0980*/  LDG.E.64 R18, [R16.64+0x8] ;  /* 0x0000080410127981 */ /* 0x001ea4000c1e1b00 */
[----:B--2---:R-:W-:Y:S02]  /*0990*/  IMAD R19, R19, c[0x0][0x1a8], RZ ;  /* 0x00006a0013137a24 */ /* 0x004fe400078e02ff */
[----:B------:R-:W-:-:S04]  /*09a0*/  IMAD.WIDE.U32 R22, R18, c[0x0][0x1a8], R14 ;  /* 0x00006a0012167a25 */ /* 0x000fc800078e000e */
[----:B------:R-:W-:Y:S01]  /*09b0*/  IMAD R19, R18, c[0x0][0x1ac], R19 ;  /* 0x00006b0012137a24 */ /* 0x000fe200078e0213 */
[----:B------:R-:W-:Y:S02]  /*09c0*/  IADD3 R18, P0, R22, c[0x0][0x188], RZ ;  /* 0x0000620016127a10 */ /* 0x000fe40007f1e0ff */
[----:B------:R-:W2:Y:S02]  /*09d0*/  LDG.E.U8 R22, [R20.64+0x1] ;  /* 0x0000010414167981 */ /* 0x000ea4000c1e1100 */
[----:B------:R-:W-:-:S05]  /*09e0*/  IADD3.X R19, R23, c[0x0][0x18c], R19, P0, !PT ;  /* 0x0000630017137a10 */ /* 0x000fca00007fe413 */
        /* <DEDUP_REMOVED lines=21> */
[----:B------:R-:W-:-:S05]  /*0b40*/  IADD3 R6, P0, R6, 0x4, RZ ;  /* 0x0000000406067810 */ /* 0x000fca0007f1e0ff */
[----:B------:R-:W-:Y:S01]  /*0b50*/  IMAD.X R4, RZ, RZ, R4, P0 ;  /* 0x000000ffff047224 */ /* 0x000fe200000e0604 */
[----:B------:R-:W-:-:S04]  /*0b60*/  ISETP.GE.U32.AND P0, PT, R6, R10, PT ;  /* 0x0000000a0600720c */ /* 0x000fc80003f06070 */
[----:B------:R-:W-:Y:S01]  /*0b70*/  ISETP.GE.AND.EX P0, PT, R4, R11, PT, P0 ;  /* 0x0000000b0400720c */ /* 0x000fe20003f06300 */
[----:B---3--:R-:W-:-:S05]  /*0b80*/  IMAD R27, R22, R7, R26 ;  /* 0x00000007161b7224 */ /* 0x008fca00078e021a */
[----:B------:R0:W-:Y:S07]  /*0b90*/  STG.E.U8 [R14.64], R27 ;  /* 0x0000001b0e007986 */ /* 0x0001ee000c101104 */
[----:B------:R-:W-:Y:S05]  /*0ba0*/  @!P0 BRA `(.L_x_629) ;  /* 0xfffffc4000008947 */ /* 0x000fea000383ffff */
.L_x_626:
[----:B------:R-:W-:Y:S05]  /*0bb0*/  BSYNC B1 ;  /* 0x0000000000017941 */ /* 0x000fea0003800000 */
.L_x_625:
[----:B------:R-:W-:-:S05]  /*0bc0*/  IADD3 R0, P0, R0, 0x1, RZ ;  /* 0x0000000100007810 */ /* 0x000fca0007f1e0ff */
[----:B------:R-:W-:Y:S01]  /*0bd0*/  IMAD.X R2, RZ, RZ, R2, P0 ;  /* 0x000000ffff027224 */ /* 0x000fe200000e0602 */
[----:B------:R-:W-:-:S04]  /*0be0*/  ISETP.GE.U32.AND P0, PT, R0, c[0x0][0x1c8], PT ;  /* 0x0000720000007a0c */ /* 0x000fc80003f06070 */
[----:B------:R-:W-:-:S13]  /*0bf0*/  ISETP.GE.AND.EX P0, PT, R2, c[0x0][0x1cc], PT, P0 ;  /* 0x0000730002007a0c */ /* 0x000fda0003f06300 */
[----:B------:R-:W-:Y:S05]  /*0c00*/  @!P0 BRA `(.L_x_630) ;  /* 0xfffff5d000008947 */ /* 0x000fea000383ffff */
.L_x_624:
[----:B------:R-:W-:Y:S05]  /*0c10*/  BSYNC B0 ;  /* 0x0000000000007941 */ /* 0x000fea0003800000 */
.L_x_623:
[----:B------:R-:W1:Y:S01]  /*0c20*/  S2R R4, SR_CTAID.X ;  /* 0x0000000000047919 */ /* 0x000e620000002500 */
[----:B------:R-:W-:-:S03]  /*0c30*/  MOV R0, 0xfffffe00 ;  /* 0xfffffe0000007802 */ /* 0x000fc60000000f00 */
[----:B------:R-:W2:Y:S02]  /*0c40*/  S2R R9, SR_TID.X ;  /* 0x0000000000097919 */ /* 0x000ea40000002100 */
[----:B-1----:R-:W-:Y:S01]  /*0c50*/  IMAD R0, R4, R0, c[0x0][0x160] ;  /* 0x0000580004007624 */ /* 0x002fe200078e0200 */
[----:B--2---:R-:W-:-:S04]  /*0c60*/  IADD3 R9, R9, 0x100, RZ ;  /* 0x0000010009097810 */ /* 0x004fc80007ffe0ff */
[----:B------:R-:W-:Y:S02]  /*0c70*/  ISETP.GT.U32.AND P0, PT, R0, R9, PT ;  /* 0x000000090000720c */ /* 0x000fe40003f04070 */
[----:B------:R-:W-:-:S04]  /*0c80*/  SHF.R.S32.HI R0, RZ, 0x1f, R0 ;  /* 0x0000001fff007819 */ /* 0x000fc80000011400 */
[----:B------:R-:W-:-:S13]  /*0c90*/  ISETP.GT.AND.EX P0, PT, R0, RZ, PT, P0 ;  /* 0x000000ff0000720c */ /* 0x000fda0003f04300 */
[----:B------:R-:W-:Y:S05]  /*0ca0*/  @!P0 EXIT ;  /* 0x000000000000894d */ /* 0x000fea0003800000 */
[----:B------:R-:W-:Y:S01]  /*0cb0*/  IADD3 R8, P0, R9, R28, RZ ;  /* 0x0000001c09087210 */ /* 0x000fe20007f1e0ff */
[----:B------:R-:W-:Y:S01]  /*0cc0*/  HFMA2.MMA R2, -RZ, RZ, 0, 0 ;  /* 0x00000000ff027435 */ /* 0x000fe200000001ff */
[----:B------:R-:W-:-:S03]  /*0cd0*/  IMAD.MOV.U32 R0, RZ, RZ, RZ ;  /* 0x000000ffff007224 */ /* 0x000fc600078e00ff */
[----:B------:R-:W-:Y:S02]  /*0ce0*/  IMAD.X R9, RZ, RZ, R29, P0 ;  /* 0x000000ffff097224 */ /* 0x000fe400000e061d */
[----:B0-----:R-:W-:-:S04]  /*0cf0*/  IMAD.WIDE.U32 R26, R8, c[0x0][0x1a0], RZ ;  /* 0x00006800081a7a25 */ /* 0x001fc800078e00ff */
[----:B------:R-:W-:-:S04]  /*0d00*/  IMAD R3, R9, c[0x0][0x1a0], RZ ;  /* 0x0000680009037a24 */ /* 0x000fc800078e02ff */
[----:B------:R-:W-:-:S04]  /*0d10*/  IMAD R3, R8, c[0x0][0x1a4], R3 ;  /* 0x0000690008037a24 */ /* 0x000fc800078e0203 */
[----:B------:R-:W-:Y:S02]  /*0d20*/  IMAD.IADD R7, R27, 0x1, R3 ;  /* 0x000000011b077824 */ /* 0x000fe400078e0203 */
.L_x_636:
        /* <DEDUP_REMOVED lines=33> */
[----:B------:R-:W-:Y:S01]  /*0f40*/  IMAD.MOV.U32 R17, RZ, RZ, R5 ;  /* 0x000000ffff117224 */ /* 0x000fe200078e0005 */
[----:B------:R-:W0:Y:S01]  /*0f50*/  LDC.U8 R28, c[0x0][0x190] ;  /* 0x00006400ff1c7b82 */ /* 0x000e220000000000 */
[----:B------:R-:W-:Y:S02]  /*0f60*/  IMAD R3, R2, c[0x0][0x1c0], RZ ;  /* 0x0000700002037a24 */ /* 0x000fe400078e02ff */
[----:B------:R-:W-:-:S04]  /*0f70*/  IMAD.WIDE.U32 R14, R0, c[0x0][0x1c0], R18 ;  /* 0x00007000000e7a25 */ /* 0x000fc800078e0012 */
[----:B------:R-:W-:Y:S01]  /*0f80*/  IMAD R3, R0, c[0x0][0x1c4], R3 ;  /* 0x0000710000037a24 */ /* 0x000fe200078e0203 */
[----:B------:R-:W-:-:S04]  /*0f90*/  IADD3 R14, P0, R14, c[0x0][0x170], RZ ;  /* 0x00005c000e0e7a10 */ /* 0x000fc80007f1e0ff */
[----:B------:R-:W-:-:S05]  /*0fa0*/  IADD3.X R15, R15, c[0x0][0x174], R3, P0, !PT ;  /* 0x00005d000f0f7a10 */ /* 0x000fca00007fe403 */
[----:B------:R-:W3:Y:S01]  /*0fb0*/  LDG.E.U8 R3, [R14.64] ;  /* 0x000000040e037981 */ /* 0x000ee2000c1e1100 */
[----:B--2---:R-:W-:Y:S02]  /*0fc0*/  IMAD R6, R23, c[0x0][0x1a8], RZ ;  /* 0x00006a0017067a24 */ /* 0x004fe400078e02ff */
[----:B------:R-:W-:-:S04]  /*0fd0*/  IMAD.WIDE.U32 R24, R22, c[0x0][0x1a8], R16 ;  /* 0x00006a0016187a25 */ /* 0x000fc800078e0010 */
[----:B------:R-:W-:Y:S01]  /*0fe0*/  IMAD R6, R22, c[0x0][0x1ac], R6 ;  /* 0x00006b0016067a24 */ /* 0x000fe200078e0206 */
[----:B------:R-:W-:-:S04]  /*0ff0*/  IADD3 R22, P1, R24, c[0x0][0x188], RZ ;  /* 0x0000620018167a10 */ /* 0x000fc80007f3e0ff */
[----:B------:R-:W-:-:S05]  /*1000*/  IADD3.X R23, R25, c[0x0][0x18c], R6, P1, !PT ;  /* 0x0000630019177a10 */ /* 0x000fca0000ffe406 */
[----:B------:R-:W3:Y:S01]  /*1010*/  LDG.E.U8 R6, [R22.64] ;  /* 0x0000000416067981 */ /* 0x000ee2000c1e1100 */
[----:B0-----:R-:W-:Y:S02]  /*1020*/  PRMT R28, R28, 0x9910, RZ ;  /* 0x000099101c1c7816 */ /* 0x001fe400000000ff */
[----:B------:R-:W-:-:S04]  /*1030*/  ISETP.NE.U32.AND P0, PT, R4, 0x1, PT ;  /* 0x000000010400780c */ /* 0x000fc80003f05070 */
[----:B------:R-:W-:Y:S01]  /*1040*/  ISETP.NE.AND.EX P0, PT, RZ, RZ, PT, P0 ;  /* 0x000000ffff00720c */ /* 0x000fe20003f05300 */
[----:B---3--:R-:W-:-:S05]  /*1050*/  IMAD R25, R3, R28, R6 ;  /* 0x0000001c03197224 */ /* 0x008fca00078e0206 */
[----:B------:R0:W-:Y:S01]  /*1060*/  STG.E.U8 [R22.64], R25 ;  /* 0x0000001916007986 */ /* 0x0001e2000c101104 */
[----:B------:R-:W-:-:S05]  /*1070*/  IADD3 R6, P1, R18, 0x1, RZ ;  /* 0x0000000112067810 */ /* 0x000fca0007f3e0ff */
[----:B------:R-:W-:Y:S01]  /*1080*/  IMAD.X R3, RZ, RZ, R19, P1 ;  /* 0x000000ffff037224 */ /* 0x000fe200008e0613 */
[----:B------:R-:W-:Y:S05]  /*1090*/  @!P0 BRA `(.L_x_634) ;  /* 0x000001b000008947 */ /* 0x000fea0003800000 */
[----:B0-----:R-:W2:Y:S02]  /*10a0*/  LDG.E.64 R22, [R20.64+0x8] ;  /* 0x0000080414167981 */ /* 0x001ea4000c1e1b00 */
        /* <DEDUP_REMOVED lines=9> */
[----:B--2---:R-:W-:Y:S01]  /*1140*/  IMAD R25, R3, R28, R6 ;  /* 0x0000001c03197224 */ /* 0x004fe200078e0206 */
[----:B------:R-:W-:-:S04]  /*1150*/  IADD3 R6, P1, R18, 0x2, RZ ;  /* 0x0000000212067810 */ /* 0x000fc80007f3e0ff */
[----:B------:R0:W-:Y:S01]  /*1160*/  STG.E.U8 [R22.64], R25 ;  /* 0x0000001916007986 */ /* 0x0001e2000c101104 */
[----:B------:R-:W-:-:S06]  /*1170*/  IADD3.X R3, RZ, R19, RZ, P1, !PT ;  /* 0x00000013ff037210 */ /* 0x000fcc0000ffe4ff */
        /* <DEDUP_REMOVED lines=10> */
[----:B0--3--:R-:W-:-:S05]  /*1220*/  IMAD R23, R15, R28, R3 ;  /* 0x0000001c0f177224 */ /* 0x009fca00078e0203 */
[----:B------:R0:W-:Y:S01]  /*1230*/  STG.E.U8 [R16.64], R23 ;  /* 0x0000001710007986 */ /* 0x0001e2000c101104 */
[----:B------:R-:W-:-:S03]  /*1240*/  IMAD.X R3, RZ, RZ, R19, P0 ;  /* 0x000000ffff037224 */ /* 0x000fc600000e0613 */
.L_x_634:
[----:B------:R-:W-:Y:S05]  /*1250*/  BSYNC B1 ;  /* 0x0000000000017941 */ /* 0x000fea0003800000 */
.L_x_633:
[----:B------:R-:W-:-:S04]  /*1260*/  LOP3.LUT R15, RZ, R18, RZ, 0x33, !PT ;  /* 0x00000012ff0f7212 */ /* 0x000fc800078e33ff */
[----:B------:R-:W-:Y:S02]  /*1270*/  IADD3 R4, P1, R10, R15, RZ ;  /* 0x0000000f0a047210 */ /* 0x000fe40007f3e0ff */
[----:B------:R-:W-:Y:S02]  /*1280*/  LOP3.LUT R15, RZ, R19, RZ, 0x33, !PT ;  /* 0x00000013ff0f7212 */ /* 0x000fe400078e33ff */
[----:B------:R-:W-:Y:S02]  /*1290*/  ISETP.GE.U32.AND P0, PT, R4, 0x3, PT ;  /* 0x000000030400780c */ /* 0x000fe40003f06070 */
[----:B------:R-:W-:-:S04]  /*12a0*/  IADD3.X R4, R11, R15, RZ, P1, !PT ;  /* 0x0000000f0b047210 */ /* 0x000fc80000ffe4ff */
[----:B------:R-:W-:-:S13]  /*12b0*/  ISETP.GE.U32.AND.EX P0, PT, R4, RZ, PT, P0 ;  /* 0x000000ff0400720c */ /* 0x000fda0003f06100 */
[----:B------:R-:W-:Y:S05]  /*12c0*/  @!P0 BRA `(.L_x_632) ;  /* 0x000003e000008947 */ /* 0x000fea0003800000 */
[----:B------:R-:W1:Y:S02]  /*12d0*/  LDC.U8 R14, c[0x0][0x190] ;  /* 0x00006400ff0e7b82 */ /* 0x000e640000000000 */
[----:B-1----:R-:W-:-:S06]  /*12e0*/  PRMT R4, R14, 0x9910, RZ ;  /* 0x000099100e047816 */ /* 0x002fcc00000000ff */
.L_x_635:
[----:B0-----:R-:W-:Y:S01]  /*12f0*/  IMAD R15, R2, c[0x0][0x1b8], RZ ;  /* 0x00006e00020f7a24 */ /* 0x001fe200078e02ff */
[----:B------:R-:W-:Y:S01]  /*1300*/  MOV R21, R3 ;  /* 0x0000000300157202 */ /* 0x000fe20000000f00 */
[----:B------:R-:W-:Y:S02]  /*1310*/  IMAD.MOV.U32 R20, RZ, RZ, R6 ;  /* 0x000000ffff147224 */ /* 0x000fe400078e0006 */
[C---:B0-----:R-:W-:Y:S02]  /*1320*/  IMAD R17, R0.reuse, c[0x0][0x1bc], R15 ;  /* 0x00006f0000117a24 */ /* 0x041fe400078e020f */
[----:B------:R-:W-:-:S04]  /*1330*/  IMAD.WIDE.U32 R14, R0, c[0x0][0x1b8], R20 ;  /* 0x00006e00000e7a25 */ /* 0x000fc800078e0014 */
[----:B------:R-:W-:Y:S01]  /*1340*/  IMAD.IADD R15, R17, 0x1, R15 ;  /* 0x00000001110f7824 */ /* 0x000fe200078e020f */
[----:B------:R-:W-:-:S04]  /*1350*/  LEA R18, P0, R14, c[0x0][0x180], 0x3 ;  /* 0x000060000e127a11 */ /* 0x000fc800078018ff */
[----:B------:R-:W-:-:S05]  /*1360*/  LEA.HI.X R19, R14, c[0x0][0x184], R15, 0x3, P0 ;  /* 0x000061000e137a11 */ /* 0x000fca00000f1c0f */
[----:B------:R-:W2:Y:S01]  /*1370*/  LDG.E.64 R16, [R18.64] ;  /* 0x0000000412107981 */ /* 0x000ea2000c1e1b00 */
[----:B------:R-:W-:Y:S01]  /*1380*/  MOV R14, R12 ;  /* 0x0000000c000e7202 */ /* 0x000fe20000000f00 */
        /* <DEDUP_REMOVED lines=19> */
[----:B------:R-:W-:-:S04]  /*14c0*/  IADD3 R16, P0, R20, c[0x0][0x188], RZ ;  /* 0x0000620014107a10 */ /* 0x000fc80007f1e0ff */
[----:B------:R-:W-:Y:S02]  /*14d0*/  IADD3.X R17, R21, c[0x0][0x18c], R29, P0, !PT ;  /* 0x0000630015117a10 */ /* 0x000fe400007fe41d */
[----:B------:R-:W2:Y:S04]  /*14e0*/  LDG.E.U8 R21, [R22.64+0x1] ;  /* 0x0000010416157981 */ /* 0x000ea8000c1e1100 */
        /* <DEDUP_REMOVED lines=13> */
[----:B------:R-:W2:Y:S02]  /*15c0*/  LDG.E.64 R18, [R18.64+0x18] ;  /* 0x0000180412127981 */ /* 0x000ea4000c1e1b00 */
[----:B--2---:R-:W-:-:S04]  /*15d0*/  IMAD.WIDE.U32 R14, R18, c[0x0][0x1a8], R14 ;  /* 0x00006a00120e7a25 */ /* 0x004fc800078e000e */
[----:B------:R-:W-:Y:S01]  /*15e0*/  IMAD R25, R19, c[0x0][0x1a8], RZ ;  /* 0x00006a0013197a24 */ /* 0x000fe200078e02ff */
[----:B------:R-:W-:-:S03]  /*15f0*/  IADD3 R14, P0, R14, c[0x0][0x188], RZ ;  /* 0x000062000e0e7a10 */ /* 0x000fc60007f1e0ff */
[----:B------:R-:W-:-:S05]  /*1600*/  IMAD R25, R18, c[0x0][0x1ac], R25 ;  /* 0x00006b0012197a24 */ /* 0x000fca00078e0219 */
[----:B------:R-:W-:Y:S02]  /*1610*/  IADD3.X R15, R15, c[0x0][0x18c], R25, P0, !PT ;  /* 0x000063000f0f7a10 */ /* 0x000fe400007fe419 */
[----:B------:R-:W2:Y:S04]  /*1620*/  LDG.E.U8 R25, [R22.64+0x3] ;  /* 0x0000030416197981 */ /* 0x000ea8000c1e1100 */
[----:B------:R-:W2:Y:S01]  /*1630*/  LDG.E.U8 R20, [R14.64] ;  /* 0x000000040e147981 */ /* 0x000ea2000c1e1100 */
[----:B------:R-:W-:-:S04]  /*1640*/  IADD3 R6, P0, R6, 0x4, RZ ;  /* 0x0000000406067810 */ /* 0x000fc80007f1e0ff */
[----:B------:R-:W-:Y:S02]  /*1650*/  IADD3.X R3, RZ, R3, RZ, P0, !PT ;  /* 0x00000003ff037210 */ /* 0x000fe400007fe4ff */
[----:B------:R-:W-:-:S04]  /*1660*/  ISETP.GE.U32.AND P0, PT, R6, R10, PT ;  /* 0x0000000a0600720c */ /* 0x000fc80003f06070 */
[----:B------:R-:W-:Y:S01]  /*1670*/  ISETP.GE.AND.EX P0, PT, R3, R11, PT, P0 ;  /* 0x0000000b0300720c */ /* 0x000fe20003f06300 */
[----:B--2---:R-:W-:-:S05]  /*1680*/  IMAD R25, R25, R4, R20 ;  /* 0x0000000419197224 */ /* 0x004fca00078e0214 */
[----:B------:R0:W-:Y:S07]  /*1690*/  STG.E.U8 [R14.64], R25 ;  /* 0x000000190e007986 */ /* 0x0001ee000c101104 */
[----:B------:R-:W-:Y:S05]  /*16a0*/  @!P0 BRA `(.L_x_635) ;  /* 0xfffffc4000008947 */ /* 0x000fea000383ffff */
.L_x_632:
[----:B------:R-:W-:Y:S05]  /*16b0*/  BSYNC B0 ;  /* 0x0000000000007941 */ /* 0x000fea0003800000 */
.L_x_631:
[----:B------:R-:W-:-:S05]  /*16c0*/  IADD3 R0, P0, R0, 0x1, RZ ;  /* 0x0000000100007810 */ /* 0x000fca0007f1e0ff */
[----:B------:R-:W-:Y:S01]  /*16d0*/  IMAD.X R2, RZ, RZ, R2, P0 ;  /* 0x000000ffff027224 */ /* 0x000fe200000e0602 */
[----:B------:R-:W-:-:S04]  /*16e0*/  ISETP.GE.U32.AND P0, PT, R0, c[0x0][0x1c8], PT ;  /* 0x0000720000007a0c */ /* 0x000fc80003f06070 */
[----:B------:R-:W-:-:S13]  /*16f0*/  ISETP.GE.AND.EX P0, PT, R2, c[0x0][0x1cc], PT, P0 ;  /* 0x0000730002007a0c */ /* 0x000fda0003f06300 */
[----:B------:R-:W-:Y:S05]  /*1700*/  @!P0 BRA `(.L_x_636) ;  /* 0xfffff62000008947 */ /* 0x000fea000383ffff */
[----:B------:R-:W-:Y:S05]  /*1710*/  EXIT ;  /* 0x000000000000794d */ /* 0x000fea0003800000 */
.L_x_622:
[----:B-1----:R-:W-:Y:S01]  /*1720*/  MOV R0, c[0x0][0x1c8] ;  /* 0x0000720000007a02 */ /* 0x002fe20000000f00 */
[----:B------:R-:W-:Y:S01]  /*1730*/  IMAD.MOV.U32 R4, RZ, RZ, c[0x0][0x1cc] ;  /* 0x00007300ff047624 */ /* 0x000fe200078e00ff */
[----:B------:R-:W-:Y:S02]  /*1740*/  IADD3 R28, P1, R2, c[0x0][0x168], RZ ;  /* 0x00005a00021c7a10 */ /* 0x000fe40007f3e0ff */
[----:B------:R-:W-:Y:S02]  /*1750*/  ISETP.GE.U32.AND P0, PT, R0, 0x1, PT ;  /* 0x000000010000780c */ /* 0x000fe40003f06070 */
[----:B------:R-:W-:Y:S02]  /*1760*/  IADD3.X R29, R3, c[0x0][0x16c], RZ, P1, !PT ;  /* 0x00005b00031d7a10 */ /* 0x000fe40000ffe4ff */
[----:B------:R-:W-:-:S13]  /*1770*/  ISETP.GE.AND.EX P0, PT, R4, RZ, PT, P0 ;  /* 0x000000ff0400720c */ /* 0x000fda0003f06300 */
[----:B------:R-:W-:Y:S05]  /*1780*/  @!P0 EXIT ;  /* 0x000000000000894d */ /* 0x000fea0003800000 */
[----:B------:R-:W0:Y:S01]  /*1790*/  S2R R5, SR_TID.X ;  /* 0x0000000000057919 */ /* 0x000e220000002100 */
[----:B------:R-:W-:Y:S01]  /*17a0*/  HFMA2.MMA R2, -RZ, RZ, 0, 0 ;  /* 0x00000000ff027435 */ /* 0x000fe200000001ff */
[----:B------:R-:W-:Y:S01]  /*17b0*/  IMAD.MOV.U32 R0, RZ, RZ, RZ ;  /* 0x000000ffff007224 */ /* 0x000fe200078e00ff */
[----:B0-----:R-:W-:-:S04]  /*17c0*/  IADD3 R8, P0, R5, R28, RZ ;  /* 0x0000001c05087210 */ /* 0x001fc80007f1e0ff */
[----:B------:R-:W-:Y:S01]  /*17d0*/  IADD3.X R9, RZ, R29, RZ, P0, !PT ;  /* 0x0000001dff097210 */ /* 0x000fe200007fe4ff */
[----:B------:R-:W-:-:S04]  /*17e0*/  IMAD.WIDE.U32 R24, R8, c[0x0][0x1a0], RZ ;  /* 0x0000680008187a25 */ /* 0x000fc800078e00ff */
[----:B------:R-:W-:-:S04]  /*17f0*/  IMAD R3, R9, c[0x0][0x1a0], RZ ;  /* 0x0000680009037a24 */ /* 0x000fc800078e02ff */
[----:B------:R-:W-:-:S04]  /*1800*/  IMAD R3, R8, c[0x0][0x1a4], R3 ;  /* 0x0000690008037a24 */ /* 0x000fc800078e0203 */
[----:B------:R-:W-:Y:S02]  /*1810*/  IMAD.IADD R3, R25, 0x1, R3 ;  /* 0x0000000119037824 */ /* 0x000fe400078e0203 */
.L_x_642:
        /* <DEDUP_REMOVED lines=28> */
[----:B------:R-:W-:Y:S01]  /*19e0*/  IMAD R21, R2, c[0x0][0x198], RZ ;  /* 0x0000660002157a24 */ /* 0x000fe200078e02ff */
[----:B------:R-:W0:Y:S01]  /*19f0*/  LDC.U8 R22, c[0x0][0x190] ;  /* 0x00006400ff167b82 */ /* 0x000e220000000000 */
[----:B------:R-:W-:Y:S02]  /*1a00*/  IMAD.MOV.U32 R14, RZ, RZ, R24 ;  /* 0x000000ffff0e7224 */ /* 0x000fe400078e0018 */
[C---:B------:R-:W-:Y:S02]  /*1a10*/  IMAD R21, R0.reuse, c[0x0][0x19c], R21 ;  /* 0x0000670000157a24 */ /* 0x040fe400078e0215 */
[----:B------:R-:W-:-:S04]  /*1a20*/  IMAD.WIDE.U32 R18, R0, c[0x0][0x198], R14 ;  /* 0x0000660000127a25 */ /* 0x000fc800078e000e */
[----:B------:R-:W-:Y:S02]  /*1a30*/  IMAD.IADD R19, R19, 0x1, R21 ;  /* 0x0000000113137824 */ /* 0x000fe400078e0215 */
[----:B------:R-:W-:Y:S02]  /*1a40*/  IMAD R4, R2, c[0x0][0x1c0], RZ ;  /* 0x0000700002047a24 */ /* 0x000fe400078e02ff */
        /* <DEDUP_REMOVED lines=16> */
[----:B0-----:R-:W-:-:S04]  /*1b50*/  IADD3 R6, P1, R12, 0x1, RZ ;  /* 0x000000010c067810 */ /* 0x001fc80007f3e0ff */
[----:B------:R-:W-:Y:S01]  /*1b60*/  IADD3.X R4, RZ, R13, RZ, P1, !PT ;  /* 0x0000000dff047210 */ /* 0x000fe20000ffe4ff */
        /* <DEDUP_REMOVED lines=28> */
.L_x_640:
[----:B------:R-:W-:Y:S05]  /*1d30*/  BSYNC B1 ;  /* 0x0000000000017941 */ /* 0x000fea0003800000 */
.L_x_639:
        /* <DEDUP_REMOVED lines=12> */
[----:B------:R-:W-:-:S05]  /*1e00*/  IMAD.WIDE.U32 R12, R0, c[0x0][0x198], R12 ;  /* 0x00006600000c7a25 */ /* 0x000fca00078e000c */
[----:B------:R-:W-:Y:S02]  /*1e10*/  IADD3 R5, R5, R13, RZ ;  /* 0x0000000d05057210 */ /* 0x000fe40007ffe0ff */
[----:B0-----:R-:W-:Y:S02]  /*1e20*/  PRMT R7, R14, 0x9910, RZ ;  /* 0x000099100e077816 */ /* 0x001fe400000000ff */
.L_x_641:
        /* <DEDUP_REMOVED lines=53> */
[----:B------:R-:W-:-:S04]  /*2180*/  IADD3 R6, P0, R6, 0x4, RZ ;  /* 0x0000000406067810 */ /* 0x000fc80007f1e0ff */
[----:B------:R-:W-:Y:S02]  /*2190*/  IADD3.X R4, RZ, R4, RZ, P0, !PT ;  /* 0x00000004ff047210 */ /* 0x000fe400007fe4ff */
[----:B------:R-:W-:-:S04]  /*21a0*/  ISETP.GE.U32.AND P0, PT, R6, R10, PT ;  /* 0x0000000a0600720c */ /* 0x000fc80003f06070 */
[----:B------:R-:W-:Y:S01]  /*21b0*/  ISETP.GE.AND.EX P0, PT, R4, R11, PT, P0 ;  /* 0x0000000b0400720c */ /* 0x000fe20003f06300 */
[----:B---3--:R-:W-:-:S05]  /*21c0*/  IMAD R27, R22, R7, R26 ;  /* 0x00000007161b7224 */ /* 0x008fca00078e021a */
[----:B------:R0:W-:Y:S07]  /*21d0*/  STG.E.U8 [R14.64], R27 ;  /* 0x0000001b0e007986 */ /* 0x0001ee000c101104 */
[----:B------:R-:W-:Y:S05]  /*21e0*/  @!P0 BRA `(.L_x_641) ;  /* 0xfffffc4000008947 */ /* 0x000fea000383ffff */
.L_x_638:
[----:B------:R-:W-:Y:S05]  /*21f0*/  BSYNC B0 ;  /* 0x0000000000007941 */ /* 0x000fea0003800000 */
.L_x_637:
[----:B------:R-:W-:-:S05]  /*2200*/  IADD3 R0, P0, R0, 0x1, RZ ;  /* 0x0000000100007810 */ /* 0x000fca0007f1e0ff */
[----:B------:R-:W-:Y:S01]  /*2210*/  IMAD.X R2, RZ, RZ, R2, P0 ;  /* 0x000000ffff027224 */ /* 0x000fe200000e0602 */
[----:B------:R-:W-:-:S04]  /*2220*/  ISETP.GE.U32.AND P0, PT, R0, c[0x0][0x1c8], PT ;  /* 0x0000720000007a0c */ /* 0x000fc80003f06070 */
[----:B------:R-:W-:-:S13]  /*2230*/  ISETP.GE.AND.EX P0, PT, R2, c[0x0][0x1cc], PT, P0 ;  /* 0x0000730002007a0c */ /* 0x000fda0003f06300 */
[----:B------:R-:W-:Y:S05]  /*2240*/  @!P0 BRA `(.L_x_642) ;  /* 0xfffff5d000008947 */ /* 0x000fea000383ffff */
[----:B0-----:R-:W0:Y:S01]  /*2250*/  S2R R14, SR_TID.X ;  /* 0x00000000000e7919 */ /* 0x001e220000002100 */
[----:B------:R-:W-:Y:S01]  /*2260*/  HFMA2.MMA R2, -RZ, RZ, 0, 0 ;  /* 0x00000000ff027435 */ /* 0x000fe200000001ff */
[----:B------:R-:W-:Y:S01]  /*2270*/  IMAD.MOV.U32 R0, RZ, RZ, RZ ;  /* 0x000000ffff007224 */ /* 0x000fe200078e00ff */
[----:B0-----:R-:W-:-:S04]  /*2280*/  IADD3 R25, R14, 0x100, RZ ;  /* 0x000001000e197810 */ /* 0x001fc80007ffe0ff */
[----:B------:R-:W-:-:S04]  /*2290*/  IADD3 R24, P0, R25, R28, RZ ;  /* 0x0000001c19187210 */ /* 0x000fc80007f1e0ff */
[----:B------:R-:W-:Y:S01]  /*22a0*/  IADD3.X R25, RZ, R29, RZ, P0, !PT ;  /* 0x0000001dff197210 */ /* 0x000fe200007fe4ff */
[----:B------:R-:W-:-:S04]  /*22b0*/  IMAD.WIDE.U32 R28, R24, c[0x0][0x1a0], RZ ;  /* 0x00006800181c7a25 */ /* 0x000fc800078e00ff */
[----:B------:R-:W-:-:S04]  /*22c0*/  IMAD R3, R25, c[0x0][0x1a0], RZ ;  /* 0x0000680019037a24 */ /* 0x000fc800078e02ff */
[----:B------:R-:W-:-:S04]  /*22d0*/  IMAD R3, R24, c[0x0][0x1a4], R3 ;  /* 0x0000690018037a24 */ /* 0x000fc800078e0203 */
[----:B------:R-:W-:Y:S02]  /*22e0*/  IMAD.IADD R26, R29, 0x1, R3 ;  /* 0x000000011d1a7824 */ /* 0x000fe400078e0203 */
.L_x_648:
        /* <DEDUP_REMOVED lines=48> */
[----:B------:R-:W-:Y:S02]  /*25f0*/  ISETP.NE.U32.AND P0, PT, R4, 0x1, PT ;  /* 0x000000010400780c */ /* 0x000fe40003f05070 */
[----:B0-----:R-:W-:Y:S02]  /*2600*/  PRMT R22, R22, 0x9910, RZ ;  /* 0x0000991016167816 */ /* 0x001fe400000000ff */
[----:B------:R-:W-:-:S03]  /*2610*/  ISETP.NE.AND.EX P0, PT, RZ, RZ, PT, P0 ;  /* 0x000000ffff00720c */ /* 0x000fc60003f05300 */
[----:B---3--:R-:W-:-:S05]  /*2620*/  IMAD R21, R3, R22, R20 ;  /* 0x0000001603157224 */ /* 0x008fca00078e0214 */
        /* <DEDUP_REMOVED lines=31> */
.L_x_646:
[----:B------:R-:W-:Y:S05]  /*2820*/  BSYNC B1 ;  /* 0x0000000000017941 */ /* 0x000fea0003800000 */
.L_x_645:
[----:B0-----:R-:W-:-:S04]  /*2830*/  LOP3.LUT R7, RZ, R16, RZ, 0x33, !PT ;  /* 0x00000010ff077212 */ /* 0x001fc800078e33ff */
[----:B------:R-:W-:Y:S02]  /*2840*/  IADD3 R4, P1, R8, R7, RZ ;  /* 0x0000000708047210 */ /* 0x000fe40007f3e0ff */
[----:B------:R-:W-:Y:S02]  /*2850*/  LOP3.LUT R7, RZ, R17, RZ, 0x33, !PT ;  /* 0x00000011ff077212 */ /* 0x000fe400078e33ff */
[----:B------:R-:W-:-:S03]  /*2860*/  ISETP.GE.U32.AND P0, PT, R4, 0x3, PT ;  /* 0x000000030400780c */ /* 0x000fc60003f06070 */
[----:B------:R-:W-:-:S05]  /*2870*/  IMAD.X R4, R9, 0x1, R7, P1 ;  /* 0x0000000109047824 */ /* 0x000fca00008e0607 */
[----:B------:R-:W-:-:S13]  /*2880*/  ISETP.GE.U32.AND.EX P0, PT, R4, RZ, PT, P0 ;  /* 0x000000ff0400720c */ /* 0x000fda0003f06100 */
[----:B------:R-:W-:Y:S05]  /*2890*/  @!P0 BRA `(.L_x_644) ;  /* 0x0000045000008947 */ /* 0x000fea0003800000 */
[----:B------:R-:W0:Y:S01]  /*28a0*/  LDC.U8 R12, c[0x0][0x190] ;  /* 0x00006400ff0c7b82 */ /* 0x000e220000000000 */
[----:B------:R-:W-:Y:S01]  /*28b0*/  MOV R7, R3 ;  /* 0x0000000300077202 */ /* 0x000fe20000000f00 */
[----:B------:R-:W-:-:S04]  /*28c0*/  IMAD R13, R2, c[0x0][0x1b8], RZ ;  /* 0x00006e00020d7a24 */ /* 0x000fc800078e02ff */
[----:B------:R-:W-:-:S04]  /*28d0*/  IMAD.WIDE.U32 R14, R0, c[0x0][0x1b8], R6 ;  /* 0x00006e00000e7a25 */ /* 0x000fc800078e0006 */
[----:B------:R-:W-:Y:S01]  /*28e0*/  IMAD R19, R0, c[0x0][0x1bc], R13 ;  /* 0x00006f0000137a24 */ /* 0x000fe200078e020d */
[----:B------:R-:W-:Y:S01]  /*28f0*/  LEA R20, P0, R14, c[0x0][0x180], 0x3 ;  /* 0x000060000e147a11 */ /* 0x000fe200078018ff */
[----:B------:R-:W-:Y:S02]  /*2900*/  IMAD R7, R2, c[0x0][0x1c0], RZ ;  /* 0x0000700002077a24 */ /* 0x000fe400078e02ff */
[----:B------:R-:W-:Y:S01]  /*2910*/  IMAD.MOV.U32 R13, RZ, RZ, c[0x0][0x1c0] ;  /* 0x00007000ff0d7624 */ /* 0x000fe200078e00ff */
[----:B------:R-:W-:Y:S01]  /*2920*/  IADD3 R15, R19, R15, RZ ;  /* 0x0000000f130f7210 */ /* 0x000fe20007ffe0ff */
[----:B------:R-:W-:Y:S01]  /*2930*/  IMAD R17, R0, c[0x0][0x1c4], R7 ;  /* 0x0000710000117a24 */ /* 0x000fe200078e0207 */
[----:B------:R-:W-:Y:S02]  /*2940*/  IADD3 R20, P1, R20, 0x10, RZ ;  /* 0x0000001014147810 */ /* 0x000fe40007f3e0ff */
[----:B------:R-:W-:Y:S02]  /*2950*/  LEA.HI.X R15, R14, c[0x0][0x184], R15, 0x3, P0 ;  /* 0x000061000e0f7a11 */ /* 0x000fe400000f1c0f */
[----:B0-----:R-:W-:Y:S01]  /*2960*/  PRMT R4, R12, 0x9910, RZ ;  /* 0x000099100c047816 */ /* 0x001fe200000000ff */
[----:B------:R-:W-:-:S04]  /*2970*/  IMAD.WIDE.U32 R12, R0, R13, c[0x0][0x170] ;  /* 0x00005c00000c7625 */ /* 0x000fc800078e000d */
[----:B------:R-:W-:Y:S01]  /*2980*/  IMAD.MOV.U32 R7, RZ, RZ, R4 ;  /* 0x000000ffff077224 */ /* 0x000fe200078e0004 */
[----:B------:R-:W-:Y:S01]  /*2990*/  IADD3 R4, R17, R13, RZ ;  /* 0x0000000d11047210 */ /* 0x000fe20007ffe0ff */
[----:B------:R-:W-:Y:S02]  /*29a0*/  IMAD.X R15, RZ, RZ, R15, P1 ;  /* 0x000000ffff0f7224 */ /* 0x000fe400008e060f */
.L_x_647:
[----:B------:R-:W-:-:S05]  /*29b0*/  MOV R14, R20 ;  /* 0x00000014000e7202 */ /* 0x000fca0000000f00 */
[----:B------:R-:W2:Y:S01]  /*29c0*/  LDG.E.64 R20, [R14.64+-0x10] ;  /* 0xfffff0040e147981 */ /* 0x000ea2000c1e1b00 */
[----:B0-----:R-:W-:Y:S01]  /*29d0*/  MOV R17, R5 ;  /* 0x0000000500117202 */ /* 0x001fe20000000f00 */
        /* <DEDUP_REMOVED lines=8> */
[----:B------:R-:W2:Y:S04]  /*2a60*/  LDG.E.U8 R22, [R18.64] ;  /* 0x0000000412167981 */ /* 0x000ea8000c1e1100 */
[----:B------:R-:W2:Y:S02]  /*2a70*/  LDG.E.U8 R23, [R20.64] ;  /* 0x0000000414177981 */ /* 0x000ea4000c1e1100 */
[----:B--2---:R-:W-:-:S05]  /*2a80*/  IMAD R27, R22, R7, R23 ;  /* 0x00000007161b7224 */ /* 0x004fca00078e0217 */
[----:B------:R0:W-:Y:S04]  /*2a90*/  STG.E.U8 [R20.64], R27 ;  /* 0x0000001b14007986 */ /* 0x0001e8000c101104 */
[----:B0-----:R-:W2:Y:S02]  /*2aa0*/  LDG.E.64 R20, [R14.64+-0x8] ;  /* 0xfffff8040e147981 */ /* 0x001ea4000c1e1b00 */
        /* <DEDUP_REMOVED lines=9> */
[----:B0-----:R-:W2:Y:S02]  /*2b40*/  LDG.E.64 R20, [R14.64] ;  /* 0x000000040e147981 */ /* 0x001ea4000c1e1b00 */
        /* <DEDUP_REMOVED lines=9> */
[----:B------:R-:W2:Y:S04]  /*2be0*/  LDG.E.U8 R22, [R18.64+0x3] ;  /* 0x0000030412167981 */ /* 0x000ea8000c1e1100 */
[----:B0-----:R-:W3:Y:S02]  /*2bf0*/  LDG.E.64 R20, [R14.64+0x8] ;  /* 0x000008040e147981 */ /* 0x001ee4000c1e1b00 */
[----:B---3--:R-:W-:-:S04]  /*2c00*/  IMAD.WIDE.U32 R16, R20, c[0x0][0x1a8], R16 ;  /* 0x00006a0014107a25 */ /* 0x008fc800078e0010 */
[----:B------:R-:W-:Y:S01]  /*2c10*/  IMAD R23, R21, c[0x0][0x1a8], RZ ;  /* 0x00006a0015177a24 */ /* 0x000fe200078e02ff */
[----:B------:R-:W-:-:S03]  /*2c20*/  IADD3 R16, P0, R16, c[0x0][0x188], RZ ;  /* 0x0000620010107a10 */ /* 0x000fc60007f1e0ff */
[----:B------:R-:W-:-:S05]  /*2c30*/  IMAD R23, R20, c[0x0][0x1ac], R23 ;  /* 0x00006b0014177a24 */ /* 0x000fca00078e0217 */
[----:B------:R-:W-:-:S05]  /*2c40*/  IADD3.X R17, R17, c[0x0][0x18c], R23, P0, !PT ;  /* 0x0000630011117a10 */ /* 0x000fca00007fe417 */
[----:B------:R-:W2:Y:S01]  /*2c50*/  LDG.E.U8 R23, [R16.64] ;  /* 0x0000000410177981 */ /* 0x000ea2000c1e1100 */
[----:B------:R-:W-:-:S04]  /*2c60*/  IADD3 R6, P0, R6, 0x4, RZ ;  /* 0x0000000406067810 */ /* 0x000fc80007f1e0ff */
[----:B------:R-:W-:Y:S02]  /*2c70*/  IADD3.X R3, RZ, R3, RZ, P0, !PT ;  /* 0x00000003ff037210 */ /* 0x000fe400007fe4ff */
[----:B------:R-:W-:-:S04]  /*2c80*/  ISETP.GE.U32.AND P0, PT, R6, R8, PT ;  /* 0x000000080600720c */ /* 0x000fc80003f06070 */
[----:B------:R-:W-:Y:S02]  /*2c90*/  ISETP.GE.AND.EX P0, PT, R3, R9, PT, P0 ;  /* 0x000000090300720c */ /* 0x000fe40003f06300 */
[----:B------:R-:W-:-:S05]  /*2ca0*/  IADD3 R20, P1, R14, 0x20, RZ ;  /* 0x000000200e147810 */ /* 0x000fca0007f3e0ff */
[----:B------:R-:W-:Y:S02]  /*2cb0*/  IMAD.X R15, RZ, RZ, R15, P1 ;  /* 0x000000ffff0f7224 */ /* 0x000fe400008e060f */
[----:B--2---:R-:W-:-:S05]  /*2cc0*/  IMAD R23, R22, R7, R23 ;  /* 0x0000000716177224 */ /* 0x004fca00078e0217 */
[----:B------:R0:W-:Y:S01]  /*2cd0*/  STG.E.U8 [R16.64], R23 ;  /* 0x0000001710007986 */ /* 0x0001e2000c101104 */
[----:B------:R-:W-:Y:S05]  /*2ce0*/  @!P0 BRA `(.L_x_647) ;  /* 0xfffffcc000008947 */ /* 0x000fea000383ffff */
.L_x_644:
[----:B------:R-:W-:Y:S05]  /*2cf0*/  BSYNC B0 ;  /* 0x0000000000007941 */ /* 0x000fea0003800000 */
.L_x_643:
[----:B------:R-:W-:-:S04]  /*2d00*/  IADD3 R0, P0, R0, 0x1, RZ ;  /* 0x0000000100007810 */ /* 0x000fc80007f1e0ff */
[----:B------:R-:W-:Y:S02]  /*2d10*/  IADD3.X R2, RZ, R2, RZ, P0, !PT ;  /* 0x00000002ff027210 */ /* 0x000fe400007fe4ff */
[----:B------:R-:W-:-:S04]  /*2d20*/  ISETP.GE.U32.AND P0, PT, R0, c[0x0][0x1c8], PT ;  /* 0x0000720000007a0c */ /* 0x000fc80003f06070 */
[----:B------:R-:W-:-:S13]  /*2d30*/  ISETP.GE.AND.EX P0, PT, R2, c[0x0][0x1cc], PT, P0 ;  /* 0x0000730002007a0c */ /* 0x000fda0003f06300 */
[----:B------:R-:W-:Y:S05]  /*2d40*/  @!P0 BRA `(.L_x_648) ;  /* 0xfffff5a000008947 */ /* 0x000fea000383ffff */
[----:B------:R-:W-:Y:S05]  /*2d50*/  EXIT ;  /* 0x000000000000794d */ /* 0x000fea0003800000 */
.L_x_649:
        /* <DEDUP_REMOVED lines=10> */
.L_x_8932:


//--------------------- .text._ZN3cub17CUB_300001_SM_8006detail8for_each13static_kernelINS2_12policy_hub_t12policy_500_tElNS2_12op_wrapper_tIlZZZZZN2at6native36add_out_dense_sparse_compressed_cudaERNS7_6TensorERKS9_SC_RKN3c106ScalarEENKUlvE_clEvENKUlvE0_clEvENKUlvE_clEvENKUlvE_clEvEUllE_N6thrust23THRUST_300001_SM_800_NS17counting_iteratorIlNSN_11use_defaultESP_SP_EEEEEEvT0_T1_ --------------------------
	.section	.text._ZN3cub17CUB_300001_SM_8006detail8for_each13static_kernelINS2_12policy_hub_t12policy_500_tElNS2_12op_wrapper_tIlZZZZZN2at6native36add_out_dense_sparse_compressed_cudaERNS7_6TensorERKS9_SC_RKN3c106ScalarEENKUlvE_clEvENKUlvE0_clEvENKUlvE_clEvENKUlvE_clEvEUllE_N6thrust23THRUST_300001_SM_800_NS17counting_iteratorIlNSN_11use_defaultESP_SP_EEEEEEvT0_T1_,"ax",@progbits
	.sectioninfo	@"SHI_REGISTERS=32"
	.align	128
        .global         _ZN3cub17CUB_300001_SM_8006detail8for_each13static_kernelINS2_12policy_hub_t12policy_500_tElNS2_12op_wrapper_tIlZZZZZN2at6native36add_out_dense_sparse_compressed_cudaERNS7_6TensorERKS9_SC_RKN3c106ScalarEENKUlvE_clEvENKUlvE0_clEvENKUlvE_clEvENKUlvE_clEvEUllE_N6thrust23THRUST_300001_SM_800_NS17counting_iteratorIlNSN_11use_defaultESP_SP_EEEEEEvT0_T1_
        .type           _ZN3cub17CUB_300001_SM_8006detail8for_each13static_kernelINS2_12policy_hub_t12policy_500_tElNS2_12op_wrapper_tIlZZZZZN2at6native36add_out_dense_sparse_compressed_cudaERNS7_6TensorERKS9_SC_RKN3c106ScalarEENKUlvE_clEvENKUlvE0_clEvENKUlvE_clEvENKUlvE_clEvEUllE_N6thrust23THRUST_300001_SM_800_NS17counting_iteratorIlNSN_11use_defaultESP_SP_EEEEEEvT0_T1_,@function
        .size           _ZN3cub17CUB_300001_SM_8006detail8for_each13static_kernelINS2_12policy_hub_t12policy_500_tElNS2_12op_wrapper_tIlZZZZZN2at6native36add_out_dense_sparse_compressed_cudaERNS7_6TensorERKS9_SC_RKN3c106ScalarEENKUlvE_clEvENKUlvE0_clEvENKUlvE_clEvENKUlvE_clEvEUllE_N6thrust23THRUST_300001_SM_800_NS17counting_iteratorIlNSN_11use_defaultESP_SP_EEEEEEvT0_T1_,(.L_x_8933 - _ZN3cub17CUB_300001_SM_8006detail8for_each13static_kernelINS2_12policy_hub_t12policy_500_tElNS2_12op_wrapper_tIlZZZZZN2at6native36add_out_dense_sparse_compressed_cudaERNS7_6TensorERKS9_SC_RKN3c106ScalarEENKUlvE_clEvENKUlvE0_clEvENKUlvE_clEvENKUlvE_clEvEUllE_N6thrust23THRUST_300001_SM_800_NS17counting_iteratorIlNSN_11use_defaultESP_SP_EEEEEEvT0_T1_)
        .other          _ZN3cub17CUB_300001_SM_8006detail8for_each13static_kernelINS2_12policy_hub_t12policy_500_tElNS2_12op_wrapper_tIlZZZZZN2at6native36add_out_dense_sparse_compressed_cudaERNS7_6TensorERKS9_SC_RKN3c106ScalarEENKUlvE_clEvENKUlvE0_clEvENKUlvE_clEvENKUlvE_clEvEUllE_N6thrust23THRUST_300001_SM_800_NS17counting_iteratorIlNSN_11use_defaultESP_SP_EEEEEEvT0_T1_,@"STO_CUDA_ENTRY STV_DEFAULT"
_ZN3cub17CUB_300001_SM_8006detail8for_each13static_kernelINS2_12policy_hub_t12policy_500_tElNS2_12op_wrapper_tIlZZZZZN2at6native36add_out_dense_sparse_compressed_cudaERNS7_6TensorERKS9_SC_RKN3c106ScalarEENKUlvE_clEvENKUlvE0_clEvENKUlvE_clEvENKUlvE_clEvEUllE_N6thrust23THRUST_300001_SM_800_NS17counting_iteratorIlNSN_11use_defaultESP_SP_EEEEEEvT0_T1_:
.text._ZN3cub17CUB_300001_SM_8006detail8for_each13static_kernelINS2_12policy_hub_t12policy_500_tElNS2_12op_wrapper_tIlZZZZZN2at6native36add_out_dense_sparse_compressed_cudaERNS7_6TensorERKS9_SC_RKN3c106ScalarEENKUlvE_clEvENKUlvE0_clEvENKUlvE_clEvENKUlvE_clEvEUllE_N6thrust23THRUST_300001_SM_800_NS17counting_iteratorIlNSN_11use_defaultESP_SP_EEEEEEvT0_T1_:
[----:B------:R-:W-:Y:S02]  /*0000*/  IMAD.MOV.U32 R1, RZ, RZ, c[0x0][0x28] ;  /* 0x00000a00ff017624 */ /* 0x000fe400078e00ff */
[----:B------:R-:W0:Y:S01]  /*0010*/  S2R R2, SR_CTAID.X ;  /* 0x0000000000027919 */ /* 0x000e220000002500 */
[----:B------:R-:W1:Y:S01]  /*0020*/  LDC.U8 R0, c[0x0][0x190] ;  /* 0x00006400ff007b82 */ /* 0x000e620000000000 */
[----:B------:R-:W-:Y:S02]  /*0030*/  ULDC.64 UR4, c[0x0][0x118] ;  /* 0x0000460000047ab9 */ /* 0x000fe40000000a00 */
[----:B------:R-:W2:Y:S01]  /*0040*/  S2R R3, SR_TID.X ;  /* 0x0000000000037919 */ /* 0x000ea20000002100 */
[----:B0-----:R-:W-:-:S05]  /*0050*/  IMAD.WIDE.U32 R4, R2, 0x200, RZ ;  /* 0x0000020002047825 */ /* 0x001fca00078e00ff */
[----:B------:R-:W-:-:S04]  /*0060*/  IADD3 R6, P1, -R4, c[0x0][0x160], RZ ;  /* 0x0000580004067a10 */ /* 0x000fc80007f3e1ff */
[----:B------:R-:W-:Y:S02]  /*0070*/  ISETP.GT.U32.AND P0, PT, R6, 0x1ff, PT ;  /* 0x000001ff0600780c */ /* 0x000fe40003f04070 */
[----:B------:R-:W-:-:S04]  /*0080*/  IADD3.X R7, ~R5, c[0x0][0x164], RZ, P1, !PT ;  /* 0x0000590005077a10 */ /* 0x000fc80000ffe5ff */
[----:B------:R-:W-:-:S13]  /*0090*/  ISETP.GT.AND.EX P0, PT, R7, RZ, PT, P0 ;  /* 0x000000ff0700720c */ /* 0x000fda0003f04300 */
[----:B------:R-:W-:Y:S05]  /*00a0*/  @P0 BRA `(.L_x_650) ;  /* 0x000014a000000947 */ /* 0x000fea0003800000 */
[----:B-12---:R-:W-:Y:S02]  /*00b0*/  IMAD.MOV.U32 R7, RZ, RZ, c[0x0][0x1c8] ;  /* 0x00007200ff077624 */ /* 0x006fe400078e00ff */
        /* <DEDUP_REMOVED lines=14> */
.L_x_658:
        /* <DEDUP_REMOVED lines=39> */
[----:B--2---:R-:W-:-:S05]  /*0410*/  SHF.R.S32.HI R20, RZ, 0x1f, R25 ;  /* 0x0000001fff147819 */ /* 0x004fca0000011419 */
[----:B------:R-:W-:Y:S02]  /*0420*/  IMAD R24, R20, c[0x0][0x1a8], RZ ;  /* 0x00006a0014187a24 */ /* 0x000fe400078e02ff */
[----:B------:R-:W-:-:S04]  /*0430*/  IMAD.WIDE.U32 R20, R25, c[0x0][0x1a8], R18 ;  /* 0x00006a0019147a25 */ /* 0x000fc800078e0012 */
[----:B------:R-:W-:Y:S01]  /*0440*/  IMAD R25, R25, c[0x0][0x1ac], R24 ;  /* 0x00006b0019197a24 */ /* 0x000fe200078e0218 */
[----:B------:R-:W-:-:S04]  /*0450*/  IADD3 R20, P0, R20, c[0x0][0x188], RZ ;  /* 0x0000620014147a10 */ /* 0x000fc80007f1e0ff */
[----:B------:R-:W-:Y:S02]  /*0460*/  IADD3.X R21, R21, c[0x0][0x18c], R25, P0, !PT ;  /* 0x0000630015157a10 */ /* 0x000fe400007fe419 */
[----:B------:R-:W2:Y:S04]  /*0470*/  LDG.E.U8 R25, [R16.64] ;  /* 0x0000000410197981 */ /* 0x000ea8000c1e1100 */
[----:B------:R-:W2:Y:S01]  /*0480*/  LDG.E.U8 R26, [R20.64] ;  /* 0x00000004141a7981 */ /* 0x000ea2000c1e1100 */
[----:B------:R-:W-:Y:S02]  /*0490*/  PRMT R24, R0, 0x9910, RZ ;  /* 0x0000991000187816 */ /* 0x000fe400000000ff */
[----:B------:R-:W-:-:S03]  /*04a0*/  ISETP.NE.AND P0, PT, R22, 0x1, PT ;  /* 0x000000011600780c */ /* 0x000fc60003f05270 */
[----:B--2---:R-:W-:Y:S01]  /*04b0*/  IMAD R25, R25, R24, R26 ;  /* 0x0000001819197224 */ /* 0x004fe200078e021a */
[----:B------:R-:W-:-:S04]  /*04c0*/  IADD3 R26, R10, 0x1, RZ ;  /* 0x000000010a1a7810 */ /* 0x000fc80007ffe0ff */
[----:B------:R0:W-:Y:S05]  /*04d0*/  STG.E.U8 [R20.64], R25 ;  /* 0x0000001914007986 */ /* 0x0001ea000c101104 */
[----:B------:R-:W-:Y:S05]  /*04e0*/  @!P0 BRA `(.L_x_656) ;  /* 0x000001a000008947 */ /* 0x000fea0003800000 */
[----:B0-----:R-:W2:Y:S02]  /*04f0*/  LDG.E R25, [R14.64+0x4] ;  /* 0x000004040e197981 */ /* 0x001ea4000c1e1900 */
[----:B--2---:R-:W-:-:S05]  /*0500*/  SHF.R.S32.HI R20, RZ, 0x1f, R25 ;  /* 0x0000001fff147819 */ /* 0x004fca0000011419 */
[----:B------:R-:W-:Y:S02]  /*0510*/  IMAD R26, R20, c[0x0][0x1a8], RZ ;  /* 0x00006a00141a7a24 */ /* 0x000fe400078e02ff */
[----:B------:R-:W-:-:S04]  /*0520*/  IMAD.WIDE.U32 R20, R25, c[0x0][0x1a8], R18 ;  /* 0x00006a0019147a25 */ /* 0x000fc800078e0012 */
[----:B------:R-:W-:Y:S01]  /*0530*/  IMAD R25, R25, c[0x0][0x1ac], R26 ;  /* 0x00006b0019197a24 */ /* 0x000fe200078e021a */
[----:B------:R-:W-:-:S04]  /*0540*/  IADD3 R20, P0, R20, c[0x0][0x188], RZ ;  /* 0x0000620014147a10 */ /* 0x000fc80007f1e0ff */
[----:B------:R-:W-:Y:S02]  /*0550*/  IADD3.X R21, R21, c[0x0][0x18c], R25, P0, !PT ;  /* 0x0000630015157a10 */ /* 0x000fe400007fe419 */
[----:B------:R-:W2:Y:S04]  /*0560*/  LDG.E.U8 R25, [R16.64+0x1] ;  /* 0x0000010410197981 */ /* 0x000ea8000c1e1100 */
[----:B------:R-:W2:Y:S01]  /*0570*/  LDG.E.U8 R26, [R20.64] ;  /* 0x00000004141a7981 */ /* 0x000ea2000c1e1100 */
[----:B------:R-:W-:Y:S01]  /*0580*/  ISETP.NE.AND P0, PT, R22, 0x2, PT ;  /* 0x000000021600780c */ /* 0x000fe20003f05270 */
[----:B--2---:R-:W-:Y:S01]  /*0590*/  IMAD R25, R25, R24, R26 ;  /* 0x0000001819197224 */ /* 0x004fe200078e021a */
[----:B------:R-:W-:-:S04]  /*05a0*/  IADD3 R26, R10, 0x2, RZ ;  /* 0x000000020a1a7810 */ /* 0x000fc80007ffe0ff */
[----:B------:R0:W-:Y:S07]  /*05b0*/  STG.E.U8 [R20.64], R25 ;  /* 0x0000001914007986 */ /* 0x0001ee000c101104 */
[----:B------:R-:W-:Y:S05]  /*05c0*/  @!P0 BRA `(.L_x_656) ;  /* 0x000000c000008947 */ /* 0x000fea0003800000 */
[----:B------:R-:W2:Y:S04]  /*05d0*/  LDG.E R15, [R14.64+0x8] ;  /* 0x000008040e0f7981 */ /* 0x000ea8000c1e1900 */
[----:B------:R-:W3:Y:S01]  /*05e0*/  LDG.E.U8 R17, [R16.64+0x2] ;  /* 0x0000020410117981 */ /* 0x000ee2000c1e1100 */
[----:B--2---:R-:W-:Y:S01]  /*05f0*/  SHF.R.S32.HI R22, RZ, 0x1f, R15 ;  /* 0x0000001fff167819 */ /* 0x004fe2000001140f */
[----:B0-----:R-:W-:-:S04]  /*0600*/  IMAD.WIDE.U32 R20, R15, c[0x0][0x1a8], R18 ;  /* 0x00006a000f147a25 */ /* 0x001fc800078e0012 */
[----:B------:R-:W-:Y:S01]  /*0610*/  IMAD R22, R22, c[0x0][0x1a8], RZ ;  /* 0x00006a0016167a24 */ /* 0x000fe200078e02ff */
[----:B------:R-:W-:-:S03]  /*0620*/  IADD3 R20, P0, R20, c[0x0][0x188], RZ ;  /* 0x0000620014147a10 */ /* 0x000fc60007f1e0ff */
[----:B------:R-:W-:-:S05]  /*0630*/  IMAD R25, R15, c[0x0][0x1ac], R22 ;  /* 0x00006b000f197a24 */ /* 0x000fca00078e0216 */
[----:B------:R-:W-:-:S05]  /*0640*/  IADD3.X R21, R21, c[0x0][0x18c], R25, P0, !PT ;  /* 0x0000630015157a10 */ /* 0x000fca00007fe419 */
[----:B------:R-:W3:Y:S01]  /*0650*/  LDG.E.U8 R18, [R20.64] ;  /* 0x0000000414127981 */ /* 0x000ee2000c1e1100 */
[----:B------:R-:W-:Y:S01]  /*0660*/  IADD3 R26, R10, 0x3, RZ ;  /* 0x000000030a1a7810 */ /* 0x000fe20007ffe0ff */
[----:B---3--:R-:W-:-:S05]  /*0670*/  IMAD R25, R17, R24, R18 ;  /* 0x0000001811197224 */ /* 0x008fca00078e0212 */
[----:B------:R0:W-:Y:S02]  /*0680*/  STG.E.U8 [R20.64], R25 ;  /* 0x0000001914007986 */ /* 0x0001e4000c101104 */
.L_x_656:
[----:B------:R-:W-:Y:S05]  /*0690*/  BSYNC B2 ;  /* 0x0000000000027941 */ /* 0x000fea0003800000 */
.L_x_655:
[----:B------:R-:W-:-:S04]  /*06a0*/  LOP3.LUT R10, RZ, R10, RZ, 0x33, !PT ;  /* 0x0000000aff0a7212 */ /* 0x000fc800078e33ff */
[----:B------:R-:W-:-:S04]  /*06b0*/  IADD3 R10, R23, R10, RZ ;  /* 0x0000000a170a7210 */ /* 0x000fc80007ffe0ff */
[----:B------:R-:W-:-:S13]  /*06c0*/  ISETP.GE.U32.AND P0, PT, R10, 0x3, PT ;  /* 0x000000030a00780c */ /* 0x000fda0003f06070 */
[----:B------:R-:W-:Y:S05]  /*06d0*/  @!P0 BRA `(.L_x_654) ;  /* 0x000003d000008947 */ /* 0x000fea0003800000 */
[----:B0-----:R-:W-:Y:S02]  /*06e0*/  PRMT R20, R0, 0x9910, RZ ;  /* 0x0000991000147816 */ /* 0x001fe400000000ff */
.L_x_657:
        /* <DEDUP_REMOVED lines=8> */
[----:B------:R-:W-:-:S04]  /*0770*/  IMAD.WIDE.U32 R10, R6, c[0x0][0x1c0], R26 ;  /* 0x00007000060a7a25 */ /* 0x000fc800078e001a */
[----:B------:R-:W-:Y:S01]  /*0780*/  IMAD R15, R7, c[0x0][0x1c0], RZ ;  /* 0x00007000070f7a24 */ /* 0x000fe200078e02ff */
[----:B------:R-:W-:Y:S01]  /*0790*/  IADD3 R14, P0, R10, c[0x0][0x170], RZ ;  /* 0x00005c000a0e7a10 */ /* 0x000fe20007f1e0ff */
[----:B------:R-:W-:Y:S02]  /*07a0*/  IMAD.MOV.U32 R18, RZ, RZ, R12 ;  /* 0x000000ffff127224 */ /* 0x000fe400078e000c */
[----:B------:R-:W-:-:S05]  /*07b0*/  IMAD R15, R6, c[0x0][0x1c4], R15 ;  /* 0x00007100060f7a24 */ /* 0x000fca00078e020f */
        /* <DEDUP_REMOVED lines=8> */
[----:B------:R-:W2:Y:S02]  /*0840*/  LDG.E.U8 R10, [R28.64] ;  /* 0x000000041c0a7981 */ /* 0x000ea4000c1e1100 */
[----:B--2---:R-:W-:-:S05]  /*0850*/  IMAD R21, R11, R20, R10 ;  /* 0x000000140b157224 */ /* 0x004fca00078e020a */
        /* <DEDUP_REMOVED lines=23> */
[----:B------:R-:W2:Y:S04]  /*09d0*/  LDG.E R17, [R16.64+0xc] ;  /* 0x00000c0410117981 */ /* 0x000ea8000c1e1900 */
[----:B------:R-:W3:Y:S01]  /*09e0*/  LDG.E.U8 R15, [R14.64+0x3] ;  /* 0x000003040e0f7981 */ /* 0x000ee2000c1e1100 */
[----:B--2---:R-:W-:Y:S01]  /*09f0*/  SHF.R.S32.HI R22, RZ, 0x1f, R17 ;  /* 0x0000001fff167819 */ /* 0x004fe20000011411 */
[----:B-1----:R-:W-:-:S04]  /*0a00*/  IMAD.WIDE.U32 R24, R17, c[0x0][0x1a8], R18 ;  /* 0x00006a0011187a25 */ /* 0x002fc800078e0012 */
[----:B------:R-:W-:Y:S01]  /*0a10*/  IMAD R22, R22, c[0x0][0x1a8], RZ ;  /* 0x00006a0016167a24 */ /* 0x000fe200078e02ff */
[----:B------:R-:W-:-:S03]  /*0a20*/  IADD3 R24, P0, R24, c[0x0][0x188], RZ ;  /* 0x0000620018187a10 */ /* 0x000fc60007f1e0ff */
[----:B------:R-:W-:-:S05]  /*0a30*/  IMAD R27, R17, c[0x0][0x1ac], R22 ;  /* 0x00006b00111b7a24 */ /* 0x000fca00078e0216 */
[----:B------:R-:W-:-:S05]  /*0a40*/  IADD3.X R25, R25, c[0x0][0x18c], R27, P0, !PT ;  /* 0x0000630019197a10 */ /* 0x000fca00007fe41b */
[----:B------:R-:W3:Y:S01]  /*0a50*/  LDG.E.U8 R18, [R24.64] ;  /* 0x0000000418127981 */ /* 0x000ee2000c1e1100 */
[----:B------:R-:W-:-:S04]  /*0a60*/  IADD3 R26, R26, 0x4, RZ ;  /* 0x000000041a1a7810 */ /* 0x000fc80007ffe0ff */
[----:B------:R-:W-:Y:S01]  /*0a70*/  ISETP.GE.AND P0, PT, R26, R23, PT ;  /* 0x000000171a00720c */ /* 0x000fe20003f06270 */
[----:B---3--:R-:W-:-:S05]  /*0a80*/  IMAD R27, R15, R20, R18 ;  /* 0x000000140f1b7224 */ /* 0x008fca00078e0212 */
[----:B------:R0:W-:Y:S07]  /*0a90*/  STG.E.U8 [R24.64], R27 ;  /* 0x0000001b18007986 */ /* 0x0001ee000c101104 */
[----:B------:R-:W-:Y:S05]  /*0aa0*/  @!P0 BRA `(.L_x_657) ;  /* 0xfffffc4000008947 */ /* 0x000fea000383ffff */
.L_x_654:
[----:B------:R-:W-:Y:S05]  /*0ab0*/  BSYNC B1 ;  /* 0x0000000000017941 */ /* 0x000fea0003800000 */
.L_x_653:
[----:B------:R-:W-:-:S04]  /*0ac0*/  IADD3 R6, R6, 0x1, RZ ;  /* 0x0000000106067810 */ /* 0x000fc80007ffe0ff */
[----:B------:R-:W-:-:S04]  /*0ad0*/  ISETP.GE.U32.AND P0, PT, R6, c[0x0][0x1c8], PT ;  /* 0x0000720006007a0c */ /* 0x000fc80003f06070 */
[----:B------:R-:W-:-:S13]  /*0ae0*/  ISETP.GE.AND.EX P0, PT, RZ, c[0x0][0x1cc], PT, P0 ;  /* 0x00007300ff007a0c */ /* 0x000fda0003f06300 */
[----:B------:R-:W-:Y:S05]  /*0af0*/  @!P0 BRA `(.L_x_658) ;  /* 0xfffff6a000008947 */ /* 0x000fea000383ffff */
.L_x_652:
[----:B------:R-:W-:Y:S05]  /*0b00*/  BSYNC B0 ;  /* 0x0000000000007941 */ /* 0x000fea0003800000 */
.L_x_651:
        /* <DEDUP_REMOVED lines=9> */
[----:B0-----:R-:W-:-:S04]  /*0ba0*/  IMAD.WIDE.U32 R10, R4, c[0x0][0x1a0], RZ ;  /* 0x00006800040a7a25 */ /* 0x001fc800078e00ff */
[----:B------:R-:W-:-:S04]  /*0bb0*/  IMAD R3, R5, c[0x0][0x1a0], RZ ;  /* 0x0000680005037a24 */ /* 0x000fc800078e02ff */
[----:B------:R-:W-:Y:S02]  /*0bc0*/  IMAD R7, R4, c[0x0][0x1a4], R3 ;  /* 0x0000690004077a24 */ /* 0x000fe400078e0203 */
[----:B------:R-:W-:-:S03]  /*0bd0*/  IMAD.MOV.U32 R3, RZ, RZ, RZ ;  /* 0x000000ffff037224 */ /* 0x000fc600078e00ff */
[----:B------:R-:W-:Y:S02]  /*0be0*/  IADD3 R7, R11, R7, RZ ;  /* 0x000000070b077210 */ /* 0x000fe40007ffe0ff */
.L_x_664:
        /* <DEDUP_REMOVED lines=13> */
[----:B------:R-:W-:Y:S01]  /*0cc0*/  MOV R8, R10 ;  /* 0x0000000a00087202 */ /* 0x000fe20000000f00 */
[----:B------:R-:W-:Y:S01]  /*0cd0*/  IMAD.MOV.U32 R9, RZ, RZ, R7 ;  /* 0x000000ffff097224 */ /* 0x000fe200078e0007 */
[----:B------:R-:W-:Y:S01]  /*0ce0*/  BSSY B1, `(.L_x_661) ;  /* 0x000003e000017945 */ /* 0x000fe20003800000 */
[----:B------:R-:W-:Y:S01]  /*0cf0*/  IMAD R16, R2, c[0x0][0x198], RZ ;  /* 0x0000660002107a24 */ /* 0x000fe200078e02ff */
[----:B------:R-:W-:Y:S01]  /*0d00*/  LOP3.LUT P0, R23, R23, 0x3, RZ, 0xc0, !PT ;  /* 0x0000000317177812 */ /* 0x000fe2000780c0ff */
[----:B------:R-:W-:-:S04]  /*0d10*/  IMAD.WIDE.U32 R12, R3, c[0x0][0x198], R8 ;  /* 0x00006600030c7a25 */ /* 0x000fc800078e0008 */
[----:B------:R-:W-:Y:S02]  /*0d20*/  IMAD R9, R3, c[0x0][0x19c], R16 ;  /* 0x0000670003097a24 */ /* 0x000fe400078e0210 */
        /* <DEDUP_REMOVED lines=21> */
[----:B------:R-:W-:-:S05]  /*0e80*/  IMAD R25, R25, c[0x0][0x1ac], R22 ;  /* 0x00006b0019197a24 */ /* 0x000fca00078e0216 */
        /* <DEDUP_REMOVED lines=35> */
.L_x_662:
[----:B------:R-:W-:Y:S05]  /*10c0*/  BSYNC B1 ;  /* 0x0000000000017941 */ /* 0x000fea0003800000 */
.L_x_661:
[----:B------:R-:W-:-:S04]  /*10d0*/  LOP3.LUT R15, RZ, R14, RZ, 0x33, !PT ;  /* 0x0000000eff0f7212 */ /* 0x000fc800078e33ff */
[----:B------:R-:W-:-:S04]  /*10e0*/  IADD3 R15, R6, R15, RZ ;  /* 0x0000000f060f7210 */ /* 0x000fc80007ffe0ff */
[----:B------:R-:W-:-:S13]  /*10f0*/  ISETP.GE.U32.AND P0, PT, R15, 0x3, PT ;  /* 0x000000030f00780c */ /* 0x000fda0003f06070 */
[----:B------:R-:W-:Y:S05]  /*1100*/  @!P0 BRA `(.L_x_660) ;  /* 0x000003e000008947 */ /* 0x000fea0003800000 */
[----:B------:R-:W-:Y:S02]  /*1110*/  PRMT R8, R0, 0x9910, RZ ;  /* 0x0000991000087816 */ /* 0x000fe400000000ff */
.L_x_663:
        /* <DEDUP_REMOVED lines=22> */
[----:B------:R-:W2:Y:S02]  /*1280*/  LDG.E.U8 R20, [R26.64] ;  /* 0x000000041a147981 */ /* 0x000ea4000c1e1100 */
[----:B--2---:R-:W-:-:S05]  /*1290*/  IMAD R23, R21, R8, R20 ;  /* 0x0000000815177224 */ /* 0x004fca00078e0214 */
[----:B------:R0:W-:Y:S04]  /*12a0*/  STG.E.U8 [R26.64], R23 ;  /* 0x000000171a007986 */ /* 0x0001e8000c101104 */
[----:B------:R-:W2:Y:S02]  /*12b0*/  LDG.E R25, [R18.64+0x4] ;  /* 0x0000040412197981 */ /* 0x000ea4000c1e1900 */
[----:B--2---:R-:W-:Y:S01]  /*12c0*/  SHF.R.S32.HI R24, RZ, 0x1f, R25 ;  /* 0x0000001fff187819 */ /* 0x004fe20000011419 */
[----:B------:R-:W-:-:S04]  /*12d0*/  IMAD.WIDE.U32 R20, R25, c[0x0][0x1a8], R14 ;  /* 0x00006a0019147a25 */ /* 0x000fc800078e000e */
[----:B------:R-:W-:-:S04]  /*12e0*/  IMAD R24, R24, c[0x0][0x1a8], RZ ;  /* 0x00006a0018187a24 */ /* 0x000fc800078e02ff */
        /* <DEDUP_REMOVED lines=8> */
[----:B--2---:R-:W-:Y:S01]  /*1370*/  SHF.R.S32.HI R26, RZ, 0x1f, R23 ;  /* 0x0000001fff1a7819 */ /* 0x004fe20000011417 */
[----:B------:R-:W-:-:S04]  /*1380*/  IMAD.WIDE.U32 R20, R23, c[0x0][0x1a8], R14 ;  /* 0x00006a0017147a25 */ /* 0x000fc800078e000e */
[----:B------:R-:W-:Y:S01]  /*1390*/  IMAD R26, R26, c[0x0][0x1a8], RZ ;  /* 0x00006a001a1a7a24 */ /* 0x000fe200078e02ff */
[----:B------:R-:W-:-:S03]  /*13a0*/  IADD3 R20, P0, R20, c[0x0][0x188], RZ ;  /* 0x0000620014147a10 */ /* 0x000fc60007f1e0ff */
[----:B------:R-:W-:-:S05]  /*13b0*/  IMAD R23, R23, c[0x0][0x1ac], R26 ;  /* 0x00006b0017177a24 */ /* 0x000fca00078e021a */
[----:B------:R-:W-:Y:S02]  /*13c0*/  IADD3.X R21, R21, c[0x0][0x18c], R23, P0, !PT ;  /* 0x0000630015157a10 */ /* 0x000fe400007fe417 */
[----:B------:R-:W2:Y:S04]  /*13d0*/  LDG.E.U8 R23, [R16.64+0x2] ;  /* 0x0000020410177981 */ /* 0x000ea8000c1e1100 */
[----:B------:R-:W2:Y:S02]  /*13e0*/  LDG.E.U8 R26, [R20.64] ;  /* 0x00000004141a7981 */ /* 0x000ea4000c1e1100 */
[----:B--2---:R-:W-:-:S05]  /*13f0*/  IMAD R23, R23, R8, R26 ;  /* 0x0000000817177224 */ /* 0x004fca00078e021a */
[----:B------:R0:W-:Y:S04]  /*1400*/  STG.E.U8 [R20.64], R23 ;  /* 0x0000001714007986 */ /* 0x0001e8000c101104 */
[----:B------:R-:W1:Y:S04]  /*1410*/  LDG.E R19, [R18.64+0xc] ;  /* 0x00000c0412137981 */ /* 0x000e68000c1e1900 */
[----:B------:R-:W2:Y:S01]  /*1420*/  LDG.E.U8 R17, [R16.64+0x3] ;  /* 0x0000030410117981 */ /* 0x000ea2000c1e1100 */
[----:B-1----:R-:W-:Y:S01]  /*1430*/  SHF.R.S32.HI R24, RZ, 0x1f, R19 ;  /* 0x0000001fff187819 */ /* 0x002fe20000011413 */
[----:B------:R-:W-:-:S04]  /*1440*/  IMAD.WIDE.U32 R14, R19, c[0x0][0x1a8], R14 ;  /* 0x00006a00130e7a25 */ /* 0x000fc800078e000e */
[----:B------:R-:W-:Y:S01]  /*1450*/  IMAD R24, R24, c[0x0][0x1a8], RZ ;  /* 0x00006a0018187a24 */ /* 0x000fe200078e02ff */
[----:B------:R-:W-:-:S03]  /*1460*/  IADD3 R14, P0, R14, c[0x0][0x188], RZ ;  /* 0x000062000e0e7a10 */ /* 0x000fc60007f1e0ff */
[----:B------:R-:W-:-:S05]  /*1470*/  IMAD R25, R19, c[0x0][0x1ac], R24 ;  /* 0x00006b0013197a24 */ /* 0x000fca00078e0218 */
[----:B------:R-:W-:-:S05]  /*1480*/  IADD3.X R15, R15, c[0x0][0x18c], R25, P0, !PT ;  /* 0x000063000f0f7a10 */ /* 0x000fca00007fe419 */
[----:B------:R-:W2:Y:S01]  /*1490*/  LDG.E.U8 R24, [R14.64] ;  /* 0x000000040e187981 */ /* 0x000ea2000c1e1100 */
[----:B------:R-:W-:-:S04]  /*14a0*/  IADD3 R22, R22, 0x4, RZ ;  /* 0x0000000416167810 */ /* 0x000fc80007ffe0ff */
[----:B------:R-:W-:Y:S01]  /*14b0*/  ISETP.GE.AND P0, PT, R22, R6, PT ;  /* 0x000000061600720c */ /* 0x000fe20003f06270 */
[----:B--2---:R-:W-:-:S05]  /*14c0*/  IMAD R25, R17, R8, R24 ;  /* 0x0000000811197224 */ /* 0x004fca00078e0218 */
[----:B------:R0:W-:Y:S07]  /*14d0*/  STG.E.U8 [R14.64], R25 ;  /* 0x000000190e007986 */ /* 0x0001ee000c101104 */
[----:B------:R-:W-:Y:S05]  /*14e0*/  @!P0 BRA `(.L_x_663) ;  /* 0xfffffc3000008947 */ /* 0x000fea000383ffff */
.L_x_660:
[----:B------:R-:W-:Y:S05]  /*14f0*/  BSYNC B0 ;  /* 0x0000000000007941 */ /* 0x000fea0003800000 */
.L_x_659:
[----:B------:R-:W-:-:S04]  /*1500*/  IADD3 R3, R3, 0x1, RZ ;  /* 0x0000000103037810 */ /* 0x000fc80007ffe0ff */
[----:B------:R-:W-:-:S04]  /*1510*/  ISETP.GE.U32.AND P0, PT, R3, c[0x0][0x1c8], PT ;  /* 0x0000720003007a0c */ /* 0x000fc80003f06070 */
[----:B------:R-:W-:-:S13]  /*1520*/  ISETP.GE.AND.EX P0, PT, RZ, c[0x0][0x1cc], PT, P0 ;  /* 0x00007300ff007a0c */ /* 0x000fda0003f06300 */
[----:B------:R-:W-:Y:S05]  /*1530*/  @!P0 BRA `(.L_x_664) ;  /* 0xfffff6b000008947 */ /* 0x000fea000383ffff */
[----:B------:R-:W-:Y:S05]  /*1540*/  EXIT ;  /* 0x000000000000794d */ /* 0x000fea0003800000 */
.L_x_650:
[----:B-12---:R-:W-:Y:S01]  /*1550*/  IMAD.MOV.U32 R2, RZ, RZ, c[0x0][0x1c8] ;  /* 0x00007200ff027624 */ /* 0x006fe200078e00ff */
[----:B------:R-:W-:Y:S01]  /*1560*/  IADD3 R8, P1, R4, c[0x0][0x168], RZ ;  /* 0x00005a0004087a10 */ /* 0x000fe20007f3e0ff */
[----:B------:R-:W-:-:S03]  /*1570*/  IMAD.MOV.U32 R6, RZ, RZ, c[0x0][0x1cc] ;  /* 0x00007300ff067624 */ /* 0x000fc600078e00ff */
[----:B------:R-:W-:-:S04]  /*1580*/  ISETP.GE.U32.AND P0, PT, R2, 0x1, PT ;  /* 0x000000010200780c */ /* 0x000fc80003f06070 */
[----:B------:R-:W-:-:S13]  /*1590*/  ISETP.GE.AND.EX P0, PT, R6, RZ, PT, P0 ;  /* 0x000000ff0600720c */ /* 0x000fda0003f06300 */
[----:B------:R-:W-:Y:S05]  /*15a0*/  @!P0 EXIT ;  /* 0x000000000000894d */ /* 0x000fea0003800000 */
[----:B------:R-:W-:Y:S01]  /*15b0*/  IADD3 R10, P0, R3, R8, RZ ;  /* 0x00000008030a7210 */ /* 0x000fe20007f1e0ff */
[----:B------:R-:W-:Y:S01]  /*15c0*/  HFMA2.MMA R4, -RZ, RZ, 0, 0 ;  /* 0x00000000ff047435 */ /* 0x000fe200000001ff */
[----:B------:R-:W-:-:S05]  /*15d0*/  IADD3.X R2, R5, c[0x0][0x16c], RZ, P1, !PT ;  /* 0x00005b0005027a10 */ /* 0x000fca0000ffe4ff */
[----:B------:R-:W-:-:S04]  /*15e0*/  IMAD.X R11, RZ, RZ, R2, P0 ;  /* 0x000000ffff0b7224 */ /* 0x000fc800000e0602 */
.L_x_670:
        /* <DEDUP_REMOVED lines=15> */
[----:B------:R-:W-:Y:S01]  /*16e0*/  IMAD R15, R10, c[0x0][0x1a4], R7 ;  /* 0x000069000a0f7a24 */ /* 0x000fe200078e0207 */
[----:B------:R-:W-:Y:S01]  /*16f0*/  IADD3 R7, -R20, R6, RZ ;  /* 0x0000000614077210 */ /* 0x000fe20007ffe1ff */
[----:B------:R-:W-:Y:S02]  /*1700*/  IMAD R9, R5, c[0x0][0x198], RZ ;  /* 0x0000660005097a24 */ /* 0x000fe400078e02ff */
[----:B------:R-:W-:Y:S01]  /*1710*/  IMAD.IADD R13, R13, 0x1, R15 ;  /* 0x000000010d0d7824 */ /* 0x000fe200078e020f */
        /* <DEDUP_REMOVED lines=22> */
[----:B------:R-:W-:-:S04]  /*1880*/  IMAD R24, R24, c[0x0][0x1a8], RZ ;  /* 0x00006a0018187a24 */ /* 0x000fc800078e02ff */
[----:B------:R-:W-:Y:S01]  /*1890*/  IMAD R9, R9, c[0x0][0x1ac], R24 ;  /* 0x00006b0009097a24 */ /* 0x000fe200078e0218 */
[----:B------:R-:W-:Y:S02]  /*18a0*/  IADD3 R24, P0, R22, c[0x0][0x188], RZ ;  /* 0x0000620016187a10 */ /* 0x000fe40007f1e0ff */
[----:B------:R-:W2:Y:S02]  /*18b0*/  LDG.E.U8 R22, [R18.64] ;  /* 0x0000000412167981 */ /* 0x000ea4000c1e1100 */
[----:B------:R-:W-:-:S05]  /*18c0*/  IADD3.X R25, R23, c[0x0][0x18c], R9, P0, !PT ;  /* 0x0000630017197a10 */ /* 0x000fca00007fe409 */
[----:B------:R-:W2:Y:S01]  /*18d0*/  LDG.E.U8 R23, [R24.64] ;  /* 0x0000000418177981 */ /* 0x000ea2000c1e1100 */
[----:B------:R-:W-:Y:S02]  /*18e0*/  PRMT R9, R0, 0x9910, RZ ;  /* 0x0000991000097816 */ /* 0x000fe400000000ff */
[----:B------:R-:W-:-:S03]  /*18f0*/  ISETP.NE.AND P0, PT, R7, 0x1, PT ;  /* 0x000000010700780c */ /* 0x000fc60003f05270 */
[----:B--2---:R-:W-:-:S05]  /*1900*/  IMAD R23, R22, R9, R23 ;  /* 0x0000000916177224 */ /* 0x004fca00078e0217 */
[----:B------:R0:W-:Y:S01]  /*1910*/  STG.E.U8 [R24.64], R23 ;  /* 0x0000001718007986 */ /* 0x0001e2000c101104 */
[----:B------:R-:W-:-:S04]  /*1920*/  IADD3 R22, R20, 0x1, RZ ;  /* 0x0000000114167810 */ /* 0x000fc80007ffe0ff */
[----:B------:R-:W-:Y:S05]  /*1930*/  @!P0 BRA `(.L_x_668) ;  /* 0x000001a000008947 */ /* 0x000fea0003800000 */
[----:B0-----:R-:W2:Y:S02]  /*1940*/  LDG.E R25, [R16.64+0x4] ;  /* 0x0000040410197981 */ /* 0x001ea4000c1e1900 */
[----:B--2---:R-:W-:-:S05]  /*1950*/  SHF.R.S32.HI R22, RZ, 0x1f, R25 ;  /* 0x0000001fff167819 */ /* 0x004fca0000011419 */
[----:B------:R-:W-:Y:S02]  /*1960*/  IMAD R24, R22, c[0x0][0x1a8], RZ ;  /* 0x00006a0016187a24 */ /* 0x000fe400078e02ff */
[----:B------:R-:W-:-:S04]  /*1970*/  IMAD.WIDE.U32 R22, R25, c[0x0][0x1a8], R14 ;  /* 0x00006a0019167a25 */ /* 0x000fc800078e000e */
[----:B------:R-:W-:Y:S01]  /*1980*/  IMAD R25, R25, c[0x0][0x1ac], R24 ;  /* 0x00006b0019197a24 */ /* 0x000fe200078e0218 */
[----:B------:R-:W-:Y:S02]  /*1990*/  IADD3 R24, P0, R22, c[0x0][0x188], RZ ;  /* 0x0000620016187a10 */ /* 0x000fe40007f1e0ff */
[----:B------:R-:W2:Y:S02]  /*19a0*/  LDG.E.U8 R22, [R18.64+0x1] ;  /* 0x0000010412167981 */ /* 0x000ea4000c1e1100 */
[----:B------:R-:W-:-:S05]  /*19b0*/  IADD3.X R25, R23, c[0x0][0x18c], R25, P0, !PT ;  /* 0x0000630017197a10 */ /* 0x000fca00007fe419 */
[----:B------:R-:W2:Y:S01]  /*19c0*/  LDG.E.U8 R23, [R24.64] ;  /* 0x0000000418177981 */ /* 0x000ea2000c1e1100 */
[----:B------:R-:W-:Y:S01]  /*19d0*/  ISETP.NE.AND P0, PT, R7, 0x2, PT ;  /* 0x000000020700780c */ /* 0x000fe20003f05270 */
[----:B--2---:R-:W-:-:S05]  /*19e0*/  IMAD R23, R22, R9, R23 ;  /* 0x0000000916177224 */ /* 0x004fca00078e0217 */
[----:B------:R0:W-:Y:S01]  /*19f0*/  STG.E.U8 [R24.64], R23 ;  /* 0x0000001718007986 */ /* 0x0001e2000c101104 */
[----:B------:R-:W-:-:S06]  /*1a00*/  IADD3 R22, R20, 0x2, RZ ;  /* 0x0000000214167810 */ /* 0x000fcc0007ffe0ff */
        /* <DEDUP_REMOVED lines=13> */
.L_x_668:
[----:B------:R-:W-:Y:S05]  /*1ae0*/  BSYNC B1 ;  /* 0x0000000000017941 */ /* 0x000fea0003800000 */
.L_x_667:
[----:B0-----:R-:W-:-:S04]  /*1af0*/  LOP3.LUT R7, RZ, R20, RZ, 0x33, !PT ;  /* 0x00000014ff077212 */ /* 0x001fc800078e33ff */
[----:B------:R-:W-:-:S04]  /*1b00*/  IADD3 R7, R6, R7, RZ ;  /* 0x0000000706077210 */ /* 0x000fc80007ffe0ff */
[----:B------:R-:W-:-:S13]  /*1b10*/  ISETP.GE.U32.AND P0, PT, R7, 0x3, PT ;  /* 0x000000030700780c */ /* 0x000fda0003f06070 */
[----:B------:R-:W-:Y:S05]  /*1b20*/  @!P0 BRA `(.L_x_666) ;  /* 0x000003d000008947 */ /* 0x000fea0003800000 */
[----:B------:R-:W-:Y:S02]  /*1b30*/  PRMT R7, R0, 0x9910, RZ ;  /* 0x0000991000077816 */ /* 0x000fe400000000ff */
.L_x_669:
        /* <DEDUP_REMOVED lines=17> */
[----:B------:R-:W-:Y:S02]  /*1c50*/  IADD3 R26, P0, R20, c[0x0][0x188], RZ ;  /* 0x00006200141a7a10 */ /* 0x000fe40007f1e0ff */
[----:B------:R-:W2:Y:S01]  /*1c60*/  LDG.E.U8 R20, [R16.64] ;  /* 0x0000000410147981 */ /* 0x000ea2000c1e1100 */
[----:B------:R-:W-:-:S05]  /*1c70*/  IMAD R9, R9, c[0x0][0x1ac], R24 ;  /* 0x00006b0009097a24 */ /* 0x000fca00078e0218 */
[----:B------:R-:W-:-:S05]  /*1c80*/  IADD3.X R27, R21, c[0x0][0x18c], R9, P0, !PT ;  /* 0x00006300151b7a10 */ /* 0x000fca00007fe409 */
        /* <DEDUP_REMOVED lines=8> */
[----:B------:R-:W-:Y:S02]  /*1d10*/  IADD3 R24, P0, R20, c[0x0][0x188], RZ ;  /* 0x0000620014187a10 */ /* 0x000fe40007f1e0ff */
[----:B------:R-:W2:Y:S02]  /*1d20*/  LDG.E.U8 R20, [R16.64+0x1] ;  /* 0x0000010410147981 */ /* 0x000ea4000c1e1100 */
[----:B------:R-:W-:-:S05]  /*1d30*/  IADD3.X R25, R21, c[0x0][0x18c], R23, P0, !PT ;  /* 0x0000630015197a10 */ /* 0x000fca00007fe417 */
        /* <DEDUP_REMOVED lines=8> */
[----:B------:R-:W-:Y:S02]  /*1dc0*/  IMAD R9, R9, c[0x0][0x1ac], R26 ;  /* 0x00006b0009097a24 */ /* 0x000fe400078e021a */
[----:B------:R-:W2:Y:S03]  /*1dd0*/  LDG.E.U8 R26, [R16.64+0x2] ;  /* 0x00000204101a7981 */ /* 0x000ea6000c1e1100 */
[----:B------:R-:W-:-:S05]  /*1de0*/  IADD3.X R21, R21, c[0x0][0x18c], R9, P0, !PT ;  /* 0x0000630015157a10 */ /* 0x000fca00007fe409 */
        /* <DEDUP_REMOVED lines=17> */
.L_x_666:
[----:B------:R-:W-:Y:S05]  /*1f00*/  BSYNC B0 ;  /* 0x0000000000007941 */ /* 0x000fea0003800000 */
.L_x_665:
[----:B------:R-:W-:-:S04]  /*1f10*/  IADD3 R4, R4, 0x1, RZ ;  /* 0x0000000104047810 */ /* 0x000fc80007ffe0ff */
[----:B------:R-:W-:-:S04]  /*1f20*/  ISETP.GE.U32.AND P0, PT, R4, c[0x0][0x1c8], PT ;  /* 0x0000720004007a0c */ /* 0x000fc80003f06070 */
[----:B------:R-:W-:-:S13]  /*1f30*/  ISETP.GE.AND.EX P0, PT, RZ, c[0x0][0x1cc], PT, P0 ;  /* 0x00007300ff007a0c */ /* 0x000fda0003f06300 */
[----:B------:R-:W-:Y:S05]  /*1f40*/  @!P0 BRA `(.L_x_670) ;  /* 0xfffff6a000008947 */ /* 0x000fea000383ffff */
[----:B------:R-:W-:-:S04]  /*1f50*/  IADD3 R3, R3, 0x100, RZ ;  /* 0x0000010003037810 */ /* 0x000fc80007ffe0ff */
[----:B------:R-:W-:-:S04]  /*1f60*/  IADD3 R8, P0, R3, R8, RZ ;  /* 0x0000000803087210 */ /* 0x000fc80007f1e0ff */
[----:B0-----:R-:W-:Y:S01]  /*1f70*/  IADD3.X R9, RZ, R2, RZ, P0, !PT ;  /* 0x00000002ff097210 */ /* 0x001fe200007fe4ff */
[----:B------:R-:W-:-:S04]  /*1f80*/  IMAD.WIDE.U32 R10, R8, c[0x0][0x1a0], RZ ;  /* 0x00006800080a7a25 */ /* 0x000fc800078e00ff */
[----:B------:R-:W-:Y:S02]  /*1f90*/  IMAD R3, R9, c[0x0][0x1a0], RZ ;  /* 0x0000680009037a24 */ /* 0x000fe400078e02ff */
[----:B------:R-:W-:Y:S02]  /*1fa0*/  IMAD.MOV.U32 R2, RZ, RZ, RZ ;  /* 0x000000ffff027224 */ /* 0x000fe400078e00ff */
[----:B------:R-:W-:-:S04]  /*1fb0*/  IMAD R3, R8, c[0x0][0x1a4], R3 ;  /* 0x0000690008037a24 */ /* 0x000fc800078e0203 */
[----:B------:R-:W-:Y:S02]  /*1fc0*/  IMAD.IADD R3, R11, 0x1, R3 ;  /* 0x000000010b037824 */ /* 0x000fe400078e0203 */
.L_x_676:
        /* <DEDUP_REMOVED lines=34> */
[----:B------:R-:W-:Y:S01]  /*21f0*/  IADD3 R16, P0, R16, c[0x0][0x170], RZ ;  /* 0x00005c0010107a10 */ /* 0x000fe20007f1e0ff */
[----:B------:R-:W-:Y:S02]  /*2200*/  IMAD.MOV.U32 R18, RZ, RZ, R12 ;  /* 0x000000ffff127224 */ /* 0x000fe400078e000c */
[----:B------:R-:W-:Y:S01]  /*2210*/  IMAD.MOV.U32 R19, RZ, RZ, R5 ;  /* 0x000000ffff137224 */ /* 0x000fe200078e0005 */
        /* <DEDUP_REMOVED lines=10> */
[----:B------:R-:W-:Y:S02]  /*22c0*/  ISETP.NE.AND P0, PT, R21, 0x1, PT ;  /* 0x000000011500780c */ /* 0x000fe40003f05270 */
[----:B------:R-:W-:Y:S01]  /*22d0*/  IADD3 R29, R6, 0x1, RZ ;  /* 0x00000001061d7810 */ /* 0x000fe20007ffe0ff */
[----:B--2---:R-:W-:-:S05]  /*22e0*/  IMAD R25, R25, R24, R26 ;  /* 0x0000001819197224 */ /* 0x004fca00078e021a */
        /* <DEDUP_REMOVED lines=11> */
[----:B------:R-:W-:Y:S02]  /*23a0*/  ISETP.NE.AND P0, PT, R21, 0x2, PT ;  /* 0x000000021500780c */ /* 0x000fe40003f05270 */
[----:B------:R-:W-:Y:S01]  /*23b0*/  IADD3 R29, R6, 0x2, RZ ;  /* 0x00000002061d7810 */ /* 0x000fe20007ffe0ff */
[----:B--2---:R-:W-:-:S05]  /*23c0*/  IMAD R25, R25, R24, R26 ;  /* 0x0000001819197224 */ /* 0x004fca00078e021a */
[----:B------:R0:W-:Y:S05]  /*23d0*/  STG.E.U8 [R22.64], R25 ;  /* 0x0000001916007986 */ /* 0x0001ea000c101104 */
[----:B------:R-:W-:Y:S05]  /*23e0*/  @!P0 BRA `(.L_x_674) ;  /* 0x000000c000008947 */ /* 0x000fea0003800000 */
[----:B------:R-:W2:Y:S04]  /*23f0*/  LDG.E R15, [R14.64+0x8] ;  /* 0x000008040e0f7981 */ /* 0x000ea8000c1e1900 */
[----:B------:R-:W3:Y:S01]  /*2400*/  LDG.E.U8 R17, [R16.64+0x2] ;  /* 0x0000020410117981 */ /* 0x000ee2000c1e1100 */
[----:B--2---:R-:W-:Y:S01]  /*2410*/  SHF.R.S32.HI R21, RZ, 0x1f, R15 ;  /* 0x0000001fff157819 */ /* 0x004fe2000001140f */
[----:B------:R-:W-:-:S04]  /*2420*/  IMAD.WIDE.U32 R18, R15, c[0x0][0x1a8], R18 ;  /* 0x00006a000f127a25 */ /* 0x000fc800078e0012 */
[----:B0-----:R-:W-:Y:S01]  /*2430*/  IMAD R22, R21, c[0x0][0x1a8], RZ ;  /* 0x00006a0015167a24 */ /* 0x001fe200078e02ff */
[----:B------:R-:W-:-:S03]  /*2440*/  IADD3 R18, P0, R18, c[0x0][0x188], RZ ;  /* 0x0000620012127a10 */ /* 0x000fc60007f1e0ff */
[----:B------:R-:W-:-:S05]  /*2450*/  IMAD R21, R15, c[0x0][0x1ac], R22 ;  /* 0x00006b000f157a24 */ /* 0x000fca00078e0216 */
[----:B------:R-:W-:-:S05]  /*2460*/  IADD3.X R19, R19, c[0x0][0x18c], R21, P0, !PT ;  /* 0x0000630013137a10 */ /* 0x000fca00007fe415 */
[----:B------:R-:W3:Y:S01]  /*2470*/  LDG.E.U8 R21, [R18.64] ;  /* 0x0000000412157981 */ /* 0x000ee2000c1e1100 */
[----:B------:R-:W-:Y:S01]  /*2480*/  IADD3 R29, R6, 0x3, RZ ;  /* 0x00000003061d7810 */ /* 0x000fe20007ffe0ff */
[----:B---3--:R-:W-:-:S05]  /*2490*/  IMAD R21, R17, R24, R21 ;  /* 0x0000001811157224 */ /* 0x008fca00078e0215 */
[----:B------:R0:W-:Y:S02]  /*24a0*/  STG.E.U8 [R18.64], R21 ;  /* 0x0000001512007986 */ /* 0x0001e4000c101104 */
.L_x_674:
[----:B------:R-:W-:Y:S05]  /*24b0*/  BSYNC B1 ;  /* 0x0000000000017941 */ /* 0x000fea0003800000 */
.L_x_673:
[----:B------:R-:W-:-:S04]  /*24c0*/  LOP3.LUT R7, RZ, R6, RZ, 0x33, !PT ;  /* 0x00000006ff077212 */ /* 0x000fc800078e33ff */
[----:B------:R-:W-:-:S04]  /*24d0*/  IADD3 R7, R4, R7, RZ ;  /* 0x0000000704077210 */ /* 0x000fc80007ffe0ff */
[----:B------:R-:W-:-:S13]  /*24e0*/  ISETP.GE.U32.AND P0, PT, R7, 0x3, PT ;  /* 0x000000030700780c */ /* 0x000fda0003f06070 */
[----:B------:R-:W-:Y:S05]  /*24f0*/  @!P0 BRA `(.L_x_672) ;  /* 0x0000048000008947 */ /* 0x000fea0003800000 */
[----:B------:R-:W-:Y:S01]  /*2500*/  IMAD R17, R20, c[0x0][0x1b8], RZ ;  /* 0x00006e0014117a24 */ /* 0x000fe200078e02ff */
[--C-:B------:R-:W-:Y:S01]  /*2510*/  SHF.R.S32.HI R15, RZ, 0x1f, R29.reuse ;  /* 0x0000001fff0f7819 */ /* 0x100fe2000001141d */
[----:B------:R-:W-:Y:S01]  /*2520*/  IMAD.MOV.U32 R14, RZ, RZ, R29 ;  /* 0x000000ffff0e7224 */ /* 0x000fe200078e001d */
[----:B0-----:R-:W-:Y:S01]  /*2530*/  PRMT R18, R0, 0x9910, RZ ;  /* 0x0000991000127816 */ /* 0x001fe200000000ff */
[----:B------:R-:W-:Y:S02]  /*2540*/  IMAD R21, R2, c[0x0][0x1bc], R17 ;  /* 0x00006f0002157a24 */ /* 0x000fe400078e0211 */
[----:B------:R-:W-:Y:S02]  /*2550*/  IMAD R19, R20, c[0x0][0x1c0], RZ ;  /* 0x0000700014137a24 */ /* 0x000fe400078e02ff */
[----:B------:R-:W-:Y:S02]  /*2560*/  IMAD.MOV.U32 R7, RZ, RZ, c[0x0][0x1c0] ;  /* 0x00007000ff077624 */ /* 0x000fe400078e00ff */
[----:B------:R-:W-:-:S04]  /*2570*/  IMAD.WIDE.U32 R16, R2, c[0x0][0x1b8], R14 ;  /* 0x00006e0002107a25 */ /* 0x000fc800078e000e */
[C---:B------:R-:W-:Y:S01]  /*2580*/  IMAD R19, R2.reuse, c[0x0][0x1c4], R19 ;  /* 0x0000710002137a24 */ /* 0x040fe200078e0213 */
[----:B------:R-:W-:Y:S01]  /*2590*/  IADD3 R17, R21, R17, RZ ;  /* 0x0000001115117210 */ /* 0x000fe20007ffe0ff */
[----:B------:R-:W-:Y:S01]  /*25a0*/  IMAD.WIDE.U32 R6, R2, R7, c[0x0][0x170] ;  /* 0x00005c0002067625 */ /* 0x000fe200078e0007 */
[----:B------:R-:W-:-:S03]  /*25b0*/  LEA R22, P0, R16, c[0x0][0x180], 0x2 ;  /* 0x0000600010167a11 */ /* 0x000fc600078010ff */
[----:B------:R-:W-:Y:S01]  /*25c0*/  IMAD.IADD R27, R19, 0x1, R7 ;  /* 0x00000001131b7824 */ /* 0x000fe200078e0207 */
[----:B------:R-:W-:Y:S01]  /*25d0*/  LEA.HI.X R17, R16, c[0x0][0x184], R17, 0x2, P0 ;  /* 0x0000610010117a11 */ /* 0x000fe200000f1411 */
[----:B------:R-:W-:Y:S01]  /*25e0*/  IMAD.MOV.U32 R25, RZ, RZ, R29 ;  /* 0x000000ffff197224 */ /* 0x000fe200078e001d */
[----:B------:R-:W-:Y:S02]  /*25f0*/  MOV R7, R18 ;  /* 0x0000001200077202 */ /* 0x000fe40000000f00 */
.L_x_675:
[----:B------:R-:W-:-:S05]  /*2600*/  IMAD.MOV.U32 R16, RZ, RZ, R22 ;  /* 0x000000ffff107224 */ /* 0x000fca00078e0016 */
[----:B------:R-:W2:Y:S01]  /*2610*/  LDG.E R23, [R16.64] ;  /* 0x0000000410177981 */ /* 0x000ea2000c1e1900 */
[----:B0-----:R-:W-:Y:S01]  /*2620*/  MOV R19, R5 ;  /* 0x0000000500137202 */ /* 0x001fe20000000f00 */
[----:B------:R-:W-:Y:S01]  /*2630*/  IMAD.MOV.U32 R18, RZ, RZ, R12 ;  /* 0x000000ffff127224 */ /* 0x000fe200078e000c */
[----:B--2---:R-:W-:-:S05]  /*2640*/  SHF.R.S32.HI R20, RZ, 0x1f, R23 ;  /* 0x0000001fff147819 */ /* 0x004fca0000011417 */
[----:B------:R-:W-:Y:S02]  /*2650*/  IMAD R22, R20, c[0x0][0x1a8], RZ ;  /* 0x00006a0014167a24 */ /* 0x000fe400078e02ff */
[----:B------:R-:W-:-:S04]  /*2660*/  IMAD.WIDE.U32 R20, R23, c[0x0][0x1a8], R18 ;  /* 0x00006a0017147a25 */ /* 0x000fc800078e0012 */
[----:B------:R-:W-:Y:S01]  /*2670*/  IMAD R23, R23, c[0x0][0x1ac], R22 ;  /* 0x00006b0017177a24 */ /* 0x000fe200078e0216 */
[----:B------:R-:W-:-:S04]  /*2680*/  IADD3 R22, P0, R20, c[0x0][0x188], RZ ;  /* 0x0000620014167a10 */ /* 0x000fc80007f1e0ff */
[----:B------:R-:W-:Y:S02]  /*2690*/  IADD3.X R23, R21, c[0x0][0x18c], R23, P0, !PT ;  /* 0x0000630015177a10 */ /* 0x000fe400007fe417 */
[----:B------:R-:W-:-:S03]  /*26a0*/  IADD3 R20, P0, R6, R25, RZ ;  /* 0x0000001906147210 */ /* 0x000fc60007f1e0ff */
[----:B------:R-:W2:Y:S02]  /*26b0*/  LDG.E.U8 R26, [R22.64] ;  /* 0x00000004161a7981 */ /* 0x000ea4000c1e1100 */
[----:B------:R-:W-:-:S05]  /*26c0*/  IMAD.X R21, R15, 0x1, R27, P0 ;  /* 0x000000010f157824 */ /* 0x000fca00000e061b */
[----:B------:R-:W2:Y:S02]  /*26d0*/  LDG.E.U8 R24, [R20.64] ;  /* 0x0000000414187981 */ /* 0x000ea4000c1e1100 */
[----:B--2---:R-:W-:-:S05]  /*26e0*/  IMAD R26, R24, R7, R26 ;  /* 0x00000007181a7224 */ /* 0x004fca00078e021a */
[----:B------:R0:W-:Y:S04]  /*26f0*/  STG.E.U8 [R22.64], R26 ;  /* 0x0000001a16007986 */ /* 0x0001e8000c101104 */
[----:B------:R-:W2:Y:S02]  /*2700*/  LDG.E R28, [R16.64+0x4] ;  /* 0x00000404101c7981 */ /* 0x000ea4000c1e1900 */
[----:B--2---:R-:W-:Y:S01]  /*2710*/  SHF.R.S32.HI R24, RZ, 0x1f, R28 ;  /* 0x0000001fff187819 */ /* 0x004fe2000001141c */
[----:B0-----:R-:W-:-:S04]  /*2720*/  IMAD.WIDE.U32 R22, R28, c[0x0][0x1a8], R18 ;  /* 0x00006a001c167a25 */ /* 0x001fc800078e0012 */
        /* <DEDUP_REMOVED lines=22> */
[----:B------:R-:W-:-:S04]  /*2890*/  IMAD.WIDE.U32 R18, R26, c[0x0][0x1a8], R18 ;  /* 0x00006a001a127a25 */ /* 0x000fc800078e0012 */
[----:B------:R-:W-:Y:S01]  /*28a0*/  IMAD R28, R28, c[0x0][0x1a8], RZ ;  /* 0x00006a001c1c7a24 */ /* 0x000fe200078e02ff */
[----:B------:R-:W-:-:S03]  /*28b0*/  IADD3 R18, P0, R18, c[0x0][0x188], RZ ;  /* 0x0000620012127a10 */ /* 0x000fc60007f1e0ff */
[----:B------:R-:W-:-:S05]  /*28c0*/  IMAD R28, R26, c[0x0][0x1ac], R28 ;  /* 0x00006b001a1c7a24 */ /* 0x000fca00078e021c */
[----:B------:R-:W-:-:S05]  /*28d0*/  IADD3.X R19, R19, c[0x0][0x18c], R28, P0, !PT ;  /* 0x0000630013137a10 */ /* 0x000fca00007fe41c */
[----:B------:R-:W3:Y:S01]  /*28e0*/  LDG.E.U8 R26, [R18.64] ;  /* 0x00000004121a7981 */ /* 0x000ee2000c1e1100 */
[----:B------:R-:W-:-:S04]  /*28f0*/  IADD3 R29, R29, 0x4, RZ ;  /* 0x000000041d1d7810 */ /* 0x000fc80007ffe0ff */
[----:B------:R-:W-:Y:S02]  /*2900*/  ISETP.GE.AND P0, PT, R29, R4, PT ;  /* 0x000000041d00720c */ /* 0x000fe40003f06270 */
[----:B0-----:R-:W-:Y:S02]  /*2910*/  IADD3 R22, P2, R16, 0x10, RZ ;  /* 0x0000001010167810 */ /* 0x001fe40007f5e0ff */
[----:B------:R-:W-:-:S03]  /*2920*/  IADD3 R6, P1, R6, 0x4, RZ ;  /* 0x0000000406067810 */ /* 0x000fc60007f3e0ff */
[----:B------:R-:W-:Y:S01]  /*2930*/  IMAD.X R17, RZ, RZ, R17, P2 ;  /* 0x000000ffff117224 */ /* 0x000fe200010e0611 */
[----:B------:R-:W-:Y:S01]  /*2940*/  IADD3.X R27, RZ, R27, RZ, P1, !PT ;  /* 0x0000001bff1b7210 */ /* 0x000fe20000ffe4ff */
[----:B---3--:R-:W-:-:S05]  /*2950*/  IMAD R26, R20, R7, R26 ;  /* 0x00000007141a7224 */ /* 0x008fca00078e021a */
[----:B------:R0:W-:Y:S01]  /*2960*/  STG.E.U8 [R18.64], R26 ;  /* 0x0000001a12007986 */ /* 0x0001e2000c101104 */
[----:B------:R-:W-:Y:S05]  /*2970*/  @!P0 BRA `(.L_x_675) ;  /* 0xfffffc8000008947 */ /* 0x000fea000383ffff */
.L_x_672:
[----:B------:R-:W-:Y:S05]  /*2980*/  BSYNC B0 ;  /* 0x0000000000007941 */ /* 0x000fea0003800000 */
.L_x_671:
[----:B------:R-:W-:-:S04]  /*2990*/  IADD3 R2, R2, 0x1, RZ ;  /* 0x0000000102027810 */ /* 0x000fc80007ffe0ff */
[----:B------:R-:W-:-:S04]  /*29a0*/  ISETP.GE.U32.AND P0, PT, R2, c[0x0][0x1c8], PT ;  /* 0x0000720002007a0c */ /* 0x000fc80003f06070 */
[----:B------:R-:W-:-:S13]  /*29b0*/  ISETP.GE.AND.EX P0, PT, RZ, c[0x0][0x1cc], PT, P0 ;  /* 0x00007300ff007a0c */ /* 0x000fda0003f06300 */
[----:B------:R-:W-:Y:S05]  /*29c0*/  @!P0 BRA `(.L_x_676) ;  /* 0xfffff60000008947 */ /* 0x000fea000383ffff */
[----:B------:R-:W-:Y:S05]  /*29d0*/  EXIT ;  /* 0x000000000000794d */ /* 0x000fea0003800000 */
.L_x_677:
        /* <DEDUP_REMOVED lines=10> */
.L_x_8933:


//--------------------- .text._ZN3cub17CUB_300001_SM_8006detail8for_each13static_kernelINS2_12policy_hub_t12policy_500_tElNS2_12op_wrapper_tIlZZZZZN2at6native36add_out_dense_sparse_compressed_cudaERNS7_6TensorERKS9_SC_RKN3c106ScalarEENKUlvE_clEvENKUlvE_clEvENKUlvE_clEvENKUlvE0_clEvEUllE_N6thrust23THRUST_300001_SM_800_NS17counting_iteratorIlNSN_11use_defaultESP_SP_EEEEEEvT0_T1_ --------------------------
	.section	.text._ZN3cub17CUB_300001_SM_8006detail8for_each13static_kernelINS2_12policy_hub_t12policy_500_tElNS2_12op_wrapper_tIlZZZZZN2at6native36add_out_dense_sparse_compressed_cudaERNS7_6TensorERKS9_SC_RKN3c106ScalarEENKUlvE_clEvENKUlvE_clEvENKUlvE_clEvENKUlvE0_clEvEUllE_N6thrust23THRUST_300001_SM_800_NS17counting_iteratorIlNSN_11use_defaultESP_SP_EEEEEEvT0_T1_,"ax",@progbits
	.sectioninfo	@"SHI_REGISTERS=32"
	.align	128
        .global         _ZN3cub17CUB_300001_SM_8006detail8for_each13static_kernelINS2_12policy_hub_t12policy_500_tElNS2_12op_wrapper_tIlZZZZZN2at6native36add_out_dense_sparse_compressed_cudaERNS7_6TensorERKS9_SC_RKN3c106ScalarEENKUlvE_clEvENKUlvE_clEvENKUlvE_clEvENKUlvE0_clEvEUllE_N6thrust23THRUST_300001_SM_800_NS17counting_iteratorIlNSN_11use_defaultESP_SP_EEEEEEvT0_T1_
        .type           _ZN3cub17CUB_300001_SM_8006detail8for_each13static_kernelINS2_12policy_hub_t12policy_500_tElNS2_12op_wrapper_tIlZZZZZN2at6native36add_out_dense_sparse_compressed_cudaERNS7_6TensorERKS9_SC_RKN3c106ScalarEENKUlvE_clEvENKUlvE_clEvENKUlvE_clEvENKUlvE0_clEvEUllE_N6thrust23THRUST_300001_SM_800_NS17counting_iteratorIlNSN_11use_defaultESP_SP_EEEEEEvT0_T1_,@function
        .size           _ZN3cub17CUB_300001_SM_8006detail8for_each13static_kernelINS2_12policy_hub_t12policy_500_tElNS2_12op_wrapper_tIlZZZZZN2at6native36add_out_dense_sparse_compressed_cudaERNS7_6TensorERKS9_SC_RKN3c106ScalarEENKUlvE_clEvENKUlvE_clEvENKUlvE_clEvENKUlvE0_clEvEUllE_N6thrust23THRUST_300001_SM_800_NS17counting_iteratorIlNSN_11use_defaultESP_SP_EEEEEEvT0_T1_,(.L_x_8934 - _ZN3cub17CUB_300001_SM_8006detail8for_each13static_kernelINS2_12policy_hub_t12policy_500_tElNS2_12op_wrapper_tIlZZZZZN2at6native36add_out_dense_sparse_compressed_cudaERNS7_6TensorERKS9_SC_RKN3c106ScalarEENKUlvE_clEvENKUlvE_clEvENKUlvE_clEvENKUlvE0_clEvEUllE_N6thrust23THRUST_300001_SM_800_NS17counting_iteratorIlNSN_11use_defaultESP_SP_EEEEEEvT0_T1_)
        .other          _ZN3cub17CUB_300001_SM_8006detail8for_each13static_kernelINS2_12policy_hub_t12policy_500_tElNS2_12op_wrapper_tIlZZZZZN2at6native36add_out_dense_sparse_compressed_cudaERNS7_6TensorERKS9_SC_RKN3c106ScalarEENKUlvE_clEvENKUlvE_clEvENKUlvE_clEvENKUlvE0_clEvEUllE_N6thrust23THRUST_300001_SM_800_NS17counting_iteratorIlNSN_11use_defaultESP_SP_EEEEEEvT0_T1_,@"STO_CUDA_ENTRY STV_DEFAULT"
_ZN3cub17CUB_300001_SM_8006detail8for_each13static_kernelINS2_12policy_hub_t12policy_500_tElNS2_12op_wrapper_tIlZZZZZN2at6native36add_out_dense_sparse_compressed_cudaERNS7_6TensorERKS9_SC_RKN3c106ScalarEENKUlvE_clEvENKUlvE_clEvENKUlvE_clEvENKUlvE0_clEvEUllE_N6thrust23THRUST_300001_SM_800_NS17counting_iteratorIlNSN_11use_defaultESP_SP_EEEEEEvT0_T1_:
.text._ZN3cub17CUB_300001_SM_8006detail8for_each13static_kernelINS2_12policy_hub_t12policy_500_tElNS2_12op_wrapper_tIlZZZZZN2at6native36add_out_dense_sparse_compressed_cudaERNS7_6TensorERKS9_SC_RKN3c106ScalarEENKUlvE_clEvENKUlvE_clEvENKUlvE_clEvENKUlvE0_clEvEUllE_N6thrust23THRUST_300001_SM_800_NS17counting_iteratorIlNSN_11use_defaultESP_SP_EEEEEEvT0_T1_:
        /* <DEDUP_REMOVED lines=30> */
.L_x_686:
        /* <DEDUP_REMOVED lines=81> */
.L_x_684:
[----:B------:R-:W-:Y:S05]  /*06f0*/  BSYNC B2 ;  /* 0x0000000000027941 */ /* 0x000fea0003800000 */
.L_x_683:
        /* <DEDUP_REMOVED lines=15> */
.L_x_685:
        /* <DEDUP_REMOVED lines=60> */
.L_x_682:
[----:B------:R-:W-:Y:S05]  /*0bb0*/  BSYNC B1 ;  /* 0x0000000000017941 */ /* 0x000fea0003800000 */
.L_x_681:
[----:B------:R-:W-:-:S05]  /*0bc0*/  IADD3 R0, P0, R0, 0x1, RZ ;  /* 0x0000000100007810 */ /* 0x000fca0007f1e0ff */
[----:B------:R-:W-:Y:S01]  /*0bd0*/  IMAD.X R2, RZ, RZ, R2, P0 ;  /* 0x000000ffff027224 */ /* 0x000fe200000e0602 */
[----:B------:R-:W-:-:S04]  /*0be0*/  ISETP.GE.U32.AND P0, PT, R0, c[0x0][0x1c8], PT ;  /* 0x0000720000007a0c */ /* 0x000fc80003f06070 */
[----:B------:R-:W-:-:S13]  /*0bf0*/  ISETP.GE.AND.EX P0, PT, R2, c[0x0][0x1cc], PT, P0 ;  /* 0x0000730002007a0c */ /* 0x000fda0003f06300 */
[----:B------:R-:W-:Y:S05]  /*0c00*/  @!P0 BRA `(.L_x_686) ;  /* 0xfffff5d000008947 */ /* 0x000fea000383ffff */
.L_x_680:
[----:B------:R-:W-:Y:S05]  /*0c10*/  BSYNC B0 ;  /* 0x0000000000007941 */ /* 0x000fea0003800000 */
.L_x_679:
        /* <DEDUP_REMOVED lines=17> */
.L_x_692:
        /* <DEDUP_REMOVED lines=82> */
.L_x_690:
[----:B------:R-:W-:Y:S05]  /*1250*/  BSYNC B1 ;  /* 0x0000000000017941 */ /* 0x000fea0003800000 */
.L_x_689:
        /* <DEDUP_REMOVED lines=9> */
.L_x_691:
        /* <DEDUP_REMOVED lines=60> */
.L_x_688:
[----:B------:R-:W-:Y:S05]  /*16b0*/  BSYNC B0 ;  /* 0x0000000000007941 */ /* 0x000fea0003800000 */
.L_x_687:
[----:B------:R-:W-:-:S05]  /*16c0*/  IADD3 R0, P0, R0, 0x1, RZ ;  /* 0x0000000100007810 */ /* 0x000fca0007f1e0ff */
[----:B------:R-:W-:Y:S01]  /*16d0*/  IMAD.X R2, RZ, RZ, R2, P0 ;  /* 0x000000ffff027224 */ /* 0x000fe200000e0602 */
[----:B------:R-:W-:-:S04]  /*16e0*/  ISETP.GE.U32.AND P0, PT, R0, c[0x0][0x1c8], PT ;  /* 0x0000720000007a0c */ /* 0x000fc80003f06070 */
[----:B------:R-:W-:-:S13]  /*16f0*/  ISETP.GE.AND.EX P0, PT, R2, c[0x0][0x1cc], PT, P0 ;  /* 0x0000730002007a0c */ /* 0x000fda0003f06300 */
[----:B------:R-:W-:Y:S05]  /*1700*/  @!P0 BRA `(.L_x_692) ;  /* 0xfffff62000008947 */ /* 0x000fea000383ffff */
[----:B------:R-:W-:Y:S05]  /*1710*/  EXIT ;  /* 0x000000000000794d */ /* 0x000fea0003800000 */
.L_x_678:
        /* <DEDUP_REMOVED lines=16> */
.L_x_698:
        /* <DEDUP_REMOVED lines=81> */
.L_x_696:
[----:B------:R-:W-:Y:S05]  /*1d30*/  BSYNC B1 ;  /* 0x0000000000017941 */ /* 0x000fea0003800000 */
.L_x_695:
        /* <DEDUP_REMOVED lines=15> */
.L_x_697:
        /* <DEDUP_REMOVED lines=60> */
.L_x_694:
[----:B------:R-:W-:Y:S05]  /*21f0*/  BSYNC B0 ;  /* 0x0000000000007941 */ /* 0x000fea0003800000 */
.L_x_693:
        /* <DEDUP_REMOVED lines=15> */
.L_x_704:
        /* <DEDUP_REMOVED lines=83> */
.L_x_702:
[----:B------:R-:W-:Y:S05]  /*2820*/  BSYNC B1 ;  /* 0x0000000000017941 */ /* 0x000fea0003800000 */
.L_x_701:
        /* <DEDUP_REMOVED lines=24> */
.L_x_703:
        /* <DEDUP_REMOVED lines=52> */
.L_x_700:
[----:B------:R-:W-:Y:S05]  /*2cf0*/  BSYNC B0 ;  /* 0x0000000000007941 */ /* 0x000fea0003800000 */
.L_x_699:
[----:B------:R-:W-:-:S04]  /*2d00*/  IADD3 R0, P0, R0, 0x1, RZ ;  /* 0x0000000100007810 */ /* 0x000fc80007f1e0ff */
[----:B------:R-:W-:Y:S02]  /*2d10*/  IADD3.X R2, RZ, R2, RZ, P0, !PT ;  /* 0x00000002ff027210 */ /* 0x000fe400007fe4ff */
[----:B------:R-:W-:-:S04]  /*2d20*/  ISETP.GE.U32.AND P0, PT, R0, c[0x0][0x1c8], PT ;  /* 0x0000720000007a0c */ /* 0x000fc80003f06070 */
[----:B------:R-:W-:-:S13]  /*2d30*/  ISETP.GE.AND.EX P0, PT, R2, c[0x0][0x1cc], PT, P0 ;  /* 0x0000730002007a0c */ /* 0x000fda0003f06300 */
[----:B------:R-:W-:Y:S05]  /*2d40*/  @!P0 BRA `(.L_x_704) ;  /* 0xfffff5a000008947 */ /* 0x000fea000383ffff */
[----:B------:R-:W-:Y:S05]  /*2d50*/  EXIT ;  /* 0x000000000000794d */ /* 0x000fea0003800000 */
.L_x_705:
        /* <DEDUP_REMOVED lines=10> */
.L_x_8934:


//--------------------- .text._ZN3cub17CUB_300001_SM_8006detail8for_each13static_kernelINS2_12policy_hub_t12policy_500_tElNS2_12op_wrapper_tIlZZZZZN2at6native36add_out_dense_sparse_compressed_cudaERNS7_6TensorERKS9_SC_RKN3c106ScalarEENKUlvE_clEvENKUlvE_clEvENKUlvE_clEvENKUlvE_clEvEUllE_N6thrust23THRUST_300001_SM_800_NS17counting_iteratorIlNSN_11use_defaultESP_SP_EEEEEEvT0_T1_ --------------------------
	.section	.text._ZN3cub17CUB_300001_SM_8006detail8for_each13static_kernelINS2_12policy_hub_t12policy_500_tElNS2_12op_wrapper_tIlZZZZZN2at6native36add_out_dense_sparse_compressed_cudaERNS7_6TensorERKS9_SC_RKN3c106ScalarEENKUlvE_clEvENKUlvE_clEvENKUlvE_clEvENKUlvE_clEvEUllE_N6thrust23THRUST_300001_SM_800_NS17counting_iteratorIlNSN_11use_defaultESP_SP_EEEEEEvT0_T1_,"ax",@progbits
	.sectioninfo	@"SHI_REGISTERS=32"
	.align	128
        .global         _ZN3cub17CUB_300001_SM_8006detail8for_each13static_kernelINS2_12policy_hub_t12policy_500_tElNS2_12op_wrapper_tIlZZZZZN2at6native36add_out_dense_sparse_compressed_cudaERNS7_6TensorERKS9_SC_RKN3c106ScalarEENKUlvE_clEvENKUlvE_clEvENKUlvE_clEvENKUlvE_clEvEUllE_N6thrust23THRUST_300001_SM_800_NS17counting_iteratorIlNSN_11use_defaultESP_SP_EEEEEEvT0_T1_
        .type           _ZN3cub17CUB_300001_SM_8006detail8for_each13static_kernelINS2_12policy_hub_t12policy_500_tElNS2_12op_wrapper_tIlZZZZZN2at6native36add_out_dense_sparse_compressed_cudaERNS7_6TensorERKS9_SC_RKN3c106ScalarEENKUlvE_clEvENKUlvE_clEvENKUlvE_clEvENKUlvE_clEvEUllE_N6thrust23THRUST_300001_SM_800_NS17counting_iteratorIlNSN_11use_defaultESP_SP_EEEEEEvT0_T1_,@function
        .size           _ZN3cub17CUB_300001_SM_8006detail8for_each13static_kernelINS2_12policy_hub_t12policy_500_tElNS2_12op_wrapper_tIlZZZZZN2at6native36add_out_dense_sparse_compressed_cudaERNS7_6TensorERKS9_SC_RKN3c106ScalarEENKUlvE_clEvENKUlvE_clEvENKUlvE_clEvENKUlvE_clEvEUllE_N6thrust23THRUST_300001_SM_800_NS17counting_iteratorIlNSN_11use_defaultESP_SP_EEEEEEvT0_T1_,(.L_x_8935 - _ZN3cub17CUB_300001_SM_8006detail8for_each13static_kernelINS2_12policy_hub_t12policy_500_tElNS2_12op_wrapper_tIlZZZZZN2at6native36add_out_dense_sparse_compressed_cudaERNS7_6TensorERKS9_SC_RKN3c106ScalarEENKUlvE_clEvENKUlvE_clEvENKUlvE_clEvENKUlvE_clEvEUllE_N6thrust23THRUST_300001_SM_800_NS17counting_iteratorIlNSN_11use_defaultESP_SP_EEEEEEvT0_T1_)
        .other          _ZN3cub17CUB_300001_SM_8006detail8for_each13static_kernelINS2_12policy_hub_t12policy_500_tElNS2_12op_wrapper_tIlZZZZZN2at6native36add_out_dense_sparse_compressed_cudaERNS7_6TensorERKS9_SC_RKN3c106ScalarEENKUlvE_clEvENKUlvE_clEvENKUlvE_clEvENKUlvE_clEvEUllE_N6thrust23THRUST_300001_SM_800_NS17counting_iteratorIlNSN_11use_defaultESP_SP_EEEEEEvT0_T1_,@"STO_CUDA_ENTRY STV_DEFAULT"
_ZN3cub17CUB_300001_SM_8006detail8for_each13static_kernelINS2_12policy_hub_t12policy_500_tElNS2_12op_wrapper_tIlZZZZZN2at6native36add_out_dense_sparse_compressed_cudaERNS7_6TensorERKS9_SC_RKN3c106ScalarEENKUlvE_clEvENKUlvE_clEvENKUlvE_clEvENKUlvE_clEvEUllE_N6thrust23THRUST_300001_SM_800_NS17counting_iteratorIlNSN_11use_defaultESP_SP_EEEEEEvT0_T1_:
.text._ZN3cub17CUB_300001_SM_8006detail8for_each13static_kernelINS2_12policy_hub_t12policy_500_tElNS2_12op_wrapper_tIlZZZZZN2at6native36add_out_dense_sparse_compressed_cudaERNS7_6TensorERKS9_SC_RKN3c106ScalarEENKUlvE_clEvENKUlvE_clEvENKUlvE_clEvENKUlvE_clEvEUllE_N6thrust23THRUST_300001_SM_800_NS17counting_iteratorIlNSN_11use_defaultESP_SP_EEEEEEvT0_T1_:
        /* <DEDUP_REMOVED lines=26> */
.L_x_714:
        /* <DEDUP_REMOVED lines=79> */
.L_x_712:
[----:B------:R-:W-:Y:S05]  /*0690*/  BSYNC B2 ;  /* 0x0000000000027941 */ /* 0x000fea0003800000 */
.L_x_711:
[----:B------:R-:W-:-:S04]  /*06a0*/  LOP3.LUT R10, RZ, R10, RZ, 0x33, !PT ;  /* 0x0000000aff0a7212 */ /* 0x000fc800078e33ff */
[----:B------:R-:W-:-:S04]  /*06b0*/  IADD3 R10, R23, R10, RZ ;  /* 0x0000000a170a7210 */ /* 0x000fc80007ffe0ff */
[----:B------:R-:W-:-:S13]  /*06c0*/  ISETP.GE.U32.AND P0, PT, R10, 0x3, PT ;  /* 0x000000030a00780c */ /* 0x000fda0003f06070 */
[----:B------:R-:W-:Y:S05]  /*06d0*/  @!P0 BRA `(.L_x_710) ;  /* 0x000003d000008947 */ /* 0x000fea0003800000 */
[----:B0-----:R-:W-:Y:S02]  /*06e0*/  PRMT R20, R0, 0x9910, RZ ;  /* 0x0000991000147816 */ /* 0x001fe400000000ff */
.L_x_713:
        /* <DEDUP_REMOVED lines=60> */
.L_x_710:
[----:B------:R-:W-:Y:S05]  /*0ab0*/  BSYNC B1 ;  /* 0x0000000000017941 */ /* 0x000fea0003800000 */
.L_x_709:
[----:B------:R-:W-:-:S04]  /*0ac0*/  IADD3 R6, R6, 0x1, RZ ;  /* 0x0000000106067810 */ /* 0x000fc80007ffe0ff */
[----:B------:R-:W-:-:S04]  /*0ad0*/  ISETP.GE.U32.AND P0, PT, R6, c[0x0][0x1c8], PT ;  /* 0x0000720006007a0c */ /* 0x000fc80003f06070 */
[----:B------:R-:W-:-:S13]  /*0ae0*/  ISETP.GE.AND.EX P0, PT, RZ, c[0x0][0x1cc], PT, P0 ;  /* 0x00007300ff007a0c */ /* 0x000fda0003f06300 */
[----:B------:R-:W-:Y:S05]  /*0af0*/  @!P0 BRA `(.L_x_714) ;  /* 0xfffff6a000008947 */ /* 0x000fea000383ffff */
.L_x_708:
[----:B------:R-:W-:Y:S05]  /*0b00*/  BSYNC B0 ;  /* 0x0000000000007941 */ /* 0x000fea0003800000 */
.L_x_707:
        /* <DEDUP_REMOVED lines=14> */
.L_x_720:
        /* <DEDUP_REMOVED lines=77> */
.L_x_718:
[----:B------:R-:W-:Y:S05]  /*10c0*/  BSYNC B1 ;  /* 0x0000000000017941 */ /* 0x000fea0003800000 */
.L_x_717:
[----:B------:R-:W-:-:S04]  /*10d0*/  LOP3.LUT R15, RZ, R14, RZ, 0x33, !PT ;  /* 0x0000000eff0f7212 */ /* 0x000fc800078e33ff */
[----:B------:R-:W-:-:S04]  /*10e0*/  IADD3 R15, R6, R15, RZ ;  /* 0x0000000f060f7210 */ /* 0x000fc80007ffe0ff */
[----:B------:R-:W-:-:S13]  /*10f0*/  ISETP.GE.U32.AND P0, PT, R15, 0x3, PT ;  /* 0x000000030f00780c */ /* 0x000fda0003f06070 */
[----:B------:R-:W-:Y:S05]  /*1100*/  @!P0 BRA `(.L_x_716) ;  /* 0x000003e000008947 */ /* 0x000fea0003800000 */
[----:B------:R-:W-:Y:S02]  /*1110*/  PRMT R8, R0, 0x9910, RZ ;  /* 0x0000991000087816 */ /* 0x000fe400000000ff */
.L_x_719:
        /* <DEDUP_REMOVED lines=61> */
.L_x_716:
[----:B------:R-:W-:Y:S05]  /*14f0*/  BSYNC B0 ;  /* 0x0000000000007941 */ /* 0x000fea0003800000 */
.L_x_715:
[----:B------:R-:W-:-:S04]  /*1500*/  IADD3 R3, R3, 0x1, RZ ;  /* 0x0000000103037810 */ /* 0x000fc80007ffe0ff */
[----:B------:R-:W-:-:S04]  /*1510*/  ISETP.GE.U32.AND P0, PT, R3, c[0x0][0x1c8], PT ;  /* 0x0000720003007a0c */ /* 0x000fc80003f06070 */
[----:B------:R-:W-:-:S13]  /*1520*/  ISETP.GE.AND.EX P0, PT, RZ, c[0x0][0x1cc], PT, P0 ;  /* 0x00007300ff007a0c */ /* 0x000fda0003f06300 */
[----:B------:R-:W-:Y:S05]  /*1530*/  @!P0 BRA `(.L_x_720) ;  /* 0xfffff6b000008947 */ /* 0x000fea000383ffff */
[----:B------:R-:W-:Y:S05]  /*1540*/  EXIT ;  /* 0x000000000000794d */ /* 0x000fea0003800000 */
.L_x_706:
        /* <DEDUP_REMOVED lines=10> */
.L_x_726:
        /* <DEDUP_REMOVED lines=79> */
.L_x_724:
[----:B------:R-:W-:Y:S05]  /*1ae0*/  BSYNC B1 ;  /* 0x0000000000017941 */ /* 0x000fea0003800000 */
.L_x_723:
[----:B0-----:R-:W-:-:S04]  /*1af0*/  LOP3.LUT R7, RZ, R20, RZ, 0x33, !PT ;  /* 0x00000014ff077212 */ /* 0x001fc800078e33ff */
[----:B------:R-:W-:-:S04]  /*1b00*/  IADD3 R7, R6, R7, RZ ;  /* 0x0000000706077210 */ /* 0x000fc80007ffe0ff */
[----:B------:R-:W-:-:S13]  /*1b10*/  ISETP.GE.U32.AND P0, PT, R7, 0x3, PT ;  /* 0x000000030700780c */ /* 0x000fda0003f06070 */
[----:B------:R-:W-:Y:S05]  /*1b20*/  @!P0 BRA `(.L_x_722) ;  /* 0x000003d000008947 */ /* 0x000fea0003800000 */
[----:B------:R-:W-:Y:S02]  /*1b30*/  PRMT R7, R0, 0x9910, RZ ;  /* 0x0000991000077816 */ /* 0x000fe400000000ff */
.L_x_725:
        /* <DEDUP_REMOVED lines=60> */
.L_x_722:
[----:B------:R-:W-:Y:S05]  /*1f00*/  BSYNC B0 ;  /* 0x0000000000007941 */ /* 0x000fea0003800000 */
.L_x_721:
        /* <DEDUP_REMOVED lines=12> */
.L_x_732:
        /* <DEDUP_REMOVED lines=78> */
.L_x_730:
[----:B------:R-:W-:Y:S05]  /*24b0*/  BSYNC B1 ;  /* 0x0000000000017941 */ /* 0x000fea0003800000 */
.L_x_729:
        /* <DEDUP_REMOVED lines=20> */
.L_x_731:
        /* <DEDUP_REMOVED lines=56> */
.L_x_728:
[----:B------:R-:W-:Y:S05]  /*2980*/  BSYNC B0 ;  /* 0x0000000000007941 */ /* 0x000fea0003800000 */
.L_x_727:
[----:B------:R-:W-:-:S04]  /*2990*/  IADD3 R2, R2, 0x1, RZ ;  /* 0x0000000102027810 */ /* 0x000fc80007ffe0ff */
[----:B------:R-:W-:-:S04]  /*29a0*/  ISETP.GE.U32.AND P0, PT, R2, c[0x0][0x1c8], PT ;  /* 0x0000720002007a0c */ /* 0x000fc80003f06070 */
[----:B------:R-:W-:-:S13]  /*29b0*/  ISETP.GE.AND.EX P0, PT, RZ, c[0x0][0x1cc], PT, P0 ;  /* 0x00007300ff007a0c */ /* 0x000fda0003f06300 */
[----:B------:R-:W-:Y:S05]  /*29c0*/  @!P0 BRA `(.L_x_732) ;  /* 0xfffff60000008947 */ /* 0x000fea000383ffff */
[----:B------:R-:W-:Y:S05]  /*29d0*/  EXIT ;  /* 0x000000000000794d */ /* 0x000fea0003800000 */
.L_x_733:
        /* <DEDUP_REMOVED lines=10> */
.L_x_8935:


//--------------------- .text._ZN3cub17CUB_300001_SM_8006detail11EmptyKernelIvEEvv --------------------------
	.section	.text._ZN3cub17CUB_300001_SM_8006detail11EmptyKernelIvEEvv,"ax",@progbits
	.sectioninfo	@"SHI_REGISTERS=4"
	.align	128
        .global         _ZN3cub17CUB_300001_SM_8006detail11EmptyKernelIvEEvv
        .type           _ZN3cub17CUB_300001_SM_8006detail11EmptyKernelIvEEvv,@function
        .size           _ZN3cub17CUB_300001_SM_8006detail11EmptyKernelIvEEvv,(.L_x_8936 - _ZN3cub17CUB_300001_SM_8006detail11EmptyKernelIvEEvv)
        .other          _ZN3cub17CUB_300001_SM_8006detail11EmptyKernelIvEEvv,@"STO_CUDA_ENTRY STV_DEFAULT"
_ZN3cub17CUB_300001_SM_8006detail11EmptyKernelIvEEvv:
.text._ZN3cub17CUB_300001_SM_8006detail11EmptyKernelIvEEvv:
[----:B------:R-:W-:Y:S02]  /*0000*/  MOV R1, c[0x0][0x28] ;  /* 0x00000a0000017a02 */ /* 0x000fe40000000f00 */
[----:B------:R-:W-:Y:S05]  /*0010*/  EXIT ;  /* 0x000000000000794d */ /* 0x000fea0003800000 */
.L_x_734:
        /* <DEDUP_REMOVED lines=14> */
.L_x_8936:


//--------------------- .text._ZN2at6native55_GLOBAL__N__0955718d_22_SparseCsrTensorMath_cu_868dd54534reduce_sparse_csr_dim1_cuda_kernelIN3c108BFloat16ElNS1_14ReductionMulOpIS4_EEfEEvPT2_PKT_PKT0_SE_lT1_ --------------------------
	.section	.text._ZN2at6native55_GLOBAL__N__0955718d_22_SparseCsrTensorMath_cu_868dd54534reduce_sparse_csr_dim1_cuda_kernelIN3c108BFloat16ElNS1_14ReductionMulOpIS4_EEfEEvPT2_PKT_PKT0_SE_lT1_,"ax",@progbits
	.sectioninfo	@"SHI_REGISTERS=32"
	.align	128
.text._ZN2at6native55_GLOBAL__N__0955718d_22_SparseCsrTensorMath_cu_868dd54534reduce_sparse_csr_dim1_cuda_kernelIN3c108BFloat16ElNS1_14ReductionMulOpIS4_EEfEEvPT2_PKT_PKT0_SE_lT1_:
        .type           _ZN2at6native55_GLOBAL__N__0955718d_22_SparseCsrTensorMath_cu_868dd54534reduce_sparse_csr_dim1_cuda_kernelIN3c108BFloat16ElNS1_14ReductionMulOpIS4_EEfEEvPT2_PKT_PKT0_SE_lT1_,@function
        .size           _ZN2at6native55_GLOBAL__N__0955718d_22_SparseCsrTensorMath_cu_868dd54534reduce_sparse_csr_dim1_cuda_kernelIN3c108BFloat16ElNS1_14ReductionMulOpIS4_EEfEEvPT2_PKT_PKT0_SE_lT1_,(.L_x_8688 - _ZN2at6native55_GLOBAL__N__0955718d_22_SparseCsrTensorMath_cu_868dd54534reduce_sparse_csr_dim1_cuda_kernelIN3c108BFloat16ElNS1_14ReductionMulOpIS4_EEfEEvPT2_PKT_PKT0_SE_lT1_)
        .other          _ZN2at6native55_GLOBAL__N__0955718d_22_SparseCsrTensorMath_cu_868dd54534reduce_sparse_csr_dim1_cuda_kernelIN3c108BFloat16ElNS1_14ReductionMulOpIS4_EEfEEvPT2_PKT_PKT0_SE_lT1_,@"STO_CUDA_ENTRY STV_DEFAULT"
_ZN2at6native55_GLOBAL__N__0955718d_22_SparseCsrTensorMath_cu_868dd54534reduce_sparse_csr_dim1_cuda_kernelIN3c108BFloat16ElNS1_14ReductionMulOpIS4_EEfEEvPT2_PKT_PKT0_SE_lT1_:
[----:B------:R-:W-:Y:S02]  /*0000*/  IMAD.MOV.U32 R1, RZ, RZ, c[0x0][0x28] ;  /* 0x00000a00ff017624 */ /* 0x000fe400078e00ff */
[----:B------:R-:W0:Y:S04]  /*0010*/  S2R R6, SR_CTAID.X ;  /* 0x0000000000067919 */ /* 0x000e280000002500 */
[----:B------:R-:W0:Y:S02]  /*0020*/  S2R R3, SR_TID.X ;  /* 0x0000000000037919 */ /* 0x000e240000002100 */
[----:B0-----:R-:W-:-:S05]  /*0030*/  IMAD R6, R6, c[0x0][0x0], R3 ;  /* 0x0000000006067a24 */ /* 0x001fca00078e0203 */
[----:B------:R-:W-:-:S04]  /*0040*/  ISETP.GE.U32.AND P0, PT, R6, c[0x0][0x180], PT ;  /* 0x0000600006007a0c */ /* 0x000fc80003f06070 */
[----:B------:R-:W-:-:S13]  /*0050*/  ISETP.GE.AND.EX P0, PT, RZ, c[0x0][0x184], PT, P0 ;  /* 0x00006100ff007a0c */ /* 0x000fda0003f06300 */
[----:B------:R-:W-:Y:S05]  /*0060*/  @P0 EXIT ;  /* 0x000000000000094d */ /* 0x000fea0003800000 */
[----:B------:R-:W-:Y:S01]  /*0070*/  IMAD.SHL.U32 R0, R6, 0x8, RZ ;  /* 0x0000000806007824 */ /* 0x000fe200078e00ff */
[----:B------:R-:W-:Y:S01]  /*0080*/  SHF.R.U32.HI R6, RZ, 0x1d, R6 ;  /* 0x0000001dff067819 */ /* 0x000fe20000011606 */
[----:B------:R-:W-:-:S03]  /*0090*/  ULDC.64 UR4, c[0x0][0x118] ;  /* 0x0000460000047ab9 */ /* 0x000fc60000000a00 */
[----:B------:R-:W-:-:S04]  /*00a0*/  IADD3 R8, P0, R0, c[0x0][0x170], RZ ;  /* 0x00005c0000087a10 */ /* 0x000fc80007f1e0ff */
[----:B------:R-:W-:-:S05]  /*00b0*/  IADD3.X R9, R6, c[0x0][0x174], RZ, P0, !PT ;  /* 0x00005d0006097a10 */ /* 0x000fca00007fe4ff */
[----:B------:R-:W2:Y:S04]  /*00c0*/  LDG.E.64 R2, [R8.64+0x8] ;  /* 0x0000080408027981 */ /* 0x000ea8000c1e1b00 */
[----:B------:R-:W2:Y:S02]  /*00d0*/  LDG.E.64 R4, [R8.64] ;  /* 0x0000000408047981 */ /* 0x000ea4000c1e1b00 */
[----:B--2---:R-:W-:-:S04]  /*00e0*/  ISETP.NE.U32.AND P0, PT, R2, R4, PT ;  /* 0x000000040200720c */ /* 0x004fc80003f05070 */
[----:B------:R-:W-:-:S13]  /*00f0*/  ISETP.NE.AND.EX P0, PT, R3, R5, PT, P0 ;  /* 0x000000050300720c */ /* 0x000fda0003f05300 */
[----:B------:R-:W-:Y:S05]  /*0100*/  @!P0 EXIT ;  /* 0x000000000000894d */ /* 0x000fea0003800000 */
[----:B------:R-:W-:Y:S01]  /*0110*/  ISETP.GT.U32.AND P0, PT, R2, R4, PT ;  /* 0x000000040200720c */ /* 0x000fe20003f04070 */
[----:B------:R-:W-:Y:S01]  /*0120*/  BSSY B0, `(.L_x_735) ;  /* 0x0000134000007945 */ /* 0x000fe20003800000 */
[----:B------:R-:W-:Y:S02]  /*0130*/  IMAD.MOV.U32 R8, RZ, RZ, 0x3f800000 ;  /* 0x3f800000ff087424 */ /* 0x000fe400078e00ff */
[----:B------:R-:W-:-:S13]  /*0140*/  ISETP.GT.AND.EX P0, PT, R3, R5, PT, P0 ;  /* 0x000000050300720c */ /* 0x000fda0003f04300 */
[----:B------:R-:W-:Y:S05]  /*0150*/  @!P0 BRA `(.L_x_736) ;  /* 0x0000130000008947 */ /* 0x000fea0003800000 */
[----:B------:R-:W-:Y:S01]  /*0160*/  IMAD.IADD R10, R2, 0x1, -R4 ;  /* 0x00000001020a7824 */ /* 0x000fe200078e0a04 */
[----:B------:R-:W-:Y:S01]  /*0170*/  LOP3.LUT R7, RZ, R4, RZ, 0x33, !PT ;  /* 0x00000004ff077212 */ /* 0x000fe200078e33ff */
[----:B------:R-:W-:Y:S01]  /*0180*/  BSSY B1, `(.L_x_737) ;  /* 0x0000025000017945 */ /* 0x000fe20003800000 */
[----:B------:R-:W-:Y:S02]  /*0190*/  LOP3.LUT R9, RZ, R5, RZ, 0x33, !PT ;  /* 0x00000005ff097212 */ /* 0x000fe400078e33ff */
[----:B------:R-:W-:Y:S02]  /*01a0*/  LOP3.LUT R10, R10, 0x3, RZ, 0xc0, !PT ;  /* 0x000000030a0a7812 */ /* 0x000fe400078ec0ff */
[----:B------:R-:W-:Y:S02]  /*01b0*/  IADD3 R7, P2, R2, R7, RZ ;  /* 0x0000000702077210 */ /* 0x000fe40007f5e0ff */
[----:B------:R-:W-:Y:S02]  /*01c0*/  ISETP.NE.U32.AND P1, PT, R10, RZ, PT ;  /* 0x000000ff0a00720c */ /* 0x000fe40003f25070 */
[----:B------:R-:W-:Y:S01]  /*01d0*/  ISETP.GE.U32.AND P0, PT, R7, 0x3, PT ;  /* 0x000000030700780c */ /* 0x000fe20003f06070 */
[----:B------:R-:W-:Y:S01]  /*01e0*/  IMAD.X R7, R3, 0x1, R9, P2 ;  /* 0x0000000103077824 */ /* 0x000fe200010e0609 */
[----:B------:R-:W-:Y:S01]  /*01f0*/  ISETP.NE.AND.EX P1, PT, RZ, RZ, PT, P1 ;  /* 0x000000ffff00720c */ /* 0x000fe20003f25310 */
[----:B------:R-:W-:-:S03]  /*0200*/  IMAD.MOV.U32 R9, RZ, RZ, R5 ;  /* 0x000000ffff097224 */ /* 0x000fc600078e0005 */
[----:B------:R-:W-:Y:S01]  /*0210*/  ISETP.GE.U32.AND.EX P0, PT, R7, RZ, PT, P0 ;  /* 0x000000ff0700720c */ /* 0x000fe20003f06100 */
[----:B------:R-:W-:-:S08]  /*0220*/  IMAD.MOV.U32 R7, RZ, RZ, R4 ;  /* 0x000000ffff077224 */ /* 0x000fd000078e0004 */
[----:B------:R-:W-:Y:S05]  /*0230*/  @!P1 BRA `(.L_x_738) ;  /* 0x0000019000009947 */ /* 0x000fea0003800000 */
[----:B------:R-:W-:Y:S01]  /*0240*/  IADD3 R10, P2, RZ, -R10, RZ ;  /* 0x8000000aff0a7210 */ /* 0x000fe20007f5e0ff */
[----:B------:R-:W-:Y:S01]  /*0250*/  IMAD.MOV.U32 R7, RZ, RZ, R4 ;  /* 0x000000ffff077224 */ /* 0x000fe200078e0004 */
[C---:B------:R-:W-:Y:S01]  /*0260*/  LEA R12, P1, R4.reuse, c[0x0][0x168], 0x1 ;  /* 0x00005a00040c7a11 */ /* 0x040fe200078208ff */
[--C-:B------:R-:W-:Y:S02]  /*0270*/  IMAD.MOV.U32 R9, RZ, RZ, R5.reuse ;  /* 0x000000ffff097224 */ /* 0x100fe400078e0005 */
[----:B------:R-:W-:Y:S01]  /*0280*/  IMAD.X R11, RZ, RZ, -0x1, P2 ;  /* 0xffffffffff0b7424 */ /* 0x000fe200010e06ff */
[----:B------:R-:W-:-:S03]  /*0290*/  LEA.HI.X R13, R4, c[0x0][0x16c], R5, 0x1, P1 ;  /* 0x00005b00040d7a11 */ /* 0x000fc600008f0c05 */
.L_x_739:
[----:B------:R-:W-:Y:S02]  /*02a0*/  IMAD.MOV.U32 R4, RZ, RZ, R12 ;  /* 0x000000ffff047224 */ /* 0x000fe400078e000c */
[----:B------:R-:W-:-:S05]  /*02b0*/  IMAD.MOV.U32 R5, RZ, RZ, R13 ;  /* 0x000000ffff057224 */ /* 0x000fca00078e000d */
[----:B------:R-:W2:Y:S01]  /*02c0*/  LDG.E.U16 R4, [R4.64] ;  /* 0x0000000404047981 */ /* 0x000ea2000c1e1500 */
[----:B------:R-:W-:Y:S02]  /*02d0*/  IADD3 R10, P1, R10, 0x1, RZ ;  /* 0x000000010a0a7810 */ /* 0x000fe40007f3e0ff */
[----:B------:R-:W-:Y:S02]  /*02e0*/  IADD3 R7, P2, R7, 0x1, RZ ;  /* 0x0000000107077810 */ /* 0x000fe40007f5e0ff */
[----:B------:R-:W-:Y:S01]  /*02f0*/  IADD3 R12, P3, R12, 0x2, RZ ;  /* 0x000000020c0c7810 */ /* 0x000fe20007f7e0ff */
[----:B------:R-:W-:Y:S01]  /*0300*/  IMAD.X R11, RZ, RZ, R11, P1 ;  /* 0x000000ffff0b7224 */ /* 0x000fe200008e060b */
[----:B------:R-:W-:Y:S01]  /*0310*/  ISETP.NE.U32.AND P1, PT, R10, RZ, PT ;  /* 0x000000ff0a00720c */ /* 0x000fe20003f25070 */
[----:B------:R-:W-:Y:S02]  /*0320*/  IMAD.X R9, RZ, RZ, R9, P2 ;  /* 0x000000ffff097224 */ /* 0x000fe400010e0609 */
[----:B------:R-:W-:Y:S01]  /*0330*/  IMAD.X R13, RZ, RZ, R13, P3 ;  /* 0x000000ffff0d7224 */ /* 0x000fe200018e060d */
[----:B------:R-:W-:-:S02]  /*0340*/  ISETP.NE.AND.EX P1, PT, R11, RZ, PT, P1 ;  /* 0x000000ff0b00720c */ /* 0x000fc40003f25310 */
[----:B--2---:R-:W-:-:S04]  /*0350*/  PRMT R5, RZ, 0x5410, R4 ;  /* 0x00005410ff057816 */ /* 0x004fc80000000004 */
[----:B------:R-:W-:-:S04]  /*0360*/  F2FP.BF16.PACK_AB R8, R5, R8 ;  /* 0x000000080508723e */ /* 0x000fc800000010ff */
[--C-:B------:R-:W-:Y:S02]  /*0370*/  PRMT R4, RZ, 0x5410, R8.reuse ;  /* 0x00005410ff047816 */ /* 0x100fe40000000008 */
[----:B------:R-:W-:-:S05]  /*0380*/  PRMT R8, RZ, 0x7610, R8 ;  /* 0x00007610ff087816 */ /* 0x000fca0000000008 */
[----:B------:R-:W-:-:S05]  /*0390*/  FMUL.FTZ R8, R4, R8 ;  /* 0x0000000804087220 */ /* 0x000fca0000410000 */
[----:B------:R-:W-:-:S04]  /*03a0*/  F2FP.BF16.PACK_AB R8, RZ, R8 ;  /* 0x00000008ff08723e */ /* 0x000fc800000010ff */
[----:B------:R-:W-:Y:S01]  /*03b0*/  PRMT R8, RZ, 0x5410, R8 ;  /* 0x00005410ff087816 */ /* 0x000fe20000000008 */
[----:B------:R-:W-:Y:S05]  /*03c0*/  @P1 BRA `(.L_x_739) ;  /* 0xfffffed000001947 */ /* 0x000fea000383ffff */
.L_x_738:
[----:B------:R-:W-:Y:S05]  /*03d0*/  BSYNC B1 ;  /* 0x0000000000017941 */ /* 0x000fea0003800000 */
.L_x_737:
[----:B------:R-:W-:Y:S05]  /*03e0*/  @!P0 BRA `(.L_x_736) ;  /* 0x0000107000008947 */ /* 0x000fea0003800000 */
[----:B------:R-:W-:Y:S01]  /*03f0*/  IADD3 R5, P2, R2, -R7, RZ ;  /* 0x8000000702057210 */ /* 0x000fe20007f5e0ff */
[----:B------:R-:W-:Y:S01]  /*0400*/  BSSY B1, `(.L_x_740) ;  /* 0x0000094000017945 */ /* 0x000fe20003800000 */
[----:B------:R-:W-:Y:S02]  /*0410*/  LEA R4, P0, R7, c[0x0][0x168], 0x1 ;  /* 0x00005a0007047a11 */ /* 0x000fe400078008ff */
[----:B------:R-:W-:Y:S01]  /*0420*/  ISETP.GT.U32.AND P1, PT, R5, 0xc, PT ;  /* 0x0000000c0500780c */ /* 0x000fe20003f24070 */
[--C-:B------:R-:W-:Y:S01]  /*0430*/  IMAD.X R5, R3, 0x1, ~R9.reuse, P2 ;  /* 0x0000000103057824 */ /* 0x100fe200010e0e09 */
[----:B------:R-:W-:Y:S02]  /*0440*/  IADD3 R4, P2, R4, 0x4, RZ ;  /* 0x0000000404047810 */ /* 0x000fe40007f5e0ff */
[----:B------:R-:W-:Y:S02]  /*0450*/  LEA.HI.X R10, R7, c[0x0][0x16c], R9, 0x1, P0 ;  /* 0x00005b00070a7a11 */ /* 0x000fe400000f0c09 */
[----:B------:R-:W-:-:S02]  /*0460*/  ISETP.GT.AND.EX P1, PT, R5, RZ, PT, P1 ;  /* 0x000000ff0500720c */ /* 0x000fc40003f24310 */
[----:B------:R-:W-:Y:S01]  /*0470*/  PLOP3.LUT P0, PT, PT, PT, PT, 0x80, 0x0 ;  /* 0x000000000000781c */ /* 0x000fe20003f0f070 */
[----:B------:R-:W-:-:S10]  /*0480*/  IMAD.X R5, RZ, RZ, R10, P2 ;  /* 0x000000ffff057224 */ /* 0x000fd400010e060a */
[----:B------:R-:W-:Y:S05]  /*0490*/  @!P1 BRA `(.L_x_741) ;  /* 0x000008a000009947 */ /* 0x000fea0003800000 */
[----:B------:R-:W-:Y:S02]  /*04a0*/  IADD3 R12, P1, R2, -0xc, RZ ;  /* 0xfffffff4020c7810 */ /* 0x000fe40007f3e0ff */
[----:B------:R-:W-:Y:S02]  /*04b0*/  PLOP3.LUT P0, PT, PT, PT, PT, 0x8, 0x0 ;  /* 0x000000000000781c */ /* 0x000fe40003f0e170 */
[----:B------:R-:W-:Y:S02]  /*04c0*/  IADD3.X R10, R3, -0x1, RZ, P1, !PT ;  /* 0xffffffff030a7810 */ /* 0x000fe40000ffe4ff */
.L_x_742:
[----:B------:R-:W2:Y:S04]  /*04d0*/  LDG.E.U16 R26, [R4.64+-0x4] ;  /* 0xfffffc04041a7981 */ /* 0x000ea8000c1e1500 */
[----:B------:R-:W3:Y:S04]  /*04e0*/  LDG.E.U16 R25, [R4.64+-0x2] ;  /* 0xfffffe0404197981 */ /* 0x000ee8000c1e1500 */
[----:B------:R-:W4:Y:S04]  /*04f0*/  LDG.E.U16 R24, [R4.64] ;  /* 0x0000000404187981 */ /* 0x000f28000c1e1500 */
[----:B------:R-:W5:Y:S04]  /*0500*/  LDG.E.U16 R23, [R4.64+0x2] ;  /* 0x0000020404177981 */ /* 0x000f68000c1e1500 */
[----:B------:R-:W3:Y:S04]  /*0510*/  LDG.E.U16 R22, [R4.64+0x4] ;  /* 0x0000040404167981 */ /* 0x000ee8000c1e1500 */
[----:B------:R-:W5:Y:S04]  /*0520*/  LDG.E.U16 R21, [R4.64+0x6] ;  /* 0x0000060404157981 */ /* 0x000f68000c1e1500 */
        /* <DEDUP_REMOVED lines=8> */
[----:B------:R0:W5:Y:S01]  /*05b0*/  LDG.E.U16 R11, [R4.64+0x18] ;  /* 0x00001804040b7981 */ /* 0x000162000c1e1500 */
[----:B--2---:R-:W-:-:S04]  /*05c0*/  PRMT R27, RZ, 0x5410, R26 ;  /* 0x00005410ff1b7816 */ /* 0x004fc8000000001a */
[----:B------:R-:W-:-:S04]  /*05d0*/  F2FP.BF16.PACK_AB R27, R27, R8 ;  /* 0x000000081b1b723e */ /* 0x000fc800000010ff */
[--C-:B------:R-:W-:Y:S02]  /*05e0*/  PRMT R29, RZ, 0x5410, R27.reuse ;  /* 0x00005410ff1d7816 */ /* 0x100fe4000000001b */
[----:B------:R-:W-:-:S05]  /*05f0*/  PRMT R8, RZ, 0x7610, R27 ;  /* 0x00007610ff087816 */ /* 0x000fca000000001b */
[----:B------:R-:W-:Y:S01]  /*0600*/  FMUL.FTZ R26, R29, R8 ;  /* 0x000000081d1a7220 */ /* 0x000fe20000410000 */
[----:B---3--:R-:W-:Y:S01]  /*0610*/  PRMT R25, RZ, 0x5410, R25 ;  /* 0x00005410ff197816 */ /* 0x008fe20000000019 */
[----:B------:R0:W2:Y:S01]  /*0620*/  LDG.E.U16 R8, [R4.64+0x1a] ;  /* 0x00001a0404087981 */ /* 0x0000a2000c1e1500 */
[----:B----4-:R-:W-:Y:S02]  /*0630*/  PRMT R24, RZ, 0x5410, R24 ;  /* 0x00005410ff187816 */ /* 0x010fe40000000018 */
[----:B------:R-:W-:Y:S02]  /*0640*/  F2FP.BF16.PACK_AB R26, RZ, R26 ;  /* 0x0000001aff1a723e */ /* 0x000fe400000010ff */
[----:B-----5:R-:W-:Y:S02]  /*0650*/  PRMT R23, RZ, 0x5410, R23 ;  /* 0x00005410ff177816 */ /* 0x020fe40000000017 */
[----:B------:R-:W-:Y:S02]  /*0660*/  PRMT R26, RZ, 0x5410, R26 ;  /* 0x00005410ff1a7816 */ /* 0x000fe4000000001a */
[----:B------:R-:W-:-:S02]  /*0670*/  PRMT R22, RZ, 0x5410, R22 ;  /* 0x00005410ff167816 */ /* 0x000fc40000000016 */
[----:B------:R-:W-:Y:S02]  /*0680*/  F2FP.BF16.PACK_AB R26, R25, R26 ;  /* 0x0000001a191a723e */ /* 0x000fe400000010ff */
[----:B------:R-:W-:Y:S02]  /*0690*/  PRMT R21, RZ, 0x5410, R21 ;  /* 0x00005410ff157816 */ /* 0x000fe40000000015 */
[--C-:B------:R-:W-:Y:S02]  /*06a0*/  PRMT R25, RZ, 0x5410, R26.reuse ;  /* 0x00005410ff197816 */ /* 0x100fe4000000001a */
[----:B------:R-:W-:Y:S02]  /*06b0*/  PRMT R26, RZ, 0x7610, R26 ;  /* 0x00007610ff1a7816 */ /* 0x000fe4000000001a */
[----:B------:R-:W-:Y:S02]  /*06c0*/  PRMT R20, RZ, 0x5410, R20 ;  /* 0x00005410ff147816 */ /* 0x000fe40000000014 */
[----:B------:R-:W-:Y:S01]  /*06d0*/  PRMT R19, RZ, 0x5410, R19 ;  /* 0x00005410ff137816 */ /* 0x000fe20000000013 */
[----:B------:R-:W-:Y:S01]  /*06e0*/  FMUL.FTZ R25, R25, R26 ;  /* 0x0000001a19197220 */ /* 0x000fe20000410000 */
[----:B------:R-:W-:-:S02]  /*06f0*/  PRMT R18, RZ, 0x5410, R18 ;  /* 0x00005410ff127816 */ /* 0x000fc40000000012 */
[----:B------:R-:W-:Y:S02]  /*0700*/  PRMT R17, RZ, 0x5410, R17 ;  /* 0x00005410ff117816 */ /* 0x000fe40000000011 */
[----:B------:R-:W-:Y:S02]  /*0710*/  F2FP.BF16.PACK_AB R25, RZ, R25 ;  /* 0x00000019ff19723e */ /* 0x000fe400000010ff */
[----:B------:R-:W-:Y:S02]  /*0720*/  PRMT R16, RZ, 0x5410, R16 ;  /* 0x00005410ff107816 */ /* 0x000fe40000000010 */
[----:B------:R-:W-:Y:S02]  /*0730*/  PRMT R25, RZ, 0x5410, R25 ;  /* 0x00005410ff197816 */ /* 0x000fe40000000019 */
[----:B------:R-:W-:Y:S02]  /*0740*/  PRMT R15, RZ, 0x5410, R15 ;  /* 0x00005410ff0f7816 */ /* 0x000fe4000000000f */
[----:B------:R-:W-:-:S02]  /*0750*/  F2FP.BF16.PACK_AB R25, R24, R25 ;  /* 0x000000191819723e */ /* 0x000fc400000010ff */
[----:B------:R-:W-:Y:S02]  /*0760*/  PRMT R14, RZ, 0x5410, R14 ;  /* 0x00005410ff0e7816 */ /* 0x000fe4000000000e */
[--C-:B------:R-:W-:Y:S02]  /*0770*/  PRMT R24, RZ, 0x5410, R25.reuse ;  /* 0x00005410ff187816 */ /* 0x100fe40000000019 */
[----:B------:R-:W-:Y:S02]  /*0780*/  PRMT R25, RZ, 0x7610, R25 ;  /* 0x00007610ff197816 */ /* 0x000fe40000000019 */
[----:B------:R-:W-:Y:S02]  /*0790*/  PRMT R13, RZ, 0x5410, R13 ;  /* 0x00005410ff0d7816 */ /* 0x000fe4000000000d */
[----:B------:R-:W-:Y:S01]  /*07a0*/  IADD3 R7, P1, R7, 0x10, RZ ;  /* 0x0000001007077810 */ /* 0x000fe20007f3e0ff */
[----:B------:R-:W-:Y:S01]  /*07b0*/  FMUL.FTZ R24, R24, R25 ;  /* 0x0000001918187220 */ /* 0x000fe20000410000 */
[----:B0-----:R-:W-:-:S03]  /*07c0*/  IADD3 R4, P2, R4, 0x20, RZ ;  /* 0x0000002004047810 */ /* 0x001fc60007f5e0ff */
[----:B------:R-:W-:Y:S01]  /*07d0*/  IMAD.X R9, RZ, RZ, R9, P1 ;  /* 0x000000ffff097224 */ /* 0x000fe200008e0609 */
[----:B------:R-:W-:Y:S01]  /*07e0*/  F2FP.BF16.PACK_AB R24, RZ, R24 ;  /* 0x00000018ff18723e */ /* 0x000fe200000010ff */
[----:B------:R-:W-:Y:S01]  /*07f0*/  IMAD.X R5, RZ, RZ, R5, P2 ;  /* 0x000000ffff057224 */ /* 0x000fe200010e0605 */
[----:B------:R-:W-:Y:S02]  /*0800*/  ISETP.GE.U32.AND P1, PT, R7, R12, PT ;  /* 0x0000000c0700720c */ /* 0x000fe40003f26070 */
[----:B------:R-:W-:Y:S02]  /*0810*/  PRMT R24, RZ, 0x5410, R24 ;  /* 0x00005410ff187816 */ /* 0x000fe40000000018 */
[----:B------:R-:W-:Y:S02]  /*0820*/  ISETP.GE.AND.EX P1, PT, R9, R10, PT, P1 ;  /* 0x0000000a0900720c */ /* 0x000fe40003f26310 */
[----:B------:R-:W-:-:S04]  /*0830*/  F2FP.BF16.PACK_AB R24, R23, R24 ;  /* 0x000000181718723e */ /* 0x000fc800000010ff */
[--C-:B------:R-:W-:Y:S02]  /*0840*/  PRMT R23, RZ, 0x5410, R24.reuse ;  /* 0x00005410ff177816 */ /* 0x100fe40000000018 */
[----:B------:R-:W-:-:S05]  /*0850*/  PRMT R24, RZ, 0x7610, R24 ;  /* 0x00007610ff187816 */ /* 0x000fca0000000018 */
[----:B------:R-:W-:-:S05]  /*0860*/  FMUL.FTZ R23, R23, R24 ;  /* 0x0000001817177220 */ /* 0x000fca0000410000 */
[----:B------:R-:W-:-:S04]  /*0870*/  F2FP.BF16.PACK_AB R23, RZ, R23 ;  /* 0x00000017ff17723e */ /* 0x000fc800000010ff */
[----:B------:R-:W-:-:S04]  /*0880*/  PRMT R23, RZ, 0x5410, R23 ;  /* 0x00005410ff177816 */ /* 0x000fc80000000017 */
        /* <DEDUP_REMOVED lines=54> */
[----:B------:R-:W-:Y:S02]  /*0bf0*/  F2FP.BF16.PACK_AB R14, R13, R14 ;  /* 0x0000000e0d0e723e */ /* 0x000fe400000010ff */
[----:B--2---:R-:W-:Y:S02]  /*0c00*/  PRMT R8, RZ, 0x5410, R8 ;  /* 0x00005410ff087816 */ /* 0x004fe40000000008 */
[--C-:B------:R-:W-:Y:S02]  /*0c10*/  PRMT R13, RZ, 0x5410, R14.reuse ;  /* 0x00005410ff0d7816 */ /* 0x100fe4000000000e */
[----:B------:R-:W-:-:S05]  /*0c20*/  PRMT R14, RZ, 0x7610, R14 ;  /* 0x00007610ff0e7816 */ /* 0x000fca000000000e */
[----:B------:R-:W-:Y:S01]  /*0c30*/  FMUL.FTZ R13, R13, R14 ;  /* 0x0000000e0d0d7220 */ /* 0x000fe20000410000 */
[----:B------:R-:W-:-:S04]  /*0c40*/  PRMT R14, RZ, 0x5410, R11 ;  /* 0x00005410ff0e7816 */ /* 0x000fc8000000000b */
        /* <DEDUP_REMOVED lines=13> */
[----:B------:R-:W-:Y:S01]  /*0d20*/  PRMT R8, RZ, 0x5410, R8 ;  /* 0x00005410ff087816 */ /* 0x000fe20000000008 */
[----:B------:R-:W-:Y:S05]  /*0d30*/  @!P1 BRA `(.L_x_742) ;  /* 0xfffff79000009947 */ /* 0x000fea000383ffff */
.L_x_741:
[----:B------:R-:W-:Y:S05]  /*0d40*/  BSYNC B1 ;  /* 0x0000000000017941 */ /* 0x000fea0003800000 */
.L_x_740:
[----:B------:R-:W-:Y:S01]  /*0d50*/  IADD3 R10, P2, R2, -R7, RZ ;  /* 0x80000007020a7210 */ /* 0x000fe20007f5e0ff */
[----:B------:R-:W-:Y:S03]  /*0d60*/  BSSY B1, `(.L_x_743) ;  /* 0x000004b000017945 */ /* 0x000fe60003800000 */
[----:B------:R-:W-:Y:S01]  /*0d70*/  ISETP.GT.U32.AND P1, PT, R10, 0x4, PT ;  /* 0x000000040a00780c */ /* 0x000fe20003f24070 */
[----:B------:R-:W-:-:S05]  /*0d80*/  IMAD.X R10, R3, 0x1, ~R9, P2 ;  /* 0x00000001030a7824 */ /* 0x000fca00010e0e09 */
[----:B------:R-:W-:-:S13]  /*0d90*/  ISETP.GT.AND.EX P1, PT, R10, RZ, PT, P1 ;  /* 0x000000ff0a00720c */ /* 0x000fda0003f24310 */
[----:B------:R-:W-:Y:S05]  /*0da0*/  @!P1 BRA `(.L_x_744) ;  /* 0x0000046000009947 */ /* 0x000fea0003800000 */
[----:B------:R0:W2:Y:S04]  /*0db0*/  LDG.E.U16 R16, [R4.64+-0x4] ;  /* 0xfffffc0404107981 */ /* 0x0000a8000c1e1500 */
[----:B------:R0:W3:Y:S04]  /*0dc0*/  LDG.E.U16 R18, [R4.64+-0x2] ;  /* 0xfffffe0404127981 */ /* 0x0000e8000c1e1500 */
[----:B------:R0:W4:Y:S04]  /*0dd0*/  LDG.E.U16 R15, [R4.64] ;  /* 0x00000004040f7981 */ /* 0x000128000c1e1500 */
[----:B------:R0:W5:Y:S04]  /*0de0*/  LDG.E.U16 R14, [R4.64+0x2] ;  /* 0x00000204040e7981 */ /* 0x000168000c1e1500 */
[----:B------:R0:W5:Y:S04]  /*0df0*/  LDG.E.U16 R13, [R4.64+0x4] ;  /* 0x00000404040d7981 */ /* 0x000168000c1e1500 */
[----:B------:R0:W5:Y:S04]  /*0e00*/  LDG.E.U16 R12, [R4.64+0x6] ;  /* 0x00000604040c7981 */ /* 0x000168000c1e1500 */
[----:B------:R0:W5:Y:S04]  /*0e10*/  LDG.E.U16 R11, [R4.64+0x8] ;  /* 0x00000804040b7981 */ /* 0x000168000c1e1500 */
[----:B------:R0:W5:Y:S01]  /*0e20*/  LDG.E.U16 R10, [R4.64+0xa] ;  /* 0x00000a04040a7981 */ /* 0x000162000c1e1500 */
[----:B------:R-:W-:-:S02]  /*0e30*/  F2FP.BF16.PACK_AB R8, RZ, R8 ;  /* 0x00000008ff08723e */ /* 0x000fc400000010ff */
[----:B------:R-:W-:Y:S02]  /*0e40*/  IADD3 R7, P2, R7, 0x8, RZ ;  /* 0x0000000807077810 */ /* 0x000fe40007f5e0ff */
[----:B------:R-:W-:Y:S02]  /*0e50*/  PRMT R8, RZ, 0x5410, R8 ;  /* 0x00005410ff087816 */ /* 0x000fe40000000008 */
[----:B------:R-:W-:Y:S01]  /*0e60*/  PLOP3.LUT P0, PT, PT, PT, PT, 0x8, 0x0 ;  /* 0x000000000000781c */ /* 0x000fe20003f0e170 */
[----:B------:R-:W-:Y:S01]  /*0e70*/  IMAD.X R9, RZ, RZ, R9, P2 ;  /* 0x000000ffff097224 */ /* 0x000fe200010e0609 */
[----:B0-----:R-:W-:-:S05]  /*0e80*/  IADD3 R4, P1, R4, 0x10, RZ ;  /* 0x0000001004047810 */ /* 0x001fca0007f3e0ff */
[----:B------:R-:W-:Y:S01]  /*0e90*/  IMAD.X R5, RZ, RZ, R5, P1 ;  /* 0x000000ffff057224 */ /* 0x000fe200008e0605 */
[----:B--2---:R-:W-:-:S04]  /*0ea0*/  PRMT R16, RZ, 0x5410, R16 ;  /* 0x00005410ff107816 */ /* 0x004fc80000000010 */
[----:B------:R-:W-:-:S04]  /*0eb0*/  F2FP.BF16.PACK_AB R16, RZ, R16 ;  /* 0x00000010ff10723e */ /* 0x000fc800000010ff */
[----:B------:R-:W-:Y:S02]  /*0ec0*/  PRMT R17, RZ, 0x5410, R16 ;  /* 0x00005410ff117816 */ /* 0x000fe40000000010 */
[----:B----4-:R-:W-:-:S03]  /*0ed0*/  PRMT R15, RZ, 0x5410, R15 ;  /* 0x00005410ff0f7816 */ /* 0x010fc6000000000f */
[----:B------:R-:W-:Y:S01]  /*0ee0*/  FMUL.FTZ R8, R8, R17 ;  /* 0x0000001108087220 */ /* 0x000fe20000410000 */
[----:B---3--:R-:W-:Y:S02]  /*0ef0*/  PRMT R17, RZ, 0x5410, R18 ;  /* 0x00005410ff117816 */ /* 0x008fe40000000012 */
[----:B-----5:R-:W-:Y:S02]  /*0f00*/  PRMT R13, RZ, 0x5410, R13 ;  /* 0x00005410ff0d7816 */ /* 0x020fe4000000000d */
[----:B------:R-:W-:-:S04]  /*0f10*/  F2FP.BF16.PACK_AB R8, RZ, R8 ;  /* 0x00000008ff08723e */ /* 0x000fc800000010ff */
[----:B------:R-:W-:Y:S02]  /*0f20*/  PRMT R8, RZ, 0x5410, R8 ;  /* 0x00005410ff087816 */ /* 0x000fe40000000008 */
[----:B------:R-:W-:Y:S02]  /*0f30*/  PRMT R11, RZ, 0x5410, R11 ;  /* 0x00005410ff0b7816 */ /* 0x000fe4000000000b */
        /* <DEDUP_REMOVED lines=44> */
[----:B------:R-:W-:Y:S02]  /*1200*/  PRMT R8, RZ, 0x5410, R8 ;  /* 0x00005410ff087816 */ /* 0x000fe40000000008 */
.L_x_744:
[----:B------:R-:W-:Y:S05]  /*1210*/  BSYNC B1 ;  /* 0x0000000000017941 */ /* 0x000fea0003800000 */
.L_x_743:
[----:B------:R-:W-:-:S04]  /*1220*/  ISETP.LT.U32.AND P1, PT, R7, R2, PT ;  /* 0x000000020700720c */ /* 0x000fc80003f21070 */
[----:B------:R-:W-:-:S13]  /*1230*/  ISETP.LT.OR.EX P0, PT, R9, R3, P0, P1 ;  /* 0x000000030900720c */ /* 0x000fda0000701710 */
[----:B------:R-:W-:Y:S05]  /*1240*/  @!P0 BRA `(.L_x_736) ;  /* 0x0000021000008947 */ /* 0x000fea0003800000 */
[----:B------:R0:W2:Y:S04]  /*1250*/  LDG.E.U16 R2, [R4.64+-0x4] ;  /* 0xfffffc0404027981 */ /* 0x0000a8000c1e1500 */
[----:B------:R0:W3:Y:S04]  /*1260*/  LDG.E.U16 R3, [R4.64+-0x2] ;  /* 0xfffffe0404037981 */ /* 0x0000e8000c1e1500 */
[----:B------:R0:W4:Y:S04]  /*1270*/  LDG.E.U16 R7, [R4.64] ;  /* 0x0000000404077981 */ /* 0x000128000c1e1500 */
[----:B------:R0:W5:Y:S01]  /*1280*/  LDG.E.U16 R9, [R4.64+0x2] ;  /* 0x0000020404097981 */ /* 0x000162000c1e1500 */
[----:B------:R-:W-:-:S04]  /*1290*/  F2FP.BF16.PACK_AB R8, RZ, R8 ;  /* 0x00000008ff08723e */ /* 0x000fc800000010ff */
[----:B0-----:R-:W-:Y:S02]  /*12a0*/  PRMT R5, RZ, 0x5410, R8 ;  /* 0x00005410ff057816 */ /* 0x001fe40000000008 */
[----:B--2---:R-:W-:-:S04]  /*12b0*/  PRMT R2, RZ, 0x5410, R2 ;  /* 0x00005410ff027816 */ /* 0x004fc80000000002 */
[----:B------:R-:W-:Y:S02]  /*12c0*/  F2FP.BF16.PACK_AB R2, RZ, R2 ;  /* 0x00000002ff02723e */ /* 0x000fe400000010ff */
[----:B---3--:R-:W-:Y:S02]  /*12d0*/  PRMT R3, RZ, 0x5410, R3 ;  /* 0x00005410ff037816 */ /* 0x008fe40000000003 */
[----:B------:R-:W-:Y:S02]  /*12e0*/  PRMT R2, RZ, 0x5410, R2 ;  /* 0x00005410ff027816 */ /* 0x000fe40000000002 */
[----:B----4-:R-:W-:Y:S02]  /*12f0*/  PRMT R7, RZ, 0x5410, R7 ;  /* 0x00005410ff077816 */ /* 0x010fe40000000007 */
[----:B-----5:R-:W-:Y:S01]  /*1300*/  PRMT R9, RZ, 0x5410, R9 ;  /* 0x00005410ff097816 */ /* 0x020fe20000000009 */
        /* <DEDUP_REMOVED lines=21> */
.L_x_736:
[----:B------:R-:W-:Y:S05]  /*1460*/  BSYNC B0 ;  /* 0x0000000000007941 */ /* 0x000fea0003800000 */
.L_x_735:
[----:B------:R-:W-:-:S04]  /*1470*/  IADD3 R2, P0, R0, c[0x0][0x178], RZ ;  /* 0x00005e0000027a10 */ /* 0x000fc80007f1e0ff */
[----:B------:R-:W-:-:S06]  /*1480*/  IADD3.X R3, R6, c[0x0][0x17c], RZ, P0, !PT ;  /* 0x00005f0006037a10 */ /* 0x000fcc00007fe4ff */
[----:B------:R-:W2:Y:S02]  /*1490*/  LDG.E.64 R2, [R2.64] ;  /* 0x0000000402027981 */ /* 0x000ea4000c1e1b00 */
[----:B--2---:R-:W-:-:S04]  /*14a0*/  LEA R4, P0, R2, c[0x0][0x160], 0x2 ;  /* 0x0000580002047a11 */ /* 0x004fc800078010ff */
[----:B------:R-:W-:-:S05]  /*14b0*/  LEA.HI.X R5, R2, c[0x0][0x164], R3, 0x2, P0 ;  /* 0x0000590002057a11 */ /* 0x000fca00000f1403 */
[----:B------:R-:W-:Y:S01]  /*14c0*/  STG.E [R4.64], R8 ;  /* 0x0000000804007986 */ /* 0x000fe2000c101904 */
[----:B------:R-:W-:Y:S05]  /*14d0*/  EXIT ;  /* 0x000000000000794d */ /* 0x000fea0003800000 */
.L_x_745:
        /* <DEDUP_REMOVED lines=10> */
.L_x_8688:


//--------------------- .text._ZN2at6native55_GLOBAL__N__0955718d_22_SparseCsrTensorMath_cu_868dd54534reduce_sparse_csr_dim1_cuda_kernelIN3c108BFloat16EiNS1_14ReductionMulOpIS4_EEfEEvPT2_PKT_PKT0_SE_lT1_ --------------------------
	.section	.text._ZN2at6native55_GLOBAL__N__0955718d_22_SparseCsrTensorMath_cu_868dd54534reduce_sparse_csr_dim1_cuda_kernelIN3c108BFloat16EiNS1_14ReductionMulOpIS4_EEfEEvPT2_PKT_PKT0_SE_lT1_,"ax",@progbits
	.sectioninfo	@"SHI_REGISTERS=30"
	.align	128
.text._ZN2at6native55_GLOBAL__N__0955718d_22_SparseCsrTensorMath_cu_868dd54534reduce_sparse_csr_dim1_cuda_kernelIN3c108BFloat16EiNS1_14ReductionMulOpIS4_EEfEEvPT2_PKT_PKT0_SE_lT1_:
        .type           _ZN2at6native55_GLOBAL__N__0955718d_22_SparseCsrTensorMath_cu_868dd54534reduce_sparse_csr_dim1_cuda_kernelIN3c108BFloat16EiNS1_14ReductionMulOpIS4_EEfEEvPT2_PKT_PKT0_SE_lT1_,@function
        .size           _ZN2at6native55_GLOBAL__N__0955718d_22_SparseCsrTensorMath_cu_868dd54534reduce_sparse_csr_dim1_cuda_kernelIN3c108BFloat16EiNS1_14ReductionMulOpIS4_EEfEEvPT2_PKT_PKT0_SE_lT1_,(.L_x_8689 - _ZN2at6native55_GLOBAL__N__0955718d_22_SparseCsrTensorMath_cu_868dd54534reduce_sparse_csr_dim1_cuda_kernelIN3c108BFloat16EiNS1_14ReductionMulOpIS4_EEfEEvPT2_PKT_PKT0_SE_lT1_)
        .other          _ZN2at6native55_GLOBAL__N__0955718d_22_SparseCsrTensorMath_cu_868dd54534reduce_sparse_csr_dim1_cuda_kernelIN3c108BFloat16EiNS1_14ReductionMulOpIS4_EEfEEvPT2_PKT_PKT0_SE_lT1_,@"STO_CUDA_ENTRY STV_DEFAULT"
_ZN2at6native55_GLOBAL__N__0955718d_22_SparseCsrTensorMath_cu_868dd54534reduce_sparse_csr_dim1_cuda_kernelIN3c108BFloat16EiNS1_14ReductionMulOpIS4_EEfEEvPT2_PKT_PKT0_SE_lT1_:
        /* <DEDUP_REMOVED lines=12> */
[----:B------:R-:W2:Y:S04]  /*00c0*/  LDG.E R8, [R2.64] ;  /* 0x0000000402087981 */ /* 0x000ea8000c1e1900 */
[----:B------:R-:W2:Y:S02]  /*00d0*/  LDG.E R5, [R2.64+0x4] ;  /* 0x0000040402057981 */ /* 0x000ea4000c1e1900 */
[----:B--2---:R-:W-:-:S13]  /*00e0*/  ISETP.NE.AND P0, PT, R5, R8, PT ;  /* 0x000000080500720c */ /* 0x004fda0003f05270 */
[----:B------:R-:W-:Y:S05]  /*00f0*/  @!P0 EXIT ;  /* 0x000000000000894d */ /* 0x000fea0003800000 */
[----:B------:R-:W-:Y:S01]  /*0100*/  ISETP.GT.AND P0, PT, R5, R8, PT ;  /* 0x000000080500720c */ /* 0x000fe20003f04270 */
[----:B------:R-:W-:Y:S01]  /*0110*/  BSSY B0, `(.L_x_746) ;  /* 0x000011e000007945 */ /* 0x000fe20003800000 */
[----:B------:R-:W-:-:S11]  /*0120*/  IMAD.MOV.U32 R6, RZ, RZ, 0x3f800000 ;  /* 0x3f800000ff067424 */ /* 0x000fd600078e00ff */
[----:B------:R-:W-:Y:S05]  /*0130*/  @!P0 BRA `(.L_x_747) ;  /* 0x000011b000008947 */ /* 0x000fea0003800000 */
[C---:B------:R-:W-:Y:S01]  /*0140*/  IMAD.IADD R2, R5.reuse, 0x1, -R8 ;  /* 0x0000000105027824 */ /* 0x040fe200078e0a08 */
[----:B------:R-:W-:Y:S01]  /*0150*/  LOP3.LUT R10, RZ, R8, RZ, 0x33, !PT ;  /* 0x00000008ff0a7212 */ /* 0x000fe200078e33ff */
[----:B------:R-:W-:Y:S03]  /*0160*/  BSSY B1, `(.L_x_748) ;  /* 0x0000019000017945 */ /* 0x000fe60003800000 */
[----:B------:R-:W-:Y:S01]  /*0170*/  LOP3.LUT P1, R7, R2, 0x3, RZ, 0xc0, !PT ;  /* 0x0000000302077812 */ /* 0x000fe2000782c0ff */
[----:B------:R-:W-:-:S05]  /*0180*/  IMAD.IADD R10, R5, 0x1, R10 ;  /* 0x00000001050a7824 */ /* 0x000fca00078e020a */
[----:B------:R-:W-:-:S07]  /*0190*/  ISETP.GE.U32.AND P0, PT, R10, 0x3, PT ;  /* 0x000000030a00780c */ /* 0x000fce0003f06070 */
[----:B------:R-:W-:Y:S05]  /*01a0*/  @!P1 BRA `(.L_x_749) ;  /* 0x0000014000009947 */ /* 0x000fea0003800000 */
[----:B------:R-:W-:-:S04]  /*01b0*/  IMAD.MOV.U32 R3, RZ, RZ, 0x2 ;  /* 0x00000002ff037424 */ /* 0x000fc800078e00ff */
[----:B------:R-:W-:-:S04]  /*01c0*/  IMAD.WIDE R2, R8, R3, c[0x0][0x168] ;  /* 0x00005a0008027625 */ /* 0x000fc800078e0203 */
[----:B------:R-:W-:Y:S02]  /*01d0*/  IMAD.MOV.U32 R9, RZ, RZ, R2 ;  /* 0x000000ffff097224 */ /* 0x000fe400078e0002 */
[----:B------:R-:W-:Y:S02]  /*01e0*/  IMAD.MOV.U32 R10, RZ, RZ, R3 ;  /* 0x000000ffff0a7224 */ /* 0x000fe400078e0003 */
.L_x_750:
[----:B------:R-:W-:Y:S02]  /*01f0*/  IMAD.MOV.U32 R2, RZ, RZ, R9 ;  /* 0x000000ffff027224 */ /* 0x000fe400078e0009 */
[----:B------:R-:W-:-:S05]  /*0200*/  IMAD.MOV.U32 R3, RZ, RZ, R10 ;  /* 0x000000ffff037224 */ /* 0x000fca00078e000a */
[----:B------:R-:W2:Y:S01]  /*0210*/  LDG.E.U16 R2, [R2.64] ;  /* 0x0000000402027981 */ /* 0x000ea2000c1e1500 */
[----:B------:R-:W-:Y:S02]  /*0220*/  IADD3 R7, R7, -0x1, RZ ;  /* 0xffffffff07077810 */ /* 0x000fe40007ffe0ff */
[----:B------:R-:W-:Y:S02]  /*0230*/  IADD3 R9, P2, R9, 0x2, RZ ;  /* 0x0000000209097810 */ /* 0x000fe40007f5e0ff */
[----:B------:R-:W-:Y:S02]  /*0240*/  ISETP.NE.AND P1, PT, R7, RZ, PT ;  /* 0x000000ff0700720c */ /* 0x000fe40003f25270 */
[----:B------:R-:W-:Y:S01]  /*0250*/  IADD3 R8, R8, 0x1, RZ ;  /* 0x0000000108087810 */ /* 0x000fe20007ffe0ff */
[----:B------:R-:W-:Y:S01]  /*0260*/  IMAD.X R10, RZ, RZ, R10, P2 ;  /* 0x000000ffff0a7224 */ /* 0x000fe200010e060a */
        /* <DEDUP_REMOVED lines=8> */
.L_x_749:
[----:B------:R-:W-:Y:S05]  /*02f0*/  BSYNC B1 ;  /* 0x0000000000017941 */ /* 0x000fea0003800000 */
.L_x_748:
[----:B------:R-:W-:Y:S05]  /*0300*/  @!P0 BRA `(.L_x_747) ;  /* 0x00000fe000008947 */ /* 0x000fea0003800000 */
[----:B------:R-:W-:Y:S01]  /*0310*/  IMAD.IADD R7, R5, 0x1, -R8 ;  /* 0x0000000105077824 */ /* 0x000fe200078e0a08 */
[----:B------:R-:W-:Y:S01]  /*0320*/  BSSY B1, `(.L_x_751) ;  /* 0x000008f000017945 */ /* 0x000fe20003800000 */
[----:B------:R-:W-:-:S03]  /*0330*/  IMAD.MOV.U32 R3, RZ, RZ, 0x2 ;  /* 0x00000002ff037424 */ /* 0x000fc600078e00ff */
[----:B------:R-:W-:Y:S01]  /*0340*/  ISETP.GT.AND P1, PT, R7, 0xc, PT ;  /* 0x0000000c0700780c */ /* 0x000fe20003f24270 */
[----:B------:R-:W-:-:S05]  /*0350*/  IMAD.WIDE R2, R8, R3, c[0x0][0x168] ;  /* 0x00005a0008027625 */ /* 0x000fca00078e0203 */
[----:B------:R-:W-:-:S05]  /*0360*/  IADD3 R2, P0, R2, 0x4, RZ ;  /* 0x0000000402027810 */ /* 0x000fca0007f1e0ff */
[----:B------:R-:W-:Y:S01]  /*0370*/  IMAD.X R3, RZ, RZ, R3, P0 ;  /* 0x000000ffff037224 */ /* 0x000fe200000e0603 */
[----:B------:R-:W-:Y:S01]  /*0380*/  PLOP3.LUT P0, PT, PT, PT, PT, 0x80, 0x0 ;  /* 0x000000000000781c */ /* 0x000fe20003f0f070 */
[----:B------:R-:W-:Y:S07]  /*0390*/  @!P1 BRA `(.L_x_752) ;  /* 0x0000087000009947 */ /* 0x000fee0003800000 */
[----:B------:R-:W-:Y:S02]  /*03a0*/  PLOP3.LUT P0, PT, PT, PT, PT, 0x8, 0x0 ;  /* 0x000000000000781c */ /* 0x000fe40003f0e170 */
[----:B------:R-:W-:-:S03]  /*03b0*/  IADD3 R7, R5, -0xc, RZ ;  /* 0xfffffff405077810 */ /* 0x000fc60007ffe0ff */
.L_x_753:
[----:B------:R0:W2:Y:S04]  /*03c0*/  LDG.E.U16 R24, [R2.64+-0x4] ;  /* 0xfffffc0402187981 */ /* 0x0000a8000c1e1500 */
[----:B------:R0:W3:Y:S04]  /*03d0*/  LDG.E.U16 R23, [R2.64+-0x2] ;  /* 0xfffffe0402177981 */ /* 0x0000e8000c1e1500 */
[----:B------:R0:W4:Y:S04]  /*03e0*/  LDG.E.U16 R22, [R2.64] ;  /* 0x0000000402167981 */ /* 0x000128000c1e1500 */
[----:B------:R0:W5:Y:S04]  /*03f0*/  LDG.E.U16 R21, [R2.64+0x2] ;  /* 0x0000020402157981 */ /* 0x000168000c1e1500 */
[----:B------:R0:W4:Y:S04]  /*0400*/  LDG.E.U16 R20, [R2.64+0x4] ;  /* 0x0000040402147981 */ /* 0x000128000c1e1500 */
        /* <DEDUP_REMOVED lines=10> */
[----:B------:R0:W4:Y:S01]  /*04b0*/  LDG.E.U16 R9, [R2.64+0x1a] ;  /* 0x00001a0402097981 */ /* 0x000122000c1e1500 */
[----:B------:R-:W-:-:S04]  /*04c0*/  IADD3 R8, R8, 0x10, RZ ;  /* 0x0000001008087810 */ /* 0x000fc80007ffe0ff */
[----:B------:R-:W-:Y:S02]  /*04d0*/  ISETP.GE.AND P1, PT, R8, R7, PT ;  /* 0x000000070800720c */ /* 0x000fe40003f26270 */
[----:B0-----:R-:W-:-:S05]  /*04e0*/  IADD3 R2, P2, R2, 0x20, RZ ;  /* 0x0000002002027810 */ /* 0x001fca0007f5e0ff */
[----:B------:R-:W-:Y:S01]  /*04f0*/  IMAD.X R3, RZ, RZ, R3, P2 ;  /* 0x000000ffff037224 */ /* 0x000fe200010e0603 */
[----:B--2---:R-:W-:-:S04]  /*0500*/  PRMT R25, RZ, 0x5410, R24 ;  /* 0x00005410ff197816 */ /* 0x004fc80000000018 */
[----:B------:R-:W-:Y:S02]  /*0510*/  F2FP.BF16.PACK_AB R25, R25, R6 ;  /* 0x000000061919723e */ /* 0x000fe400000010ff */
[----:B---3--:R-:W-:Y:S02]  /*0520*/  PRMT R23, RZ, 0x5410, R23 ;  /* 0x00005410ff177816 */ /* 0x008fe40000000017 */
[--C-:B------:R-:W-:Y:S02]  /*0530*/  PRMT R27, RZ, 0x5410, R25.reuse ;  /* 0x00005410ff1b7816 */ /* 0x100fe40000000019 */
[----:B------:R-:W-:Y:S02]  /*0540*/  PRMT R6, RZ, 0x7610, R25 ;  /* 0x00007610ff067816 */ /* 0x000fe40000000019 */
[----:B-----5:R-:W-:-:S03]  /*0550*/  PRMT R21, RZ, 0x5410, R21 ;  /* 0x00005410ff157816 */ /* 0x020fc60000000015 */
[----:B------:R-:W-:-:S05]  /*0560*/  FMUL.FTZ R6, R27, R6 ;  /* 0x000000061b067220 */ /* 0x000fca0000410000 */
[----:B------:R-:W-:Y:S02]  /*0570*/  F2FP.BF16.PACK_AB R6, RZ, R6 ;  /* 0x00000006ff06723e */ /* 0x000fe400000010ff */
[----:B----4-:R-:W-:Y:S02]  /*0580*/  PRMT R19, RZ, 0x5410, R19 ;  /* 0x00005410ff137816 */ /* 0x010fe40000000013 */
[----:B------:R-:W-:-:S04]  /*0590*/  PRMT R6, RZ, 0x5410, R6 ;  /* 0x00005410ff067816 */ /* 0x000fc80000000006 */
[----:B------:R-:W-:Y:S02]  /*05a0*/  F2FP.BF16.PACK_AB R6, R23, R6 ;  /* 0x000000061706723e */ /* 0x000fe400000010ff */
[----:B------:R-:W-:Y:S02]  /*05b0*/  PRMT R17, RZ, 0x5410, R17 ;  /* 0x00005410ff117816 */ /* 0x000fe40000000011 */
[--C-:B------:R-:W-:Y:S02]  /*05c0*/  PRMT R23, RZ, 0x5410, R6.reuse ;  /* 0x00005410ff177816 */ /* 0x100fe40000000006 */
[----:B------:R-:W-:Y:S02]  /*05d0*/  PRMT R6, RZ, 0x7610, R6 ;  /* 0x00007610ff067816 */ /* 0x000fe40000000006 */
[----:B------:R-:W-:-:S03]  /*05e0*/  PRMT R15, RZ, 0x5410, R15 ;  /* 0x00005410ff0f7816 */ /* 0x000fc6000000000f */
[----:B------:R-:W-:Y:S01]  /*05f0*/  FMUL.FTZ R6, R23, R6 ;  /* 0x0000000617067220 */ /* 0x000fe20000410000 */
[----:B------:R-:W-:-:S04]  /*0600*/  PRMT R23, RZ, 0x5410, R22 ;  /* 0x00005410ff177816 */ /* 0x000fc80000000016 */
[----:B------:R-:W-:Y:S02]  /*0610*/  F2FP.BF16.PACK_AB R6, RZ, R6 ;  /* 0x00000006ff06723e */ /* 0x000fe400000010ff */
[----:B------:R-:W-:Y:S02]  /*0620*/  PRMT R13, RZ, 0x5410, R13 ;  /* 0x00005410ff0d7816 */ /* 0x000fe4000000000d */
[----:B------:R-:W-:-:S04]  /*0630*/  PRMT R6, RZ, 0x5410, R6 ;  /* 0x00005410ff067816 */ /* 0x000fc80000000006 */
[----:B------:R-:W-:Y:S02]  /*0640*/  F2FP.BF16.PACK_AB R6, R23, R6 ;  /* 0x000000061706723e */ /* 0x000fe400000010ff */
[----:B------:R-:W-:Y:S02]  /*0650*/  PRMT R11, RZ, 0x5410, R11 ;  /* 0x00005410ff0b7816 */ /* 0x000fe4000000000b */
[--C-:B------:R-:W-:Y:S02]  /*0660*/  PRMT R22, RZ, 0x5410, R6.reuse ;  /* 0x00005410ff167816 */ /* 0x100fe40000000006 */
[----:B------:R-:W-:Y:S02]  /*0670*/  PRMT R6, RZ, 0x7610, R6 ;  /* 0x00007610ff067816 */ /* 0x000fe40000000006 */
[----:B------:R-:W-:-:S03]  /*0680*/  PRMT R9, RZ, 0x5410, R9 ;  /* 0x00005410ff097816 */ /* 0x000fc60000000009 */
        /* <DEDUP_REMOVED lines=88> */
.L_x_752:
[----:B------:R-:W-:Y:S05]  /*0c10*/  BSYNC B1 ;  /* 0x0000000000017941 */ /* 0x000fea0003800000 */
.L_x_751:
[----:B------:R-:W-:Y:S01]  /*0c20*/  IMAD.IADD R7, R5, 0x1, -R8 ;  /* 0x0000000105077824 */ /* 0x000fe200078e0a08 */
[----:B------:R-:W-:Y:S04]  /*0c30*/  BSSY B1, `(.L_x_754) ;  /* 0x0000048000017945 */ /* 0x000fe80003800000 */
[----:B------:R-:W-:-:S13]  /*0c40*/  ISETP.GT.AND P1, PT, R7, 0x4, PT ;  /* 0x000000040700780c */ /* 0x000fda0003f24270 */
        /* <DEDUP_REMOVED lines=10> */
[----:B------:R-:W-:Y:S02]  /*0cf0*/  PLOP3.LUT P0, PT, PT, PT, PT, 0x8, 0x0 ;  /* 0x000000000000781c */ /* 0x000fe40003f0e170 */
[----:B------:R-:W-:Y:S02]  /*0d00*/  PRMT R6, RZ, 0x5410, R6 ;  /* 0x00005410ff067816 */ /* 0x000fe40000000006 */
[----:B------:R-:W-:Y:S02]  /*0d10*/  IADD3 R8, R8, 0x8, RZ ;  /* 0x0000000808087810 */ /* 0x000fe40007ffe0ff */
        /* <DEDUP_REMOVED lines=12> */
[----:B------:R-:W-:Y:S02]  /*0de0*/  F2FP.BF16.PACK_AB R6, R15, R6 ;  /* 0x000000060f06723e */ /* 0x000fe400000010ff */
[----:B------:R-:W-:Y:S02]  /*0df0*/  PRMT R7, RZ, 0x5410, R7 ;  /* 0x00005410ff077816 */ /* 0x000fe40000000007 */
        /* <DEDUP_REMOVED lines=43> */
.L_x_755:
[----:B------:R-:W-:Y:S05]  /*10b0*/  BSYNC B1 ;  /* 0x0000000000017941 */ /* 0x000fea0003800000 */
.L_x_754:
[----:B------:R-:W-:-:S13]  /*10c0*/  ISETP.LT.OR P0, PT, R8, R5, P0 ;  /* 0x000000050800720c */ /* 0x000fda0000701670 */
[----:B------:R-:W-:Y:S05]  /*10d0*/  @!P0 BRA `(.L_x_747) ;  /* 0x0000021000008947 */ /* 0x000fea0003800000 */
[----:B------:R-:W2:Y:S04]  /*10e0*/  LDG.E.U16 R5, [R2.64+-0x4] ;  /* 0xfffffc0402057981 */ /* 0x000ea8000c1e1500 */
[----:B------:R-:W3:Y:S04]  /*10f0*/  LDG.E.U16 R7, [R2.64+-0x2] ;  /* 0xfffffe0402077981 */ /* 0x000ee8000c1e1500 */
[----:B------:R3:W4:Y:S04]  /*1100*/  LDG.E.U16 R8, [R2.64] ;  /* 0x0000000402087981 */ /* 0x000728000c1e1500 */
[----:B------:R3:W5:Y:S01]  /*1110*/  LDG.E.U16 R9, [R2.64+0x2] ;  /* 0x0000020402097981 */ /* 0x000762000c1e1500 */
[----:B------:R-:W-:-:S04]  /*1120*/  F2FP.BF16.PACK_AB R6, RZ, R6 ;  /* 0x00000006ff06723e */ /* 0x000fc800000010ff */
[----:B------:R-:W-:Y:S02]  /*1130*/  PRMT R6, RZ, 0x5410, R6 ;  /* 0x00005410ff067816 */ /* 0x000fe40000000006 */
        /* <DEDUP_REMOVED lines=27> */
.L_x_747:
[----:B------:R-:W-:Y:S05]  /*12f0*/  BSYNC B0 ;  /* 0x0000000000007941 */ /* 0x000fea0003800000 */
.L_x_746:
[----:B------:R-:W-:-:S04]  /*1300*/  IADD3 R8, P0, R0, c[0x0][0x178], RZ ;  /* 0x00005e0000087a10 */ /* 0x000fc80007f1e0ff */
[----:B------:R-:W-:-:S05]  /*1310*/  IADD3.X R9, R4, c[0x0][0x17c], RZ, P0, !PT ;  /* 0x00005f0004097a10 */ /* 0x000fca00007fe4ff */
[----:B------:R-:W2:Y:S01]  /*1320*/  LDG.E R2, [R8.64] ;  /* 0x0000000408027981 */ /* 0x000ea2000c1e1900 */
[----:B------:R-:W-:-:S04]  /*1330*/  IMAD.MOV.U32 R3, RZ, RZ, 0x4 ;  /* 0x00000004ff037424 */ /* 0x000fc800078e00ff */
[----:B--2---:R-:W-:-:S05]  /*1340*/  IMAD.WIDE R2, R2, R3, c[0x0][0x160] ;  /* 0x0000580002027625 */ /* 0x004fca00078e0203 */
[----:B------:R-:W-:Y:S01]  /*1350*/  STG.E [R2.64], R6 ;  /* 0x0000000602007986 */ /* 0x000fe2000c101904 */
[----:B------:R-:W-:Y:S05]  /*1360*/  EXIT ;  /* 0x000000000000794d */ /* 0x000fea0003800000 */
.L_x_756:
        /* <DEDUP_REMOVED lines=9> */
.L_x_8689:


//--------------------- .text._ZN2at6native55_GLOBAL__N__0955718d_22_SparseCsrTensorMath_cu_868dd54534reduce_sparse_csr_dim0_cuda_kernelIN3c108BFloat16ElNS1_14ReductionMulOpIS4_EEfEEvPT2_PKT0_lPKT_SB_lT1_ --------------------------
	.section	.text._ZN2at6native55_GLOBAL__N__0955718d_22_SparseCsrTensorMath_cu_868dd54534reduce_sparse_csr_dim0_cuda_kernelIN3c108BFloat16ElNS1_14ReductionMulOpIS4_EEfEEvPT2_PKT0_lPKT_SB_lT1_,"ax",@progbits
	.sectioninfo	@"SHI_REGISTERS=22"
	.align	128
.text._ZN2at6native55_GLOBAL__N__0955718d_22_SparseCsrTensorMath_cu_868dd54534reduce_sparse_csr_dim0_cuda_kernelIN3c108BFloat16ElNS1_14ReductionMulOpIS4_EEfEEvPT2_PKT0_lPKT_SB_lT1_:
        .type           _ZN2at6native55_GLOBAL__N__0955718d_22_SparseCsrTensorMath_cu_868dd54534reduce_sparse_csr_dim0_cuda_kernelIN3c108BFloat16ElNS1_14ReductionMulOpIS4_EEfEEvPT2_PKT0_lPKT_SB_lT1_,@function
        .size           _ZN2at6native55_GLOBAL__N__0955718d_22_SparseCsrTensorMath_cu_868dd54534reduce_sparse_csr_dim0_cuda_kernelIN3c108BFloat16ElNS1_14ReductionMulOpIS4_EEfEEvPT2_PKT0_lPKT_SB_lT1_,(.L_x_8690 - _ZN2at6native55_GLOBAL__N__0955718d_22_SparseCsrTensorMath_cu_868dd54534reduce_sparse_csr_dim0_cuda_kernelIN3c108BFloat16ElNS1_14ReductionMulOpIS4_EEfEEvPT2_PKT0_lPKT_SB_lT1_)
        .other          _ZN2at6native55_GLOBAL__N__0955718d_22_SparseCsrTensorMath_cu_868dd54534reduce_sparse_csr_dim0_cuda_kernelIN3c108BFloat16ElNS1_14ReductionMulOpIS4_EEfEEvPT2_PKT0_lPKT_SB_lT1_,@"STO_CUDA_ENTRY STV_DEFAULT"
_ZN2at6native55_GLOBAL__N__0955718d_22_SparseCsrTensorMath_cu_868dd54534reduce_sparse_csr_dim0_cuda_kernelIN3c108BFloat16ElNS1_14ReductionMulOpIS4_EEfEEvPT2_PKT0_lPKT_SB_lT1_:
[----:B------:R-:W-:Y:S02]  /*0000*/  IMAD.MOV.U32 R1, RZ, RZ, c[0x0][0x28] ;  /* 0x00000a00ff017624 */ /* 0x000fe400078e00ff */
[----:B------:R-:W0:Y:S04]  /*0010*/  S2R R0, SR_CTAID.X ;  /* 0x0000000000007919 */ /* 0x000e280000002500 */
[----:B------:R-:W0:Y:S02]  /*0020*/  S2R R3, SR_TID.X ;  /* 0x0000000000037919 */ /* 0x000e240000002100 */
[----:B0-----:R-:W-:-:S05]  /*0030*/  IMAD R0, R0, c[0x0][0x0], R3 ;  /* 0x0000000000007a24 */ /* 0x001fca00078e0203 */
[----:B------:R-:W-:-:S04]  /*0040*/  ISETP.GE.U32.AND P0, PT, R0, c[0x0][0x170], PT ;  /* 0x00005c0000007a0c */ /* 0x000fc80003f06070 */
[----:B------:R-:W-:-:S13]  /*0050*/  ISETP.GE.AND.EX P0, PT, RZ, c[0x0][0x174], PT, P0 ;  /* 0x00005d00ff007a0c */ /* 0x000fda0003f06300 */
[----:B------:R-:W-:Y:S05]  /*0060*/  @P0 EXIT ;  /* 0x000000000000094d */ /* 0x000fea0003800000 */
[----:B------:R-:W-:Y:S01]  /*0070*/  IMAD.MOV.U32 R6, RZ, RZ, c[0x0][0x188] ;  /* 0x00006200ff067624 */ /* 0x000fe200078e00ff */
[----:B------:R-:W-:Y:S01]  /*0080*/  LEA R2, P1, R0, c[0x0][0x168], 0x3 ;  /* 0x00005a0000027a11 */ /* 0x000fe200078218ff */
[----:B------:R-:W-:Y:S01]  /*0090*/  IMAD.MOV.U32 R7, RZ, RZ, c[0x0][0x18c] ;  /* 0x00006300ff077624 */ /* 0x000fe200078e00ff */
[----:B------:R-:W-:Y:S01]  /*00a0*/  ULDC.64 UR12, c[0x0][0x118] ;  /* 0x00004600000c7ab9 */ /* 0x000fe20000000a00 */
[----:B------:R-:W-:Y:S01]  /*00b0*/  IMAD.MOV.U32 R4, RZ, RZ, 0x3f800000 ;  /* 0x3f800000ff047424 */ /* 0x000fe200078e00ff */
[----:B------:R-:W-:Y:S02]  /*00c0*/  ISETP.GE.U32.AND P0, PT, R6, 0x1, PT ;  /* 0x000000010600780c */ /* 0x000fe40003f06070 */
[----:B------:R-:W-:Y:S02]  /*00d0*/  LEA.HI.X R3, R0, c[0x0][0x16c], RZ, 0x3, P1 ;  /* 0x00005b0000037a11 */ /* 0x000fe400008f1cff */
[----:B------:R-:W-:-:S13]  /*00e0*/  ISETP.GE.AND.EX P0, PT, R7, RZ, PT, P0 ;  /* 0x000000ff0700720c */ /* 0x000fda0003f06300 */
[----:B------:R-:W-:Y:S05]  /*00f0*/  @!P0 BRA `(.L_x_757) ;  /* 0x0000074000008947 */ /* 0x000fea0003800000 */
[----:B------:R-:W-:Y:S01]  /*0100*/  IADD3 R5, P0, R6, -0x1, RZ ;  /* 0xffffffff06057810 */ /* 0x000fe20007f1e0ff */
[----:B------:R-:W5:Y:S01]  /*0110*/  LDG.E.64 R2, [R2.64] ;  /* 0x0000000c02027981 */ /* 0x000f62000c1e1b00 */
[----:B------:R-:W-:Y:S02]  /*0120*/  ULDC UR4, c[0x0][0x188] ;  /* 0x0000620000047ab9 */ /* 0x000fe40000000800 */
[----:B------:R-:W-:Y:S01]  /*0130*/  ISETP.GE.U32.AND P1, PT, R5, 0x3, PT ;  /* 0x000000030500780c */ /* 0x000fe20003f26070 */
[----:B------:R-:W-:Y:S01]  /*0140*/  ULOP3.LUT UR6, UR4, 0x3, URZ, 0xc0, !UPT ;  /* 0x0000000304067892 */ /* 0x000fe2000f8ec03f */
[----:B------:R-:W-:Y:S01]  /*0150*/  IADD3.X R5, R7, -0x1, RZ, P0, !PT ;  /* 0xffffffff07057810 */ /* 0x000fe200007fe4ff */
[----:B------:R-:W-:Y:S02]  /*0160*/  UMOV UR5, URZ ;  /* 0x0000003f00057c82 */ /* 0x000fe40008000000 */
[----:B------:R-:W-:Y:S01]  /*0170*/  UMOV UR4, URZ ;  /* 0x0000003f00047c82 */ /* 0x000fe20008000000 */
[----:B------:R-:W-:-:S02]  /*0180*/  ISETP.GE.U32.AND.EX P1, PT, R5, RZ, PT, P1 ;  /* 0x000000ff0500720c */ /* 0x000fc40003f26110 */
[----:B------:R-:W-:-:S04]  /*0190*/  ISETP.NE.U32.AND P0, PT, RZ, UR6, PT ;  /* 0x00000006ff007c0c */ /* 0x000fc8000bf05070 */
[----:B------:R-:W-:-:S07]  /*01a0*/  ISETP.NE.AND.EX P0, PT, RZ, RZ, PT, P0 ;  /* 0x000000ffff00720c */ /* 0x000fce0003f05300 */
[----:B------:R-:W-:Y:S06]  /*01b0*/  @!P1 BRA `(.L_x_758) ;  /* 0x0000046000009947 */ /* 0x000fec0003800000 */
[----:B------:R-:W-:Y:S01]  /*01c0*/  LOP3.LUT R5, R6, 0x3, RZ, 0xc0, !PT ;  /* 0x0000000306057812 */ /* 0x000fe200078ec0ff */
[----:B------:R-:W-:Y:S01]  /*01d0*/  IMAD.MOV.U32 R6, RZ, RZ, c[0x0][0x180] ;  /* 0x00006000ff067624 */ /* 0x000fe200078e00ff */
[----:B------:R-:W-:Y:S01]  /*01e0*/  UMOV UR4, URZ ;  /* 0x0000003f00047c82 */ /* 0x000fe20008000000 */
[----:B------:R-:W-:Y:S01]  /*01f0*/  IMAD.MOV.U32 R7, RZ, RZ, c[0x0][0x184] ;  /* 0x00006100ff077624 */ /* 0x000fe200078e00ff */
[----:B------:R-:W-:Y:S01]  /*0200*/  IADD3 R5, P1, R5, -c[0x0][0x188], RZ ;  /* 0x8000620005057a10 */ /* 0x000fe20007f3e0ff */
[----:B------:R-:W-:Y:S01]  /*0210*/  IMAD.MOV.U32 R16, RZ, RZ, c[0x0][0x178] ;  /* 0x00005e00ff107624 */ /* 0x000fe200078e00ff */
[----:B------:R-:W-:Y:S01]  /*0220*/  UMOV UR5, URZ ;  /* 0x0000003f00057c82 */ /* 0x000fe20008000000 */
[----:B------:R-:W-:Y:S02]  /*0230*/  IMAD.MOV.U32 R19, RZ, RZ, c[0x0][0x17c] ;  /* 0x00005f00ff137624 */ /* 0x000fe400078e00ff */
[----:B------:R-:W-:Y:S02]  /*0240*/  IMAD.X R17, RZ, RZ, ~c[0x0][0x18c], P1 ;  /* 0x80006300ff117624 */ /* 0x000fe400008e06ff */
.L_x_759:
[----:B------:R-:W2:Y:S04]  /*0250*/  LDG.E.64 R8, [R6.64] ;  /* 0x0000000c06087981 */ /* 0x000ea8000c1e1b00 */
[----:B------:R-:W3:Y:S04]  /*0260*/  LDG.E.64 R14, [R6.64+0x8] ;  /* 0x0000080c060e7981 */ /* 0x000ee8000c1e1b00 */
[----:B------:R-:W4:Y:S04]  /*0270*/  LDG.E.64 R12, [R6.64+0x10] ;  /* 0x0000100c060c7981 */ /* 0x000f28000c1e1b00 */
[----:B------:R-:W4:Y:S01]  /*0280*/  LDG.E.64 R10, [R6.64+0x18] ;  /* 0x0000180c060a7981 */ /* 0x000f22000c1e1b00 */
[----:B--2--5:R-:W-:Y:S01]  /*0290*/  ISETP.NE.U32.AND P2, PT, R2, R8, PT ;  /* 0x000000080200720c */ /* 0x024fe20003f45070 */
[----:B------:R-:W-:-:S03]  /*02a0*/  IMAD.MOV.U32 R8, RZ, RZ, R16 ;  /* 0x000000ffff087224 */ /* 0x000fc600078e0010 */
[----:B------:R-:W-:Y:S01]  /*02b0*/  ISETP.NE.AND.EX P2, PT, R3, R9, PT, P2 ;  /* 0x000000090300720c */ /* 0x000fe20003f45320 */
[----:B------:R-:W-:Y:S01]  /*02c0*/  IMAD.MOV.U32 R9, RZ, RZ, R19 ;  /* 0x000000ffff097224 */ /* 0x000fe200078e0013 */
[----:B---3--:R-:W-:-:S11]  /*02d0*/  ISETP.NE.U32.AND P3, PT, R2, R14, PT ;  /* 0x0000000e0200720c */ /* 0x008fd60003f65070 */
[----:B------:R-:W2:Y:S01]  /*02e0*/  @!P2 LDG.E.U16 R16, [R8.64] ;  /* 0x0000000c0810a981 */ /* 0x000ea2000c1e1500 */
[----:B------:R-:W-:Y:S02]  /*02f0*/  ISETP.NE.AND.EX P3, PT, R3, R15, PT, P3 ;  /* 0x0000000f0300720c */ /* 0x000fe40003f65330 */
[----:B----4-:R-:W-:-:S11]  /*0300*/  ISETP.NE.U32.AND P4, PT, R2, R12, PT ;  /* 0x0000000c0200720c */ /* 0x010fd60003f85070 */
[----:B------:R-:W3:Y:S01]  /*0310*/  @!P3 LDG.E.U16 R14, [R8.64+0x2] ;  /* 0x0000020c080eb981 */ /* 0x000ee2000c1e1500 */
[----:B------:R-:W-:Y:S02]  /*0320*/  ISETP.NE.AND.EX P4, PT, R3, R13, PT, P4 ;  /* 0x0000000d0300720c */ /* 0x000fe40003f85340 */
[----:B------:R-:W-:-:S11]  /*0330*/  ISETP.NE.U32.AND P1, PT, R2, R10, PT ;  /* 0x0000000a0200720c */ /* 0x000fd60003f25070 */
[----:B------:R-:W4:Y:S01]  /*0340*/  @!P4 LDG.E.U16 R12, [R8.64+0x4] ;  /* 0x0000040c080cc981 */ /* 0x000f22000c1e1500 */
[----:B------:R-:W-:-:S13]  /*0350*/  ISETP.NE.AND.EX P1, PT, R3, R11, PT, P1 ;  /* 0x0000000b0300720c */ /* 0x000fda0003f25310 */
[----:B------:R-:W4:Y:S01]  /*0360*/  @!P1 LDG.E.U16 R10, [R8.64+0x6] ;  /* 0x0000060c080a9981 */ /* 0x000f22000c1e1500 */
[----:B------:R-:W-:Y:S01]  /*0370*/  @!P2 F2FP.BF16.PACK_AB R11, RZ, R4 ;  /* 0x00000004ff0ba23e */ /* 0x000fe200000010ff */
[----:B------:R-:W-:-:S03]  /*0380*/  UIADD3 UR4, UP0, UR4, 0x4, URZ ;  /* 0x0000000404047890 */ /* 0x000fc6000ff1e03f */
[----:B------:R-:W-:Y:S01]  /*0390*/  @!P2 PRMT R11, RZ, 0x5410, R11 ;  /* 0x00005410ff0ba816 */ /* 0x000fe2000000000b */
[----:B------:R-:W-:Y:S01]  /*03a0*/  UIADD3.X UR5, URZ, UR5, URZ, UP0, !UPT ;  /* 0x000000053f057290 */ /* 0x000fe200087fe43f */
[----:B--2---:R-:W-:-:S04]  /*03b0*/  @!P2 PRMT R16, RZ, 0x5410, R16 ;  /* 0x00005410ff10a816 */ /* 0x004fc80000000010 */
[----:B------:R-:W-:-:S04]  /*03c0*/  @!P2 F2FP.BF16.PACK_AB R16, RZ, R16 ;  /* 0x00000010ff10a23e */ /* 0x000fc800000010ff */
[----:B------:R-:W-:-:S05]  /*03d0*/  @!P2 PRMT R16, RZ, 0x5410, R16 ;  /* 0x00005410ff10a816 */ /* 0x000fca0000000010 */
[----:B------:R-:W-:Y:S01]  /*03e0*/  @!P2 FMUL.FTZ R11, R11, R16 ;  /* 0x000000100b0ba220 */ /* 0x000fe20000410000 */
[----:B---3--:R-:W-:-:S04]  /*03f0*/  @!P3 PRMT R14, RZ, 0x5410, R14 ;  /* 0x00005410ff0eb816 */ /* 0x008fc8000000000e */
[----:B------:R-:W-:Y:S02]  /*0400*/  @!P2 F2FP.BF16.PACK_AB R11, RZ, R11 ;  /* 0x0000000bff0ba23e */ /* 0x000fe400000010ff */
[----:B------:R-:W-:Y:S02]  /*0410*/  @!P3 F2FP.BF16.PACK_AB R14, RZ, R14 ;  /* 0x0000000eff0eb23e */ /* 0x000fe400000010ff */
[----:B------:R-:W-:Y:S02]  /*0420*/  @!P2 PRMT R4, RZ, 0x5410, R11 ;  /* 0x00005410ff04a816 */ /* 0x000fe4000000000b */
[----:B------:R-:W-:Y:S02]  /*0430*/  @!P3 PRMT R14, RZ, 0x5410, R14 ;  /* 0x00005410ff0eb816 */ /* 0x000fe4000000000e */
[----:B------:R-:W-:Y:S02]  /*0440*/  @!P3 F2FP.BF16.PACK_AB R11, RZ, R4 ;  /* 0x00000004ff0bb23e */ /* 0x000fe400000010ff */
[----:B----4-:R-:W-:-:S02]  /*0450*/  @!P4 PRMT R12, RZ, 0x5410, R12 ;  /* 0x00005410ff0cc816 */ /* 0x010fc4000000000c */
[----:B------:R-:W-:Y:S02]  /*0460*/  @!P3 PRMT R11, RZ, 0x5410, R11 ;  /* 0x00005410ff0bb816 */ /* 0x000fe4000000000b */
[----:B------:R-:W-:-:S03]  /*0470*/  @!P4 F2FP.BF16.PACK_AB R12, RZ, R12 ;  /* 0x0000000cff0cc23e */ /* 0x000fc600000010ff */
[----:B------:R-:W-:Y:S01]  /*0480*/  @!P3 FMUL.FTZ R14, R11, R14 ;  /* 0x0000000e0b0eb220 */ /* 0x000fe20000410000 */
[----:B------:R-:W-:-:S04]  /*0490*/  @!P4 PRMT R12, RZ, 0x5410, R12 ;  /* 0x00005410ff0cc816 */ /* 0x000fc8000000000c */
[----:B------:R-:W-:Y:S02]  /*04a0*/  @!P3 F2FP.BF16.PACK_AB R14, RZ, R14 ;  /* 0x0000000eff0eb23e */ /* 0x000fe400000010ff */
[----:B------:R-:W-:Y:S02]  /*04b0*/  @!P1 PRMT R10, RZ, 0x5410, R10 ;  /* 0x00005410ff0a9816 */ /* 0x000fe4000000000a */
[----:B------:R-:W-:Y:S02]  /*04c0*/  @!P3 PRMT R4, RZ, 0x5410, R14 ;  /* 0x00005410ff04b816 */ /* 0x000fe4000000000e */
[----:B------:R-:W-:Y:S02]  /*04d0*/  @!P1 F2FP.BF16.PACK_AB R10, RZ, R10 ;  /* 0x0000000aff0a923e */ /* 0x000fe400000010ff */
[----:B------:R-:W-:Y:S02]  /*04e0*/  @!P4 F2FP.BF16.PACK_AB R11, RZ, R4 ;  /* 0x00000004ff0bc23e */ /* 0x000fe400000010ff */
[----:B------:R-:W-:-:S02]  /*04f0*/  @!P1 PRMT R10, RZ, 0x5410, R10 ;  /* 0x00005410ff0a9816 */ /* 0x000fc4000000000a */
[----:B------:R-:W-:-:S05]  /*0500*/  @!P4 PRMT R11, RZ, 0x5410, R11 ;  /* 0x00005410ff0bc816 */ /* 0x000fca000000000b */
[----:B------:R-:W-:-:S05]  /*0510*/  @!P4 FMUL.FTZ R12, R11, R12 ;  /* 0x0000000c0b0cc220 */ /* 0x000fca0000410000 */
[----:B------:R-:W-:-:S04]  /*0520*/  @!P4 F2FP.BF16.PACK_AB R12, RZ, R12 ;  /* 0x0000000cff0cc23e */ /* 0x000fc800000010ff */
[----:B------:R-:W-:Y:S02]  /*0530*/  @!P4 PRMT R4, RZ, 0x5410, R12 ;  /* 0x00005410ff04c816 */ /* 0x000fe4000000000c */
[----:B------:R-:W-:Y:S02]  /*0540*/  IADD3 R12, P3, R5, UR4, RZ ;  /* 0x00000004050c7c10 */ /* 0x000fe4000ff7e0ff */
[----:B------:R-:W-:Y:S02]  /*0550*/  @!P1 F2FP.BF16.PACK_AB R11, RZ, R4 ;  /* 0x00000004ff0b923e */ /* 0x000fe400000010ff */
[----:B------:R-:W-:Y:S02]  /*0560*/  ISETP.NE.U32.AND P2, PT, R12, RZ, PT ;  /* 0x000000ff0c00720c */ /* 0x000fe40003f45070 */
[----:B------:R-:W-:Y:S02]  /*0570*/  IADD3.X R12, R17, UR5, RZ, P3, !PT ;  /* 0x00000005110c7c10 */ /* 0x000fe40009ffe4ff */
[----:B------:R-:W-:-:S02]  /*0580*/  @!P1 PRMT R11, RZ, 0x5410, R11 ;  /* 0x00005410ff0b9816 */ /* 0x000fc4000000000b */
[----:B------:R-:W-:Y:S02]  /*0590*/  ISETP.NE.AND.EX P2, PT, R12, RZ, PT, P2 ;  /* 0x000000ff0c00720c */ /* 0x000fe40003f45320 */
[----:B------:R-:W-:Y:S01]  /*05a0*/  IADD3 R16, P3, R8, 0x8, RZ ;  /* 0x0000000808107810 */ /* 0x000fe20007f7e0ff */
[----:B------:R-:W-:Y:S01]  /*05b0*/  @!P1 FMUL.FTZ R10, R11, R10 ;  /* 0x0000000a0b0a9220 */ /* 0x000fe20000410000 */
[----:B------:R-:W-:-:S03]  /*05c0*/  IADD3 R6, P4, R6, 0x20, RZ ;  /* 0x0000002006067810 */ /* 0x000fc60007f9e0ff */
[----:B------:R-:W-:Y:S01]  /*05d0*/  IMAD.X R19, RZ, RZ, R9, P3 ;  /* 0x000000ffff137224 */ /* 0x000fe200018e0609 */
[----:B------:R-:W-:Y:S01]  /*05e0*/  @!P1 F2FP.BF16.PACK_AB R10, RZ, R10 ;  /* 0x0000000aff0a923e */ /* 0x000fe200000010ff */
[----:B------:R-:W-:-:S03]  /*05f0*/  IMAD.X R7, RZ, RZ, R7, P4 ;  /* 0x000000ffff077224 */ /* 0x000fc600020e0607 */
[----:B------:R-:W-:Y:S01]  /*0600*/  @!P1 PRMT R4, RZ, 0x5410, R10 ;  /* 0x00005410ff049816 */ /* 0x000fe2000000000a */
[----:B------:R-:W-:Y:S05]  /*0610*/  @P2 BRA `(.L_x_759) ;  /* 0xfffffc3000002947 */ /* 0x000fea000383ffff */
.L_x_758:
[----:B------:R-:W-:Y:S05]  /*0620*/  @!P0 BRA `(.L_x_757) ;  /* 0x0000021000008947 */ /* 0x000fea0003800000 */
[----:B------:R-:W-:Y:S02]  /*0630*/  ULDC.64 UR8, c[0x0][0x178] ;  /* 0x00005e0000087ab9 */ /* 0x000fe40000000a00 */
[----:B------:R-:W-:Y:S02]  /*0640*/  ULDC.64 UR10, c[0x0][0x180] ;  /* 0x00006000000a7ab9 */ /* 0x000fe40000000a00 */
[----:B------:R-:W-:Y:S02]  /*0650*/  ULEA UR8, UP0, UR4, UR8, 0x1 ;  /* 0x0000000804087291 */ /* 0x000fe4000f80083f */
[----:B------:R-:W-:Y:S02]  /*0660*/  UIADD3 UR6, UP2, URZ, -UR6, URZ ;  /* 0x800000063f067290 */ /* 0x000fe4000ff5e03f */
[----:B------:R-:W-:Y:S02]  /*0670*/  ULEA UR7, UP1, UR4, UR10, 0x3 ;  /* 0x0000000a04077291 */ /* 0x000fe4000f82183f */
[----:B------:R-:W-:-:S02]  /*0680*/  ULEA.HI.X UR9, UR4, UR9, UR5, 0x1, UP0 ;  /* 0x0000000904097291 */ /* 0x000fc400080f0c05 */
[----:B------:R-:W-:Y:S02]  /*0690*/  UIADD3.X UR10, URZ, -0x1, URZ, UP2, !UPT ;  /* 0xffffffff3f0a7890 */ /* 0x000fe400097fe43f */
[----:B------:R-:W-:-:S04]  /*06a0*/  ULEA.HI.X UR4, UR4, UR11, UR5, 0x3, UP1 ;  /* 0x0000000b04047291 */ /* 0x000fc800088f1c05 */
.L_x_760:
[----:B------:R-:W-:Y:S02]  /*06b0*/  IMAD.U32 R6, RZ, RZ, UR7 ;  /* 0x00000007ff067e24 */ /* 0x000fe4000f8e00ff */
[----:B------:R-:W-:-:S06]  /*06c0*/  IMAD.U32 R7, RZ, RZ, UR4 ;  /* 0x00000004ff077e24 */ /* 0x000fcc000f8e00ff */
[----:B------:R-:W2:Y:S01]  /*06d0*/  LDG.E.64 R6, [R6.64] ;  /* 0x0000000c06067981 */ /* 0x000ea2000c1e1b00 */
[----:B------:R-:W-:Y:S02]  /*06e0*/  IMAD.U32 R8, RZ, RZ, UR8 ;  /* 0x00000008ff087e24 */ /* 0x000fe4000f8e00ff */
[----:B------:R-:W-:Y:S01]  /*06f0*/  IMAD.U32 R9, RZ, RZ, UR9 ;  /* 0x00000009ff097e24 */ /* 0x000fe2000f8e00ff */
[----:B--2--5:R-:W-:-:S04]  /*0700*/  ISETP.NE.U32.AND P0, PT, R2, R6, PT ;  /* 0x000000060200720c */ /* 0x024fc80003f05070 */
[----:B------:R-:W-:-:S13]  /*0710*/  ISETP.NE.AND.EX P0, PT, R3, R7, PT, P0 ;  /* 0x000000070300720c */ /* 0x000fda0003f05300 */
[----:B------:R-:W2:Y:S01]  /*0720*/  @!P0 LDG.E.U16 R8, [R8.64] ;  /* 0x0000000c08088981 */ /* 0x000ea2000c1e1500 */
[----:B------:R-:W-:Y:S01]  /*0730*/  UIADD3 UR6, UP0, UR6, 0x1, URZ ;  /* 0x0000000106067890 */ /* 0x000fe2000ff1e03f */
[----:B------:R-:W-:Y:S01]  /*0740*/  @!P0 F2FP.BF16.PACK_AB R7, RZ, R4 ;  /* 0x00000004ff07823e */ /* 0x000fe200000010ff */
[----:B------:R-:W-:Y:S02]  /*0750*/  UIADD3 UR7, UP1, UR7, 0x8, URZ ;  /* 0x0000000807077890 */ /* 0x000fe4000ff3e03f */
[----:B------:R-:W-:Y:S01]  /*0760*/  UIADD3.X UR10, URZ, UR10, URZ, UP0, !UPT ;  /* 0x0000000a3f0a7290 */ /* 0x000fe200087fe43f */
[----:B------:R-:W-:Y:S01]  /*0770*/  @!P0 PRMT R6, RZ, 0x5410, R7 ;  /* 0x00005410ff068816 */ /* 0x000fe20000000007 */
[----:B------:R-:W-:Y:S01]  /*0780*/  UIADD3 UR8, UP0, UR8, 0x2, URZ ;  /* 0x0000000208087890 */ /* 0x000fe2000ff1e03f */
[----:B------:R-:W-:Y:S01]  /*0790*/  ISETP.NE.U32.AND P1, PT, RZ, UR6, PT ;  /* 0x00000006ff007c0c */ /* 0x000fe2000bf25070 */
[----:B------:R-:W-:Y:S02]  /*07a0*/  UIADD3.X UR4, URZ, UR4, URZ, UP1, !UPT ;  /* 0x000000043f047290 */ /* 0x000fe40008ffe43f */
[----:B------:R-:W-:Y:S01]  /*07b0*/  UIADD3.X UR9, URZ, UR9, URZ, UP0, !UPT ;  /* 0x000000093f097290 */ /* 0x000fe200087fe43f */
[----:B------:R-:W-:-:S02]  /*07c0*/  ISETP.NE.AND.EX P1, PT, RZ, UR10, PT, P1 ;  /* 0x0000000aff007c0c */ /* 0x000fc4000bf25310 */
[----:B--2---:R-:W-:-:S04]  /*07d0*/  @!P0 PRMT R8, RZ, 0x5410, R8 ;  /* 0x00005410ff088816 */ /* 0x004fc80000000008 */
[----:B------:R-:W-:-:S04]  /*07e0*/  @!P0 F2FP.BF16.PACK_AB R5, RZ, R8 ;  /* 0x00000008ff05823e */ /* 0x000fc800000010ff */
[----:B------:R-:W-:-:S05]  /*07f0*/  @!P0 PRMT R5, RZ, 0x5410, R5 ;  /* 0x00005410ff058816 */ /* 0x000fca0000000005 */
[----:B------:R-:W-:-:S05]  /*0800*/  @!P0 FMUL.FTZ R5, R6, R5 ;  /* 0x0000000506058220 */ /* 0x000fca0000410000 */
[----:B------:R-:W-:-:S04]  /*0810*/  @!P0 F2FP.BF16.PACK_AB R5, RZ, R5 ;  /* 0x00000005ff05823e */ /* 0x000fc800000010ff */
[----:B------:R-:W-:Y:S01]  /*0820*/  @!P0 PRMT R4, RZ, 0x5410, R5 ;  /* 0x00005410ff048816 */ /* 0x000fe20000000005 */
[----:B------:R-:W-:Y:S05]  /*0830*/  @P1 BRA `(.L_x_760) ;  /* 0xfffffe7000001947 */ /* 0x000fea000383ffff */
.L_x_757:
[----:B-----5:R-:W-:-:S04]  /*0840*/  LEA R2, P0, R0, c[0x0][0x160], 0x2 ;  /* 0x0000580000027a11 */ /* 0x020fc800078010ff */
[----:B------:R-:W-:-:S05]  /*0850*/  LEA.HI.X R3, R0, c[0x0][0x164], RZ, 0x2, P0 ;  /* 0x0000590000037a11 */ /* 0x000fca00000f14ff */
[----:B------:R-:W-:Y:S01]  /*0860*/  STG.E [R2.64], R4 ;  /* 0x0000000402007986 */ /* 0x000fe2000c10190c */
[----:B------:R-:W-:Y:S05]  /*0870*/  EXIT ;  /* 0x000000000000794d */ /* 0x000fea0003800000 */
.L_x_761:
        /* <DEDUP_REMOVED lines=16> */
.L_x_8690:


//--------------------- .text._ZN2at6native55_GLOBAL__N__0955718d_22_SparseCsrTensorMath_cu_868dd54534reduce_sparse_csr_dim0_cuda_kernelIN3c108BFloat16EiNS1_14ReductionMulOpIS4_EEfEEvPT2_PKT0_lPKT_SB_lT1_ --------------------------
	.section	.text._ZN2at6native55_GLOBAL__N__0955718d_22_SparseCsrTensorMath_cu_868dd54534reduce_sparse_csr_dim0_cuda_kernelIN3c108BFloat16EiNS1_14ReductionMulOpIS4_EEfEEvPT2_PKT0_lPKT_SB_lT1_,"ax",@progbits
	.sectioninfo	@"SHI_REGISTERS=20"
	.align	128
.text._ZN2at6native55_GLOBAL__N__0955718d_22_SparseCsrTensorMath_cu_868dd54534reduce_sparse_csr_dim0_cuda_kernelIN3c108BFloat16EiNS1_14ReductionMulOpIS4_EEfEEvPT2_PKT0_lPKT_SB_lT1_:
        .type           _ZN2at6native55_GLOBAL__N__0955718d_22_SparseCsrTensorMath_cu_868dd54534reduce_sparse_csr_dim0_cuda_kernelIN3c108BFloat16EiNS1_14ReductionMulOpIS4_EEfEEvPT2_PKT0_lPKT_SB_lT1_,@function
        .size           _ZN2at6native55_GLOBAL__N__0955718d_22_SparseCsrTensorMath_cu_868dd54534reduce_sparse_csr_dim0_cuda_kernelIN3c108BFloat16EiNS1_14ReductionMulOpIS4_EEfEEvPT2_PKT0_lPKT_SB_lT1_,(.L_x_8691 - _ZN2at6native55_GLOBAL__N__0955718d_22_SparseCsrTensorMath_cu_868dd54534reduce_sparse_csr_dim0_cuda_kernelIN3c108BFloat16EiNS1_14ReductionMulOpIS4_EEfEEvPT2_PKT0_lPKT_SB_lT1_)
        .other          _ZN2at6native55_GLOBAL__N__0955718d_22_SparseCsrTensorMath_cu_868dd54534reduce_sparse_csr_dim0_cuda_kernelIN3c108BFloat16EiNS1_14ReductionMulOpIS4_EEfEEvPT2_PKT0_lPKT_SB_lT1_,@"STO_CUDA_ENTRY STV_DEFAULT"
_ZN2at6native55_GLOBAL__N__0955718d_22_SparseCsrTensorMath_cu_868dd54534reduce_sparse_csr_dim0_cuda_kernelIN3c108BFloat16EiNS1_14ReductionMulOpIS4_EEfEEvPT2_PKT0_lPKT_SB_lT1_:
        /* <DEDUP_REMOVED lines=8> */
[----:B------:R-:W-:Y:S01]  /*0080*/  ULDC.64 UR12, c[0x0][0x118] ;  /* 0x00004600000c7ab9 */ /* 0x000fe20000000a00 */
[----:B------:R-:W-:Y:S02]  /*0090*/  IMAD.MOV.U32 R4, RZ, RZ, c[0x0][0x18c] ;  /* 0x00006300ff047624 */ /* 0x000fe400078e00ff */
[----:B------:R-:W-:Y:S01]  /*00a0*/  IMAD.SHL.U32 R7, R0, 0x4, RZ ;  /* 0x0000000400077824 */ /* 0x000fe200078e00ff */
[----:B------:R-:W-:Y:S01]  /*00b0*/  ISETP.GE.U32.AND P0, PT, R3, 0x1, PT ;  /* 0x000000010300780c */ /* 0x000fe20003f06070 */
[----:B------:R-:W-:Y:S01]  /*00c0*/  IMAD.MOV.U32 R6, RZ, RZ, 0x3f800000 ;  /* 0x3f800000ff067424 */ /* 0x000fe200078e00ff */
[----:B------:R-:W-:Y:S02]  /*00d0*/  SHF.R.U32.HI R0, RZ, 0x1e, R0 ;  /* 0x0000001eff007819 */ /* 0x000fe40000011600 */
[----:B------:R-:W-:Y:S02]  /*00e0*/  ISETP.GE.AND.EX P0, PT, R4, RZ, PT, P0 ;  /* 0x000000ff0400720c */ /* 0x000fe40003f06300 */
[----:B------:R-:W-:-:S04]  /*00f0*/  IADD3 R8, P1, R7, c[0x0][0x168], RZ ;  /* 0x00005a0007087a10 */ /* 0x000fc80007f3e0ff */
[----:B------:R-:W-:-:S07]  /*0100*/  IADD3.X R9, R0, c[0x0][0x16c], RZ, P1, !PT ;  /* 0x00005b0000097a10 */ /* 0x000fce0000ffe4ff */
[----:B------:R-:W-:Y:S05]  /*0110*/  @!P0 BRA `(.L_x_762) ;  /* 0x000006e000008947 */ /* 0x000fea0003800000 */
[----:B------:R-:W-:Y:S01]  /*0120*/  IADD3 R2, P0, R3, -0x1, RZ ;  /* 0xffffffff03027810 */ /* 0x000fe20007f1e0ff */
[----:B------:R0:W5:Y:S01]  /*0130*/  LDG.E R8, [R8.64] ;  /* 0x0000000c08087981 */ /* 0x000162000c1e1900 */
        /* <DEDUP_REMOVED lines=10> */
[----:B0-----:R-:W-:Y:S01]  /*01e0*/  LOP3.LUT R9, R3, 0x3, RZ, 0xc0, !PT ;  /* 0x0000000303097812 */ /* 0x001fe200078ec0ff */
        /* <DEDUP_REMOVED lines=8> */
.L_x_764:
[----:B------:R-:W2:Y:S04]  /*0270*/  LDG.E R5, [R2.64] ;  /* 0x0000000c02057981 */ /* 0x000ea8000c1e1900 */
[----:B------:R-:W3:Y:S04]  /*0280*/  LDG.E R11, [R2.64+0x4] ;  /* 0x0000040c020b7981 */ /* 0x000ee8000c1e1900 */
[----:B------:R-:W4:Y:S04]  /*0290*/  LDG.E R15, [R2.64+0x8] ;  /* 0x0000080c020f7981 */ /* 0x000f28000c1e1900 */
[----:B------:R-:W4:Y:S01]  /*02a0*/  LDG.E R17, [R2.64+0xc] ;  /* 0x00000c0c02117981 */ /* 0x000f22000c1e1900 */
[C---:B--2--5:R-:W-:Y:S01]  /*02b0*/  ISETP.NE.AND P1, PT, R8.reuse, R5, PT ;  /* 0x000000050800720c */ /* 0x064fe20003f25270 */
[----:B------:R-:W-:Y:S01]  /*02c0*/  IMAD.MOV.U32 R5, RZ, RZ, R13 ;  /* 0x000000ffff057224 */ /* 0x000fe200078e000d */
[----:B---3--:R-:W-:-:S11]  /*02d0*/  ISETP.NE.AND P3, PT, R8, R11, PT ;  /* 0x0000000b0800720c */ /* 0x008fd60003f65270 */
[----:B------:R-:W2:Y:S04]  /*02e0*/  @!P1 LDG.E.U16 R12, [R4.64] ;  /* 0x0000000c040c9981 */ /* 0x000ea8000c1e1500 */
[----:B------:R-:W3:Y:S01]  /*02f0*/  @!P3 LDG.E.U16 R13, [R4.64+0x2] ;  /* 0x0000020c040db981 */ /* 0x000ee2000c1e1500 */
[C---:B----4-:R-:W-:Y:S02]  /*0300*/  ISETP.NE.AND P4, PT, R8.reuse, R15, PT ;  /* 0x0000000f0800720c */ /* 0x050fe40003f85270 */
[----:B------:R-:W-:-:S11]  /*0310*/  ISETP.NE.AND P2, PT, R8, R17, PT ;  /* 0x000000110800720c */ /* 0x000fd60003f45270 */
[----:B------:R-:W4:Y:S04]  /*0320*/  @!P4 LDG.E.U16 R14, [R4.64+0x4] ;  /* 0x0000040c040ec981 */ /* 0x000f28000c1e1500 */
[----:B------:R-:W4:Y:S01]  /*0330*/  @!P2 LDG.E.U16 R10, [R4.64+0x6] ;  /* 0x0000060c040aa981 */ /* 0x000f22000c1e1500 */
[----:B------:R-:W-:Y:S01]  /*0340*/  @!P1 F2FP.BF16.PACK_AB R11, RZ, R6 ;  /* 0x00000006ff0b923e */ /* 0x000fe200000010ff */
[----:B------:R-:W-:-:S03]  /*0350*/  UIADD3 UR4, UP0, UR4, 0x4, URZ ;  /* 0x0000000404047890 */ /* 0x000fc6000ff1e03f */
[----:B------:R-:W-:Y:S01]  /*0360*/  @!P1 PRMT R11, RZ, 0x5410, R11 ;  /* 0x00005410ff0b9816 */ /* 0x000fe2000000000b */
[----:B------:R-:W-:Y:S01]  /*0370*/  UIADD3.X UR5, URZ, UR5, URZ, UP0, !UPT ;  /* 0x000000053f057290 */ /* 0x000fe200087fe43f */
[----:B--2---:R-:W-:-:S04]  /*0380*/  @!P1 PRMT R12, RZ, 0x5410, R12 ;  /* 0x00005410ff0c9816 */ /* 0x004fc8000000000c */
[----:B------:R-:W-:Y:S02]  /*0390*/  @!P1 F2FP.BF16.PACK_AB R12, RZ, R12 ;  /* 0x0000000cff0c923e */ /* 0x000fe400000010ff */
[----:B---3--:R-:W-:Y:S02]  /*03a0*/  @!P3 PRMT R13, RZ, 0x5410, R13 ;  /* 0x00005410ff0db816 */ /* 0x008fe4000000000d */
[----:B------:R-:W-:Y:S02]  /*03b0*/  @!P1 PRMT R12, RZ, 0x5410, R12 ;  /* 0x00005410ff0c9816 */ /* 0x000fe4000000000c */
[----:B------:R-:W-:-:S03]  /*03c0*/  @!P3 F2FP.BF16.PACK_AB R13, RZ, R13 ;  /* 0x0000000dff0db23e */ /* 0x000fc600000010ff */
[----:B------:R-:W-:Y:S01]  /*03d0*/  @!P1 FMUL.FTZ R11, R11, R12 ;  /* 0x0000000c0b0b9220 */ /* 0x000fe20000410000 */
[----:B------:R-:W-:-:S04]  /*03e0*/  @!P3 PRMT R13, RZ, 0x5410, R13 ;  /* 0x00005410ff0db816 */ /* 0x000fc8000000000d */
[----:B------:R-:W-:Y:S02]  /*03f0*/  @!P1 F2FP.BF16.PACK_AB R11, RZ, R11 ;  /* 0x0000000bff0b923e */ /* 0x000fe400000010ff */
[----:B----4-:R-:W-:Y:S02]  /*0400*/  @!P4 PRMT R14, RZ, 0x5410, R14 ;  /* 0x00005410ff0ec816 */ /* 0x010fe4000000000e */
[----:B------:R-:W-:Y:S02]  /*0410*/  @!P1 PRMT R6, RZ, 0x5410, R11 ;  /* 0x00005410ff069816 */ /* 0x000fe4000000000b */
[----:B------:R-:W-:Y:S02]  /*0420*/  @!P4 F2FP.BF16.PACK_AB R14, RZ, R14 ;  /* 0x0000000eff0ec23e */ /* 0x000fe400000010ff */
[----:B------:R-:W-:Y:S02]  /*0430*/  @!P3 F2FP.BF16.PACK_AB R11, RZ, R6 ;  /* 0x00000006ff0bb23e */ /* 0x000fe400000010ff */
[----:B------:R-:W-:-:S02]  /*0440*/  @!P4 PRMT R14, RZ, 0x5410, R14 ;  /* 0x00005410ff0ec816 */ /* 0x000fc4000000000e */
[----:B------:R-:W-:Y:S02]  /*0450*/  @!P3 PRMT R12, RZ, 0x5410, R11 ;  /* 0x00005410ff0cb816 */ /* 0x000fe4000000000b */
[----:B------:R-:W-:-:S03]  /*0460*/  @!P2 PRMT R10, RZ, 0x5410, R10 ;  /* 0x00005410ff0aa816 */ /* 0x000fc6000000000a */
[----:B------:R-:W-:Y:S01]  /*0470*/  @!P3 FMUL.FTZ R13, R12, R13 ;  /* 0x0000000d0c0db220 */ /* 0x000fe20000410000 */
[----:B------:R-:W-:-:S04]  /*0480*/  @!P2 F2FP.BF16.PACK_AB R10, RZ, R10 ;  /* 0x0000000aff0aa23e */ /* 0x000fc800000010ff */
[----:B------:R-:W-:Y:S02]  /*0490*/  @!P3 F2FP.BF16.PACK_AB R13, RZ, R13 ;  /* 0x0000000dff0db23e */ /* 0x000fe400000010ff */
[----:B------:R-:W-:Y:S02]  /*04a0*/  @!P2 PRMT R10, RZ, 0x5410, R10 ;  /* 0x00005410ff0aa816 */ /* 0x000fe4000000000a */
[----:B------:R-:W-:Y:S02]  /*04b0*/  @!P3 PRMT R6, RZ, 0x5410, R13 ;  /* 0x00005410ff06b816 */ /* 0x000fe4000000000d */
[----:B------:R-:W-:Y:S02]  /*04c0*/  IADD3 R12, P3, R9, UR4, RZ ;  /* 0x00000004090c7c10 */ /* 0x000fe4000ff7e0ff */
[----:B------:R-:W-:Y:S02]  /*04d0*/  @!P4 F2FP.BF16.PACK_AB R11, RZ, R6 ;  /* 0x00000006ff0bc23e */ /* 0x000fe400000010ff */
[----:B------:R-:W-:-:S02]  /*04e0*/  ISETP.NE.U32.AND P1, PT, R12, RZ, PT ;  /* 0x000000ff0c00720c */ /* 0x000fc40003f25070 */
[----:B------:R-:W-:Y:S02]  /*04f0*/  @!P4 PRMT R11, RZ, 0x5410, R11 ;  /* 0x00005410ff0bc816 */ /* 0x000fe4000000000b */
[----:B------:R-:W-:Y:S02]  /*0500*/  IADD3.X R12, R16, UR5, RZ, P3, !PT ;  /* 0x00000005100c7c10 */ /* 0x000fe40009ffe4ff */
[----:B------:R-:W-:Y:S01]  /*0510*/  IADD3 R4, P3, R4, 0x8, RZ ;  /* 0x0000000804047810 */ /* 0x000fe20007f7e0ff */
[----:B------:R-:W-:Y:S01]  /*0520*/  @!P4 FMUL.FTZ R14, R11, R14 ;  /* 0x0000000e0b0ec220 */ /* 0x000fe20000410000 */
[----:B------:R-:W-:-:S03]  /*0530*/  ISETP.NE.AND.EX P1, PT, R12, RZ, PT, P1 ;  /* 0x000000ff0c00720c */ /* 0x000fc60003f25310 */
[----:B------:R-:W-:Y:S01]  /*0540*/  IMAD.X R13, RZ, RZ, R5, P3 ;  /* 0x000000ffff0d7224 */ /* 0x000fe200018e0605 */
[----:B------:R-:W-:-:S04]  /*0550*/  @!P4 F2FP.BF16.PACK_AB R14, RZ, R14 ;  /* 0x0000000eff0ec23e */ /* 0x000fc800000010ff */
[----:B------:R-:W-:Y:S02]  /*0560*/  @!P4 PRMT R6, RZ, 0x5410, R14 ;  /* 0x00005410ff06c816 */ /* 0x000fe4000000000e */
[----:B------:R-:W-:Y:S02]  /*0570*/  IADD3 R2, P4, R2, 0x10, RZ ;  /* 0x0000001002027810 */ /* 0x000fe40007f9e0ff */
[----:B------:R-:W-:-:S03]  /*0580*/  @!P2 F2FP.BF16.PACK_AB R11, RZ, R6 ;  /* 0x00000006ff0ba23e */ /* 0x000fc600000010ff */
[----:B------:R-:W-:Y:S01]  /*0590*/  IMAD.X R3, RZ, RZ, R3, P4 ;  /* 0x000000ffff037224 */ /* 0x000fe200020e0603 */
[----:B------:R-:W-:-:S05]  /*05a0*/  @!P2 PRMT R11, RZ, 0x5410, R11 ;  /* 0x00005410ff0ba816 */ /* 0x000fca000000000b */
[----:B------:R-:W-:-:S05]  /*05b0*/  @!P2 FMUL.FTZ R10, R11, R10 ;  /* 0x0000000a0b0aa220 */ /* 0x000fca0000410000 */
[----:B------:R-:W-:-:S04]  /*05c0*/  @!P2 F2FP.BF16.PACK_AB R10, RZ, R10 ;  /* 0x0000000aff0aa23e */ /* 0x000fc800000010ff */
[----:B------:R-:W-:Y:S01]  /*05d0*/  @!P2 PRMT R6, RZ, 0x5410, R10 ;  /* 0x00005410ff06a816 */ /* 0x000fe2000000000a */
[----:B------:R-:W-:Y:S05]  /*05e0*/  @P1 BRA `(.L_x_764) ;  /* 0xfffffc8000001947 */ /* 0x000fea000383ffff */
.L_x_763:
[----:B0-----:R-:W-:Y:S05]  /*05f0*/  @!P0 BRA `(.L_x_762) ;  /* 0x0000020000008947 */ /* 0x001fea0003800000 */
[----:B------:R-:W-:Y:S02]  /*0600*/  ULDC.64 UR8, c[0x0][0x178] ;  /* 0x00005e0000087ab9 */ /* 0x000fe40000000a00 */
[----:B------:R-:W-:Y:S02]  /*0610*/  ULDC.64 UR10, c[0x0][0x180] ;  /* 0x00006000000a7ab9 */ /* 0x000fe40000000a00 */
[----:B------:R-:W-:Y:S02]  /*0620*/  ULEA UR8, UP0, UR4, UR8, 0x1 ;  /* 0x0000000804087291 */ /* 0x000fe4000f80083f */
[----:B------:R-:W-:Y:S02]  /*0630*/  UIADD3 UR6, UP2, URZ, -UR6, URZ ;  /* 0x800000063f067290 */ /* 0x000fe4000ff5e03f */
[----:B------:R-:W-:Y:S02]  /*0640*/  ULEA UR7, UP1, UR4, UR10, 0x2 ;  /* 0x0000000a04077291 */ /* 0x000fe4000f82103f */
[----:B------:R-:W-:-:S02]  /*0650*/  ULEA.HI.X UR9, UR4, UR9, UR5, 0x1, UP0 ;  /* 0x0000000904097291 */ /* 0x000fc400080f0c05 */
[----:B------:R-:W-:Y:S02]  /*0660*/  UIADD3.X UR10, URZ, -0x1, URZ, UP2, !UPT ;  /* 0xffffffff3f0a7890 */ /* 0x000fe400097fe43f */
[----:B------:R-:W-:-:S06]  /*0670*/  ULEA.HI.X UR4, UR4, UR11, UR5, 0x2, UP1 ;  /* 0x0000000b04047291 */ /* 0x000fcc00088f1405 */
.L_x_765:
[----:B------:R-:W-:Y:S02]  /*0680*/  IMAD.U32 R3, RZ, RZ, UR4 ;  /* 0x00000004ff037e24 */ /* 0x000fe4000f8e00ff */
[----:B------:R-:W-:-:S05]  /*0690*/  IMAD.U32 R2, RZ, RZ, UR7 ;  /* 0x00000007ff027e24 */ /* 0x000fca000f8e00ff */
[----:B------:R-:W2:Y:S01]  /*06a0*/  LDG.E R3, [R2.64] ;  /* 0x0000000c02037981 */ /* 0x000ea2000c1e1900 */
[----:B------:R-:W-:Y:S02]  /*06b0*/  IMAD.U32 R4, RZ, RZ, UR8 ;  /* 0x00000008ff047e24 */ /* 0x000fe4000f8e00ff */
[----:B------:R-:W-:Y:S01]  /*06c0*/  IMAD.U32 R5, RZ, RZ, UR9 ;  /* 0x00000009ff057e24 */ /* 0x000fe2000f8e00ff */
[----:B--2--5:R-:W-:-:S13]  /*06d0*/  ISETP.NE.AND P1, PT, R8, R3, PT ;  /* 0x000000030800720c */ /* 0x024fda0003f25270 */
[----:B------:R0:W2:Y:S01]  /*06e0*/  @!P1 LDG.E.U16 R4, [R4.64] ;  /* 0x0000000c04049981 */ /* 0x0000a2000c1e1500 */
[----:B------:R-:W-:Y:S02]  /*06f0*/  UIADD3 UR6, UP0, UR6, 0x1, URZ ;  /* 0x0000000106067890 */ /* 0x000fe4000ff1e03f */
[----:B------:R-:W-:Y:S02]  /*0700*/  UIADD3 UR7, UP1, UR7, 0x4, URZ ;  /* 0x0000000407077890 */ /* 0x000fe4000ff3e03f */
[----:B------:R-:W-:Y:S02]  /*0710*/  UIADD3.X UR10, URZ, UR10, URZ, UP0, !UPT ;  /* 0x0000000a3f0a7290 */ /* 0x000fe400087fe43f */
[----:B------:R-:W-:Y:S01]  /*0720*/  ISETP.NE.U32.AND P0, PT, RZ, UR6, PT ;  /* 0x00000006ff007c0c */ /* 0x000fe2000bf05070 */
[----:B------:R-:W-:Y:S01]  /*0730*/  UIADD3 UR8, UP0, UR8, 0x2, URZ ;  /* 0x0000000208087890 */ /* 0x000fe2000ff1e03f */
[----:B0-----:R-:W-:Y:S01]  /*0740*/  @!P1 F2FP.BF16.PACK_AB R5, RZ, R6 ;  /* 0x00000006ff05923e */ /* 0x001fe200000010ff */
[----:B------:R-:W-:Y:S01]  /*0750*/  UIADD3.X UR4, URZ, UR4, URZ, UP1, !UPT ;  /* 0x000000043f047290 */ /* 0x000fe20008ffe43f */
[----:B------:R-:W-:Y:S01]  /*0760*/  ISETP.NE.AND.EX P0, PT, RZ, UR10, PT, P0 ;  /* 0x0000000aff007c0c */ /* 0x000fe2000bf05300 */
[----:B------:R-:W-:Y:S01]  /*0770*/  UIADD3.X UR9, URZ, UR9, URZ, UP0, !UPT ;  /* 0x000000093f097290 */ /* 0x000fe200087fe43f */
[----:B------:R-:W-:-:S02]  /*0780*/  @!P1 PRMT R2, RZ, 0x5410, R5 ;  /* 0x00005410ff029816 */ /* 0x000fc40000000005 */
[----:B--2---:R-:W-:-:S04]  /*0790*/  @!P1 PRMT R4, RZ, 0x5410, R4 ;  /* 0x00005410ff049816 */ /* 0x004fc80000000004 */
[----:B------:R-:W-:-:S04]  /*07a0*/  @!P1 F2FP.BF16.PACK_AB R3, RZ, R4 ;  /* 0x00000004ff03923e */ /* 0x000fc800000010ff */
[----:B------:R-:W-:-:S05]  /*07b0*/  @!P1 PRMT R3, RZ, 0x5410, R3 ;  /* 0x00005410ff039816 */ /* 0x000fca0000000003 */
[----:B------:R-:W-:-:S05]  /*07c0*/  @!P1 FMUL.FTZ R3, R2, R3 ;  /* 0x0000000302039220 */ /* 0x000fca0000410000 */
[----:B------:R-:W-:-:S04]  /*07d0*/  @!P1 F2FP.BF16.PACK_AB R3, RZ, R3 ;  /* 0x00000003ff03923e */ /* 0x000fc800000010ff */
[----:B------:R-:W-:Y:S01]  /*07e0*/  @!P1 PRMT R6, RZ, 0x5410, R3 ;  /* 0x00005410ff069816 */ /* 0x000fe20000000003 */
[----:B------:R-:W-:Y:S05]  /*07f0*/  @P0 BRA `(.L_x_765) ;  /* 0xfffffe8000000947 */ /* 0x000fea000383ffff */
.L_x_762:
[----:B------:R-:W-:-:S04]  /*0800*/  IADD3 R2, P0, R7, c[0x0][0x160], RZ ;  /* 0x0000580007027a10 */ /* 0x000fc80007f1e0ff */
[----:B------:R-:W-:-:S05]  /*0810*/  IADD3.X R3, R0, c[0x0][0x164], RZ, P0, !PT ;  /* 0x0000590000037a10 */ /* 0x000fca00007fe4ff */
[----:B------:R-:W-:Y:S01]  /*0820*/  STG.E [R2.64], R6 ;  /* 0x0000000602007986 */ /* 0x000fe2000c10190c */
[----:B------:R-:W-:Y:S05]  /*0830*/  EXIT ;  /* 0x000000000000794d */ /* 0x000fea0003800000 */
.L_x_766:
        /* <DEDUP_REMOVED lines=12> */
.L_x_8691:


//--------------------- .text._ZN2at6native55_GLOBAL__N__0955718d_22_SparseCsrTensorMath_cu_868dd54534reduce_sparse_csr_dim1_cuda_kernelIN3c104HalfElNS1_14ReductionMulOpIS4_EEfEEvPT2_PKT_PKT0_SE_lT1_ --------------------------
	.section	.text._ZN2at6native55_GLOBAL__N__0955718d_22_SparseCsrTensorMath_cu_868dd54534reduce_sparse_csr_dim1_cuda_kernelIN3c104HalfElNS1_14ReductionMulOpIS4_EEfEEvPT2_PKT_PKT0_SE_lT1_,"ax",@progbits
	.sectioninfo	@"SHI_REGISTERS=28"
	.align	128
.text._ZN2at6native55_GLOBAL__N__0955718d_22_SparseCsrTensorMath_cu_868dd54534reduce_sparse_csr_dim1_cuda_kernelIN3c104HalfElNS1_14ReductionMulOpIS4_EEfEEvPT2_PKT_PKT0_SE_lT1_:
        .type           _ZN2at6native55_GLOBAL__N__0955718d_22_SparseCsrTensorMath_cu_868dd54534reduce_sparse_csr_dim1_cuda_kernelIN3c104HalfElNS1_14ReductionMulOpIS4_EEfEEvPT2_PKT_PKT0_SE_lT1_,@function
        .size           _ZN2at6native55_GLOBAL__N__0955718d_22_SparseCsrTensorMath_cu_868dd54534reduce_sparse_csr_dim1_cuda_kernelIN3c104HalfElNS1_14ReductionMulOpIS4_EEfEEvPT2_PKT_PKT0_SE_lT1_,(.L_x_8692 - _ZN2at6native55_GLOBAL__N__0955718d_22_SparseCsrTensorMath_cu_868dd54534reduce_sparse_csr_dim1_cuda_kernelIN3c104HalfElNS1_14ReductionMulOpIS4_EEfEEvPT2_PKT_PKT0_SE_lT1_)
        .other          _ZN2at6native55_GLOBAL__N__0955718d_22_SparseCsrTensorMath_cu_868dd54534reduce_sparse_csr_dim1_cuda_kernelIN3c104HalfElNS1_14ReductionMulOpIS4_EEfEEvPT2_PKT_PKT0_SE_lT1_,@"STO_CUDA_ENTRY STV_DEFAULT"
_ZN2at6native55_GLOBAL__N__0955718d_22_SparseCsrTensorMath_cu_868dd54534reduce_sparse_csr_dim1_cuda_kernelIN3c104HalfElNS1_14ReductionMulOpIS4_EEfEEvPT2_PKT_PKT0_SE_lT1_:
        /* <DEDUP_REMOVED lines=22> */
[--C-:B------:R-:W-:Y:S01]  /*0160*/  IMAD.IADD R12, R2, 0x1, -R4.reuse ;  /* 0x00000001020c7824 */ /* 0x100fe200078e0a04 */
        /* <DEDUP_REMOVED lines=19> */
.L_x_771:
        /* <DEDUP_REMOVED lines=10> */
[----:B------:R-:W-:Y:S01]  /*0340*/  ISETP.NE.AND.EX P1, PT, R13, RZ, PT, P1 ;  /* 0x000000ff0d00720c */ /* 0x000fe20003f25310 */
[----:B--2---:R-:W-:-:S05]  /*0350*/  HADD2.F32 R11, -RZ, R4.H0_H0 ;  /* 0x20000004ff0b7230 */ /* 0x004fca0000004100 */
[----:B------:R-:W-:-:S05]  /*0360*/  F2FP.PACK_AB R8, R11, R8 ;  /* 0x000000080b08723e */ /* 0x000fca00000000ff */
[--C-:B------:R-:W-:Y:S02]  /*0370*/  HADD2.F32 R10, -RZ, R8.reuse.H0_H0 ;  /* 0x20000008ff0a7230 */ /* 0x100fe40000004100 */
[----:B------:R-:W-:-:S05]  /*0380*/  HADD2.F32 R11, -RZ, R8.H1_H1 ;  /* 0x30000008ff0b7230 */ /* 0x000fca0000004100 */
[----:B------:R-:W-:-:S05]  /*0390*/  FMUL.FTZ R10, R10, R11 ;  /* 0x0000000b0a0a7220 */ /* 0x000fca0000410000 */
[----:B------:R-:W-:-:S05]  /*03a0*/  F2FP.PACK_AB R10, RZ, R10 ;  /* 0x0000000aff0a723e */ /* 0x000fca00000000ff */
[----:B------:R-:W-:Y:S01]  /*03b0*/  HADD2.F32 R8, -RZ, R10.H0_H0 ;  /* 0x2000000aff087230 */ /* 0x000fe20000004100 */
[----:B------:R-:W-:Y:S05]  /*03c0*/  @P1 BRA `(.L_x_771) ;  /* 0xfffffed000001947 */ /* 0x000fea000383ffff */
.L_x_770:
[----:B------:R-:W-:Y:S05]  /*03d0*/  BSYNC B1 ;  /* 0x0000000000017941 */ /* 0x000fea0003800000 */
.L_x_769:
        /* <DEDUP_REMOVED lines=15> */
.L_x_774:
[----:B------:R-:W2:Y:S04]  /*04d0*/  LDG.E.U16 R23, [R4.64+-0x4] ;  /* 0xfffffc0404177981 */ /* 0x000ea8000c1e1500 */
[----:B------:R-:W3:Y:S04]  /*04e0*/  LDG.E.U16 R22, [R4.64+-0x2] ;  /* 0xfffffe0404167981 */ /* 0x000ee8000c1e1500 */
[----:B------:R-:W4:Y:S04]  /*04f0*/  LDG.E.U16 R21, [R4.64] ;  /* 0x0000000404157981 */ /* 0x000f28000c1e1500 */
[----:B------:R-:W5:Y:S04]  /*0500*/  LDG.E.U16 R20, [R4.64+0x2] ;  /* 0x0000020404147981 */ /* 0x000f68000c1e1500 */
[----:B------:R-:W3:Y:S04]  /*0510*/  LDG.E.U16 R11, [R4.64+0x4] ;  /* 0x00000404040b7981 */ /* 0x000ee8000c1e1500 */
[----:B------:R0:W3:Y:S04]  /*0520*/  LDG.E.U16 R19, [R4.64+0x6] ;  /* 0x0000060404137981 */ /* 0x0000e8000c1e1500 */
[----:B------:R-:W3:Y:S04]  /*0530*/  LDG.E.U16 R18, [R4.64+0x8] ;  /* 0x0000080404127981 */ /* 0x000ee8000c1e1500 */
[----:B------:R0:W4:Y:S04]  /*0540*/  LDG.E.U16 R17, [R4.64+0xa] ;  /* 0x00000a0404117981 */ /* 0x000128000c1e1500 */
[----:B------:R-:W4:Y:S04]  /*0550*/  LDG.E.U16 R16, [R4.64+0xc] ;  /* 0x00000c0404107981 */ /* 0x000f28000c1e1500 */
[----:B------:R0:W4:Y:S04]  /*0560*/  LDG.E.U16 R15, [R4.64+0xe] ;  /* 0x00000e04040f7981 */ /* 0x000128000c1e1500 */
[----:B------:R-:W4:Y:S04]  /*0570*/  LDG.E.U16 R14, [R4.64+0x10] ;  /* 0x00001004040e7981 */ /* 0x000f28000c1e1500 */
[----:B------:R0:W4:Y:S01]  /*0580*/  LDG.E.U16 R13, [R4.64+0x12] ;  /* 0x00001204040d7981 */ /* 0x000122000c1e1500 */
[----:B--2---:R-:W-:-:S05]  /*0590*/  HADD2.F32 R23, -RZ, R23.H0_H0 ;  /* 0x20000017ff177230 */ /* 0x004fca0000004100 */
[----:B------:R-:W-:-:S05]  /*05a0*/  F2FP.PACK_AB R23, R23, R8 ;  /* 0x000000081717723e */ /* 0x000fca00000000ff */
[--C-:B------:R-:W-:Y:S02]  /*05b0*/  HADD2.F32 R25, -RZ, R23.reuse.H0_H0 ;  /* 0x20000017ff197230 */ /* 0x100fe40000004100 */
[----:B------:R-:W-:-:S05]  /*05c0*/  HADD2.F32 R8, -RZ, R23.H1_H1 ;  /* 0x30000017ff087230 */ /* 0x000fca0000004100 */
[----:B------:R-:W-:-:S05]  /*05d0*/  FMUL.FTZ R8, R25, R8 ;  /* 0x0000000819087220 */ /* 0x000fca0000410000 */
[----:B------:R-:W-:Y:S02]  /*05e0*/  F2FP.PACK_AB R23, RZ, R8 ;  /* 0x00000008ff17723e */ /* 0x000fe400000000ff */
[----:B------:R0:W2:Y:S01]  /*05f0*/  LDG.E.U16 R8, [R4.64+0x14] ;  /* 0x0000140404087981 */ /* 0x0000a2000c1e1500 */
[----:B---3--:R-:W-:Y:S02]  /*0600*/  HADD2.F32 R22, -RZ, R22.H0_H0 ;  /* 0x20000016ff167230 */ /* 0x008fe40000004100 */
[----:B------:R-:W-:-:S05]  /*0610*/  HADD2.F32 R23, -RZ, R23.H0_H0 ;  /* 0x20000017ff177230 */ /* 0x000fca0000004100 */
[----:B------:R-:W-:-:S05]  /*0620*/  F2FP.PACK_AB R23, R22, R23 ;  /* 0x000000171617723e */ /* 0x000fca00000000ff */
[--C-:B------:R-:W-:Y:S02]  /*0630*/  HADD2.F32 R22, -RZ, R23.reuse.H0_H0 ;  /* 0x20000017ff167230 */ /* 0x100fe40000004100 */
[----:B------:R-:W-:-:S05]  /*0640*/  HADD2.F32 R23, -RZ, R23.H1_H1 ;  /* 0x30000017ff177230 */ /* 0x000fca0000004100 */
[----:B------:R-:W-:-:S05]  /*0650*/  FMUL.FTZ R22, R22, R23 ;  /* 0x0000001716167220 */ /* 0x000fca0000410000 */
[----:B------:R-:W-:Y:S02]  /*0660*/  F2FP.PACK_AB R23, RZ, R22 ;  /* 0x00000016ff17723e */ /* 0x000fe400000000ff */
[----:B------:R0:W3:Y:S01]  /*0670*/  LDG.E.U16 R22, [R4.64+0x16] ;  /* 0x0000160404167981 */ /* 0x0000e2000c1e1500 */
[----:B----4-:R-:W-:Y:S02]  /*0680*/  HADD2.F32 R24, -RZ, R21.H0_H0 ;  /* 0x20000015ff187230 */ /* 0x010fe40000004100 */
[----:B------:R-:W-:-:S05]  /*0690*/  HADD2.F32 R23, -RZ, R23.H0_H0 ;  /* 0x20000017ff177230 */ /* 0x000fca0000004100 */
[----:B------:R-:W-:-:S05]  /*06a0*/  F2FP.PACK_AB R23, R24, R23 ;  /* 0x000000171817723e */ /* 0x000fca00000000ff */
[--C-:B------:R-:W-:Y:S02]  /*06b0*/  HADD2.F32 R21, -RZ, R23.reuse.H0_H0 ;  /* 0x20000017ff157230 */ /* 0x100fe40000004100 */
[----:B------:R-:W-:-:S05]  /*06c0*/  HADD2.F32 R24, -RZ, R23.H1_H1 ;  /* 0x30000017ff187230 */ /* 0x000fca0000004100 */
[----:B------:R-:W-:-:S05]  /*06d0*/  FMUL.FTZ R21, R21, R24 ;  /* 0x0000001815157220 */ /* 0x000fca0000410000 */
[----:B------:R-:W-:Y:S02]  /*06e0*/  F2FP.PACK_AB R23, RZ, R21 ;  /* 0x00000015ff17723e */ /* 0x000fe400000000ff */
[----:B------:R0:W4:Y:S01]  /*06f0*/  LDG.E.U16 R21, [R4.64+0x18] ;  /* 0x0000180404157981 */ /* 0x000122000c1e1500 */
[----:B-----5:R-:W-:Y:S02]  /*0700*/  HADD2.F32 R20, -RZ, R20.H0_H0 ;  /* 0x20000014ff147230 */ /* 0x020fe40000004100 */
[----:B------:R-:W-:-:S05]  /*0710*/  HADD2.F32 R23, -RZ, R23.H0_H0 ;  /* 0x20000017ff177230 */ /* 0x000fca0000004100 */
[----:B------:R-:W-:-:S05]  /*0720*/  F2FP.PACK_AB R23, R20, R23 ;  /* 0x000000171417723e */ /* 0x000fca00000000ff */
[--C-:B------:R-:W-:Y:S02]  /*0730*/  HADD2.F32 R20, -RZ, R23.reuse.H0_H0 ;  /* 0x20000017ff147230 */ /* 0x100fe40000004100 */
[----:B------:R-:W-:-:S05]  /*0740*/  HADD2.F32 R23, -RZ, R23.H1_H1 ;  /* 0x30000017ff177230 */ /* 0x000fca0000004100 */
[----:B------:R-:W-:-:S05]  /*0750*/  FMUL.FTZ R20, R20, R23 ;  /* 0x0000001714147220 */ /* 0x000fca0000410000 */
[----:B------:R-:W-:Y:S02]  /*0760*/  F2FP.PACK_AB R23, RZ, R20 ;  /* 0x00000014ff17723e */ /* 0x000fe400000000ff */
[----:B------:R0:W5:Y:S01]  /*0770*/  LDG.E.U16 R20, [R4.64+0x1a] ;  /* 0x00001a0404147981 */ /* 0x000162000c1e1500 */
[----:B------:R-:W-:Y:S01]  /*0780*/  HADD2.F32 R24, -RZ, R11.H0_H0 ;  /* 0x2000000bff187230 */ /* 0x000fe20000004100 */
[----:B------:R-:W-:Y:S01]  /*0790*/  IADD3 R9, P1, R9, 0x10, RZ ;  /* 0x0000001009097810 */ /* 0x000fe20007f3e0ff */
[----:B------:R-:W-:Y:S02]  /*07a0*/  HADD2.F32 R23, -RZ, R23.H0_H0 ;  /* 0x20000017ff177230 */ /* 0x000fe40000004100 */
[----:B------:R-:W-:Y:S02]  /*07b0*/  HADD2.F32 R18, -RZ, R18.H0_H0 ;  /* 0x20000012ff127230 */ /* 0x000fe40000004100 */
[----:B------:R-:W-:Y:S01]  /*07c0*/  HADD2.F32 R16, -RZ, R16.H0_H0 ;  /* 0x20000010ff107230 */ /* 0x000fe20000004100 */
[----:B------:R-:W-:Y:S01]  /*07d0*/  F2FP.PACK_AB R23, R24, R23 ;  /* 0x000000171817723e */ /* 0x000fe200000000ff */
[----:B------:R-:W-:Y:S01]  /*07e0*/  HADD2.F32 R14, -RZ, R14.H0_H0 ;  /* 0x2000000eff0e7230 */ /* 0x000fe20000004100 */
[----:B------:R-:W-:Y:S01]  /*07f0*/  IMAD.X R7, RZ, RZ, R7, P1 ;  /* 0x000000ffff077224 */ /* 0x000fe200008e0607 */
[----:B------:R-:W-:-:S02]  /*0800*/  ISETP.GE.U32.AND P1, PT, R9, R12, PT ;  /* 0x0000000c0900720c */ /* 0x000fc40003f26070 */
[--C-:B------:R-:W-:Y:S01]  /*0810*/  HADD2.F32 R11, -RZ, R23.reuse.H0_H0 ;  /* 0x20000017ff0b7230 */ /* 0x100fe20000004100 */
[----:B0-----:R-:W-:Y:S01]  /*0820*/  IADD3 R4, P2, R4, 0x20, RZ ;  /* 0x0000002004047810 */ /* 0x001fe20007f5e0ff */
[----:B------:R-:W-:Y:S01]  /*0830*/  HADD2.F32 R24, -RZ, R23.H1_H1 ;  /* 0x30000017ff187230 */ /* 0x000fe20000004100 */
[----:B------:R-:W-:-:S03]  /*0840*/  ISETP.GE.AND.EX P1, PT, R7, R10, PT, P1 ;  /* 0x0000000a0700720c */ /* 0x000fc60003f26310 */
[----:B------:R-:W-:Y:S02]  /*0850*/  IMAD.X R5, RZ, RZ, R5, P2 ;  /* 0x000000ffff057224 */ /* 0x000fe400010e0605 */
[----:B------:R-:W-:Y:S01]  /*0860*/  FMUL.FTZ R11, R11, R24 ;  /* 0x000000180b0b7220 */ /* 0x000fe20000410000 */
[----:B------:R-:W-:-:S04]  /*0870*/  HADD2.F32 R24, -RZ, R19.H0_H0 ;  /* 0x20000013ff187230 */ /* 0x000fc80000004100 */
[----:B------:R-:W-:-:S05]  /*0880*/  F2FP.PACK_AB R11, RZ, R11 ;  /* 0x0000000bff0b723e */ /* 0x000fca00000000ff */
[----:B------:R-:W-:-:S05]  /*0890*/  HADD2.F32 R11, -RZ, R11.H0_H0 ;  /* 0x2000000bff0b7230 */ /* 0x000fca0000004100 */
[----:B------:R-:W-:-:S05]  /*08a0*/  F2FP.PACK_AB R11, R24, R11 ;  /* 0x0000000b180b723e */ /* 0x000fca00000000ff */
[--C-:B------:R-:W-:Y:S02]  /*08b0*/  HADD2.F32 R19, -RZ, R11.reuse.H0_H0 ;  /* 0x2000000bff137230 */ /* 0x100fe40000004100 */
[----:B------:R-:W-:-:S05]  /*08c0*/  HADD2.F32 R24, -RZ, R11.H1_H1 ;  /* 0x3000000bff187230 */ /* 0x000fca0000004100 */
[----:B------:R-:W-:-:S05]  /*08d0*/  FMUL.FTZ R19, R19, R24 ;  /* 0x0000001813137220 */ /* 0x000fca0000410000 */
[----:B------:R-:W-:-:S05]  /*08e0*/  F2FP.PACK_AB R19, RZ, R19 ;  /* 0x00000013ff13723e */ /* 0x000fca00000000ff */
[----:B------:R-:W-:-:S05]  /*08f0*/  HADD2.F32 R19, -RZ, R19.H0_H0 ;  /* 0x20000013ff137230 */ /* 0x000fca0000004100 */
[----:B------:R-:W-:-:S05]  /*0900*/  F2FP.PACK_AB R19, R18, R19 ;  /* 0x000000131213723e */ /* 0x000fca00000000ff */
[--C-:B------:R-:W-:Y:S02]  /*0910*/  HADD2.F32 R11, -RZ, R19.reuse.H0_H0 ;  /* 0x20000013ff0b7230 */ /* 0x100fe40000004100 */
[----:B------:R-:W-:-:S05]  /*0920*/  HADD2.F32 R18, -RZ, R19.H1_H1 ;  /* 0x30000013ff127230 */ /* 0x000fca0000004100 */
        /* <DEDUP_REMOVED lines=34> */
[----:B------:R-:W-:Y:S01]  /*0b50*/  F2FP.PACK_AB R13, RZ, R13 ;  /* 0x0000000dff0d723e */ /* 0x000fe200000000ff */
[----:B--2---:R-:W-:-:S04]  /*0b60*/  HADD2.F32 R8, -RZ, R8.H0_H0 ;  /* 0x20000008ff087230 */ /* 0x004fc80000004100 */
[----:B------:R-:W-:-:S05]  /*0b70*/  HADD2.F32 R13, -RZ, R13.H0_H0 ;  /* 0x2000000dff0d7230 */ /* 0x000fca0000004100 */
[----:B------:R-:W-:-:S05]  /*0b80*/  F2FP.PACK_AB R13, R8, R13 ;  /* 0x0000000d080d723e */ /* 0x000fca00000000ff */
[--C-:B------:R-:W-:Y:S02]  /*0b90*/  HADD2.F32 R8, -RZ, R13.reuse.H0_H0 ;  /* 0x2000000dff087230 */ /* 0x100fe40000004100 */
[----:B------:R-:W-:-:S05]  /*0ba0*/  HADD2.F32 R13, -RZ, R13.H1_H1 ;  /* 0x3000000dff0d7230 */ /* 0x000fca0000004100 */
[----:B------:R-:W-:-:S05]  /*0bb0*/  FMUL.FTZ R8, R8, R13 ;  /* 0x0000000d08087220 */ /* 0x000fca0000410000 */
[----:B------:R-:W-:Y:S01]  /*0bc0*/  F2FP.PACK_AB R8, RZ, R8 ;  /* 0x00000008ff08723e */ /* 0x000fe200000000ff */
[----:B---3--:R-:W-:-:S04]  /*0bd0*/  HADD2.F32 R11, -RZ, R22.H0_H0 ;  /* 0x20000016ff0b7230 */ /* 0x008fc80000004100 */
[----:B------:R-:W-:-:S05]  /*0be0*/  HADD2.F32 R8, -RZ, R8.H0_H0 ;  /* 0x20000008ff087230 */ /* 0x000fca0000004100 */
[----:B------:R-:W-:-:S05]  /*0bf0*/  F2FP.PACK_AB R8, R11, R8 ;  /* 0x000000080b08723e */ /* 0x000fca00000000ff */
[--C-:B------:R-:W-:Y:S02]  /*0c00*/  HADD2.F32 R11, -RZ, R8.reuse.H0_H0 ;  /* 0x20000008ff0b7230 */ /* 0x100fe40000004100 */
[----:B------:R-:W-:-:S05]  /*0c10*/  HADD2.F32 R8, -RZ, R8.H1_H1 ;  /* 0x30000008ff087230 */ /* 0x000fca0000004100 */
[----:B------:R-:W-:-:S05]  /*0c20*/  FMUL.FTZ R8, R11, R8 ;  /* 0x000000080b087220 */ /* 0x000fca0000410000 */
[----:B------:R-:W-:Y:S01]  /*0c30*/  F2FP.PACK_AB R8, RZ, R8 ;  /* 0x00000008ff08723e */ /* 0x000fe200000000ff */
[----:B----4-:R-:W-:-:S04]  /*0c40*/  HADD2.F32 R21, -RZ, R21.H0_H0 ;  /* 0x20000015ff157230 */ /* 0x010fc80000004100 */
[----:B------:R-:W-:-:S05]  /*0c50*/  HADD2.F32 R8, -RZ, R8.H0_H0 ;  /* 0x20000008ff087230 */ /* 0x000fca0000004100 */
[----:B------:R-:W-:-:S05]  /*0c60*/  F2FP.PACK_AB R8, R21, R8 ;  /* 0x000000081508723e */ /* 0x000fca00000000ff */
[--C-:B------:R-:W-:Y:S02]  /*0c70*/  HADD2.F32 R11, -RZ, R8.reuse.H0_H0 ;  /* 0x20000008ff0b7230 */ /* 0x100fe40000004100 */
[----:B------:R-:W-:-:S05]  /*0c80*/  HADD2.F32 R8, -RZ, R8.H1_H1 ;  /* 0x30000008ff087230 */ /* 0x000fca0000004100 */
[----:B------:R-:W-:-:S05]  /*0c90*/  FMUL.FTZ R8, R11, R8 ;  /* 0x000000080b087220 */ /* 0x000fca0000410000 */
[----:B------:R-:W-:Y:S01]  /*0ca0*/  F2FP.PACK_AB R8, RZ, R8 ;  /* 0x00000008ff08723e */ /* 0x000fe200000000ff */
[----:B-----5:R-:W-:-:S04]  /*0cb0*/  HADD2.F32 R11, -RZ, R20.H0_H0 ;  /* 0x20000014ff0b7230 */ /* 0x020fc80000004100 */
[----:B------:R-:W-:-:S05]  /*0cc0*/  HADD2.F32 R8, -RZ, R8.H0_H0 ;  /* 0x20000008ff087230 */ /* 0x000fca0000004100 */
[----:B------:R-:W-:-:S05]  /*0cd0*/  F2FP.PACK_AB R8, R11, R8 ;  /* 0x000000080b08723e */ /* 0x000fca00000000ff */
[--C-:B------:R-:W-:Y:S02]  /*0ce0*/  HADD2.F32 R11, -RZ, R8.reuse.H0_H0 ;  /* 0x20000008ff0b7230 */ /* 0x100fe40000004100 */
[----:B------:R-:W-:-:S05]  /*0cf0*/  HADD2.F32 R8, -RZ, R8.H1_H1 ;  /* 0x30000008ff087230 */ /* 0x000fca0000004100 */
[----:B------:R-:W-:-:S05]  /*0d00*/  FMUL.FTZ R8, R11, R8 ;  /* 0x000000080b087220 */ /* 0x000fca0000410000 */
[----:B------:R-:W-:-:S05]  /*0d10*/  F2FP.PACK_AB R8, RZ, R8 ;  /* 0x00000008ff08723e */ /* 0x000fca00000000ff */
[----:B------:R-:W-:Y:S01]  /*0d20*/  HADD2.F32 R8, -RZ, R8.H0_H0 ;  /* 0x20000008ff087230 */ /* 0x000fe20000004100 */
[----:B------:R-:W-:Y:S05]  /*0d30*/  @!P1 BRA `(.L_x_774) ;  /* 0xfffff79000009947 */ /* 0x000fea000383ffff */
.L_x_773:
[----:B------:R-:W-:Y:S05]  /*0d40*/  BSYNC B1 ;  /* 0x0000000000017941 */ /* 0x000fea0003800000 */
.L_x_772:
        /* <DEDUP_REMOVED lines=10> */
[----:B------:R0:W3:Y:S04]  /*0df0*/  LDG.E.U16 R13, [R4.64+0x4] ;  /* 0x00000404040d7981 */ /* 0x0000e8000c1e1500 */
[----:B------:R0:W5:Y:S04]  /*0e00*/  LDG.E.U16 R12, [R4.64+0x6] ;  /* 0x00000604040c7981 */ /* 0x000168000c1e1500 */
[----:B------:R0:W5:Y:S04]  /*0e10*/  LDG.E.U16 R11, [R4.64+0x8] ;  /* 0x00000804040b7981 */ /* 0x000168000c1e1500 */
[----:B------:R0:W5:Y:S01]  /*0e20*/  LDG.E.U16 R10, [R4.64+0xa] ;  /* 0x00000a04040a7981 */ /* 0x000162000c1e1500 */
[----:B------:R-:W-:-:S02]  /*0e30*/  F2FP.PACK_AB R8, RZ, R8 ;  /* 0x00000008ff08723e */ /* 0x000fc400000000ff */
[----:B------:R-:W-:Y:S02]  /*0e40*/  IADD3 R9, P2, R9, 0x8, RZ ;  /* 0x0000000809097810 */ /* 0x000fe40007f5e0ff */
[----:B------:R-:W-:Y:S01]  /*0e50*/  PLOP3.LUT P0, PT, PT, PT, PT, 0x8, 0x0 ;  /* 0x000000000000781c */ /* 0x000fe20003f0e170 */
[----:B------:R-:W-:Y:S02]  /*0e60*/  HADD2.F32 R8, -RZ, R8.H0_H0 ;  /* 0x20000008ff087230 */ /* 0x000fe40000004100 */
[----:B------:R-:W-:Y:S01]  /*0e70*/  IMAD.X R7, RZ, RZ, R7, P2 ;  /* 0x000000ffff077224 */ /* 0x000fe200010e0607 */
[----:B0-----:R-:W-:-:S05]  /*0e80*/  IADD3 R4, P1, R4, 0x10, RZ ;  /* 0x0000001004047810 */ /* 0x001fca0007f3e0ff */
[----:B------:R-:W-:Y:S01]  /*0e90*/  IMAD.X R5, RZ, RZ, R5, P1 ;  /* 0x000000ffff057224 */ /* 0x000fe200008e0605 */
[----:B--2---:R-:W-:-:S05]  /*0ea0*/  HADD2.F32 R16, -RZ, R16.H0_H0 ;  /* 0x20000010ff107230 */ /* 0x004fca0000004100 */
[----:B------:R-:W-:Y:S01]  /*0eb0*/  F2FP.PACK_AB R16, RZ, R16 ;  /* 0x00000010ff10723e */ /* 0x000fe200000000ff */
[----:B----4-:R-:W-:-:S04]  /*0ec0*/  HADD2.F32 R15, -RZ, R15.H0_H0 ;  /* 0x2000000fff0f7230 */ /* 0x010fc80000004100 */
[----:B------:R-:W-:-:S05]  /*0ed0*/  HADD2.F32 R17, -RZ, R16.H0_H0 ;  /* 0x20000010ff117230 */ /* 0x000fca0000004100 */
[----:B------:R-:W-:Y:S01]  /*0ee0*/  FMUL.FTZ R8, R8, R17 ;  /* 0x0000001108087220 */ /* 0x000fe20000410000 */
[----:B---3--:R-:W-:Y:S02]  /*0ef0*/  HADD2.F32 R17, -RZ, R18.H0_H0 ;  /* 0x20000012ff117230 */ /* 0x008fe40000004100 */
[----:B------:R-:W-:Y:S02]  /*0f00*/  HADD2.F32 R13, -RZ, R13.H0_H0 ;  /* 0x2000000dff0d7230 */ /* 0x000fe40000004100 */
        /* <DEDUP_REMOVED lines=47> */
[----:B------:R-:W-:Y:S02]  /*1200*/  HADD2.F32 R8, -RZ, R10.H0_H0 ;  /* 0x2000000aff087230 */ /* 0x000fe40000004100 */
.L_x_776:
[----:B------:R-:W-:Y:S05]  /*1210*/  BSYNC B1 ;  /* 0x0000000000017941 */ /* 0x000fea0003800000 */
.L_x_775:
[----:B------:R-:W-:-:S04]  /*1220*/  ISETP.LT.U32.AND P1, PT, R9, R2, PT ;  /* 0x000000020900720c */ /* 0x000fc80003f21070 */
[----:B------:R-:W-:-:S13]  /*1230*/  ISETP.LT.OR.EX P0, PT, R7, R3, P0, P1 ;  /* 0x000000030700720c */ /* 0x000fda0000701710 */
[----:B------:R-:W-:Y:S05]  /*1240*/  @!P0 BRA `(.L_x_768) ;  /* 0x0000021000008947 */ /* 0x000fea0003800000 */
[----:B------:R-:W2:Y:S04]  /*1250*/  LDG.E.U16 R2, [R4.64+-0x4] ;  /* 0xfffffc0404027981 */ /* 0x000ea8000c1e1500 */
[----:B------:R-:W3:Y:S04]  /*1260*/  LDG.E.U16 R3, [R4.64+-0x2] ;  /* 0xfffffe0404037981 */ /* 0x000ee8000c1e1500 */
[----:B------:R-:W4:Y:S04]  /*1270*/  LDG.E.U16 R7, [R4.64] ;  /* 0x0000000404077981 */ /* 0x000f28000c1e1500 */
[----:B------:R-:W5:Y:S01]  /*1280*/  LDG.E.U16 R9, [R4.64+0x2] ;  /* 0x0000020404097981 */ /* 0x000f62000c1e1500 */
[----:B------:R-:W-:-:S05]  /*1290*/  F2FP.PACK_AB R8, RZ, R8 ;  /* 0x00000008ff08723e */ /* 0x000fca00000000ff */
[----:B------:R-:W-:Y:S02]  /*12a0*/  HADD2.F32 R11, -RZ, R8.H0_H0 ;  /* 0x20000008ff0b7230 */ /* 0x000fe40000004100 */
[----:B--2---:R-:W-:Y:S02]  /*12b0*/  HADD2.F32 R2, -RZ, R2.H0_H0 ;  /* 0x20000002ff027230 */ /* 0x004fe40000004100 */
[----:B---3--:R-:W-:-:S03]  /*12c0*/  HADD2.F32 R3, -RZ, R3.H0_H0 ;  /* 0x20000003ff037230 */ /* 0x008fc60000004100 */
[----:B------:R-:W-:Y:S01]  /*12d0*/  F2FP.PACK_AB R2, RZ, R2 ;  /* 0x00000002ff02723e */ /* 0x000fe200000000ff */
[----:B----4-:R-:W-:-:S04]  /*12e0*/  HADD2.F32 R7, -RZ, R7.H0_H0 ;  /* 0x20000007ff077230 */ /* 0x010fc80000004100 */
[----:B------:R-:W-:Y:S02]  /*12f0*/  HADD2.F32 R2, -RZ, R2.H0_H0 ;  /* 0x20000002ff027230 */ /* 0x000fe40000004100 */
[----:B-----5:R-:W-:-:S03]  /*1300*/  HADD2.F32 R9, -RZ, R9.H0_H0 ;  /* 0x20000009ff097230 */ /* 0x020fc60000004100 */
[----:B------:R-:W-:-:S05]  /*1310*/  FMUL.FTZ R2, R2, R11 ;  /* 0x0000000b02027220 */ /* 0x000fca0000410000 */
        /* <DEDUP_REMOVED lines=20> */
.L_x_768:
[----:B------:R-:W-:Y:S05]  /*1460*/  BSYNC B0 ;  /* 0x0000000000007941 */ /* 0x000fea0003800000 */
.L_x_767:
[----:B------:R-:W-:-:S04]  /*1470*/  IADD3 R2, P0, R0, c[0x0][0x178], RZ ;  /* 0x00005e0000027a10 */ /* 0x000fc80007f1e0ff */
[----:B------:R-:W-:-:S06]  /*1480*/  IADD3.X R3, R6, c[0x0][0x17c], RZ, P0, !PT ;  /* 0x00005f0006037a10 */ /* 0x000fcc00007fe4ff */
[----:B------:R-:W2:Y:S02]  /*1490*/  LDG.E.64 R2, [R2.64] ;  /* 0x0000000402027981 */ /* 0x000ea4000c1e1b00 */
[----:B--2---:R-:W-:-:S04]  /*14a0*/  LEA R4, P0, R2, c[0x0][0x160], 0x2 ;  /* 0x0000580002047a11 */ /* 0x004fc800078010ff */
[----:B------:R-:W-:-:S05]  /*14b0*/  LEA.HI.X R5, R2, c[0x0][0x164], R3, 0x2, P0 ;  /* 0x0000590002057a11 */ /* 0x000fca00000f1403 */
[----:B------:R-:W-:Y:S01]  /*14c0*/  STG.E [R4.64], R8 ;  /* 0x0000000804007986 */ /* 0x000fe2000c101904 */
[----:B------:R-:W-:Y:S05]  /*14d0*/  EXIT ;  /* 0x000000000000794d */ /* 0x000fea0003800000 */
.L_x_777:
        /* <DEDUP_REMOVED lines=10> */
.L_x_8692:


//--------------------- .text._ZN2at6native55_GLOBAL__N__0955718d_22_SparseCsrTensorMath_cu_868dd54534reduce_sparse_csr_dim1_cuda_kernelIN3c104HalfEiNS1_14ReductionMulOpIS4_EEfEEvPT2_PKT_PKT0_SE_lT1_ --------------------------
	.section	.text._ZN2at6native55_GLOBAL__N__0955718d_22_SparseCsrTensorMath_cu_868dd54534reduce_sparse_csr_dim1_cuda_kernelIN3c104HalfEiNS1_14ReductionMulOpIS4_EEfEEvPT2_PKT_PKT0_SE_lT1_,"ax",@progbits
	.sectioninfo	@"SHI_REGISTERS=25"
	.align	128
.text._ZN2at6native55_GLOBAL__N__0955718d_22_SparseCsrTensorMath_cu_868dd54534reduce_sparse_csr_dim1_cuda_kernelIN3c104HalfEiNS1_14ReductionMulOpIS4_EEfEEvPT2_PKT_PKT0_SE_lT1_:
        .type           _ZN2at6native55_GLOBAL__N__0955718d_22_SparseCsrTensorMath_cu_868dd54534reduce_sparse_csr_dim1_cuda_kernelIN3c104HalfEiNS1_14ReductionMulOpIS4_EEfEEvPT2_PKT_PKT0_SE_lT1_,@function
        .size           _ZN2at6native55_GLOBAL__N__0955718d_22_SparseCsrTensorMath_cu_868dd54534reduce_sparse_csr_dim1_cuda_kernelIN3c104HalfEiNS1_14ReductionMulOpIS4_EEfEEvPT2_PKT_PKT0_SE_lT1_,(.L_x_8693 - _ZN2at6native55_GLOBAL__N__0955718d_22_SparseCsrTensorMath_cu_868dd54534reduce_sparse_csr_dim1_cuda_kernelIN3c104HalfEiNS1_14ReductionMulOpIS4_EEfEEvPT2_PKT_PKT0_SE_lT1_)
        .other          _ZN2at6native55_GLOBAL__N__0955718d_22_SparseCsrTensorMath_cu_868dd54534reduce_sparse_csr_dim1_cuda_kernelIN3c104HalfEiNS1_14ReductionMulOpIS4_EEfEEvPT2_PKT_PKT0_SE_lT1_,@"STO_CUDA_ENTRY STV_DEFAULT"
_ZN2at6native55_GLOBAL__N__0955718d_22_SparseCsrTensorMath_cu_868dd54534reduce_sparse_csr_dim1_cuda_kernelIN3c104HalfEiNS1_14ReductionMulOpIS4_EEfEEvPT2_PKT_PKT0_SE_lT1_:
        /* <DEDUP_REMOVED lines=20> */
[----:B------:R-:W-:Y:S01]  /*0140*/  LOP3.LUT R8, RZ, R6, RZ, 0x33, !PT ;  /* 0x00000006ff087212 */ /* 0x000fe200078e33ff */
[C---:B------:R-:W-:Y:S01]  /*0150*/  IMAD.IADD R2, R5.reuse, 0x1, -R6 ;  /* 0x0000000105027824 */ /* 0x040fe200078e0a06 */
[----:B------:R-:W-:Y:S03]  /*0160*/  BSSY B1, `(.L_x_780) ;  /* 0x0000017000017945 */ /* 0x000fe60003800000 */
[----:B------:R-:W-:Y:S01]  /*0170*/  IMAD.IADD R3, R5, 0x1, R8 ;  /* 0x0000000105037824 */ /* 0x000fe200078e0208 */
[----:B------:R-:W-:-:S04]  /*0180*/  LOP3.LUT P1, R8, R2, 0x3, RZ, 0xc0, !PT ;  /* 0x0000000302087812 */ /* 0x000fc8000782c0ff */
[----:B------:R-:W-:-:S09]  /*0190*/  ISETP.GE.U32.AND P0, PT, R3, 0x3, PT ;  /* 0x000000030300780c */ /* 0x000fd20003f06070 */
[----:B------:R-:W-:Y:S05]  /*01a0*/  @!P1 BRA `(.L_x_781) ;  /* 0x0000012000009947 */ /* 0x000fea0003800000 */
[----:B------:R-:W-:-:S04]  /*01b0*/  IMAD.MOV.U32 R3, RZ, RZ, 0x2 ;  /* 0x00000002ff037424 */ /* 0x000fc800078e00ff */
[----:B------:R-:W-:-:S04]  /*01c0*/  IMAD.WIDE R2, R6, R3, c[0x0][0x168] ;  /* 0x00005a0006027625 */ /* 0x000fc800078e0203 */
[----:B------:R-:W-:-:S04]  /*01d0*/  IMAD.MOV.U32 R11, RZ, RZ, R2 ;  /* 0x000000ffff0b7224 */ /* 0x000fc800078e0002 */
.L_x_782:
[----:B------:R-:W-:-:S06]  /*01e0*/  IMAD.MOV.U32 R2, RZ, RZ, R11 ;  /* 0x000000ffff027224 */ /* 0x000fcc00078e000b */
[----:B------:R0:W2:Y:S01]  /*01f0*/  LDG.E.U16 R2, [R2.64] ;  /* 0x0000000402027981 */ /* 0x0000a2000c1e1500 */
[----:B------:R-:W-:Y:S02]  /*0200*/  IADD3 R8, R8, -0x1, RZ ;  /* 0xffffffff08087810 */ /* 0x000fe40007ffe0ff */
[----:B------:R-:W-:Y:S02]  /*0210*/  IADD3 R11, P2, R11, 0x2, RZ ;  /* 0x000000020b0b7810 */ /* 0x000fe40007f5e0ff */
[----:B------:R-:W-:Y:S02]  /*0220*/  ISETP.NE.AND P1, PT, R8, RZ, PT ;  /* 0x000000ff0800720c */ /* 0x000fe40003f25270 */
[----:B------:R-:W-:Y:S01]  /*0230*/  IADD3 R6, R6, 0x1, RZ ;  /* 0x0000000106067810 */ /* 0x000fe20007ffe0ff */
[----:B0-----:R-:W-:Y:S01]  /*0240*/  IMAD.X R3, RZ, RZ, R3, P2 ;  /* 0x000000ffff037224 */ /* 0x001fe200010e0603 */
        /* <DEDUP_REMOVED lines=8> */
.L_x_781:
[----:B------:R-:W-:Y:S05]  /*02d0*/  BSYNC B1 ;  /* 0x0000000000017941 */ /* 0x000fea0003800000 */
.L_x_780:
        /* <DEDUP_REMOVED lines=12> */
.L_x_785:
        /* <DEDUP_REMOVED lines=44> */
[----:B------:R-:W-:Y:S01]  /*0660*/  IADD3 R6, R6, 0x10, RZ ;  /* 0x0000001006067810 */ /* 0x000fe20007ffe0ff */
[----:B------:R-:W-:Y:S02]  /*0670*/  HADD2.F32 R20, -RZ, R20.H0_H0 ;  /* 0x20000014ff147230 */ /* 0x000fe40000004100 */
[----:B------:R-:W-:Y:S01]  /*0680*/  HADD2.F32 R11, -RZ, R11.H0_H0 ;  /* 0x2000000bff0b7230 */ /* 0x000fe20000004100 */
[----:B------:R-:W-:Y:S01]  /*0690*/  ISETP.GE.AND P1, PT, R6, R9, PT ;  /* 0x000000090600720c */ /* 0x000fe20003f26270 */
[----:B------:R-:W-:Y:S01]  /*06a0*/  HADD2.F32 R13, -RZ, R13.H0_H0 ;  /* 0x2000000dff0d7230 */ /* 0x000fe20000004100 */
[----:B------:R-:W-:Y:S01]  /*06b0*/  F2FP.PACK_AB R20, R21, R20 ;  /* 0x000000141514723e */ /* 0x000fe200000000ff */
[----:B------:R-:W-:Y:S01]  /*06c0*/  HADD2.F32 R15, -RZ, R15.H0_H0 ;  /* 0x2000000fff0f7230 */ /* 0x000fe20000004100 */
[----:B0-----:R-:W-:-:S03]  /*06d0*/  IADD3 R2, P2, R2, 0x20, RZ ;  /* 0x0000002002027810 */ /* 0x001fc60007f5e0ff */
[--C-:B------:R-:W-:Y:S02]  /*06e0*/  HADD2.F32 R8, -RZ, R20.reuse.H0_H0 ;  /* 0x20000014ff087230 */ /* 0x100fe40000004100 */
[----:B------:R-:W-:Y:S01]  /*06f0*/  HADD2.F32 R21, -RZ, R20.H1_H1 ;  /* 0x30000014ff157230 */ /* 0x000fe20000004100 */
[----:B------:R-:W-:-:S04]  /*0700*/  IMAD.X R3, RZ, RZ, R3, P2 ;  /* 0x000000ffff037224 */ /* 0x000fc800010e0603 */
        /* <DEDUP_REMOVED lines=49> */
[----:B--2---:R-:W-:-:S05]  /*0a20*/  HADD2.F32 R7, -RZ, R7.H0_H0 ;  /* 0x20000007ff077230 */ /* 0x004fca0000004100 */
        /* <DEDUP_REMOVED lines=28> */
.L_x_784:
[----:B------:R-:W-:Y:S05]  /*0bf0*/  BSYNC B1 ;  /* 0x0000000000017941 */ /* 0x000fea0003800000 */
.L_x_783:
        /* <DEDUP_REMOVED lines=8> */
[----:B------:R0:W3:Y:S04]  /*0c80*/  LDG.E.U16 R11, [R2.64+0x4] ;  /* 0x00000404020b7981 */ /* 0x0000e8000c1e1500 */
[----:B------:R0:W4:Y:S04]  /*0c90*/  LDG.E.U16 R10, [R2.64+0x6] ;  /* 0x00000604020a7981 */ /* 0x000128000c1e1500 */
[----:B------:R0:W4:Y:S04]  /*0ca0*/  LDG.E.U16 R9, [R2.64+0x8] ;  /* 0x0000080402097981 */ /* 0x000128000c1e1500 */
[----:B------:R0:W4:Y:S01]  /*0cb0*/  LDG.E.U16 R8, [R2.64+0xa] ;  /* 0x00000a0402087981 */ /* 0x000122000c1e1500 */
[----:B------:R-:W-:-:S02]  /*0cc0*/  F2FP.PACK_AB R7, RZ, R7 ;  /* 0x00000007ff07723e */ /* 0x000fc400000000ff */
[----:B------:R-:W-:Y:S02]  /*0cd0*/  PLOP3.LUT P0, PT, PT, PT, PT, 0x8, 0x0 ;  /* 0x000000000000781c */ /* 0x000fe40003f0e170 */
[----:B------:R-:W-:Y:S01]  /*0ce0*/  IADD3 R6, R6, 0x8, RZ ;  /* 0x0000000806067810 */ /* 0x000fe20007ffe0ff */
[----:B------:R-:W-:Y:S01]  /*0cf0*/  HADD2.F32 R7, -RZ, R7.H0_H0 ;  /* 0x20000007ff077230 */ /* 0x000fe20000004100 */
[----:B0-----:R-:W-:-:S05]  /*0d00*/  IADD3 R2, P1, R2, 0x10, RZ ;  /* 0x0000001002027810 */ /* 0x001fca0007f3e0ff */
[----:B------:R-:W-:Y:S01]  /*0d10*/  IMAD.X R3, RZ, RZ, R3, P1 ;  /* 0x000000ffff037224 */ /* 0x000fe200008e0603 */
[----:B--2---:R-:W-:-:S05]  /*0d20*/  HADD2.F32 R14, -RZ, R14.H0_H0 ;  /* 0x2000000eff0e7230 */ /* 0x004fca0000004100 */
[----:B------:R-:W-:-:S05]  /*0d30*/  F2FP.PACK_AB R14, RZ, R14 ;  /* 0x0000000eff0e723e */ /* 0x000fca00000000ff */
[----:B------:R-:W-:Y:S02]  /*0d40*/  HADD2.F32 R14, -RZ, R14.H0_H0 ;  /* 0x2000000eff0e7230 */ /* 0x000fe40000004100 */
[----:B-----5:R-:W-:-:S03]  /*0d50*/  HADD2.F32 R12, -RZ, R12.H0_H0 ;  /* 0x2000000cff0c7230 */ /* 0x020fc60000004100 */
[----:B------:R-:W-:Y:S01]  /*0d60*/  FMUL.FTZ R7, R7, R14 ;  /* 0x0000000e07077220 */ /* 0x000fe20000410000 */
[----:B---3--:R-:W-:-:S04]  /*0d70*/  HADD2.F32 R14, -RZ, R15.H0_H0 ;  /* 0x2000000fff0e7230 */ /* 0x008fc80000004100 */
[----:B------:R-:W-:Y:S01]  /*0d80*/  F2FP.PACK_AB R7, RZ, R7 ;  /* 0x00000007ff07723e */ /* 0x000fe200000000ff */
[----:B----4-:R-:W-:-:S04]  /*0d90*/  HADD2.F32 R10, -RZ, R10.H0_H0 ;  /* 0x2000000aff0a7230 */ /* 0x010fc80000004100 */
[----:B------:R-:W-:Y:S02]  /*0da0*/  HADD2.F32 R7, -RZ, R7.H0_H0 ;  /* 0x20000007ff077230 */ /* 0x000fe40000004100 */
[----:B------:R-:W-:-:S03]  /*0db0*/  HADD2.F32 R8, -RZ, R8.H0_H0 ;  /* 0x20000008ff087230 */ /* 0x000fc60000004100 */
        /* <DEDUP_REMOVED lines=45> */
.L_x_787:
[----:B------:R-:W-:Y:S05]  /*1090*/  BSYNC B1 ;  /* 0x0000000000017941 */ /* 0x000fea0003800000 */
.L_x_786:
[----:B------:R-:W-:-:S13]  /*10a0*/  ISETP.LT.OR P0, PT, R6, R5, P0 ;  /* 0x000000050600720c */ /* 0x000fda0000701670 */
[----:B------:R-:W-:Y:S05]  /*10b0*/  @!P0 BRA `(.L_x_779) ;  /* 0x0000021000008947 */ /* 0x000fea0003800000 */
[----:B------:R-:W2:Y:S04]  /*10c0*/  LDG.E.U16 R5, [R2.64+-0x4] ;  /* 0xfffffc0402057981 */ /* 0x000ea8000c1e1500 */
[----:B------:R-:W3:Y:S04]  /*10d0*/  LDG.E.U16 R6, [R2.64+-0x2] ;  /* 0xfffffe0402067981 */ /* 0x000ee8000c1e1500 */
[----:B------:R-:W4:Y:S04]  /*10e0*/  LDG.E.U16 R8, [R2.64] ;  /* 0x0000000402087981 */ /* 0x000f28000c1e1500 */
[----:B------:R4:W5:Y:S01]  /*10f0*/  LDG.E.U16 R9, [R2.64+0x2] ;  /* 0x0000020402097981 */ /* 0x000962000c1e1500 */
        /* <DEDUP_REMOVED lines=29> */
.L_x_779:
[----:B------:R-:W-:Y:S05]  /*12d0*/  BSYNC B0 ;  /* 0x0000000000007941 */ /* 0x000fea0003800000 */
.L_x_778:
[----:B------:R-:W-:-:S04]  /*12e0*/  IADD3 R8, P0, R0, c[0x0][0x178], RZ ;  /* 0x00005e0000087a10 */ /* 0x000fc80007f1e0ff */
[----:B------:R-:W-:-:S05]  /*12f0*/  IADD3.X R9, R4, c[0x0][0x17c], RZ, P0, !PT ;  /* 0x00005f0004097a10 */ /* 0x000fca00007fe4ff */
[----:B------:R-:W2:Y:S01]  /*1300*/  LDG.E R2, [R8.64] ;  /* 0x0000000408027981 */ /* 0x000ea2000c1e1900 */
[----:B------:R-:W-:-:S04]  /*1310*/  IMAD.MOV.U32 R3, RZ, RZ, 0x4 ;  /* 0x00000004ff037424 */ /* 0x000fc800078e00ff */
[----:B--2---:R-:W-:-:S05]  /*1320*/  IMAD.WIDE R2, R2, R3, c[0x0][0x160] ;  /* 0x0000580002027625 */ /* 0x004fca00078e0203 */
[----:B------:R-:W-:Y:S01]  /*1330*/  STG.E [R2.64], R7 ;  /* 0x0000000702007986 */ /* 0x000fe2000c101904 */
[----:B------:R-:W-:Y:S05]  /*1340*/  EXIT ;  /* 0x000000000000794d */ /* 0x000fea0003800000 */
.L_x_788:
        /* <DEDUP_REMOVED lines=11> */
.L_x_8693:


//--------------------- .text._ZN2at6native55_GLOBAL__N__0955718d_22_SparseCsrTensorMath_cu_868dd54534reduce_sparse_csr_dim0_cuda_kernelIN3c104HalfElNS1_14ReductionMulOpIS4_EEfEEvPT2_PKT0_lPKT_SB_lT1_ --------------------------
	.section	.text._ZN2at6native55_GLOBAL__N__0955718d_22_SparseCsrTensorMath_cu_868dd54534reduce_sparse_csr_dim0_cuda_kernelIN3c104HalfElNS1_14ReductionMulOpIS4_EEfEEvPT2_PKT0_lPKT_SB_lT1_,"ax",@progbits
	.sectioninfo	@"SHI_REGISTERS=22"
	.align	128
.text._ZN2at6native55_GLOBAL__N__0955718d_22_SparseCsrTensorMath_cu_868dd54534reduce_sparse_csr_dim0_cuda_kernelIN3c104HalfElNS1_14ReductionMulOpIS4_EEfEEvPT2_PKT0_lPKT_SB_lT1_:
        .type           _ZN2at6native55_GLOBAL__N__0955718d_22_SparseCsrTensorMath_cu_868dd54534reduce_sparse_csr_dim0_cuda_kernelIN3c104HalfElNS1_14ReductionMulOpIS4_EEfEEvPT2_PKT0_lPKT_SB_lT1_,@function
        .size           _ZN2at6native55_GLOBAL__N__0955718d_22_SparseCsrTensorMath_cu_868dd54534reduce_sparse_csr_dim0_cuda_kernelIN3c104HalfElNS1_14ReductionMulOpIS4_EEfEEvPT2_PKT0_lPKT_SB_lT1_,(.L_x_8694 - _ZN2at6native55_GLOBAL__N__0955718d_22_SparseCsrTensorMath_cu_868dd54534reduce_sparse_csr_dim0_cuda_kernelIN3c104HalfElNS1_14ReductionMulOpIS4_EEfEEvPT2_PKT0_lPKT_SB_lT1_)
        .other          _ZN2at6native55_GLOBAL__N__0955718d_22_SparseCsrTensorMath_cu_868dd54534reduce_sparse_csr_dim0_cuda_kernelIN3c104HalfElNS1_14ReductionMulOpIS4_EEfEEvPT2_PKT0_lPKT_SB_lT1_,@"STO_CUDA_ENTRY STV_DEFAULT"
_ZN2at6native55_GLOBAL__N__0955718d_22_SparseCsrTensorMath_cu_868dd54534reduce_sparse_csr_dim0_cuda_kernelIN3c104HalfElNS1_14ReductionMulOpIS4_EEfEEvPT2_PKT0_lPKT_SB_lT1_:
        /* <DEDUP_REMOVED lines=37> */
.L_x_791:
        /* <DEDUP_REMOVED lines=18> */
[----:B------:R-:W-:Y:S01]  /*0370*/  @!P2 F2FP.PACK_AB R11, RZ, R4 ;  /* 0x00000004ff0ba23e */ /* 0x000fe200000000ff */
[----:B------:R-:W-:-:S04]  /*0380*/  UIADD3 UR4, UP0, UR4, 0x4, URZ ;  /* 0x0000000404047890 */ /* 0x000fc8000ff1e03f */
[----:B------:R-:W-:Y:S01]  /*0390*/  @!P2 HADD2.F32 R11, -RZ, R11.H0_H0 ;  /* 0x2000000bff0ba230 */ /* 0x000fe20000004100 */
[----:B------:R-:W-:Y:S01]  /*03a0*/  UIADD3.X UR5, URZ, UR5, URZ, UP0, !UPT ;  /* 0x000000053f057290 */ /* 0x000fe200087fe43f */
[----:B--2---:R-:W-:-:S05]  /*03b0*/  @!P2 HADD2.F32 R16, -RZ, R16.H0_H0 ;  /* 0x20000010ff10a230 */ /* 0x004fca0000004100 */
[----:B------:R-:W-:-:S05]  /*03c0*/  @!P2 F2FP.PACK_AB R16, RZ, R16 ;  /* 0x00000010ff10a23e */ /* 0x000fca00000000ff */
[----:B------:R-:W-:Y:S02]  /*03d0*/  @!P2 HADD2.F32 R16, -RZ, R16.H0_H0 ;  /* 0x20000010ff10a230 */ /* 0x000fe40000004100 */
[----:B---3--:R-:W-:-:S03]  /*03e0*/  @!P3 HADD2.F32 R14, -RZ, R14.H0_H0 ;  /* 0x2000000eff0eb230 */ /* 0x008fc60000004100 */
[----:B------:R-:W-:Y:S02]  /*03f0*/  @!P2 FMUL.FTZ R11, R11, R16 ;  /* 0x000000100b0ba220 */ /* 0x000fe40000410000 */
[----:B------:R-:W-:-:S03]  /*0400*/  @!P3 F2FP.PACK_AB R14, RZ, R14 ;  /* 0x0000000eff0eb23e */ /* 0x000fc600000000ff */
[----:B------:R-:W-:Y:S02]  /*0410*/  @!P2 F2FP.PACK_AB R11, RZ, R11 ;  /* 0x0000000bff0ba23e */ /* 0x000fe400000000ff */
[----:B------:R-:W-:-:S03]  /*0420*/  @!P3 HADD2.F32 R14, -RZ, R14.H0_H0 ;  /* 0x2000000eff0eb230 */ /* 0x000fc60000004100 */
[----:B------:R-:W-:Y:S02]  /*0430*/  @!P2 HADD2.F32 R4, -RZ, R11.H0_H0 ;  /* 0x2000000bff04a230 */ /* 0x000fe40000004100 */
[----:B----4-:R-:W-:-:S03]  /*0440*/  @!P4 HADD2.F32 R12, -RZ, R12.H0_H0 ;  /* 0x2000000cff0cc230 */ /* 0x010fc60000004100 */
[----:B------:R-:W-:Y:S02]  /*0450*/  @!P3 F2FP.PACK_AB R11, RZ, R4 ;  /* 0x00000004ff0bb23e */ /* 0x000fe400000000ff */
[----:B------:R-:W-:-:S03]  /*0460*/  @!P4 F2FP.PACK_AB R12, RZ, R12 ;  /* 0x0000000cff0cc23e */ /* 0x000fc600000000ff */
[----:B------:R-:W-:Y:S02]  /*0470*/  @!P3 HADD2.F32 R11, -RZ, R11.H0_H0 ;  /* 0x2000000bff0bb230 */ /* 0x000fe40000004100 */
[----:B------:R-:W-:-:S03]  /*0480*/  @!P4 HADD2.F32 R12, -RZ, R12.H0_H0 ;  /* 0x2000000cff0cc230 */ /* 0x000fc60000004100 */
[----:B------:R-:W-:Y:S01]  /*0490*/  @!P3 FMUL.FTZ R14, R11, R14 ;  /* 0x0000000e0b0eb220 */ /* 0x000fe20000410000 */
[----:B------:R-:W-:-:S04]  /*04a0*/  @!P1 HADD2.F32 R10, -RZ, R10.H0_H0 ;  /* 0x2000000aff0a9230 */ /* 0x000fc80000004100 */
[----:B------:R-:W-:Y:S02]  /*04b0*/  @!P3 F2FP.PACK_AB R14, RZ, R14 ;  /* 0x0000000eff0eb23e */ /* 0x000fe400000000ff */
[----:B------:R-:W-:-:S03]  /*04c0*/  @!P1 F2FP.PACK_AB R10, RZ, R10 ;  /* 0x0000000aff0a923e */ /* 0x000fc600000000ff */
[----:B------:R-:W-:Y:S02]  /*04d0*/  @!P3 HADD2.F32 R4, -RZ, R14.H0_H0 ;  /* 0x2000000eff04b230 */ /* 0x000fe40000004100 */
[----:B------:R-:W-:-:S03]  /*04e0*/  @!P1 HADD2.F32 R10, -RZ, R10.H0_H0 ;  /* 0x2000000aff0a9230 */ /* 0x000fc60000004100 */
[----:B------:R-:W-:-:S05]  /*04f0*/  @!P4 F2FP.PACK_AB R11, RZ, R4 ;  /* 0x00000004ff0bc23e */ /* 0x000fca00000000ff */
[----:B------:R-:W-:-:S05]  /*0500*/  @!P4 HADD2.F32 R11, -RZ, R11.H0_H0 ;  /* 0x2000000bff0bc230 */ /* 0x000fca0000004100 */
[----:B------:R-:W-:-:S05]  /*0510*/  @!P4 FMUL.FTZ R12, R11, R12 ;  /* 0x0000000c0b0cc220 */ /* 0x000fca0000410000 */
[----:B------:R-:W-:-:S05]  /*0520*/  @!P4 F2FP.PACK_AB R12, RZ, R12 ;  /* 0x0000000cff0cc23e */ /* 0x000fca00000000ff */
[----:B------:R-:W-:Y:S01]  /*0530*/  @!P4 HADD2.F32 R4, -RZ, R12.H0_H0 ;  /* 0x2000000cff04c230 */ /* 0x000fe20000004100 */
[----:B------:R-:W-:Y:S02]  /*0540*/  IADD3 R12, P3, R5, UR4, RZ ;  /* 0x00000004050c7c10 */ /* 0x000fe4000ff7e0ff */
[----:B------:R-:W-:Y:S02]  /*0550*/  IADD3 R6, P4, R6, 0x20, RZ ;  /* 0x0000002006067810 */ /* 0x000fe40007f9e0ff */
[----:B------:R-:W-:Y:S02]  /*0560*/  @!P1 F2FP.PACK_AB R11, RZ, R4 ;  /* 0x00000004ff0b923e */ /* 0x000fe400000000ff */
[----:B------:R-:W-:Y:S01]  /*0570*/  ISETP.NE.U32.AND P2, PT, R12, RZ, PT ;  /* 0x000000ff0c00720c */ /* 0x000fe20003f45070 */
[----:B------:R-:W-:Y:S01]  /*0580*/  IMAD.X R7, RZ, RZ, R7, P4 ;  /* 0x000000ffff077224 */ /* 0x000fe200020e0607 */
[----:B------:R-:W-:Y:S01]  /*0590*/  IADD3.X R12, R17, UR5, RZ, P3, !PT ;  /* 0x00000005110c7c10 */ /* 0x000fe20009ffe4ff */
[----:B------:R-:W-:Y:S01]  /*05a0*/  @!P1 HADD2.F32 R11, -RZ, R11.H0_H0 ;  /* 0x2000000bff0b9230 */ /* 0x000fe20000004100 */
[----:B------:R-:W-:-:S02]  /*05b0*/  IADD3 R16, P3, R8, 0x8, RZ ;  /* 0x0000000808107810 */ /* 0x000fc40007f7e0ff */
[----:B------:R-:W-:Y:S02]  /*05c0*/  ISETP.NE.AND.EX P2, PT, R12, RZ, PT, P2 ;  /* 0x000000ff0c00720c */ /* 0x000fe40003f45320 */
[----:B------:R-:W-:Y:S02]  /*05d0*/  @!P1 FMUL.FTZ R10, R11, R10 ;  /* 0x0000000a0b0a9220 */ /* 0x000fe40000410000 */
[----:B------:R-:W-:-:S03]  /*05e0*/  IMAD.X R19, RZ, RZ, R9, P3 ;  /* 0x000000ffff137224 */ /* 0x000fc600018e0609 */
[----:B------:R-:W-:-:S05]  /*05f0*/  @!P1 F2FP.PACK_AB R10, RZ, R10 ;  /* 0x0000000aff0a923e */ /* 0x000fca00000000ff */
[----:B------:R-:W-:Y:S01]  /*0600*/  @!P1 HADD2.F32 R4, -RZ, R10.H0_H0 ;  /* 0x2000000aff049230 */ /* 0x000fe20000004100 */
[----:B------:R-:W-:Y:S05]  /*0610*/  @P2 BRA `(.L_x_791) ;  /* 0xfffffc3000002947 */ /* 0x000fea000383ffff */
.L_x_790:
        /* <DEDUP_REMOVED lines=9> */
.L_x_792:
        /* <DEDUP_REMOVED lines=9> */
[----:B------:R-:W-:Y:S01]  /*0740*/  @!P0 F2FP.PACK_AB R7, RZ, R4 ;  /* 0x00000004ff07823e */ /* 0x000fe200000000ff */
[----:B------:R-:W-:Y:S02]  /*0750*/  UIADD3 UR7, UP1, UR7, 0x8, URZ ;  /* 0x0000000807077890 */ /* 0x000fe4000ff3e03f */
[----:B------:R-:W-:Y:S02]  /*0760*/  UIADD3.X UR10, URZ, UR10, URZ, UP0, !UPT ;  /* 0x0000000a3f0a7290 */ /* 0x000fe400087fe43f */
[----:B------:R-:W-:Y:S01]  /*0770*/  ISETP.NE.U32.AND P1, PT, RZ, UR6, PT ;  /* 0x00000006ff007c0c */ /* 0x000fe2000bf25070 */
[----:B------:R-:W-:Y:S01]  /*0780*/  @!P0 HADD2.F32 R10, -RZ, R7.H0_H0 ;  /* 0x20000007ff0a8230 */ /* 0x000fe20000004100 */
[----:B------:R-:W-:Y:S02]  /*0790*/  UIADD3 UR8, UP0, UR8, 0x2, URZ ;  /* 0x0000000208087890 */ /* 0x000fe4000ff1e03f */
[----:B------:R-:W-:Y:S01]  /*07a0*/  ISETP.NE.AND.EX P1, PT, RZ, UR10, PT, P1 ;  /* 0x0000000aff007c0c */ /* 0x000fe2000bf25310 */
[----:B------:R-:W-:-:S02]  /*07b0*/  UIADD3.X UR4, URZ, UR4, URZ, UP1, !UPT ;  /* 0x000000043f047290 */ /* 0x000fc40008ffe43f */
[----:B------:R-:W-:Y:S01]  /*07c0*/  UIADD3.X UR9, URZ, UR9, URZ, UP0, !UPT ;  /* 0x000000093f097290 */ /* 0x000fe200087fe43f */
[----:B--2---:R-:W-:-:S05]  /*07d0*/  @!P0 HADD2.F32 R5, -RZ, R8.H0_H0 ;  /* 0x20000008ff058230 */ /* 0x004fca0000004100 */
[----:B------:R-:W-:-:S05]  /*07e0*/  @!P0 F2FP.PACK_AB R5, RZ, R5 ;  /* 0x00000005ff05823e */ /* 0x000fca00000000ff */
[----:B------:R-:W-:-:S05]  /*07f0*/  @!P0 HADD2.F32 R5, -RZ, R5.H0_H0 ;  /* 0x20000005ff058230 */ /* 0x000fca0000004100 */
[----:B------:R-:W-:-:S05]  /*0800*/  @!P0 FMUL.FTZ R5, R10, R5 ;  /* 0x000000050a058220 */ /* 0x000fca0000410000 */
[----:B------:R-:W-:-:S05]  /*0810*/  @!P0 F2FP.PACK_AB R5, RZ, R5 ;  /* 0x00000005ff05823e */ /* 0x000fca00000000ff */
[----:B------:R-:W-:Y:S01]  /*0820*/  @!P0 HADD2.F32 R4, -RZ, R5.H0_H0 ;  /* 0x20000005ff048230 */ /* 0x000fe20000004100 */
[----:B------:R-:W-:Y:S05]  /*0830*/  @P1 BRA `(.L_x_792) ;  /* 0xfffffe7000001947 */ /* 0x000fea000383ffff */
.L_x_789:
[----:B-----5:R-:W-:-:S04]  /*0840*/  LEA R2, P0, R0, c[0x0][0x160], 0x2 ;  /* 0x0000580000027a11 */ /* 0x020fc800078010ff */
[----:B------:R-:W-:-:S05]  /*0850*/  LEA.HI.X R3, R0, c[0x0][0x164], RZ, 0x2, P0 ;  /* 0x0000590000037a11 */ /* 0x000fca00000f14ff */
[----:B------:R-:W-:Y:S01]  /*0860*/  STG.E [R2.64], R4 ;  /* 0x0000000402007986 */ /* 0x000fe2000c10190c */
[----:B------:R-:W-:Y:S05]  /*0870*/  EXIT ;  /* 0x000000000000794d */ /* 0x000fea0003800000 */
.L_x_793:
        /* <DEDUP_REMOVED lines=16> */
.L_x_8694:


//--------------------- .text._ZN2at6native55_GLOBAL__N__0955718d_22_SparseCsrTensorMath_cu_868dd54534reduce_sparse_csr_dim0_cuda_kernelIN3c104HalfEiNS1_14ReductionMulOpIS4_EEfEEvPT2_PKT0_lPKT_SB_lT1_ --------------------------
	.section	.text._ZN2at6native55_GLOBAL__N__0955718d_22_SparseCsrTensorMath_cu_868dd54534reduce_sparse_csr_dim0_cuda_kernelIN3c104HalfEiNS1_14ReductionMulOpIS4_EEfEEvPT2_PKT0_lPKT_SB_lT1_,"ax",@progbits
	.sectioninfo	@"SHI_REGISTERS=20"
	.align	128
.text._ZN2at6native55_GLOBAL__N__0955718d_22_SparseCsrTensorMath_cu_868dd54534reduce_sparse_csr_dim0_cuda_kernelIN3c104HalfEiNS1_14ReductionMulOpIS4_EEfEEvPT2_PKT0_lPKT_SB_lT1_:
        .type           _ZN2at6native55_GLOBAL__N__0955718d_22_SparseCsrTensorMath_cu_868dd54534reduce_sparse_csr_dim0_cuda_kernelIN3c104HalfEiNS1_14ReductionMulOpIS4_EEfEEvPT2_PKT0_lPKT_SB_lT1_,@function
        .size           _ZN2at6native55_GLOBAL__N__0955718d_22_SparseCsrTensorMath_cu_868dd54534reduce_sparse_csr_dim0_cuda_kernelIN3c104HalfEiNS1_14ReductionMulOpIS4_EEfEEvPT2_PKT0_lPKT_SB_lT1_,(.L_x_8695 - _ZN2at6native55_GLOBAL__N__0955718d_22_SparseCsrTensorMath_cu_868dd54534reduce_sparse_csr_dim0_cuda_kernelIN3c104HalfEiNS1_14ReductionMulOpIS4_EEfEEvPT2_PKT0_lPKT_SB_lT1_)
        .other          _ZN2at6native55_GLOBAL__N__0955718d_22_SparseCsrTensorMath_cu_868dd54534reduce_sparse_csr_dim0_cuda_kernelIN3c104HalfEiNS1_14ReductionMulOpIS4_EEfEEvPT2_PKT0_lPKT_SB_lT1_,@"STO_CUDA_ENTRY STV_DEFAULT"
_ZN2at6native55_GLOBAL__N__0955718d_22_SparseCsrTensorMath_cu_868dd54534reduce_sparse_csr_dim0_cuda_kernelIN3c104HalfEiNS1_14ReductionMulOpIS4_EEfEEvPT2_PKT0_lPKT_SB_lT1_:
        /* <DEDUP_REMOVED lines=39> */
.L_x_796:
[----:B------:R-:W2:Y:S04]  /*0270*/  LDG.E R5, [R2.64] ;  /* 0x0000000c02057981 */ /* 0x000ea8000c1e1900 */
[----:B------:R-:W3:Y:S04]  /*0280*/  LDG.E R13, [R2.64+0x4] ;  /* 0x0000040c020d7981 */ /* 0x000ee8000c1e1900 */
[----:B------:R-:W4:Y:S04]  /*0290*/  LDG.E R15, [R2.64+0x8] ;  /* 0x0000080c020f7981 */ /* 0x000f28000c1e1900 */
[----:B------:R-:W3:Y:S01]  /*02a0*/  LDG.E R17, [R2.64+0xc] ;  /* 0x00000c0c02117981 */ /* 0x000ee2000c1e1900 */
[----:B--2--5:R-:W-:Y:S01]  /*02b0*/  ISETP.NE.AND P1, PT, R8, R5, PT ;  /* 0x000000050800720c */ /* 0x024fe20003f25270 */
[----:B------:R-:W-:-:S12]  /*02c0*/  IMAD.MOV.U32 R5, RZ, RZ, R11 ;  /* 0x000000ffff057224 */ /* 0x000fd800078e000b */
[----:B------:R-:W2:Y:S01]  /*02d0*/  @!P1 LDG.E.U16 R11, [R4.64] ;  /* 0x0000000c040b9981 */ /* 0x000ea2000c1e1500 */
[----:B---3--:R-:W-:-:S13]  /*02e0*/  ISETP.NE.AND P3, PT, R8, R13, PT ;  /* 0x0000000d0800720c */ /* 0x008fda0003f65270 */
[----:B------:R-:W3:Y:S01]  /*02f0*/  @!P3 LDG.E.U16 R13, [R4.64+0x2] ;  /* 0x0000020c040db981 */ /* 0x000ee2000c1e1500 */
[----:B----4-:R-:W-:-:S13]  /*0300*/  ISETP.NE.AND P4, PT, R8, R15, PT ;  /* 0x0000000f0800720c */ /* 0x010fda0003f85270 */
[----:B------:R-:W4:Y:S01]  /*0310*/  @!P4 LDG.E.U16 R14, [R4.64+0x4] ;  /* 0x0000040c040ec981 */ /* 0x000f22000c1e1500 */
[----:B------:R-:W-:-:S13]  /*0320*/  ISETP.NE.AND P2, PT, R8, R17, PT ;  /* 0x000000110800720c */ /* 0x000fda0003f45270 */
[----:B------:R-:W4:Y:S01]  /*0330*/  @!P2 LDG.E.U16 R10, [R4.64+0x6] ;  /* 0x0000060c040aa981 */ /* 0x000f22000c1e1500 */
[----:B------:R-:W-:-:S04]  /*0340*/  UIADD3 UR4, UP0, UR4, 0x4, URZ ;  /* 0x0000000404047890 */ /* 0x000fc8000ff1e03f */
[----:B------:R-:W-:Y:S01]  /*0350*/  UIADD3.X UR5, URZ, UR5, URZ, UP0, !UPT ;  /* 0x000000053f057290 */ /* 0x000fe200087fe43f */
[----:B--2---:R-:W-:Y:S01]  /*0360*/  @!P1 HADD2.F32 R12, -RZ, R11.H0_H0 ;  /* 0x2000000bff0c9230 */ /* 0x004fe20000004100 */
[----:B------:R-:W-:-:S04]  /*0370*/  @!P1 F2FP.PACK_AB R11, RZ, R6 ;  /* 0x00000006ff0b923e */ /* 0x000fc800000000ff */
[----:B------:R-:W-:Y:S01]  /*0380*/  @!P1 F2FP.PACK_AB R12, RZ, R12 ;  /* 0x0000000cff0c923e */ /* 0x000fe200000000ff */
[----:B------:R-:W-:-:S04]  /*0390*/  @!P1 HADD2.F32 R11, -RZ, R11.H0_H0 ;  /* 0x2000000bff0b9230 */ /* 0x000fc80000004100 */
        /* <DEDUP_REMOVED lines=16> */
[----:B------:R-:W-:Y:S01]  /*04a0*/  @!P3 HADD2.F32 R6, -RZ, R13.H0_H0 ;  /* 0x2000000dff06b230 */ /* 0x000fe20000004100 */
[----:B------:R-:W-:Y:S01]  /*04b0*/  IADD3 R12, P3, R9, UR4, RZ ;  /* 0x00000004090c7c10 */ /* 0x000fe2000ff7e0ff */
[----:B------:R-:W-:-:S03]  /*04c0*/  @!P2 HADD2.F32 R10, -RZ, R10.H0_H0 ;  /* 0x2000000aff0aa230 */ /* 0x000fc60000004100 */
[----:B------:R-:W-:Y:S02]  /*04d0*/  @!P4 F2FP.PACK_AB R11, RZ, R6 ;  /* 0x00000006ff0bc23e */ /* 0x000fe400000000ff */
[----:B------:R-:W-:Y:S02]  /*04e0*/  ISETP.NE.U32.AND P1, PT, R12, RZ, PT ;  /* 0x000000ff0c00720c */ /* 0x000fe40003f25070 */
[----:B------:R-:W-:Y:S01]  /*04f0*/  IADD3.X R12, R16, UR5, RZ, P3, !PT ;  /* 0x00000005100c7c10 */ /* 0x000fe20009ffe4ff */
[----:B------:R-:W-:Y:S01]  /*0500*/  @!P4 HADD2.F32 R11, -RZ, R11.H0_H0 ;  /* 0x2000000bff0bc230 */ /* 0x000fe20000004100 */
[----:B------:R-:W-:Y:S02]  /*0510*/  IADD3 R4, P3, R4, 0x8, RZ ;  /* 0x0000000804047810 */ /* 0x000fe40007f7e0ff */
[----:B------:R-:W-:Y:S02]  /*0520*/  ISETP.NE.AND.EX P1, PT, R12, RZ, PT, P1 ;  /* 0x000000ff0c00720c */ /* 0x000fe40003f25310 */
[----:B------:R-:W-:-:S05]  /*0530*/  @!P4 FMUL.FTZ R14, R11, R14 ;  /* 0x0000000e0b0ec220 */ /* 0x000fca0000410000 */
[----:B------:R-:W-:-:S05]  /*0540*/  @!P4 F2FP.PACK_AB R14, RZ, R14 ;  /* 0x0000000eff0ec23e */ /* 0x000fca00000000ff */
[----:B------:R-:W-:Y:S01]  /*0550*/  @!P4 HADD2.F32 R6, -RZ, R14.H0_H0 ;  /* 0x2000000eff06c230 */ /* 0x000fe20000004100 */
[----:B------:R-:W-:-:S04]  /*0560*/  IADD3 R2, P4, R2, 0x10, RZ ;  /* 0x0000001002027810 */ /* 0x000fc80007f9e0ff */
[----:B------:R-:W-:Y:S01]  /*0570*/  @!P2 F2FP.PACK_AB R11, RZ, R6 ;  /* 0x00000006ff0ba23e */ /* 0x000fe200000000ff */
[----:B------:R-:W-:-:S04]  /*0580*/  IMAD.X R3, RZ, RZ, R3, P4 ;  /* 0x000000ffff037224 */ /* 0x000fc800020e0603 */
[----:B------:R-:W-:-:S05]  /*0590*/  @!P2 HADD2.F32 R11, -RZ, R11.H0_H0 ;  /* 0x2000000bff0ba230 */ /* 0x000fca0000004100 */
[----:B------:R-:W-:Y:S02]  /*05a0*/  @!P2 FMUL.FTZ R10, R11, R10 ;  /* 0x0000000a0b0aa220 */ /* 0x000fe40000410000 */
[----:B------:R-:W-:-:S03]  /*05b0*/  IMAD.X R11, RZ, RZ, R5, P3 ;  /* 0x000000ffff0b7224 */ /* 0x000fc600018e0605 */
[----:B------:R-:W-:-:S05]  /*05c0*/  @!P2 F2FP.PACK_AB R10, RZ, R10 ;  /* 0x0000000aff0aa23e */ /* 0x000fca00000000ff */
[----:B------:R-:W-:Y:S01]  /*05d0*/  @!P2 HADD2.F32 R6, -RZ, R10.H0_H0 ;  /* 0x2000000aff06a230 */ /* 0x000fe20000004100 */
[----:B------:R-:W-:Y:S05]  /*05e0*/  @P1 BRA `(.L_x_796) ;  /* 0xfffffc8000001947 */ /* 0x000fea000383ffff */
.L_x_795:
        /* <DEDUP_REMOVED lines=9> */
.L_x_797:
[----:B------:R-:W-:Y:S02]  /*0680*/  IMAD.U32 R3, RZ, RZ, UR4 ;  /* 0x00000004ff037e24 */ /* 0x000fe4000f8e00ff */
[----:B------:R-:W-:-:S05]  /*0690*/  IMAD.U32 R2, RZ, RZ, UR7 ;  /* 0x00000007ff027e24 */ /* 0x000fca000f8e00ff */
[----:B------:R-:W2:Y:S01]  /*06a0*/  LDG.E R3, [R2.64] ;  /* 0x0000000c02037981 */ /* 0x000ea2000c1e1900 */
[----:B------:R-:W-:Y:S02]  /*06b0*/  IMAD.U32 R4, RZ, RZ, UR8 ;  /* 0x00000008ff047e24 */ /* 0x000fe4000f8e00ff */
[----:B------:R-:W-:Y:S01]  /*06c0*/  IMAD.U32 R5, RZ, RZ, UR9 ;  /* 0x00000009ff057e24 */ /* 0x000fe2000f8e00ff */
[----:B--2--5:R-:W-:-:S13]  /*06d0*/  ISETP.NE.AND P1, PT, R8, R3, PT ;  /* 0x000000030800720c */ /* 0x024fda0003f25270 */
        /* <DEDUP_REMOVED lines=18> */
.L_x_794:
[----:B------:R-:W-:-:S04]  /*0800*/  IADD3 R2, P0, R7, c[0x0][0x160], RZ ;  /* 0x0000580007027a10 */ /* 0x000fc80007f1e0ff */
[----:B------:R-:W-:-:S05]  /*0810*/  IADD3.X R3, R0, c[0x0][0x164], RZ, P0, !PT ;  /* 0x0000590000037a10 */ /* 0x000fca00007fe4ff */
[----:B------:R-:W-:Y:S01]  /*0820*/  STG.E [R2.64], R6 ;  /* 0x0000000602007986 */ /* 0x000fe2000c10190c */
[----:B------:R-:W-:Y:S05]  /*0830*/  EXIT ;  /* 0x000000000000794d */ /* 0x000fea0003800000 */
.L_x_798:
        /* <DEDUP_REMOVED lines=12> */
.L_x_8695:


//--------------------- .text._ZN2at6native55_GLOBAL__N__0955718d_22_SparseCsrTensorMath_cu_868dd54534reduce_sparse_csr_dim1_cuda_kernelIN3c107complexIfEElNS1_14ReductionMulOpIS5_EES5_EEvPT2_PKT_PKT0_SF_lT1_ --------------------------
	.section	.text._ZN2at6native55_GLOBAL__N__0955718d_22_SparseCsrTensorMath_cu_868dd54534reduce_sparse_csr_dim1_cuda_kernelIN3c107complexIfEElNS1_14ReductionMulOpIS5_EES5_EEvPT2_PKT_PKT0_SF_lT1_,"ax",@progbits
	.sectioninfo	@"SHI_REGISTERS=30"
	.align	128
.text._ZN2at6native55_GLOBAL__N__0955718d_22_SparseCsrTensorMath_cu_868dd54534reduce_sparse_csr_dim1_cuda_kernelIN3c107complexIfEElNS1_14ReductionMulOpIS5_EES5_EEvPT2_PKT_PKT0_SF_lT1_:
        .type           _ZN2at6native55_GLOBAL__N__0955718d_22_SparseCsrTensorMath_cu_868dd54534reduce_sparse_csr_dim1_cuda_kernelIN3c107complexIfEElNS1_14ReductionMulOpIS5_EES5_EEvPT2_PKT_PKT0_SF_lT1_,@function
        .size           _ZN2at6native55_GLOBAL__N__0955718d_22_SparseCsrTensorMath_cu_868dd54534reduce_sparse_csr_dim1_cuda_kernelIN3c107complexIfEElNS1_14ReductionMulOpIS5_EES5_EEvPT2_PKT_PKT0_SF_lT1_,(.L_x_8696 - _ZN2at6native55_GLOBAL__N__0955718d_22_SparseCsrTensorMath_cu_868dd54534reduce_sparse_csr_dim1_cuda_kernelIN3c107complexIfEElNS1_14ReductionMulOpIS5_EES5_EEvPT2_PKT_PKT0_SF_lT1_)
        .other          _ZN2at6native55_GLOBAL__N__0955718d_22_SparseCsrTensorMath_cu_868dd54534reduce_sparse_csr_dim1_cuda_kernelIN3c107complexIfEElNS1_14ReductionMulOpIS5_EES5_EEvPT2_PKT_PKT0_SF_lT1_,@"STO_CUDA_ENTRY STV_DEFAULT"
_ZN2at6native55_GLOBAL__N__0955718d_22_SparseCsrTensorMath_cu_868dd54534reduce_sparse_csr_dim1_cuda_kernelIN3c107complexIfEElNS1_14ReductionMulOpIS5_EES5_EEvPT2_PKT_PKT0_SF_lT1_:
[----:B------:R-:W-:Y:S02]  /*0000*/  MOV R1, c[0x0][0x28] ;  /* 0x00000a0000017a02 */ /* 0x000fe40000000f00 */
[----:B------:R-:W0:Y:S04]  /*0010*/  S2R R0, SR_CTAID.X ;  /* 0x0000000000007919 */ /* 0x000e280000002500 */
[----:B------:R-:W0:Y:S02]  /*0020*/  S2R R3, SR_TID.X ;  /* 0x0000000000037919 */ /* 0x000e240000002100 */
[----:B0-----:R-:W-:-:S05]  /*0030*/  IMAD R0, R0, c[0x0][0x0], R3 ;  /* 0x0000000000007a24 */ /* 0x001fca00078e0203 */
[----:B------:R-:W-:-:S04]  /*0040*/  ISETP.GE.U32.AND P0, PT, R0, c[0x0][0x180], PT ;  /* 0x0000600000007a0c */ /* 0x000fc80003f06070 */
[----:B------:R-:W-:-:S13]  /*0050*/  ISETP.GE.AND.EX P0, PT, RZ, c[0x0][0x184], PT, P0 ;  /* 0x00006100ff007a0c */ /* 0x000fda0003f06300 */
[----:B------:R-:W-:Y:S05]  /*0060*/  @P0 EXIT ;  /* 0x000000000000094d */ /* 0x000fea0003800000 */
[----:B------:R-:W-:Y:S01]  /*0070*/  LEA R6, P0, R0, c[0x0][0x170], 0x3 ;  /* 0x00005c0000067a11 */ /* 0x000fe200078018ff */
[----:B------:R-:W-:-:S03]  /*0080*/  ULDC.64 UR4, c[0x0][0x118] ;  /* 0x0000460000047ab9 */ /* 0x000fc60000000a00 */
[----:B------:R-:W-:-:S05]  /*0090*/  LEA.HI.X R7, R0, c[0x0][0x174], RZ, 0x3, P0 ;  /* 0x00005d0000077a11 */ /* 0x000fca00000f1cff */
[----:B------:R-:W2:Y:S04]  /*00a0*/  LDG.E.64 R4, [R6.64+0x8] ;  /* 0x0000080406047981 */ /* 0x000ea8000c1e1b00 */
[----:B------:R-:W2:Y:S02]  /*00b0*/  LDG.E.64 R2, [R6.64] ;  /* 0x0000000406027981 */ /* 0x000ea4000c1e1b00 */
[----:B--2---:R-:W-:-:S04]  /*00c0*/  ISETP.NE.U32.AND P0, PT, R4, R2, PT ;  /* 0x000000020400720c */ /* 0x004fc80003f05070 */
[----:B------:R-:W-:-:S13]  /*00d0*/  ISETP.NE.AND.EX P0, PT, R5, R3, PT, P0 ;  /* 0x000000030500720c */ /* 0x000fda0003f05300 */
[----:B------:R-:W-:Y:S05]  /*00e0*/  @!P0 EXIT ;  /* 0x000000000000894d */ /* 0x000fea0003800000 */
[----:B------:R-:W-:Y:S01]  /*00f0*/  ISETP.GT.U32.AND P0, PT, R4, R2, PT ;  /* 0x000000020400720c */ /* 0x000fe20003f04070 */
[----:B------:R-:W-:Y:S01]  /*0100*/  BSSY B0, `(.L_x_799) ;  /* 0x00000e4000007945 */ /* 0x000fe20003800000 */
[----:B------:R-:W-:Y:S01]  /*0110*/  HFMA2.MMA R19, -RZ, RZ, 0, 0 ;  /* 0x00000000ff137435 */ /* 0x000fe200000001ff */
[----:B------:R-:W-:Y:S02]  /*0120*/  MOV R18, 0x3f800000 ;  /* 0x3f80000000127802 */ /* 0x000fe40000000f00 */
[----:B------:R-:W-:-:S13]  /*0130*/  ISETP.GT.AND.EX P0, PT, R5, R3, PT, P0 ;  /* 0x000000030500720c */ /* 0x000fda0003f04300 */
[----:B------:R-:W-:Y:S05]  /*0140*/  @!P0 BRA `(.L_x_800) ;  /* 0x00000df000008947 */ /* 0x000fea0003800000 */
[-C--:B------:R-:W-:Y:S01]  /*0150*/  IADD3 R10, R4, -R2.reuse, RZ ;  /* 0x80000002040a7210 */ /* 0x080fe20007ffe0ff */
[----:B------:R-:W-:Y:S01]  /*0160*/  BSSY B1, `(.L_x_801) ;  /* 0x0000024000017945 */ /* 0x000fe20003800000 */
[----:B------:R-:W-:Y:S02]  /*0170*/  MOV R25, R2 ;  /* 0x0000000200197202 */ /* 0x000fe40000000f00 */
[----:B------:R-:W-:Y:S02]  /*0180*/  LOP3.LUT R10, R10, 0x3, RZ, 0xc0, !PT ;  /* 0x000000030a0a7812 */ /* 0x000fe400078ec0ff */
[----:B------:R-:W-:Y:S02]  /*0190*/  MOV R23, R3 ;  /* 0x0000000300177202 */ /* 0x000fe40000000f00 */
[----:B------:R-:W-:Y:S02]  /*01a0*/  ISETP.NE.U32.AND P0, PT, R10, RZ, PT ;  /* 0x000000ff0a00720c */ /* 0x000fe40003f05070 */
[----:B------:R-:W-:-:S02]  /*01b0*/  MOV R19, RZ ;  /* 0x000000ff00137202 */ /* 0x000fc40000000f00 */
[----:B------:R-:W-:Y:S02]  /*01c0*/  ISETP.NE.AND.EX P0, PT, RZ, RZ, PT, P0 ;  /* 0x000000ffff00720c */ /* 0x000fe40003f05300 */
[----:B------:R-:W-:-:S11]  /*01d0*/  MOV R18, 0x3f800000 ;  /* 0x3f80000000127802 */ /* 0x000fd60000000f00 */
[----:B------:R-:W-:Y:S05]  /*01e0*/  @!P0 BRA `(.L_x_802) ;  /* 0x000001b000008947 */ /* 0x000fea0003800000 */
[----:B------:R-:W-:Y:S01]  /*01f0*/  IADD3 R10, P1, RZ, -R10, RZ ;  /* 0x8000000aff0a7210 */ /* 0x000fe20007f3e0ff */
[----:B------:R-:W-:Y:S01]  /*0200*/  HFMA2.MMA R8, -RZ, RZ, 1.875, 0 ;  /* 0x3f800000ff087435 */ /* 0x000fe200000001ff */
[C---:B------:R-:W-:Y:S01]  /*0210*/  LEA R12, P0, R2.reuse, c[0x0][0x168], 0x3 ;  /* 0x00005a00020c7a11 */ /* 0x040fe200078018ff */
[----:B------:R-:W-:Y:S01]  /*0220*/  HFMA2.MMA R19, -RZ, RZ, 0, 0 ;  /* 0x00000000ff137435 */ /* 0x000fe200000001ff */
[----:B------:R-:W-:Y:S01]  /*0230*/  BSSY B2, `(.L_x_802) ;  /* 0x0000016000027945 */ /* 0x000fe20003800000 */
[----:B------:R-:W-:Y:S02]  /*0240*/  MOV R25, R2 ;  /* 0x0000000200197202 */ /* 0x000fe40000000f00 */
[----:B------:R-:W-:Y:S02]  /*0250*/  MOV R23, R3 ;  /* 0x0000000300177202 */ /* 0x000fe40000000f00 */
[----:B------:R-:W-:Y:S02]  /*0260*/  LEA.HI.X R13, R2, c[0x0][0x16c], R3, 0x3, P0 ;  /* 0x00005b00020d7a11 */ /* 0x000fe400000f1c03 */
[----:B------:R-:W-:-:S02]  /*0270*/  IADD3.X R11, RZ, -0x1, RZ, P1, !PT ;  /* 0xffffffffff0b7810 */ /* 0x000fc40000ffe4ff */
.L_x_803:
[----:B------:R-:W-:Y:S02]  /*0280*/  MOV R6, R12 ;  /* 0x0000000c00067202 */ /* 0x000fe40000000f00 */
[----:B------:R-:W-:-:S06]  /*0290*/  MOV R7, R13 ;  /* 0x0000000d00077202 */ /* 0x000fcc0000000f00 */
[----:B------:R-:W2:Y:S01]  /*02a0*/  LDG.E.64 R6, [R6.64] ;  /* 0x0000000406067981 */ /* 0x000ea2000c1e1b00 */
[----:B------:R-:W-:Y:S02]  /*02b0*/  IADD3 R10, P0, R10, 0x1, RZ ;  /* 0x000000010a0a7810 */ /* 0x000fe40007f1e0ff */
[----:B------:R-:W-:Y:S02]  /*02c0*/  IADD3 R25, P1, R25, 0x1, RZ ;  /* 0x0000000119197810 */ /* 0x000fe40007f3e0ff */
[----:B------:R-:W-:Y:S02]  /*02d0*/  IADD3.X R11, RZ, R11, RZ, P0, !PT ;  /* 0x0000000bff0b7210 */ /* 0x000fe400007fe4ff */
[----:B------:R-:W-:Y:S02]  /*02e0*/  ISETP.NE.U32.AND P0, PT, R10, RZ, PT ;  /* 0x000000ff0a00720c */ /* 0x000fe40003f05070 */
[----:B------:R-:W-:Y:S02]  /*02f0*/  IADD3 R12, P2, R12, 0x8, RZ ;  /* 0x000000080c0c7810 */ /* 0x000fe40007f5e0ff */
[----:B------:R-:W-:-:S02]  /*0300*/  ISETP.NE.AND.EX P0, PT, R11, RZ, PT, P0 ;  /* 0x000000ff0b00720c */ /* 0x000fc40003f05300 */
[----:B------:R-:W-:Y:S02]  /*0310*/  IADD3.X R23, RZ, R23, RZ, P1, !PT ;  /* 0x00000017ff177210 */ /* 0x000fe40000ffe4ff */
[----:B------:R-:W-:Y:S01]  /*0320*/  IADD3.X R13, RZ, R13, RZ, P2, !PT ;  /* 0x0000000dff0d7210 */ /* 0x000fe200017fe4ff */
[-C--:B--2---:R-:W-:Y:S02]  /*0330*/  FMUL.FTZ R9, R6, R19.reuse ;  /* 0x0000001306097220 */ /* 0x084fe40000410000 */
[----:B------:R-:W-:-:S04]  /*0340*/  FMUL.FTZ R19, R7, R19 ;  /* 0x0000001307137220 */ /* 0x000fc80000410000 */
[-C--:B------:R-:W-:Y:S02]  /*0350*/  FFMA.FTZ R18, R6, R8.reuse, -R19 ;  /* 0x0000000806127223 */ /* 0x080fe40000010813 */
[----:B------:R-:W-:-:S03]  /*0360*/  FFMA.FTZ R19, R7, R8, R9 ;  /* 0x0000000807137223 */ /* 0x000fc60000010009 */
[----:B------:R-:W-:Y:S01]  /*0370*/  MOV R8, R18 ;  /* 0x0000001200087202 */ /* 0x000fe20000000f00 */
[----:B------:R-:W-:Y:S05]  /*0380*/  @P0 BRA `(.L_x_803) ;  /* 0xfffffef000000947 */ /* 0x000fea000383ffff */
[----:B------:R-:W-:Y:S05]  /*0390*/  BSYNC B2 ;  /* 0x0000000000027941 */ /* 0x000fea0003800000 */
.L_x_802:
[----:B------:R-:W-:Y:S05]  /*03a0*/  BSYNC B1 ;  /* 0x0000000000017941 */ /* 0x000fea0003800000 */
.L_x_801:
[----:B------:R-:W-:Y:S02]  /*03b0*/  LOP3.LUT R7, RZ, R2, RZ, 0x33, !PT ;  /* 0x00000002ff077212 */ /* 0x000fe400078e33ff */
[----:B------:R-:W-:Y:S02]  /*03c0*/  LOP3.LUT R3, RZ, R3, RZ, 0x33, !PT ;  /* 0x00000003ff037212 */ /* 0x000fe400078e33ff */
[----:B------:R-:W-:-:S04]  /*03d0*/  IADD3 R2, P1, R4, R7, RZ ;  /* 0x0000000704027210 */ /* 0x000fc80007f3e0ff */
[----:B------:R-:W-:Y:S02]  /*03e0*/  ISETP.GE.U32.AND P0, PT, R2, 0x3, PT ;  /* 0x000000030200780c */ /* 0x000fe40003f06070 */
[----:B------:R-:W-:-:S04]  /*03f0*/  IADD3.X R2, R5, R3, RZ, P1, !PT ;  /* 0x0000000305027210 */ /* 0x000fc80000ffe4ff */
[----:B------:R-:W-:-:S13]  /*0400*/  ISETP.GE.U32.AND.EX P0, PT, R2, RZ, PT, P0 ;  /* 0x000000ff0200720c */ /* 0x000fda0003f06100 */
[----:B------:R-:W-:Y:S05]  /*0410*/  @!P0 BRA `(.L_x_800) ;  /* 0x00000b2000008947 */ /* 0x000fea0003800000 */
[----:B------:R-:W-:Y:S01]  /*0420*/  IADD3 R3, P2, R4, -R25, RZ ;  /* 0x8000001904037210 */ /* 0x000fe20007f5e0ff */
[----:B------:R-:W-:Y:S01]  /*0430*/  BSSY B1, `(.L_x_804) ;  /* 0x0000064000017945 */ /* 0x000fe20003800000 */
[----:B------:R-:W-:Y:S02]  /*0440*/  LEA R2, P1, R25, c[0x0][0x168], 0x3 ;  /* 0x00005a0019027a11 */ /* 0x000fe400078218ff */
[----:B------:R-:W-:Y:S02]  /*0450*/  ISETP.GT.U32.AND P0, PT, R3, 0xc, PT ;  /* 0x0000000c0300780c */ /* 0x000fe40003f04070 */
[----:B------:R-:W-:Y:S02]  /*0460*/  IADD3.X R3, R5, ~R23, RZ, P2, !PT ;  /* 0x8000001705037210 */ /* 0x000fe400017fe4ff */
[----:B------:R-:W-:Y:S02]  /*0470*/  LEA.HI.X R6, R25, c[0x0][0x16c], R23, 0x3, P1 ;  /* 0x00005b0019067a11 */ /* 0x000fe400008f1c17 */
[----:B------:R-:W-:-:S02]  /*0480*/  ISETP.GT.AND.EX P1, PT, R3, RZ, PT, P0 ;  /* 0x000000ff0300720c */ /* 0x000fc40003f24300 */
[----:B------:R-:W-:Y:S02]  /*0490*/  IADD3 R2, P2, R2, 0x10, RZ ;  /* 0x0000001002027810 */ /* 0x000fe40007f5e0ff */
[----:B------:R-:W-:Y:S02]  /*04a0*/  PLOP3.LUT P0, PT, PT, PT, PT, 0x80, 0x0 ;  /* 0x000000000000781c */ /* 0x000fe40003f0f070 */
[----:B------:R-:W-:-:S07]  /*04b0*/  IADD3.X R3, RZ, R6, RZ, P2, !PT ;  /* 0x00000006ff037210 */ /* 0x000fce00017fe4ff */
[----:B------:R-:W-:Y:S05]  /*04c0*/  @!P1 BRA `(.L_x_805) ;  /* 0x000005a000009947 */ /* 0x000fea0003800000 */
[----:B------:R-:W-:Y:S02]  /*04d0*/  IADD3 R24, P1, R4, -0xc, RZ ;  /* 0xfffffff404187810 */ /* 0x000fe40007f3e0ff */
[----:B------:R-:W-:Y:S02]  /*04e0*/  PLOP3.LUT P0, PT, PT, PT, PT, 0x8, 0x0 ;  /* 0x000000000000781c */ /* 0x000fe40003f0e170 */
[----:B------:R-:W-:Y:S02]  /*04f0*/  IADD3.X R22, R5, -0x1, RZ, P1, !PT ;  /* 0xffffffff05167810 */ /* 0x000fe40000ffe4ff */
.L_x_806:
[----:B------:R-:W2:Y:S04]  /*0500*/  LDG.E.64 R20, [R2.64+-0x10] ;  /* 0xfffff00402147981 */ /* 0x000ea8000c1e1b00 */
[----:B------:R-:W3:Y:S04]  /*0510*/  LDG.E.64 R6, [R2.64+-0x8] ;  /* 0xfffff80402067981 */ /* 0x000ee8000c1e1b00 */
[----:B------:R-:W4:Y:S04]  /*0520*/  LDG.E.64 R8, [R2.64] ;  /* 0x0000000402087981 */ /* 0x000f28000c1e1b00 */
[----:B------:R-:W5:Y:S04]  /*0530*/  LDG.E.64 R10, [R2.64+0x8] ;  /* 0x00000804020a7981 */ /* 0x000f68000c1e1b00 */
[----:B------:R-:W4:Y:S04]  /*0540*/  LDG.E.64 R12, [R2.64+0x10] ;  /* 0x00001004020c7981 */ /* 0x000f28000c1e1b00 */
[----:B------:R-:W5:Y:S04]  /*0550*/  LDG.E.64 R14, [R2.64+0x18] ;  /* 0x00001804020e7981 */ /* 0x000f68000c1e1b00 */
[----:B------:R-:W5:Y:S01]  /*0560*/  LDG.E.64 R16, [R2.64+0x20] ;  /* 0x0000200402107981 */ /* 0x000f62000c1e1b00 */
[----:B--2---:R-:W-:-:S02]  /*0570*/  FMUL.FTZ R26, R20, R19 ;  /* 0x00000013141a7220 */ /* 0x004fc40000410000 */
[C---:B------:R-:W-:Y:S02]  /*0580*/  FMUL.FTZ R19, R21.reuse, R19 ;  /* 0x0000001315137220 */ /* 0x040fe40000410000 */
[-C--:B------:R-:W-:Y:S02]  /*0590*/  FFMA.FTZ R26, R21, R18.reuse, R26 ;  /* 0x00000012151a7223 */ /* 0x080fe4000001001a */
[----:B------:R-:W-:Y:S02]  /*05a0*/  FFMA.FTZ R21, R20, R18, -R19 ;  /* 0x0000001214157223 */ /* 0x000fe40000010813 */
[----:B------:R-:W2:Y:S01]  /*05b0*/  LDG.E.64 R18, [R2.64+0x28] ;  /* 0x0000280402127981 */ /* 0x000ea2000c1e1b00 */
[C---:B---3--:R-:W-:Y:S02]  /*05c0*/  FMUL.FTZ R20, R26.reuse, R7 ;  /* 0x000000071a147220 */ /* 0x048fe40000410000 */
[-C--:B------:R-:W-:Y:S02]  /*05d0*/  FMUL.FTZ R26, R26, R6.reuse ;  /* 0x000000061a1a7220 */ /* 0x080fe40000410000 */
[----:B------:R-:W-:-:S02]  /*05e0*/  FFMA.FTZ R20, R21, R6, -R20 ;  /* 0x0000000615147223 */ /* 0x000fc40000010814 */
[----:B------:R-:W-:Y:S02]  /*05f0*/  FFMA.FTZ R26, R21, R7, R26 ;  /* 0x00000007151a7223 */ /* 0x000fe4000001001a */
[----:B------:R-:W3:Y:S02]  /*0600*/  LDG.E.64 R6, [R2.64+0x30] ;  /* 0x0000300402067981 */ /* 0x000ee4000c1e1b00 */
[CC--:B----4-:R-:W-:Y:S02]  /*0610*/  FMUL.FTZ R27, R26.reuse, R8.reuse ;  /* 0x000000081a1b7220 */ /* 0x0d0fe40000410000 */
[-C--:B------:R-:W-:Y:S02]  /*0620*/  FMUL.FTZ R21, R26, R9.reuse ;  /* 0x000000091a157220 */ /* 0x080fe40000410000 */
[C---:B------:R-:W-:Y:S02]  /*0630*/  FFMA.FTZ R27, R20.reuse, R9, R27 ;  /* 0x00000009141b7223 */ /* 0x040fe4000001001b */
[----:B------:R-:W-:-:S02]  /*0640*/  FFMA.FTZ R21, R20, R8, -R21 ;  /* 0x0000000814157223 */ /* 0x000fc40000010815 */
[----:B------:R-:W4:Y:S01]  /*0650*/  LDG.E.64 R8, [R2.64+0x38] ;  /* 0x0000380402087981 */ /* 0x000f22000c1e1b00 */
[CC--:B-----5:R-:W-:Y:S02]  /*0660*/  FMUL.FTZ R20, R27.reuse, R10.reuse ;  /* 0x0000000a1b147220 */ /* 0x0e0fe40000410000 */
[-C--:B------:R-:W-:Y:S02]  /*0670*/  FMUL.FTZ R27, R27, R11.reuse ;  /* 0x0000000b1b1b7220 */ /* 0x080fe40000410000 */
[C---:B------:R-:W-:Y:S02]  /*0680*/  FFMA.FTZ R20, R21.reuse, R11, R20 ;  /* 0x0000000b15147223 */ /* 0x040fe40000010014 */
[----:B------:R-:W-:Y:S02]  /*0690*/  FFMA.FTZ R27, R21, R10, -R27 ;  /* 0x0000000a151b7223 */ /* 0x000fe4000001081b */
[----:B------:R0:W5:Y:S01]  /*06a0*/  LDG.E.64 R10, [R2.64+0x40] ;  /* 0x00004004020a7981 */ /* 0x000162000c1e1b00 */
[----:B------:R-:W-:-:S02]  /*06b0*/  FMUL.FTZ R26, R20, R12 ;  /* 0x0000000c141a7220 */ /* 0x000fc40000410000 */
[-C--:B------:R-:W-:Y:S02]  /*06c0*/  FMUL.FTZ R20, R20, R13.reuse ;  /* 0x0000000d14147220 */ /* 0x080fe40000410000 */
[C---:B------:R-:W-:Y:S02]  /*06d0*/  FFMA.FTZ R26, R27.reuse, R13, R26 ;  /* 0x0000000d1b1a7223 */ /* 0x040fe4000001001a */
[----:B------:R-:W-:Y:S02]  /*06e0*/  FFMA.FTZ R20, R27, R12, -R20 ;  /* 0x0000000c1b147223 */ /* 0x000fe40000010814 */
[----:B------:R0:W5:Y:S01]  /*06f0*/  LDG.E.64 R12, [R2.64+0x48] ;  /* 0x00004804020c7981 */ /* 0x000162000c1e1b00 */
[C---:B------:R-:W-:Y:S02]  /*0700*/  FMUL.FTZ R27, R26.reuse, R14 ;  /* 0x0000000e1a1b7220 */ /* 0x040fe40000410000 */
[-C--:B------:R-:W-:Y:S02]  /*0710*/  FMUL.FTZ R21, R26, R15.reuse ;  /* 0x0000000f1a157220 */ /* 0x080fe40000410000 */
[----:B------:R-:W-:-:S02]  /*0720*/  FFMA.FTZ R27, R20, R15, R27 ;  /* 0x0000000f141b7223 */ /* 0x000fc4000001001b */
[----:B------:R-:W-:Y:S02]  /*0730*/  FFMA.FTZ R21, R20, R14, -R21 ;  /* 0x0000000e14157223 */ /* 0x000fe40000010815 */
[----:B------:R0:W5:Y:S01]  /*0740*/  LDG.E.64 R14, [R2.64+0x50] ;  /* 0x00005004020e7981 */ /* 0x000162000c1e1b00 */
[CC--:B------:R-:W-:Y:S02]  /*0750*/  FMUL.FTZ R20, R27.reuse, R16.reuse ;  /* 0x000000101b147220 */ /* 0x0c0fe40000410000 */
[-C--:B------:R-:W-:Y:S02]  /*0760*/  FMUL.FTZ R27, R27, R17.reuse ;  /* 0x000000111b1b7220 */ /* 0x080fe40000410000 */
[C---:B------:R-:W-:Y:S02]  /*0770*/  FFMA.FTZ R20, R21.reuse, R17, R20 ;  /* 0x0000001115147223 */ /* 0x040fe40000010014 */
[----:B------:R-:W-:Y:S02]  /*0780*/  FFMA.FTZ R27, R21, R16, -R27 ;  /* 0x00000010151b7223 */ /* 0x000fe4000001081b */
[----:B------:R0:W5:Y:S01]  /*0790*/  LDG.E.64 R16, [R2.64+0x58] ;  /* 0x0000580402107981 */ /* 0x000162000c1e1b00 */
[----:B--2---:R-:W-:-:S02]  /*07a0*/  FMUL.FTZ R26, R20, R18 ;  /* 0x00000012141a7220 */ /* 0x004fc40000410000 */
[-C--:B------:R-:W-:Y:S02]  /*07b0*/  FMUL.FTZ R20, R20, R19.reuse ;  /* 0x0000001314147220 */ /* 0x080fe40000410000 */
[C---:B------:R-:W-:Y:S02]  /*07c0*/  FFMA.FTZ R26, R27.reuse, R19, R26 ;  /* 0x000000131b1a7223 */ /* 0x040fe4000001001a */
[----:B------:R-:W-:Y:S02]  /*07d0*/  FFMA.FTZ R27, R27, R18, -R20 ;  /* 0x000000121b1b7223 */ /* 0x000fe40000010814 */
[----:B------:R0:W2:Y:S01]  /*07e0*/  LDG.E.64 R18, [R2.64+0x60] ;  /* 0x0000600402127981 */ /* 0x0000a2000c1e1b00 */
[C---:B---3--:R-:W-:Y:S02]  /*07f0*/  FMUL.FTZ R20, R26.reuse, R7 ;  /* 0x000000071a147220 */ /* 0x048fe40000410000 */
[-C--:B------:R-:W-:Y:S02]  /*0800*/  FMUL.FTZ R26, R26, R6.reuse ;  /* 0x000000061a1a7220 */ /* 0x080fe40000410000 */
[----:B------:R-:W-:-:S02]  /*0810*/  FFMA.FTZ R20, R27, R6, -R20 ;  /* 0x000000061b147223 */ /* 0x000fc40000010814 */
[----:B------:R-:W-:Y:S02]  /*0820*/  FFMA.FTZ R26, R27, R7, R26 ;  /* 0x000000071b1a7223 */ /* 0x000fe4000001001a */
[----:B------:R0:W3:Y:S01]  /*0830*/  LDG.E.64 R6, [R2.64+0x68] ;  /* 0x0000680402067981 */ /* 0x0000e2000c1e1b00 */
[----:B------:R-:W-:Y:S01]  /*0840*/  IADD3 R25, P1, R25, 0x10, RZ ;  /* 0x0000001019197810 */ /* 0x000fe20007f3e0ff */
[C---:B----4-:R-:W-:Y:S02]  /*0850*/  FMUL.FTZ R27, R26.reuse, R8 ;  /* 0x000000081a1b7220 */ /* 0x050fe40000410000 */
[----:B------:R-:W-:Y:S01]  /*0860*/  FMUL.FTZ R21, R26, R9 ;  /* 0x000000091a157220 */ /* 0x000fe20000410000 */
[----:B------:R-:W-:Y:S01]  /*0870*/  IADD3.X R23, RZ, R23, RZ, P1, !PT ;  /* 0x00000017ff177210 */ /* 0x000fe20000ffe4ff */
[C---:B------:R-:W-:Y:S01]  /*0880*/  FFMA.FTZ R27, R20.reuse, R9, R27 ;  /* 0x00000009141b7223 */ /* 0x040fe2000001001b */
[----:B------:R-:W-:Y:S01]  /*0890*/  ISETP.GE.U32.AND P1, PT, R25, R24, PT ;  /* 0x000000181900720c */ /* 0x000fe20003f26070 */
[----:B------:R-:W-:Y:S01]  /*08a0*/  FFMA.FTZ R21, R20, R8, -R21 ;  /* 0x0000000814157223 */ /* 0x000fe20000010815 */
[----:B0-----:R-:W-:Y:S01]  /*08b0*/  IADD3 R2, P2, R2, 0x80, RZ ;  /* 0x0000008002027810 */ /* 0x001fe20007f5e0ff */
[----:B-----5:R-:W-:Y:S01]  /*08c0*/  FMUL.FTZ R8, R27, R10 ;  /* 0x0000000a1b087220 */ /* 0x020fe20000410000 */
[----:B------:R-:W-:Y:S01]  /*08d0*/  ISETP.GE.AND.EX P1, PT, R23, R22, PT, P1 ;  /* 0x000000161700720c */ /* 0x000fe20003f26310 */
[----:B------:R-:W-:Y:S01]  /*08e0*/  FMUL.FTZ R27, R27, R11 ;  /* 0x0000000b1b1b7220 */ /* 0x000fe20000410000 */
[----:B------:R-:W-:Y:S01]  /*08f0*/  IADD3.X R3, RZ, R3, RZ, P2, !PT ;  /* 0x00000003ff037210 */ /* 0x000fe200017fe4ff */
[----:B------:R-:W-:-:S02]  /*0900*/  FFMA.FTZ R8, R21, R11, R8 ;  /* 0x0000000b15087223 */ /* 0x000fc40000010008 */
[----:B------:R-:W-:Y:S02]  /*0910*/  FFMA.FTZ R27, R21, R10, -R27 ;  /* 0x0000000a151b7223 */ /* 0x000fe4000001081b */
[CC--:B------:R-:W-:Y:S02]  /*0920*/  FMUL.FTZ R10, R8.reuse, R12.reuse ;  /* 0x0000000c080a7220 */ /* 0x0c0fe40000410000 */
[-C--:B------:R-:W-:Y:S02]  /*0930*/  FMUL.FTZ R8, R8, R13.reuse ;  /* 0x0000000d08087220 */ /* 0x080fe40000410000 */
[C---:B------:R-:W-:Y:S02]  /*0940*/  FFMA.FTZ R10, R27.reuse, R13, R10 ;  /* 0x0000000d1b0a7223 */ /* 0x040fe4000001000a */
[----:B------:R-:W-:Y:S02]  /*0950*/  FFMA.FTZ R8, R27, R12, -R8 ;  /* 0x0000000c1b087223 */ /* 0x000fe40000010808 */
[----:B------:R-:W-:-:S02]  /*0960*/  FMUL.FTZ R11, R10, R14 ;  /* 0x0000000e0a0b7220 */ /* 0x000fc40000410000 */
[-C--:B------:R-:W-:Y:S02]  /*0970*/  FMUL.FTZ R9, R10, R15.reuse ;  /* 0x0000000f0a097220 */ /* 0x080fe40000410000 */
[C---:B------:R-:W-:Y:S02]  /*0980*/  FFMA.FTZ R11, R8.reuse, R15, R11 ;  /* 0x0000000f080b7223 */ /* 0x040fe4000001000b */
[----:B------:R-:W-:Y:S02]  /*0990*/  FFMA.FTZ R9, R8, R14, -R9 ;  /* 0x0000000e08097223 */ /* 0x000fe40000010809 */
[C---:B------:R-:W-:Y:S02]  /*09a0*/  FMUL.FTZ R8, R11.reuse, R16 ;  /* 0x000000100b087220 */ /* 0x040fe40000410000 */
[-C--:B------:R-:W-:Y:S02]  /*09b0*/  FMUL.FTZ R11, R11, R17.reuse ;  /* 0x000000110b0b7220 */ /* 0x080fe40000410000 */
[----:B------:R-:W-:-:S02]  /*09c0*/  FFMA.FTZ R8, R9, R17, R8 ;  /* 0x0000001109087223 */ /* 0x000fc40000010008 */
[----:B------:R-:W-:Y:S02]  /*09d0*/  FFMA.FTZ R11, R9, R16, -R11 ;  /* 0x00000010090b7223 */ /* 0x000fe4000001080b */
[CC--:B--2---:R-:W-:Y:S02]  /*09e0*/  FMUL.FTZ R10, R8.reuse, R18.reuse ;  /* 0x00000012080a7220 */ /* 0x0c4fe40000410000 */
[-C--:B------:R-:W-:Y:S02]  /*09f0*/  FMUL.FTZ R8, R8, R19.reuse ;  /* 0x0000001308087220 */ /* 0x080fe40000410000 */
[C---:B------:R-:W-:Y:S02]  /*0a00*/  FFMA.FTZ R10, R11.reuse, R19, R10 ;  /* 0x000000130b0a7223 */ /* 0x040fe4000001000a */
[----:B------:R-:W-:Y:S02]  /*0a10*/  FFMA.FTZ R8, R11, R18, -R8 ;  /* 0x000000120b087223 */ /* 0x000fe40000010808 */
[----:B---3--:R-:W-:-:S02]  /*0a20*/  FMUL.FTZ R19, R10, R6 ;  /* 0x000000060a137220 */ /* 0x008fc40000410000 */
[-C--:B------:R-:W-:Y:S02]  /*0a30*/  FMUL.FTZ R9, R10, R7.reuse ;  /* 0x000000070a097220 */ /* 0x080fe40000410000 */
[C---:B------:R-:W-:Y:S02]  /*0a40*/  FFMA.FTZ R19, R8.reuse, R7, R19 ;  /* 0x0000000708137223 */ /* 0x040fe40000010013 */
[----:B------:R-:W-:Y:S01]  /*0a50*/  FFMA.FTZ R18, R8, R6, -R9 ;  /* 0x0000000608127223 */ /* 0x000fe20000010809 */
[----:B------:R-:W-:Y:S05]  /*0a60*/  @!P1 BRA `(.L_x_806) ;  /* 0xfffffa9000009947 */ /* 0x000fea000383ffff */
.L_x_805:
[----:B------:R-:W-:Y:S05]  /*0a70*/  BSYNC B1 ;  /* 0x0000000000017941 */ /* 0x000fea0003800000 */
.L_x_804:
[----:B------:R-:W-:Y:S01]  /*0a80*/  IADD3 R6, P2, R4, -R25, RZ ;  /* 0x8000001904067210 */ /* 0x000fe20007f5e0ff */
[----:B------:R-:W-:Y:S03]  /*0a90*/  BSSY B1, `(.L_x_807) ;  /* 0x0000033000017945 */ /* 0x000fe60003800000 */
[----:B------:R-:W-:Y:S02]  /*0aa0*/  ISETP.GT.U32.AND P1, PT, R6, 0x4, PT ;  /* 0x000000040600780c */ /* 0x000fe40003f24070 */
[----:B------:R-:W-:-:S04]  /*0ab0*/  IADD3.X R6, R5, ~R23, RZ, P2, !PT ;  /* 0x8000001705067210 */ /* 0x000fc800017fe4ff */
[----:B------:R-:W-:-:S13]  /*0ac0*/  ISETP.GT.AND.EX P1, PT, R6, RZ, PT, P1 ;  /* 0x000000ff0600720c */ /* 0x000fda0003f24310 */
[----:B------:R-:W-:Y:S05]  /*0ad0*/  @!P1 BRA `(.L_x_808) ;  /* 0x000002e000009947 */ /* 0x000fea0003800000 */
[----:B------:R-:W2:Y:S04]  /*0ae0*/  LDG.E.64 R26, [R2.64+-0x10] ;  /* 0xfffff004021a7981 */ /* 0x000ea8000c1e1b00 */
[----:B------:R-:W3:Y:S04]  /*0af0*/  LDG.E.64 R20, [R2.64+-0x8] ;  /* 0xfffff80402147981 */ /* 0x000ee8000c1e1b00 */
[----:B------:R-:W4:Y:S04]  /*0b00*/  LDG.E.64 R16, [R2.64] ;  /* 0x0000000402107981 */ /* 0x000f28000c1e1b00 */
[----:B------:R-:W5:Y:S04]  /*0b10*/  LDG.E.64 R14, [R2.64+0x8] ;  /* 0x00000804020e7981 */ /* 0x000f68000c1e1b00 */
[----:B------:R-:W4:Y:S04]  /*0b20*/  LDG.E.64 R12, [R2.64+0x10] ;  /* 0x00001004020c7981 */ /* 0x000f28000c1e1b00 */
[----:B------:R-:W5:Y:S04]  /*0b30*/  LDG.E.64 R10, [R2.64+0x18] ;  /* 0x00001804020a7981 */ /* 0x000f68000c1e1b00 */
[----:B------:R-:W5:Y:S04]  /*0b40*/  LDG.E.64 R8, [R2.64+0x20] ;  /* 0x0000200402087981 */ /* 0x000f68000c1e1b00 */
[----:B------:R0:W5:Y:S01]  /*0b50*/  LDG.E.64 R6, [R2.64+0x28] ;  /* 0x0000280402067981 */ /* 0x000162000c1e1b00 */
[----:B------:R-:W-:-:S02]  /*0b60*/  IADD3 R25, P2, R25, 0x8, RZ ;  /* 0x0000000819197810 */ /* 0x000fc40007f5e0ff */
[----:B------:R-:W-:Y:S02]  /*0b70*/  PLOP3.LUT P0, PT, PT, PT, PT, 0x8, 0x0 ;  /* 0x000000000000781c */ /* 0x000fe40003f0e170 */
[----:B------:R-:W-:Y:S01]  /*0b80*/  IADD3.X R23, RZ, R23, RZ, P2, !PT ;  /* 0x00000017ff177210 */ /* 0x000fe200017fe4ff */
[CC--:B--2---:R-:W-:Y:S02]  /*0b90*/  FMUL.FTZ R22, R19.reuse, R26.reuse ;  /* 0x0000001a13167220 */ /* 0x0c4fe40000410000 */
[-C--:B------:R-:W-:Y:S02]  /*0ba0*/  FMUL.FTZ R19, R19, R27.reuse ;  /* 0x0000001b13137220 */ /* 0x080fe40000410000 */
[C---:B------:R-:W-:Y:S02]  /*0bb0*/  FFMA.FTZ R22, R18.reuse, R27, R22 ;  /* 0x0000001b12167223 */ /* 0x040fe40000010016 */
[----:B------:R-:W-:Y:S02]  /*0bc0*/  FFMA.FTZ R19, R18, R26, -R19 ;  /* 0x0000001a12137223 */ /* 0x000fe40000010813 */
[----:B---3--:R-:W-:-:S02]  /*0bd0*/  FMUL.FTZ R18, R22, R20 ;  /* 0x0000001416127220 */ /* 0x008fc40000410000 */
[-C--:B------:R-:W-:Y:S02]  /*0be0*/  FMUL.FTZ R22, R22, R21.reuse ;  /* 0x0000001516167220 */ /* 0x080fe40000410000 */
[C---:B------:R-:W-:Y:S02]  /*0bf0*/  FFMA.FTZ R18, R19.reuse, R21, R18 ;  /* 0x0000001513127223 */ /* 0x040fe40000010012 */
[----:B------:R-:W-:Y:S02]  /*0c00*/  FFMA.FTZ R22, R19, R20, -R22 ;  /* 0x0000001413167223 */ /* 0x000fe40000010816 */
[C---:B----4-:R-:W-:Y:S02]  /*0c10*/  FMUL.FTZ R20, R18.reuse, R16 ;  /* 0x0000001012147220 */ /* 0x050fe40000410000 */
[-C--:B------:R-:W-:Y:S02]  /*0c20*/  FMUL.FTZ R19, R18, R17.reuse ;  /* 0x0000001112137220 */ /* 0x080fe40000410000 */
[----:B------:R-:W-:-:S02]  /*0c30*/  FFMA.FTZ R20, R22, R17, R20 ;  /* 0x0000001116147223 */ /* 0x000fc40000010014 */
[----:B------:R-:W-:Y:S02]  /*0c40*/  FFMA.FTZ R19, R22, R16, -R19 ;  /* 0x0000001016137223 */ /* 0x000fe40000010813 */
[CC--:B-----5:R-:W-:Y:S02]  /*0c50*/  FMUL.FTZ R16, R20.reuse, R14.reuse ;  /* 0x0000000e14107220 */ /* 0x0e0fe40000410000 */
        /* <DEDUP_REMOVED lines=11> */
[CC--:B------:R-:W-:Y:S02]  /*0d10*/  FMUL.FTZ R11, R12.reuse, R9.reuse ;  /* 0x000000090c0b7220 */ /* 0x0c0fe40000410000 */
[-C--:B------:R-:W-:Y:S02]  /*0d20*/  FMUL.FTZ R12, R12, R8.reuse ;  /* 0x000000080c0c7220 */ /* 0x080fe40000410000 */
[----:B------:R-:W-:Y:S01]  /*0d30*/  FFMA.FTZ R11, R14, R8, -R11 ;  /* 0x000000080e0b7223 */ /* 0x000fe2000001080b */
[----:B------:R-:W-:Y:S01]  /*0d40*/  IADD3 R8, P1, R2, 0x40, RZ ;  /* 0x0000004002087810 */ /* 0x000fe20007f3e0ff */
[----:B------:R-:W-:-:S03]  /*0d50*/  FFMA.FTZ R12, R14, R9, R12 ;  /* 0x000000090e0c7223 */ /* 0x000fc6000001000c */
[----:B0-----:R-:W-:Y:S01]  /*0d60*/  IADD3.X R3, RZ, R3, RZ, P1, !PT ;  /* 0x00000003ff037210 */ /* 0x001fe20000ffe4ff */
[C---:B------:R-:W-:Y:S02]  /*0d70*/  FMUL.FTZ R2, R12.reuse, R6 ;  /* 0x000000060c027220 */ /* 0x040fe40000410000 */
[-C--:B------:R-:W-:Y:S02]  /*0d80*/  FMUL.FTZ R12, R12, R7.reuse ;  /* 0x000000070c0c7220 */ /* 0x080fe40000410000 */
[C---:B------:R-:W-:Y:S01]  /*0d90*/  FFMA.FTZ R19, R11.reuse, R7, R2 ;  /* 0x000000070b137223 */ /* 0x040fe20000010002 */
[----:B------:R-:W-:Y:S01]  /*0da0*/  MOV R2, R8 ;  /* 0x0000000800027202 */ /* 0x000fe20000000f00 */
[----:B------:R-:W-:Y:S02]  /*0db0*/  FFMA.FTZ R18, R11, R6, -R12 ;  /* 0x000000060b127223 */ /* 0x000fe4000001080c */
.L_x_808:
[----:B------:R-:W-:Y:S05]  /*0dc0*/  BSYNC B1 ;  /* 0x0000000000017941 */ /* 0x000fea0003800000 */
.L_x_807:
[----:B------:R-:W-:-:S04]  /*0dd0*/  ISETP.LT.U32.AND P1, PT, R25, R4, PT ;  /* 0x000000041900720c */ /* 0x000fc80003f21070 */
[----:B------:R-:W-:-:S13]  /*0de0*/  ISETP.LT.OR.EX P0, PT, R23, R5, P0, P1 ;  /* 0x000000051700720c */ /* 0x000fda0000701710 */
[----:B------:R-:W-:Y:S05]  /*0df0*/  @!P0 BRA `(.L_x_800) ;  /* 0x0000014000008947 */ /* 0x000fea0003800000 */
[----:B------:R-:W2:Y:S04]  /*0e00*/  LDG.E.64 R8, [R2.64+-0x10] ;  /* 0xfffff00402087981 */ /* 0x000ea8000c1e1b00 */
[----:B------:R-:W3:Y:S04]  /*0e10*/  LDG.E.64 R12, [R2.64+-0x8] ;  /* 0xfffff804020c7981 */ /* 0x000ee8000c1e1b00 */
[----:B------:R-:W4:Y:S04]  /*0e20*/  LDG.E.64 R4, [R2.64] ;  /* 0x0000000402047981 */ /* 0x000f28000c1e1b00 */
[----:B------:R-:W5:Y:S01]  /*0e30*/  LDG.E.64 R6, [R2.64+0x8] ;  /* 0x0000080402067981 */ /* 0x000f62000c1e1b00 */
[----:B--2---:R-:W-:-:S02]  /*0e40*/  FMUL.FTZ R10, R19, R8 ;  /* 0x00000008130a7220 */ /* 0x004fc40000410000 */
[-C--:B------:R-:W-:Y:S02]  /*0e50*/  FMUL.FTZ R19, R19, R9.reuse ;  /* 0x0000000913137220 */ /* 0x080fe40000410000 */
[C---:B------:R-:W-:Y:S02]  /*0e60*/  FFMA.FTZ R10, R18.reuse, R9, R10 ;  /* 0x00000009120a7223 */ /* 0x040fe4000001000a */
[----:B------:R-:W-:Y:S02]  /*0e70*/  FFMA.FTZ R19, R18, R8, -R19 ;  /* 0x0000000812137223 */ /* 0x000fe40000010813 */
[C---:B---3--:R-:W-:Y:S02]  /*0e80*/  FMUL.FTZ R8, R10.reuse, R12 ;  /* 0x0000000c0a087220 */ /* 0x048fe40000410000 */
[-C--:B------:R-:W-:Y:S02]  /*0e90*/  FMUL.FTZ R10, R10, R13.reuse ;  /* 0x0000000d0a0a7220 */ /* 0x080fe40000410000 */
[----:B------:R-:W-:-:S02]  /*0ea0*/  FFMA.FTZ R8, R19, R13, R8 ;  /* 0x0000000d13087223 */ /* 0x000fc40000010008 */
[----:B------:R-:W-:Y:S02]  /*0eb0*/  FFMA.FTZ R10, R19, R12, -R10 ;  /* 0x0000000c130a7223 */ /* 0x000fe4000001080a */
[CC--:B----4-:R-:W-:Y:S02]  /*0ec0*/  FMUL.FTZ R11, R8.reuse, R4.reuse ;  /* 0x00000004080b7220 */ /* 0x0d0fe40000410000 */
[-C--:B------:R-:W-:Y:S02]  /*0ed0*/  FMUL.FTZ R9, R8, R5.reuse ;  /* 0x0000000508097220 */ /* 0x080fe40000410000 */
[C---:B------:R-:W-:Y:S02]  /*0ee0*/  FFMA.FTZ R11, R10.reuse, R5, R11 ;  /* 0x000000050a0b7223 */ /* 0x040fe4000001000b */
[----:B------:R-:W-:Y:S02]  /*0ef0*/  FFMA.FTZ R9, R10, R4, -R9 ;  /* 0x000000040a097223 */ /* 0x000fe40000010809 */
[----:B-----5:R-:W-:-:S02]  /*0f00*/  FMUL.FTZ R2, R11, R6 ;  /* 0x000000060b027220 */ /* 0x020fc40000410000 */
[-C--:B------:R-:W-:Y:S02]  /*0f10*/  FMUL.FTZ R11, R11, R7.reuse ;  /* 0x000000070b0b7220 */ /* 0x080fe40000410000 */
[C---:B------:R-:W-:Y:S02]  /*0f20*/  FFMA.FTZ R19, R9.reuse, R7, R2 ;  /* 0x0000000709137223 */ /* 0x040fe40000010002 */
[----:B------:R-:W-:Y:S02]  /*0f30*/  FFMA.FTZ R18, R9, R6, -R11 ;  /* 0x0000000609127223 */ /* 0x000fe4000001080b */
.L_x_800:
[----:B------:R-:W-:Y:S05]  /*0f40*/  BSYNC B0 ;  /* 0x0000000000007941 */ /* 0x000fea0003800000 */
.L_x_799:
[----:B------:R-:W-:-:S10]  /*0f50*/  HFMA2.MMA R3, -RZ, RZ, 0, 4.76837158203125e-07 ;  /* 0x00000008ff037435 */ /* 0x000fd400000001ff */
[----:B------:R-:W-:-:S06]  /*0f60*/  IMAD.WIDE.U32 R2, R0, R3, c[0x0][0x178] ;  /* 0x00005e0000027625 */ /* 0x000fcc00078e0003 */
[----:B------:R-:W2:Y:S02]  /*0f70*/  LDG.E.64 R2, [R2.64] ;  /* 0x0000000402027981 */ /* 0x000ea4000c1e1b00 */
[----:B--2---:R-:W-:-:S04]  /*0f80*/  LEA R4, P0, R2, c[0x0][0x160], 0x3 ;  /* 0x0000580002047a11 */ /* 0x004fc800078018ff */
[----:B------:R-:W-:-:S05]  /*0f90*/  LEA.HI.X R5, R2, c[0x0][0x164], R3, 0x3, P0 ;  /* 0x0000590002057a11 */ /* 0x000fca00000f1c03 */
[----:B------:R-:W-:Y:S01]  /*0fa0*/  STG.E.64 [R4.64], R18 ;  /* 0x0000001204007986 */ /* 0x000fe2000c101b04 */
[----:B------:R-:W-:Y:S05]  /*0fb0*/  EXIT ;  /* 0x000000000000794d */ /* 0x000fea0003800000 */
.L_x_809:
        /* <DEDUP_REMOVED lines=12> */
.L_x_8696:


//--------------------- .text._ZN2at6native55_GLOBAL__N__0955718d_22_SparseCsrTensorMath_cu_868dd54534reduce_sparse_csr_dim1_cuda_kernelIN3c107complexIfEEiNS1_14ReductionMulOpIS5_EES5_EEvPT2_PKT_PKT0_SF_lT1_ --------------------------
	.section	.text._ZN2at6native55_GLOBAL__N__0955718d_22_SparseCsrTensorMath_cu_868dd54534reduce_sparse_csr_dim1_cuda_kernelIN3c107complexIfEEiNS1_14ReductionMulOpIS5_EES5_EEvPT2_PKT_PKT0_SF_lT1_,"ax",@progbits
	.sectioninfo	@"SHI_REGISTERS=31"
	.align	128
.text._ZN2at6native55_GLOBAL__N__0955718d_22_SparseCsrTensorMath_cu_868dd54534reduce_sparse_csr_dim1_cuda_kernelIN3c107complexIfEEiNS1_14ReductionMulOpIS5_EES5_EEvPT2_PKT_PKT0_SF_lT1_:
        .type           _ZN2at6native55_GLOBAL__N__0955718d_22_SparseCsrTensorMath_cu_868dd54534reduce_sparse_csr_dim1_cuda_kernelIN3c107complexIfEEiNS1_14ReductionMulOpIS5_EES5_EEvPT2_PKT_PKT0_SF_lT1_,@function
        .size           _ZN2at6native55_GLOBAL__N__0955718d_22_SparseCsrTensorMath_cu_868dd54534reduce_sparse_csr_dim1_cuda_kernelIN3c107complexIfEEiNS1_14ReductionMulOpIS5_EES5_EEvPT2_PKT_PKT0_SF_lT1_,(.L_x_8697 - _ZN2at6native55_GLOBAL__N__0955718d_22_SparseCsrTensorMath_cu_868dd54534reduce_sparse_csr_dim1_cuda_kernelIN3c107complexIfEEiNS1_14ReductionMulOpIS5_EES5_EEvPT2_PKT_PKT0_SF_lT1_)
        .other          _ZN2at6native55_GLOBAL__N__0955718d_22_SparseCsrTensorMath_cu_868dd54534reduce_sparse_csr_dim1_cuda_kernelIN3c107complexIfEEiNS1_14ReductionMulOpIS5_EES5_EEvPT2_PKT_PKT0_SF_lT1_,@"STO_CUDA_ENTRY STV_DEFAULT"
_ZN2at6native55_GLOBAL__N__0955718d_22_SparseCsrTensorMath_cu_868dd54534reduce_sparse_csr_dim1_cuda_kernelIN3c107complexIfEEiNS1_14ReductionMulOpIS5_EES5_EEvPT2_PKT_PKT0_SF_lT1_:
        /* <DEDUP_REMOVED lines=10> */
[----:B------:R-:W2:Y:S04]  /*00a0*/  LDG.E R18, [R2.64+0x4] ;  /* 0x0000040402127981 */ /* 0x000ea8000c1e1900 */
[----:B------:R-:W2:Y:S02]  /*00b0*/  LDG.E R5, [R2.64] ;  /* 0x0000000402057981 */ /* 0x000ea4000c1e1900 */
[----:B--2---:R-:W-:-:S13]  /*00c0*/  ISETP.NE.AND P0, PT, R18, R5, PT ;  /* 0x000000051200720c */ /* 0x004fda0003f05270 */
[----:B------:R-:W-:Y:S05]  /*00d0*/  @!P0 EXIT ;  /* 0x000000000000894d */ /* 0x000fea0003800000 */
[----:B------:R-:W-:Y:S01]  /*00e0*/  ISETP.GT.AND P0, PT, R18, R5, PT ;  /* 0x000000051200720c */ /* 0x000fe20003f04270 */
[----:B------:R-:W-:Y:S01]  /*00f0*/  BSSY B0, `(.L_x_810) ;  /* 0x00000d0000007945 */ /* 0x000fe20003800000 */
[----:B------:R-:W-:Y:S01]  /*0100*/  HFMA2.MMA R13, -RZ, RZ, 0, 0 ;  /* 0x00000000ff0d7435 */ /* 0x000fe200000001ff */
[----:B------:R-:W-:-:S10]  /*0110*/  MOV R12, 0x3f800000 ;  /* 0x3f800000000c7802 */ /* 0x000fd40000000f00 */
[----:B------:R-:W-:Y:S05]  /*0120*/  @!P0 BRA `(.L_x_811) ;  /* 0x00000cc000008947 */ /* 0x000fea0003800000 */
[-C--:B------:R-:W-:Y:S01]  /*0130*/  IADD3 R2, R18, -R5.reuse, RZ ;  /* 0x8000000512027210 */ /* 0x080fe20007ffe0ff */
[----:B------:R-:W-:Y:S01]  /*0140*/  BSSY B1, `(.L_x_812) ;  /* 0x000001d000017945 */ /* 0x000fe20003800000 */
[----:B------:R-:W-:Y:S02]  /*0150*/  MOV R19, R5 ;  /* 0x0000000500137202 */ /* 0x000fe40000000f00 */
[----:B------:R-:W-:Y:S02]  /*0160*/  LOP3.LUT P0, R4, R2, 0x3, RZ, 0xc0, !PT ;  /* 0x0000000302047812 */ /* 0x000fe4000780c0ff */
[----:B------:R-:W-:Y:S02]  /*0170*/  MOV R13, RZ ;  /* 0x000000ff000d7202 */ /* 0x000fe40000000f00 */
[----:B------:R-:W-:-:S09]  /*0180*/  MOV R12, 0x3f800000 ;  /* 0x3f800000000c7802 */ /* 0x000fd20000000f00 */
[----:B------:R-:W-:Y:S05]  /*0190*/  @!P0 BRA `(.L_x_813) ;  /* 0x0000017000008947 */ /* 0x000fea0003800000 */
[----:B------:R-:W-:Y:S01]  /*01a0*/  HFMA2.MMA R2, -RZ, RZ, 0, 4.76837158203125e-07 ;  /* 0x00000008ff027435 */ /* 0x000fe200000001ff */
[----:B------:R-:W-:Y:S01]  /*01b0*/  BSSY B2, `(.L_x_813) ;  /* 0x0000015000027945 */ /* 0x000fe20003800000 */
[----:B------:R-:W-:Y:S01]  /*01c0*/  HFMA2.MMA R6, -RZ, RZ, 1.875, 0 ;  /* 0x3f800000ff067435 */ /* 0x000fe200000001ff */
[----:B------:R-:W-:Y:S01]  /*01d0*/  MOV R19, R5 ;  /* 0x0000000500137202 */ /* 0x000fe20000000f00 */
[----:B------:R-:W-:-:S06]  /*01e0*/  HFMA2.MMA R13, -RZ, RZ, 0, 0 ;  /* 0x00000000ff0d7435 */ /* 0x000fcc00000001ff */
[----:B------:R-:W-:-:S05]  /*01f0*/  IMAD.WIDE R2, R5, R2, c[0x0][0x168] ;  /* 0x00005a0005027625 */ /* 0x000fca00078e0202 */
[----:B------:R-:W-:Y:S02]  /*0200*/  MOV R8, R2 ;  /* 0x0000000200087202 */ /* 0x000fe40000000f00 */
[----:B------:R-:W-:Y:S02]  /*0210*/  MOV R9, R3 ;  /* 0x0000000300097202 */ /* 0x000fe40000000f00 */
.L_x_814:
[----:B------:R-:W-:Y:S02]  /*0220*/  MOV R2, R8 ;  /* 0x0000000800027202 */ /* 0x000fe40000000f00 */
[----:B------:R-:W-:-:S06]  /*0230*/  MOV R3, R9 ;  /* 0x0000000900037202 */ /* 0x000fcc0000000f00 */
[----:B------:R-:W2:Y:S01]  /*0240*/  LDG.E.64 R2, [R2.64] ;  /* 0x0000000402027981 */ /* 0x000ea2000c1e1b00 */
[----:B------:R-:W-:Y:S02]  /*0250*/  IADD3 R4, R4, -0x1, RZ ;  /* 0xffffffff04047810 */ /* 0x000fe40007ffe0ff */
[----:B------:R-:W-:Y:S02]  /*0260*/  IADD3 R8, P1, R8, 0x8, RZ ;  /* 0x0000000808087810 */ /* 0x000fe40007f3e0ff */
[----:B------:R-:W-:Y:S02]  /*0270*/  ISETP.NE.AND P0, PT, R4, RZ, PT ;  /* 0x000000ff0400720c */ /* 0x000fe40003f05270 */
[----:B------:R-:W-:Y:S02]  /*0280*/  IADD3 R19, R19, 0x1, RZ ;  /* 0x0000000113137810 */ /* 0x000fe40007ffe0ff */
[----:B------:R-:W-:Y:S01]  /*0290*/  IADD3.X R9, RZ, R9, RZ, P1, !PT ;  /* 0x00000009ff097210 */ /* 0x000fe20000ffe4ff */
[----:B--2---:R-:W-:-:S02]  /*02a0*/  FMUL.FTZ R7, R3, R13 ;  /* 0x0000000d03077220 */ /* 0x004fc40000410000 */
[C---:B------:R-:W-:Y:S02]  /*02b0*/  FMUL.FTZ R13, R2.reuse, R13 ;  /* 0x0000000d020d7220 */ /* 0x040fe40000410000 */
[-C--:B------:R-:W-:Y:S02]  /*02c0*/  FFMA.FTZ R12, R2, R6.reuse, -R7 ;  /* 0x00000006020c7223 */ /* 0x080fe40000010807 */
[----:B------:R-:W-:-:S03]  /*02d0*/  FFMA.FTZ R13, R3, R6, R13 ;  /* 0x00000006030d7223 */ /* 0x000fc6000001000d */
[----:B------:R-:W-:Y:S01]  /*02e0*/  MOV R6, R12 ;  /* 0x0000000c00067202 */ /* 0x000fe20000000f00 */
[----:B------:R-:W-:Y:S05]  /*02f0*/  @P0 BRA `(.L_x_814) ;  /* 0xffffff2000000947 */ /* 0x000fea000383ffff */
[----:B------:R-:W-:Y:S05]  /*0300*/  BSYNC B2 ;  /* 0x0000000000027941 */ /* 0x000fea0003800000 */
.L_x_813:
[----:B------:R-:W-:Y:S05]  /*0310*/  BSYNC B1 ;  /* 0x0000000000017941 */ /* 0x000fea0003800000 */
.L_x_812:
[----:B------:R-:W-:-:S04]  /*0320*/  LOP3.LUT R3, RZ, R5, RZ, 0x33, !PT ;  /* 0x00000005ff037212 */ /* 0x000fc800078e33ff */
[----:B------:R-:W-:-:S04]  /*0330*/  IADD3 R3, R18, R3, RZ ;  /* 0x0000000312037210 */ /* 0x000fc80007ffe0ff */
[----:B------:R-:W-:-:S13]  /*0340*/  ISETP.GE.U32.AND P0, PT, R3, 0x3, PT ;  /* 0x000000030300780c */ /* 0x000fda0003f06070 */
[----:B------:R-:W-:Y:S05]  /*0350*/  @!P0 BRA `(.L_x_811) ;  /* 0x00000a9000008947 */ /* 0x000fea0003800000 */
[----:B------:R-:W-:Y:S01]  /*0360*/  IADD3 R4, R18, -R19, RZ ;  /* 0x8000001312047210 */ /* 0x000fe20007ffe0ff */
[----:B------:R-:W-:Y:S01]  /*0370*/  BSSY B1, `(.L_x_815) ;  /* 0x000005f000017945 */ /* 0x000fe20003800000 */
[----:B------:R-:W-:Y:S02]  /*0380*/  MOV R2, 0x8 ;  /* 0x0000000800027802 */ /* 0x000fe40000000f00 */
[----:B------:R-:W-:-:S03]  /*0390*/  ISETP.GT.AND P1, PT, R4, 0xc, PT ;  /* 0x0000000c0400780c */ /* 0x000fc60003f24270 */
[----:B------:R-:W-:-:S05]  /*03a0*/  IMAD.WIDE R2, R19, R2, c[0x0][0x168] ;  /* 0x00005a0013027625 */ /* 0x000fca00078e0202 */
[----:B------:R-:W-:-:S04]  /*03b0*/  IADD3 R2, P0, R2, 0x10, RZ ;  /* 0x0000001002027810 */ /* 0x000fc80007f1e0ff */
[----:B------:R-:W-:Y:S02]  /*03c0*/  IADD3.X R3, RZ, R3, RZ, P0, !PT ;  /* 0x00000003ff037210 */ /* 0x000fe400007fe4ff */
[----:B------:R-:W-:Y:S01]  /*03d0*/  PLOP3.LUT P0, PT, PT, PT, PT, 0x80, 0x0 ;  /* 0x000000000000781c */ /* 0x000fe20003f0f070 */
[----:B------:R-:W-:Y:S07]  /*03e0*/  @!P1 BRA `(.L_x_816) ;  /* 0x0000057000009947 */ /* 0x000fee0003800000 */
[----:B------:R-:W-:Y:S02]  /*03f0*/  PLOP3.LUT P0, PT, PT, PT, PT, 0x8, 0x0 ;  /* 0x000000000000781c */ /* 0x000fe40003f0e170 */
[----:B------:R-:W-:-:S03]  /*0400*/  IADD3 R20, R18, -0xc, RZ ;  /* 0xfffffff412147810 */ /* 0x000fc60007ffe0ff */
.L_x_817:
[----:B------:R-:W2:Y:S04]  /*0410*/  LDG.E.64 R24, [R2.64+-0x10] ;  /* 0xfffff00402187981 */ /* 0x000ea8000c1e1b00 */
[----:B------:R-:W3:Y:S04]  /*0420*/  LDG.E.64 R14, [R2.64+-0x8] ;  /* 0xfffff804020e7981 */ /* 0x000ee8000c1e1b00 */
[----:B------:R-:W4:Y:S04]  /*0430*/  LDG.E.64 R16, [R2.64] ;  /* 0x0000000402107981 */ /* 0x000f28000c1e1b00 */
[----:B------:R-:W5:Y:S04]  /*0440*/  LDG.E.64 R22, [R2.64+0x8] ;  /* 0x0000080402167981 */ /* 0x000f68000c1e1b00 */
[----:B------:R-:W4:Y:S04]  /*0450*/  LDG.E.64 R4, [R2.64+0x10] ;  /* 0x0000100402047981 */ /* 0x000f28000c1e1b00 */
[----:B------:R-:W5:Y:S04]  /*0460*/  LDG.E.64 R6, [R2.64+0x18] ;  /* 0x0000180402067981 */ /* 0x000f68000c1e1b00 */
[----:B------:R-:W5:Y:S04]  /*0470*/  LDG.E.64 R8, [R2.64+0x20] ;  /* 0x0000200402087981 */ /* 0x000f68000c1e1b00 */
[----:B------:R-:W5:Y:S01]  /*0480*/  LDG.E.64 R10, [R2.64+0x28] ;  /* 0x00002804020a7981 */ /* 0x000f62000c1e1b00 */
[----:B--2---:R-:W-:-:S02]  /*0490*/  FMUL.FTZ R21, R24, R13 ;  /* 0x0000000d18157220 */ /* 0x004fc40000410000 */
[C---:B------:R-:W-:Y:S02]  /*04a0*/  FMUL.FTZ R13, R25.reuse, R13 ;  /* 0x0000000d190d7220 */ /* 0x040fe40000410000 */
[-C--:B------:R-:W-:Y:S02]  /*04b0*/  FFMA.FTZ R21, R25, R12.reuse, R21 ;  /* 0x0000000c19157223 */ /* 0x080fe40000010015 */
[----:B------:R-:W-:Y:S02]  /*04c0*/  FFMA.FTZ R24, R24, R12, -R13 ;  /* 0x0000000c18187223 */ /* 0x000fe4000001080d */
[----:B------:R0:W2:Y:S01]  /*04d0*/  LDG.E.64 R12, [R2.64+0x30] ;  /* 0x00003004020c7981 */ /* 0x0000a2000c1e1b00 */
[C---:B---3--:R-:W-:Y:S02]  /*04e0*/  FMUL.FTZ R25, R21.reuse, R14 ;  /* 0x0000000e15197220 */ /* 0x048fe40000410000 */
[-C--:B------:R-:W-:Y:S02]  /*04f0*/  FMUL.FTZ R21, R21, R15.reuse ;  /* 0x0000000f15157220 */ /* 0x080fe40000410000 */
[----:B------:R-:W-:-:S02]  /*0500*/  FFMA.FTZ R25, R24, R15, R25 ;  /* 0x0000000f18197223 */ /* 0x000fc40000010019 */
[----:B------:R-:W-:Y:S02]  /*0510*/  FFMA.FTZ R21, R24, R14, -R21 ;  /* 0x0000000e18157223 */ /* 0x000fe40000010815 */
[----:B------:R0:W3:Y:S01]  /*0520*/  LDG.E.64 R14, [R2.64+0x38] ;  /* 0x00003804020e7981 */ /* 0x0000e2000c1e1b00 */
[CC--:B----4-:R-:W-:Y:S02]  /*0530*/  FMUL.FTZ R24, R25.reuse, R16.reuse ;  /* 0x0000001019187220 */ /* 0x0d0fe40000410000 */
[-C--:B------:R-:W-:Y:S02]  /*0540*/  FMUL.FTZ R25, R25, R17.reuse ;  /* 0x0000001119197220 */ /* 0x080fe40000410000 */
[C---:B------:R-:W-:Y:S02]  /*0550*/  FFMA.FTZ R24, R21.reuse, R17, R24 ;  /* 0x0000001115187223 */ /* 0x040fe40000010018 */
[----:B------:R-:W-:Y:S02]  /*0560*/  FFMA.FTZ R25, R21, R16, -R25 ;  /* 0x0000001015197223 */ /* 0x000fe40000010819 */
[----:B------:R0:W4:Y:S01]  /*0570*/  LDG.E.64 R16, [R2.64+0x40] ;  /* 0x0000400402107981 */ /* 0x000122000c1e1b00 */
[----:B-----5:R-:W-:-:S02]  /*0580*/  FMUL.FTZ R26, R24, R22 ;  /* 0x00000016181a7220 */ /* 0x020fc40000410000 */
        /* <DEDUP_REMOVED lines=14> */
[----:B------:R-:W-:-:S02]  /*0670*/  FMUL.FTZ R21, R24, R9 ;  /* 0x0000000918157220 */ /* 0x000fc40000410000 */
[-C--:B------:R-:W-:Y:S02]  /*0680*/  FMUL.FTZ R24, R24, R8.reuse ;  /* 0x0000000818187220 */ /* 0x080fe40000410000 */
[C---:B------:R-:W-:Y:S02]  /*0690*/  FFMA.FTZ R21, R25.reuse, R8, -R21 ;  /* 0x0000000819157223 */ /* 0x040fe40000010815 */
[----:B------:R-:W-:Y:S02]  /*06a0*/  FFMA.FTZ R24, R25, R9, R24 ;  /* 0x0000000919187223 */ /* 0x000fe40000010018 */
[----:B------:R0:W5:Y:S02]  /*06b0*/  LDG.E.64 R8, [R2.64+0x60] ;  /* 0x0000600402087981 */ /* 0x000164000c1e1b00 */
[C---:B------:R-:W-:Y:S02]  /*06c0*/  FMUL.FTZ R28, R24.reuse, R10 ;  /* 0x0000000a181c7220 */ /* 0x040fe40000410000 */
[----:B------:R-:W-:-:S02]  /*06d0*/  FMUL.FTZ R26, R24, R11 ;  /* 0x0000000b181a7220 */ /* 0x000fc40000410000 */
[----:B------:R0:W5:Y:S01]  /*06e0*/  LDG.E.64 R24, [R2.64+0x68] ;  /* 0x0000680402187981 */ /* 0x000162000c1e1b00 */
[C---:B------:R-:W-:Y:S02]  /*06f0*/  FFMA.FTZ R28, R21.reuse, R11, R28 ;  /* 0x0000000b151c7223 */ /* 0x040fe4000001001c */
[----:B------:R-:W-:Y:S01]  /*0700*/  FFMA.FTZ R26, R21, R10, -R26 ;  /* 0x0000000a151a7223 */ /* 0x000fe2000001081a */
[----:B------:R-:W-:-:S04]  /*0710*/  IADD3 R19, R19, 0x10, RZ ;  /* 0x0000001013137810 */ /* 0x000fc80007ffe0ff */
[----:B------:R-:W-:Y:S02]  /*0720*/  ISETP.GE.AND P1, PT, R19, R20, PT ;  /* 0x000000141300720c */ /* 0x000fe40003f26270 */
[----:B0-----:R-:W-:-:S04]  /*0730*/  IADD3 R2, P2, R2, 0x80, RZ ;  /* 0x0000008002027810 */ /* 0x001fc80007f5e0ff */
[----:B------:R-:W-:Y:S01]  /*0740*/  IADD3.X R3, RZ, R3, RZ, P2, !PT ;  /* 0x00000003ff037210 */ /* 0x000fe200017fe4ff */
[CC--:B--2---:R-:W-:Y:S02]  /*0750*/  FMUL.FTZ R10, R28.reuse, R12.reuse ;  /* 0x0000000c1c0a7220 */ /* 0x0c4fe40000410000 */
[-C--:B------:R-:W-:Y:S02]  /*0760*/  FMUL.FTZ R11, R28, R13.reuse ;  /* 0x0000000d1c0b7220 */ /* 0x080fe40000410000 */
[C---:B------:R-:W-:Y:S02]  /*0770*/  FFMA.FTZ R10, R26.reuse, R13, R10 ;  /* 0x0000000d1a0a7223 */ /* 0x040fe4000001000a */
[----:B------:R-:W-:Y:S02]  /*0780*/  FFMA.FTZ R11, R26, R12, -R11 ;  /* 0x0000000c1a0b7223 */ /* 0x000fe4000001080b */
[C---:B---3--:R-:W-:Y:S02]  /*0790*/  FMUL.FTZ R12, R10.reuse, R14 ;  /* 0x0000000e0a0c7220 */ /* 0x048fe40000410000 */
[----:B------:R-:W-:-:S02]  /*07a0*/  FMUL.FTZ R10, R10, R15 ;  /* 0x0000000f0a0a7220 */ /* 0x000fc40000410000 */
[C---:B------:R-:W-:Y:S02]  /*07b0*/  FFMA.FTZ R12, R11.reuse, R15, R12 ;  /* 0x0000000f0b0c7223 */ /* 0x040fe4000001000c */
[----:B------:R-:W-:Y:S02]  /*07c0*/  FFMA.FTZ R10, R11, R14, -R10 ;  /* 0x0000000e0b0a7223 */ /* 0x000fe4000001080a */
[CC--:B----4-:R-:W-:Y:S02]  /*07d0*/  FMUL.FTZ R13, R12.reuse, R16.reuse ;  /* 0x000000100c0d7220 */ /* 0x0d0fe40000410000 */
[-C--:B------:R-:W-:Y:S02]  /*07e0*/  FMUL.FTZ R11, R12, R17.reuse ;  /* 0x000000110c0b7220 */ /* 0x080fe40000410000 */
[C---:B------:R-:W-:Y:S02]  /*07f0*/  FFMA.FTZ R13, R10.reuse, R17, R13 ;  /* 0x000000110a0d7223 */ /* 0x040fe4000001000d */
[----:B------:R-:W-:-:S02]  /*0800*/  FFMA.FTZ R11, R10, R16, -R11 ;  /* 0x000000100a0b7223 */ /* 0x000fc4000001080b */
[CC--:B-----5:R-:W-:Y:S02]  /*0810*/  FMUL.FTZ R10, R13.reuse, R22.reuse ;  /* 0x000000160d0a7220 */ /* 0x0e0fe40000410000 */
[-C--:B------:R-:W-:Y:S02]  /*0820*/  FMUL.FTZ R13, R13, R23.reuse ;  /* 0x000000170d0d7220 */ /* 0x080fe40000410000 */
[C---:B------:R-:W-:Y:S02]  /*0830*/  FFMA.FTZ R10, R11.reuse, R23, R10 ;  /* 0x000000170b0a7223 */ /* 0x040fe4000001000a */
[----:B------:R-:W-:Y:S02]  /*0840*/  FFMA.FTZ R13, R11, R22, -R13 ;  /* 0x000000160b0d7223 */ /* 0x000fe4000001080d */
[C---:B------:R-:W-:Y:S02]  /*0850*/  FMUL.FTZ R12, R10.reuse, R4 ;  /* 0x000000040a0c7220 */ /* 0x040fe40000410000 */
[----:B------:R-:W-:-:S02]  /*0860*/  FMUL.FTZ R10, R10, R5 ;  /* 0x000000050a0a7220 */ /* 0x000fc40000410000 */
[C---:B------:R-:W-:Y:S02]  /*0870*/  FFMA.FTZ R12, R13.reuse, R5, R12 ;  /* 0x000000050d0c7223 */ /* 0x040fe4000001000c */
[----:B------:R-:W-:Y:S02]  /*0880*/  FFMA.FTZ R10, R13, R4, -R10 ;  /* 0x000000040d0a7223 */ /* 0x000fe4000001080a */
[CC--:B------:R-:W-:Y:S02]  /*0890*/  FMUL.FTZ R4, R12.reuse, R6.reuse ;  /* 0x000000060c047220 */ /* 0x0c0fe40000410000 */
[-C--:B------:R-:W-:Y:S02]  /*08a0*/  FMUL.FTZ R5, R12, R7.reuse ;  /* 0x000000070c057220 */ /* 0x080fe40000410000 */
[C---:B------:R-:W-:Y:S02]  /*08b0*/  FFMA.FTZ R4, R10.reuse, R7, R4 ;  /* 0x000000070a047223 */ /* 0x040fe40000010004 */
[----:B------:R-:W-:-:S02]  /*08c0*/  FFMA.FTZ R5, R10, R6, -R5 ;  /* 0x000000060a057223 */ /* 0x000fc40000010805 */
[CC--:B------:R-:W-:Y:S02]  /*08d0*/  FMUL.FTZ R6, R4.reuse, R8.reuse ;  /* 0x0000000804067220 */ /* 0x0c0fe40000410000 */
[-C--:B------:R-:W-:Y:S02]  /*08e0*/  FMUL.FTZ R4, R4, R9.reuse ;  /* 0x0000000904047220 */ /* 0x080fe40000410000 */
[C---:B------:R-:W-:Y:S02]  /*08f0*/  FFMA.FTZ R6, R5.reuse, R9, R6 ;  /* 0x0000000905067223 */ /* 0x040fe40000010006 */
[----:B------:R-:W-:Y:S02]  /*0900*/  FFMA.FTZ R4, R5, R8, -R4 ;  /* 0x0000000805047223 */ /* 0x000fe40000010804 */
[C---:B------:R-:W-:Y:S02]  /*0910*/  FMUL.FTZ R13, R6.reuse, R24 ;  /* 0x00000018060d7220 */ /* 0x040fe40000410000 */
[----:B------:R-:W-:-:S02]  /*0920*/  FMUL.FTZ R5, R6, R25 ;  /* 0x0000001906057220 */ /* 0x000fc40000410000 */
[C---:B------:R-:W-:Y:S02]  /*0930*/  FFMA.FTZ R13, R4.reuse, R25, R13 ;  /* 0x00000019040d7223 */ /* 0x040fe4000001000d */
[----:B------:R-:W-:Y:S01]  /*0940*/  FFMA.FTZ R12, R4, R24, -R5 ;  /* 0x00000018040c7223 */ /* 0x000fe20000010805 */
[----:B------:R-:W-:Y:S05]  /*0950*/  @!P1 BRA `(.L_x_817) ;  /* 0xfffffab000009947 */ /* 0x000fea000383ffff */
.L_x_816:
[----:B------:R-:W-:Y:S05]  /*0960*/  BSYNC B1 ;  /* 0x0000000000017941 */ /* 0x000fea0003800000 */
.L_x_815:
[----:B------:R-:W-:Y:S01]  /*0970*/  IADD3 R4, R18, -R19, RZ ;  /* 0x8000001312047210 */ /* 0x000fe20007ffe0ff */
[----:B------:R-:W-:Y:S03]  /*0980*/  BSSY B1, `(.L_x_818) ;  /* 0x0000030000017945 */ /* 0x000fe60003800000 */
[----:B------:R-:W-:-:S13]  /*0990*/  ISETP.GT.AND P1, PT, R4, 0x4, PT ;  /* 0x000000040400780c */ /* 0x000fda0003f24270 */
        /* <DEDUP_REMOVED lines=9> */
[----:B------:R-:W-:-:S02]  /*0a30*/  PLOP3.LUT P0, PT, PT, PT, PT, 0x8, 0x0 ;  /* 0x000000000000781c */ /* 0x000fc40003f0e170 */
[----:B------:R-:W-:Y:S01]  /*0a40*/  IADD3 R19, R19, 0x8, RZ ;  /* 0x0000000813137810 */ /* 0x000fe20007ffe0ff */
        /* <DEDUP_REMOVED lines=27> */
[----:B------:R-:W-:Y:S01]  /*0c00*/  FFMA.FTZ R9, R14, R6, -R9 ;  /* 0x000000060e097223 */ /* 0x000fe20000010809 */
[----:B------:R-:W-:Y:S01]  /*0c10*/  IADD3 R6, P1, R2, 0x40, RZ ;  /* 0x0000004002067810 */ /* 0x000fe20007f3e0ff */
[C---:B------:R-:W-:Y:S02]  /*0c20*/  FMUL.FTZ R2, R8.reuse, R4 ;  /* 0x0000000408027220 */ /* 0x040fe40000410000 */
[----:B------:R-:W-:Y:S01]  /*0c30*/  FMUL.FTZ R8, R8, R5 ;  /* 0x0000000508087220 */ /* 0x000fe20000410000 */
[----:B------:R-:W-:Y:S01]  /*0c40*/  IADD3.X R3, RZ, R3, RZ, P1, !PT ;  /* 0x00000003ff037210 */ /* 0x000fe20000ffe4ff */
[C---:B------:R-:W-:Y:S01]  /*0c50*/  FFMA.FTZ R13, R9.reuse, R5, R2 ;  /* 0x00000005090d7223 */ /* 0x040fe20000010002 */
[----:B------:R-:W-:Y:S01]  /*0c60*/  MOV R2, R6 ;  /* 0x0000000600027202 */ /* 0x000fe20000000f00 */
[----:B------:R-:W-:-:S02]  /*0c70*/  FFMA.FTZ R12, R9, R4, -R8 ;  /* 0x00000004090c7223 */ /* 0x000fc40000010808 */
.L_x_819:
[----:B------:R-:W-:Y:S05]  /*0c80*/  BSYNC B1 ;  /* 0x0000000000017941 */ /* 0x000fea0003800000 */
.L_x_818:
[----:B------:R-:W-:-:S13]  /*0c90*/  ISETP.LT.OR P0, PT, R19, R18, P0 ;  /* 0x000000121300720c */ /* 0x000fda0000701670 */
        /* <DEDUP_REMOVED lines=21> */
.L_x_811:
[----:B------:R-:W-:Y:S05]  /*0df0*/  BSYNC B0 ;  /* 0x0000000000007941 */ /* 0x000fea0003800000 */
.L_x_810:
[----:B------:R-:W-:-:S10]  /*0e00*/  HFMA2.MMA R3, -RZ, RZ, 0, 2.384185791015625e-07 ;  /* 0x00000004ff037435 */ /* 0x000fd400000001ff */
[----:B------:R-:W-:-:S06]  /*0e10*/  IMAD.WIDE.U32 R2, R0, R3, c[0x0][0x178] ;  /* 0x00005e0000027625 */ /* 0x000fcc00078e0003 */
[----:B------:R-:W2:Y:S01]  /*0e20*/  LDG.E R2, [R2.64] ;  /* 0x0000000402027981 */ /* 0x000ea2000c1e1900 */
[----:B------:R-:W-:-:S05]  /*0e30*/  MOV R5, 0x8 ;  /* 0x0000000800057802 */ /* 0x000fca0000000f00 */
[----:B--2---:R-:W-:-:S05]  /*0e40*/  IMAD.WIDE R4, R2, R5, c[0x0][0x160] ;  /* 0x0000580002047625 */ /* 0x004fca00078e0205 */
[----:B------:R-:W-:Y:S01]  /*0e50*/  STG.E.64 [R4.64], R12 ;  /* 0x0000000c04007986 */ /* 0x000fe2000c101b04 */
[----:B------:R-:W-:Y:S05]  /*0e60*/  EXIT ;  /* 0x000000000000794d */ /* 0x000fea0003800000 */
.L_x_820:
        /* <DEDUP_REMOVED lines=9> */
.L_x_8697:


//--------------------- .text._ZN2at6native55_GLOBAL__N__0955718d_22_SparseCsrTensorMath_cu_868dd54534reduce_sparse_csr_dim0_cuda_kernelIN3c107complexIfEElNS1_14ReductionMulOpIS5_EES5_EEvPT2_PKT0_lPKT_SC_lT1_ --------------------------
	.section	.text._ZN2at6native55_GLOBAL__N__0955718d_22_SparseCsrTensorMath_cu_868dd54534reduce_sparse_csr_dim0_cuda_kernelIN3c107complexIfEElNS1_14ReductionMulOpIS5_EES5_EEvPT2_PKT0_lPKT_SC_lT1_,"ax",@progbits
	.sectioninfo	@"SHI_REGISTERS=26"
	.align	128
.text._ZN2at6native55_GLOBAL__N__0955718d_22_SparseCsrTensorMath_cu_868dd54534reduce_sparse_csr_dim0_cuda_kernelIN3c107complexIfEElNS1_14ReductionMulOpIS5_EES5_EEvPT2_PKT0_lPKT_SC_lT1_:
        .type           _ZN2at6native55_GLOBAL__N__0955718d_22_SparseCsrTensorMath_cu_868dd54534reduce_sparse_csr_dim0_cuda_kernelIN3c107complexIfEElNS1_14ReductionMulOpIS5_EES5_EEvPT2_PKT0_lPKT_SC_lT1_,@function
        .size           _ZN2at6native55_GLOBAL__N__0955718d_22_SparseCsrTensorMath_cu_868dd54534reduce_sparse_csr_dim0_cuda_kernelIN3c107complexIfEElNS1_14ReductionMulOpIS5_EES5_EEvPT2_PKT0_lPKT_SC_lT1_,(.L_x_8698 - _ZN2at6native55_GLOBAL__N__0955718d_22_SparseCsrTensorMath_cu_868dd54534reduce_sparse_csr_dim0_cuda_kernelIN3c107complexIfEElNS1_14ReductionMulOpIS5_EES5_EEvPT2_PKT0_lPKT_SC_lT1_)
        .other          _ZN2at6native55_GLOBAL__N__0955718d_22_SparseCsrTensorMath_cu_868dd54534reduce_sparse_csr_dim0_cuda_kernelIN3c107complexIfEElNS1_14ReductionMulOpIS5_EES5_EEvPT2_PKT0_lPKT_SC_lT1_,@"STO_CUDA_ENTRY STV_DEFAULT"
_ZN2at6native55_GLOBAL__N__0955718d_22_SparseCsrTensorMath_cu_868dd54534reduce_sparse_csr_dim0_cuda_kernelIN3c107complexIfEElNS1_14ReductionMulOpIS5_EES5_EEvPT2_PKT0_lPKT_SC_lT1_:
        /* <DEDUP_REMOVED lines=9> */
[----:B------:R-:W-:Y:S01]  /*0090*/  IMAD.MOV.U32 R6, RZ, RZ, c[0x0][0x18c] ;  /* 0x00006300ff067624 */ /* 0x000fe200078e00ff */
[----:B------:R-:W-:Y:S01]  /*00a0*/  HFMA2.MMA R3, -RZ, RZ, 0, 0 ;  /* 0x00000000ff037435 */ /* 0x000fe200000001ff */
        /* <DEDUP_REMOVED lines=8> */
[C---:B------:R-:W-:Y:S01]  /*0130*/  IADD3 R2, P0, R15.reuse, -0x1, RZ ;  /* 0xffffffff0f027810 */ /* 0x040fe20007f1e0ff */
[----:B------:R-:W5:Y:S01]  /*0140*/  LDG.E.64 R4, [R4.64] ;  /* 0x0000000a04047981 */ /* 0x000f62000c1e1b00 */
[----:B------:R-:W-:Y:S01]  /*0150*/  LOP3.LUT R15, R15, 0x3, RZ, 0xc0, !PT ;  /* 0x000000030f0f7812 */ /* 0x000fe200078ec0ff */
[----:B------:R-:W-:Y:S01]  /*0160*/  UMOV UR4, URZ ;  /* 0x0000003f00047c82 */ /* 0x000fe20008000000 */
[----:B------:R-:W-:Y:S01]  /*0170*/  ISETP.GE.U32.AND P1, PT, R2, 0x3, PT ;  /* 0x000000030200780c */ /* 0x000fe20003f26070 */
[----:B------:R-:W-:Y:S01]  /*0180*/  UMOV UR5, URZ ;  /* 0x0000003f00057c82 */ /* 0x000fe20008000000 */
[----:B------:R-:W-:Y:S01]  /*0190*/  IADD3.X R2, R6, -0x1, RZ, P0, !PT ;  /* 0xffffffff06027810 */ /* 0x000fe200007fe4ff */
[----:B------:R-:W-:Y:S01]  /*01a0*/  IMAD.MOV.U32 R3, RZ, RZ, RZ ;  /* 0x000000ffff037224 */ /* 0x000fe200078e00ff */
[----:B------:R-:W-:Y:S02]  /*01b0*/  ISETP.NE.U32.AND P0, PT, R15, RZ, PT ;  /* 0x000000ff0f00720c */ /* 0x000fe40003f05070 */
[----:B------:R-:W-:Y:S01]  /*01c0*/  ISETP.GE.U32.AND.EX P1, PT, R2, RZ, PT, P1 ;  /* 0x000000ff0200720c */ /* 0x000fe20003f26110 */
[----:B------:R-:W-:Y:S01]  /*01d0*/  IMAD.MOV.U32 R2, RZ, RZ, 0x3f800000 ;  /* 0x3f800000ff027424 */ /* 0x000fe200078e00ff */
[----:B------:R-:W-:-:S11]  /*01e0*/  ISETP.NE.AND.EX P0, PT, RZ, RZ, PT, P0 ;  /* 0x000000ffff00720c */ /* 0x000fd60003f05300 */
[----:B------:R-:W-:Y:S05]  /*01f0*/  @!P1 BRA `(.L_x_822) ;  /* 0x0000039000009947 */ /* 0x000fea0003800000 */
[----:B------:R-:W-:Y:S01]  /*0200*/  IADD3 R20, P1, R15, -c[0x0][0x188], RZ ;  /* 0x800062000f147a10 */ /* 0x000fe20007f3e0ff */
[----:B------:R-:W-:Y:S01]  /*0210*/  HFMA2.MMA R3, -RZ, RZ, 0, 0 ;  /* 0x00000000ff037435 */ /* 0x000fe200000001ff */
[----:B------:R-:W-:Y:S01]  /*0220*/  MOV R8, c[0x0][0x178] ;  /* 0x00005e0000087a02 */ /* 0x000fe20000000f00 */
[----:B------:R-:W-:Y:S01]  /*0230*/  IMAD.MOV.U32 R9, RZ, RZ, c[0x0][0x17c] ;  /* 0x00005f00ff097624 */ /* 0x000fe200078e00ff */
[----:B------:R-:W-:Y:S01]  /*0240*/  UMOV UR4, URZ ;  /* 0x0000003f00047c82 */ /* 0x000fe20008000000 */
[----:B------:R-:W-:Y:S01]  /*0250*/  IMAD.MOV.U32 R6, RZ, RZ, c[0x0][0x180] ;  /* 0x00006000ff067624 */ /* 0x000fe200078e00ff */
[----:B------:R-:W-:Y:S01]  /*0260*/  UMOV UR5, URZ ;  /* 0x0000003f00057c82 */ /* 0x000fe20008000000 */
[----:B------:R-:W-:Y:S02]  /*0270*/  IMAD.MOV.U32 R7, RZ, RZ, c[0x0][0x184] ;  /* 0x00006100ff077624 */ /* 0x000fe400078e00ff */
[----:B------:R-:W-:Y:S02]  /*0280*/  IMAD.MOV.U32 R2, RZ, RZ, 0x3f800000 ;  /* 0x3f800000ff027424 */ /* 0x000fe400078e00ff */
[----:B------:R-:W-:-:S02]  /*0290*/  IMAD.X R21, RZ, RZ, ~c[0x0][0x18c], P1 ;  /* 0x80006300ff157624 */ /* 0x000fc400008e06ff */
.L_x_823:
[----:B------:R-:W2:Y:S04]  /*02a0*/  LDG.E.64 R12, [R6.64] ;  /* 0x0000000a060c7981 */ /* 0x000ea8000c1e1b00 */
[----:B------:R-:W3:Y:S04]  /*02b0*/  LDG.E.64 R18, [R6.64+0x8] ;  /* 0x0000080a06127981 */ /* 0x000ee8000c1e1b00 */
[----:B------:R-:W4:Y:S04]  /*02c0*/  LDG.E.64 R16, [R6.64+0x10] ;  /* 0x0000100a06107981 */ /* 0x000f28000c1e1b00 */
[----:B------:R-:W4:Y:S01]  /*02d0*/  LDG.E.64 R10, [R6.64+0x18] ;  /* 0x0000180a060a7981 */ /* 0x000f22000c1e1b00 */
[----:B--2--5:R-:W-:-:S04]  /*02e0*/  ISETP.NE.U32.AND P2, PT, R4, R12, PT ;  /* 0x0000000c0400720c */ /* 0x024fc80003f45070 */
[----:B------:R-:W-:Y:S02]  /*02f0*/  ISETP.NE.AND.EX P2, PT, R5, R13, PT, P2 ;  /* 0x0000000d0500720c */ /* 0x000fe40003f45320 */
[----:B---3--:R-:W-:-:S04]  /*0300*/  ISETP.NE.U32.AND P3, PT, R4, R18, PT ;  /* 0x000000120400720c */ /* 0x008fc80003f65070 */
[----:B------:R-:W-:Y:S02]  /*0310*/  ISETP.NE.AND.EX P3, PT, R5, R19, PT, P3 ;  /* 0x000000130500720c */ /* 0x000fe40003f65330 */
[----:B----4-:R-:W-:-:S05]  /*0320*/  ISETP.NE.U32.AND P4, PT, R4, R16, PT ;  /* 0x000000100400720c */ /* 0x010fca0003f85070 */
[----:B------:R-:W2:Y:S01]  /*0330*/  @!P2 LDG.E.64 R12, [R8.64] ;  /* 0x0000000a080ca981 */ /* 0x000ea2000c1e1b00 */
[----:B------:R-:W-:-:S05]  /*0340*/  ISETP.NE.AND.EX P4, PT, R5, R17, PT, P4 ;  /* 0x000000110500720c */ /* 0x000fca0003f85340 */
[----:B------:R-:W3:Y:S01]  /*0350*/  @!P3 LDG.E.64 R16, [R8.64+0x8] ;  /* 0x0000080a0810b981 */ /* 0x000ee2000c1e1b00 */
[----:B------:R-:W-:-:S04]  /*0360*/  ISETP.NE.U32.AND P1, PT, R4, R10, PT ;  /* 0x0000000a0400720c */ /* 0x000fc80003f25070 */
[----:B------:R-:W-:-:S03]  /*0370*/  ISETP.NE.AND.EX P1, PT, R5, R11, PT, P1 ;  /* 0x0000000b0500720c */ /* 0x000fc60003f25310 */
[----:B------:R-:W4:Y:S10]  /*0380*/  @!P4 LDG.E.64 R18, [R8.64+0x10] ;  /* 0x0000100a0812c981 */ /* 0x000f34000c1e1b00 */
[----:B------:R-:W4:Y:S01]  /*0390*/  @!P1 LDG.E.64 R10, [R8.64+0x18] ;  /* 0x0000180a080a9981 */ /* 0x000f22000c1e1b00 */
[----:B------:R-:W-:-:S04]  /*03a0*/  UIADD3 UR4, UP0, UR4, 0x4, URZ ;  /* 0x0000000404047890 */ /* 0x000fc8000ff1e03f */
[----:B------:R-:W-:Y:S01]  /*03b0*/  UIADD3.X UR5, URZ, UR5, URZ, UP0, !UPT ;  /* 0x000000053f057290 */ /* 0x000fe200087fe43f */
[CC--:B--2---:R-:W-:Y:S02]  /*03c0*/  @!P2 FMUL.FTZ R23, R3.reuse, R13.reuse ;  /* 0x0000000d0317a220 */ /* 0x0c4fe40000410000 */
[-C--:B------:R-:W-:Y:S02]  /*03d0*/  @!P2 FMUL.FTZ R22, R3, R12.reuse ;  /* 0x0000000c0316a220 */ /* 0x080fe40000410000 */
[C---:B------:R-:W-:Y:S02]  /*03e0*/  @!P2 FFMA.FTZ R23, R2.reuse, R12, -R23 ;  /* 0x0000000c0217a223 */ /* 0x040fe40000010817 */
[----:B------:R-:W-:Y:S02]  /*03f0*/  @!P2 FFMA.FTZ R3, R2, R13, R22 ;  /* 0x0000000d0203a223 */ /* 0x000fe40000010016 */
[----:B------:R-:W-:Y:S02]  /*0400*/  @!P2 IMAD.MOV.U32 R2, RZ, RZ, R23 ;  /* 0x000000ffff02a224 */ /* 0x000fe400078e0017 */
[----:B---3--:R-:W-:-:S02]  /*0410*/  @!P3 FMUL.FTZ R13, R3, R17 ;  /* 0x00000011030db220 */ /* 0x008fc40000410000 */
[-C--:B------:R-:W-:Y:S02]  /*0420*/  @!P3 FMUL.FTZ R12, R3, R16.reuse ;  /* 0x00000010030cb220 */ /* 0x080fe40000410000 */
[C---:B------:R-:W-:Y:S02]  /*0430*/  @!P3 FFMA.FTZ R13, R2.reuse, R16, -R13 ;  /* 0x00000010020db223 */ /* 0x040fe4000001080d */
[----:B------:R-:W-:-:S03]  /*0440*/  @!P3 FFMA.FTZ R3, R2, R17, R12 ;  /* 0x000000110203b223 */ /* 0x000fc6000001000c */
[----:B------:R-:W-:Y:S01]  /*0450*/  @!P3 MOV R2, R13 ;  /* 0x0000000d0002b202 */ /* 0x000fe20000000f00 */
[CC--:B----4-:R-:W-:Y:S01]  /*0460*/  @!P4 FMUL.FTZ R12, R3.reuse, R18.reuse ;  /* 0x00000012030cc220 */ /* 0x0d0fe20000410000 */
[----:B------:R-:W-:Y:S01]  /*0470*/  IADD3 R16, P3, R20, UR4, RZ ;  /* 0x0000000414107c10 */ /* 0x000fe2000ff7e0ff */
[-C--:B------:R-:W-:Y:S02]  /*0480*/  @!P4 FMUL.FTZ R13, R3, R19.reuse ;  /* 0x00000013030dc220 */ /* 0x080fe40000410000 */
[----:B------:R-:W-:Y:S01]  /*0490*/  @!P4 FFMA.FTZ R3, R2, R19, R12 ;  /* 0x000000130203c223 */ /* 0x000fe2000001000c */
[----:B------:R-:W-:Y:S01]  /*04a0*/  ISETP.NE.U32.AND P2, PT, R16, RZ, PT ;  /* 0x000000ff1000720c */ /* 0x000fe20003f45070 */
[----:B------:R-:W-:Y:S01]  /*04b0*/  @!P4 FFMA.FTZ R13, R2, R18, -R13 ;  /* 0x00000012020dc223 */ /* 0x000fe2000001080d */
[----:B------:R-:W-:Y:S02]  /*04c0*/  IADD3.X R12, R21, UR5, RZ, P3, !PT ;  /* 0x00000005150c7c10 */ /* 0x000fe40009ffe4ff */
[----:B------:R-:W-:Y:S01]  /*04d0*/  IADD3 R6, P3, R6, 0x20, RZ ;  /* 0x0000002006067810 */ /* 0x000fe20007f7e0ff */
[----:B------:R-:W-:Y:S01]  /*04e0*/  @!P4 IMAD.MOV.U32 R2, RZ, RZ, R13 ;  /* 0x000000ffff02c224 */ /* 0x000fe200078e000d */
[----:B------:R-:W-:Y:S01]  /*04f0*/  ISETP.NE.AND.EX P2, PT, R12, RZ, PT, P2 ;  /* 0x000000ff0c00720c */ /* 0x000fe20003f45320 */
[----:B------:R-:W-:Y:S01]  /*0500*/  @!P1 FMUL.FTZ R13, R3, R11 ;  /* 0x0000000b030d9220 */ /* 0x000fe20000410000 */
[----:B------:R-:W-:Y:S01]  /*0510*/  IADD3 R8, P4, R8, 0x20, RZ ;  /* 0x0000002008087810 */ /* 0x000fe20007f9e0ff */
[----:B------:R-:W-:-:S02]  /*0520*/  IMAD.X R7, RZ, RZ, R7, P3 ;  /* 0x000000ffff077224 */ /* 0x000fc400018e0607 */
[CC--:B------:R-:W-:Y:S02]  /*0530*/  @!P1 FFMA.FTZ R13, R2.reuse, R10.reuse, -R13 ;  /* 0x0000000a020d9223 */ /* 0x0c0fe4000001080d */
[----:B------:R-:W-:Y:S02]  /*0540*/  @!P1 FMUL.FTZ R10, R3, R10 ;  /* 0x0000000a030a9220 */ /* 0x000fe40000410000 */
[----:B------:R-:W-:Y:S02]  /*0550*/  IMAD.X R9, RZ, RZ, R9, P4 ;  /* 0x000000ffff097224 */ /* 0x000fe400020e0609 */
[----:B------:R-:W-:Y:S01]  /*0560*/  @!P1 FFMA.FTZ R3, R2, R11, R10 ;  /* 0x0000000b02039223 */ /* 0x000fe2000001000a */
[----:B------:R-:W-:Y:S01]  /*0570*/  @!P1 MOV R2, R13 ;  /* 0x0000000d00029202 */ /* 0x000fe20000000f00 */
[----:B------:R-:W-:Y:S05]  /*0580*/  @P2 BRA `(.L_x_823) ;  /* 0xfffffd1000002947 */ /* 0x000fea000383ffff */
.L_x_822:
[----:B------:R-:W-:Y:S05]  /*0590*/  @!P0 BRA `(.L_x_821) ;  /* 0x0000020000008947 */ /* 0x000fea0003800000 */
[----:B------:R-:W-:Y:S01]  /*05a0*/  USHF.L.U64.HI UR5, UR4, 0x3, UR5 ;  /* 0x0000000304057899 */ /* 0x000fe20008010205 */
[----:B------:R-:W-:Y:S01]  /*05b0*/  IADD3 R15, P0, RZ, -R15, RZ ;  /* 0x8000000fff0f7210 */ /* 0x000fe20007f1e0ff */
[----:B------:R-:W-:-:S02]  /*05c0*/  USHF.L.U32 UR4, UR4, 0x3, URZ ;  /* 0x0000000304047899 */ /* 0x000fc4000800063f */
[----:B------:R-:W-:Y:S02]  /*05d0*/  ULDC.64 UR6, c[0x0][0x178] ;  /* 0x00005e0000067ab9 */ /* 0x000fe40000000a00 */
[----:B------:R-:W-:Y:S01]  /*05e0*/  ULDC.64 UR8, c[0x0][0x180] ;  /* 0x0000600000087ab9 */ /* 0x000fe20000000a00 */
[----:B------:R-:W-:Y:S01]  /*05f0*/  IMAD.X R10, RZ, RZ, -0x1, P0 ;  /* 0xffffffffff0a7424 */ /* 0x000fe200000e06ff */
[----:B------:R-:W-:Y:S02]  /*0600*/  UIADD3 UR6, UP0, UR4, UR6, URZ ;  /* 0x0000000604067290 */ /* 0x000fe4000ff1e03f */
[----:B------:R-:W-:Y:S02]  /*0610*/  UIADD3 UR4, UP1, UR4, UR8, URZ ;  /* 0x0000000804047290 */ /* 0x000fe4000ff3e03f */
[----:B------:R-:W-:Y:S02]  /*0620*/  UIADD3.X UR7, UR5, UR7, URZ, UP0, !UPT ;  /* 0x0000000705077290 */ /* 0x000fe400087fe43f */
[----:B------:R-:W-:-:S05]  /*0630*/  UIADD3.X UR5, UR5, UR9, URZ, UP1, !UPT ;  /* 0x0000000905057290 */ /* 0x000fca0008ffe43f */
.L_x_824:
[----:B------:R-:W-:Y:S01]  /*0640*/  IMAD.U32 R6, RZ, RZ, UR4 ;  /* 0x00000004ff067e24 */ /* 0x000fe2000f8e00ff */
[----:B------:R-:W-:-:S06]  /*0650*/  MOV R7, UR5 ;  /* 0x0000000500077c02 */ /* 0x000fcc0008000f00 */
[----:B------:R-:W2:Y:S01]  /*0660*/  LDG.E.64 R6, [R6.64] ;  /* 0x0000000a06067981 */ /* 0x000ea2000c1e1b00 */
[----:B------:R-:W-:Y:S02]  /*0670*/  IMAD.U32 R8, RZ, RZ, UR6 ;  /* 0x00000006ff087e24 */ /* 0x000fe4000f8e00ff */
[----:B------:R-:W-:Y:S01]  /*0680*/  IMAD.U32 R9, RZ, RZ, UR7 ;  /* 0x00000007ff097e24 */ /* 0x000fe2000f8e00ff */
[----:B--2--5:R-:W-:-:S04]  /*0690*/  ISETP.NE.U32.AND P0, PT, R4, R6, PT ;  /* 0x000000060400720c */ /* 0x024fc80003f05070 */
[----:B------:R-:W-:-:S13]  /*06a0*/  ISETP.NE.AND.EX P0, PT, R5, R7, PT, P0 ;  /* 0x000000070500720c */ /* 0x000fda0003f05300 */
[----:B------:R-:W2:Y:S01]  /*06b0*/  @!P0 LDG.E.64 R8, [R8.64] ;  /* 0x0000000a08088981 */ /* 0x000ea2000c1e1b00 */
[----:B------:R-:W-:Y:S01]  /*06c0*/  IADD3 R15, P1, R15, 0x1, RZ ;  /* 0x000000010f0f7810 */ /* 0x000fe20007f3e0ff */
[----:B------:R-:W-:Y:S02]  /*06d0*/  UIADD3 UR6, UP0, UR6, 0x8, URZ ;  /* 0x0000000806067890 */ /* 0x000fe4000ff1e03f */
[----:B------:R-:W-:Y:S01]  /*06e0*/  UIADD3 UR4, UP1, UR4, 0x8, URZ ;  /* 0x0000000804047890 */ /* 0x000fe2000ff3e03f */
[----:B------:R-:W-:Y:S01]  /*06f0*/  IADD3.X R10, RZ, R10, RZ, P1, !PT ;  /* 0x0000000aff0a7210 */ /* 0x000fe20000ffe4ff */
[----:B------:R-:W-:Y:S01]  /*0700*/  UIADD3.X UR7, URZ, UR7, URZ, UP0, !UPT ;  /* 0x000000073f077290 */ /* 0x000fe200087fe43f */
[----:B------:R-:W-:Y:S01]  /*0710*/  ISETP.NE.U32.AND P1, PT, R15, RZ, PT ;  /* 0x000000ff0f00720c */ /* 0x000fe20003f25070 */
[----:B------:R-:W-:-:S03]  /*0720*/  UIADD3.X UR5, URZ, UR5, URZ, UP1, !UPT ;  /* 0x000000053f057290 */ /* 0x000fc60008ffe43f */
[----:B------:R-:W-:Y:S01]  /*0730*/  ISETP.NE.AND.EX P1, PT, R10, RZ, PT, P1 ;  /* 0x000000ff0a00720c */ /* 0x000fe20003f25310 */
[----:B--2---:R-:W-:-:S04]  /*0740*/  @!P0 FMUL.FTZ R7, R3, R9 ;  /* 0x0000000903078220 */ /* 0x004fc80000410000 */
[-C--:B------:R-:W-:Y:S02]  /*0750*/  @!P0 FFMA.FTZ R7, R2, R8.reuse, -R7 ;  /* 0x0000000802078223 */ /* 0x080fe40000010807 */
[----:B------:R-:W-:-:S04]  /*0760*/  @!P0 FMUL.FTZ R8, R3, R8 ;  /* 0x0000000803088220 */ /* 0x000fc80000410000 */
[----:B------:R-:W-:Y:S02]  /*0770*/  @!P0 FFMA.FTZ R3, R2, R9, R8 ;  /* 0x0000000902038223 */ /* 0x000fe40000010008 */
[----:B------:R-:W-:Y:S01]  /*0780*/  @!P0 IMAD.MOV.U32 R2, RZ, RZ, R7 ;  /* 0x000000ffff028224 */ /* 0x000fe200078e0007 */
[----:B------:R-:W-:Y:S05]  /*0790*/  @P1 BRA `(.L_x_824) ;  /* 0xfffffea000001947 */ /* 0x000fea000383ffff */
.L_x_821:
[----:B-----5:R-:W-:-:S04]  /*07a0*/  IADD3 R4, P0, R0, c[0x0][0x160], RZ ;  /* 0x0000580000047a10 */ /* 0x020fc80007f1e0ff */
[----:B------:R-:W-:-:S05]  /*07b0*/  IADD3.X R5, R14, c[0x0][0x164], RZ, P0, !PT ;  /* 0x000059000e057a10 */ /* 0x000fca00007fe4ff */
[----:B------:R-:W-:Y:S01]  /*07c0*/  STG.E.64 [R4.64], R2 ;  /* 0x0000000204007986 */ /* 0x000fe2000c101b0a */
[----:B------:R-:W-:Y:S05]  /*07d0*/  EXIT ;  /* 0x000000000000794d */ /* 0x000fea0003800000 */
.L_x_825:
        /* <DEDUP_REMOVED lines=10> */
.L_x_8698:


//--------------------- .text._ZN2at6native55_GLOBAL__N__0955718d_22_SparseCsrTensorMath_cu_868dd54534reduce_sparse_csr_dim0_cuda_kernelIN3c107complexIfEEiNS1_14ReductionMulOpIS5_EES5_EEvPT2_PKT0_lPKT_SC_lT1_ --------------------------
	.section	.text._ZN2at6native55_GLOBAL__N__0955718d_22_SparseCsrTensorMath_cu_868dd54534reduce_sparse_csr_dim0_cuda_kernelIN3c107complexIfEEiNS1_14ReductionMulOpIS5_EES5_EEvPT2_PKT0_lPKT_SC_lT1_,"ax",@progbits
	.sectioninfo	@"SHI_REGISTERS=24"
	.align	128
.text._ZN2at6native55_GLOBAL__N__0955718d_22_SparseCsrTensorMath_cu_868dd54534reduce_sparse_csr_dim0_cuda_kernelIN3c107complexIfEEiNS1_14ReductionMulOpIS5_EES5_EEvPT2_PKT0_lPKT_SC_lT1_:
        .type           _ZN2at6native55_GLOBAL__N__0955718d_22_SparseCsrTensorMath_cu_868dd54534reduce_sparse_csr_dim0_cuda_kernelIN3c107complexIfEEiNS1_14ReductionMulOpIS5_EES5_EEvPT2_PKT0_lPKT_SC_lT1_,@function
        .size           _ZN2at6native55_GLOBAL__N__0955718d_22_SparseCsrTensorMath_cu_868dd54534reduce_sparse_csr_dim0_cuda_kernelIN3c107complexIfEEiNS1_14ReductionMulOpIS5_EES5_EEvPT2_PKT0_lPKT_SC_lT1_,(.L_x_8699 - _ZN2at6native55_GLOBAL__N__0955718d_22_SparseCsrTensorMath_cu_868dd54534reduce_sparse_csr_dim0_cuda_kernelIN3c107complexIfEEiNS1_14ReductionMulOpIS5_EES5_EEvPT2_PKT0_lPKT_SC_lT1_)
        .other          _ZN2at6native55_GLOBAL__N__0955718d_22_SparseCsrTensorMath_cu_868dd54534reduce_sparse_csr_dim0_cuda_kernelIN3c107complexIfEEiNS1_14ReductionMulOpIS5_EES5_EEvPT2_PKT0_lPKT_SC_lT1_,@"STO_CUDA_ENTRY STV_DEFAULT"
_ZN2at6native55_GLOBAL__N__0955718d_22_SparseCsrTensorMath_cu_868dd54534reduce_sparse_csr_dim0_cuda_kernelIN3c107complexIfEEiNS1_14ReductionMulOpIS5_EES5_EEvPT2_PKT0_lPKT_SC_lT1_:
        /* <DEDUP_REMOVED lines=8> */
[----:B------:R-:W-:Y:S01]  /*0080*/  MOV R6, c[0x0][0x18c] ;  /* 0x0000630000067a02 */ /* 0x000fe20000000f00 */
[----:B------:R-:W-:Y:S01]  /*0090*/  ULDC.64 UR12, c[0x0][0x118] ;  /* 0x00004600000c7ab9 */ /* 0x000fe20000000a00 */
[C---:B------:R-:W-:Y:S01]  /*00a0*/  LEA R4, P1, R0.reuse, c[0x0][0x168], 0x2 ;  /* 0x00005a0000047a11 */ /* 0x040fe200078210ff */
[----:B------:R-:W-:Y:S01]  /*00b0*/  IMAD.MOV.U32 R3, RZ, RZ, RZ ;  /* 0x000000ffff037224 */ /* 0x000fe200078e00ff */
[----:B------:R-:W-:Y:S01]  /*00c0*/  ISETP.GE.U32.AND P0, PT, R15, 0x1, PT ;  /* 0x000000010f00780c */ /* 0x000fe20003f06070 */
[----:B------:R-:W-:Y:S01]  /*00d0*/  IMAD.MOV.U32 R2, RZ, RZ, 0x3f800000 ;  /* 0x3f800000ff027424 */ /* 0x000fe200078e00ff */
[----:B------:R-:W-:Y:S02]  /*00e0*/  LEA.HI.X R5, R0, c[0x0][0x16c], RZ, 0x2, P1 ;  /* 0x00005b0000057a11 */ /* 0x000fe400008f14ff */
[----:B------:R-:W-:-:S13]  /*00f0*/  ISETP.GE.AND.EX P0, PT, R6, RZ, PT, P0 ;  /* 0x000000ff0600720c */ /* 0x000fda0003f06300 */
[----:B------:R-:W-:Y:S05]  /*0100*/  @!P0 BRA `(.L_x_826) ;  /* 0x0000061000008947 */ /* 0x000fea0003800000 */
[C---:B------:R-:W-:Y:S01]  /*0110*/  IADD3 R2, P0, R15.reuse, -0x1, RZ ;  /* 0xffffffff0f027810 */ /* 0x040fe20007f1e0ff */
[----:B------:R0:W5:Y:S01]  /*0120*/  LDG.E R14, [R4.64] ;  /* 0x0000000c040e7981 */ /* 0x000162000c1e1900 */
[----:B------:R-:W-:Y:S01]  /*0130*/  LOP3.LUT R15, R15, 0x3, RZ, 0xc0, !PT ;  /* 0x000000030f0f7812 */ /* 0x000fe200078ec0ff */
[----:B------:R-:W-:Y:S01]  /*0140*/  UMOV UR4, URZ ;  /* 0x0000003f00047c82 */ /* 0x000fe20008000000 */
[----:B------:R-:W-:Y:S01]  /*0150*/  ISETP.GE.U32.AND P1, PT, R2, 0x3, PT ;  /* 0x000000030200780c */ /* 0x000fe20003f26070 */
[----:B------:R-:W-:Y:S01]  /*0160*/  UMOV UR5, URZ ;  /* 0x0000003f00057c82 */ /* 0x000fe20008000000 */
[----:B------:R-:W-:Y:S01]  /*0170*/  IADD3.X R2, R6, -0x1, RZ, P0, !PT ;  /* 0xffffffff06027810 */ /* 0x000fe200007fe4ff */
[----:B------:R-:W-:Y:S01]  /*0180*/  HFMA2.MMA R3, -RZ, RZ, 0, 0 ;  /* 0x00000000ff037435 */ /* 0x000fe200000001ff */
[----:B------:R-:W-:Y:S02]  /*0190*/  ISETP.NE.U32.AND P0, PT, R15, RZ, PT ;  /* 0x000000ff0f00720c */ /* 0x000fe40003f05070 */
[----:B------:R-:W-:Y:S01]  /*01a0*/  ISETP.GE.U32.AND.EX P1, PT, R2, RZ, PT, P1 ;  /* 0x000000ff0200720c */ /* 0x000fe20003f26110 */
[----:B------:R-:W-:Y:S01]  /*01b0*/  IMAD.MOV.U32 R2, RZ, RZ, 0x3f800000 ;  /* 0x3f800000ff027424 */ /* 0x000fe200078e00ff */
[----:B------:R-:W-:-:S11]  /*01c0*/  ISETP.NE.AND.EX P0, PT, RZ, RZ, PT, P0 ;  /* 0x000000ffff00720c */ /* 0x000fd60003f05300 */
[----:B------:R-:W-:Y:S05]  /*01d0*/  @!P1 BRA `(.L_x_827) ;  /* 0x0000036000009947 */ /* 0x000fea0003800000 */
[----:B0-----:R-:W-:Y:S01]  /*01e0*/  IADD3 R20, P1, R15, -c[0x0][0x188], RZ ;  /* 0x800062000f147a10 */ /* 0x001fe20007f3e0ff */
[----:B------:R-:W-:Y:S01]  /*01f0*/  IMAD.MOV.U32 R6, RZ, RZ, c[0x0][0x178] ;  /* 0x00005e00ff067624 */ /* 0x000fe200078e00ff */
[----:B------:R-:W-:Y:S01]  /*0200*/  MOV R13, c[0x0][0x17c] ;  /* 0x00005f00000d7a02 */ /* 0x000fe20000000f00 */
[----:B------:R-:W-:Y:S01]  /*0210*/  IMAD.MOV.U32 R4, RZ, RZ, c[0x0][0x180] ;  /* 0x00006000ff047624 */ /* 0x000fe200078e00ff */
[----:B------:R-:W-:Y:S01]  /*0220*/  MOV R3, RZ ;  /* 0x000000ff00037202 */ /* 0x000fe20000000f00 */
[----:B------:R-:W-:Y:S01]  /*0230*/  IMAD.MOV.U32 R5, RZ, RZ, c[0x0][0x184] ;  /* 0x00006100ff057624 */ /* 0x000fe200078e00ff */
[----:B------:R-:W-:Y:S01]  /*0240*/  UMOV UR4, URZ ;  /* 0x0000003f00047c82 */ /* 0x000fe20008000000 */
[----:B------:R-:W-:Y:S01]  /*0250*/  IMAD.MOV.U32 R2, RZ, RZ, 0x3f800000 ;  /* 0x3f800000ff027424 */ /* 0x000fe200078e00ff */
[----:B------:R-:W-:Y:S01]  /*0260*/  UMOV UR5, URZ ;  /* 0x0000003f00057c82 */ /* 0x000fe20008000000 */
[----:B------:R-:W-:Y:S02]  /*0270*/  IMAD.X R21, RZ, RZ, ~c[0x0][0x18c], P1 ;  /* 0x80006300ff157624 */ /* 0x000fe400008e06ff */
.L_x_828:
[----:B------:R-:W2:Y:S04]  /*0280*/  LDG.E R7, [R4.64] ;  /* 0x0000000c04077981 */ /* 0x000ea8000c1e1900 */
[----:B------:R-:W3:Y:S04]  /*0290*/  LDG.E R9, [R4.64+0x4] ;  /* 0x0000040c04097981 */ /* 0x000ee8000c1e1900 */
[----:B------:R-:W4:Y:S04]  /*02a0*/  LDG.E R11, [R4.64+0x8] ;  /* 0x0000080c040b7981 */ /* 0x000f28000c1e1900 */
[----:B------:R-:W4:Y:S01]  /*02b0*/  LDG.E R19, [R4.64+0xc] ;  /* 0x00000c0c04137981 */ /* 0x000f22000c1e1900 */
[----:B--2--5:R-:W-:-:S02]  /*02c0*/  ISETP.NE.AND P1, PT, R14, R7, PT ;  /* 0x000000070e00720c */ /* 0x024fc40003f25270 */
[----:B------:R-:W-:Y:S02]  /*02d0*/  MOV R7, R13 ;  /* 0x0000000d00077202 */ /* 0x000fe40000000f00 */
[C---:B---3--:R-:W-:Y:S02]  /*02e0*/  ISETP.NE.AND P4, PT, R14.reuse, R9, PT ;  /* 0x000000090e00720c */ /* 0x048fe40003f85270 */
[----:B----4-:R-:W-:-:S07]  /*02f0*/  ISETP.NE.AND P3, PT, R14, R11, PT ;  /* 0x0000000b0e00720c */ /* 0x010fce0003f65270 */
[----:B------:R-:W2:Y:S04]  /*0300*/  @!P1 LDG.E.64 R16, [R6.64] ;  /* 0x0000000c06109981 */ /* 0x000ea8000c1e1b00 */
[----:B------:R-:W3:Y:S01]  /*0310*/  @!P4 LDG.E.64 R12, [R6.64+0x8] ;  /* 0x0000080c060cc981 */ /* 0x000ee2000c1e1b00 */
[----:B------:R-:W-:-:S03]  /*0320*/  ISETP.NE.AND P2, PT, R14, R19, PT ;  /* 0x000000130e00720c */ /* 0x000fc60003f45270 */
[----:B------:R-:W4:Y:S10]  /*0330*/  @!P3 LDG.E.64 R10, [R6.64+0x10] ;  /* 0x0000100c060ab981 */ /* 0x000f34000c1e1b00 */
[----:B------:R0:W4:Y:S01]  /*0340*/  @!P2 LDG.E.64 R8, [R6.64+0x18] ;  /* 0x0000180c0608a981 */ /* 0x000122000c1e1b00 */
        /* <DEDUP_REMOVED lines=10> */
[----:B------:R-:W-:Y:S02]  /*03f0*/  @!P4 FFMA.FTZ R3, R2, R13, R16 ;  /* 0x0000000d0203c223 */ /* 0x000fe40000010010 */
[----:B------:R-:W-:Y:S01]  /*0400*/  @!P4 IMAD.MOV.U32 R2, RZ, RZ, R17 ;  /* 0x000000ffff02c224 */ /* 0x000fe200078e0011 */
[----:B------:R-:W-:Y:S01]  /*0410*/  IADD3 R16, P4, R20, UR4, RZ ;  /* 0x0000000414107c10 */ /* 0x000fe2000ff9e0ff */
[CC--:B----4-:R-:W-:Y:S02]  /*0420*/  @!P3 FMUL.FTZ R13, R3.reuse, R11.reuse ;  /* 0x0000000b030db220 */ /* 0x0d0fe40000410000 */
[-C--:B------:R-:W-:Y:S01]  /*0430*/  @!P3 FMUL.FTZ R12, R3, R10.reuse ;  /* 0x0000000a030cb220 */ /* 0x080fe20000410000 */
[----:B------:R-:W-:Y:S01]  /*0440*/  ISETP.NE.U32.AND P1, PT, R16, RZ, PT ;  /* 0x000000ff1000720c */ /* 0x000fe20003f25070 */
[C---:B------:R-:W-:Y:S01]  /*0450*/  @!P3 FFMA.FTZ R13, R2.reuse, R10, -R13 ;  /* 0x0000000a020db223 */ /* 0x040fe2000001080d */
[----:B------:R-:W-:Y:S01]  /*0460*/  IADD3.X R10, R21, UR5, RZ, P4, !PT ;  /* 0x00000005150a7c10 */ /* 0x000fe2000a7fe4ff */
[----:B------:R-:W-:Y:S01]  /*0470*/  @!P3 FFMA.FTZ R3, R2, R11, R12 ;  /* 0x0000000b0203b223 */ /* 0x000fe2000001000c */
[----:B0-----:R-:W-:-:S02]  /*0480*/  IADD3 R6, P4, R6, 0x20, RZ ;  /* 0x0000002006067810 */ /* 0x001fc40007f9e0ff */
[----:B------:R-:W-:Y:S01]  /*0490*/  ISETP.NE.AND.EX P1, PT, R10, RZ, PT, P1 ;  /* 0x000000ff0a00720c */ /* 0x000fe20003f25310 */
[----:B------:R-:W-:Y:S01]  /*04a0*/  @!P2 FMUL.FTZ R11, R3, R9 ;  /* 0x00000009030ba220 */ /* 0x000fe20000410000 */
[----:B------:R-:W-:Y:S01]  /*04b0*/  @!P3 MOV R2, R13 ;  /* 0x0000000d0002b202 */ /* 0x000fe20000000f00 */
[----:B------:R-:W-:Y:S01]  /*04c0*/  IMAD.X R13, RZ, RZ, R7, P4 ;  /* 0x000000ffff0d7224 */ /* 0x000fe200020e0607 */
[----:B------:R-:W-:-:S03]  /*04d0*/  IADD3 R4, P3, R4, 0x10, RZ ;  /* 0x0000001004047810 */ /* 0x000fc60007f7e0ff */
[CC--:B------:R-:W-:Y:S02]  /*04e0*/  @!P2 FFMA.FTZ R11, R2.reuse, R8.reuse, -R11 ;  /* 0x00000008020ba223 */ /* 0x0c0fe4000001080b */
[----:B------:R-:W-:Y:S02]  /*04f0*/  @!P2 FMUL.FTZ R8, R3, R8 ;  /* 0x000000080308a220 */ /* 0x000fe40000410000 */
[----:B------:R-:W-:Y:S02]  /*0500*/  IMAD.X R5, RZ, RZ, R5, P3 ;  /* 0x000000ffff057224 */ /* 0x000fe400018e0605 */
[----:B------:R-:W-:Y:S01]  /*0510*/  @!P2 FFMA.FTZ R3, R2, R9, R8 ;  /* 0x000000090203a223 */ /* 0x000fe20000010008 */
[----:B------:R-:W-:Y:S01]  /*0520*/  @!P2 MOV R2, R11 ;  /* 0x0000000b0002a202 */ /* 0x000fe20000000f00 */
[----:B------:R-:W-:Y:S05]  /*0530*/  @P1 BRA `(.L_x_828) ;  /* 0xfffffd4000001947 */ /* 0x000fea000383ffff */
.L_x_827:
[----:B0-----:R-:W-:Y:S05]  /*0540*/  @!P0 BRA `(.L_x_826) ;  /* 0x000001d000008947 */ /* 0x001fea0003800000 */
[----:B------:R-:W-:Y:S01]  /*0550*/  IADD3 R15, P0, RZ, -R15, RZ ;  /* 0x8000000fff0f7210 */ /* 0x000fe20007f1e0ff */
[----:B------:R-:W-:Y:S02]  /*0560*/  ULDC.64 UR8, c[0x0][0x178] ;  /* 0x00005e0000087ab9 */ /* 0x000fe40000000a00 */
[----:B------:R-:W-:-:S02]  /*0570*/  ULDC.64 UR10, c[0x0][0x180] ;  /* 0x00006000000a7ab9 */ /* 0x000fc40000000a00 */
[----:B------:R-:W-:Y:S01]  /*0580*/  ULEA UR7, UP0, UR4, UR8, 0x3 ;  /* 0x0000000804077291 */ /* 0x000fe2000f80183f */
[----:B------:R-:W-:Y:S01]  /*0590*/  IMAD.X R8, RZ, RZ, -0x1, P0 ;  /* 0xffffffffff087424 */ /* 0x000fe200000e06ff */
[----:B------:R-:W-:Y:S02]  /*05a0*/  ULEA UR6, UP1, UR4, UR10, 0x2 ;  /* 0x0000000a04067291 */ /* 0x000fe4000f82103f */
[----:B------:R-:W-:Y:S02]  /*05b0*/  ULEA.HI.X UR8, UR4, UR9, UR5, 0x3, UP0 ;  /* 0x0000000904087291 */ /* 0x000fe400080f1c05 */
[----:B------:R-:W-:-:S06]  /*05c0*/  ULEA.HI.X UR4, UR4, UR11, UR5, 0x2, UP1 ;  /* 0x0000000b04047291 */ /* 0x000fcc00088f1405 */
.L_x_829:
[----:B------:R-:W-:Y:S01]  /*05d0*/  MOV R5, UR4 ;  /* 0x0000000400057c02 */ /* 0x000fe20008000f00 */
[----:B------:R-:W-:-:S05]  /*05e0*/  IMAD.U32 R4, RZ, RZ, UR6 ;  /* 0x00000006ff047e24 */ /* 0x000fca000f8e00ff */
[----:B------:R-:W2:Y:S01]  /*05f0*/  LDG.E R5, [R4.64] ;  /* 0x0000000c04057981 */ /* 0x000ea2000c1e1900 */
[----:B------:R-:W-:Y:S01]  /*0600*/  IMAD.U32 R6, RZ, RZ, UR7 ;  /* 0x00000007ff067e24 */ /* 0x000fe2000f8e00ff */
[----:B------:R-:W-:Y:S02]  /*0610*/  MOV R7, UR8 ;  /* 0x0000000800077c02 */ /* 0x000fe40008000f00 */
[----:B--2--5:R-:W-:-:S13]  /*0620*/  ISETP.NE.AND P1, PT, R14, R5, PT ;  /* 0x000000050e00720c */ /* 0x024fda0003f25270 */
[----:B------:R-:W2:Y:S01]  /*0630*/  @!P1 LDG.E.64 R6, [R6.64] ;  /* 0x0000000c06069981 */ /* 0x000ea2000c1e1b00 */
[----:B------:R-:W-:Y:S01]  /*0640*/  IADD3 R15, P0, R15, 0x1, RZ ;  /* 0x000000010f0f7810 */ /* 0x000fe20007f1e0ff */
[----:B------:R-:W-:Y:S02]  /*0650*/  UIADD3 UR7, UP0, UR7, 0x8, URZ ;  /* 0x0000000807077890 */ /* 0x000fe4000ff1e03f */
[----:B------:R-:W-:Y:S02]  /*0660*/  UIADD3 UR6, UP1, UR6, 0x4, URZ ;  /* 0x0000000406067890 */ /* 0x000fe4000ff3e03f */
[----:B------:R-:W-:Y:S01]  /*0670*/  IMAD.X R8, RZ, RZ, R8, P0 ;  /* 0x000000ffff087224 */ /* 0x000fe200000e0608 */
[----:B------:R-:W-:Y:S01]  /*0680*/  ISETP.NE.U32.AND P0, PT, R15, RZ, PT ;  /* 0x000000ff0f00720c */ /* 0x000fe20003f05070 */
[----:B------:R-:W-:Y:S02]  /*0690*/  UIADD3.X UR8, URZ, UR8, URZ, UP0, !UPT ;  /* 0x000000083f087290 */ /* 0x000fe400087fe43f */
[----:B------:R-:W-:Y:S01]  /*06a0*/  UIADD3.X UR4, URZ, UR4, URZ, UP1, !UPT ;  /* 0x000000043f047290 */ /* 0x000fe20008ffe43f */
[----:B------:R-:W-:Y:S01]  /*06b0*/  ISETP.NE.AND.EX P0, PT, R8, RZ, PT, P0 ;  /* 0x000000ff0800720c */ /* 0x000fe20003f05300 */
[----:B--2---:R-:W-:-:S04]  /*06c0*/  @!P1 FMUL.FTZ R9, R3, R7 ;  /* 0x0000000703099220 */ /* 0x004fc80000410000 */
[-C--:B------:R-:W-:Y:S02]  /*06d0*/  @!P1 FFMA.FTZ R9, R2, R6.reuse, -R9 ;  /* 0x0000000602099223 */ /* 0x080fe40000010809 */
[----:B------:R-:W-:-:S04]  /*06e0*/  @!P1 FMUL.FTZ R6, R3, R6 ;  /* 0x0000000603069220 */ /* 0x000fc80000410000 */
[----:B------:R-:W-:Y:S01]  /*06f0*/  @!P1 FFMA.FTZ R3, R2, R7, R6 ;  /* 0x0000000702039223 */ /* 0x000fe20000010006 */
[----:B------:R-:W-:Y:S01]  /*0700*/  @!P1 MOV R2, R9 ;  /* 0x0000000900029202 */ /* 0x000fe20000000f00 */
[----:B------:R-:W-:Y:S05]  /*0710*/  @P0 BRA `(.L_x_829) ;  /* 0xfffffeb000000947 */ /* 0x000fea000383ffff */
.L_x_826:
[----:B------:R-:W-:-:S04]  /*0720*/  LEA R4, P0, R0, c[0x0][0x160], 0x3 ;  /* 0x0000580000047a11 */ /* 0x000fc800078018ff */
[----:B------:R-:W-:-:S05]  /*0730*/  LEA.HI.X R5, R0, c[0x0][0x164], RZ, 0x3, P0 ;  /* 0x0000590000057a11 */ /* 0x000fca00000f1cff */
[----:B------:R-:W-:Y:S01]  /*0740*/  STG.E.64 [R4.64], R2 ;  /* 0x0000000204007986 */ /* 0x000fe2000c101b0c */
[----:B------:R-:W-:Y:S05]  /*0750*/  EXIT ;  /* 0x000000000000794d */ /* 0x000fea0003800000 */
.L_x_830:
        /* <DEDUP_REMOVED lines=10> */
.L_x_8699:


//--------------------- .text._ZN2at6native55_GLOBAL__N__0955718d_22_SparseCsrTensorMath_cu_868dd54534reduce_sparse_csr_dim1_cuda_kernelIN3c107complexIdEElNS1_14ReductionMulOpIS5_EES5_EEvPT2_PKT_PKT0_SF_lT1_ --------------------------
	.section	.text._ZN2at6native55_GLOBAL__N__0955718d_22_SparseCsrTensorMath_cu_868dd54534reduce_sparse_csr_dim1_cuda_kernelIN3c107complexIdEElNS1_14ReductionMulOpIS5_EES5_EEvPT2_PKT_PKT0_SF_lT1_,"ax",@progbits
	.sectioninfo	@"SHI_REGISTERS=32"
	.align	128
.text._ZN2at6native55_GLOBAL__N__0955718d_22_SparseCsrTensorMath_cu_868dd54534reduce_sparse_csr_dim1_cuda_kernelIN3c107complexIdEElNS1_14ReductionMulOpIS5_EES5_EEvPT2_PKT_PKT0_SF_lT1_:
        .type           _ZN2at6native55_GLOBAL__N__0955718d_22_SparseCsrTensorMath_cu_868dd54534reduce_sparse_csr_dim1_cuda_kernelIN3c107complexIdEElNS1_14ReductionMulOpIS5_EES5_EEvPT2_PKT_PKT0_SF_lT1_,@function
        .size           _ZN2at6native55_GLOBAL__N__0955718d_22_SparseCsrTensorMath_cu_868dd54534reduce_sparse_csr_dim1_cuda_kernelIN3c107complexIdEElNS1_14ReductionMulOpIS5_EES5_EEvPT2_PKT_PKT0_SF_lT1_,(.L_x_8700 - _ZN2at6native55_GLOBAL__N__0955718d_22_SparseCsrTensorMath_cu_868dd54534reduce_sparse_csr_dim1_cuda_kernelIN3c107complexIdEElNS1_14ReductionMulOpIS5_EES5_EEvPT2_PKT_PKT0_SF_lT1_)
        .other          _ZN2at6native55_GLOBAL__N__0955718d_22_SparseCsrTensorMath_cu_868dd54534reduce_sparse_csr_dim1_cuda_kernelIN3c107complexIdEElNS1_14ReductionMulOpIS5_EES5_EEvPT2_PKT_PKT0_SF_lT1_,@"STO_CUDA_ENTRY STV_DEFAULT"
_ZN2at6native55_GLOBAL__N__0955718d_22_SparseCsrTensorMath_cu_868dd54534reduce_sparse_csr_dim1_cuda_kernelIN3c107complexIdEElNS1_14ReductionMulOpIS5_EES5_EEvPT2_PKT_PKT0_SF_lT1_:
[----:B------:R-:W-:Y:S02]  /*0000*/  IMAD.MOV.U32 R1, RZ, RZ, c[0x0][0x28] ;  /* 0x00000a00ff017624 */ /* 0x000fe400078e00ff */
        /* <DEDUP_REMOVED lines=16> */
[----:B------:R-:W-:Y:S01]  /*0110*/  CS2R R6, SRZ ;  /* 0x0000000000067805 */ /* 0x000fe2000001ff00 */
[----:B------:R-:W-:Y:S01]  /*0120*/  IMAD.MOV.U32 R4, RZ, RZ, 0x0 ;  /* 0x00000000ff047424 */ /* 0x000fe200078e00ff */
[----:B------:R-:W-:Y:S01]  /*0130*/  ISETP.GT.AND.EX P0, PT, R29, R13, PT, P0 ;  /* 0x0000000d1d00720c */ /* 0x000fe20003f04300 */
[----:B------:R-:W-:-:S12]  /*0140*/  IMAD.MOV.U32 R5, RZ, RZ, 0x3ff00000 ;  /* 0x3ff00000ff057424 */ /* 0x000fd800078e00ff */
[----:B------:R-:W-:Y:S05]  /*0150*/  @!P0 BRA `(.L_x_832) ;  /* 0x00000e3000008947 */ /* 0x000fea0003800000 */
[--C-:B------:R-:W-:Y:S01]  /*0160*/  IMAD.IADD R16, R28, 0x1, -R12.reuse ;  /* 0x000000011c107824 */ /* 0x100fe200078e0a0c */
[----:B------:R-:W-:Y:S01]  /*0170*/  BSSY B1, `(.L_x_833) ;  /* 0x0000029000017945 */ /* 0x000fe20003800000 */
[----:B------:R-:W-:Y:S01]  /*0180*/  IMAD.MOV.U32 R3, RZ, RZ, R12 ;  /* 0x000000ffff037224 */ /* 0x000fe200078e000c */
[----:B------:R-:W-:Y:S01]  /*0190*/  CS2R R6, SRZ ;  /* 0x0000000000067805 */ /* 0x000fe2000001ff00 */
[----:B------:R-:W-:Y:S01]  /*01a0*/  IMAD.MOV.U32 R0, RZ, RZ, R13 ;  /* 0x000000ffff007224 */ /* 0x000fe200078e000d */
[----:B------:R-:W-:Y:S01]  /*01b0*/  LOP3.LUT R16, R16, 0x3, RZ, 0xc0, !PT ;  /* 0x0000000310107812 */ /* 0x000fe200078ec0ff */
[----:B------:R-:W-:Y:S02]  /*01c0*/  IMAD.MOV.U32 R4, RZ, RZ, 0x0 ;  /* 0x00000000ff047424 */ /* 0x000fe400078e00ff */
[----:B------:R-:W-:Y:S01]  /*01d0*/  IMAD.MOV.U32 R5, RZ, RZ, 0x3ff00000 ;  /* 0x3ff00000ff057424 */ /* 0x000fe200078e00ff */
[----:B------:R-:W-:-:S04]  /*01e0*/  ISETP.NE.U32.AND P0, PT, R16, RZ, PT ;  /* 0x000000ff1000720c */ /* 0x000fc80003f05070 */
[----:B------:R-:W-:-:S13]  /*01f0*/  ISETP.NE.AND.EX P0, PT, RZ, RZ, PT, P0 ;  /* 0x000000ffff00720c */ /* 0x000fda0003f05300 */
[----:B------:R-:W-:Y:S05]  /*0200*/  @!P0 BRA `(.L_x_834) ;  /* 0x000001f000008947 */ /* 0x000fea0003800000 */
[----:B------:R-:W-:Y:S01]  /*0210*/  IADD3 R16, P1, RZ, -R16, RZ ;  /* 0x80000010ff107210 */ /* 0x000fe20007f3e0ff */
[----:B------:R-:W-:Y:S01]  /*0220*/  BSSY B2, `(.L_x_835) ;  /* 0x000001b000027945 */ /* 0x000fe20003800000 */
[C---:B------:R-:W-:Y:S01]  /*0230*/  LEA R18, P0, R12.reuse, c[0x0][0x168], 0x4 ;  /* 0x00005a000c127a11 */ /* 0x040fe200078020ff */
[----:B------:R-:W-:Y:S01]  /*0240*/  IMAD.MOV.U32 R3, RZ, RZ, R12 ;  /* 0x000000ffff037224 */ /* 0x000fe200078e000c */
[----:B------:R-:W-:Y:S01]  /*0250*/  CS2R R6, SRZ ;  /* 0x0000000000067805 */ /* 0x000fe2000001ff00 */
[--C-:B------:R-:W-:Y:S01]  /*0260*/  IMAD.MOV.U32 R0, RZ, RZ, R13.reuse ;  /* 0x000000ffff007224 */ /* 0x100fe200078e000d */
[----:B------:R-:W-:Y:S01]  /*0270*/  LEA.HI.X R19, R12, c[0x0][0x16c], R13, 0x4, P0 ;  /* 0x00005b000c137a11 */ /* 0x000fe200000f240d */
[----:B------:R-:W-:Y:S02]  /*0280*/  IMAD.MOV.U32 R4, RZ, RZ, 0x0 ;  /* 0x00000000ff047424 */ /* 0x000fe400078e00ff */
[----:B------:R-:W-:Y:S02]  /*0290*/  IMAD.MOV.U32 R5, RZ, RZ, 0x3ff00000 ;  /* 0x3ff00000ff057424 */ /* 0x000fe400078e00ff */
[----:B------:R-:W-:-:S02]  /*02a0*/  IMAD.X R17, RZ, RZ, -0x1, P1 ;  /* 0xffffffffff117424 */ /* 0x000fc400008e06ff */
.L_x_836:
[----:B------:R-:W-:Y:S02]  /*02b0*/  IMAD.MOV.U32 R8, RZ, RZ, R18 ;  /* 0x000000ffff087224 */ /* 0x000fe400078e0012 */
[----:B------:R-:W-:-:S06]  /*02c0*/  IMAD.MOV.U32 R9, RZ, RZ, R19 ;  /* 0x000000ffff097224 */ /* 0x000fcc00078e0013 */
[----:B------:R-:W2:Y:S01]  /*02d0*/  LDG.E.128 R8, [R8.64] ;  /* 0x0000000408087981 */ /* 0x000ea2000c1e1d00 */
        /* <DEDUP_REMOVED lines=8> */
[----:B--2---:R-:W0:-:S04]  /*0360*/  DMUL R14, R10, R6 ;  /* 0x000000060a0e7228 */ /* 0x004e080000000000 */
[----:B------:R-:W1:-:S04]  /*0370*/  DMUL R6, R8, R6 ;  /* 0x0000000608067228 */ /* 0x000e480000000000 */
[----:B0-----:R-:W0:-:S04]  /*0380*/  DFMA R14, R8, R4, -R14 ;  /* 0x00000004080e722b */ /* 0x001e08000000080e */
[----:B-1----:R0:W1:-:S06]  /*0390*/  DFMA R6, R10, R4, R6 ;  /* 0x000000040a06722b */ /* 0x00204c0000000006 */
[----:B0-----:R-:W-:Y:S02]  /*03a0*/  IMAD.MOV.U32 R4, RZ, RZ, R14 ;  /* 0x000000ffff047224 */ /* 0x001fe400078e000e */
[----:B------:R-:W-:Y:S01]  /*03b0*/  IMAD.MOV.U32 R5, RZ, RZ, R15 ;  /* 0x000000ffff057224 */ /* 0x000fe200078e000f */
[----:B-1----:R-:W-:Y:S05]  /*03c0*/  @P0 BRA `(.L_x_836) ;  /* 0xfffffee000000947 */ /* 0x002fea000383ffff */
[----:B------:R-:W-:Y:S05]  /*03d0*/  BSYNC B2 ;  /* 0x0000000000027941 */ /* 0x000fea0003800000 */
.L_x_835:
[----:B------:R-:W-:Y:S02]  /*03e0*/  IMAD.MOV.U32 R4, RZ, RZ, R14 ;  /* 0x000000ffff047224 */ /* 0x000fe400078e000e */
[----:B------:R-:W-:Y:S02]  /*03f0*/  IMAD.MOV.U32 R5, RZ, RZ, R15 ;  /* 0x000000ffff057224 */ /* 0x000fe400078e000f */
.L_x_834:
[----:B------:R-:W-:Y:S05]  /*0400*/  BSYNC B1 ;  /* 0x0000000000017941 */ /* 0x000fea0003800000 */
.L_x_833:
[----:B------:R-:W-:-:S04]  /*0410*/  LOP3.LUT R9, RZ, R12, RZ, 0x33, !PT ;  /* 0x0000000cff097212 */ /* 0x000fc800078e33ff */
[----:B------:R-:W-:Y:S02]  /*0420*/  IADD3 R8, P1, R28, R9, RZ ;  /* 0x000000091c087210 */ /* 0x000fe40007f3e0ff */
[----:B------:R-:W-:Y:S02]  /*0430*/  LOP3.LUT R9, RZ, R13, RZ, 0x33, !PT ;  /* 0x0000000dff097212 */ /* 0x000fe400078e33ff */
[----:B------:R-:W-:-:S03]  /*0440*/  ISETP.GE.U32.AND P0, PT, R8, 0x3, PT ;  /* 0x000000030800780c */ /* 0x000fc60003f06070 */
[----:B------:R-:W-:-:S05]  /*0450*/  IMAD.X R8, R29, 0x1, R9, P1 ;  /* 0x000000011d087824 */ /* 0x000fca00008e0609 */
[----:B------:R-:W-:-:S13]  /*0460*/  ISETP.GE.U32.AND.EX P0, PT, R8, RZ, PT, P0 ;  /* 0x000000ff0800720c */ /* 0x000fda0003f06100 */
[----:B------:R-:W-:Y:S05]  /*0470*/  @!P0 BRA `(.L_x_832) ;  /* 0x00000b1000008947 */ /* 0x000fea0003800000 */
[----:B------:R-:W-:Y:S01]  /*0480*/  IADD3 R8, P2, R28, -R3, RZ ;  /* 0x800000031c087210 */ /* 0x000fe20007f5e0ff */
[----:B------:R-:W-:Y:S01]  /*0490*/  BSSY B1, `(.L_x_837) ;  /* 0x0000064000017945 */ /* 0x000fe20003800000 */
[----:B------:R-:W-:Y:S02]  /*04a0*/  LEA R26, P1, R3, c[0x0][0x168], 0x4 ;  /* 0x00005a00031a7a11 */ /* 0x000fe400078220ff */
[----:B------:R-:W-:Y:S01]  /*04b0*/  ISETP.GT.U32.AND P0, PT, R8, 0xc, PT ;  /* 0x0000000c0800780c */ /* 0x000fe20003f04070 */
[--C-:B------:R-:W-:Y:S01]  /*04c0*/  IMAD.X R8, R29, 0x1, ~R0.reuse, P2 ;  /* 0x000000011d087824 */ /* 0x100fe200010e0e00 */
[----:B------:R-:W-:Y:S02]  /*04d0*/  LEA.HI.X R9, R3, c[0x0][0x16c], R0, 0x4, P1 ;  /* 0x00005b0003097a11 */ /* 0x000fe400008f2400 */
[----:B------:R-:W-:Y:S02]  /*04e0*/  IADD3 R26, P2, R26, 0x20, RZ ;  /* 0x000000201a1a7810 */ /* 0x000fe40007f5e0ff */
[----:B------:R-:W-:-:S02]  /*04f0*/  ISETP.GT.AND.EX P1, PT, R8, RZ, PT, P0 ;  /* 0x000000ff0800720c */ /* 0x000fc40003f24300 */
[----:B------:R-:W-:Y:S01]  /*0500*/  PLOP3.LUT P0, PT, PT, PT, PT, 0x80, 0x0 ;  /* 0x000000000000781c */ /* 0x000fe20003f0f070 */
[----:B------:R-:W-:-:S10]  /*0510*/  IMAD.X R27, RZ, RZ, R9, P2 ;  /* 0x000000ffff1b7224 */ /* 0x000fd400010e0609 */
[----:B------:R-:W-:Y:S05]  /*0520*/  @!P1 BRA `(.L_x_838) ;  /* 0x000005a000009947 */ /* 0x000fea0003800000 */
[----:B------:R-:W-:Y:S02]  /*0530*/  IADD3 R24, P1, R28, -0xc, RZ ;  /* 0xfffffff41c187810 */ /* 0x000fe40007f3e0ff */
[----:B------:R-:W-:Y:S02]  /*0540*/  PLOP3.LUT P0, PT, PT, PT, PT, 0x8, 0x0 ;  /* 0x000000000000781c */ /* 0x000fe40003f0e170 */
[----:B------:R-:W-:Y:S02]  /*0550*/  IADD3.X R25, R29, -0x1, RZ, P1, !PT ;  /* 0xffffffff1d197810 */ /* 0x000fe40000ffe4ff */
.L_x_839:
[----:B0-----:R-:W2:Y:S04]  /*0560*/  LDG.E.128 R8, [R26.64+-0x20] ;  /* 0xffffe0041a087981 */ /* 0x001ea8000c1e1d00 */
[----:B------:R-:W3:Y:S04]  /*0570*/  LDG.E.128 R12, [R26.64+-0x10] ;  /* 0xfffff0041a0c7981 */ /* 0x000ee8000c1e1d00 */
[----:B------:R-:W4:Y:S01]  /*0580*/  LDG.E.128 R20, [R26.64+0x10] ;  /* 0x000010041a147981 */ /* 0x000f22000c1e1d00 */
[----:B--2---:R-:W0:-:S04]  /*0590*/  DMUL R16, R8, R6 ;  /* 0x0000000608107228 */ /* 0x004e080000000000 */
[----:B-1----:R-:W1:-:S04]  /*05a0*/  DMUL R6, R10, R6 ;  /* 0x000000060a067228 */ /* 0x002e480000000000 */
[-C--:B0-----:R0:W3:Y:S02]  /*05b0*/  DFMA R10, R10, R4.reuse, R16 ;  /* 0x000000040a0a722b */ /* 0x0810e40000000010 */
[----:B0-----:R-:W2:Y:S02]  /*05c0*/  LDG.E.128 R16, [R26.64] ;  /* 0x000000041a107981 */ /* 0x001ea4000c1e1d00 */
[----:B-1----:R-:W-:-:S04]  /*05d0*/  DFMA R6, R8, R4, -R6 ;  /* 0x000000040806722b */ /* 0x002fc80000000806 */
[----:B---3--:R-:W0:-:S04]  /*05e0*/  DMUL R4, R10, R12 ;  /* 0x0000000c0a047228 */ /* 0x008e080000000000 */
[----:B------:R-:W1:-:S04]  /*05f0*/  DMUL R10, R10, R14 ;  /* 0x0000000e0a0a7228 */ /* 0x000e480000000000 */
[----:B0-----:R-:W2:-:S04]  /*0600*/  DFMA R4, R6, R14, R4 ;  /* 0x0000000e0604722b */ /* 0x001e880000000004 */
[----:B-1----:R0:W-:Y:S02]  /*0610*/  DFMA R10, R6, R12, -R10 ;  /* 0x0000000c060a722b */ /* 0x0021e4000000080a */
[----:B0-----:R-:W3:Y:S02]  /*0620*/  LDG.E.128 R12, [R26.64+0x30] ;  /* 0x000030041a0c7981 */ /* 0x001ee4000c1e1d00 */
[----:B--2---:R-:W0:-:S04]  /*0630*/  DMUL R6, R4, R18 ;  /* 0x0000001204067228 */ /* 0x004e080000000000 */
[----:B------:R-:W1:-:S04]  /*0640*/  DMUL R4, R4, R16 ;  /* 0x0000001004047228 */ /* 0x000e480000000000 */
[----:B0-----:R-:W-:-:S04]  /*0650*/  DFMA R16, R10, R16, -R6 ;  /* 0x000000100a10722b */ /* 0x001fc80000000806 */
[----:B-1----:R0:W4:Y:S02]  /*0660*/  DFMA R18, R10, R18, R4 ;  /* 0x000000120a12722b */ /* 0x0021240000000004 */
[----:B0-----:R-:W2:Y:S04]  /*0670*/  LDG.E.128 R8, [R26.64+0x20] ;  /* 0x000020041a087981 */ /* 0x001ea8000c1e1d00 */
[----:B----4-:R-:W0:-:S04]  /*0680*/  DMUL R4, R18, R20 ;  /* 0x0000001412047228 */ /* 0x010e080000000000 */
[----:B------:R-:W1:-:S04]  /*0690*/  DMUL R18, R18, R22 ;  /* 0x0000001612127228 */ /* 0x000e480000000000 */
[C---:B0-----:R0:W2:Y:S02]  /*06a0*/  DFMA R22, R16.reuse, R22, R4 ;  /* 0x000000161016722b */ /* 0x0410a40000000004 */
[----:B0-----:R-:W4:Y:S02]  /*06b0*/  LDG.E.128 R4, [R26.64+0x40] ;  /* 0x000040041a047981 */ /* 0x001f24000c1e1d00 */
[----:B-1----:R-:W-:-:S04]  /*06c0*/  DFMA R18, R16, R20, -R18 ;  /* 0x000000141012722b */ /* 0x002fc80000000812 */
[----:B--2---:R-:W0:-:S04]  /*06d0*/  DMUL R16, R22, R8 ;  /* 0x0000000816107228 */ /* 0x004e080000000000 */
[----:B------:R-:W1:-:S04]  /*06e0*/  DMUL R22, R22, R10 ;  /* 0x0000000a16167228 */ /* 0x000e480000000000 */
[----:B0-----:R-:W3:-:S04]  /*06f0*/  DFMA R16, R18, R10, R16 ;  /* 0x0000000a1210722b */ /* 0x001ec80000000010 */
[----:B-1----:R-:W-:-:S04]  /*0700*/  DFMA R22, R18, R8, -R22 ;  /* 0x000000081216722b */ /* 0x002fc80000000816 */
[----:B---3--:R-:W0:-:S04]  /*0710*/  DMUL R20, R16, R14 ;  /* 0x0000000e10147228 */ /* 0x008e080000000000 */
[----:B------:R-:W1:-:S04]  /*0720*/  DMUL R16, R16, R12 ;  /* 0x0000000c10107228 */ /* 0x000e480000000000 */
[----:B0-----:R-:W-:-:S04]  /*0730*/  DFMA R20, R22, R12, -R20 ;  /* 0x0000000c1614722b */ /* 0x001fc80000000814 */
[----:B-1----:R0:W4:Y:S02]  /*0740*/  DFMA R16, R22, R14, R16 ;  /* 0x0000000e1610722b */ /* 0x0021240000000010 */
[----:B0-----:R-:W2:Y:S04]  /*0750*/  LDG.E.128 R12, [R26.64+0x50] ;  /* 0x000050041a0c7981 */ /* 0x001ea8000c1e1d00 */
[----:B----4-:R-:W0:-:S04]  /*0760*/  DMUL R8, R16, R4 ;  /* 0x0000000410087228 */ /* 0x010e080000000000 */
[-C--:B------:R1:W3:Y:S02]  /*0770*/  DMUL R22, R16, R6.reuse ;  /* 0x0000000610167228 */ /* 0x0802e40000000000 */
[----:B-1----:R-:W4:Y:S02]  /*0780*/  LDG.E.128 R16, [R26.64+0x60] ;  /* 0x000060041a107981 */ /* 0x002f24000c1e1d00 */
[C---:B0-----:R0:W2:Y:S02]  /*0790*/  DFMA R6, R20.reuse, R6, R8 ;  /* 0x000000061406722b */ /* 0x0410a40000000008 */
[----:B0-----:R-:W5:Y:S02]  /*07a0*/  LDG.E.128 R8, [R26.64+0x70] ;  /* 0x000070041a087981 */ /* 0x001f64000c1e1d00 */
[----:B---3--:R-:W-:-:S04]  /*07b0*/  DFMA R22, R20, R4, -R22 ;  /* 0x000000041416722b */ /* 0x008fc80000000816 */
[----:B--2---:R-:W0:-:S04]  /*07c0*/  DMUL R4, R6, R12 ;  /* 0x0000000c06047228 */ /* 0x004e080000000000 */
[----:B------:R-:W1:-:S04]  /*07d0*/  DMUL R6, R6, R14 ;  /* 0x0000000e06067228 */ /* 0x000e480000000000 */
[----:B0-----:R-:W4:-:S04]  /*07e0*/  DFMA R4, R22, R14, R4 ;  /* 0x0000000e1604722b */ /* 0x001f080000000004 */
[----:B-1----:R0:W-:Y:S02]  /*07f0*/  DFMA R6, R22, R12, -R6 ;  /* 0x0000000c1606722b */ /* 0x0021e40000000806 */
[----:B0-----:R-:W2:Y:S02]  /*0800*/  LDG.E.128 R12, [R26.64+0x80] ;  /* 0x000080041a0c7981 */ /* 0x001ea4000c1e1d00 */
[----:B----4-:R-:W0:-:S04]  /*0810*/  DMUL R20, R4, R18 ;  /* 0x0000001204147228 */ /* 0x010e080000000000 */
[----:B------:R-:W1:-:S04]  /*0820*/  DMUL R4, R4, R16 ;  /* 0x0000001004047228 */ /* 0x000e480000000000 */
[----:B0-----:R-:W-:-:S04]  /*0830*/  DFMA R20, R6, R16, -R20 ;  /* 0x000000100614722b */ /* 0x001fc80000000814 */
[----:B-1----:R0:W5:Y:S02]  /*0840*/  DFMA R6, R6, R18, R4 ;  /* 0x000000120606722b */ /* 0x0021640000000004 */
[----:B0-----:R-:W3:Y:S04]  /*0850*/  LDG.E.128 R16, [R26.64+0x90] ;  /* 0x000090041a107981 */ /* 0x001ee8000c1e1d00 */
[----:B-----5:R-:W0:-:S04]  /*0860*/  DMUL R4, R6, R8 ;  /* 0x0000000806047228 */ /* 0x020e080000000000 */
        /* <DEDUP_REMOVED lines=10> */
[----:B0-----:R-:W4:-:S04]  /*0910*/  DFMA R18, R10, R18, R12 ;  /* 0x000000120a12722b */ /* 0x001f08000000000c */
[----:B-1----:R0:W-:Y:S02]  /*0920*/  DFMA R22, R10, R16, -R22 ;  /* 0x000000100a16722b */ /* 0x0021e40000000816 */
[----:B0-----:R0:W2:Y:S02]  /*0930*/  LDG.E.128 R8, [R26.64+0xb0] ;  /* 0x0000b0041a087981 */ /* 0x0010a4000c1e1d00 */
[----:B----4-:R-:W1:-:S04]  /*0940*/  DMUL R12, R18, R4 ;  /* 0x00000004120c7228 */ /* 0x010e480000000000 */
[-C--:B------:R3:W4:Y:S02]  /*0950*/  DMUL R20, R18, R6.reuse ;  /* 0x0000000612147228 */ /* 0x0807240000000000 */
[----:B---3--:R0:W3:Y:S02]  /*0960*/  LDG.E.128 R16, [R26.64+0xd0] ;  /* 0x0000d0041a107981 */ /* 0x0080e4000c1e1d00 */
[C---:B-1----:R1:W2:Y:S02]  /*0970*/  DFMA R6, R22.reuse, R6, R12 ;  /* 0x000000061606722b */ /* 0x0422a4000000000c */
[----:B-1----:R0:W5:Y:S02]  /*0980*/  LDG.E.128 R12, [R26.64+0xc0] ;  /* 0x0000c0041a0c7981 */ /* 0x002164000c1e1d00 */
[----:B----4-:R-:W-:Y:S01]  /*0990*/  DFMA R20, R22, R4, -R20 ;  /* 0x000000041614722b */ /* 0x010fe20000000814 */
[----:B------:R-:W-:-:S05]  /*09a0*/  IADD3 R3, P1, R3, 0x10, RZ ;  /* 0x0000001003037810 */ /* 0x000fca0007f3e0ff */
[----:B------:R-:W-:Y:S01]  /*09b0*/  IMAD.X R0, RZ, RZ, R0, P1 ;  /* 0x000000ffff007224 */ /* 0x000fe200008e0600 */
[----:B------:R-:W-:-:S04]  /*09c0*/  ISETP.GE.U32.AND P1, PT, R3, R24, PT ;  /* 0x000000180300720c */ /* 0x000fc80003f26070 */
[----:B------:R-:W-:Y:S02]  /*09d0*/  ISETP.GE.AND.EX P1, PT, R0, R25, PT, P1 ;  /* 0x000000190000720c */ /* 0x000fe40003f26310 */
[----:B0-----:R-:W-:-:S05]  /*09e0*/  IADD3 R26, P2, R26, 0x100, RZ ;  /* 0x000001001a1a7810 */ /* 0x001fca0007f5e0ff */
[----:B------:R-:W-:Y:S01]  /*09f0*/  IMAD.X R27, RZ, RZ, R27, P2 ;  /* 0x000000ffff1b7224 */ /* 0x000fe200010e061b */
[----:B--2---:R-:W0:-:S04]  /*0a00*/  DMUL R4, R6, R8 ;  /* 0x0000000806047228 */ /* 0x004e080000000000 */
[----:B------:R-:W1:-:S04]  /*0a10*/  DMUL R6, R6, R10 ;  /* 0x0000000a06067228 */ /* 0x000e480000000000 */
[----:B0-----:R-:W5:-:S04]  /*0a20*/  DFMA R4, R20, R10, R4 ;  /* 0x0000000a1404722b */ /* 0x001f480000000004 */
[----:B-1----:R-:W-:-:S04]  /*0a30*/  DFMA R6, R20, R8, -R6 ;  /* 0x000000081406722b */ /* 0x002fc80000000806 */
[----:B-----5:R-:W0:-:S04]  /*0a40*/  DMUL R8, R4, R12 ;  /* 0x0000000c04087228 */ /* 0x020e080000000000 */
[----:B------:R-:W1:-:S04]  /*0a50*/  DMUL R4, R4, R14 ;  /* 0x0000000e04047228 */ /* 0x000e480000000000 */
[----:B0-----:R-:W3:-:S04]  /*0a60*/  DFMA R8, R6, R14, R8 ;  /* 0x0000000e0608722b */ /* 0x001ec80000000008 */
[----:B-1----:R-:W-:-:S04]  /*0a70*/  DFMA R4, R6, R12, -R4 ;  /* 0x0000000c0604722b */ /* 0x002fc80000000804 */
[----:B---3--:R-:W0:-:S04]  /*0a80*/  DMUL R6, R8, R16 ;  /* 0x0000001008067228 */ /* 0x008e080000000000 */
[----:B------:R-:W1:-:S04]  /*0a90*/  DMUL R8, R8, R18 ;  /* 0x0000001208087228 */ /* 0x000e480000000000 */
[----:B0-----:R0:W2:-:S04]  /*0aa0*/  DFMA R6, R4, R18, R6 ;  /* 0x000000120406722b */ /* 0x0010880000000006 */
[----:B-1----:R0:W1:Y:S01]  /*0ab0*/  DFMA R4, R4, R16, -R8 ;  /* 0x000000100404722b */ /* 0x0020620000000808 */
[----:B--2---:R-:W-:Y:S05]  /*0ac0*/  @!P1 BRA `(.L_x_839) ;  /* 0xfffffa9000009947 */ /* 0x004fea000383ffff */
.L_x_838:
[----:B------:R-:W-:Y:S05]  /*0ad0*/  BSYNC B1 ;  /* 0x0000000000017941 */ /* 0x000fea0003800000 */
.L_x_837:
[----:B0-----:R-:W-:Y:S01]  /*0ae0*/  IADD3 R8, P2, R28, -R3, RZ ;  /* 0x800000031c087210 */ /* 0x001fe20007f5e0ff */
[----:B------:R-:W-:Y:S03]  /*0af0*/  BSSY B1, `(.L_x_840) ;  /* 0x0000032000017945 */ /* 0x000fe60003800000 */
[----:B------:R-:W-:Y:S01]  /*0b00*/  ISETP.GT.U32.AND P1, PT, R8, 0x4, PT ;  /* 0x000000040800780c */ /* 0x000fe20003f24070 */
[----:B------:R-:W-:-:S05]  /*0b10*/  IMAD.X R8, R29, 0x1, ~R0, P2 ;  /* 0x000000011d087824 */ /* 0x000fca00010e0e00 */
[----:B------:R-:W-:-:S13]  /*0b20*/  ISETP.GT.AND.EX P1, PT, R8, RZ, PT, P1 ;  /* 0x000000ff0800720c */ /* 0x000fda0003f24310 */
[----:B------:R-:W-:Y:S05]  /*0b30*/  @!P1 BRA `(.L_x_841) ;  /* 0x000002d000009947 */ /* 0x000fea0003800000 */
[----:B------:R-:W2:Y:S04]  /*0b40*/  LDG.E.128 R8, [R26.64+-0x20] ;  /* 0xffffe0041a087981 */ /* 0x000ea8000c1e1d00 */
[----:B------:R-:W3:Y:S04]  /*0b50*/  LDG.E.128 R12, [R26.64+-0x10] ;  /* 0xfffff0041a0c7981 */ /* 0x000ee8000c1e1d00 */
[----:B------:R-:W4:Y:S04]  /*0b60*/  LDG.E.128 R16, [R26.64] ;  /* 0x000000041a107981 */ /* 0x000f28000c1e1d00 */
[----:B------:R-:W5:Y:S01]  /*0b70*/  LDG.E.128 R20, [R26.64+0x10] ;  /* 0x000010041a147981 */ /* 0x000f62000c1e1d00 */
[----:B--2---:R-:W0:-:S04]  /*0b80*/  DMUL R24, R6, R8 ;  /* 0x0000000806187228 */ /* 0x004e080000000000 */
[----:B------:R-:W2:-:S04]  /*0b90*/  DMUL R6, R6, R10 ;  /* 0x0000000a06067228 */ /* 0x000e880000000000 */
[----:B01----:R-:W3:-:S04]  /*0ba0*/  DFMA R24, R4, R10, R24 ;  /* 0x0000000a0418722b */ /* 0x003ec80000000018 */
[----:B--2---:R-:W-:-:S04]  /*0bb0*/  DFMA R6, R4, R8, -R6 ;  /* 0x000000080406722b */ /* 0x004fc80000000806 */
[----:B---3--:R-:W0:-:S04]  /*0bc0*/  DMUL R8, R24, R12 ;  /* 0x0000000c18087228 */ /* 0x008e080000000000 */
[----:B------:R-:W1:-:S04]  /*0bd0*/  DMUL R24, R24, R14 ;  /* 0x0000000e18187228 */ /* 0x000e480000000000 */
[----:B0-----:R-:W4:-:S04]  /*0be0*/  DFMA R8, R6, R14, R8 ;  /* 0x0000000e0608722b */ /* 0x001f080000000008 */
[----:B-1----:R0:W-:Y:S02]  /*0bf0*/  DFMA R12, R6, R12, -R24 ;  /* 0x0000000c060c722b */ /* 0x0021e40000000818 */
[----:B0-----:R0:W2:Y:S02]  /*0c00*/  LDG.E.128 R4, [R26.64+0x20] ;  /* 0x000020041a047981 */ /* 0x0010a4000c1e1d00 */
[----:B----4-:R-:W1:-:S04]  /*0c10*/  DMUL R10, R8, R16 ;  /* 0x00000010080a7228 */ /* 0x010e480000000000 */
[----:B------:R-:W3:-:S04]  /*0c20*/  DMUL R8, R8, R18 ;  /* 0x0000001208087228 */ /* 0x000ec80000000000 */
[----:B-1----:R-:W5:-:S04]  /*0c30*/  DFMA R18, R12, R18, R10 ;  /* 0x000000120c12722b */ /* 0x002f48000000000a */
[----:B---3--:R1:W-:Y:S02]  /*0c40*/  DFMA R16, R12, R16, -R8 ;  /* 0x000000100c10722b */ /* 0x0083e40000000808 */
[----:B-1----:R0:W3:Y:S02]  /*0c50*/  LDG.E.128 R8, [R26.64+0x30] ;  /* 0x000030041a087981 */ /* 0x0020e4000c1e1d00 */
[----:B-----5:R-:W1:-:S04]  /*0c60*/  DMUL R12, R18, R20 ;  /* 0x00000014120c7228 */ /* 0x020e480000000000 */
[----:B------:R-:W4:-:S04]  /*0c70*/  DMUL R24, R18, R22 ;  /* 0x0000001612187228 */ /* 0x000f080000000000 */
[C---:B-1----:R1:W2:Y:S02]  /*0c80*/  DFMA R22, R16.reuse, R22, R12 ;  /* 0x000000161016722b */ /* 0x0422a4000000000c */
[----:B-1----:R0:W5:Y:S02]  /*0c90*/  LDG.E.128 R12, [R26.64+0x40] ;  /* 0x000040041a0c7981 */ /* 0x002164000c1e1d00 */
[----:B----4-:R1:W-:Y:S02]  /*0ca0*/  DFMA R24, R16, R20, -R24 ;  /* 0x000000141018722b */ /* 0x0103e40000000818 */
[----:B-1----:R0:W4:Y:S01]  /*0cb0*/  LDG.E.128 R16, [R26.64+0x50] ;  /* 0x000050041a107981 */ /* 0x002122000c1e1d00 */
[----:B------:R-:W-:Y:S02]  /*0cc0*/  IADD3 R3, P2, R3, 0x8, RZ ;  /* 0x0000000803037810 */ /* 0x000fe40007f5e0ff */
[----:B------:R-:W-:Y:S02]  /*0cd0*/  PLOP3.LUT P0, PT, PT, PT, PT, 0x8, 0x0 ;  /* 0x000000000000781c */ /* 0x000fe40003f0e170 */
[----:B0-----:R-:W-:Y:S01]  /*0ce0*/  IADD3 R26, P1, R26, 0x80, RZ ;  /* 0x000000801a1a7810 */ /* 0x001fe20007f3e0ff */
[----:B------:R-:W-:-:S04]  /*0cf0*/  IMAD.X R0, RZ, RZ, R0, P2 ;  /* 0x000000ffff007224 */ /* 0x000fc800010e0600 */
[----:B------:R-:W-:Y:S01]  /*0d00*/  IMAD.X R27, RZ, RZ, R27, P1 ;  /* 0x000000ffff1b7224 */ /* 0x000fe200008e061b */
[----:B--2---:R-:W0:-:S04]  /*0d10*/  DMUL R20, R22, R4 ;  /* 0x0000000416147228 */ /* 0x004e080000000000 */
[----:B------:R-:W1:-:S04]  /*0d20*/  DMUL R22, R22, R6 ;  /* 0x0000000616167228 */ /* 0x000e480000000000 */
[----:B0-----:R-:W3:-:S04]  /*0d30*/  DFMA R20, R24, R6, R20 ;  /* 0x000000061814722b */ /* 0x001ec80000000014 */
[----:B-1----:R-:W-:-:S04]  /*0d40*/  DFMA R22, R24, R4, -R22 ;  /* 0x000000041816722b */ /* 0x002fc80000000816 */
[----:B---3--:R-:W0:-:S04]  /*0d50*/  DMUL R4, R20, R8 ;  /* 0x0000000814047228 */ /* 0x008e080000000000 */
[----:B------:R-:W1:-:S04]  /*0d60*/  DMUL R20, R20, R10 ;  /* 0x0000000a14147228 */ /* 0x000e480000000000 */
[----:B0-----:R-:W5:-:S04]  /*0d70*/  DFMA R4, R22, R10, R4 ;  /* 0x0000000a1604722b */ /* 0x001f480000000004 */
[----:B-1----:R-:W-:-:S04]  /*0d80*/  DFMA R20, R22, R8, -R20 ;  /* 0x000000081614722b */ /* 0x002fc80000000814 */
[----:B-----5:R-:W0:-:S04]  /*0d90*/  DMUL R6, R4, R12 ;  /* 0x0000000c04067228 */ /* 0x020e080000000000 */
[----:B------:R-:W1:-:S04]  /*0da0*/  DMUL R4, R4, R14 ;  /* 0x0000000e04047228 */ /* 0x000e480000000000 */
[----:B0-----:R-:W4:-:S04]  /*0db0*/  DFMA R6, R20, R14, R6 ;  /* 0x0000000e1406722b */ /* 0x001f080000000006 */
[----:B-1----:R-:W-:-:S04]  /*0dc0*/  DFMA R4, R20, R12, -R4 ;  /* 0x0000000c1404722b */ /* 0x002fc80000000804 */
[----:B----4-:R-:W0:-:S04]  /*0dd0*/  DMUL R10, R6, R16 ;  /* 0x00000010060a7228 */ /* 0x010e080000000000 */
[----:B------:R-:W1:-:S04]  /*0de0*/  DMUL R8, R6, R18 ;  /* 0x0000001206087228 */ /* 0x000e480000000000 */
[----:B0-----:R0:W2:-:S04]  /*0df0*/  DFMA R6, R4, R18, R10 ;  /* 0x000000120406722b */ /* 0x001088000000000a */
[----:B-1----:R0:W1:-:S06]  /*0e00*/  DFMA R4, R4, R16, -R8 ;  /* 0x000000100404722b */ /* 0x00204c0000000808 */
.L_x_841:
[----:B--2---:R-:W-:Y:S05]  /*0e10*/  BSYNC B1 ;  /* 0x0000000000017941 */ /* 0x004fea0003800000 */
.L_x_840:
[----:B------:R-:W-:-:S04]  /*0e20*/  ISETP.LT.U32.AND P1, PT, R3, R28, PT ;  /* 0x0000001c0300720c */ /* 0x000fc80003f21070 */
[----:B------:R-:W-:-:S13]  /*0e30*/  ISETP.LT.OR.EX P0, PT, R0, R29, P0, P1 ;  /* 0x0000001d0000720c */ /* 0x000fda0000701710 */
[----:B------:R-:W-:Y:S05]  /*0e40*/  @!P0 BRA `(.L_x_832) ;  /* 0x0000014000008947 */ /* 0x000fea0003800000 */
[----:B0-----:R-:W2:Y:S04]  /*0e50*/  LDG.E.128 R16, [R26.64+-0x20] ;  /* 0xffffe0041a107981 */ /* 0x001ea8000c1e1d00 */
        /* <DEDUP_REMOVED lines=10> */
[----:B-1----:R-:W-:-:S04]  /*0f00*/  DFMA R24, R6, R12, -R24 ;  /* 0x0000000c0618722b */ /* 0x002fc80000000818 */
[----:B----4-:R-:W0:-:S04]  /*0f10*/  DMUL R6, R4, R8 ;  /* 0x0000000804067228 */ /* 0x010e080000000000 */
[----:B------:R-:W1:-:S04]  /*0f20*/  DMUL R4, R4, R10 ;  /* 0x0000000a04047228 */ /* 0x000e480000000000 */
[----:B0-----:R-:W5:-:S04]  /*0f30*/  DFMA R6, R24, R10, R6 ;  /* 0x0000000a1806722b */ /* 0x001f480000000006 */
[----:B-1----:R-:W-:-:S04]  /*0f40*/  DFMA R4, R24, R8, -R4 ;  /* 0x000000081804722b */ /* 0x002fc80000000804 */
[----:B-----5:R-:W0:-:S04]  /*0f50*/  DMUL R10, R6, R20 ;  /* 0x00000014060a7228 */ /* 0x020e080000000000 */
[----:B------:R-:W1:-:S04]  /*0f60*/  DMUL R8, R6, R22 ;  /* 0x0000001606087228 */ /* 0x000e480000000000 */
[----:B0-----:R0:W2:-:S04]  /*0f70*/  DFMA R6, R4, R22, R10 ;  /* 0x000000160406722b */ /* 0x001088000000000a */
[----:B-1----:R0:W1:-:S06]  /*0f80*/  DFMA R4, R4, R20, -R8 ;  /* 0x000000140404722b */ /* 0x00204c0000000808 */
.L_x_832:
[----:B--2---:R-:W-:Y:S05]  /*0f90*/  BSYNC B0 ;  /* 0x0000000000007941 */ /* 0x004fea0003800000 */
.L_x_831:
[----:B------:R-:W-:-:S04]  /*0fa0*/  IMAD.MOV.U32 R3, RZ, RZ, 0x8 ;  /* 0x00000008ff037424 */ /* 0x000fc800078e00ff */
[----:B------:R-:W-:-:S06]  /*0fb0*/  IMAD.WIDE.U32 R2, R2, R3, c[0x0][0x178] ;  /* 0x00005e0002027625 */ /* 0x000fcc00078e0003 */
[----:B------:R-:W2:Y:S02]  /*0fc0*/  LDG.E.64 R2, [R2.64] ;  /* 0x0000000402027981 */ /* 0x000ea4000c1e1b00 */
[----:B0-2---:R-:W-:-:S04]  /*0fd0*/  LEA R8, P0, R2, c[0x0][0x160], 0x4 ;  /* 0x0000580002087a11 */ /* 0x005fc800078020ff */
[----:B------:R-:W-:-:S05]  /*0fe0*/  LEA.HI.X R9, R2, c[0x0][0x164], R3, 0x4, P0 ;  /* 0x0000590002097a11 */ /* 0x000fca00000f2403 */
[----:B-1----:R-:W-:Y:S01]  /*0ff0*/  STG.E.128 [R8.64], R4 ;  /* 0x0000000408007986 */ /* 0x002fe2000c101d04 */
[----:B------:R-:W-:Y:S05]  /*1000*/  EXIT ;  /* 0x000000000000794d */ /* 0x000fea0003800000 */
.L_x_842:
        /* <DEDUP_REMOVED lines=15> */
.L_x_8700:


//--------------------- .text._ZN2at6native55_GLOBAL__N__0955718d_22_SparseCsrTensorMath_cu_868dd54534reduce_sparse_csr_dim1_cuda_kernelIN3c107complexIdEEiNS1_14ReductionMulOpIS5_EES5_EEvPT2_PKT_PKT0_SF_lT1_ --------------------------
	.section	.text._ZN2at6native55_GLOBAL__N__0955718d_22_SparseCsrTensorMath_cu_868dd54534reduce_sparse_csr_dim1_cuda_kernelIN3c107complexIdEEiNS1_14ReductionMulOpIS5_EES5_EEvPT2_PKT_PKT0_SF_lT1_,"ax",@progbits
	.sectioninfo	@"SHI_REGISTERS=32"
	.align	128
.text._ZN2at6native55_GLOBAL__N__0955718d_22_SparseCsrTensorMath_cu_868dd54534reduce_sparse_csr_dim1_cuda_kernelIN3c107complexIdEEiNS1_14ReductionMulOpIS5_EES5_EEvPT2_PKT_PKT0_SF_lT1_:
        .type           _ZN2at6native55_GLOBAL__N__0955718d_22_SparseCsrTensorMath_cu_868dd54534reduce_sparse_csr_dim1_cuda_kernelIN3c107complexIdEEiNS1_14ReductionMulOpIS5_EES5_EEvPT2_PKT_PKT0_SF_lT1_,@function
        .size           _ZN2at6native55_GLOBAL__N__0955718d_22_SparseCsrTensorMath_cu_868dd54534reduce_sparse_csr_dim1_cuda_kernelIN3c107complexIdEEiNS1_14ReductionMulOpIS5_EES5_EEvPT2_PKT_PKT0_SF_lT1_,(.L_x_8701 - _ZN2at6native55_GLOBAL__N__0955718d_22_SparseCsrTensorMath_cu_868dd54534reduce_sparse_csr_dim1_cuda_kernelIN3c107complexIdEEiNS1_14ReductionMulOpIS5_EES5_EEvPT2_PKT_PKT0_SF_lT1_)
        .other          _ZN2at6native55_GLOBAL__N__0955718d_22_SparseCsrTensorMath_cu_868dd54534reduce_sparse_csr_dim1_cuda_kernelIN3c107complexIdEEiNS1_14ReductionMulOpIS5_EES5_EEvPT2_PKT_PKT0_SF_lT1_,@"STO_CUDA_ENTRY STV_DEFAULT"
_ZN2at6native55_GLOBAL__N__0955718d_22_SparseCsrTensorMath_cu_868dd54534reduce_sparse_csr_dim1_cuda_kernelIN3c107complexIdEEiNS1_14ReductionMulOpIS5_EES5_EEvPT2_PKT_PKT0_SF_lT1_:
        /* <DEDUP_REMOVED lines=16> */
[----:B------:R-:W-:Y:S01]  /*0100*/  CS2R R6, SRZ ;  /* 0x0000000000067805 */ /* 0x000fe2000001ff00 */
[----:B------:R-:W-:Y:S02]  /*0110*/  IMAD.MOV.U32 R4, RZ, RZ, 0x0 ;  /* 0x00000000ff047424 */ /* 0x000fe400078e00ff */
[----:B------:R-:W-:-:S08]  /*0120*/  IMAD.MOV.U32 R5, RZ, RZ, 0x3ff00000 ;  /* 0x3ff00000ff057424 */ /* 0x000fd000078e00ff */
[----:B------:R-:W-:Y:S05]  /*0130*/  @!P0 BRA `(.L_x_844) ;  /* 0x00000d1000008947 */ /* 0x000fea0003800000 */
[--C-:B------:R-:W-:Y:S01]  /*0140*/  IMAD.IADD R0, R3, 0x1, -R12.reuse ;  /* 0x0000000103007824 */ /* 0x100fe200078e0a0c */
[----:B------:R-:W-:Y:S01]  /*0150*/  BSSY B1, `(.L_x_845) ;  /* 0x0000023000017945 */ /* 0x000fe20003800000 */
[----:B------:R-:W-:Y:S01]  /*0160*/  HFMA2.MMA R4, -RZ, RZ, 0, 0 ;  /* 0x00000000ff047435 */ /* 0x000fe200000001ff */
[----:B------:R-:W-:Y:S01]  /*0170*/  CS2R R6, SRZ ;  /* 0x0000000000067805 */ /* 0x000fe2000001ff00 */
[----:B------:R-:W-:Y:S01]  /*0180*/  IMAD.MOV.U32 R5, RZ, RZ, 0x3ff00000 ;  /* 0x3ff00000ff057424 */ /* 0x000fe200078e00ff */
[----:B------:R-:W-:Y:S01]  /*0190*/  LOP3.LUT P0, R8, R0, 0x3, RZ, 0xc0, !PT ;  /* 0x0000000300087812 */ /* 0x000fe2000780c0ff */
[----:B------:R-:W-:-:S12]  /*01a0*/  IMAD.MOV.U32 R0, RZ, RZ, R12 ;  /* 0x000000ffff007224 */ /* 0x000fd800078e000c */
[----:B------:R-:W-:Y:S05]  /*01b0*/  @!P0 BRA `(.L_x_846) ;  /* 0x000001c000008947 */ /* 0x000fea0003800000 */
[----:B------:R-:W-:Y:S01]  /*01c0*/  IMAD.MOV.U32 R5, RZ, RZ, 0x10 ;  /* 0x00000010ff057424 */ /* 0x000fe200078e00ff */
[----:B------:R-:W-:Y:S01]  /*01d0*/  BSSY B2, `(.L_x_847) ;  /* 0x0000018000027945 */ /* 0x000fe20003800000 */
[----:B------:R-:W-:Y:S01]  /*01e0*/  IMAD.MOV.U32 R13, RZ, RZ, R8 ;  /* 0x000000ffff0d7224 */ /* 0x000fe200078e0008 */
[----:B------:R-:W-:Y:S01]  /*01f0*/  CS2R R6, SRZ ;  /* 0x0000000000067805 */ /* 0x000fe2000001ff00 */
[----:B------:R-:W-:-:S04]  /*0200*/  IMAD.WIDE R4, R12, R5, c[0x0][0x168] ;  /* 0x00005a000c047625 */ /* 0x000fc800078e0205 */
[----:B------:R-:W-:Y:S01]  /*0210*/  IMAD.MOV.U32 R16, RZ, RZ, R4 ;  /* 0x000000ffff107224 */ /* 0x000fe200078e0004 */
[----:B------:R-:W-:Y:S01]  /*0220*/  MOV R17, R5 ;  /* 0x0000000500117202 */ /* 0x000fe20000000f00 */
[----:B------:R-:W-:Y:S02]  /*0230*/  IMAD.MOV.U32 R0, RZ, RZ, R12 ;  /* 0x000000ffff007224 */ /* 0x000fe400078e000c */
[----:B------:R-:W-:Y:S02]  /*0240*/  IMAD.MOV.U32 R4, RZ, RZ, 0x0 ;  /* 0x00000000ff047424 */ /* 0x000fe400078e00ff */
[----:B------:R-:W-:Y:S02]  /*0250*/  IMAD.MOV.U32 R5, RZ, RZ, 0x3ff00000 ;  /* 0x3ff00000ff057424 */ /* 0x000fe400078e00ff */
.L_x_848:
[----:B------:R-:W-:Y:S01]  /*0260*/  IMAD.MOV.U32 R8, RZ, RZ, R16 ;  /* 0x000000ffff087224 */ /* 0x000fe200078e0010 */
[----:B------:R-:W-:-:S06]  /*0270*/  MOV R9, R17 ;  /* 0x0000001100097202 */ /* 0x000fcc0000000f00 */
[----:B------:R-:W2:Y:S01]  /*0280*/  LDG.E.128 R8, [R8.64] ;  /* 0x0000000408087981 */ /* 0x000ea2000c1e1d00 */
[----:B------:R-:W-:Y:S02]  /*0290*/  IADD3 R13, R13, -0x1, RZ ;  /* 0xffffffff0d0d7810 */ /* 0x000fe40007ffe0ff */
[----:B------:R-:W-:Y:S02]  /*02a0*/  IADD3 R16, P1, R16, 0x10, RZ ;  /* 0x0000001010107810 */ /* 0x000fe40007f3e0ff */
[----:B------:R-:W-:Y:S02]  /*02b0*/  ISETP.NE.AND P0, PT, R13, RZ, PT ;  /* 0x000000ff0d00720c */ /* 0x000fe40003f05270 */
[----:B------:R-:W-:Y:S01]  /*02c0*/  IADD3 R0, R0, 0x1, RZ ;  /* 0x0000000100007810 */ /* 0x000fe20007ffe0ff */
[----:B------:R-:W-:Y:S01]  /*02d0*/  IMAD.X R17, RZ, RZ, R17, P1 ;  /* 0x000000ffff117224 */ /* 0x000fe200008e0611 */
        /* <DEDUP_REMOVED lines=8> */
.L_x_847:
[----:B------:R-:W-:Y:S01]  /*0360*/  MOV R4, R14 ;  /* 0x0000000e00047202 */ /* 0x000fe20000000f00 */
[----:B------:R-:W-:Y:S02]  /*0370*/  IMAD.MOV.U32 R5, RZ, RZ, R15 ;  /* 0x000000ffff057224 */ /* 0x000fe400078e000f */
.L_x_846:
[----:B------:R-:W-:Y:S05]  /*0380*/  BSYNC B1 ;  /* 0x0000000000017941 */ /* 0x000fea0003800000 */
.L_x_845:
[----:B------:R-:W-:-:S05]  /*0390*/  LOP3.LUT R8, RZ, R12, RZ, 0x33, !PT ;  /* 0x0000000cff087212 */ /* 0x000fca00078e33ff */
[----:B------:R-:W-:-:S05]  /*03a0*/  IMAD.IADD R8, R3, 0x1, R8 ;  /* 0x0000000103087824 */ /* 0x000fca00078e0208 */
[----:B------:R-:W-:-:S13]  /*03b0*/  ISETP.GE.U32.AND P0, PT, R8, 0x3, PT ;  /* 0x000000030800780c */ /* 0x000fda0003f06070 */
[----:B------:R-:W-:Y:S05]  /*03c0*/  @!P0 BRA `(.L_x_844) ;  /* 0x00000a8000008947 */ /* 0x000fea0003800000 */
[----:B------:R-:W-:Y:S01]  /*03d0*/  IADD3 R10, R3, -R0, RZ ;  /* 0x80000000030a7210 */ /* 0x000fe20007ffe0ff */
[----:B------:R-:W-:Y:S01]  /*03e0*/  IMAD.MOV.U32 R9, RZ, RZ, 0x10 ;  /* 0x00000010ff097424 */ /* 0x000fe200078e00ff */
[----:B------:R-:W-:Y:S02]  /*03f0*/  BSSY B1, `(.L_x_849) ;  /* 0x000005e000017945 */ /* 0x000fe40003800000 */
        /* <DEDUP_REMOVED lines=8> */
.L_x_851:
[----:B0-----:R-:W2:Y:S04]  /*0480*/  LDG.E.128 R8, [R26.64+-0x20] ;  /* 0xffffe0041a087981 */ /* 0x001ea8000c1e1d00 */
[----:B------:R-:W3:Y:S04]  /*0490*/  LDG.E.128 R12, [R26.64+-0x10] ;  /* 0xfffff0041a0c7981 */ /* 0x000ee8000c1e1d00 */
[----:B------:R-:W4:Y:S04]  /*04a0*/  LDG.E.128 R16, [R26.64] ;  /* 0x000000041a107981 */ /* 0x000f28000c1e1d00 */
[----:B------:R-:W5:Y:S01]  /*04b0*/  LDG.E.128 R20, [R26.64+0x10] ;  /* 0x000010041a147981 */ /* 0x000f62000c1e1d00 */
[----:B--2---:R-:W0:-:S04]  /*04c0*/  DMUL R28, R8, R6 ;  /* 0x00000006081c7228 */ /* 0x004e080000000000 */
[----:B-1----:R-:W1:-:S04]  /*04d0*/  DMUL R6, R10, R6 ;  /* 0x000000060a067228 */ /* 0x002e480000000000 */
[----:B0-----:R-:W3:-:S04]  /*04e0*/  DFMA R28, R10, R4, R28 ;  /* 0x000000040a1c722b */ /* 0x001ec8000000001c */
[----:B-1----:R-:W-:-:S04]  /*04f0*/  DFMA R6, R8, R4, -R6 ;  /* 0x000000040806722b */ /* 0x002fc80000000806 */
[----:B---3--:R-:W0:-:S04]  /*0500*/  DMUL R8, R28, R12 ;  /* 0x0000000c1c087228 */ /* 0x008e080000000000 */
        /* <DEDUP_REMOVED lines=13> */
[----:B-1----:R0:W-:Y:S02]  /*05e0*/  DFMA R28, R16, R20, -R28 ;  /* 0x00000014101c722b */ /* 0x0021e4000000081c */
[----:B0-----:R-:W5:Y:S02]  /*05f0*/  LDG.E.128 R16, [R26.64+0x50] ;  /* 0x000050041a107981 */ /* 0x001f64000c1e1d00 */
[----:B--2---:R-:W0:-:S04]  /*0600*/  DMUL R20, R22, R4 ;  /* 0x0000000416147228 */ /* 0x004e080000000000 */
[----:B------:R-:W1:-:S04]  /*0610*/  DMUL R22, R22, R6 ;  /* 0x0000000616167228 */ /* 0x000e480000000000 */
[----:B0-----:R-:W3:-:S04]  /*0620*/  DFMA R20, R28, R6, R20 ;  /* 0x000000061c14722b */ /* 0x001ec80000000014 */
[----:B-1----:R-:W-:-:S04]  /*0630*/  DFMA R22, R28, R4, -R22 ;  /* 0x000000041c16722b */ /* 0x002fc80000000816 */
[----:B---3--:R-:W0:-:S04]  /*0640*/  DMUL R4, R20, R12 ;  /* 0x0000000c14047228 */ /* 0x008e080000000000 */
[----:B------:R-:W1:-:S04]  /*0650*/  DMUL R20, R20, R14 ;  /* 0x0000000e14147228 */ /* 0x000e480000000000 */
[C---:B0-----:R0:W4:Y:S02]  /*0660*/  DFMA R14, R22.reuse, R14, R4 ;  /* 0x0000000e160e722b */ /* 0x0411240000000004 */
[----:B0-----:R-:W2:Y:S02]  /*0670*/  LDG.E.128 R4, [R26.64+0x60] ;  /* 0x000060041a047981 */ /* 0x001ea4000c1e1d00 */
[----:B-1----:R-:W-:-:S04]  /*0680*/  DFMA R12, R22, R12, -R20 ;  /* 0x0000000c160c722b */ /* 0x002fc80000000814 */
[----:B----4-:R-:W0:-:S04]  /*0690*/  DMUL R28, R14, R10 ;  /* 0x0000000a0e1c7228 */ /* 0x010e080000000000 */
[----:B------:R-:W1:-:S04]  /*06a0*/  DMUL R14, R14, R8 ;  /* 0x000000080e0e7228 */ /* 0x000e480000000000 */
[----:B0-----:R-:W-:-:S04]  /*06b0*/  DFMA R28, R12, R8, -R28 ;  /* 0x000000080c1c722b */ /* 0x001fc8000000081c */
[----:B-1----:R0:W5:Y:S02]  /*06c0*/  DFMA R10, R12, R10, R14 ;  /* 0x0000000a0c0a722b */ /* 0x002164000000000e */
[----:B0-----:R-:W3:Y:S04]  /*06d0*/  LDG.E.128 R12, [R26.64+0x70] ;  /* 0x000070041a0c7981 */ /* 0x001ee8000c1e1d00 */
[----:B-----5:R-:W0:-:S04]  /*06e0*/  DMUL R20, R10, R16 ;  /* 0x000000100a147228 */ /* 0x020e080000000000 */
[-C--:B------:R1:W4:Y:S02]  /*06f0*/  DMUL R22, R10, R18.reuse ;  /* 0x000000120a167228 */ /* 0x0803240000000000 */
[----:B-1----:R-:W5:Y:S02]  /*0700*/  LDG.E.128 R8, [R26.64+0x80] ;  /* 0x000080041a087981 */ /* 0x002f64000c1e1d00 */
[----:B0-----:R-:W2:-:S04]  /*0710*/  DFMA R20, R28, R18, R20 ;  /* 0x000000121c14722b */ /* 0x001e880000000014 */
[----:B----4-:R0:W-:Y:S02]  /*0720*/  DFMA R28, R28, R16, -R22 ;  /* 0x000000101c1c722b */ /* 0x0101e40000000816 */
[----:B0-----:R-:W4:Y:S02]  /*0730*/  LDG.E.128 R16, [R26.64+0x90] ;  /* 0x000090041a107981 */ /* 0x001f24000c1e1d00 */
[----:B--2---:R-:W0:-:S04]  /*0740*/  DMUL R22, R20, R4 ;  /* 0x0000000414167228 */ /* 0x004e080000000000 */
[----:B------:R-:W1:-:S04]  /*0750*/  DMUL R20, R20, R6 ;  /* 0x0000000614147228 */ /* 0x000e480000000000 */
[----:B0-----:R-:W3:-:S04]  /*0760*/  DFMA R22, R28, R6, R22 ;  /* 0x000000061c16722b */ /* 0x001ec80000000016 */
[----:B-1----:R-:W-:-:S04]  /*0770*/  DFMA R20, R28, R4, -R20 ;  /* 0x000000041c14722b */ /* 0x002fc80000000814 */
[----:B---3--:R-:W0:-:S04]  /*0780*/  DMUL R4, R22, R12 ;  /* 0x0000000c16047228 */ /* 0x008e080000000000 */
[----:B------:R-:W1:-:S04]  /*0790*/  DMUL R22, R22, R14 ;  /* 0x0000000e16167228 */ /* 0x000e480000000000 */
[C---:B0-----:R0:W5:Y:S02]  /*07a0*/  DFMA R14, R20.reuse, R14, R4 ;  /* 0x0000000e140e722b */ /* 0x0411640000000004 */
[----:B0-----:R0:W2:Y:S02]  /*07b0*/  LDG.E.128 R4, [R26.64+0xa0] ;  /* 0x0000a0041a047981 */ /* 0x0010a4000c1e1d00 */
[----:B-1----:R-:W-:-:S04]  /*07c0*/  DFMA R12, R20, R12, -R22 ;  /* 0x0000000c140c722b */ /* 0x002fc80000000816 */
[----:B-----5:R-:W1:-:S04]  /*07d0*/  DMUL R28, R14, R10 ;  /* 0x0000000a0e1c7228 */ /* 0x020e480000000000 */
[----:B------:R-:W3:-:S04]  /*07e0*/  DMUL R14, R14, R8 ;  /* 0x000000080e0e7228 */ /* 0x000ec80000000000 */
[----:B-1----:R-:W-:-:S04]  /*07f0*/  DFMA R28, R12, R8, -R28 ;  /* 0x000000080c1c722b */ /* 0x002fc8000000081c */
[----:B---3--:R1:W4:Y:S02]  /*0800*/  DFMA R10, R12, R10, R14 ;  /* 0x0000000a0c0a722b */ /* 0x008324000000000e */
[----:B-1----:R0:W3:Y:S04]  /*0810*/  LDG.E.128 R12, [R26.64+0xb0] ;  /* 0x0000b0041a0c7981 */ /* 0x0020e8000c1e1d00 */
[----:B----4-:R-:W1:-:S04]  /*0820*/  DMUL R20, R10, R16 ;  /* 0x000000100a147228 */ /* 0x010e480000000000 */
[-C--:B------:R4:W5:Y:S02]  /*0830*/  DMUL R22, R10, R18.reuse ;  /* 0x000000120a167228 */ /* 0x0809640000000000 */
[----:B----4-:R0:W4:Y:S02]  /*0840*/  LDG.E.128 R8, [R26.64+0xc0] ;  /* 0x0000c0041a087981 */ /* 0x010124000c1e1d00 */
[----:B-1----:R-:W2:-:S04]  /*0850*/  DFMA R20, R28, R18, R20 ;  /* 0x000000121c14722b */ /* 0x002e880000000014 */
[----:B-----5:R1:W-:Y:S02]  /*0860*/  DFMA R28, R28, R16, -R22 ;  /* 0x000000101c1c722b */ /* 0x0203e40000000816 */
[----:B-1----:R0:W5:Y:S01]  /*0870*/  LDG.E.128 R16, [R26.64+0xd0] ;  /* 0x0000d0041a107981 */ /* 0x002162000c1e1d00 */
[----:B------:R-:W-:-:S04]  /*0880*/  IADD3 R0, R0, 0x10, RZ ;  /* 0x0000001000007810 */ /* 0x000fc80007ffe0ff */
[----:B------:R-:W-:Y:S02]  /*0890*/  ISETP.GE.AND P1, PT, R0, R25, PT ;  /* 0x000000190000720c */ /* 0x000fe40003f26270 */
[----:B0-----:R-:W-:-:S05]  /*08a0*/  IADD3 R26, P2, R26, 0x100, RZ ;  /* 0x000001001a1a7810 */ /* 0x001fca0007f5e0ff */
[----:B------:R-:W-:Y:S01]  /*08b0*/  IMAD.X R27, RZ, RZ, R27, P2 ;  /* 0x000000ffff1b7224 */ /* 0x000fe200010e061b */
[----:B--2---:R-:W0:-:S04]  /*08c0*/  DMUL R22, R20, R4 ;  /* 0x0000000414167228 */ /* 0x004e080000000000 */
[----:B------:R-:W1:-:S04]  /*08d0*/  DMUL R20, R20, R6 ;  /* 0x0000000614147228 */ /* 0x000e480000000000 */
[----:B0-----:R-:W3:-:S04]  /*08e0*/  DFMA R22, R28, R6, R22 ;  /* 0x000000061c16722b */ /* 0x001ec80000000016 */
[----:B-1----:R-:W-:-:S04]  /*08f0*/  DFMA R20, R28, R4, -R20 ;  /* 0x000000041c14722b */ /* 0x002fc80000000814 */
        /* <DEDUP_REMOVED lines=11> */
[----:B-1----:R0:W1:Y:S01]  /*09b0*/  DFMA R4, R4, R16, -R8 ;  /* 0x000000100404722b */ /* 0x0020620000000808 */
[----:B--2---:R-:W-:Y:S05]  /*09c0*/  @!P1 BRA `(.L_x_851) ;  /* 0xfffffab000009947 */ /* 0x004fea000383ffff */
.L_x_850:
[----:B------:R-:W-:Y:S05]  /*09d0*/  BSYNC B1 ;  /* 0x0000000000017941 */ /* 0x000fea0003800000 */
.L_x_849:
[----:B0-----:R-:W-:Y:S01]  /*09e0*/  IMAD.IADD R8, R3, 0x1, -R0 ;  /* 0x0000000103087824 */ /* 0x001fe200078e0a00 */
[----:B------:R-:W-:Y:S04]  /*09f0*/  BSSY B1, `(.L_x_852) ;  /* 0x000002f000017945 */ /* 0x000fe80003800000 */
[----:B------:R-:W-:-:S13]  /*0a00*/  ISETP.GT.AND P1, PT, R8, 0x4, PT ;  /* 0x000000040800780c */ /* 0x000fda0003f24270 */
        /* <DEDUP_REMOVED lines=16> */
[----:B-1----:R-:W-:-:S04]  /*0b10*/  DFMA R16, R12, R16, -R8 ;  /* 0x000000100c10722b */ /* 0x002fc80000000808 */
[----:B---3--:R1:W5:Y:S02]  /*0b20*/  DFMA R18, R12, R18, R14 ;  /* 0x000000120c12722b */ /* 0x008364000000000e */
[----:B-1----:R0:W3:Y:S04]  /*0b30*/  LDG.E.128 R12, [R26.64+0x30] ;  /* 0x000030041a0c7981 */ /* 0x0020e8000c1e1d00 */
[----:B-----5:R-:W1:-:S04]  /*0b40*/  DMUL R8, R18, R20 ;  /* 0x0000001412087228 */ /* 0x020e480000000000 */
[----:B------:R-:W4:-:S04]  /*0b50*/  DMUL R24, R18, R22 ;  /* 0x0000001612187228 */ /* 0x000f080000000000 */
[C---:B-1----:R1:W2:Y:S02]  /*0b60*/  DFMA R22, R16.reuse, R22, R8 ;  /* 0x000000161016722b */ /* 0x0422a40000000008 */
[----:B-1----:R0:W5:Y:S02]  /*0b70*/  LDG.E.128 R8, [R26.64+0x40] ;  /* 0x000040041a087981 */ /* 0x002164000c1e1d00 */
[----:B----4-:R1:W-:Y:S02]  /*0b80*/  DFMA R24, R16, R20, -R24 ;  /* 0x000000141018722b */ /* 0x0103e40000000818 */
[----:B-1----:R0:W4:Y:S01]  /*0b90*/  LDG.E.128 R16, [R26.64+0x50] ;  /* 0x000050041a107981 */ /* 0x002122000c1e1d00 */
[----:B------:R-:W-:Y:S02]  /*0ba0*/  PLOP3.LUT P0, PT, PT, PT, PT, 0x8, 0x0 ;  /* 0x000000000000781c */ /* 0x000fe40003f0e170 */
[----:B------:R-:W-:Y:S02]  /*0bb0*/  IADD3 R0, R0, 0x8, RZ ;  /* 0x0000000800007810 */ /* 0x000fe40007ffe0ff */
[----:B0-----:R-:W-:-:S04]  /*0bc0*/  IADD3 R26, P1, R26, 0x80, RZ ;  /* 0x000000801a1a7810 */ /* 0x001fc80007f3e0ff */
[----:B------:R-:W-:Y:S01]  /*0bd0*/  IADD3.X R27, RZ, R27, RZ, P1, !PT ;  /* 0x0000001bff1b7210 */ /* 0x000fe20000ffe4ff */
        /* <DEDUP_REMOVED lines=16> */
.L_x_853:
[----:B--2---:R-:W-:Y:S05]  /*0ce0*/  BSYNC B1 ;  /* 0x0000000000017941 */ /* 0x004fea0003800000 */
.L_x_852:
[----:B------:R-:W-:-:S13]  /*0cf0*/  ISETP.LT.OR P0, PT, R0, R3, P0 ;  /* 0x000000030000720c */ /* 0x000fda0000701670 */
        /* <DEDUP_REMOVED lines=21> */
.L_x_844:
[----:B--2---:R-:W-:Y:S05]  /*0e50*/  BSYNC B0 ;  /* 0x0000000000007941 */ /* 0x004fea0003800000 */
.L_x_843:
[----:B------:R-:W-:-:S04]  /*0e60*/  IMAD.MOV.U32 R3, RZ, RZ, 0x4 ;  /* 0x00000004ff037424 */ /* 0x000fc800078e00ff */
[----:B------:R-:W-:-:S06]  /*0e70*/  IMAD.WIDE.U32 R2, R2, R3, c[0x0][0x178] ;  /* 0x00005e0002027625 */ /* 0x000fcc00078e0003 */
[----:B------:R-:W2:Y:S01]  /*0e80*/  LDG.E R2, [R2.64] ;  /* 0x0000000402027981 */ /* 0x000ea2000c1e1900 */
[----:B0-----:R-:W-:-:S04]  /*0e90*/  IMAD.MOV.U32 R9, RZ, RZ, 0x10 ;  /* 0x00000010ff097424 */ /* 0x001fc800078e00ff */
[----:B--2---:R-:W-:-:S05]  /*0ea0*/  IMAD.WIDE R8, R2, R9, c[0x0][0x160] ;  /* 0x0000580002087625 */ /* 0x004fca00078e0209 */
[----:B-1----:R-:W-:Y:S01]  /*0eb0*/  STG.E.128 [R8.64], R4 ;  /* 0x0000000408007986 */ /* 0x002fe2000c101d04 */
[----:B------:R-:W-:Y:S05]  /*0ec0*/  EXIT ;  /* 0x000000000000794d */ /* 0x000fea0003800000 */
.L_x_854:
        /* <DEDUP_REMOVED lines=11> */
.L_x_8701:


//--------------------- .text._ZN2at6native55_GLOBAL__N__0955718d_22_SparseCsrTensorMath_cu_868dd54534reduce_sparse_csr_dim0_cuda_kernelIN3c107complexIdEElNS1_14ReductionMulOpIS5_EES5_EEvPT2_PKT0_lPKT_SC_lT1_ --------------------------
	.section	.text._ZN2at6native55_GLOBAL__N__0955718d_22_SparseCsrTensorMath_cu_868dd54534reduce_sparse_csr_dim0_cuda_kernelIN3c107complexIdEElNS1_14ReductionMulOpIS5_EES5_EEvPT2_PKT0_lPKT_SC_lT1_,"ax",@progbits
	.sectioninfo	@"SHI_REGISTERS=32"
	.align	128
.text._ZN2at6native55_GLOBAL__N__0955718d_22_SparseCsrTensorMath_cu_868dd54534reduce_sparse_csr_dim0_cuda_kernelIN3c107complexIdEElNS1_14ReductionMulOpIS5_EES5_EEvPT2_PKT0_lPKT_SC_lT1_:
        .type           _ZN2at6native55_GLOBAL__N__0955718d_22_SparseCsrTensorMath_cu_868dd54534reduce_sparse_csr_dim0_cuda_kernelIN3c107complexIdEElNS1_14ReductionMulOpIS5_EES5_EEvPT2_PKT0_lPKT_SC_lT1_,@function
        .size           _ZN2at6native55_GLOBAL__N__0955718d_22_SparseCsrTensorMath_cu_868dd54534reduce_sparse_csr_dim0_cuda_kernelIN3c107complexIdEElNS1_14ReductionMulOpIS5_EES5_EEvPT2_PKT0_lPKT_SC_lT1_,(.L_x_8702 - _ZN2at6native55_GLOBAL__N__0955718d_22_SparseCsrTensorMath_cu_868dd54534reduce_sparse_csr_dim0_cuda_kernelIN3c107complexIdEElNS1_14ReductionMulOpIS5_EES5_EEvPT2_PKT0_lPKT_SC_lT1_)
        .other          _ZN2at6native55_GLOBAL__N__0955718d_22_SparseCsrTensorMath_cu_868dd54534reduce_sparse_csr_dim0_cuda_kernelIN3c107complexIdEElNS1_14ReductionMulOpIS5_EES5_EEvPT2_PKT0_lPKT_SC_lT1_,@"STO_CUDA_ENTRY STV_DEFAULT"
_ZN2at6native55_GLOBAL__N__0955718d_22_SparseCsrTensorMath_cu_868dd54534reduce_sparse_csr_dim0_cuda_kernelIN3c107complexIdEElNS1_14ReductionMulOpIS5_EES5_EEvPT2_PKT0_lPKT_SC_lT1_:
        /* <DEDUP_REMOVED lines=11> */
[----:B------:R-:W-:Y:S01]  /*00b0*/  CS2R R6, SRZ ;  /* 0x0000000000067805 */ /* 0x000fe2000001ff00 */
[----:B------:R-:W-:Y:S01]  /*00c0*/  ISETP.GE.U32.AND P0, PT, R2, 0x1, PT ;  /* 0x000000010200780c */ /* 0x000fe20003f06070 */
[----:B------:R-:W-:Y:S01]  /*00d0*/  IMAD.MOV.U32 R4, RZ, RZ, 0x0 ;  /* 0x00000000ff047424 */ /* 0x000fe200078e00ff */
[----:B------:R-:W-:Y:S01]  /*00e0*/  LEA.HI.X R27, R0, c[0x0][0x16c], RZ, 0x3, P1 ;  /* 0x00005b00001b7a11 */ /* 0x000fe200008f1cff */
[----:B------:R-:W-:Y:S01]  /*00f0*/  IMAD.MOV.U32 R5, RZ, RZ, 0x3ff00000 ;  /* 0x3ff00000ff057424 */ /* 0x000fe200078e00ff */
[----:B------:R-:W-:-:S13]  /*0100*/  ISETP.GE.AND.EX P0, PT, R8, RZ, PT, P0 ;  /* 0x000000ff0800720c */ /* 0x000fda0003f06300 */
        /* <DEDUP_REMOVED lines=8> */
[----:B------:R-:W-:Y:S01]  /*0190*/  CS2R R6, SRZ ;  /* 0x0000000000067805 */ /* 0x000fe2000001ff00 */
[----:B------:R-:W-:Y:S01]  /*01a0*/  ISETP.NE.U32.AND P0, PT, R2, RZ, PT ;  /* 0x000000ff0200720c */ /* 0x000fe20003f05070 */
[----:B------:R-:W-:Y:S01]  /*01b0*/  IMAD.MOV.U32 R4, RZ, RZ, 0x0 ;  /* 0x00000000ff047424 */ /* 0x000fe200078e00ff */
[----:B------:R-:W-:Y:S01]  /*01c0*/  ISETP.GE.U32.AND.EX P1, PT, R3, RZ, PT, P1 ;  /* 0x000000ff0300720c */ /* 0x000fe20003f26110 */
[----:B------:R-:W-:Y:S01]  /*01d0*/  IMAD.MOV.U32 R5, RZ, RZ, 0x3ff00000 ;  /* 0x3ff00000ff057424 */ /* 0x000fe200078e00ff */
[----:B------:R-:W-:-:S11]  /*01e0*/  ISETP.NE.AND.EX P0, PT, RZ, RZ, PT, P0 ;  /* 0x000000ffff00720c */ /* 0x000fd60003f05300 */
[----:B------:R-:W-:Y:S05]  /*01f0*/  @!P1 BRA `(.L_x_856) ;  /* 0x000003e000009947 */ /* 0x000fea0003800000 */
[----:B------:R-:W-:Y:S01]  /*0200*/  IADD3 R3, P1, R2, -c[0x0][0x188], RZ ;  /* 0x8000620002037a10 */ /* 0x000fe20007f3e0ff */
[----:B------:R-:W-:Y:S01]  /*0210*/  IMAD.MOV.U32 R22, RZ, RZ, c[0x0][0x178] ;  /* 0x00005e00ff167624 */ /* 0x000fe200078e00ff */
[----:B------:R-:W-:Y:S01]  /*0220*/  CS2R R6, SRZ ;  /* 0x0000000000067805 */ /* 0x000fe2000001ff00 */
[----:B------:R-:W-:Y:S01]  /*0230*/  IMAD.MOV.U32 R23, RZ, RZ, c[0x0][0x17c] ;  /* 0x00005f00ff177624 */ /* 0x000fe200078e00ff */
[----:B------:R-:W-:Y:S01]  /*0240*/  UMOV UR4, URZ ;  /* 0x0000003f00047c82 */ /* 0x000fe20008000000 */
[----:B------:R-:W-:Y:S01]  /*0250*/  IMAD.MOV.U32 R20, RZ, RZ, c[0x0][0x180] ;  /* 0x00006000ff147624 */ /* 0x000fe200078e00ff */
[----:B------:R-:W-:Y:S01]  /*0260*/  UMOV UR5, URZ ;  /* 0x0000003f00057c82 */ /* 0x000fe20008000000 */
[----:B------:R-:W-:Y:S02]  /*0270*/  IMAD.MOV.U32 R21, RZ, RZ, c[0x0][0x184] ;  /* 0x00006100ff157624 */ /* 0x000fe400078e00ff */
[----:B------:R-:W-:Y:S02]  /*0280*/  IMAD.MOV.U32 R4, RZ, RZ, 0x0 ;  /* 0x00000000ff047424 */ /* 0x000fe400078e00ff */
[----:B------:R-:W-:-:S02]  /*0290*/  IMAD.MOV.U32 R5, RZ, RZ, 0x3ff00000 ;  /* 0x3ff00000ff057424 */ /* 0x000fc400078e00ff */
[----:B------:R-:W-:Y:S02]  /*02a0*/  IMAD.X R24, RZ, RZ, ~c[0x0][0x18c], P1 ;  /* 0x80006300ff187624 */ /* 0x000fe400008e06ff */
.L_x_857:
[----:B------:R-:W2:Y:S04]  /*02b0*/  LDG.E.64 R8, [R20.64] ;  /* 0x0000000c14087981 */ /* 0x000ea8000c1e1b00 */
[----:B------:R-:W3:Y:S04]  /*02c0*/  LDG.E.64 R18, [R20.64+0x10] ;  /* 0x0000100c14127981 */ /* 0x000ee8000c1e1b00 */
[----:B------:R-:W4:Y:S01]  /*02d0*/  LDG.E.64 R16, [R20.64+0x18] ;  /* 0x0000180c14107981 */ /* 0x000f22000c1e1b00 */
[----:B--2--5:R-:W-:-:S04]  /*02e0*/  ISETP.NE.U32.AND P2, PT, R26, R8, PT ;  /* 0x000000081a00720c */ /* 0x024fc80003f45070 */
[----:B------:R-:W-:Y:S02]  /*02f0*/  ISETP.NE.AND.EX P2, PT, R27, R9, PT, P2 ;  /* 0x000000091b00720c */ /* 0x000fe40003f45320 */
[----:B------:R-:W2:Y:S11]  /*0300*/  LDG.E.64 R8, [R20.64+0x8] ;  /* 0x0000080c14087981 */ /* 0x000eb6000c1e1b00 */
[----:B------:R-:W3:Y:S01]  /*0310*/  @!P2 LDG.E.128 R12, [R22.64] ;  /* 0x0000000c160ca981 */ /* 0x000ee2000c1e1d00 */
[----:B--2---:R-:W-:-:S04]  /*0320*/  ISETP.NE.U32.AND P1, PT, R26, R8, PT ;  /* 0x000000081a00720c */ /* 0x004fc80003f25070 */
[----:B------:R-:W-:Y:S01]  /*0330*/  ISETP.NE.AND.EX P1, PT, R27, R9, PT, P1 ;  /* 0x000000091b00720c */ /* 0x000fe20003f25310 */
[----:B---3--:R-:W0:-:S04]  /*0340*/  @!P2 DMUL R8, R6, R12 ;  /* 0x0000000c0608a228 */ /* 0x008e080000000000 */
[----:B------:R-:W1:-:S04]  /*0350*/  @!P2 DMUL R28, R6, R14 ;  /* 0x0000000e061ca228 */ /* 0x000e480000000000 */
[----:B0-----:R0:W-:-:S04]  /*0360*/  @!P2 DFMA R6, R4, R14, R8 ;  /* 0x0000000e0406a22b */ /* 0x0011c80000000008 */
[----:B0-----:R-:W2:Y:S01]  /*0370*/  @!P1 LDG.E.128 R8, [R22.64+0x10] ;  /* 0x0000100c16089981 */ /* 0x001ea2000c1e1d00 */
[----:B------:R-:W-:Y:S01]  /*0380*/  ISETP.NE.U32.AND P3, PT, R26, R18, PT ;  /* 0x000000121a00720c */ /* 0x000fe20003f65070 */
[----:B-1----:R-:W0:-:S03]  /*0390*/  @!P2 DFMA R28, R4, R12, -R28 ;  /* 0x0000000c041ca22b */ /* 0x002e06000000081c */
[----:B------:R-:W-:-:S07]  /*03a0*/  ISETP.NE.AND.EX P3, PT, R27, R19, PT, P3 ;  /* 0x000000131b00720c */ /* 0x000fce0003f65330 */
[----:B0-----:R-:W-:Y:S02]  /*03b0*/  @!P2 IMAD.MOV.U32 R4, RZ, RZ, R28 ;  /* 0x000000ffff04a224 */ /* 0x001fe400078e001c */
[----:B------:R-:W-:Y:S01]  /*03c0*/  @!P2 IMAD.MOV.U32 R5, RZ, RZ, R29 ;  /* 0x000000ffff05a224 */ /* 0x000fe200078e001d */
[----:B----4-:R-:W-:-:S04]  /*03d0*/  ISETP.NE.U32.AND P2, PT, R26, R16, PT ;  /* 0x000000101a00720c */ /* 0x010fc80003f45070 */
[----:B------:R-:W-:-:S13]  /*03e0*/  ISETP.NE.AND.EX P2, PT, R27, R17, PT, P2 ;  /* 0x000000111b00720c */ /* 0x000fda0003f45320 */
[----:B------:R0:W3:Y:S01]  /*03f0*/  @!P2 LDG.E.128 R16, [R22.64+0x30] ;  /* 0x0000300c1610a981 */ /* 0x0000e2000c1e1d00 */
[----:B--2---:R-:W1:-:S04]  /*0400*/  @!P1 DMUL R12, R6, R8 ;  /* 0x00000008060c9228 */ /* 0x004e480000000000 */
[----:B------:R-:W2:-:S04]  /*0410*/  @!P1 DMUL R28, R6, R10 ;  /* 0x0000000a061c9228 */ /* 0x000e880000000000 */
[C---:B-1----:R1:W-:Y:S02]  /*0420*/  @!P1 DFMA R6, R4.reuse, R10, R12 ;  /* 0x0000000a0406922b */ /* 0x0423e4000000000c */
[----:B-1----:R0:W4:Y:S02]  /*0430*/  @!P3 LDG.E.128 R12, [R22.64+0x20] ;  /* 0x0000200c160cb981 */ /* 0x002124000c1e1d00 */
[----:B--2---:R-:W1:-:S10]  /*0440*/  @!P1 DFMA R28, R4, R8, -R28 ;  /* 0x00000008041c922b */ /* 0x004e54000000081c */
[----:B-1----:R-:W-:Y:S02]  /*0450*/  @!P1 IMAD.MOV.U32 R4, RZ, RZ, R28 ;  /* 0x000000ffff049224 */ /* 0x002fe400078e001c */
[----:B------:R-:W-:Y:S01]  /*0460*/  @!P1 IMAD.MOV.U32 R5, RZ, RZ, R29 ;  /* 0x000000ffff059224 */ /* 0x000fe200078e001d */
[----:B------:R-:W-:-:S04]  /*0470*/  UIADD3 UR4, UP0, UR4, 0x4, URZ ;  /* 0x0000000404047890 */ /* 0x000fc8000ff1e03f */
[----:B------:R-:W-:Y:S01]  /*0480*/  UIADD3.X UR5, URZ, UR5, URZ, UP0, !UPT ;  /* 0x000000053f057290 */ /* 0x000fe200087fe43f */
[----:B0-----:R-:W-:-:S05]  /*0490*/  IADD3 R22, P4, R22, 0x40, RZ ;  /* 0x0000004016167810 */ /* 0x001fca0007f9e0ff */
[----:B------:R-:W-:Y:S01]  /*04a0*/  IMAD.X R23, RZ, RZ, R23, P4 ;  /* 0x000000ffff177224 */ /* 0x000fe200020e0617 */
[----:B----4-:R-:W0:-:S06]  /*04b0*/  @!P3 DMUL R8, R6, R14 ;  /* 0x0000000e0608b228 */ /* 0x010e0c0000000000 */
[----:B0-----:R-:W-:-:S04]  /*04c0*/  @!P3 DFMA R8, R4, R12, -R8 ;  /* 0x0000000c0408b22b */ /* 0x001fc80000000808 */
[----:B------:R-:W0:-:S06]  /*04d0*/  @!P3 DMUL R12, R6, R12 ;  /* 0x0000000c060cb228 */ /* 0x000e0c0000000000 */
[----:B0-----:R0:W3:Y:S02]  /*04e0*/  @!P3 DFMA R6, R4, R14, R12 ;  /* 0x0000000e0406b22b */ /* 0x0010e4000000000c */
[----:B0-----:R-:W-:Y:S02]  /*04f0*/  @!P3 IMAD.MOV.U32 R4, RZ, RZ, R8 ;  /* 0x000000ffff04b224 */ /* 0x001fe400078e0008 */
[----:B------:R-:W-:Y:S01]  /*0500*/  @!P3 IMAD.MOV.U32 R5, RZ, RZ, R9 ;  /* 0x000000ffff05b224 */ /* 0x000fe200078e0009 */
[----:B------:R-:W-:-:S04]  /*0510*/  IADD3 R10, P3, R3, UR4, RZ ;  /* 0x00000004030a7c10 */ /* 0x000fc8000ff7e0ff */
[----:B------:R-:W-:Y:S02]  /*0520*/  ISETP.NE.U32.AND P1, PT, R10, RZ, PT ;  /* 0x000000ff0a00720c */ /* 0x000fe40003f25070 */
[----:B------:R-:W-:Y:S01]  /*0530*/  IADD3.X R10, R24, UR5, RZ, P3, !PT ;  /* 0x00000005180a7c10 */ /* 0x000fe20009ffe4ff */
[----:B---3--:R-:W0:-:S03]  /*0540*/  @!P2 DMUL R8, R6, R18 ;  /* 0x000000120608a228 */ /* 0x008e060000000000 */
[----:B------:R-:W-:-:S03]  /*0550*/  ISETP.NE.AND.EX P1, PT, R10, RZ, PT, P1 ;  /* 0x000000ff0a00720c */ /* 0x000fc60003f25310 */
[----:B0-----:R-:W-:Y:S01]  /*0560*/  @!P2 DFMA R8, R4, R16, -R8 ;  /* 0x000000100408a22b */ /* 0x001fe20000000808 */
[----:B------:R-:W-:-:S03]  /*0570*/  IADD3 R20, P3, R20, 0x20, RZ ;  /* 0x0000002014147810 */ /* 0x000fc60007f7e0ff */
[----:B------:R-:W0:Y:S02]  /*0580*/  @!P2 DMUL R16, R6, R16 ;  /* 0x000000100610a228 */ /* 0x000e240000000000 */
[----:B------:R-:W-:-:S04]  /*0590*/  IMAD.X R21, RZ, RZ, R21, P3 ;  /* 0x000000ffff157224 */ /* 0x000fc800018e0615 */
[----:B0-----:R0:W1:Y:S02]  /*05a0*/  @!P2 DFMA R6, R4, R18, R16 ;  /* 0x000000120406a22b */ /* 0x0010640000000010 */
[----:B0-----:R-:W-:Y:S02]  /*05b0*/  @!P2 IMAD.MOV.U32 R4, RZ, RZ, R8 ;  /* 0x000000ffff04a224 */ /* 0x001fe400078e0008 */
[----:B------:R-:W-:Y:S01]  /*05c0*/  @!P2 IMAD.MOV.U32 R5, RZ, RZ, R9 ;  /* 0x000000ffff05a224 */ /* 0x000fe200078e0009 */
[----:B-1----:R-:W-:Y:S05]  /*05d0*/  @P1 BRA `(.L_x_857) ;  /* 0xfffffcd000001947 */ /* 0x002fea000383ffff */
.L_x_856:
[----:B------:R-:W-:Y:S05]  /*05e0*/  @!P0 BRA `(.L_x_855) ;  /* 0x000001f000008947 */ /* 0x000fea0003800000 */
[----:B------:R-:W-:Y:S01]  /*05f0*/  IADD3 R14, P0, RZ, -R2, RZ ;  /* 0x80000002ff0e7210 */ /* 0x000fe20007f1e0ff */
[----:B------:R-:W-:Y:S02]  /*0600*/  ULDC.64 UR8, c[0x0][0x178] ;  /* 0x00005e0000087ab9 */ /* 0x000fe40000000a00 */
[----:B------:R-:W-:Y:S02]  /*0610*/  ULDC.64 UR10, c[0x0][0x180] ;  /* 0x00006000000a7ab9 */ /* 0x000fe40000000a00 */
[----:B------:R-:W-:Y:S01]  /*0620*/  ULEA UR7, UP0, UR4, UR8, 0x4 ;  /* 0x0000000804077291 */ /* 0x000fe2000f80203f */
[----:B------:R-:W-:Y:S01]  /*0630*/  IMAD.X R15, RZ, RZ, -0x1, P0 ;  /* 0xffffffffff0f7424 */ /* 0x000fe200000e06ff */
[----:B------:R-:W-:-:S02]  /*0640*/  ULEA UR6, UP1, UR4, UR10, 0x3 ;  /* 0x0000000a04067291 */ /* 0x000fc4000f82183f */
[----:B------:R-:W-:Y:S02]  /*0650*/  ULEA.HI.X UR8, UR4, UR9, UR5, 0x4, UP0 ;  /* 0x0000000904087291 */ /* 0x000fe400080f2405 */
[----:B------:R-:W-:-:S04]  /*0660*/  ULEA.HI.X UR4, UR4, UR11, UR5, 0x3, UP1 ;  /* 0x0000000b04047291 */ /* 0x000fc800088f1c05 */
.L_x_858:
[----:B------:R-:W-:Y:S02]  /*0670*/  IMAD.U32 R12, RZ, RZ, UR6 ;  /* 0x00000006ff0c7e24 */ /* 0x000fe4000f8e00ff */
[----:B------:R-:W-:-:S05]  /*0680*/  IMAD.U32 R13, RZ, RZ, UR4 ;  /* 0x00000004ff0d7e24 */ /* 0x000fca000f8e00ff */
[----:B------:R-:W2:Y:S01]  /*0690*/  LDG.E.64 R2, [R12.64] ;  /* 0x0000000c0c027981 */ /* 0x000ea2000c1e1b00 */
[----:B------:R-:W-:Y:S02]  /*06a0*/  IMAD.U32 R10, RZ, RZ, UR7 ;  /* 0x00000007ff0a7e24 */ /* 0x000fe4000f8e00ff */
[----:B------:R-:W-:Y:S01]  /*06b0*/  IMAD.U32 R11, RZ, RZ, UR8 ;  /* 0x00000008ff0b7e24 */ /* 0x000fe2000f8e00ff */
[----:B--2--5:R-:W-:-:S04]  /*06c0*/  ISETP.NE.U32.AND P0, PT, R26, R2, PT ;  /* 0x000000021a00720c */ /* 0x024fc80003f05070 */
[----:B------:R-:W-:-:S13]  /*06d0*/  ISETP.NE.AND.EX P0, PT, R27, R3, PT, P0 ;  /* 0x000000031b00720c */ /* 0x000fda0003f05300 */
[----:B------:R-:W2:Y:S01]  /*06e0*/  @!P0 LDG.E.128 R8, [R10.64] ;  /* 0x0000000c0a088981 */ /* 0x000ea2000c1e1d00 */
        /* <DEDUP_REMOVED lines=8> */
[----:B--2---:R-:W0:-:S06]  /*0770*/  @!P0 DMUL R2, R6, R10 ;  /* 0x0000000a06028228 */ /* 0x004e0c0000000000 */
[----:B0-----:R-:W-:-:S04]  /*0780*/  @!P0 DFMA R2, R4, R8, -R2 ;  /* 0x000000080402822b */ /* 0x001fc80000000802 */
[----:B------:R-:W0:-:S06]  /*0790*/  @!P0 DMUL R8, R6, R8 ;  /* 0x0000000806088228 */ /* 0x000e0c0000000000 */
[----:B0-----:R0:W1:Y:S02]  /*07a0*/  @!P0 DFMA R6, R4, R10, R8 ;  /* 0x0000000a0406822b */ /* 0x0010640000000008 */
[----:B0-----:R-:W-:Y:S02]  /*07b0*/  @!P0 IMAD.MOV.U32 R4, RZ, RZ, R2 ;  /* 0x000000ffff048224 */ /* 0x001fe400078e0002 */
[----:B------:R-:W-:Y:S01]  /*07c0*/  @!P0 IMAD.MOV.U32 R5, RZ, RZ, R3 ;  /* 0x000000ffff058224 */ /* 0x000fe200078e0003 */
[----:B-1----:R-:W-:Y:S05]  /*07d0*/  @P1 BRA `(.L_x_858) ;  /* 0xfffffe9000001947 */ /* 0x002fea000383ffff */
.L_x_855:
[----:B------:R-:W-:-:S04]  /*07e0*/  LEA R2, P0, R0, c[0x0][0x160], 0x4 ;  /* 0x0000580000027a11 */ /* 0x000fc800078020ff */
[----:B------:R-:W-:-:S05]  /*07f0*/  LEA.HI.X R3, R0, c[0x0][0x164], RZ, 0x4, P0 ;  /* 0x0000590000037a11 */ /* 0x000fca00000f24ff */
[----:B------:R-:W-:Y:S01]  /*0800*/  STG.E.128 [R2.64], R4 ;  /* 0x0000000402007986 */ /* 0x000fe2000c101d0c */
[----:B------:R-:W-:Y:S05]  /*0810*/  EXIT ;  /* 0x000000000000794d */ /* 0x000fea0003800000 */
.L_x_859:
        /* <DEDUP_REMOVED lines=14> */
.L_x_8702:


//--------------------- .text._ZN2at6native55_GLOBAL__N__0955718d_22_SparseCsrTensorMath_cu_868dd54534reduce_sparse_csr_dim0_cuda_kernelIN3c107complexIdEEiNS1_14ReductionMulOpIS5_EES5_EEvPT2_PKT0_lPKT_SC_lT1_ --------------------------
	.section	.text._ZN2at6native55_GLOBAL__N__0955718d_22_SparseCsrTensorMath_cu_868dd54534reduce_sparse_csr_dim0_cuda_kernelIN3c107complexIdEEiNS1_14ReductionMulOpIS5_EES5_EEvPT2_PKT0_lPKT_SC_lT1_,"ax",@progbits
	.sectioninfo	@"SHI_REGISTERS=30"
	.align	128
.text._ZN2at6native55_GLOBAL__N__0955718d_22_SparseCsrTensorMath_cu_868dd54534reduce_sparse_csr_dim0_cuda_kernelIN3c107complexIdEEiNS1_14ReductionMulOpIS5_EES5_EEvPT2_PKT0_lPKT_SC_lT1_:
        .type           _ZN2at6native55_GLOBAL__N__0955718d_22_SparseCsrTensorMath_cu_868dd54534reduce_sparse_csr_dim0_cuda_kernelIN3c107complexIdEEiNS1_14ReductionMulOpIS5_EES5_EEvPT2_PKT0_lPKT_SC_lT1_,@function
        .size           _ZN2at6native55_GLOBAL__N__0955718d_22_SparseCsrTensorMath_cu_868dd54534reduce_sparse_csr_dim0_cuda_kernelIN3c107complexIdEEiNS1_14ReductionMulOpIS5_EES5_EEvPT2_PKT0_lPKT_SC_lT1_,(.L_x_8703 - _ZN2at6native55_GLOBAL__N__0955718d_22_SparseCsrTensorMath_cu_868dd54534reduce_sparse_csr_dim0_cuda_kernelIN3c107complexIdEEiNS1_14ReductionMulOpIS5_EES5_EEvPT2_PKT0_lPKT_SC_lT1_)
        .other          _ZN2at6native55_GLOBAL__N__0955718d_22_SparseCsrTensorMath_cu_868dd54534reduce_sparse_csr_dim0_cuda_kernelIN3c107complexIdEEiNS1_14ReductionMulOpIS5_EES5_EEvPT2_PKT0_lPKT_SC_lT1_,@"STO_CUDA_ENTRY STV_DEFAULT"
_ZN2at6native55_GLOBAL__N__0955718d_22_SparseCsrTensorMath_cu_868dd54534reduce_sparse_csr_dim0_cuda_kernelIN3c107complexIdEEiNS1_14ReductionMulOpIS5_EES5_EEvPT2_PKT0_lPKT_SC_lT1_:
        /* <DEDUP_REMOVED lines=8> */
[C---:B------:R-:W-:Y:S01]  /*0080*/  LEA R8, P1, R0.reuse, c[0x0][0x168], 0x2 ;  /* 0x00005a0000087a11 */ /* 0x040fe200078210ff */
        /* <DEDUP_REMOVED lines=23> */
[----:B0-----:R-:W-:Y:S01]  /*0200*/  IADD3 R24, P1, R3, -c[0x0][0x188], RZ ;  /* 0x8000620003187a10 */ /* 0x001fe20007f3e0ff */
        /* <DEDUP_REMOVED lines=10> */
.L_x_862:
[----:B------:R-:W2:Y:S04]  /*02b0*/  LDG.E R9, [R20.64] ;  /* 0x0000000c14097981 */ /* 0x000ea8000c1e1900 */
[----:B------:R-:W3:Y:S04]  /*02c0*/  LDG.E R11, [R20.64+0x4] ;  /* 0x0000040c140b7981 */ /* 0x000ee8000c1e1900 */
[----:B------:R-:W4:Y:S04]  /*02d0*/  LDG.E R17, [R20.64+0x8] ;  /* 0x0000080c14117981 */ /* 0x000f28000c1e1900 */
[----:B------:R-:W4:Y:S01]  /*02e0*/  LDG.E R19, [R20.64+0xc] ;  /* 0x00000c0c14137981 */ /* 0x000f22000c1e1900 */
[----:B--2--5:R-:W-:-:S02]  /*02f0*/  ISETP.NE.AND P1, PT, R2, R9, PT ;  /* 0x000000090200720c */ /* 0x024fc40003f25270 */
[----:B---3--:R-:W-:-:S11]  /*0300*/  ISETP.NE.AND P3, PT, R2, R11, PT ;  /* 0x0000000b0200720c */ /* 0x008fd60003f65270 */
[----:B------:R-:W2:Y:S04]  /*0310*/  @!P1 LDG.E.128 R12, [R22.64] ;  /* 0x0000000c160c9981 */ /* 0x000ea8000c1e1d00 */
[----:B------:R-:W3:Y:S01]  /*0320*/  @!P3 LDG.E.128 R8, [R22.64+0x10] ;  /* 0x0000100c1608b981 */ /* 0x000ee2000c1e1d00 */
[C---:B----4-:R-:W-:Y:S02]  /*0330*/  ISETP.NE.AND P4, PT, R2.reuse, R17, PT ;  /* 0x000000110200720c */ /* 0x050fe40003f85270 */
[----:B------:R-:W-:Y:S01]  /*0340*/  ISETP.NE.AND P2, PT, R2, R19, PT ;  /* 0x000000130200720c */ /* 0x000fe20003f45270 */
[----:B--2---:R-:W0:-:S04]  /*0350*/  @!P1 DMUL R16, R6, R12 ;  /* 0x0000000c06109228 */ /* 0x004e080000000000 */
[----:B------:R-:W1:-:S04]  /*0360*/  @!P1 DMUL R26, R6, R14 ;  /* 0x0000000e061a9228 */ /* 0x000e480000000000 */
[----:B0-----:R-:W3:-:S04]  /*0370*/  @!P1 DFMA R6, R4, R14, R16 ;  /* 0x0000000e0406922b */ /* 0x001ec80000000010 */
[----:B-1----:R0:W1:Y:S02]  /*0380*/  @!P1 DFMA R26, R4, R12, -R26 ;  /* 0x0000000c041a922b */ /* 0x002064000000081a */
[----:B0-----:R-:W2:Y:S02]  /*0390*/  @!P4 LDG.E.128 R12, [R22.64+0x20] ;  /* 0x0000200c160cc981 */ /* 0x001ea4000c1e1d00 */
[----:B---3--:R-:W0:-:S06]  /*03a0*/  @!P3 DMUL R16, R6, R8 ;  /* 0x000000080610b228 */ /* 0x008e0c0000000000 */
[----:B-1----:R-:W-:Y:S02]  /*03b0*/  @!P1 IMAD.MOV.U32 R4, RZ, RZ, R26 ;  /* 0x000000ffff049224 */ /* 0x002fe400078e001a */
[----:B------:R-:W-:Y:S01]  /*03c0*/  @!P1 IMAD.MOV.U32 R5, RZ, RZ, R27 ;  /* 0x000000ffff059224 */ /* 0x000fe200078e001b */
[----:B------:R-:W1:-:S05]  /*03d0*/  @!P3 DMUL R26, R6, R10 ;  /* 0x0000000a061ab228 */ /* 0x000e4a0000000000 */
[C---:B0-----:R0:W-:Y:S02]  /*03e0*/  @!P3 DFMA R6, R4.reuse, R10, R16 ;  /* 0x0000000a0406b22b */ /* 0x0411e40000000010 */
[----:B0-----:R-:W3:Y:S02]  /*03f0*/  @!P2 LDG.E.128 R16, [R22.64+0x30] ;  /* 0x0000300c1610a981 */ /* 0x001ee4000c1e1d00 */
[----:B-1----:R-:W0:-:S10]  /*0400*/  @!P3 DFMA R26, R4, R8, -R26 ;  /* 0x00000008041ab22b */ /* 0x002e14000000081a */
[----:B0-----:R-:W-:Y:S01]  /*0410*/  @!P3 MOV R4, R26 ;  /* 0x0000001a0004b202 */ /* 0x001fe20000000f00 */
[----:B------:R-:W-:Y:S01]  /*0420*/  @!P3 IMAD.MOV.U32 R5, RZ, RZ, R27 ;  /* 0x000000ffff05b224 */ /* 0x000fe200078e001b */
[----:B------:R-:W-:-:S04]  /*0430*/  UIADD3 UR4, UP0, UR4, 0x4, URZ ;  /* 0x0000000404047890 */ /* 0x000fc8000ff1e03f */
[----:B------:R-:W-:Y:S01]  /*0440*/  UIADD3.X UR5, URZ, UR5, URZ, UP0, !UPT ;  /* 0x000000053f057290 */ /* 0x000fe200087fe43f */
[----:B--2---:R-:W0:-:S06]  /*0450*/  @!P4 DMUL R10, R6, R14 ;  /* 0x0000000e060ac228 */ /* 0x004e0c0000000000 */
[----:B0-----:R-:W-:-:S04]  /*0460*/  @!P4 DFMA R10, R4, R12, -R10 ;  /* 0x0000000c040ac22b */ /* 0x001fc8000000080a */
[----:B------:R-:W0:-:S06]  /*0470*/  @!P4 DMUL R8, R6, R12 ;  /* 0x0000000c0608c228 */ /* 0x000e0c0000000000 */
[----:B0-----:R0:W3:Y:S02]  /*0480*/  @!P4 DFMA R6, R4, R14, R8 ;  /* 0x0000000e0406c22b */ /* 0x0010e40000000008 */
[----:B0-----:R-:W-:Y:S01]  /*0490*/  @!P4 IMAD.MOV.U32 R4, RZ, RZ, R10 ;  /* 0x000000ffff04c224 */ /* 0x001fe200078e000a */
[----:B------:R-:W-:-:S04]  /*04a0*/  IADD3 R10, P3, R24, UR4, RZ ;  /* 0x00000004180a7c10 */ /* 0x000fc8000ff7e0ff */
[----:B------:R-:W-:Y:S02]  /*04b0*/  ISETP.NE.U32.AND P1, PT, R10, RZ, PT ;  /* 0x000000ff0a00720c */ /* 0x000fe40003f25070 */
[----:B------:R-:W-:Y:S01]  /*04c0*/  IADD3.X R10, R25, UR5, RZ, P3, !PT ;  /* 0x00000005190a7c10 */ /* 0x000fe20009ffe4ff */
[----:B------:R-:W-:Y:S01]  /*04d0*/  @!P4 IMAD.MOV.U32 R5, RZ, RZ, R11 ;  /* 0x000000ffff05c224 */ /* 0x000fe200078e000b */
[----:B---3--:R-:W0:Y:S02]  /*04e0*/  @!P2 DMUL R8, R6, R18 ;  /* 0x000000120608a228 */ /* 0x008e240000000000 */
[----:B------:R-:W-:-:S04]  /*04f0*/  ISETP.NE.AND.EX P1, PT, R10, RZ, PT, P1 ;  /* 0x000000ff0a00720c */ /* 0x000fc80003f25310 */
[----:B0-----:R-:W-:Y:S01]  /*0500*/  @!P2 DFMA R8, R4, R16, -R8 ;  /* 0x000000100408a22b */ /* 0x001fe20000000808 */
[----:B------:R-:W-:-:S03]  /*0510*/  IADD3 R20, P3, R20, 0x10, RZ ;  /* 0x0000001014147810 */ /* 0x000fc60007f7e0ff */
[----:B------:R-:W0:Y:S01]  /*0520*/  @!P2 DMUL R16, R6, R16 ;  /* 0x000000100610a228 */ /* 0x000e220000000000 */
[----:B------:R-:W-:Y:S01]  /*0530*/  IADD3 R22, P4, R22, 0x40, RZ ;  /* 0x0000004016167810 */ /* 0x000fe20007f9e0ff */
[----:B------:R-:W-:-:S04]  /*0540*/  IMAD.X R21, RZ, RZ, R21, P3 ;  /* 0x000000ffff157224 */ /* 0x000fc800018e0615 */
[----:B0-----:R0:W1:Y:S01]  /*0550*/  @!P2 DFMA R6, R4, R18, R16 ;  /* 0x000000120406a22b */ /* 0x0010620000000010 */
[----:B------:R-:W-:Y:S02]  /*0560*/  IMAD.X R23, RZ, RZ, R23, P4 ;  /* 0x000000ffff177224 */ /* 0x000fe400020e0617 */
[----:B0-----:R-:W-:Y:S02]  /*0570*/  @!P2 IMAD.MOV.U32 R4, RZ, RZ, R8 ;  /* 0x000000ffff04a224 */ /* 0x001fe400078e0008 */
[----:B------:R-:W-:Y:S01]  /*0580*/  @!P2 IMAD.MOV.U32 R5, RZ, RZ, R9 ;  /* 0x000000ffff05a224 */ /* 0x000fe200078e0009 */
[----:B-1----:R-:W-:Y:S05]  /*0590*/  @P1 BRA `(.L_x_862) ;  /* 0xfffffd1000001947 */ /* 0x002fea000383ffff */
.L_x_861:
[----:B0-----:R-:W-:Y:S05]  /*05a0*/  @!P0 BRA `(.L_x_860) ;  /* 0x000001e000008947 */ /* 0x001fea0003800000 */
[----:B------:R-:W-:Y:S01]  /*05b0*/  IADD3 R3, P0, RZ, -R3, RZ ;  /* 0x80000003ff037210 */ /* 0x000fe20007f1e0ff */
[----:B------:R-:W-:Y:S02]  /*05c0*/  ULDC.64 UR8, c[0x0][0x178] ;  /* 0x00005e0000087ab9 */ /* 0x000fe40000000a00 */
[----:B------:R-:W-:Y:S02]  /*05d0*/  ULDC.64 UR10, c[0x0][0x180] ;  /* 0x00006000000a7ab9 */ /* 0x000fe40000000a00 */
[----:B------:R-:W-:Y:S01]  /*05e0*/  ULEA UR7, UP0, UR4, UR8, 0x4 ;  /* 0x0000000804077291 */ /* 0x000fe2000f80203f */
[----:B------:R-:W-:Y:S01]  /*05f0*/  IMAD.X R16, RZ, RZ, -0x1, P0 ;  /* 0xffffffffff107424 */ /* 0x000fe200000e06ff */
[----:B------:R-:W-:-:S02]  /*0600*/  ULEA UR6, UP1, UR4, UR10, 0x2 ;  /* 0x0000000a04067291 */ /* 0x000fc4000f82103f */
[----:B------:R-:W-:Y:S02]  /*0610*/  ULEA.HI.X UR8, UR4, UR9, UR5, 0x4, UP0 ;  /* 0x0000000904087291 */ /* 0x000fe400080f2405 */
[----:B------:R-:W-:-:S06]  /*0620*/  ULEA.HI.X UR4, UR4, UR11, UR5, 0x2, UP1 ;  /* 0x0000000b04047291 */ /* 0x000fcc00088f1405 */
.L_x_863:
[----:B------:R-:W-:Y:S01]  /*0630*/  IMAD.U32 R15, RZ, RZ, UR4 ;  /* 0x00000004ff0f7e24 */ /* 0x000fe2000f8e00ff */
[----:B------:R-:W-:-:S05]  /*0640*/  MOV R14, UR6 ;  /* 0x00000006000e7c02 */ /* 0x000fca0008000f00 */
[----:B------:R-:W2:Y:S01]  /*0650*/  LDG.E R15, [R14.64] ;  /* 0x0000000c0e0f7981 */ /* 0x000ea2000c1e1900 */
[----:B------:R-:W-:Y:S02]  /*0660*/  IMAD.U32 R10, RZ, RZ, UR7 ;  /* 0x00000007ff0a7e24 */ /* 0x000fe4000f8e00ff */
[----:B------:R-:W-:Y:S01]  /*0670*/  IMAD.U32 R11, RZ, RZ, UR8 ;  /* 0x00000008ff0b7e24 */ /* 0x000fe2000f8e00ff */
[----:B--2--5:R-:W-:-:S13]  /*0680*/  ISETP.NE.AND P1, PT, R2, R15, PT ;  /* 0x0000000f0200720c */ /* 0x024fda0003f25270 */
        /* <DEDUP_REMOVED lines=16> */
.L_x_860:
[----:B-----5:R-:W-:-:S04]  /*0790*/  LEA R2, P0, R0, c[0x0][0x160], 0x4 ;  /* 0x0000580000027a11 */ /* 0x020fc800078020ff */
[----:B------:R-:W-:-:S05]  /*07a0*/  LEA.HI.X R3, R0, c[0x0][0x164], RZ, 0x4, P0 ;  /* 0x0000590000037a11 */ /* 0x000fca00000f24ff */
[----:B------:R-:W-:Y:S01]  /*07b0*/  STG.E.128 [R2.64], R4 ;  /* 0x0000000402007986 */ /* 0x000fe2000c101d0c */
[----:B------:R-:W-:Y:S05]  /*07c0*/  EXIT ;  /* 0x000000000000794d */ /* 0x000fea0003800000 */
.L_x_864:
        /* <DEDUP_REMOVED lines=11> */
.L_x_8703:


//--------------------- .text._ZN2at6native55_GLOBAL__N__0955718d_22_SparseCsrTensorMath_cu_868dd54534reduce_sparse_csr_dim1_cuda_kernelIflNS1_14ReductionMulOpIfEEfEEvPT2_PKT_PKT0_SC_lT1_ --------------------------
	.section	.text._ZN2at6native55_GLOBAL__N__0955718d_22_SparseCsrTensorMath_cu_868dd54534reduce_sparse_csr_dim1_cuda_kernelIflNS1_14ReductionMulOpIfEEfEEvPT2_PKT_PKT0_SC_lT1_,"ax",@progbits
	.sectioninfo	@"SHI_REGISTERS=30"
	.align	128
.text._ZN2at6native55_GLOBAL__N__0955718d_22_SparseCsrTensorMath_cu_868dd54534reduce_sparse_csr_dim1_cuda_kernelIflNS1_14ReductionMulOpIfEEfEEvPT2_PKT_PKT0_SC_lT1_:
        .type           _ZN2at6native55_GLOBAL__N__0955718d_22_SparseCsrTensorMath_cu_868dd54534reduce_sparse_csr_dim1_cuda_kernelIflNS1_14ReductionMulOpIfEEfEEvPT2_PKT_PKT0_SC_lT1_,@function
        .size           _ZN2at6native55_GLOBAL__N__0955718d_22_SparseCsrTensorMath_cu_868dd54534reduce_sparse_csr_dim1_cuda_kernelIflNS1_14ReductionMulOpIfEEfEEvPT2_PKT_PKT0_SC_lT1_,(.L_x_8704 - _ZN2at6native55_GLOBAL__N__0955718d_22_SparseCsrTensorMath_cu_868dd54534reduce_sparse_csr_dim1_cuda_kernelIflNS1_14ReductionMulOpIfEEfEEvPT2_PKT_PKT0_SC_lT1_)
        .other          _ZN2at6native55_GLOBAL__N__0955718d_22_SparseCsrTensorMath_cu_868dd54534reduce_sparse_csr_dim1_cuda_kernelIflNS1_14ReductionMulOpIfEEfEEvPT2_PKT_PKT0_SC_lT1_,@"STO_CUDA_ENTRY STV_DEFAULT"
_ZN2at6native55_GLOBAL__N__0955718d_22_SparseCsrTensorMath_cu_868dd54534reduce_sparse_csr_dim1_cuda_kernelIflNS1_14ReductionMulOpIfEEfEEvPT2_PKT_PKT0_SC_lT1_:
        /* <DEDUP_REMOVED lines=25> */
[----:B------:R-:W-:Y:S02]  /*0190*/  IMAD.MOV.U32 R7, RZ, RZ, 0x3f800000 ;  /* 0x3f800000ff077424 */ /* 0x000fe400078e00ff */
[----:B------:R-:W-:Y:S01]  /*01a0*/  LOP3.LUT R10, R10, 0x3, RZ, 0xc0, !PT ;  /* 0x000000030a0a7812 */ /* 0x000fe200078ec0ff */
[----:B------:R-:W-:Y:S01]  /*01b0*/  IMAD.MOV.U32 R11, RZ, RZ, R8 ;  /* 0x000000ffff0b7224 */ /* 0x000fe200078e0008 */
[----:B------:R-:W-:Y:S02]  /*01c0*/  IADD3 R4, P2, R2, R5, RZ ;  /* 0x0000000502047210 */ /* 0x000fe40007f5e0ff */
[----:B------:R-:W-:Y:S02]  /*01d0*/  ISETP.NE.U32.AND P1, PT, R10, RZ, PT ;  /* 0x000000ff0a00720c */ /* 0x000fe40003f25070 */
[----:B------:R-:W-:-:S02]  /*01e0*/  LOP3.LUT R5, RZ, R9, RZ, 0x33, !PT ;  /* 0x00000009ff057212 */ /* 0x000fc400078e33ff */
[----:B------:R-:W-:Y:S02]  /*01f0*/  ISETP.NE.AND.EX P1, PT, RZ, RZ, PT, P1 ;  /* 0x000000ffff00720c */ /* 0x000fe40003f25310 */
[----:B------:R-:W-:Y:S01]  /*0200*/  ISETP.GE.U32.AND P0, PT, R4, 0x3, PT ;  /* 0x000000030400780c */ /* 0x000fe20003f06070 */
[----:B------:R-:W-:-:S05]  /*0210*/  IMAD.X R4, R3, 0x1, R5, P2 ;  /* 0x0000000103047824 */ /* 0x000fca00010e0605 */
[----:B------:R-:W-:-:S05]  /*0220*/  ISETP.GE.U32.AND.EX P0, PT, R4, RZ, PT, P0 ;  /* 0x000000ff0400720c */ /* 0x000fca0003f06100 */
[----:B------:R-:W-:Y:S05]  /*0230*/  @!P1 BRA `(.L_x_868) ;  /* 0x0000013000009947 */ /* 0x000fea0003800000 */
[C---:B------:R-:W-:Y:S01]  /*0240*/  LEA R12, P1, R8.reuse, c[0x0][0x168], 0x2 ;  /* 0x00005a00080c7a11 */ /* 0x040fe200078210ff */
[----:B------:R-:W-:Y:S01]  /*0250*/  IMAD.MOV.U32 R11, RZ, RZ, R8 ;  /* 0x000000ffff0b7224 */ /* 0x000fe200078e0008 */
[----:B------:R-:W-:Y:S01]  /*0260*/  IADD3 R10, P2, RZ, -R10, RZ ;  /* 0x8000000aff0a7210 */ /* 0x000fe20007f5e0ff */
[----:B------:R-:W-:Y:S01]  /*0270*/  IMAD.MOV.U32 R7, RZ, RZ, 0x3f800000 ;  /* 0x3f800000ff077424 */ /* 0x000fe200078e00ff */
[----:B------:R-:W-:-:S03]  /*0280*/  LEA.HI.X R13, R8, c[0x0][0x16c], R9, 0x2, P1 ;  /* 0x00005b00080d7a11 */ /* 0x000fc600008f1409 */
[----:B------:R-:W-:Y:S02]  /*0290*/  IMAD.X R8, RZ, RZ, -0x1, P2 ;  /* 0xffffffffff087424 */ /* 0x000fe400010e06ff */
.L_x_869:
[----:B------:R-:W-:Y:S01]  /*02a0*/  IMAD.MOV.U32 R4, RZ, RZ, R12 ;  /* 0x000000ffff047224 */ /* 0x000fe200078e000c */
[----:B------:R-:W-:-:S05]  /*02b0*/  MOV R5, R13 ;  /* 0x0000000d00057202 */ /* 0x000fca0000000f00 */
[----:B------:R-:W2:Y:S01]  /*02c0*/  LDG.E R4, [R4.64] ;  /* 0x0000000404047981 */ /* 0x000ea2000c1e1900 */
        /* <DEDUP_REMOVED lines=8> */
[----:B--2---:R-:W-:-:S12]  /*0350*/  FMUL.FTZ R7, R4, R7 ;  /* 0x0000000704077220 */ /* 0x004fd80000410000 */
[----:B------:R-:W-:Y:S05]  /*0360*/  @P1 BRA `(.L_x_869) ;  /* 0xffffff3000001947 */ /* 0x000fea000383ffff */
.L_x_868:
[----:B------:R-:W-:Y:S05]  /*0370*/  BSYNC B1 ;  /* 0x0000000000017941 */ /* 0x000fea0003800000 */
.L_x_867:
        /* <DEDUP_REMOVED lines=15> */
.L_x_872:
[----:B------:R-:W2:Y:S04]  /*0470*/  LDG.E R24, [R4.64+-0x8] ;  /* 0xfffff80404187981 */ /* 0x000ea8000c1e1900 */
[----:B------:R-:W3:Y:S04]  /*0480*/  LDG.E R25, [R4.64+-0x4] ;  /* 0xfffffc0404197981 */ /* 0x000ee8000c1e1900 */
[----:B------:R-:W4:Y:S04]  /*0490*/  LDG.E R27, [R4.64] ;  /* 0x00000004041b7981 */ /* 0x000f28000c1e1900 */
[----:B------:R-:W5:Y:S04]  /*04a0*/  LDG.E R23, [R4.64+0x4] ;  /* 0x0000040404177981 */ /* 0x000f68000c1e1900 */
[----:B------:R0:W5:Y:S04]  /*04b0*/  LDG.E R22, [R4.64+0x8] ;  /* 0x0000080404167981 */ /* 0x000168000c1e1900 */
        /* <DEDUP_REMOVED lines=9> */
[----:B------:R0:W5:Y:S01]  /*0550*/  LDG.E R13, [R4.64+0x30] ;  /* 0x00003004040d7981 */ /* 0x000162000c1e1900 */
[----:B--2---:R-:W-:-:S03]  /*0560*/  FMUL.FTZ R24, R24, R7 ;  /* 0x0000000718187220 */ /* 0x004fc60000410000 */
[----:B------:R0:W2:Y:S01]  /*0570*/  LDG.E R7, [R4.64+0x34] ;  /* 0x0000340404077981 */ /* 0x0000a2000c1e1900 */
[----:B------:R-:W-:Y:S01]  /*0580*/  IADD3 R11, P1, R11, 0x10, RZ ;  /* 0x000000100b0b7810 */ /* 0x000fe20007f3e0ff */
[----:B---3--:R-:W-:-:S04]  /*0590*/  FMUL.FTZ R24, R24, R25 ;  /* 0x0000001918187220 */ /* 0x008fc80000410000 */
[----:B----4-:R-:W-:Y:S02]  /*05a0*/  FMUL.FTZ R24, R24, R27 ;  /* 0x0000001b18187220 */ /* 0x010fe40000410000 */
[----:B------:R-:W-:Y:S01]  /*05b0*/  IMAD.X R9, RZ, RZ, R9, P1 ;  /* 0x000000ffff097224 */ /* 0x000fe200008e0609 */
[----:B------:R-:W-:Y:S01]  /*05c0*/  ISETP.GE.U32.AND P1, PT, R11, R14, PT ;  /* 0x0000000e0b00720c */ /* 0x000fe20003f26070 */
[----:B-----5:R-:W-:Y:S01]  /*05d0*/  FMUL.FTZ R23, R24, R23 ;  /* 0x0000001718177220 */ /* 0x020fe20000410000 */
[----:B0-----:R-:W-:Y:S02]  /*05e0*/  IADD3 R4, P2, R4, 0x40, RZ ;  /* 0x0000004004047810 */ /* 0x001fe40007f5e0ff */
[----:B------:R-:W-:Y:S01]  /*05f0*/  ISETP.GE.AND.EX P1, PT, R9, R12, PT, P1 ;  /* 0x0000000c0900720c */ /* 0x000fe20003f26310 */
[----:B------:R-:W-:Y:S01]  /*0600*/  FMUL.FTZ R22, R23, R22 ;  /* 0x0000001617167220 */ /* 0x000fe20000410000 */
[----:B------:R-:W-:-:S03]  /*0610*/  IADD3.X R5, RZ, R5, RZ, P2, !PT ;  /* 0x00000005ff057210 */ /* 0x000fc600017fe4ff */
[----:B------:R-:W-:-:S04]  /*0620*/  FMUL.FTZ R21, R22, R21 ;  /* 0x0000001516157220 */ /* 0x000fc80000410000 */
        /* <DEDUP_REMOVED lines=9> */
[----:B--2---:R-:W-:Y:S01]  /*06c0*/  FMUL.FTZ R7, R10, R7 ;  /* 0x000000070a077220 */ /* 0x004fe20000410000 */
[----:B------:R-:W-:Y:S05]  /*06d0*/  @!P1 BRA `(.L_x_872) ;  /* 0xfffffd9000009947 */ /* 0x000fea000383ffff */
.L_x_871:
[----:B------:R-:W-:Y:S05]  /*06e0*/  BSYNC B1 ;  /* 0x0000000000017941 */ /* 0x000fea0003800000 */
.L_x_870:
[----:B------:R-:W-:Y:S01]  /*06f0*/  IADD3 R8, P2, R2, -R11, RZ ;  /* 0x8000000b02087210 */ /* 0x000fe20007f5e0ff */
[----:B------:R-:W-:Y:S03]  /*0700*/  BSSY B1, `(.L_x_873) ;  /* 0x000001b000017945 */ /* 0x000fe60003800000 */
[----:B------:R-:W-:Y:S01]  /*0710*/  ISETP.GT.U32.AND P1, PT, R8, 0x4, PT ;  /* 0x000000040800780c */ /* 0x000fe20003f24070 */
[----:B------:R-:W-:-:S05]  /*0720*/  IMAD.X R8, R3, 0x1, ~R9, P2 ;  /* 0x0000000103087824 */ /* 0x000fca00010e0e09 */
[----:B------:R-:W-:-:S13]  /*0730*/  ISETP.GT.AND.EX P1, PT, R8, RZ, PT, P1 ;  /* 0x000000ff0800720c */ /* 0x000fda0003f24310 */
[----:B------:R-:W-:Y:S05]  /*0740*/  @!P1 BRA `(.L_x_874) ;  /* 0x0000016000009947 */ /* 0x000fea0003800000 */
[----:B------:R0:W2:Y:S04]  /*0750*/  LDG.E R8, [R4.64+-0x8] ;  /* 0xfffff80404087981 */ /* 0x0000a8000c1e1900 */
[----:B------:R0:W3:Y:S04]  /*0760*/  LDG.E R13, [R4.64+-0x4] ;  /* 0xfffffc04040d7981 */ /* 0x0000e8000c1e1900 */
[----:B------:R0:W4:Y:S04]  /*0770*/  LDG.E R15, [R4.64] ;  /* 0x00000004040f7981 */ /* 0x000128000c1e1900 */
[----:B------:R0:W5:Y:S04]  /*0780*/  LDG.E R17, [R4.64+0x4] ;  /* 0x0000040404117981 */ /* 0x000168000c1e1900 */
[----:B------:R0:W5:Y:S04]  /*0790*/  LDG.E R19, [R4.64+0x8] ;  /* 0x0000080404137981 */ /* 0x000168000c1e1900 */
[----:B------:R0:W5:Y:S04]  /*07a0*/  LDG.E R21, [R4.64+0xc] ;  /* 0x00000c0404157981 */ /* 0x000168000c1e1900 */
[----:B------:R0:W5:Y:S04]  /*07b0*/  LDG.E R23, [R4.64+0x10] ;  /* 0x0000100404177981 */ /* 0x000168000c1e1900 */
[----:B------:R0:W5:Y:S01]  /*07c0*/  LDG.E R25, [R4.64+0x14] ;  /* 0x0000140404197981 */ /* 0x000162000c1e1900 */
[----:B------:R-:W-:-:S02]  /*07d0*/  IADD3 R11, P2, R11, 0x8, RZ ;  /* 0x000000080b0b7810 */ /* 0x000fc40007f5e0ff */
[----:B------:R-:W-:Y:S02]  /*07e0*/  IADD3 R10, P1, R4, 0x20, RZ ;  /* 0x00000020040a7810 */ /* 0x000fe40007f3e0ff */
[----:B------:R-:W-:Y:S01]  /*07f0*/  PLOP3.LUT P0, PT, PT, PT, PT, 0x8, 0x0 ;  /* 0x000000000000781c */ /* 0x000fe20003f0e170 */
[----:B------:R-:W-:Y:S02]  /*0800*/  IMAD.X R9, RZ, RZ, R9, P2 ;  /* 0x000000ffff097224 */ /* 0x000fe400010e0609 */
[----:B0-----:R-:W-:Y:S02]  /*0810*/  IMAD.X R5, RZ, RZ, R5, P1 ;  /* 0x000000ffff057224 */ /* 0x001fe400008e0605 */
[----:B------:R-:W-:Y:S02]  /*0820*/  IMAD.MOV.U32 R4, RZ, RZ, R10 ;  /* 0x000000ffff047224 */ /* 0x000fe400078e000a */
[----:B--2---:R-:W-:-:S04]  /*0830*/  FMUL.FTZ R8, R7, R8 ;  /* 0x0000000807087220 */ /* 0x004fc80000410000 */
[----:B---3--:R-:W-:-:S04]  /*0840*/  FMUL.FTZ R8, R8, R13 ;  /* 0x0000000d08087220 */ /* 0x008fc80000410000 */
[----:B----4-:R-:W-:-:S04]  /*0850*/  FMUL.FTZ R8, R8, R15 ;  /* 0x0000000f08087220 */ /* 0x010fc80000410000 */
[----:B-----5:R-:W-:-:S04]  /*0860*/  FMUL.FTZ R8, R8, R17 ;  /* 0x0000001108087220 */ /* 0x020fc80000410000 */
[----:B------:R-:W-:-:S04]  /*0870*/  FMUL.FTZ R8, R8, R19 ;  /* 0x0000001308087220 */ /* 0x000fc80000410000 */
[----:B------:R-:W-:-:S04]  /*0880*/  FMUL.FTZ R8, R8, R21 ;  /* 0x0000001508087220 */ /* 0x000fc80000410000 */
[----:B------:R-:W-:-:S04]  /*0890*/  FMUL.FTZ R8, R8, R23 ;  /* 0x0000001708087220 */ /* 0x000fc80000410000 */
[----:B------:R-:W-:Y:S02]  /*08a0*/  FMUL.FTZ R7, R8, R25 ;  /* 0x0000001908077220 */ /* 0x000fe40000410000 */
.L_x_874:
[----:B------:R-:W-:Y:S05]  /*08b0*/  BSYNC B1 ;  /* 0x0000000000017941 */ /* 0x000fea0003800000 */
.L_x_873:
[----:B------:R-:W-:-:S04]  /*08c0*/  ISETP.LT.U32.AND P1, PT, R11, R2, PT ;  /* 0x000000020b00720c */ /* 0x000fc80003f21070 */
[----:B------:R-:W-:-:S13]  /*08d0*/  ISETP.LT.OR.EX P0, PT, R9, R3, P0, P1 ;  /* 0x000000030900720c */ /* 0x000fda0000701710 */
[----:B------:R-:W-:Y:S05]  /*08e0*/  @!P0 BRA `(.L_x_866) ;  /* 0x0000008000008947 */ /* 0x000fea0003800000 */
[----:B------:R-:W2:Y:S04]  /*08f0*/  LDG.E R2, [R4.64+-0x8] ;  /* 0xfffff80404027981 */ /* 0x000ea8000c1e1900 */
[----:B------:R-:W3:Y:S04]  /*0900*/  LDG.E R3, [R4.64+-0x4] ;  /* 0xfffffc0404037981 */ /* 0x000ee8000c1e1900 */
[----:B------:R-:W4:Y:S04]  /*0910*/  LDG.E R9, [R4.64] ;  /* 0x0000000404097981 */ /* 0x000f28000c1e1900 */
[----:B------:R-:W5:Y:S01]  /*0920*/  LDG.E R11, [R4.64+0x4] ;  /* 0x00000404040b7981 */ /* 0x000f62000c1e1900 */
[----:B--2---:R-:W-:-:S04]  /*0930*/  FMUL.FTZ R2, R7, R2 ;  /* 0x0000000207027220 */ /* 0x004fc80000410000 */
[----:B---3--:R-:W-:-:S04]  /*0940*/  FMUL.FTZ R2, R2, R3 ;  /* 0x0000000302027220 */ /* 0x008fc80000410000 */
[----:B----4-:R-:W-:-:S04]  /*0950*/  FMUL.FTZ R2, R2, R9 ;  /* 0x0000000902027220 */ /* 0x010fc80000410000 */
[----:B-----5:R-:W-:Y:S02]  /*0960*/  FMUL.FTZ R7, R2, R11 ;  /* 0x0000000b02077220 */ /* 0x020fe40000410000 */
.L_x_866:
[----:B------:R-:W-:Y:S05]  /*0970*/  BSYNC B0 ;  /* 0x0000000000007941 */ /* 0x000fea0003800000 */
.L_x_865:
[----:B------:R-:W-:-:S04]  /*0980*/  IADD3 R2, P0, R0, c[0x0][0x178], RZ ;  /* 0x00005e0000027a10 */ /* 0x000fc80007f1e0ff */
[----:B------:R-:W-:-:S06]  /*0990*/  IADD3.X R3, R6, c[0x0][0x17c], RZ, P0, !PT ;  /* 0x00005f0006037a10 */ /* 0x000fcc00007fe4ff */
[----:B------:R-:W2:Y:S02]  /*09a0*/  LDG.E.64 R2, [R2.64] ;  /* 0x0000000402027981 */ /* 0x000ea4000c1e1b00 */
[----:B--2---:R-:W-:-:S04]  /*09b0*/  LEA R4, P0, R2, c[0x0][0x160], 0x2 ;  /* 0x0000580002047a11 */ /* 0x004fc800078010ff */
[----:B------:R-:W-:-:S05]  /*09c0*/  LEA.HI.X R5, R2, c[0x0][0x164], R3, 0x2, P0 ;  /* 0x0000590002057a11 */ /* 0x000fca00000f1403 */
[----:B------:R-:W-:Y:S01]  /*09d0*/  STG.E [R4.64], R7 ;  /* 0x0000000704007986 */ /* 0x000fe2000c101904 */
[----:B------:R-:W-:Y:S05]  /*09e0*/  EXIT ;  /* 0x000000000000794d */ /* 0x000fea0003800000 */
.L_x_875:
        /* <DEDUP_REMOVED lines=9> */
.L_x_8704:


//--------------------- .text._ZN2at6native55_GLOBAL__N__0955718d_22_SparseCsrTensorMath_cu_868dd54534reduce_sparse_csr_dim1_cuda_kernelIfiNS1_14ReductionMulOpIfEEfEEvPT2_PKT_PKT0_SC_lT1_ --------------------------
	.section	.text._ZN2at6native55_GLOBAL__N__0955718d_22_SparseCsrTensorMath_cu_868dd54534reduce_sparse_csr_dim1_cuda_kernelIfiNS1_14ReductionMulOpIfEEfEEvPT2_PKT_PKT0_SC_lT1_,"ax",@progbits
	.sectioninfo	@"SHI_REGISTERS=31"
	.align	128
.text._ZN2at6native55_GLOBAL__N__0955718d_22_SparseCsrTensorMath_cu_868dd54534reduce_sparse_csr_dim1_cuda_kernelIfiNS1_14ReductionMulOpIfEEfEEvPT2_PKT_PKT0_SC_lT1_:
        .type           _ZN2at6native55_GLOBAL__N__0955718d_22_SparseCsrTensorMath_cu_868dd54534reduce_sparse_csr_dim1_cuda_kernelIfiNS1_14ReductionMulOpIfEEfEEvPT2_PKT_PKT0_SC_lT1_,@function
        .size           _ZN2at6native55_GLOBAL__N__0955718d_22_SparseCsrTensorMath_cu_868dd54534reduce_sparse_csr_dim1_cuda_kernelIfiNS1_14ReductionMulOpIfEEfEEvPT2_PKT_PKT0_SC_lT1_,(.L_x_8705 - _ZN2at6native55_GLOBAL__N__0955718d_22_SparseCsrTensorMath_cu_868dd54534reduce_sparse_csr_dim1_cuda_kernelIfiNS1_14ReductionMulOpIfEEfEEvPT2_PKT_PKT0_SC_lT1_)
        .other          _ZN2at6native55_GLOBAL__N__0955718d_22_SparseCsrTensorMath_cu_868dd54534reduce_sparse_csr_dim1_cuda_kernelIfiNS1_14ReductionMulOpIfEEfEEvPT2_PKT_PKT0_SC_lT1_,@"STO_CUDA_ENTRY STV_DEFAULT"
_ZN2at6native55_GLOBAL__N__0955718d_22_SparseCsrTensorMath_cu_868dd54534reduce_sparse_csr_dim1_cuda_kernelIfiNS1_14ReductionMulOpIfEEfEEvPT2_PKT_PKT0_SC_lT1_:
[----:B------:R-:W-:Y:S02]  /*0000*/  MOV R1, c[0x0][0x28] ;  /* 0x00000a0000017a02 */ /* 0x000fe40000000f00 */
        /* <DEDUP_REMOVED lines=17> */
[----:B------:R-:W-:-:S11]  /*0120*/  HFMA2.MMA R5, -RZ, RZ, 1.875, 0 ;  /* 0x3f800000ff057435 */ /* 0x000fd600000001ff */
[----:B------:R-:W-:Y:S05]  /*0130*/  @!P0 BRA `(.L_x_877) ;  /* 0x000006d000008947 */ /* 0x000fea0003800000 */
[----:B------:R-:W-:Y:S01]  /*0140*/  IMAD.IADD R2, R6, 0x1, -R7 ;  /* 0x0000000106027824 */ /* 0x000fe200078e0a07 */
[----:B------:R-:W-:Y:S01]  /*0150*/  LOP3.LUT R3, RZ, R7, RZ, 0x33, !PT ;  /* 0x00000007ff037212 */ /* 0x000fe200078e33ff */
[----:B------:R-:W-:Y:S01]  /*0160*/  BSSY B1, `(.L_x_878) ;  /* 0x0000013000017945 */ /* 0x000fe20003800000 */
[----:B------:R-:W-:Y:S02]  /*0170*/  IMAD.MOV.U32 R5, RZ, RZ, 0x3f800000 ;  /* 0x3f800000ff057424 */ /* 0x000fe400078e00ff */
[----:B------:R-:W-:Y:S02]  /*0180*/  LOP3.LUT P1, R8, R2, 0x3, RZ, 0xc0, !PT ;  /* 0x0000000302087812 */ /* 0x000fe4000782c0ff */
[----:B------:R-:W-:-:S04]  /*0190*/  IADD3 R3, R6, R3, RZ ;  /* 0x0000000306037210 */ /* 0x000fc80007ffe0ff */
[----:B------:R-:W-:-:S07]  /*01a0*/  ISETP.GE.U32.AND P0, PT, R3, 0x3, PT ;  /* 0x000000030300780c */ /* 0x000fce0003f06070 */
[----:B------:R-:W-:Y:S05]  /*01b0*/  @!P1 BRA `(.L_x_879) ;  /* 0x000000d000009947 */ /* 0x000fea0003800000 */
[----:B------:R-:W-:Y:S01]  /*01c0*/  MOV R2, 0x4 ;  /* 0x0000000400027802 */ /* 0x000fe20000000f00 */
[----:B------:R-:W-:-:S04]  /*01d0*/  HFMA2.MMA R5, -RZ, RZ, 1.875, 0 ;  /* 0x3f800000ff057435 */ /* 0x000fc800000001ff */
[----:B------:R-:W-:-:S04]  /*01e0*/  IMAD.WIDE R2, R7, R2, c[0x0][0x168] ;  /* 0x00005a0007027625 */ /* 0x000fc800078e0202 */
[----:B------:R-:W-:-:S04]  /*01f0*/  IMAD.MOV.U32 R9, RZ, RZ, R2 ;  /* 0x000000ffff097224 */ /* 0x000fc800078e0002 */
.L_x_880:
[----:B------:R-:W-:-:S06]  /*0200*/  IMAD.MOV.U32 R2, RZ, RZ, R9 ;  /* 0x000000ffff027224 */ /* 0x000fcc00078e0009 */
[----:B------:R0:W2:Y:S01]  /*0210*/  LDG.E R2, [R2.64] ;  /* 0x0000000402027981 */ /* 0x0000a2000c1e1900 */
[----:B------:R-:W-:Y:S02]  /*0220*/  IADD3 R8, R8, -0x1, RZ ;  /* 0xffffffff08087810 */ /* 0x000fe40007ffe0ff */
[----:B------:R-:W-:Y:S02]  /*0230*/  IADD3 R9, P2, R9, 0x4, RZ ;  /* 0x0000000409097810 */ /* 0x000fe40007f5e0ff */
[----:B------:R-:W-:Y:S02]  /*0240*/  ISETP.NE.AND P1, PT, R8, RZ, PT ;  /* 0x000000ff0800720c */ /* 0x000fe40003f25270 */
[----:B------:R-:W-:Y:S02]  /*0250*/  IADD3 R7, R7, 0x1, RZ ;  /* 0x0000000107077810 */ /* 0x000fe40007ffe0ff */
[----:B0-----:R-:W-:Y:S01]  /*0260*/  IADD3.X R3, RZ, R3, RZ, P2, !PT ;  /* 0x00000003ff037210 */ /* 0x001fe200017fe4ff */
[----:B--2---:R-:W-:-:S08]  /*0270*/  FMUL.FTZ R5, R2, R5 ;  /* 0x0000000502057220 */ /* 0x004fd00000410000 */
[----:B------:R-:W-:Y:S05]  /*0280*/  @P1 BRA `(.L_x_880) ;  /* 0xffffff7000001947 */ /* 0x000fea000383ffff */
.L_x_879:
[----:B------:R-:W-:Y:S05]  /*0290*/  BSYNC B1 ;  /* 0x0000000000017941 */ /* 0x000fea0003800000 */
.L_x_878:
[----:B------:R-:W-:Y:S05]  /*02a0*/  @!P0 BRA `(.L_x_877) ;  /* 0x0000056000008947 */ /* 0x000fea0003800000 */
[----:B------:R-:W-:Y:S01]  /*02b0*/  IADD3 R8, R6, -R7, RZ ;  /* 0x8000000706087210 */ /* 0x000fe20007ffe0ff */
[----:B------:R-:W-:Y:S01]  /*02c0*/  IMAD.MOV.U32 R2, RZ, RZ, 0x4 ;  /* 0x00000004ff027424 */ /* 0x000fe200078e00ff */
[----:B------:R-:W-:Y:S02]  /*02d0*/  BSSY B1, `(.L_x_881) ;  /* 0x000002e000017945 */ /* 0x000fe40003800000 */
[----:B------:R-:W-:Y:S01]  /*02e0*/  ISETP.GT.AND P1, PT, R8, 0xc, PT ;  /* 0x0000000c0800780c */ /* 0x000fe20003f24270 */
[----:B------:R-:W-:-:S05]  /*02f0*/  IMAD.WIDE R2, R7, R2, c[0x0][0x168] ;  /* 0x00005a0007027625 */ /* 0x000fca00078e0202 */
[----:B------:R-:W-:-:S04]  /*0300*/  IADD3 R2, P0, R2, 0x8, RZ ;  /* 0x0000000802027810 */ /* 0x000fc80007f1e0ff */
[----:B------:R-:W-:Y:S02]  /*0310*/  IADD3.X R3, RZ, R3, RZ, P0, !PT ;  /* 0x00000003ff037210 */ /* 0x000fe400007fe4ff */
[----:B------:R-:W-:Y:S01]  /*0320*/  PLOP3.LUT P0, PT, PT, PT, PT, 0x80, 0x0 ;  /* 0x000000000000781c */ /* 0x000fe20003f0f070 */
[----:B------:R-:W-:Y:S07]  /*0330*/  @!P1 BRA `(.L_x_882) ;  /* 0x0000027000009947 */ /* 0x000fee0003800000 */
[----:B------:R-:W-:Y:S02]  /*0340*/  PLOP3.LUT P0, PT, PT, PT, PT, 0x8, 0x0 ;  /* 0x000000000000781c */ /* 0x000fe40003f0e170 */
[----:B------:R-:W-:-:S03]  /*0350*/  IADD3 R10, R6, -0xc, RZ ;  /* 0xfffffff4060a7810 */ /* 0x000fc60007ffe0ff */
.L_x_883:
[----:B------:R0:W2:Y:S04]  /*0360*/  LDG.E R20, [R2.64+-0x8] ;  /* 0xfffff80402147981 */ /* 0x0000a8000c1e1900 */
[----:B------:R0:W3:Y:S04]  /*0370*/  LDG.E R19, [R2.64+-0x4] ;  /* 0xfffffc0402137981 */ /* 0x0000e8000c1e1900 */
[----:B------:R0:W4:Y:S04]  /*0380*/  LDG.E R22, [R2.64] ;  /* 0x0000000402167981 */ /* 0x000128000c1e1900 */
        /* <DEDUP_REMOVED lines=13> */
[----:B------:R-:W-:-:S04]  /*0460*/  IADD3 R7, R7, 0x10, RZ ;  /* 0x0000001007077810 */ /* 0x000fc80007ffe0ff */
[----:B------:R-:W-:Y:S02]  /*0470*/  ISETP.GE.AND P1, PT, R7, R10, PT ;  /* 0x0000000a0700720c */ /* 0x000fe40003f26270 */
[----:B0-----:R-:W-:-:S05]  /*0480*/  IADD3 R2, P2, R2, 0x40, RZ ;  /* 0x0000004002027810 */ /* 0x001fca0007f5e0ff */
[----:B------:R-:W-:Y:S02]  /*0490*/  IMAD.X R3, RZ, RZ, R3, P2 ;  /* 0x000000ffff037224 */ /* 0x000fe400010e0603 */
[----:B--2---:R-:W-:-:S04]  /*04a0*/  FMUL.FTZ R20, R20, R5 ;  /* 0x0000000514147220 */ /* 0x004fc80000410000 */
[----:B---3--:R-:W-:-:S04]  /*04b0*/  FMUL.FTZ R19, R20, R19 ;  /* 0x0000001314137220 */ /* 0x008fc80000410000 */
[----:B----4-:R-:W-:-:S04]  /*04c0*/  FMUL.FTZ R19, R19, R22 ;  /* 0x0000001613137220 */ /* 0x010fc80000410000 */
[----:B-----5:R-:W-:-:S04]  /*04d0*/  FMUL.FTZ R19, R19, R24 ;  /* 0x0000001813137220 */ /* 0x020fc80000410000 */
        /* <DEDUP_REMOVED lines=11> */
[----:B------:R-:W-:Y:S01]  /*0590*/  FMUL.FTZ R5, R11, R8 ;  /* 0x000000080b057220 */ /* 0x000fe20000410000 */
[----:B------:R-:W-:Y:S05]  /*05a0*/  @!P1 BRA `(.L_x_883) ;  /* 0xfffffdb000009947 */ /* 0x000fea000383ffff */
.L_x_882:
[----:B------:R-:W-:Y:S05]  /*05b0*/  BSYNC B1 ;  /* 0x0000000000017941 */ /* 0x000fea0003800000 */
.L_x_881:
[----:B------:R-:W-:Y:S01]  /*05c0*/  IADD3 R8, R6, -R7, RZ ;  /* 0x8000000706087210 */ /* 0x000fe20007ffe0ff */
[----:B------:R-:W-:Y:S03]  /*05d0*/  BSSY B1, `(.L_x_884) ;  /* 0x0000019000017945 */ /* 0x000fe60003800000 */
[----:B------:R-:W-:-:S13]  /*05e0*/  ISETP.GT.AND P1, PT, R8, 0x4, PT ;  /* 0x000000040800780c */ /* 0x000fda0003f24270 */
[----:B------:R-:W-:Y:S05]  /*05f0*/  @!P1 BRA `(.L_x_885) ;  /* 0x0000016000009947 */ /* 0x000fea0003800000 */
[----:B------:R-:W2:Y:S04]  /*0600*/  LDG.E R8, [R2.64+-0x8] ;  /* 0xfffff80402087981 */ /* 0x000ea8000c1e1900 */
[----:B------:R-:W3:Y:S04]  /*0610*/  LDG.E R9, [R2.64+-0x4] ;  /* 0xfffffc0402097981 */ /* 0x000ee8000c1e1900 */
[----:B------:R-:W4:Y:S04]  /*0620*/  LDG.E R11, [R2.64] ;  /* 0x00000004020b7981 */ /* 0x000f28000c1e1900 */
[----:B------:R0:W5:Y:S04]  /*0630*/  LDG.E R13, [R2.64+0x4] ;  /* 0x00000404020d7981 */ /* 0x000168000c1e1900 */
[----:B------:R0:W5:Y:S04]  /*0640*/  LDG.E R15, [R2.64+0x8] ;  /* 0x00000804020f7981 */ /* 0x000168000c1e1900 */
[----:B------:R0:W5:Y:S04]  /*0650*/  LDG.E R17, [R2.64+0xc] ;  /* 0x00000c0402117981 */ /* 0x000168000c1e1900 */
[----:B------:R0:W5:Y:S04]  /*0660*/  LDG.E R19, [R2.64+0x10] ;  /* 0x0000100402137981 */ /* 0x000168000c1e1900 */
[----:B------:R0:W5:Y:S01]  /*0670*/  LDG.E R21, [R2.64+0x14] ;  /* 0x0000140402157981 */ /* 0x000162000c1e1900 */
[----:B------:R-:W-:-:S02]  /*0680*/  PLOP3.LUT P0, PT, PT, PT, PT, 0x8, 0x0 ;  /* 0x000000000000781c */ /* 0x000fc40003f0e170 */
[----:B------:R-:W-:Y:S01]  /*0690*/  IADD3 R7, R7, 0x8, RZ ;  /* 0x0000000807077810 */ /* 0x000fe20007ffe0ff */
[----:B--2---:R-:W-:-:S04]  /*06a0*/  FMUL.FTZ R8, R5, R8 ;  /* 0x0000000805087220 */ /* 0x004fc80000410000 */
[----:B---3--:R-:W-:Y:S01]  /*06b0*/  FMUL.FTZ R8, R8, R9 ;  /* 0x0000000908087220 */ /* 0x008fe20000410000 */
[----:B------:R-:W-:-:S03]  /*06c0*/  IADD3 R9, P1, R2, 0x20, RZ ;  /* 0x0000002002097810 */ /* 0x000fc60007f3e0ff */
[----:B----4-:R-:W-:Y:S01]  /*06d0*/  FMUL.FTZ R8, R8, R11 ;  /* 0x0000000b08087220 */ /* 0x010fe20000410000 */
[----:B------:R-:W-:Y:S01]  /*06e0*/  IADD3.X R10, RZ, R3, RZ, P1, !PT ;  /* 0x00000003ff0a7210 */ /* 0x000fe20000ffe4ff */
[----:B0-----:R-:W-:Y:S02]  /*06f0*/  IMAD.MOV.U32 R2, RZ, RZ, R9 ;  /* 0x000000ffff027224 */ /* 0x001fe400078e0009 */
[----:B-----5:R-:W-:Y:S01]  /*0700*/  FMUL.FTZ R8, R8, R13 ;  /* 0x0000000d08087220 */ /* 0x020fe20000410000 */
[----:B------:R-:W-:-:S03]  /*0710*/  MOV R3, R10 ;  /* 0x0000000a00037202 */ /* 0x000fc60000000f00 */
[----:B------:R-:W-:-:S04]  /*0720*/  FMUL.FTZ R8, R8, R15 ;  /* 0x0000000f08087220 */ /* 0x000fc80000410000 */
[----:B------:R-:W-:-:S04]  /*0730*/  FMUL.FTZ R8, R8, R17 ;  /* 0x0000001108087220 */ /* 0x000fc80000410000 */
[----:B------:R-:W-:-:S04]  /*0740*/  FMUL.FTZ R8, R8, R19 ;  /* 0x0000001308087220 */ /* 0x000fc80000410000 */
[----:B------:R-:W-:Y:S02]  /*0750*/  FMUL.FTZ R5, R8, R21 ;  /* 0x0000001508057220 */ /* 0x000fe40000410000 */
.L_x_885:
[----:B------:R-:W-:Y:S05]  /*0760*/  BSYNC B1 ;  /* 0x0000000000017941 */ /* 0x000fea0003800000 */
.L_x_884:
[----:B------:R-:W-:-:S13]  /*0770*/  ISETP.LT.OR P0, PT, R7, R6, P0 ;  /* 0x000000060700720c */ /* 0x000fda0000701670 */
        /* <DEDUP_REMOVED lines=9> */
.L_x_877:
[----:B------:R-:W-:Y:S05]  /*0810*/  BSYNC B0 ;  /* 0x0000000000007941 */ /* 0x000fea0003800000 */
.L_x_876:
[----:B------:R-:W-:-:S04]  /*0820*/  IADD3 R6, P0, R4, c[0x0][0x178], RZ ;  /* 0x00005e0004067a10 */ /* 0x000fc80007f1e0ff */
[----:B------:R-:W-:-:S05]  /*0830*/  IADD3.X R7, R0, c[0x0][0x17c], RZ, P0, !PT ;  /* 0x00005f0000077a10 */ /* 0x000fca00007fe4ff */
[----:B------:R-:W2:Y:S01]  /*0840*/  LDG.E R2, [R6.64] ;  /* 0x0000000406027981 */ /* 0x000ea2000c1e1900 */
[----:B------:R-:W-:-:S10]  /*0850*/  HFMA2.MMA R3, -RZ, RZ, 0, 2.384185791015625e-07 ;  /* 0x00000004ff037435 */ /* 0x000fd400000001ff */
[----:B--2---:R-:W-:-:S05]  /*0860*/  IMAD.WIDE R2, R2, R3, c[0x0][0x160] ;  /* 0x0000580002027625 */ /* 0x004fca00078e0203 */
[----:B------:R-:W-:Y:S01]  /*0870*/  STG.E [R2.64], R5 ;  /* 0x0000000502007986 */ /* 0x000fe2000c101904 */
[----:B------:R-:W-:Y:S05]  /*0880*/  EXIT ;  /* 0x000000000000794d */ /* 0x000fea0003800000 */
.L_x_886:
        /* <DEDUP_REMOVED lines=15> */
.L_x_8705:


//--------------------- .text._ZN2at6native55_GLOBAL__N__0955718d_22_SparseCsrTensorMath_cu_868dd54534reduce_sparse_csr_dim0_cuda_kernelIflNS1_14ReductionMulOpIfEEfEEvPT2_PKT0_lPKT_S9_lT1_ --------------------------
	.section	.text._ZN2at6native55_GLOBAL__N__0955718d_22_SparseCsrTensorMath_cu_868dd54534reduce_sparse_csr_dim0_cuda_kernelIflNS1_14ReductionMulOpIfEEfEEvPT2_PKT0_lPKT_S9_lT1_,"ax",@progbits
	.sectioninfo	@"SHI_REGISTERS=23"
	.align	128
.text._ZN2at6native55_GLOBAL__N__0955718d_22_SparseCsrTensorMath_cu_868dd54534reduce_sparse_csr_dim0_cuda_kernelIflNS1_14ReductionMulOpIfEEfEEvPT2_PKT0_lPKT_S9_lT1_:
        .type           _ZN2at6native55_GLOBAL__N__0955718d_22_SparseCsrTensorMath_cu_868dd54534reduce_sparse_csr_dim0_cuda_kernelIflNS1_14ReductionMulOpIfEEfEEvPT2_PKT0_lPKT_S9_lT1_,@function
        .size           _ZN2at6native55_GLOBAL__N__0955718d_22_SparseCsrTensorMath_cu_868dd54534reduce_sparse_csr_dim0_cuda_kernelIflNS1_14ReductionMulOpIfEEfEEvPT2_PKT0_lPKT_S9_lT1_,(.L_x_8706 - _ZN2at6native55_GLOBAL__N__0955718d_22_SparseCsrTensorMath_cu_868dd54534reduce_sparse_csr_dim0_cuda_kernelIflNS1_14ReductionMulOpIfEEfEEvPT2_PKT0_lPKT_S9_lT1_)
        .other          _ZN2at6native55_GLOBAL__N__0955718d_22_SparseCsrTensorMath_cu_868dd54534reduce_sparse_csr_dim0_cuda_kernelIflNS1_14ReductionMulOpIfEEfEEvPT2_PKT0_lPKT_S9_lT1_,@"STO_CUDA_ENTRY STV_DEFAULT"
_ZN2at6native55_GLOBAL__N__0955718d_22_SparseCsrTensorMath_cu_868dd54534reduce_sparse_csr_dim0_cuda_kernelIflNS1_14ReductionMulOpIfEEfEEvPT2_PKT0_lPKT_S9_lT1_:
        /* <DEDUP_REMOVED lines=11> */
[----:B------:R-:W-:Y:S01]  /*00b0*/  IMAD.MOV.U32 R0, RZ, RZ, 0x3f800000 ;  /* 0x3f800000ff007424 */ /* 0x000fe200078e00ff */
[----:B------:R-:W-:Y:S02]  /*00c0*/  ISETP.GE.U32.AND P0, PT, R5, 0x1, PT ;  /* 0x000000010500780c */ /* 0x000fe40003f06070 */
[----:B------:R-:W-:Y:S02]  /*00d0*/  LEA.HI.X R3, R4, c[0x0][0x16c], RZ, 0x3, P1 ;  /* 0x00005b0004037a11 */ /* 0x000fe400008f1cff */
        /* <DEDUP_REMOVED lines=8> */
[----:B------:R-:W-:Y:S02]  /*0160*/  IADD3.X R0, R6, -0x1, RZ, P0, !PT ;  /* 0xffffffff06007810 */ /* 0x000fe400007fe4ff */
[----:B------:R-:W-:Y:S02]  /*0170*/  ISETP.NE.U32.AND P0, PT, R5, RZ, PT ;  /* 0x000000ff0500720c */ /* 0x000fe40003f05070 */
[----:B------:R-:W-:Y:S01]  /*0180*/  ISETP.GE.U32.AND.EX P1, PT, R0, RZ, PT, P1 ;  /* 0x000000ff0000720c */ /* 0x000fe20003f26110 */
[----:B------:R-:W-:Y:S01]  /*0190*/  IMAD.MOV.U32 R0, RZ, RZ, 0x3f800000 ;  /* 0x3f800000ff007424 */ /* 0x000fe200078e00ff */
[----:B------:R-:W-:-:S11]  /*01a0*/  ISETP.NE.AND.EX P0, PT, RZ, RZ, PT, P0 ;  /* 0x000000ffff00720c */ /* 0x000fd60003f05300 */
[----:B------:R-:W-:Y:S05]  /*01b0*/  @!P1 BRA `(.L_x_888) ;  /* 0x000002a000009947 */ /* 0x000fea0003800000 */
[----:B------:R-:W-:Y:S01]  /*01c0*/  IADD3 R18, P1, R5, -c[0x0][0x188], RZ ;  /* 0x8000620005127a10 */ /* 0x000fe20007f3e0ff */
[----:B------:R-:W-:Y:S01]  /*01d0*/  IMAD.MOV.U32 R16, RZ, RZ, c[0x0][0x178] ;  /* 0x00005e00ff107624 */ /* 0x000fe200078e00ff */
[----:B------:R-:W-:Y:S01]  /*01e0*/  UMOV UR4, URZ ;  /* 0x0000003f00047c82 */ /* 0x000fe20008000000 */
[----:B------:R-:W-:Y:S01]  /*01f0*/  IMAD.MOV.U32 R19, RZ, RZ, c[0x0][0x17c] ;  /* 0x00005f00ff137624 */ /* 0x000fe200078e00ff */
[----:B------:R-:W-:Y:S01]  /*0200*/  UMOV UR5, URZ ;  /* 0x0000003f00057c82 */ /* 0x000fe20008000000 */
[----:B------:R-:W-:Y:S02]  /*0210*/  IMAD.MOV.U32 R0, RZ, RZ, 0x3f800000 ;  /* 0x3f800000ff007424 */ /* 0x000fe400078e00ff */
[----:B------:R-:W-:Y:S02]  /*0220*/  IMAD.MOV.U32 R6, RZ, RZ, c[0x0][0x180] ;  /* 0x00006000ff067624 */ /* 0x000fe400078e00ff */
[----:B------:R-:W-:Y:S02]  /*0230*/  IMAD.MOV.U32 R7, RZ, RZ, c[0x0][0x184] ;  /* 0x00006100ff077624 */ /* 0x000fe400078e00ff */
[----:B------:R-:W-:-:S03]  /*0240*/  IMAD.X R20, RZ, RZ, ~c[0x0][0x18c], P1 ;  /* 0x80006300ff147624 */ /* 0x000fc600008e06ff */
.L_x_889:
[----:B------:R-:W2:Y:S04]  /*0250*/  LDG.E.64 R8, [R6.64] ;  /* 0x0000000c06087981 */ /* 0x000ea8000c1e1b00 */
[----:B------:R-:W3:Y:S04]  /*0260*/  LDG.E.64 R10, [R6.64+0x8] ;  /* 0x0000080c060a7981 */ /* 0x000ee8000c1e1b00 */
[----:B------:R-:W4:Y:S04]  /*0270*/  LDG.E.64 R12, [R6.64+0x10] ;  /* 0x0000100c060c7981 */ /* 0x000f28000c1e1b00 */
[----:B------:R-:W4:Y:S01]  /*0280*/  LDG.E.64 R14, [R6.64+0x18] ;  /* 0x0000180c060e7981 */ /* 0x000f22000c1e1b00 */
[----:B--2--5:R-:W-:Y:S01]  /*0290*/  ISETP.NE.U32.AND P2, PT, R2, R8, PT ;  /* 0x000000080200720c */ /* 0x024fe20003f45070 */
[----:B------:R-:W-:-:S03]  /*02a0*/  IMAD.MOV.U32 R8, RZ, RZ, R16 ;  /* 0x000000ffff087224 */ /* 0x000fc600078e0010 */
[C---:B------:R-:W-:Y:S01]  /*02b0*/  ISETP.NE.AND.EX P2, PT, R3.reuse, R9, PT, P2 ;  /* 0x000000090300720c */ /* 0x040fe20003f45320 */
[----:B------:R-:W-:Y:S01]  /*02c0*/  IMAD.MOV.U32 R9, RZ, RZ, R19 ;  /* 0x000000ffff097224 */ /* 0x000fe200078e0013 */
[C---:B---3--:R-:W-:Y:S02]  /*02d0*/  ISETP.NE.U32.AND P1, PT, R2.reuse, R10, PT ;  /* 0x0000000a0200720c */ /* 0x048fe40003f25070 */
[C---:B----4-:R-:W-:Y:S02]  /*02e0*/  ISETP.NE.U32.AND P3, PT, R2.reuse, R12, PT ;  /* 0x0000000c0200720c */ /* 0x050fe40003f65070 */
[C---:B------:R-:W-:Y:S02]  /*02f0*/  ISETP.NE.AND.EX P1, PT, R3.reuse, R11, PT, P1 ;  /* 0x0000000b0300720c */ /* 0x040fe40003f25310 */
[----:B------:R-:W-:Y:S02]  /*0300*/  ISETP.NE.U32.AND P4, PT, R2, R14, PT ;  /* 0x0000000e0200720c */ /* 0x000fe40003f85070 */
[----:B------:R-:W-:-:S02]  /*0310*/  ISETP.NE.AND.EX P3, PT, R3, R13, PT, P3 ;  /* 0x0000000d0300720c */ /* 0x000fc40003f65330 */
[----:B------:R-:W-:Y:S01]  /*0320*/  ISETP.NE.AND.EX P4, PT, R3, R15, PT, P4 ;  /* 0x0000000f0300720c */ /* 0x000fe20003f85340 */
[----:B------:R-:W2:Y:S06]  /*0330*/  @!P2 LDG.E R11, [R8.64] ;  /* 0x0000000c080ba981 */ /* 0x000eac000c1e1900 */
[----:B------:R-:W3:Y:S04]  /*0340*/  @!P1 LDG.E R13, [R8.64+0x4] ;  /* 0x0000040c080d9981 */ /* 0x000ee8000c1e1900 */
[----:B------:R-:W4:Y:S04]  /*0350*/  @!P3 LDG.E R15, [R8.64+0x8] ;  /* 0x0000080c080fb981 */ /* 0x000f28000c1e1900 */
[----:B------:R-:W4:Y:S01]  /*0360*/  @!P4 LDG.E R17, [R8.64+0xc] ;  /* 0x00000c0c0811c981 */ /* 0x000f22000c1e1900 */
[----:B------:R-:W-:-:S04]  /*0370*/  UIADD3 UR4, UP0, UR4, 0x4, URZ ;  /* 0x0000000404047890 */ /* 0x000fc8000ff1e03f */
[----:B------:R-:W-:Y:S02]  /*0380*/  UIADD3.X UR5, URZ, UR5, URZ, UP0, !UPT ;  /* 0x000000053f057290 */ /* 0x000fe400087fe43f */
[----:B------:R-:W-:-:S04]  /*0390*/  IADD3 R10, P6, R18, UR4, RZ ;  /* 0x00000004120a7c10 */ /* 0x000fc8000ffde0ff */
[----:B------:R-:W-:Y:S02]  /*03a0*/  ISETP.NE.U32.AND P5, PT, R10, RZ, PT ;  /* 0x000000ff0a00720c */ /* 0x000fe40003fa5070 */
[----:B------:R-:W-:Y:S01]  /*03b0*/  IADD3.X R10, R20, UR5, RZ, P6, !PT ;  /* 0x00000005140a7c10 */ /* 0x000fe2000b7fe4ff */
[----:B--2---:R-:W-:-:S03]  /*03c0*/  @!P2 FMUL.FTZ R0, R0, R11 ;  /* 0x0000000b0000a220 */ /* 0x004fc60000410000 */
[----:B------:R-:W-:Y:S02]  /*03d0*/  ISETP.NE.AND.EX P2, PT, R10, RZ, PT, P5 ;  /* 0x000000ff0a00720c */ /* 0x000fe40003f45350 */
[----:B------:R-:W-:Y:S01]  /*03e0*/  IADD3 R6, P5, R6, 0x20, RZ ;  /* 0x0000002006067810 */ /* 0x000fe20007fbe0ff */
[----:B---3--:R-:W-:Y:S01]  /*03f0*/  @!P1 FMUL.FTZ R0, R0, R13 ;  /* 0x0000000d00009220 */ /* 0x008fe20000410000 */
[----:B------:R-:W-:-:S03]  /*0400*/  IADD3 R16, P1, R8, 0x10, RZ ;  /* 0x0000001008107810 */ /* 0x000fc60007f3e0ff */
[----:B------:R-:W-:Y:S02]  /*0410*/  IMAD.X R7, RZ, RZ, R7, P5 ;  /* 0x000000ffff077224 */ /* 0x000fe400028e0607 */
[----:B----4-:R-:W-:Y:S02]  /*0420*/  @!P3 FMUL.FTZ R0, R0, R15 ;  /* 0x0000000f0000b220 */ /* 0x010fe40000410000 */
[----:B------:R-:W-:Y:S02]  /*0430*/  IMAD.X R19, RZ, RZ, R9, P1 ;  /* 0x000000ffff137224 */ /* 0x000fe400008e0609 */
[----:B------:R-:W-:Y:S01]  /*0440*/  @!P4 FMUL.FTZ R0, R0, R17 ;  /* 0x000000110000c220 */ /* 0x000fe20000410000 */
[----:B------:R-:W-:Y:S05]  /*0450*/  @P2 BRA `(.L_x_889) ;  /* 0xfffffdf000002947 */ /* 0x000fea000383ffff */
.L_x_888:
[----:B------:R-:W-:Y:S05]  /*0460*/  @!P0 BRA `(.L_x_887) ;  /* 0x000001a000008947 */ /* 0x000fea0003800000 */
[----:B------:R-:W-:Y:S01]  /*0470*/  IADD3 R5, P0, RZ, -R5, RZ ;  /* 0x80000005ff057210 */ /* 0x000fe20007f1e0ff */
[----:B------:R-:W-:Y:S02]  /*0480*/  ULDC.64 UR8, c[0x0][0x178] ;  /* 0x00005e0000087ab9 */ /* 0x000fe40000000a00 */
[----:B------:R-:W-:-:S02]  /*0490*/  ULDC.64 UR10, c[0x0][0x180] ;  /* 0x00006000000a7ab9 */ /* 0x000fc40000000a00 */
[----:B------:R-:W-:Y:S01]  /*04a0*/  ULEA UR7, UP0, UR4, UR8, 0x2 ;  /* 0x0000000804077291 */ /* 0x000fe2000f80103f */
[----:B------:R-:W-:Y:S01]  /*04b0*/  IMAD.X R10, RZ, RZ, -0x1, P0 ;  /* 0xffffffffff0a7424 */ /* 0x000fe200000e06ff */
[----:B------:R-:W-:Y:S02]  /*04c0*/  ULEA UR6, UP1, UR4, UR10, 0x3 ;  /* 0x0000000a04067291 */ /* 0x000fe4000f82183f */
[----:B------:R-:W-:Y:S02]  /*04d0*/  ULEA.HI.X UR8, UR4, UR9, UR5, 0x2, UP0 ;  /* 0x0000000904087291 */ /* 0x000fe400080f1405 */
[----:B------:R-:W-:-:S04]  /*04e0*/  ULEA.HI.X UR4, UR4, UR11, UR5, 0x3, UP1 ;  /* 0x0000000b04047291 */ /* 0x000fc800088f1c05 */
.L_x_890:
[----:B------:R-:W-:Y:S02]  /*04f0*/  IMAD.U32 R6, RZ, RZ, UR6 ;  /* 0x00000006ff067e24 */ /* 0x000fe4000f8e00ff */
[----:B------:R-:W-:-:S06]  /*0500*/  IMAD.U32 R7, RZ, RZ, UR4 ;  /* 0x00000004ff077e24 */ /* 0x000fcc000f8e00ff */
[----:B------:R-:W2:Y:S01]  /*0510*/  LDG.E.64 R6, [R6.64] ;  /* 0x0000000c06067981 */ /* 0x000ea2000c1e1b00 */
[----:B------:R-:W-:Y:S02]  /*0520*/  IMAD.U32 R9, RZ, RZ, UR8 ;  /* 0x00000008ff097e24 */ /* 0x000fe4000f8e00ff */
[----:B------:R-:W-:Y:S01]  /*0530*/  IMAD.U32 R8, RZ, RZ, UR7 ;  /* 0x00000007ff087e24 */ /* 0x000fe2000f8e00ff */
[----:B------:R-:W-:Y:S02]  /*0540*/  IADD3 R5, P1, R5, 0x1, RZ ;  /* 0x0000000105057810 */ /* 0x000fe40007f3e0ff */
[----:B--2--5:R-:W-:-:S04]  /*0550*/  ISETP.NE.U32.AND P0, PT, R2, R6, PT ;  /* 0x000000060200720c */ /* 0x024fc80003f05070 */
[----:B------:R-:W-:-:S13]  /*0560*/  ISETP.NE.AND.EX P0, PT, R3, R7, PT, P0 ;  /* 0x000000070300720c */ /* 0x000fda0003f05300 */
[----:B------:R-:W2:Y:S01]  /*0570*/  @!P0 LDG.E R9, [R8.64] ;  /* 0x0000000c08098981 */ /* 0x000ea2000c1e1900 */
[----:B------:R-:W-:Y:S01]  /*0580*/  IMAD.X R10, RZ, RZ, R10, P1 ;  /* 0x000000ffff0a7224 */ /* 0x000fe200008e060a */
[----:B------:R-:W-:Y:S01]  /*0590*/  ISETP.NE.U32.AND P1, PT, R5, RZ, PT ;  /* 0x000000ff0500720c */ /* 0x000fe20003f25070 */
[----:B------:R-:W-:Y:S02]  /*05a0*/  UIADD3 UR7, UP0, UR7, 0x4, URZ ;  /* 0x0000000407077890 */ /* 0x000fe4000ff1e03f */
[----:B------:R-:W-:Y:S01]  /*05b0*/  UIADD3 UR6, UP1, UR6, 0x8, URZ ;  /* 0x0000000806067890 */ /* 0x000fe2000ff3e03f */
[----:B------:R-:W-:Y:S01]  /*05c0*/  ISETP.NE.AND.EX P1, PT, R10, RZ, PT, P1 ;  /* 0x000000ff0a00720c */ /* 0x000fe20003f25310 */
[----:B------:R-:W-:Y:S02]  /*05d0*/  UIADD3.X UR8, URZ, UR8, URZ, UP0, !UPT ;  /* 0x000000083f087290 */ /* 0x000fe400087fe43f */
[----:B------:R-:W-:Y:S01]  /*05e0*/  UIADD3.X UR4, URZ, UR4, URZ, UP1, !UPT ;  /* 0x000000043f047290 */ /* 0x000fe20008ffe43f */
[----:B--2---:R-:W-:-:S09]  /*05f0*/  @!P0 FMUL.FTZ R0, R0, R9 ;  /* 0x0000000900008220 */ /* 0x004fd20000410000 */
[----:B------:R-:W-:Y:S05]  /*0600*/  @P1 BRA `(.L_x_890) ;  /* 0xfffffee000001947 */ /* 0x000fea000383ffff */
.L_x_887:
[----:B-----5:R-:W-:-:S04]  /*0610*/  LEA R2, P0, R4, c[0x0][0x160], 0x2 ;  /* 0x0000580004027a11 */ /* 0x020fc800078010ff */
[----:B------:R-:W-:-:S05]  /*0620*/  LEA.HI.X R3, R4, c[0x0][0x164], RZ, 0x2, P0 ;  /* 0x0000590004037a11 */ /* 0x000fca00000f14ff */
[----:B------:R-:W-:Y:S01]  /*0630*/  STG.E [R2.64], R0 ;  /* 0x0000000002007986 */ /* 0x000fe2000c10190c */
[----:B------:R-:W-:Y:S05]  /*0640*/  EXIT ;  /* 0x000000000000794d */ /* 0x000fea0003800000 */
.L_x_891:
        /* <DEDUP_REMOVED lines=11> */
.L_x_8706:


//--------------------- .text._ZN2at6native55_GLOBAL__N__0955718d_22_SparseCsrTensorMath_cu_868dd54534reduce_sparse_csr_dim0_cuda_kernelIfiNS1_14ReductionMulOpIfEEfEEvPT2_PKT0_lPKT_S9_lT1_ --------------------------
	.section	.text._ZN2at6native55_GLOBAL__N__0955718d_22_SparseCsrTensorMath_cu_868dd54534reduce_sparse_csr_dim0_cuda_kernelIfiNS1_14ReductionMulOpIfEEfEEvPT2_PKT0_lPKT_S9_lT1_,"ax",@progbits
	.sectioninfo	@"SHI_REGISTERS=20"
	.align	128
.text._ZN2at6native55_GLOBAL__N__0955718d_22_SparseCsrTensorMath_cu_868dd54534reduce_sparse_csr_dim0_cuda_kernelIfiNS1_14ReductionMulOpIfEEfEEvPT2_PKT0_lPKT_S9_lT1_:
        .type           _ZN2at6native55_GLOBAL__N__0955718d_22_SparseCsrTensorMath_cu_868dd54534reduce_sparse_csr_dim0_cuda_kernelIfiNS1_14ReductionMulOpIfEEfEEvPT2_PKT0_lPKT_S9_lT1_,@function
        .size           _ZN2at6native55_GLOBAL__N__0955718d_22_SparseCsrTensorMath_cu_868dd54534reduce_sparse_csr_dim0_cuda_kernelIfiNS1_14ReductionMulOpIfEEfEEvPT2_PKT0_lPKT_S9_lT1_,(.L_x_8707 - _ZN2at6native55_GLOBAL__N__0955718d_22_SparseCsrTensorMath_cu_868dd54534reduce_sparse_csr_dim0_cuda_kernelIfiNS1_14ReductionMulOpIfEEfEEvPT2_PKT0_lPKT_S9_lT1_)
        .other          _ZN2at6native55_GLOBAL__N__0955718d_22_SparseCsrTensorMath_cu_868dd54534reduce_sparse_csr_dim0_cuda_kernelIfiNS1_14ReductionMulOpIfEEfEEvPT2_PKT0_lPKT_S9_lT1_,@"STO_CUDA_ENTRY STV_DEFAULT"
_ZN2at6native55_GLOBAL__N__0955718d_22_SparseCsrTensorMath_cu_868dd54534reduce_sparse_csr_dim0_cuda_kernelIfiNS1_14ReductionMulOpIfEEfEEvPT2_PKT0_lPKT_S9_lT1_:
        /* <DEDUP_REMOVED lines=19> */
[----:B------:R0:W5:Y:S01]  /*0130*/  LDG.E R6, [R6.64] ;  /* 0x0000000a06067981 */ /* 0x000162000c1e1900 */
        /* <DEDUP_REMOVED lines=10> */
[----:B0-----:R-:W-:Y:S01]  /*01e0*/  IADD3 R14, P1, R12, -c[0x0][0x188], RZ ;  /* 0x800062000c0e7a10 */ /* 0x001fe20007f3e0ff */
        /* <DEDUP_REMOVED lines=8> */
.L_x_894:
[----:B------:R-:W2:Y:S04]  /*0270*/  LDG.E R7, [R2.64] ;  /* 0x0000000a02077981 */ /* 0x000ea8000c1e1900 */
[----:B------:R-:W3:Y:S04]  /*0280*/  LDG.E R9, [R2.64+0x4] ;  /* 0x0000040a02097981 */ /* 0x000ee8000c1e1900 */
[----:B------:R-:W4:Y:S04]  /*0290*/  LDG.E R11, [R2.64+0x8] ;  /* 0x0000080a020b7981 */ /* 0x000f28000c1e1900 */
[----:B------:R-:W4:Y:S01]  /*02a0*/  LDG.E R13, [R2.64+0xc] ;  /* 0x00000c0a020d7981 */ /* 0x000f22000c1e1900 */
[----:B------:R-:W-:Y:S01]  /*02b0*/  IMAD.MOV.U32 R8, RZ, RZ, R10 ;  /* 0x000000ffff087224 */ /* 0x000fe200078e000a */
[----:B--2--5:R-:W-:-:S02]  /*02c0*/  ISETP.NE.AND P5, PT, R6, R7, PT ;  /* 0x000000070600720c */ /* 0x024fc40003fa5270 */
[C---:B---3--:R-:W-:Y:S01]  /*02d0*/  ISETP.NE.AND P2, PT, R6.reuse, R9, PT ;  /* 0x000000090600720c */ /* 0x048fe20003f45270 */
[----:B------:R-:W-:Y:S01]  /*02e0*/  IMAD.MOV.U32 R9, RZ, RZ, R17 ;  /* 0x000000ffff097224 */ /* 0x000fe200078e0011 */
[C---:B----4-:R-:W-:Y:S02]  /*02f0*/  ISETP.NE.AND P4, PT, R6.reuse, R11, PT ;  /* 0x0000000b0600720c */ /* 0x050fe40003f85270 */
[----:B------:R-:W-:-:S07]  /*0300*/  ISETP.NE.AND P3, PT, R6, R13, PT ;  /* 0x0000000d0600720c */ /* 0x000fce0003f65270 */
[----:B------:R-:W2:Y:S04]  /*0310*/  @!P5 LDG.E R7, [R8.64] ;  /* 0x0000000a0807d981 */ /* 0x000ea8000c1e1900 */
[----:B------:R-:W3:Y:S04]  /*0320*/  @!P2 LDG.E R11, [R8.64+0x4] ;  /* 0x0000040a080ba981 */ /* 0x000ee8000c1e1900 */
[----:B------:R-:W4:Y:S04]  /*0330*/  @!P4 LDG.E R13, [R8.64+0x8] ;  /* 0x0000080a080dc981 */ /* 0x000f28000c1e1900 */
[----:B------:R-:W4:Y:S01]  /*0340*/  @!P3 LDG.E R15, [R8.64+0xc] ;  /* 0x00000c0a080fb981 */ /* 0x000f22000c1e1900 */
[----:B------:R-:W-:-:S04]  /*0350*/  UIADD3 UR4, UP0, UR4, 0x4, URZ ;  /* 0x0000000404047890 */ /* 0x000fc8000ff1e03f */
[----:B------:R-:W-:Y:S02]  /*0360*/  UIADD3.X UR5, URZ, UR5, URZ, UP0, !UPT ;  /* 0x000000053f057290 */ /* 0x000fe400087fe43f */
[----:B------:R-:W-:-:S04]  /*0370*/  IADD3 R10, P6, R14, UR4, RZ ;  /* 0x000000040e0a7c10 */ /* 0x000fc8000ffde0ff */
[----:B------:R-:W-:Y:S02]  /*0380*/  ISETP.NE.U32.AND P1, PT, R10, RZ, PT ;  /* 0x000000ff0a00720c */ /* 0x000fe40003f25070 */
[----:B------:R-:W-:-:S04]  /*0390*/  IADD3.X R10, R16, UR5, RZ, P6, !PT ;  /* 0x00000005100a7c10 */ /* 0x000fc8000b7fe4ff */
[----:B------:R-:W-:Y:S01]  /*03a0*/  ISETP.NE.AND.EX P1, PT, R10, RZ, PT, P1 ;  /* 0x000000ff0a00720c */ /* 0x000fe20003f25310 */
[----:B--2---:R-:W-:Y:S01]  /*03b0*/  @!P5 FMUL.FTZ R0, R0, R7 ;  /* 0x000000070000d220 */ /* 0x004fe20000410000 */
[----:B------:R-:W-:-:S03]  /*03c0*/  IADD3 R2, P5, R2, 0x10, RZ ;  /* 0x0000001002027810 */ /* 0x000fc60007fbe0ff */
[----:B---3--:R-:W-:Y:S01]  /*03d0*/  @!P2 FMUL.FTZ R0, R0, R11 ;  /* 0x0000000b0000a220 */ /* 0x008fe20000410000 */
[----:B------:R-:W-:Y:S01]  /*03e0*/  IADD3 R10, P2, R8, 0x10, RZ ;  /* 0x00000010080a7810 */ /* 0x000fe20007f5e0ff */
[----:B------:R-:W-:Y:S02]  /*03f0*/  IMAD.X R3, RZ, RZ, R3, P5 ;  /* 0x000000ffff037224 */ /* 0x000fe400028e0603 */
[----:B----4-:R-:W-:Y:S02]  /*0400*/  @!P4 FMUL.FTZ R0, R0, R13 ;  /* 0x0000000d0000c220 */ /* 0x010fe40000410000 */
[----:B------:R-:W-:Y:S02]  /*0410*/  IMAD.X R17, RZ, RZ, R9, P2 ;  /* 0x000000ffff117224 */ /* 0x000fe400010e0609 */
[----:B------:R-:W-:Y:S01]  /*0420*/  @!P3 FMUL.FTZ R0, R0, R15 ;  /* 0x0000000f0000b220 */ /* 0x000fe20000410000 */
[----:B------:R-:W-:Y:S05]  /*0430*/  @P1 BRA `(.L_x_894) ;  /* 0xfffffe3000001947 */ /* 0x000fea000383ffff */
.L_x_893:
[----:B0-----:R-:W-:Y:S05]  /*0440*/  @!P0 BRA `(.L_x_892) ;  /* 0x000001b000008947 */ /* 0x001fea0003800000 */
        /* <DEDUP_REMOVED lines=9> */
[----:B------:R-:W-:-:S06]  /*04e0*/  UIADD3.X UR5, UR5, UR9, URZ, UP1, !UPT ;  /* 0x0000000905057290 */ /* 0x000fcc0008ffe43f */
.L_x_895:
[----:B------:R-:W-:Y:S02]  /*04f0*/  IMAD.U32 R3, RZ, RZ, UR5 ;  /* 0x00000005ff037e24 */ /* 0x000fe4000f8e00ff */
[----:B------:R-:W-:-:S05]  /*0500*/  IMAD.U32 R2, RZ, RZ, UR4 ;  /* 0x00000004ff027e24 */ /* 0x000fca000f8e00ff */
[----:B------:R-:W2:Y:S01]  /*0510*/  LDG.E R3, [R2.64] ;  /* 0x0000000a02037981 */ /* 0x000ea2000c1e1900 */
[----:B------:R-:W-:Y:S02]  /*0520*/  IMAD.U32 R9, RZ, RZ, UR7 ;  /* 0x00000007ff097e24 */ /* 0x000fe4000f8e00ff */
[----:B------:R-:W-:Y:S01]  /*0530*/  IMAD.U32 R8, RZ, RZ, UR6 ;  /* 0x00000006ff087e24 */ /* 0x000fe2000f8e00ff */
[----:B------:R-:W-:Y:S02]  /*0540*/  IADD3 R7, P0, R7, 0x1, RZ ;  /* 0x0000000107077810 */ /* 0x000fe40007f1e0ff */
[----:B--2--5:R-:W-:-:S13]  /*0550*/  ISETP.NE.AND P1, PT, R6, R3, PT ;  /* 0x000000030600720c */ /* 0x024fda0003f25270 */
        /* <DEDUP_REMOVED lines=10> */
.L_x_892:
[----:B------:R-:W-:-:S04]  /*0600*/  IADD3 R2, P0, R5, c[0x0][0x160], RZ ;  /* 0x0000580005027a10 */ /* 0x000fc80007f1e0ff */
[----:B------:R-:W-:-:S05]  /*0610*/  IADD3.X R3, R4, c[0x0][0x164], RZ, P0, !PT ;  /* 0x0000590004037a10 */ /* 0x000fca00007fe4ff */
[----:B------:R-:W-:Y:S01]  /*0620*/  STG.E [R2.64], R0 ;  /* 0x0000000002007986 */ /* 0x000fe2000c10190a */
[----:B------:R-:W-:Y:S05]  /*0630*/  EXIT ;  /* 0x000000000000794d */ /* 0x000fea0003800000 */
.L_x_896:
        /* <DEDUP_REMOVED lines=12> */
.L_x_8707:


//--------------------- .text._ZN2at6native55_GLOBAL__N__0955718d_22_SparseCsrTensorMath_cu_868dd54534reduce_sparse_csr_dim1_cuda_kernelIdlNS1_14ReductionMulOpIdEEdEEvPT2_PKT_PKT0_SC_lT1_ --------------------------
	.section	.text._ZN2at6native55_GLOBAL__N__0955718d_22_SparseCsrTensorMath_cu_868dd54534reduce_sparse_csr_dim1_cuda_kernelIdlNS1_14ReductionMulOpIdEEdEEvPT2_PKT_PKT0_SC_lT1_,"ax",@progbits
	.sectioninfo	@"SHI_REGISTERS=30"
	.align	128
.text._ZN2at6native55_GLOBAL__N__0955718d_22_SparseCsrTensorMath_cu_868dd54534reduce_sparse_csr_dim1_cuda_kernelIdlNS1_14ReductionMulOpIdEEdEEvPT2_PKT_PKT0_SC_lT1_:
        .type           _ZN2at6native55_GLOBAL__N__0955718d_22_SparseCsrTensorMath_cu_868dd54534reduce_sparse_csr_dim1_cuda_kernelIdlNS1_14ReductionMulOpIdEEdEEvPT2_PKT_PKT0_SC_lT1_,@function
        .size           _ZN2at6native55_GLOBAL__N__0955718d_22_SparseCsrTensorMath_cu_868dd54534reduce_sparse_csr_dim1_cuda_kernelIdlNS1_14ReductionMulOpIdEEdEEvPT2_PKT_PKT0_SC_lT1_,(.L_x_8708 - _ZN2at6native55_GLOBAL__N__0955718d_22_SparseCsrTensorMath_cu_868dd54534reduce_sparse_csr_dim1_cuda_kernelIdlNS1_14ReductionMulOpIdEEdEEvPT2_PKT_PKT0_SC_lT1_)
        .other          _ZN2at6native55_GLOBAL__N__0955718d_22_SparseCsrTensorMath_cu_868dd54534reduce_sparse_csr_dim1_cuda_kernelIdlNS1_14ReductionMulOpIdEEdEEvPT2_PKT_PKT0_SC_lT1_,@"STO_CUDA_ENTRY STV_DEFAULT"
_ZN2at6native55_GLOBAL__N__0955718d_22_SparseCsrTensorMath_cu_868dd54534reduce_sparse_csr_dim1_cuda_kernelIdlNS1_14ReductionMulOpIdEEdEEvPT2_PKT_PKT0_SC_lT1_:
        /* <DEDUP_REMOVED lines=20> */
[----:B------:R-:W-:Y:S01]  /*0140*/  ISETP.GT.AND.EX P0, PT, R9, R5, PT, P0 ;  /* 0x000000050900720c */ /* 0x000fe20003f04300 */
[----:B------:R-:W-:-:S12]  /*0150*/  IMAD.MOV.U32 R25, RZ, RZ, 0x3ff00000 ;  /* 0x3ff00000ff197424 */ /* 0x000fd800078e00ff */
[----:B------:R-:W-:Y:S05]  /*0160*/  @!P0 BRA `(.L_x_898) ;  /* 0x0000084000008947 */ /* 0x000fea0003800000 */
[--C-:B------:R-:W-:Y:S01]  /*0170*/  IMAD.IADD R6, R8, 0x1, -R4.reuse ;  /* 0x0000000108067824 */ /* 0x100fe200078e0a04 */
[----:B------:R-:W-:Y:S01]  /*0180*/  LOP3.LUT R3, RZ, R4, RZ, 0x33, !PT ;  /* 0x00000004ff037212 */ /* 0x000fe200078e33ff */
[----:B------:R-:W-:Y:S01]  /*0190*/  BSSY B1, `(.L_x_899) ;  /* 0x0000023000017945 */ /* 0x000fe20003800000 */
[----:B------:R-:W-:Y:S01]  /*01a0*/  LOP3.LUT R7, RZ, R5, RZ, 0x33, !PT ;  /* 0x00000005ff077212 */ /* 0x000fe200078e33ff */
[----:B------:R-:W-:Y:S01]  /*01b0*/  IMAD.MOV.U32 R27, RZ, RZ, R4 ;  /* 0x000000ffff1b7224 */ /* 0x000fe200078e0004 */
[----:B------:R-:W-:Y:S01]  /*01c0*/  LOP3.LUT R6, R6, 0x3, RZ, 0xc0, !PT ;  /* 0x0000000306067812 */ /* 0x000fe200078ec0ff */
[----:B------:R-:W-:Y:S01]  /*01d0*/  IMAD.MOV.U32 R24, RZ, RZ, 0x0 ;  /* 0x00000000ff187424 */ /* 0x000fe200078e00ff */
[----:B------:R-:W-:Y:S01]  /*01e0*/  IADD3 R3, P2, R8, R3, RZ ;  /* 0x0000000308037210 */ /* 0x000fe20007f5e0ff */
[----:B------:R-:W-:Y:S01]  /*01f0*/  IMAD.MOV.U32 R25, RZ, RZ, 0x3ff00000 ;  /* 0x3ff00000ff197424 */ /* 0x000fe200078e00ff */
[----:B------:R-:W-:Y:S02]  /*0200*/  ISETP.NE.U32.AND P1, PT, R6, RZ, PT ;  /* 0x000000ff0600720c */ /* 0x000fe40003f25070 */
[----:B------:R-:W-:Y:S01]  /*0210*/  ISETP.GE.U32.AND P0, PT, R3, 0x3, PT ;  /* 0x000000030300780c */ /* 0x000fe20003f06070 */
[----:B------:R-:W-:Y:S01]  /*0220*/  IMAD.X R3, R9, 0x1, R7, P2 ;  /* 0x0000000109037824 */ /* 0x000fe200010e0607 */
[----:B------:R-:W-:-:S04]  /*0230*/  ISETP.NE.AND.EX P1, PT, RZ, RZ, PT, P1 ;  /* 0x000000ffff00720c */ /* 0x000fc80003f25310 */
[----:B------:R-:W-:Y:S01]  /*0240*/  ISETP.GE.U32.AND.EX P0, PT, R3, RZ, PT, P0 ;  /* 0x000000ff0300720c */ /* 0x000fe20003f06100 */
[----:B------:R-:W-:-:S08]  /*0250*/  IMAD.MOV.U32 R3, RZ, RZ, R5 ;  /* 0x000000ffff037224 */ /* 0x000fd000078e0005 */
[----:B------:R-:W-:Y:S05]  /*0260*/  @!P1 BRA `(.L_x_900) ;  /* 0x0000015000009947 */ /* 0x000fea0003800000 */
[----:B------:R-:W-:Y:S01]  /*0270*/  IADD3 R6, P2, RZ, -R6, RZ ;  /* 0x80000006ff067210 */ /* 0x000fe20007f5e0ff */
[----:B------:R-:W-:Y:S01]  /*0280*/  IMAD.MOV.U32 R27, RZ, RZ, R4 ;  /* 0x000000ffff1b7224 */ /* 0x000fe200078e0004 */
[C---:B------:R-:W-:Y:S01]  /*0290*/  LEA R10, P1, R4.reuse, c[0x0][0x168], 0x3 ;  /* 0x00005a00040a7a11 */ /* 0x040fe200078218ff */
[--C-:B------:R-:W-:Y:S02]  /*02a0*/  IMAD.MOV.U32 R3, RZ, RZ, R5.reuse ;  /* 0x000000ffff037224 */ /* 0x100fe400078e0005 */
[----:B------:R-:W-:Y:S01]  /*02b0*/  IMAD.MOV.U32 R24, RZ, RZ, 0x0 ;  /* 0x00000000ff187424 */ /* 0x000fe200078e00ff */
[----:B------:R-:W-:Y:S01]  /*02c0*/  LEA.HI.X R11, R4, c[0x0][0x16c], R5, 0x3, P1 ;  /* 0x00005b00040b7a11 */ /* 0x000fe200008f1c05 */
[----:B------:R-:W-:Y:S02]  /*02d0*/  IMAD.MOV.U32 R25, RZ, RZ, 0x3ff00000 ;  /* 0x3ff00000ff197424 */ /* 0x000fe400078e00ff */
[----:B------:R-:W-:Y:S02]  /*02e0*/  IMAD.X R7, RZ, RZ, -0x1, P2 ;  /* 0xffffffffff077424 */ /* 0x000fe400010e06ff */
.L_x_901:
[----:B0-----:R-:W-:Y:S02]  /*02f0*/  IMAD.MOV.U32 R4, RZ, RZ, R10 ;  /* 0x000000ffff047224 */ /* 0x001fe400078e000a */
[----:B------:R-:W-:-:S06]  /*0300*/  IMAD.MOV.U32 R5, RZ, RZ, R11 ;  /* 0x000000ffff057224 */ /* 0x000fcc00078e000b */
[----:B------:R-:W2:Y:S01]  /*0310*/  LDG.E.64 R4, [R4.64] ;  /* 0x0000000404047981 */ /* 0x000ea2000c1e1b00 */
        /* <DEDUP_REMOVED lines=8> */
[----:B-12---:R0:W1:-:S12]  /*03a0*/  DMUL R24, R4, R24 ;  /* 0x0000001804187228 */ /* 0x0060580000000000 */
[----:B------:R-:W-:Y:S05]  /*03b0*/  @P1 BRA `(.L_x_901) ;  /* 0xffffff3000001947 */ /* 0x000fea000383ffff */
.L_x_900:
[----:B------:R-:W-:Y:S05]  /*03c0*/  BSYNC B1 ;  /* 0x0000000000017941 */ /* 0x000fea0003800000 */
.L_x_899:
[----:B------:R-:W-:Y:S05]  /*03d0*/  @!P0 BRA `(.L_x_898) ;  /* 0x000005d000008947 */ /* 0x000fea0003800000 */
[----:B0-----:R-:W-:Y:S01]  /*03e0*/  IADD3 R4, P2, R8, -R27, RZ ;  /* 0x8000001b08047210 */ /* 0x001fe20007f5e0ff */
        /* <DEDUP_REMOVED lines=13> */
.L_x_904:
[----:B------:R-:W2:Y:S04]  /*04c0*/  LDG.E.64 R22, [R6.64+-0x10] ;  /* 0xfffff00406167981 */ /* 0x000ea8000c1e1b00 */
[----:B0-----:R-:W3:Y:S04]  /*04d0*/  LDG.E.64 R10, [R6.64+-0x8] ;  /* 0xfffff804060a7981 */ /* 0x001ee8000c1e1b00 */
[----:B------:R-:W4:Y:S04]  /*04e0*/  LDG.E.64 R12, [R6.64] ;  /* 0x00000004060c7981 */ /* 0x000f28000c1e1b00 */
[----:B------:R-:W5:Y:S04]  /*04f0*/  LDG.E.64 R14, [R6.64+0x8] ;  /* 0x00000804060e7981 */ /* 0x000f68000c1e1b00 */
[----:B------:R-:W5:Y:S04]  /*0500*/  LDG.E.64 R16, [R6.64+0x10] ;  /* 0x0000100406107981 */ /* 0x000f68000c1e1b00 */
[----:B------:R-:W5:Y:S04]  /*0510*/  LDG.E.64 R18, [R6.64+0x18] ;  /* 0x0000180406127981 */ /* 0x000f68000c1e1b00 */
[----:B------:R-:W5:Y:S01]  /*0520*/  LDG.E.64 R20, [R6.64+0x20] ;  /* 0x0000200406147981 */ /* 0x000f62000c1e1b00 */
[----:B-12---:R0:W3:-:S03]  /*0530*/  DMUL R22, R22, R24 ;  /* 0x0000001816167228 */ /* 0x0060c60000000000 */
[----:B0-----:R-:W2:Y:S03]  /*0540*/  LDG.E.64 R24, [R6.64+0x28] ;  /* 0x0000280406187981 */ /* 0x001ea6000c1e1b00 */
[----:B---3--:R0:W4:-:S04]  /*0550*/  DMUL R10, R22, R10 ;  /* 0x0000000a160a7228 */ /* 0x0081080000000000 */
[----:B0-----:R-:W3:Y:S02]  /*0560*/  LDG.E.64 R22, [R6.64+0x30] ;  /* 0x0000300406167981 */ /* 0x001ee4000c1e1b00 */
[----:B----4-:R0:W5:-:S04]  /*0570*/  DMUL R12, R10, R12 ;  /* 0x0000000c0a0c7228 */ /* 0x0101480000000000 */
[----:B0-----:R-:W4:Y:S02]  /*0580*/  LDG.E.64 R10, [R6.64+0x38] ;  /* 0x00003804060a7981 */ /* 0x001f24000c1e1b00 */
[----:B-----5:R0:W1:-:S04]  /*0590*/  DMUL R14, R12, R14 ;  /* 0x0000000e0c0e7228 */ /* 0x0200480000000000 */
[----:B0-----:R-:W5:Y:S02]  /*05a0*/  LDG.E.64 R12, [R6.64+0x40] ;  /* 0x00004004060c7981 */ /* 0x001f64000c1e1b00 */
[----:B-1----:R0:W1:-:S04]  /*05b0*/  DMUL R16, R14, R16 ;  /* 0x000000100e107228 */ /* 0x0020480000000000 */
[----:B0-----:R0:W5:Y:S02]  /*05c0*/  LDG.E.64 R14, [R6.64+0x48] ;  /* 0x00004804060e7981 */ /* 0x001164000c1e1b00 */
[----:B-1----:R1:W1:-:S04]  /*05d0*/  DMUL R18, R16, R18 ;  /* 0x0000001210127228 */ /* 0x0022480000000000 */
[----:B-1----:R0:W5:Y:S02]  /*05e0*/  LDG.E.64 R16, [R6.64+0x50] ;  /* 0x0000500406107981 */ /* 0x002164000c1e1b00 */
[----:B------:R1:W2:-:S04]  /*05f0*/  DMUL R20, R18, R20 ;  /* 0x0000001412147228 */ /* 0x0002880000000000 */
[----:B-1----:R0:W5:Y:S02]  /*0600*/  LDG.E.64 R18, [R6.64+0x58] ;  /* 0x0000580406127981 */ /* 0x002164000c1e1b00 */
[----:B--2---:R1:W3:-:S04]  /*0610*/  DMUL R24, R20, R24 ;  /* 0x0000001814187228 */ /* 0x0042c80000000000 */
[----:B-1----:R0:W2:Y:S02]  /*0620*/  LDG.E.64 R20, [R6.64+0x60] ;  /* 0x0000600406147981 */ /* 0x0020a4000c1e1b00 */
[----:B---3--:R1:W4:-:S04]  /*0630*/  DMUL R22, R24, R22 ;  /* 0x0000001618167228 */ /* 0x0083080000000000 */
[----:B-1----:R0:W3:Y:S01]  /*0640*/  LDG.E.64 R24, [R6.64+0x68] ;  /* 0x0000680406187981 */ /* 0x0020e2000c1e1b00 */
[----:B------:R-:W-:Y:S01]  /*0650*/  IADD3 R27, P1, R27, 0x10, RZ ;  /* 0x000000101b1b7810 */ /* 0x000fe20007f3e0ff */
[----:B----4-:R-:W5:-:S04]  /*0660*/  DMUL R10, R22, R10 ;  /* 0x0000000a160a7228 */ /* 0x010f480000000000 */
[----:B------:R-:W-:Y:S01]  /*0670*/  IMAD.X R3, RZ, RZ, R3, P1 ;  /* 0x000000ffff037224 */ /* 0x000fe200008e0603 */
[----:B------:R-:W-:Y:S01]  /*0680*/  ISETP.GE.U32.AND P1, PT, R27, R5, PT ;  /* 0x000000051b00720c */ /* 0x000fe20003f26070 */
[----:B-----5:R-:W1:-:S03]  /*0690*/  DMUL R10, R10, R12 ;  /* 0x0000000c0a0a7228 */ /* 0x020e460000000000 */
[----:B------:R-:W-:Y:S02]  /*06a0*/  ISETP.GE.AND.EX P1, PT, R3, R4, PT, P1 ;  /* 0x000000040300720c */ /* 0x000fe40003f26310 */
[----:B0-----:R-:W-:Y:S01]  /*06b0*/  IADD3 R6, P2, R6, 0x80, RZ ;  /* 0x0000008006067810 */ /* 0x001fe20007f5e0ff */
[----:B-1----:R-:W0:-:S04]  /*06c0*/  DMUL R10, R10, R14 ;  /* 0x0000000e0a0a7228 */ /* 0x002e080000000000 */
[----:B------:R-:W-:Y:S02]  /*06d0*/  IMAD.X R7, RZ, RZ, R7, P2 ;  /* 0x000000ffff077224 */ /* 0x000fe400010e0607 */
[----:B0-----:R-:W0:-:S06]  /*06e0*/  DMUL R10, R10, R16 ;  /* 0x000000100a0a7228 */ /* 0x001e0c0000000000 */
[----:B0-----:R-:W2:-:S06]  /*06f0*/  DMUL R10, R10, R18 ;  /* 0x000000120a0a7228 */ /* 0x001e8c0000000000 */
[----:B--2---:R-:W3:-:S06]  /*0700*/  DMUL R10, R10, R20 ;  /* 0x000000140a0a7228 */ /* 0x004ecc0000000000 */
[----:B---3--:R0:W1:Y:S01]  /*0710*/  DMUL R24, R10, R24 ;  /* 0x000000180a187228 */ /* 0x0080620000000000 */
[----:B------:R-:W-:Y:S05]  /*0720*/  @!P1 BRA `(.L_x_904) ;  /* 0xfffffd9000009947 */ /* 0x000fea000383ffff */
.L_x_903:
[----:B------:R-:W-:Y:S05]  /*0730*/  BSYNC B1 ;  /* 0x0000000000017941 */ /* 0x000fea0003800000 */
.L_x_902:
[----:B------:R-:W-:Y:S01]  /*0740*/  IADD3 R4, P2, R8, -R27, RZ ;  /* 0x8000001b08047210 */ /* 0x000fe20007f5e0ff */
[----:B------:R-:W-:Y:S03]  /*0750*/  BSSY B1, `(.L_x_905) ;  /* 0x000001a000017945 */ /* 0x000fe60003800000 */
[----:B------:R-:W-:Y:S01]  /*0760*/  ISETP.GT.U32.AND P1, PT, R4, 0x4, PT ;  /* 0x000000040400780c */ /* 0x000fe20003f24070 */
[----:B------:R-:W-:-:S05]  /*0770*/  IMAD.X R4, R9, 0x1, ~R3, P2 ;  /* 0x0000000109047824 */ /* 0x000fca00010e0e03 */
[----:B------:R-:W-:-:S13]  /*0780*/  ISETP.GT.AND.EX P1, PT, R4, RZ, PT, P1 ;  /* 0x000000ff0400720c */ /* 0x000fda0003f24310 */
[----:B------:R-:W-:Y:S05]  /*0790*/  @!P1 BRA `(.L_x_906) ;  /* 0x0000015000009947 */ /* 0x000fea0003800000 */
[----:B------:R2:W3:Y:S04]  /*07a0*/  LDG.E.64 R22, [R6.64+-0x10] ;  /* 0xfffff00406167981 */ /* 0x0004e8000c1e1b00 */
[----:B------:R2:W4:Y:S04]  /*07b0*/  LDG.E.64 R4, [R6.64+-0x8] ;  /* 0xfffff80406047981 */ /* 0x000528000c1e1b00 */
[----:B0-----:R2:W5:Y:S04]  /*07c0*/  LDG.E.64 R10, [R6.64] ;  /* 0x00000004060a7981 */ /* 0x001568000c1e1b00 */
[----:B------:R2:W5:Y:S04]  /*07d0*/  LDG.E.64 R12, [R6.64+0x8] ;  /* 0x00000804060c7981 */ /* 0x000568000c1e1b00 */
[----:B------:R2:W5:Y:S04]  /*07e0*/  LDG.E.64 R14, [R6.64+0x10] ;  /* 0x00001004060e7981 */ /* 0x000568000c1e1b00 */
[----:B------:R2:W5:Y:S04]  /*07f0*/  LDG.E.64 R16, [R6.64+0x18] ;  /* 0x0000180406107981 */ /* 0x000568000c1e1b00 */
[----:B------:R2:W5:Y:S04]  /*0800*/  LDG.E.64 R18, [R6.64+0x20] ;  /* 0x0000200406127981 */ /* 0x000568000c1e1b00 */
[----:B------:R2:W5:Y:S01]  /*0810*/  LDG.E.64 R20, [R6.64+0x28] ;  /* 0x0000280406147981 */ /* 0x000562000c1e1b00 */
[----:B------:R-:W-:-:S02]  /*0820*/  IADD3 R27, P2, R27, 0x8, RZ ;  /* 0x000000081b1b7810 */ /* 0x000fc40007f5e0ff */
[----:B------:R-:W-:-:S03]  /*0830*/  PLOP3.LUT P0, PT, PT, PT, PT, 0x8, 0x0 ;  /* 0x000000000000781c */ /* 0x000fc60003f0e170 */
[----:B------:R-:W-:Y:S01]  /*0840*/  IMAD.X R3, RZ, RZ, R3, P2 ;  /* 0x000000ffff037224 */ /* 0x000fe200010e0603 */
[----:B--2---:R-:W-:-:S05]  /*0850*/  IADD3 R6, P1, R6, 0x40, RZ ;  /* 0x0000004006067810 */ /* 0x004fca0007f3e0ff */
[----:B------:R-:W-:Y:S01]  /*0860*/  IMAD.X R7, RZ, RZ, R7, P1 ;  /* 0x000000ffff077224 */ /* 0x000fe200008e0607 */
[----:B-1-3--:R-:W4:-:S06]  /*0870*/  DMUL R22, R24, R22 ;  /* 0x0000001618167228 */ /* 0x00af0c0000000000 */
[----:B----4-:R-:W5:-:S06]  /*0880*/  DMUL R4, R22, R4 ;  /* 0x0000000416047228 */ /* 0x010f4c0000000000 */
[----:B-----5:R-:W0:-:S06]  /*0890*/  DMUL R4, R4, R10 ;  /* 0x0000000a04047228 */ /* 0x020e0c0000000000 */
[----:B0-----:R-:W0:-:S06]  /*08a0*/  DMUL R4, R4, R12 ;  /* 0x0000000c04047228 */ /* 0x001e0c0000000000 */
[----:B0-----:R-:W0:-:S06]  /*08b0*/  DMUL R4, R4, R14 ;  /* 0x0000000e04047228 */ /* 0x001e0c0000000000 */
[----:B0-----:R-:W0:-:S06]  /*08c0*/  DMUL R4, R4, R16 ;  /* 0x0000001004047228 */ /* 0x001e0c0000000000 */
[----:B0-----:R-:W0:-:S06]  /*08d0*/  DMUL R4, R4, R18 ;  /* 0x0000001204047228 */ /* 0x001e0c0000000000 */
[----:B0-----:R0:W1:-:S06]  /*08e0*/  DMUL R24, R4, R20 ;  /* 0x0000001404187228 */ /* 0x00104c0000000000 */
.L_x_906:
[----:B------:R-:W-:Y:S05]  /*08f0*/  BSYNC B1 ;  /* 0x0000000000017941 */ /* 0x000fea0003800000 */
.L_x_905:
[----:B------:R-:W-:-:S04]  /*0900*/  ISETP.LT.U32.AND P1, PT, R27, R8, PT ;  /* 0x000000081b00720c */ /* 0x000fc80003f21070 */
[----:B------:R-:W-:-:S13]  /*0910*/  ISETP.LT.OR.EX P0, PT, R3, R9, P0, P1 ;  /* 0x000000090300720c */ /* 0x000fda0000701710 */
[----:B------:R-:W-:Y:S05]  /*0920*/  @!P0 BRA `(.L_x_898) ;  /* 0x0000008000008947 */ /* 0x000fea0003800000 */
[----:B0-----:R-:W2:Y:S04]  /*0930*/  LDG.E.64 R4, [R6.64+-0x10] ;  /* 0xfffff00406047981 */ /* 0x001ea8000c1e1b00 */
[----:B------:R-:W3:Y:S04]  /*0940*/  LDG.E.64 R8, [R6.64+-0x8] ;  /* 0xfffff80406087981 */ /* 0x000ee8000c1e1b00 */
[----:B------:R-:W4:Y:S04]  /*0950*/  LDG.E.64 R10, [R6.64] ;  /* 0x00000004060a7981 */ /* 0x000f28000c1e1b00 */
[----:B------:R-:W5:Y:S01]  /*0960*/  LDG.E.64 R12, [R6.64+0x8] ;  /* 0x00000804060c7981 */ /* 0x000f62000c1e1b00 */
[----:B-12---:R-:W3:-:S06]  /*0970*/  DMUL R4, R24, R4 ;  /* 0x0000000418047228 */ /* 0x006ecc0000000000 */
[----:B---3--:R-:W4:-:S06]  /*0980*/  DMUL R4, R4, R8 ;  /* 0x0000000804047228 */ /* 0x008f0c0000000000 */
[----:B----4-:R-:W5:-:S06]  /*0990*/  DMUL R4, R4, R10 ;  /* 0x0000000a04047228 */ /* 0x010f4c0000000000 */
[----:B-----5:R0:W1:-:S06]  /*09a0*/  DMUL R24, R4, R12 ;  /* 0x0000000c04187228 */ /* 0x02004c0000000000 */
.L_x_898:
[----:B------:R-:W-:Y:S05]  /*09b0*/  BSYNC B0 ;  /* 0x0000000000007941 */ /* 0x000fea0003800000 */
.L_x_897:
[----:B0-----:R-:W-:-:S04]  /*09c0*/  IADD3 R4, P0, R0, c[0x0][0x178], RZ ;  /* 0x00005e0000047a10 */ /* 0x001fc80007f1e0ff */
[----:B------:R-:W-:-:S05]  /*09d0*/  IADD3.X R5, R2, c[0x0][0x17c], RZ, P0, !PT ;  /* 0x00005f0002057a10 */ /* 0x000fca00007fe4ff */
[----:B------:R-:W2:Y:S02]  /*09e0*/  LDG.E.64 R2, [R4.64] ;  /* 0x0000000404027981 */ /* 0x000ea4000c1e1b00 */
[----:B--2---:R-:W-:-:S04]  /*09f0*/  LEA R6, P0, R2, c[0x0][0x160], 0x3 ;  /* 0x0000580002067a11 */ /* 0x004fc800078018ff */
[----:B------:R-:W-:-:S05]  /*0a00*/  LEA.HI.X R7, R2, c[0x0][0x164], R3, 0x3, P0 ;  /* 0x0000590002077a11 */ /* 0x000fca00000f1c03 */
[----:B-1----:R-:W-:Y:S01]  /*0a10*/  STG.E.64 [R6.64], R24 ;  /* 0x0000001806007986 */ /* 0x002fe2000c101b04 */
[----:B------:R-:W-:Y:S05]  /*0a20*/  EXIT ;  /* 0x000000000000794d */ /* 0x000fea0003800000 */
.L_x_907:
        /* <DEDUP_REMOVED lines=13> */
.L_x_8708:


//--------------------- .text._ZN2at6native55_GLOBAL__N__0955718d_22_SparseCsrTensorMath_cu_868dd54534reduce_sparse_csr_dim1_cuda_kernelIdiNS1_14ReductionMulOpIdEEdEEvPT2_PKT_PKT0_SC_lT1_ --------------------------
	.section	.text._ZN2at6native55_GLOBAL__N__0955718d_22_SparseCsrTensorMath_cu_868dd54534reduce_sparse_csr_dim1_cuda_kernelIdiNS1_14ReductionMulOpIdEEdEEvPT2_PKT_PKT0_SC_lT1_,"ax",@progbits
	.sectioninfo	@"SHI_REGISTERS=29"
	.align	128
.text._ZN2at6native55_GLOBAL__N__0955718d_22_SparseCsrTensorMath_cu_868dd54534reduce_sparse_csr_dim1_cuda_kernelIdiNS1_14ReductionMulOpIdEEdEEvPT2_PKT_PKT0_SC_lT1_:
        .type           _ZN2at6native55_GLOBAL__N__0955718d_22_SparseCsrTensorMath_cu_868dd54534reduce_sparse_csr_dim1_cuda_kernelIdiNS1_14ReductionMulOpIdEEdEEvPT2_PKT_PKT0_SC_lT1_,@function
        .size           _ZN2at6native55_GLOBAL__N__0955718d_22_SparseCsrTensorMath_cu_868dd54534reduce_sparse_csr_dim1_cuda_kernelIdiNS1_14ReductionMulOpIdEEdEEvPT2_PKT_PKT0_SC_lT1_,(.L_x_8709 - _ZN2at6native55_GLOBAL__N__0955718d_22_SparseCsrTensorMath_cu_868dd54534reduce_sparse_csr_dim1_cuda_kernelIdiNS1_14ReductionMulOpIdEEdEEvPT2_PKT_PKT0_SC_lT1_)
        .other          _ZN2at6native55_GLOBAL__N__0955718d_22_SparseCsrTensorMath_cu_868dd54534reduce_sparse_csr_dim1_cuda_kernelIdiNS1_14ReductionMulOpIdEEdEEvPT2_PKT_PKT0_SC_lT1_,@"STO_CUDA_ENTRY STV_DEFAULT"
_ZN2at6native55_GLOBAL__N__0955718d_22_SparseCsrTensorMath_cu_868dd54534reduce_sparse_csr_dim1_cuda_kernelIdiNS1_14ReductionMulOpIdEEdEEvPT2_PKT_PKT0_SC_lT1_:
        /* <DEDUP_REMOVED lines=18> */
[----:B------:R-:W-:Y:S02]  /*0120*/  IMAD.MOV.U32 R10, RZ, RZ, 0x0 ;  /* 0x00000000ff0a7424 */ /* 0x000fe400078e00ff */
[----:B------:R-:W-:-:S09]  /*0130*/  IMAD.MOV.U32 R11, RZ, RZ, 0x3ff00000 ;  /* 0x3ff00000ff0b7424 */ /* 0x000fd200078e00ff */
[----:B------:R-:W-:Y:S05]  /*0140*/  @!P0 BRA `(.L_x_909) ;  /* 0x0000070000008947 */ /* 0x000fea0003800000 */
[----:B------:R-:W-:Y:S01]  /*0150*/  LOP3.LUT R6, RZ, R26, RZ, 0x33, !PT ;  /* 0x0000001aff067212 */ /* 0x000fe200078e33ff */
[C---:B------:R-:W-:Y:S01]  /*0160*/  IMAD.IADD R4, R3.reuse, 0x1, -R26 ;  /* 0x0000000103047824 */ /* 0x040fe200078e0a1a */
[----:B------:R-:W-:Y:S01]  /*0170*/  BSSY B1, `(.L_x_910) ;  /* 0x0000017000017945 */ /* 0x000fe20003800000 */
[----:B------:R-:W-:Y:S02]  /*0180*/  IMAD.MOV.U32 R10, RZ, RZ, 0x0 ;  /* 0x00000000ff0a7424 */ /* 0x000fe400078e00ff */
[----:B------:R-:W-:Y:S01]  /*0190*/  IMAD.IADD R5, R3, 0x1, R6 ;  /* 0x0000000103057824 */ /* 0x000fe200078e0206 */
[----:B------:R-:W-:Y:S01]  /*01a0*/  LOP3.LUT P1, R6, R4, 0x3, RZ, 0xc0, !PT ;  /* 0x0000000304067812 */ /* 0x000fe2000782c0ff */
[----:B------:R-:W-:-:S03]  /*01b0*/  IMAD.MOV.U32 R11, RZ, RZ, 0x3ff00000 ;  /* 0x3ff00000ff0b7424 */ /* 0x000fc600078e00ff */
[----:B------:R-:W-:-:S09]  /*01c0*/  ISETP.GE.U32.AND P0, PT, R5, 0x3, PT ;  /* 0x000000030500780c */ /* 0x000fd20003f06070 */
[----:B------:R-:W-:Y:S05]  /*01d0*/  @!P1 BRA `(.L_x_911) ;  /* 0x0000010000009947 */ /* 0x000fea0003800000 */
[----:B------:R-:W-:Y:S02]  /*01e0*/  IMAD.MOV.U32 R5, RZ, RZ, 0x8 ;  /* 0x00000008ff057424 */ /* 0x000fe400078e00ff */
[----:B------:R-:W-:Y:S02]  /*01f0*/  IMAD.MOV.U32 R10, RZ, RZ, 0x0 ;  /* 0x00000000ff0a7424 */ /* 0x000fe400078e00ff */
[----:B------:R-:W-:-:S04]  /*0200*/  IMAD.WIDE R4, R26, R5, c[0x0][0x168] ;  /* 0x00005a001a047625 */ /* 0x000fc800078e0205 */
[----:B------:R-:W-:Y:S02]  /*0210*/  IMAD.MOV.U32 R7, RZ, RZ, R4 ;  /* 0x000000ffff077224 */ /* 0x000fe400078e0004 */
[----:B------:R-:W-:Y:S02]  /*0220*/  IMAD.MOV.U32 R8, RZ, RZ, R5 ;  /* 0x000000ffff087224 */ /* 0x000fe400078e0005 */
[----:B------:R-:W-:Y:S02]  /*0230*/  IMAD.MOV.U32 R11, RZ, RZ, 0x3ff00000 ;  /* 0x3ff00000ff0b7424 */ /* 0x000fe400078e00ff */
.L_x_912:
[----:B0-----:R-:W-:Y:S02]  /*0240*/  IMAD.MOV.U32 R4, RZ, RZ, R7 ;  /* 0x000000ffff047224 */ /* 0x001fe400078e0007 */
[----:B------:R-:W-:-:S06]  /*0250*/  IMAD.MOV.U32 R5, RZ, RZ, R8 ;  /* 0x000000ffff057224 */ /* 0x000fcc00078e0008 */
[----:B------:R-:W2:Y:S01]  /*0260*/  LDG.E.64 R4, [R4.64] ;  /* 0x0000000404047981 */ /* 0x000ea2000c1e1b00 */
[----:B------:R-:W-:Y:S02]  /*0270*/  IADD3 R6, R6, -0x1, RZ ;  /* 0xffffffff06067810 */ /* 0x000fe40007ffe0ff */
[----:B------:R-:W-:Y:S02]  /*0280*/  IADD3 R7, P2, R7, 0x8, RZ ;  /* 0x0000000807077810 */ /* 0x000fe40007f5e0ff */
[----:B------:R-:W-:Y:S02]  /*0290*/  ISETP.NE.AND P1, PT, R6, RZ, PT ;  /* 0x000000ff0600720c */ /* 0x000fe40003f25270 */
[----:B------:R-:W-:Y:S01]  /*02a0*/  IADD3 R26, R26, 0x1, RZ ;  /* 0x000000011a1a7810 */ /* 0x000fe20007ffe0ff */
[----:B------:R-:W-:Y:S01]  /*02b0*/  IMAD.X R8, RZ, RZ, R8, P2 ;  /* 0x000000ffff087224 */ /* 0x000fe200010e0608 */
[----:B-12---:R0:W1:-:S09]  /*02c0*/  DMUL R10, R4, R10 ;  /* 0x0000000a040a7228 */ /* 0x0060520000000000 */
[----:B------:R-:W-:Y:S05]  /*02d0*/  @P1 BRA `(.L_x_912) ;  /* 0xffffff6000001947 */ /* 0x000fea000383ffff */
.L_x_911:
[----:B------:R-:W-:Y:S05]  /*02e0*/  BSYNC B1 ;  /* 0x0000000000017941 */ /* 0x000fea0003800000 */
.L_x_910:
[----:B------:R-:W-:Y:S05]  /*02f0*/  @!P0 BRA `(.L_x_909) ;  /* 0x0000055000008947 */ /* 0x000fea0003800000 */
[----:B------:R-:W-:Y:S01]  /*0300*/  IMAD.IADD R7, R3, 0x1, -R26 ;  /* 0x0000000103077824 */ /* 0x000fe200078e0a1a */
[----:B------:R-:W-:Y:S01]  /*0310*/  BSSY B1, `(.L_x_913) ;  /* 0x000002f000017945 */ /* 0x000fe20003800000 */
[----:B0-----:R-:W-:-:S03]  /*0320*/  IMAD.MOV.U32 R5, RZ, RZ, 0x8 ;  /* 0x00000008ff057424 */ /* 0x001fc600078e00ff */
        /* <DEDUP_REMOVED lines=8> */
.L_x_915:
[----:B------:R-:W2:Y:S04]  /*03b0*/  LDG.E.64 R20, [R6.64+-0x10] ;  /* 0xfffff00406147981 */ /* 0x000ea8000c1e1b00 */
[----:B------:R-:W3:Y:S04]  /*03c0*/  LDG.E.64 R18, [R6.64+-0x8] ;  /* 0xfffff80406127981 */ /* 0x000ee8000c1e1b00 */
[----:B------:R-:W4:Y:S04]  /*03d0*/  LDG.E.64 R16, [R6.64] ;  /* 0x0000000406107981 */ /* 0x000f28000c1e1b00 */
[----:B------:R-:W5:Y:S04]  /*03e0*/  LDG.E.64 R14, [R6.64+0x8] ;  /* 0x00000804060e7981 */ /* 0x000f68000c1e1b00 */
[----:B------:R-:W5:Y:S04]  /*03f0*/  LDG.E.64 R12, [R6.64+0x10] ;  /* 0x00001004060c7981 */ /* 0x000f68000c1e1b00 */
[----:B------:R-:W5:Y:S04]  /*0400*/  LDG.E.64 R8, [R6.64+0x18] ;  /* 0x0000180406087981 */ /* 0x000f68000c1e1b00 */
[----:B0-----:R-:W5:Y:S04]  /*0410*/  LDG.E.64 R24, [R6.64+0x20] ;  /* 0x0000200406187981 */ /* 0x001f68000c1e1b00 */
[----:B------:R-:W5:Y:S01]  /*0420*/  LDG.E.64 R22, [R6.64+0x28] ;  /* 0x0000280406167981 */ /* 0x000f62000c1e1b00 */
[----:B-12---:R0:W3:-:S03]  /*0430*/  DMUL R20, R20, R10 ;  /* 0x0000000a14147228 */ /* 0x0060c60000000000 */
[----:B0-----:R0:W2:Y:S03]  /*0440*/  LDG.E.64 R10, [R6.64+0x30] ;  /* 0x00003004060a7981 */ /* 0x0010a6000c1e1b00 */
[----:B---3--:R1:W4:-:S04]  /*0450*/  DMUL R18, R20, R18 ;  /* 0x0000001214127228 */ /* 0x0083080000000000 */
[----:B-1----:R0:W3:Y:S02]  /*0460*/  LDG.E.64 R20, [R6.64+0x38] ;  /* 0x0000380406147981 */ /* 0x0020e4000c1e1b00 */
[----:B----4-:R1:W5:-:S04]  /*0470*/  DMUL R16, R18, R16 ;  /* 0x0000001012107228 */ /* 0x0103480000000000 */
[----:B-1----:R0:W4:Y:S02]  /*0480*/  LDG.E.64 R18, [R6.64+0x40] ;  /* 0x0000400406127981 */ /* 0x002124000c1e1b00 */
[----:B-----5:R1:W5:-:S04]  /*0490*/  DMUL R14, R16, R14 ;  /* 0x0000000e100e7228 */ /* 0x0203480000000000 */
[----:B-1----:R0:W4:Y:S02]  /*04a0*/  LDG.E.64 R16, [R6.64+0x48] ;  /* 0x0000480406107981 */ /* 0x002124000c1e1b00 */
[----:B-----5:R1:W5:-:S04]  /*04b0*/  DMUL R12, R14, R12 ;  /* 0x0000000c0e0c7228 */ /* 0x0203480000000000 */
[----:B-1----:R0:W4:Y:S02]  /*04c0*/  LDG.E.64 R14, [R6.64+0x50] ;  /* 0x00005004060e7981 */ /* 0x002124000c1e1b00 */
[----:B-----5:R1:W5:-:S04]  /*04d0*/  DMUL R8, R12, R8 ;  /* 0x000000080c087228 */ /* 0x0203480000000000 */
[----:B-1----:R0:W4:Y:S02]  /*04e0*/  LDG.E.64 R12, [R6.64+0x58] ;  /* 0x00005804060c7981 */ /* 0x002124000c1e1b00 */
[----:B-----5:R1:W5:-:S04]  /*04f0*/  DMUL R24, R8, R24 ;  /* 0x0000001808187228 */ /* 0x0203480000000000 */
[----:B-1----:R0:W4:Y:S02]  /*0500*/  LDG.E.64 R8, [R6.64+0x60] ;  /* 0x0000600406087981 */ /* 0x002124000c1e1b00 */
[----:B-----5:R1:W2:-:S04]  /*0510*/  DMUL R22, R24, R22 ;  /* 0x0000001618167228 */ /* 0x0202880000000000 */
[----:B-1----:R0:W5:Y:S01]  /*0520*/  LDG.E.64 R24, [R6.64+0x68] ;  /* 0x0000680406187981 */ /* 0x002162000c1e1b00 */
[----:B------:R-:W-:-:S04]  /*0530*/  IADD3 R26, R26, 0x10, RZ ;  /* 0x000000101a1a7810 */ /* 0x000fc80007ffe0ff */
[----:B------:R-:W-:Y:S02]  /*0540*/  ISETP.GE.AND P1, PT, R26, R4, PT ;  /* 0x000000041a00720c */ /* 0x000fe40003f26270 */
[----:B0-----:R-:W-:-:S05]  /*0550*/  IADD3 R6, P2, R6, 0x80, RZ ;  /* 0x0000008006067810 */ /* 0x001fca0007f5e0ff */
[----:B------:R-:W-:Y:S01]  /*0560*/  IMAD.X R7, RZ, RZ, R7, P2 ;  /* 0x000000ffff077224 */ /* 0x000fe200010e0607 */
[----:B--2---:R-:W3:-:S06]  /*0570*/  DMUL R10, R22, R10 ;  /* 0x0000000a160a7228 */ /* 0x004ecc0000000000 */
[----:B---3--:R-:W4:-:S06]  /*0580*/  DMUL R10, R10, R20 ;  /* 0x000000140a0a7228 */ /* 0x008f0c0000000000 */
[----:B----4-:R-:W0:-:S06]  /*0590*/  DMUL R10, R10, R18 ;  /* 0x000000120a0a7228 */ /* 0x010e0c0000000000 */
[----:B0-----:R-:W0:-:S06]  /*05a0*/  DMUL R10, R10, R16 ;  /* 0x000000100a0a7228 */ /* 0x001e0c0000000000 */
[----:B0-----:R-:W0:-:S06]  /*05b0*/  DMUL R10, R10, R14 ;  /* 0x0000000e0a0a7228 */ /* 0x001e0c0000000000 */
[----:B0-----:R-:W0:-:S06]  /*05c0*/  DMUL R10, R10, R12 ;  /* 0x0000000c0a0a7228 */ /* 0x001e0c0000000000 */
[----:B0-----:R-:W5:-:S06]  /*05d0*/  DMUL R10, R10, R8 ;  /* 0x000000080a0a7228 */ /* 0x001f4c0000000000 */
[----:B-----5:R0:W1:Y:S01]  /*05e0*/  DMUL R10, R10, R24 ;  /* 0x000000180a0a7228 */ /* 0x0200620000000000 */
[----:B------:R-:W-:Y:S05]  /*05f0*/  @!P1 BRA `(.L_x_915) ;  /* 0xfffffdb000009947 */ /* 0x000fea000383ffff */
.L_x_914:
[----:B------:R-:W-:Y:S05]  /*0600*/  BSYNC B1 ;  /* 0x0000000000017941 */ /* 0x000fea0003800000 */
.L_x_913:
[----:B------:R-:W-:Y:S01]  /*0610*/  IMAD.IADD R4, R3, 0x1, -R26 ;  /* 0x0000000103047824 */ /* 0x000fe200078e0a1a */
[----:B------:R-:W-:Y:S04]  /*0620*/  BSSY B1, `(.L_x_916) ;  /* 0x0000018000017945 */ /* 0x000fe80003800000 */
[----:B------:R-:W-:-:S13]  /*0630*/  ISETP.GT.AND P1, PT, R4, 0x4, PT ;  /* 0x000000040400780c */ /* 0x000fda0003f24270 */
[----:B------:R-:W-:Y:S05]  /*0640*/  @!P1 BRA `(.L_x_917) ;  /* 0x0000015000009947 */ /* 0x000fea0003800000 */
[----:B------:R-:W2:Y:S04]  /*0650*/  LDG.E.64 R22, [R6.64+-0x10] ;  /* 0xfffff00406167981 */ /* 0x000ea8000c1e1b00 */
[----:B------:R-:W3:Y:S04]  /*0660*/  LDG.E.64 R20, [R6.64+-0x8] ;  /* 0xfffff80406147981 */ /* 0x000ee8000c1e1b00 */
[----:B------:R-:W4:Y:S04]  /*0670*/  LDG.E.64 R18, [R6.64] ;  /* 0x0000000406127981 */ /* 0x000f28000c1e1b00 */
[----:B------:R-:W5:Y:S04]  /*0680*/  LDG.E.64 R16, [R6.64+0x8] ;  /* 0x0000080406107981 */ /* 0x000f68000c1e1b00 */
[----:B------:R-:W5:Y:S04]  /*0690*/  LDG.E.64 R14, [R6.64+0x10] ;  /* 0x00001004060e7981 */ /* 0x000f68000c1e1b00 */
[----:B------:R-:W5:Y:S04]  /*06a0*/  LDG.E.64 R12, [R6.64+0x18] ;  /* 0x00001804060c7981 */ /* 0x000f68000c1e1b00 */
[----:B------:R-:W5:Y:S04]  /*06b0*/  LDG.E.64 R8, [R6.64+0x20] ;  /* 0x0000200406087981 */ /* 0x000f68000c1e1b00 */
[----:B------:R-:W5:Y:S01]  /*06c0*/  LDG.E.64 R4, [R6.64+0x28] ;  /* 0x0000280406047981 */ /* 0x000f62000c1e1b00 */
[----:B------:R-:W-:-:S02]  /*06d0*/  PLOP3.LUT P0, PT, PT, PT, PT, 0x8, 0x0 ;  /* 0x000000000000781c */ /* 0x000fc40003f0e170 */
[----:B------:R-:W-:Y:S01]  /*06e0*/  IADD3 R26, R26, 0x8, RZ ;  /* 0x000000081a1a7810 */ /* 0x000fe20007ffe0ff */
[----:B-12---:R-:W3:-:S06]  /*06f0*/  DMUL R22, R10, R22 ;  /* 0x000000160a167228 */ /* 0x006ecc0000000000 */
[----:B---3--:R-:W4:-:S06]  /*0700*/  DMUL R20, R22, R20 ;  /* 0x0000001416147228 */ /* 0x008f0c0000000000 */
[----:B----4-:R-:W5:-:S06]  /*0710*/  DMUL R18, R20, R18 ;  /* 0x0000001214127228 */ /* 0x010f4c0000000000 */
[----:B-----5:R-:W1:-:S06]  /*0720*/  DMUL R16, R18, R16 ;  /* 0x0000001012107228 */ /* 0x020e4c0000000000 */
[----:B-1----:R-:W1:-:S06]  /*0730*/  DMUL R14, R16, R14 ;  /* 0x0000000e100e7228 */ /* 0x002e4c0000000000 */
[----:B-1----:R-:W1:-:S06]  /*0740*/  DMUL R12, R14, R12 ;  /* 0x0000000c0e0c7228 */ /* 0x002e4c0000000000 */
[----:B-1----:R1:W2:Y:S02]  /*0750*/  DMUL R8, R12, R8 ;  /* 0x000000080c087228 */ /* 0x0022a40000000000 */
[----:B-1----:R-:W-:-:S04]  /*0760*/  IADD3 R12, P1, R6, 0x40, RZ ;  /* 0x00000040060c7810 */ /* 0x002fc80007f3e0ff */
[----:B--2---:R1:W2:Y:S01]  /*0770*/  DMUL R10, R8, R4 ;  /* 0x00000004080a7228 */ /* 0x0042a20000000000 */
[----:B------:R-:W-:Y:S02]  /*0780*/  IMAD.X R7, RZ, RZ, R7, P1 ;  /* 0x000000ffff077224 */ /* 0x000fe400008e0607 */
[----:B------:R-:W-:-:S03]  /*0790*/  IMAD.MOV.U32 R6, RZ, RZ, R12 ;  /* 0x000000ffff067224 */ /* 0x000fc600078e000c */
.L_x_917:
[----:B-12---:R-:W-:Y:S05]  /*07a0*/  BSYNC B1 ;  /* 0x0000000000017941 */ /* 0x006fea0003800000 */
.L_x_916:
[----:B------:R-:W-:-:S13]  /*07b0*/  ISETP.LT.OR P0, PT, R26, R3, P0 ;  /* 0x000000031a00720c */ /* 0x000fda0000701670 */
[----:B------:R-:W-:Y:S05]  /*07c0*/  @!P0 BRA `(.L_x_909) ;  /* 0x0000008000008947 */ /* 0x000fea0003800000 */
[----:B------:R-:W2:Y:S04]  /*07d0*/  LDG.E.64 R4, [R6.64+-0x10] ;  /* 0xfffff00406047981 */ /* 0x000ea8000c1e1b00 */
[----:B------:R-:W3:Y:S04]  /*07e0*/  LDG.E.64 R8, [R6.64+-0x8] ;  /* 0xfffff80406087981 */ /* 0x000ee8000c1e1b00 */
[----:B------:R-:W4:Y:S04]  /*07f0*/  LDG.E.64 R12, [R6.64] ;  /* 0x00000004060c7981 */ /* 0x000f28000c1e1b00 */
[----:B------:R-:W5:Y:S01]  /*0800*/  LDG.E.64 R14, [R6.64+0x8] ;  /* 0x00000804060e7981 */ /* 0x000f62000c1e1b00 */
[----:B--2---:R-:W3:-:S06]  /*0810*/  DMUL R4, R10, R4 ;  /* 0x000000040a047228 */ /* 0x004ecc0000000000 */
[----:B---3--:R-:W4:-:S06]  /*0820*/  DMUL R4, R4, R8 ;  /* 0x0000000804047228 */ /* 0x008f0c0000000000 */
[----:B----4-:R-:W5:-:S06]  /*0830*/  DMUL R4, R4, R12 ;  /* 0x0000000c04047228 */ /* 0x010f4c0000000000 */
[----:B-----5:R1:W2:-:S06]  /*0840*/  DMUL R10, R4, R14 ;  /* 0x0000000e040a7228 */ /* 0x02028c0000000000 */
.L_x_909:
[----:B------:R-:W-:Y:S05]  /*0850*/  BSYNC B0 ;  /* 0x0000000000007941 */ /* 0x000fea0003800000 */
.L_x_908:
[----:B01----:R-:W-:-:S04]  /*0860*/  IADD3 R4, P0, R0, c[0x0][0x178], RZ ;  /* 0x00005e0000047a10 */ /* 0x003fc80007f1e0ff */
[----:B------:R-:W-:-:S05]  /*0870*/  IADD3.X R5, R2, c[0x0][0x17c], RZ, P0, !PT ;  /* 0x00005f0002057a10 */ /* 0x000fca00007fe4ff */
[----:B------:R-:W3:Y:S01]  /*0880*/  LDG.E R2, [R4.64] ;  /* 0x0000000404027981 */ /* 0x000ee2000c1e1900 */
[----:B------:R-:W-:-:S04]  /*0890*/  IMAD.MOV.U32 R3, RZ, RZ, 0x8 ;  /* 0x00000008ff037424 */ /* 0x000fc800078e00ff */
[----:B---3--:R-:W-:-:S05]  /*08a0*/  IMAD.WIDE R2, R2, R3, c[0x0][0x160] ;  /* 0x0000580002027625 */ /* 0x008fca00078e0203 */
[----:B--2---:R-:W-:Y:S01]  /*08b0*/  STG.E.64 [R2.64], R10 ;  /* 0x0000000a02007986 */ /* 0x004fe2000c101b04 */
[----:B------:R-:W-:Y:S05]  /*08c0*/  EXIT ;  /* 0x000000000000794d */ /* 0x000fea0003800000 */
.L_x_918:
        /* <DEDUP_REMOVED lines=11> */
.L_x_8709:


//--------------------- .text._ZN2at6native55_GLOBAL__N__0955718d_22_SparseCsrTensorMath_cu_868dd54534reduce_sparse_csr_dim0_cuda_kernelIdlNS1_14ReductionMulOpIdEEdEEvPT2_PKT0_lPKT_S9_lT1_ --------------------------
	.section	.text._ZN2at6native55_GLOBAL__N__0955718d_22_SparseCsrTensorMath_cu_868dd54534reduce_sparse_csr_dim0_cuda_kernelIdlNS1_14ReductionMulOpIdEEdEEvPT2_PKT0_lPKT_S9_lT1_,"ax",@progbits
	.sectioninfo	@"SHI_REGISTERS=24"
	.align	128
.text._ZN2at6native55_GLOBAL__N__0955718d_22_SparseCsrTensorMath_cu_868dd54534reduce_sparse_csr_dim0_cuda_kernelIdlNS1_14ReductionMulOpIdEEdEEvPT2_PKT0_lPKT_S9_lT1_:
        .type           _ZN2at6native55_GLOBAL__N__0955718d_22_SparseCsrTensorMath_cu_868dd54534reduce_sparse_csr_dim0_cuda_kernelIdlNS1_14ReductionMulOpIdEEdEEvPT2_PKT0_lPKT_S9_lT1_,@function
        .size           _ZN2at6native55_GLOBAL__N__0955718d_22_SparseCsrTensorMath_cu_868dd54534reduce_sparse_csr_dim0_cuda_kernelIdlNS1_14ReductionMulOpIdEEdEEvPT2_PKT0_lPKT_S9_lT1_,(.L_x_8710 - _ZN2at6native55_GLOBAL__N__0955718d_22_SparseCsrTensorMath_cu_868dd54534reduce_sparse_csr_dim0_cuda_kernelIdlNS1_14ReductionMulOpIdEEdEEvPT2_PKT0_lPKT_S9_lT1_)
        .other          _ZN2at6native55_GLOBAL__N__0955718d_22_SparseCsrTensorMath_cu_868dd54534reduce_sparse_csr_dim0_cuda_kernelIdlNS1_14ReductionMulOpIdEEdEEvPT2_PKT0_lPKT_S9_lT1_,@"STO_CUDA_ENTRY STV_DEFAULT"
_ZN2at6native55_GLOBAL__N__0955718d_22_SparseCsrTensorMath_cu_868dd54534reduce_sparse_csr_dim0_cuda_kernelIdlNS1_14ReductionMulOpIdEEdEEvPT2_PKT0_lPKT_S9_lT1_:
        /* <DEDUP_REMOVED lines=13> */
[----:B------:R-:W-:Y:S01]  /*00d0*/  SHF.R.U32.HI R8, RZ, 0x1d, R8 ;  /* 0x0000001dff087819 */ /* 0x000fe20000011608 */
[----:B------:R-:W-:Y:S01]  /*00e0*/  IMAD.MOV.U32 R3, RZ, RZ, 0x3ff00000 ;  /* 0x3ff00000ff037424 */ /* 0x000fe200078e00ff */
        /* <DEDUP_REMOVED lines=11> */
[----:B------:R-:W-:Y:S01]  /*01a0*/  IMAD.MOV.U32 R3, RZ, RZ, 0x3ff00000 ;  /* 0x3ff00000ff037424 */ /* 0x000fe200078e00ff */
        /* <DEDUP_REMOVED lines=10> */
[----:B------:R-:W-:Y:S02]  /*0250*/  IMAD.MOV.U32 R6, RZ, RZ, c[0x0][0x180] ;  /* 0x00006000ff067624 */ /* 0x000fe400078e00ff */
[----:B------:R-:W-:Y:S02]  /*0260*/  IMAD.MOV.U32 R7, RZ, RZ, c[0x0][0x184] ;  /* 0x00006100ff077624 */ /* 0x000fe400078e00ff */
[----:B------:R-:W-:Y:S02]  /*0270*/  IMAD.MOV.U32 R2, RZ, RZ, 0x0 ;  /* 0x00000000ff027424 */ /* 0x000fe400078e00ff */
[----:B------:R-:W-:-:S02]  /*0280*/  IMAD.MOV.U32 R3, RZ, RZ, 0x3ff00000 ;  /* 0x3ff00000ff037424 */ /* 0x000fc400078e00ff */
[----:B------:R-:W-:Y:S02]  /*0290*/  IMAD.X R21, RZ, RZ, ~c[0x0][0x18c], P1 ;  /* 0x80006300ff157624 */ /* 0x000fe400008e06ff */
.L_x_921:
        /* <DEDUP_REMOVED lines=9> */
[----:B----4-:R-:W-:Y:S02]  /*0330*/  ISETP.NE.U32.AND P4, PT, R4, R16, PT ;  /* 0x000000100400720c */ /* 0x010fe40003f85070 */
[C---:B------:R-:W-:Y:S02]  /*0340*/  ISETP.NE.AND.EX P3, PT, R5.reuse, R15, PT, P3 ;  /* 0x0000000f0500720c */ /* 0x040fe40003f65330 */
[----:B------:R-:W-:-:S05]  /*0350*/  ISETP.NE.AND.EX P4, PT, R5, R17, PT, P4 ;  /* 0x000000110500720c */ /* 0x000fca0003f85340 */
[----:B------:R-:W2:Y:S01]  /*0360*/  @!P2 LDG.E.64 R16, [R10.64] ;  /* 0x0000000a0a10a981 */ /* 0x000ea2000c1e1b00 */
[----:B------:R-:W-:-:S04]  /*0370*/  ISETP.NE.U32.AND P1, PT, R4, R12, PT ;  /* 0x0000000c0400720c */ /* 0x000fc80003f25070 */
[----:B------:R-:W-:Y:S01]  /*0380*/  ISETP.NE.AND.EX P1, PT, R5, R13, PT, P1 ;  /* 0x0000000d0500720c */ /* 0x000fe20003f25310 */
[----:B------:R-:W3:Y:S04]  /*0390*/  @!P3 LDG.E.64 R18, [R10.64+0x8] ;  /* 0x0000080a0a12b981 */ /* 0x000ee8000c1e1b00 */
[----:B------:R-:W4:Y:S08]  /*03a0*/  @!P4 LDG.E.64 R14, [R10.64+0x10] ;  /* 0x0000100a0a0ec981 */ /* 0x000f30000c1e1b00 */
[----:B------:R-:W4:Y:S01]  /*03b0*/  @!P1 LDG.E.64 R12, [R10.64+0x18] ;  /* 0x0000180a0a0c9981 */ /* 0x000f22000c1e1b00 */
[----:B------:R-:W-:-:S04]  /*03c0*/  UIADD3 UR4, UP0, UR4, 0x4, URZ ;  /* 0x0000000404047890 */ /* 0x000fc8000ff1e03f */
[----:B------:R-:W-:Y:S01]  /*03d0*/  UIADD3.X UR5, URZ, UR5, URZ, UP0, !UPT ;  /* 0x000000053f057290 */ /* 0x000fe200087fe43f */
[----:B--2---:R0:W3:Y:S02]  /*03e0*/  @!P2 DMUL R2, R2, R16 ;  /* 0x000000100202a228 */ /* 0x0040e40000000000 */
[----:B0-----:R-:W-:-:S04]  /*03f0*/  IADD3 R16, P2, R20, UR4, RZ ;  /* 0x0000000414107c10 */ /* 0x001fc8000ff5e0ff */
[----:B---3--:R-:W4:Y:S01]  /*0400*/  @!P3 DMUL R2, R2, R18 ;  /* 0x000000120202b228 */ /* 0x008f220000000000 */
[----:B------:R-:W-:Y:S02]  /*0410*/  ISETP.NE.U32.AND P3, PT, R16, RZ, PT ;  /* 0x000000ff1000720c */ /* 0x000fe40003f65070 */
[----:B------:R-:W-:-:S03]  /*0420*/  IADD3.X R16, R21, UR5, RZ, P2, !PT ;  /* 0x0000000515107c10 */ /* 0x000fc600097fe4ff */
[----:B----4-:R-:W0:Y:S01]  /*0430*/  @!P4 DMUL R2, R2, R14 ;  /* 0x0000000e0202c228 */ /* 0x010e220000000000 */
[----:B------:R-:W-:Y:S02]  /*0440*/  ISETP.NE.AND.EX P2, PT, R16, RZ, PT, P3 ;  /* 0x000000ff1000720c */ /* 0x000fe40003f45330 */
[----:B------:R-:W-:Y:S02]  /*0450*/  IADD3 R18, P3, R10, 0x20, RZ ;  /* 0x000000200a127810 */ /* 0x000fe40007f7e0ff */
[----:B------:R-:W-:Y:S01]  /*0460*/  IADD3 R6, P4, R6, 0x20, RZ ;  /* 0x0000002006067810 */ /* 0x000fe20007f9e0ff */
[----:B0-----:R0:W1:Y:S02]  /*0470*/  @!P1 DMUL R2, R2, R12 ;  /* 0x0000000c02029228 */ /* 0x0010640000000000 */
[----:B------:R-:W-:Y:S02]  /*0480*/  IMAD.X R19, RZ, RZ, R11, P3 ;  /* 0x000000ffff137224 */ /* 0x000fe400018e060b */
[----:B------:R-:W-:-:S04]  /*0490*/  IMAD.X R7, RZ, RZ, R7, P4 ;  /* 0x000000ffff077224 */ /* 0x000fc800020e0607 */
[----:B01----:R-:W-:Y:S05]  /*04a0*/  @P2 BRA `(.L_x_921) ;  /* 0xfffffdf000002947 */ /* 0x003fea000383ffff */
.L_x_920:
[----:B------:R-:W-:Y:S05]  /*04b0*/  @!P0 BRA `(.L_x_919) ;  /* 0x000001c000008947 */ /* 0x000fea0003800000 */
[----:B------:R-:W-:Y:S01]  /*04c0*/  USHF.L.U64.HI UR5, UR4, 0x3, UR5 ;  /* 0x0000000304057899 */ /* 0x000fe20008010205 */
[----:B------:R-:W-:Y:S01]  /*04d0*/  IADD3 R9, P0, RZ, -R9, RZ ;  /* 0x80000009ff097210 */ /* 0x000fe20007f1e0ff */
[----:B------:R-:W-:Y:S02]  /*04e0*/  USHF.L.U32 UR4, UR4, 0x3, URZ ;  /* 0x0000000304047899 */ /* 0x000fe4000800063f */
[----:B------:R-:W-:Y:S02]  /*04f0*/  ULDC.64 UR6, c[0x0][0x178] ;  /* 0x00005e0000067ab9 */ /* 0x000fe40000000a00 */
[----:B------:R-:W-:Y:S01]  /*0500*/  ULDC.64 UR8, c[0x0][0x180] ;  /* 0x0000600000087ab9 */ /* 0x000fe20000000a00 */
[----:B------:R-:W-:Y:S01]  /*0510*/  IMAD.X R12, RZ, RZ, -0x1, P0 ;  /* 0xffffffffff0c7424 */ /* 0x000fe200000e06ff */
[----:B------:R-:W-:Y:S02]  /*0520*/  UIADD3 UR6, UP0, UR4, UR6, URZ ;  /* 0x0000000604067290 */ /* 0x000fe4000ff1e03f */
[----:B------:R-:W-:-:S02]  /*0530*/  UIADD3 UR4, UP1, UR4, UR8, URZ ;  /* 0x0000000804047290 */ /* 0x000fc4000ff3e03f */
[----:B------:R-:W-:Y:S02]  /*0540*/  UIADD3.X UR7, UR5, UR7, URZ, UP0, !UPT ;  /* 0x0000000705077290 */ /* 0x000fe400087fe43f */
[----:B------:R-:W-:-:S04]  /*0550*/  UIADD3.X UR5, UR5, UR9, URZ, UP1, !UPT ;  /* 0x0000000905057290 */ /* 0x000fc80008ffe43f */
.L_x_922:
[----:B------:R-:W-:Y:S02]  /*0560*/  IMAD.U32 R10, RZ, RZ, UR4 ;  /* 0x00000004ff0a7e24 */ /* 0x000fe4000f8e00ff */
[----:B------:R-:W-:-:S05]  /*0570*/  IMAD.U32 R11, RZ, RZ, UR5 ;  /* 0x00000005ff0b7e24 */ /* 0x000fca000f8e00ff */
[----:B0-----:R-:W2:Y:S01]  /*0580*/  LDG.E.64 R6, [R10.64] ;  /* 0x0000000a0a067981 */ /* 0x001ea2000c1e1b00 */
[----:B------:R-:W-:Y:S02]  /*0590*/  IADD3 R9, P1, R9, 0x1, RZ ;  /* 0x0000000109097810 */ /* 0x000fe40007f3e0ff */
[----:B--2--5:R-:W-:Y:S01]  /*05a0*/  ISETP.NE.U32.AND P0, PT, R4, R6, PT ;  /* 0x000000060400720c */ /* 0x024fe20003f05070 */
[----:B------:R-:W-:-:S03]  /*05b0*/  IMAD.U32 R6, RZ, RZ, UR6 ;  /* 0x00000006ff067e24 */ /* 0x000fc6000f8e00ff */
[----:B------:R-:W-:Y:S01]  /*05c0*/  ISETP.NE.AND.EX P0, PT, R5, R7, PT, P0 ;  /* 0x000000070500720c */ /* 0x000fe20003f05300 */
[----:B------:R-:W-:-:S12]  /*05d0*/  IMAD.U32 R7, RZ, RZ, UR7 ;  /* 0x00000007ff077e24 */ /* 0x000fd8000f8e00ff */
[----:B------:R-:W2:Y:S01]  /*05e0*/  @!P0 LDG.E.64 R6, [R6.64] ;  /* 0x0000000a06068981 */ /* 0x000ea2000c1e1b00 */
[----:B------:R-:W-:Y:S01]  /*05f0*/  IMAD.X R12, RZ, RZ, R12, P1 ;  /* 0x000000ffff0c7224 */ /* 0x000fe200008e060c */
[----:B------:R-:W-:Y:S01]  /*0600*/  ISETP.NE.U32.AND P1, PT, R9, RZ, PT ;  /* 0x000000ff0900720c */ /* 0x000fe20003f25070 */
[----:B------:R-:W-:Y:S02]  /*0610*/  UIADD3 UR6, UP0, UR6, 0x8, URZ ;  /* 0x0000000806067890 */ /* 0x000fe4000ff1e03f */
[----:B------:R-:W-:Y:S01]  /*0620*/  UIADD3 UR4, UP1, UR4, 0x8, URZ ;  /* 0x0000000804047890 */ /* 0x000fe2000ff3e03f */
[----:B------:R-:W-:Y:S01]  /*0630*/  ISETP.NE.AND.EX P1, PT, R12, RZ, PT, P1 ;  /* 0x000000ff0c00720c */ /* 0x000fe20003f25310 */
[----:B------:R-:W-:Y:S02]  /*0640*/  UIADD3.X UR7, URZ, UR7, URZ, UP0, !UPT ;  /* 0x000000073f077290 */ /* 0x000fe400087fe43f */
[----:B------:R-:W-:Y:S01]  /*0650*/  UIADD3.X UR5, URZ, UR5, URZ, UP1, !UPT ;  /* 0x000000053f057290 */ /* 0x000fe20008ffe43f */
[----:B-12---:R0:W1:-:S09]  /*0660*/  @!P0 DMUL R2, R2, R6 ;  /* 0x0000000602028228 */ /* 0x0060520000000000 */
[----:B------:R-:W-:Y:S05]  /*0670*/  @P1 BRA `(.L_x_922) ;  /* 0xfffffee000001947 */ /* 0x000fea000383ffff */
.L_x_919:
[----:B-----5:R-:W-:-:S04]  /*0680*/  IADD3 R4, P0, R0, c[0x0][0x160], RZ ;  /* 0x0000580000047a10 */ /* 0x020fc80007f1e0ff */
[----:B------:R-:W-:-:S05]  /*0690*/  IADD3.X R5, R8, c[0x0][0x164], RZ, P0, !PT ;  /* 0x0000590008057a10 */ /* 0x000fca00007fe4ff */
[----:B-1----:R-:W-:Y:S01]  /*06a0*/  STG.E.64 [R4.64], R2 ;  /* 0x0000000204007986 */ /* 0x002fe2000c101b0a */
[----:B------:R-:W-:Y:S05]  /*06b0*/  EXIT ;  /* 0x000000000000794d */ /* 0x000fea0003800000 */
.L_x_923:
        /* <DEDUP_REMOVED lines=12> */
.L_x_8710:


//--------------------- .text._ZN2at6native55_GLOBAL__N__0955718d_22_SparseCsrTensorMath_cu_868dd54534reduce_sparse_csr_dim0_cuda_kernelIdiNS1_14ReductionMulOpIdEEdEEvPT2_PKT0_lPKT_S9_lT1_ --------------------------
	.section	.text._ZN2at6native55_GLOBAL__N__0955718d_22_SparseCsrTensorMath_cu_868dd54534reduce_sparse_csr_dim0_cuda_kernelIdiNS1_14ReductionMulOpIdEEdEEvPT2_PKT0_lPKT_S9_lT1_,"ax",@progbits
	.sectioninfo	@"SHI_REGISTERS=22"
	.align	128
.text._ZN2at6native55_GLOBAL__N__0955718d_22_SparseCsrTensorMath_cu_868dd54534reduce_sparse_csr_dim0_cuda_kernelIdiNS1_14ReductionMulOpIdEEdEEvPT2_PKT0_lPKT_S9_lT1_:
        .type           _ZN2at6native55_GLOBAL__N__0955718d_22_SparseCsrTensorMath_cu_868dd54534reduce_sparse_csr_dim0_cuda_kernelIdiNS1_14ReductionMulOpIdEEdEEvPT2_PKT0_lPKT_S9_lT1_,@function
        .size           _ZN2at6native55_GLOBAL__N__0955718d_22_SparseCsrTensorMath_cu_868dd54534reduce_sparse_csr_dim0_cuda_kernelIdiNS1_14ReductionMulOpIdEEdEEvPT2_PKT0_lPKT_S9_lT1_,(.L_x_8711 - _ZN2at6native55_GLOBAL__N__0955718d_22_SparseCsrTensorMath_cu_868dd54534reduce_sparse_csr_dim0_cuda_kernelIdiNS1_14ReductionMulOpIdEEdEEvPT2_PKT0_lPKT_S9_lT1_)
        .other          _ZN2at6native55_GLOBAL__N__0955718d_22_SparseCsrTensorMath_cu_868dd54534reduce_sparse_csr_dim0_cuda_kernelIdiNS1_14ReductionMulOpIdEEdEEvPT2_PKT0_lPKT_S9_lT1_,@"STO_CUDA_ENTRY STV_DEFAULT"
_ZN2at6native55_GLOBAL__N__0955718d_22_SparseCsrTensorMath_cu_868dd54534reduce_sparse_csr_dim0_cuda_kernelIdiNS1_14ReductionMulOpIdEEdEEvPT2_PKT0_lPKT_S9_lT1_:
        /* <DEDUP_REMOVED lines=40> */
.L_x_926:
[----:B------:R-:W2:Y:S04]  /*0280*/  LDG.E R9, [R6.64] ;  /* 0x0000000c06097981 */ /* 0x000ea8000c1e1900 */
[----:B------:R-:W3:Y:S04]  /*0290*/  LDG.E R11, [R6.64+0x4] ;  /* 0x0000040c060b7981 */ /* 0x000ee8000c1e1900 */
[----:B------:R-:W4:Y:S04]  /*02a0*/  LDG.E R13, [R6.64+0x8] ;  /* 0x0000080c060d7981 */ /* 0x000f28000c1e1900 */
[----:B------:R-:W4:Y:S01]  /*02b0*/  LDG.E R15, [R6.64+0xc] ;  /* 0x00000c0c060f7981 */ /* 0x000f22000c1e1900 */
[C---:B--2--5:R-:W-:Y:S01]  /*02c0*/  ISETP.NE.AND P4, PT, R4.reuse, R9, PT ;  /* 0x000000090400720c */ /* 0x064fe20003f85270 */
[----:B------:R-:W-:Y:S01]  /*02d0*/  IMAD.MOV.U32 R9, RZ, RZ, R17 ;  /* 0x000000ffff097224 */ /* 0x000fe200078e0011 */
[----:B---3--:R-:W-:-:S02]  /*02e0*/  ISETP.NE.AND P1, PT, R4, R11, PT ;  /* 0x0000000b0400720c */ /* 0x008fc40003f25270 */
[----:B----4-:R-:W-:-:S09]  /*02f0*/  ISETP.NE.AND P3, PT, R4, R13, PT ;  /* 0x0000000d0400720c */ /* 0x010fd20003f65270 */
[----:B------:R-:W2:Y:S01]  /*0300*/  @!P4 LDG.E.64 R12, [R8.64] ;  /* 0x0000000c080cc981 */ /* 0x000ea2000c1e1b00 */
[----:B------:R-:W-:-:S03]  /*0310*/  ISETP.NE.AND P2, PT, R4, R15, PT ;  /* 0x0000000f0400720c */ /* 0x000fc60003f45270 */
[----:B------:R-:W3:Y:S04]  /*0320*/  @!P1 LDG.E.64 R14, [R8.64+0x8] ;  /* 0x0000080c080e9981 */ /* 0x000ee8000c1e1b00 */
[----:B------:R-:W4:Y:S06]  /*0330*/  @!P3 LDG.E.64 R16, [R8.64+0x10] ;  /* 0x0000100c0810b981 */ /* 0x000f2c000c1e1b00 */
[----:B------:R0:W4:Y:S01]  /*0340*/  @!P2 LDG.E.64 R10, [R8.64+0x18] ;  /* 0x0000180c080aa981 */ /* 0x000122000c1e1b00 */
[----:B------:R-:W-:-:S04]  /*0350*/  UIADD3 UR4, UP0, UR4, 0x4, URZ ;  /* 0x0000000404047890 */ /* 0x000fc8000ff1e03f */
[----:B------:R-:W-:Y:S01]  /*0360*/  UIADD3.X UR5, URZ, UR5, URZ, UP0, !UPT ;  /* 0x000000053f057290 */ /* 0x000fe200087fe43f */
[----:B--2---:R1:W3:Y:S02]  /*0370*/  @!P4 DMUL R2, R2, R12 ;  /* 0x0000000c0202c228 */ /* 0x0042e40000000000 */
[----:B-1----:R-:W-:-:S04]  /*0380*/  IADD3 R12, P4, R18, UR4, RZ ;  /* 0x00000004120c7c10 */ /* 0x002fc8000ff9e0ff */
[----:B---3--:R-:W4:Y:S01]  /*0390*/  @!P1 DMUL R2, R2, R14 ;  /* 0x0000000e02029228 */ /* 0x008f220000000000 */
[----:B------:R-:W-:Y:S02]  /*03a0*/  ISETP.NE.U32.AND P1, PT, R12, RZ, PT ;  /* 0x000000ff0c00720c */ /* 0x000fe40003f25070 */
[----:B------:R-:W-:Y:S02]  /*03b0*/  IADD3.X R12, R19, UR5, RZ, P4, !PT ;  /* 0x00000005130c7c10 */ /* 0x000fe4000a7fe4ff */
[----:B------:R-:W-:Y:S01]  /*03c0*/  IADD3 R6, P4, R6, 0x10, RZ ;  /* 0x0000001006067810 */ /* 0x000fe20007f9e0ff */
[----:B----4-:R-:W1:Y:S01]  /*03d0*/  @!P3 DMUL R2, R2, R16 ;  /* 0x000000100202b228 */ /* 0x010e620000000000 */
[----:B------:R-:W-:Y:S02]  /*03e0*/  ISETP.NE.AND.EX P1, PT, R12, RZ, PT, P1 ;  /* 0x000000ff0c00720c */ /* 0x000fe40003f25310 */
[----:B0-----:R-:W-:Y:S01]  /*03f0*/  IADD3 R8, P3, R8, 0x20, RZ ;  /* 0x0000002008087810 */ /* 0x001fe20007f7e0ff */
[----:B------:R-:W-:-:S02]  /*0400*/  IMAD.X R7, RZ, RZ, R7, P4 ;  /* 0x000000ffff077224 */ /* 0x000fc400020e0607 */
[----:B-1----:R0:W1:Y:S02]  /*0410*/  @!P2 DMUL R2, R2, R10 ;  /* 0x0000000a0202a228 */ /* 0x0020640000000000 */
[----:B------:R-:W-:-:S06]  /*0420*/  IMAD.X R17, RZ, RZ, R9, P3 ;  /* 0x000000ffff117224 */ /* 0x000fcc00018e0609 */
[----:B01----:R-:W-:Y:S05]  /*0430*/  @P1 BRA `(.L_x_926) ;  /* 0xfffffe4000001947 */ /* 0x003fea000383ffff */
.L_x_925:
[----:B0-----:R-:W-:Y:S05]  /*0440*/  @!P0 BRA `(.L_x_924) ;  /* 0x0000019000008947 */ /* 0x001fea0003800000 */
[----:B------:R-:W-:Y:S01]  /*0450*/  IADD3 R5, P0, RZ, -R5, RZ ;  /* 0x80000005ff057210 */ /* 0x000fe20007f1e0ff */
[----:B------:R-:W-:Y:S02]  /*0460*/  ULDC.64 UR8, c[0x0][0x178] ;  /* 0x00005e0000087ab9 */ /* 0x000fe40000000a00 */
[----:B------:R-:W-:Y:S02]  /*0470*/  ULDC.64 UR10, c[0x0][0x180] ;  /* 0x00006000000a7ab9 */ /* 0x000fe40000000a00 */
[----:B------:R-:W-:Y:S01]  /*0480*/  ULEA UR7, UP0, UR4, UR8, 0x3 ;  /* 0x0000000804077291 */ /* 0x000fe2000f80183f */
[----:B------:R-:W-:Y:S01]  /*0490*/  IMAD.X R10, RZ, RZ, -0x1, P0 ;  /* 0xffffffffff0a7424 */ /* 0x000fe200000e06ff */
[----:B------:R-:W-:Y:S02]  /*04a0*/  ULEA UR6, UP1, UR4, UR10, 0x2 ;  /* 0x0000000a04067291 */ /* 0x000fe4000f82103f */
[----:B------:R-:W-:Y:S02]  /*04b0*/  ULEA.HI.X UR8, UR4, UR9, UR5, 0x3, UP0 ;  /* 0x0000000904087291 */ /* 0x000fe400080f1c05 */
[----:B------:R-:W-:-:S06]  /*04c0*/  ULEA.HI.X UR4, UR4, UR11, UR5, 0x2, UP1 ;  /* 0x0000000b04047291 */ /* 0x000fcc00088f1405 */
.L_x_927:
[----:B------:R-:W-:Y:S02]  /*04d0*/  IMAD.U32 R9, RZ, RZ, UR4 ;  /* 0x00000004ff097e24 */ /* 0x000fe4000f8e00ff */
[----:B------:R-:W-:-:S05]  /*04e0*/  IMAD.U32 R8, RZ, RZ, UR6 ;  /* 0x00000006ff087e24 */ /* 0x000fca000f8e00ff */
[----:B------:R-:W2:Y:S01]  /*04f0*/  LDG.E R9, [R8.64] ;  /* 0x0000000c08097981 */ /* 0x000ea2000c1e1900 */
[----:B0-----:R-:W-:Y:S02]  /*0500*/  IMAD.U32 R6, RZ, RZ, UR7 ;  /* 0x00000007ff067e24 */ /* 0x001fe4000f8e00ff */
[----:B------:R-:W-:Y:S01]  /*0510*/  IMAD.U32 R7, RZ, RZ, UR8 ;  /* 0x00000008ff077e24 */ /* 0x000fe2000f8e00ff */
[----:B------:R-:W-:Y:S02]  /*0520*/  IADD3 R5, P0, R5, 0x1, RZ ;  /* 0x0000000105057810 */ /* 0x000fe40007f1e0ff */
[----:B--2--5:R-:W-:-:S13]  /*0530*/  ISETP.NE.AND P1, PT, R4, R9, PT ;  /* 0x000000090400720c */ /* 0x024fda0003f25270 */
        /* <DEDUP_REMOVED lines=10> */
.L_x_924:
[----:B-----5:R-:W-:-:S04]  /*05e0*/  LEA R4, P0, R0, c[0x0][0x160], 0x3 ;  /* 0x0000580000047a11 */ /* 0x020fc800078018ff */
[----:B------:R-:W-:-:S05]  /*05f0*/  LEA.HI.X R5, R0, c[0x0][0x164], RZ, 0x3, P0 ;  /* 0x0000590000057a11 */ /* 0x000fca00000f1cff */
[----:B-1----:R-:W-:Y:S01]  /*0600*/  STG.E.64 [R4.64], R2 ;  /* 0x0000000204007986 */ /* 0x002fe2000c101b0c */
[----:B------:R-:W-:Y:S05]  /*0610*/  EXIT ;  /* 0x000000000000794d */ /* 0x000fea0003800000 */
.L_x_928:
        /* <DEDUP_REMOVED lines=14> */
.L_x_8711:


//--------------------- .text._ZN2at6native55_GLOBAL__N__0955718d_22_SparseCsrTensorMath_cu_868dd54534reduce_sparse_csr_dim1_cuda_kernelIslNS1_14ReductionMulOpIsEElEEvPT2_PKT_PKT0_SC_lT1_ --------------------------
	.section	.text._ZN2at6native55_GLOBAL__N__0955718d_22_SparseCsrTensorMath_cu_868dd54534reduce_sparse_csr_dim1_cuda_kernelIslNS1_14ReductionMulOpIsEElEEvPT2_PKT_PKT0_SC_lT1_,"ax",@progbits
	.sectioninfo	@"SHI_REGISTERS=17"
	.align	128
.text._ZN2at6native55_GLOBAL__N__0955718d_22_SparseCsrTensorMath_cu_868dd54534reduce_sparse_csr_dim1_cuda_kernelIslNS1_14ReductionMulOpIsEElEEvPT2_PKT_PKT0_SC_lT1_:
        .type           _ZN2at6native55_GLOBAL__N__0955718d_22_SparseCsrTensorMath_cu_868dd54534reduce_sparse_csr_dim1_cuda_kernelIslNS1_14ReductionMulOpIsEElEEvPT2_PKT_PKT0_SC_lT1_,@function
        .size           _ZN2at6native55_GLOBAL__N__0955718d_22_SparseCsrTensorMath_cu_868dd54534reduce_sparse_csr_dim1_cuda_kernelIslNS1_14ReductionMulOpIsEElEEvPT2_PKT_PKT0_SC_lT1_,(.L_x_8712 - _ZN2at6native55_GLOBAL__N__0955718d_22_SparseCsrTensorMath_cu_868dd54534reduce_sparse_csr_dim1_cuda_kernelIslNS1_14ReductionMulOpIsEElEEvPT2_PKT_PKT0_SC_lT1_)
        .other          _ZN2at6native55_GLOBAL__N__0955718d_22_SparseCsrTensorMath_cu_868dd54534reduce_sparse_csr_dim1_cuda_kernelIslNS1_14ReductionMulOpIsEElEEvPT2_PKT_PKT0_SC_lT1_,@"STO_CUDA_ENTRY STV_DEFAULT"
_ZN2at6native55_GLOBAL__N__0955718d_22_SparseCsrTensorMath_cu_868dd54534reduce_sparse_csr_dim1_cuda_kernelIslNS1_14ReductionMulOpIsEElEEvPT2_PKT_PKT0_SC_lT1_:
        /* <DEDUP_REMOVED lines=17> */
[----:B------:R-:W-:Y:S01]  /*0110*/  IMAD.MOV.U32 R5, RZ, RZ, R8 ;  /* 0x000000ffff057224 */ /* 0x000fe200078e0008 */
[----:B------:R-:W-:Y:S01]  /*0120*/  BSSY B0, `(.L_x_929) ;  /* 0x000004a000007945 */ /* 0x000fe20003800000 */
[----:B------:R-:W-:Y:S02]  /*0130*/  IMAD.MOV.U32 R6, RZ, RZ, R9 ;  /* 0x000000ffff067224 */ /* 0x000fe400078e0009 */
[----:B------:R-:W-:Y:S01]  /*0140*/  IMAD.MOV.U32 R8, RZ, RZ, 0x1 ;  /* 0x00000001ff087424 */ /* 0x000fe200078e00ff */
[----:B------:R-:W-:Y:S01]  /*0150*/  ISETP.GT.U32.AND P0, PT, R2, R5, PT ;  /* 0x000000050200720c */ /* 0x000fe20003f04070 */
[----:B------:R-:W-:-:S03]  /*0160*/  IMAD.MOV.U32 R9, RZ, RZ, 0x0 ;  /* 0x00000000ff097424 */ /* 0x000fc600078e00ff */
[----:B------:R-:W-:-:S13]  /*0170*/  ISETP.GT.AND.EX P0, PT, R3, R6, PT, P0 ;  /* 0x000000060300720c */ /* 0x000fda0003f04300 */
[----:B------:R-:W-:Y:S05]  /*0180*/  @!P0 BRA `(.L_x_930) ;  /* 0x0000043000008947 */ /* 0x000fea0003800000 */
[----:B------:R-:W-:Y:S01]  /*0190*/  LOP3.LUT R7, RZ, R5, RZ, 0x33, !PT ;  /* 0x00000005ff077212 */ /* 0x000fe200078e33ff */
[C---:B------:R-:W-:Y:S01]  /*01a0*/  IMAD.IADD R10, R2.reuse, 0x1, -R5 ;  /* 0x00000001020a7824 */ /* 0x040fe200078e0a05 */
[----:B------:R-:W-:Y:S01]  /*01b0*/  LOP3.LUT R9, RZ, R6, RZ, 0x33, !PT ;  /* 0x00000006ff097212 */ /* 0x000fe200078e33ff */
[----:B------:R-:W-:Y:S01]  /*01c0*/  BSSY B1, `(.L_x_931) ;  /* 0x000002a000017945 */ /* 0x000fe20003800000 */
[----:B------:R-:W-:Y:S01]  /*01d0*/  IADD3 R8, P0, R2, R7, RZ ;  /* 0x0000000702087210 */ /* 0x000fe20007f1e0ff */
[----:B------:R-:W-:Y:S01]  /*01e0*/  IMAD.MOV.U32 R11, RZ, RZ, 0x1 ;  /* 0x00000001ff0b7424 */ /* 0x000fe200078e00ff */
[----:B------:R-:W-:Y:S02]  /*01f0*/  LOP3.LUT R7, R10, 0x3, RZ, 0xc0, !PT ;  /* 0x000000030a077812 */ /* 0x000fe400078ec0ff */
[----:B------:R-:W-:Y:S01]  /*0200*/  ISETP.GE.U32.AND P1, PT, R8, 0x3, PT ;  /* 0x000000030800780c */ /* 0x000fe20003f26070 */
[----:B------:R-:W-:Y:S01]  /*0210*/  IMAD.X R8, R3, 0x1, R9, P0 ;  /* 0x0000000103087824 */ /* 0x000fe200000e0609 */
[----:B------:R-:W-:-:S04]  /*0220*/  ISETP.NE.U32.AND P0, PT, R7, RZ, PT ;  /* 0x000000ff0700720c */ /* 0x000fc80003f05070 */
[----:B------:R-:W-:Y:S02]  /*0230*/  ISETP.GE.U32.AND.EX P1, PT, R8, RZ, PT, P1 ;  /* 0x000000ff0800720c */ /* 0x000fe40003f26110 */
[----:B------:R-:W-:-:S11]  /*0240*/  ISETP.NE.AND.EX P0, PT, RZ, RZ, PT, P0 ;  /* 0x000000ffff00720c */ /* 0x000fd60003f05300 */
[----:B------:R-:W-:Y:S05]  /*0250*/  @!P1 BRA `(.L_x_932) ;  /* 0x0000020000009947 */ /* 0x000fea0003800000 */
[----:B------:R-:W-:Y:S01]  /*0260*/  LEA R9, P2, R5, c[0x0][0x168], 0x1 ;  /* 0x00005a0005097a11 */ /* 0x000fe200078408ff */
[----:B------:R-:W-:Y:S01]  /*0270*/  IMAD.MOV.U32 R11, RZ, RZ, 0x1 ;  /* 0x00000001ff0b7424 */ /* 0x000fe200078e00ff */
[----:B------:R-:W-:Y:S02]  /*0280*/  IADD3 R8, P1, -R2, R7, RZ ;  /* 0x0000000702087210 */ /* 0x000fe40007f3e1ff */
[----:B------:R-:W-:Y:S02]  /*0290*/  IADD3 R2, P3, R9, 0x4, RZ ;  /* 0x0000000409027810 */ /* 0x000fe40007f7e0ff */
[----:B------:R-:W-:Y:S01]  /*02a0*/  LEA.HI.X R10, R5, c[0x0][0x16c], R6, 0x1, P2 ;  /* 0x00005b00050a7a11 */ /* 0x000fe200010f0c06 */
[----:B------:R-:W-:-:S04]  /*02b0*/  IMAD.X R9, RZ, RZ, ~R3, P1 ;  /* 0x000000ffff097224 */ /* 0x000fc800008e0e03 */
[----:B------:R-:W-:-:S05]  /*02c0*/  IMAD.X R3, RZ, RZ, R10, P3 ;  /* 0x000000ffff037224 */ /* 0x000fca00018e060a */
.L_x_933:
[----:B------:R-:W2:Y:S04]  /*02d0*/  LDG.E.U16 R12, [R2.64+-0x4] ;  /* 0xfffffc04020c7981 */ /* 0x000ea8000c1e1500 */
[----:B------:R-:W3:Y:S04]  /*02e0*/  LDG.E.U16 R13, [R2.64+-0x2] ;  /* 0xfffffe04020d7981 */ /* 0x000ee8000c1e1500 */
[----:B------:R-:W4:Y:S04]  /*02f0*/  LDG.E.U16 R14, [R2.64] ;  /* 0x00000004020e7981 */ /* 0x000f28000c1e1500 */
[----:B------:R-:W5:Y:S01]  /*0300*/  LDG.E.U16 R10, [R2.64+0x2] ;  /* 0x00000204020a7981 */ /* 0x000f62000c1e1500 */
[----:B------:R-:W-:-:S02]  /*0310*/  PRMT R11, R11, 0x9910, RZ ;  /* 0x000099100b0b7816 */ /* 0x000fc400000000ff */
[----:B------:R-:W-:-:S05]  /*0320*/  IADD3 R5, P1, R5, 0x4, RZ ;  /* 0x0000000405057810 */ /* 0x000fca0007f3e0ff */
[----:B------:R-:W-:Y:S01]  /*0330*/  IMAD.X R6, RZ, RZ, R6, P1 ;  /* 0x000000ffff067224 */ /* 0x000fe200008e0606 */
[----:B--2---:R-:W-:-:S05]  /*0340*/  PRMT R12, R12, 0x9910, RZ ;  /* 0x000099100c0c7816 */ /* 0x004fca00000000ff */
[----:B------:R-:W-:Y:S01]  /*0350*/  IMAD R11, R11, R12, RZ ;  /* 0x0000000c0b0b7224 */ /* 0x000fe200078e02ff */
[----:B---3--:R-:W-:-:S04]  /*0360*/  PRMT R12, R13, 0x9910, RZ ;  /* 0x000099100d0c7816 */ /* 0x008fc800000000ff */
[----:B------:R-:W-:Y:S02]  /*0370*/  PRMT R11, R11, 0x9910, RZ ;  /* 0x000099100b0b7816 */ /* 0x000fe400000000ff */
[----:B-----5:R-:W-:-:S03]  /*0380*/  PRMT R10, R10, 0x9910, RZ ;  /* 0x000099100a0a7816 */ /* 0x020fc600000000ff */
[----:B------:R-:W-:Y:S01]  /*0390*/  IMAD R11, R11, R12, RZ ;  /* 0x0000000c0b0b7224 */ /* 0x000fe200078e02ff */
[----:B----4-:R-:W-:-:S04]  /*03a0*/  PRMT R12, R14, 0x9910, RZ ;  /* 0x000099100e0c7816 */ /* 0x010fc800000000ff */
[----:B------:R-:W-:-:S05]  /*03b0*/  PRMT R11, R11, 0x9910, RZ ;  /* 0x000099100b0b7816 */ /* 0x000fca00000000ff */
[----:B------:R-:W-:Y:S01]  /*03c0*/  IMAD R11, R11, R12, RZ ;  /* 0x0000000c0b0b7224 */ /* 0x000fe200078e02ff */
[----:B------:R-:W-:-:S04]  /*03d0*/  IADD3 R12, P2, R5, R8, RZ ;  /* 0x00000008050c7210 */ /* 0x000fc80007f5e0ff */
[----:B------:R-:W-:Y:S01]  /*03e0*/  ISETP.NE.U32.AND P1, PT, R12, RZ, PT ;  /* 0x000000ff0c00720c */ /* 0x000fe20003f25070 */
[----:B------:R-:W-:Y:S01]  /*03f0*/  IMAD.X R12, R6, 0x1, R9, P2 ;  /* 0x00000001060c7824 */ /* 0x000fe200010e0609 */
[----:B------:R-:W-:Y:S02]  /*0400*/  PRMT R11, R11, 0x9910, RZ ;  /* 0x000099100b0b7816 */ /* 0x000fe400000000ff */
[----:B------:R-:W-:Y:S02]  /*0410*/  IADD3 R2, P2, R2, 0x8, RZ ;  /* 0x0000000802027810 */ /* 0x000fe40007f5e0ff */
[----:B------:R-:W-:Y:S01]  /*0420*/  ISETP.NE.AND.EX P1, PT, R12, RZ, PT, P1 ;  /* 0x000000ff0c00720c */ /* 0x000fe20003f25310 */
[----:B------:R-:W-:Y:S02]  /*0430*/  IMAD R11, R11, R10, RZ ;  /* 0x0000000a0b0b7224 */ /* 0x000fe400078e02ff */
[----:B------:R-:W-:-:S10]  /*0440*/  IMAD.X R3, RZ, RZ, R3, P2 ;  /* 0x000000ffff037224 */ /* 0x000fd400010e0603 */
[----:B------:R-:W-:Y:S05]  /*0450*/  @P1 BRA `(.L_x_933) ;  /* 0xfffffe7000001947 */ /* 0x000fea000383ffff */
.L_x_932:
[----:B------:R-:W-:Y:S05]  /*0460*/  BSYNC B1 ;  /* 0x0000000000017941 */ /* 0x000fea0003800000 */
.L_x_931:
[----:B------:R-:W-:Y:S01]  /*0470*/  BSSY B1, `(.L_x_934) ;  /* 0x0000012000017945 */ /* 0x000fe20003800000 */
[----:B------:R-:W-:Y:S05]  /*0480*/  @!P0 BRA `(.L_x_935) ;  /* 0x0000010000008947 */ /* 0x000fea0003800000 */
[----:B------:R-:W-:Y:S02]  /*0490*/  IADD3 R7, P1, RZ, -R7, RZ ;  /* 0x80000007ff077210 */ /* 0x000fe40007f3e0ff */
[----:B------:R-:W-:-:S04]  /*04a0*/  LEA R8, P0, R5, c[0x0][0x168], 0x1 ;  /* 0x00005a0005087a11 */ /* 0x000fc800078008ff */
[----:B------:R-:W-:Y:S01]  /*04b0*/  LEA.HI.X R3, R5, c[0x0][0x16c], R6, 0x1, P0 ;  /* 0x00005b0005037a11 */ /* 0x000fe200000f0c06 */
[----:B------:R-:W-:Y:S02]  /*04c0*/  IMAD.X R5, RZ, RZ, -0x1, P1 ;  /* 0xffffffffff057424 */ /* 0x000fe400008e06ff */
.L_x_936:
[----:B------:R-:W-:-:S06]  /*04d0*/  IMAD.MOV.U32 R2, RZ, RZ, R8 ;  /* 0x000000ffff027224 */ /* 0x000fcc00078e0008 */
[----:B------:R0:W2:Y:S01]  /*04e0*/  LDG.E.U16 R2, [R2.64] ;  /* 0x0000000402027981 */ /* 0x0000a2000c1e1500 */
[----:B------:R-:W-:Y:S02]  /*04f0*/  IADD3 R7, P0, R7, 0x1, RZ ;  /* 0x0000000107077810 */ /* 0x000fe40007f1e0ff */
[----:B------:R-:W-:Y:S02]  /*0500*/  PRMT R6, R11, 0x9910, RZ ;  /* 0x000099100b067816 */ /* 0x000fe400000000ff */
[----:B------:R-:W-:Y:S01]  /*0510*/  IADD3 R8, P1, R8, 0x2, RZ ;  /* 0x0000000208087810 */ /* 0x000fe20007f3e0ff */
[----:B------:R-:W-:Y:S01]  /*0520*/  IMAD.X R5, RZ, RZ, R5, P0 ;  /* 0x000000ffff057224 */ /* 0x000fe200000e0605 */
[----:B------:R-:W-:-:S03]  /*0530*/  ISETP.NE.U32.AND P0, PT, R7, RZ, PT ;  /* 0x000000ff0700720c */ /* 0x000fc60003f05070 */
[----:B0-----:R-:W-:Y:S01]  /*0540*/  IMAD.X R3, RZ, RZ, R3, P1 ;  /* 0x000000ffff037224 */ /* 0x001fe200008e0603 */
[----:B------:R-:W-:Y:S02]  /*0550*/  ISETP.NE.AND.EX P0, PT, R5, RZ, PT, P0 ;  /* 0x000000ff0500720c */ /* 0x000fe40003f05300 */
[----:B--2---:R-:W-:-:S05]  /*0560*/  PRMT R11, R2, 0x9910, RZ ;  /* 0x00009910020b7816 */ /* 0x004fca00000000ff */
[----:B------:R-:W-:-:S06]  /*0570*/  IMAD R11, R6, R11, RZ ;  /* 0x0000000b060b7224 */ /* 0x000fcc00078e02ff */
[----:B------:R-:W-:Y:S05]  /*0580*/  @P0 BRA `(.L_x_936) ;  /* 0xffffff4000000947 */ /* 0x000fea000383ffff */
.L_x_935:
[----:B------:R-:W-:Y:S05]  /*0590*/  BSYNC B1 ;  /* 0x0000000000017941 */ /* 0x000fea0003800000 */
.L_x_934:
[----:B------:R-:W-:-:S04]  /*05a0*/  PRMT R8, R11, 0x9910, RZ ;  /* 0x000099100b087816 */ /* 0x000fc800000000ff */
[----:B------:R-:W-:Y:S02]  /*05b0*/  SHF.R.S32.HI R9, RZ, 0x1f, R8 ;  /* 0x0000001fff097819 */ /* 0x000fe40000011408 */
.L_x_930:
[----:B------:R-:W-:Y:S05]  /*05c0*/  BSYNC B0 ;  /* 0x0000000000007941 */ /* 0x000fea0003800000 */
.L_x_929:
[----:B------:R-:W-:-:S04]  /*05d0*/  IADD3 R2, P0, R4, c[0x0][0x178], RZ ;  /* 0x00005e0004027a10 */ /* 0x000fc80007f1e0ff */
[----:B------:R-:W-:-:S06]  /*05e0*/  IADD3.X R3, R0, c[0x0][0x17c], RZ, P0, !PT ;  /* 0x00005f0000037a10 */ /* 0x000fcc00007fe4ff */
[----:B------:R-:W2:Y:S02]  /*05f0*/  LDG.E.64 R2, [R2.64] ;  /* 0x0000000402027981 */ /* 0x000ea4000c1e1b00 */
[----:B--2---:R-:W-:-:S04]  /*0600*/  LEA R4, P0, R2, c[0x0][0x160], 0x3 ;  /* 0x0000580002047a11 */ /* 0x004fc800078018ff */
[----:B------:R-:W-:-:S05]  /*0610*/  LEA.HI.X R5, R2, c[0x0][0x164], R3, 0x3, P0 ;  /* 0x0000590002057a11 */ /* 0x000fca00000f1c03 */
[----:B------:R-:W-:Y:S01]  /*0620*/  STG.E.64 [R4.64], R8 ;  /* 0x0000000804007986 */ /* 0x000fe2000c101b04 */
[----:B------:R-:W-:Y:S05]  /*0630*/  EXIT ;  /* 0x000000000000794d */ /* 0x000fea0003800000 */
.L_x_937:
        /* <DEDUP_REMOVED lines=12> */
.L_x_8712:


//--------------------- .text._ZN2at6native55_GLOBAL__N__0955718d_22_SparseCsrTensorMath_cu_868dd54534reduce_sparse_csr_dim1_cuda_kernelIsiNS1_14ReductionMulOpIsEElEEvPT2_PKT_PKT0_SC_lT1_ --------------------------
	.section	.text._ZN2at6native55_GLOBAL__N__0955718d_22_SparseCsrTensorMath_cu_868dd54534reduce_sparse_csr_dim1_cuda_kernelIsiNS1_14ReductionMulOpIsEElEEvPT2_PKT_PKT0_SC_lT1_,"ax",@progbits
	.sectioninfo	@"SHI_REGISTERS=28"
	.align	128
.text._ZN2at6native55_GLOBAL__N__0955718d_22_SparseCsrTensorMath_cu_868dd54534reduce_sparse_csr_dim1_cuda_kernelIsiNS1_14ReductionMulOpIsEElEEvPT2_PKT_PKT0_SC_lT1_:
        .type           _ZN2at6native55_GLOBAL__N__0955718d_22_SparseCsrTensorMath_cu_868dd54534reduce_sparse_csr_dim1_cuda_kernelIsiNS1_14ReductionMulOpIsEElEEvPT2_PKT_PKT0_SC_lT1_,@function
        .size           _ZN2at6native55_GLOBAL__N__0955718d_22_SparseCsrTensorMath_cu_868dd54534reduce_sparse_csr_dim1_cuda_kernelIsiNS1_14ReductionMulOpIsEElEEvPT2_PKT_PKT0_SC_lT1_,(.L_x_8713 - _ZN2at6native55_GLOBAL__N__0955718d_22_SparseCsrTensorMath_cu_868dd54534reduce_sparse_csr_dim1_cuda_kernelIsiNS1_14ReductionMulOpIsEElEEvPT2_PKT_PKT0_SC_lT1_)
        .other          _ZN2at6native55_GLOBAL__N__0955718d_22_SparseCsrTensorMath_cu_868dd54534reduce_sparse_csr_dim1_cuda_kernelIsiNS1_14ReductionMulOpIsEElEEvPT2_PKT_PKT0_SC_lT1_,@"STO_CUDA_ENTRY STV_DEFAULT"
_ZN2at6native55_GLOBAL__N__0955718d_22_SparseCsrTensorMath_cu_868dd54534reduce_sparse_csr_dim1_cuda_kernelIsiNS1_14ReductionMulOpIsEElEEvPT2_PKT_PKT0_SC_lT1_:
        /* <DEDUP_REMOVED lines=26> */
[----:B------:R-:W-:-:S04]  /*01a0*/  LOP3.LUT R6, R9, 0x3, RZ, 0xc0, !PT ;  /* 0x0000000309067812 */ /* 0x000fc800078ec0ff */
[----:B------:R-:W-:-:S13]  /*01b0*/  ISETP.GE.U32.AND P0, PT, R3, 0x3, PT ;  /* 0x000000030300780c */ /* 0x000fda0003f06070 */
[----:B------:R-:W-:Y:S05]  /*01c0*/  @!P0 BRA `(.L_x_941) ;  /* 0x0000098000008947 */ /* 0x000fea0003800000 */
[----:B------:R-:W-:Y:S01]  /*01d0*/  IMAD.IADD R8, R9, 0x1, -R6 ;  /* 0x0000000109087824 */ /* 0x000fe200078e0a06 */
[----:B------:R-:W-:Y:S01]  /*01e0*/  BSSY B0, `(.L_x_942) ;  /* 0x0000080000007945 */ /* 0x000fe20003800000 */
[----:B------:R-:W-:Y:S02]  /*01f0*/  IMAD.MOV.U32 R2, RZ, RZ, 0x2 ;  /* 0x00000002ff027424 */ /* 0x000fe400078e00ff */
[----:B------:R-:W-:Y:S01]  /*0200*/  IMAD.MOV.U32 R7, RZ, RZ, 0x1 ;  /* 0x00000001ff077424 */ /* 0x000fe200078e00ff */
[----:B------:R-:W-:Y:S01]  /*0210*/  ISETP.GT.AND P0, PT, R8, RZ, PT ;  /* 0x000000ff0800720c */ /* 0x000fe20003f04270 */
[----:B------:R-:W-:-:S05]  /*0220*/  IMAD.WIDE R2, R5, R2, c[0x0][0x168] ;  /* 0x00005a0005027625 */ /* 0x000fca00078e0202 */
[----:B------:R-:W-:-:S05]  /*0230*/  IADD3 R2, P1, R2, 0x4, RZ ;  /* 0x0000000402027810 */ /* 0x000fca0007f3e0ff */
[----:B------:R-:W-:Y:S02]  /*0240*/  IMAD.X R3, RZ, RZ, R3, P1 ;  /* 0x000000ffff037224 */ /* 0x000fe400008e0603 */
[----:B------:R-:W-:Y:S05]  /*0250*/  @!P0 BRA `(.L_x_943) ;  /* 0x0000078000008947 */ /* 0x000fea0003800000 */
[----:B------:R-:W-:Y:S01]  /*0260*/  ISETP.GT.AND P1, PT, R8, 0xc, PT ;  /* 0x0000000c0800780c */ /* 0x000fe20003f24270 */
[----:B------:R-:W-:Y:S01]  /*0270*/  BSSY B3, `(.L_x_944) ;  /* 0x000004a000037945 */ /* 0x000fe20003800000 */
[----:B------:R-:W-:-:S11]  /*0280*/  PLOP3.LUT P0, PT, PT, PT, PT, 0x80, 0x0 ;  /* 0x000000000000781c */ /* 0x000fd60003f0f070 */
[----:B------:R-:W-:Y:S05]  /*0290*/  @!P1 BRA `(.L_x_945) ;  /* 0x0000047000009947 */ /* 0x000fea0003800000 */
[----:B------:R-:W-:Y:S02]  /*02a0*/  PLOP3.LUT P0, PT, PT, PT, PT, 0x8, 0x0 ;  /* 0x000000000000781c */ /* 0x000fe40003f0e170 */
.L_x_946:
[----:B------:R0:W2:Y:S04]  /*02b0*/  LDG.E.U16 R23, [R2.64+-0x4] ;  /* 0xfffffc0402177981 */ /* 0x0000a8000c1e1500 */
[----:B------:R0:W3:Y:S04]  /*02c0*/  LDG.E.U16 R25, [R2.64+-0x2] ;  /* 0xfffffe0402197981 */ /* 0x0000e8000c1e1500 */
[----:B------:R0:W4:Y:S04]  /*02d0*/  LDG.E.U16 R22, [R2.64] ;  /* 0x0000000402167981 */ /* 0x000128000c1e1500 */
[----:B------:R0:W5:Y:S04]  /*02e0*/  LDG.E.U16 R21, [R2.64+0x2] ;  /* 0x0000020402157981 */ /* 0x000168000c1e1500 */
        /* <DEDUP_REMOVED lines=11> */
[----:B------:R0:W5:Y:S01]  /*03a0*/  LDG.E.U16 R9, [R2.64+0x1a] ;  /* 0x00001a0402097981 */ /* 0x000162000c1e1500 */
[----:B------:R-:W-:-:S02]  /*03b0*/  PRMT R7, R7, 0x9910, RZ ;  /* 0x0000991007077816 */ /* 0x000fc400000000ff */
[----:B------:R-:W-:Y:S02]  /*03c0*/  IADD3 R8, R8, -0x10, RZ ;  /* 0xfffffff008087810 */ /* 0x000fe40007ffe0ff */
[----:B------:R-:W-:Y:S02]  /*03d0*/  IADD3 R5, R5, 0x10, RZ ;  /* 0x0000001005057810 */ /* 0x000fe40007ffe0ff */
[----:B------:R-:W-:Y:S02]  /*03e0*/  ISETP.GT.AND P1, PT, R8, 0xc, PT ;  /* 0x0000000c0800780c */ /* 0x000fe40003f24270 */
[----:B0-----:R-:W-:-:S05]  /*03f0*/  IADD3 R2, P2, R2, 0x20, RZ ;  /* 0x0000002002027810 */ /* 0x001fca0007f5e0ff */
[----:B------:R-:W-:Y:S01]  /*0400*/  IMAD.X R3, RZ, RZ, R3, P2 ;  /* 0x000000ffff037224 */ /* 0x000fe200010e0603 */
[----:B--2---:R-:W-:-:S05]  /*0410*/  PRMT R24, R23, 0x9910, RZ ;  /* 0x0000991017187816 */ /* 0x004fca00000000ff */
[----:B------:R-:W-:Y:S01]  /*0420*/  IMAD R7, R7, R24, RZ ;  /* 0x0000001807077224 */ /* 0x000fe200078e02ff */
[----:B---3--:R-:W-:Y:S02]  /*0430*/  PRMT R24, R25, 0x9910, RZ ;  /* 0x0000991019187816 */ /* 0x008fe400000000ff */
[----:B----4-:R-:W-:Y:S02]  /*0440*/  PRMT R22, R22, 0x9910, RZ ;  /* 0x0000991016167816 */ /* 0x010fe400000000ff */
[----:B------:R-:W-:-:S05]  /*0450*/  PRMT R7, R7, 0x9910, RZ ;  /* 0x0000991007077816 */ /* 0x000fca00000000ff */
[----:B------:R-:W-:Y:S01]  /*0460*/  IMAD R7, R7, R24, RZ ;  /* 0x0000001807077224 */ /* 0x000fe200078e02ff */
[----:B-----5:R-:W-:-:S04]  /*0470*/  PRMT R20, R20, 0x9910, RZ ;  /* 0x0000991014147816 */ /* 0x020fc800000000ff */
[----:B------:R-:W-:Y:S02]  /*0480*/  PRMT R7, R7, 0x9910, RZ ;  /* 0x0000991007077816 */ /* 0x000fe400000000ff */
[----:B------:R-:W-:-:S03]  /*0490*/  PRMT R18, R18, 0x9910, RZ ;  /* 0x0000991012127816 */ /* 0x000fc600000000ff */
[----:B------:R-:W-:Y:S01]  /*04a0*/  IMAD R7, R7, R22, RZ ;  /* 0x0000001607077224 */ /* 0x000fe200078e02ff */
[----:B------:R-:W-:-:S04]  /*04b0*/  PRMT R22, R21, 0x9910, RZ ;  /* 0x0000991015167816 */ /* 0x000fc800000000ff */
[----:B------:R-:W-:Y:S02]  /*04c0*/  PRMT R7, R7, 0x9910, RZ ;  /* 0x0000991007077816 */ /* 0x000fe400000000ff */
[----:B------:R-:W-:-:S03]  /*04d0*/  PRMT R16, R16, 0x9910, RZ ;  /* 0x0000991010107816 */ /* 0x000fc600000000ff */
[----:B------:R-:W-:-:S05]  /*04e0*/  IMAD R7, R7, R22, RZ ;  /* 0x0000001607077224 */ /* 0x000fca00078e02ff */
[----:B------:R-:W-:Y:S02]  /*04f0*/  PRMT R7, R7, 0x9910, RZ ;  /* 0x0000991007077816 */ /* 0x000fe400000000ff */
[----:B------:R-:W-:-:S03]  /*0500*/  PRMT R14, R14, 0x9910, RZ ;  /* 0x000099100e0e7816 */ /* 0x000fc600000000ff */
[----:B------:R-:W-:Y:S01]  /*0510*/  IMAD R7, R7, R20, RZ ;  /* 0x0000001407077224 */ /* 0x000fe200078e02ff */
[----:B------:R-:W-:Y:S02]  /*0520*/  PRMT R20, R19, 0x9910, RZ ;  /* 0x0000991013147816 */ /* 0x000fe400000000ff */
[----:B------:R-:W-:Y:S02]  /*0530*/  PRMT R12, R12, 0x9910, RZ ;  /* 0x000099100c0c7816 */ /* 0x000fe400000000ff */
[----:B------:R-:W-:-:S05]  /*0540*/  PRMT R7, R7, 0x9910, RZ ;  /* 0x0000991007077816 */ /* 0x000fca00000000ff */
[----:B------:R-:W-:Y:S01]  /*0550*/  IMAD R7, R7, R20, RZ ;  /* 0x0000001407077224 */ /* 0x000fe200078e02ff */
[----:B------:R-:W-:-:S04]  /*0560*/  PRMT R10, R10, 0x9910, RZ ;  /* 0x000099100a0a7816 */ /* 0x000fc800000000ff */
[----:B------:R-:W-:-:S05]  /*0570*/  PRMT R7, R7, 0x9910, RZ ;  /* 0x0000991007077816 */ /* 0x000fca00000000ff */
[----:B------:R-:W-:Y:S01]  /*0580*/  IMAD R7, R7, R18, RZ ;  /* 0x0000001207077224 */ /* 0x000fe200078e02ff */
[----:B------:R-:W-:-:S04]  /*0590*/  PRMT R18, R17, 0x9910, RZ ;  /* 0x0000991011127816 */ /* 0x000fc800000000ff */
[----:B------:R-:W-:-:S05]  /*05a0*/  PRMT R7, R7, 0x9910, RZ ;  /* 0x0000991007077816 */ /* 0x000fca00000000ff */
[----:B------:R-:W-:-:S05]  /*05b0*/  IMAD R7, R7, R18, RZ ;  /* 0x0000001207077224 */ /* 0x000fca00078e02ff */
        /* <DEDUP_REMOVED lines=19> */
[----:B------:R-:W-:Y:S01]  /*06f0*/  IMAD R7, R7, R10, RZ ;  /* 0x0000000a07077224 */ /* 0x000fe200078e02ff */
[----:B------:R-:W-:Y:S05]  /*0700*/  @P1 BRA `(.L_x_946) ;  /* 0xfffffba000001947 */ /* 0x000fea000383ffff */
.L_x_945:
[----:B------:R-:W-:Y:S05]  /*0710*/  BSYNC B3 ;  /* 0x0000000000037941 */ /* 0x000fea0003800000 */
.L_x_944:
[----:B------:R-:W-:Y:S01]  /*0720*/  ISETP.GT.AND P1, PT, R8, 0x4, PT ;  /* 0x000000040800780c */ /* 0x000fe20003f24270 */
[----:B------:R-:W-:-:S12]  /*0730*/  BSSY B3, `(.L_x_947) ;  /* 0x0000027000037945 */ /* 0x000fd80003800000 */
[----:B------:R-:W-:Y:S05]  /*0740*/  @!P1 BRA `(.L_x_948) ;  /* 0x0000025000009947 */ /* 0x000fea0003800000 */
[----:B------:R0:W2:Y:S04]  /*0750*/  LDG.E.U16 R14, [R2.64+-0x4] ;  /* 0xfffffc04020e7981 */ /* 0x0000a8000c1e1500 */
[----:B------:R0:W3:Y:S04]  /*0760*/  LDG.E.U16 R15, [R2.64+-0x2] ;  /* 0xfffffe04020f7981 */ /* 0x0000e8000c1e1500 */
[----:B------:R0:W4:Y:S04]  /*0770*/  LDG.E.U16 R16, [R2.64] ;  /* 0x0000000402107981 */ /* 0x000128000c1e1500 */
[----:B------:R0:W5:Y:S04]  /*0780*/  LDG.E.U16 R13, [R2.64+0x2] ;  /* 0x00000204020d7981 */ /* 0x000168000c1e1500 */
[----:B------:R0:W4:Y:S04]  /*0790*/  LDG.E.U16 R12, [R2.64+0x4] ;  /* 0x00000404020c7981 */ /* 0x000128000c1e1500 */
[----:B------:R0:W5:Y:S04]  /*07a0*/  LDG.E.U16 R11, [R2.64+0x6] ;  /* 0x00000604020b7981 */ /* 0x000168000c1e1500 */
[----:B------:R0:W5:Y:S04]  /*07b0*/  LDG.E.U16 R10, [R2.64+0x8] ;  /* 0x00000804020a7981 */ /* 0x000168000c1e1500 */
[----:B------:R0:W5:Y:S01]  /*07c0*/  LDG.E.U16 R9, [R2.64+0xa] ;  /* 0x00000a0402097981 */ /* 0x000162000c1e1500 */
[----:B------:R-:W-:-:S02]  /*07d0*/  PRMT R7, R7, 0x9910, RZ ;  /* 0x0000991007077816 */ /* 0x000fc400000000ff */
[----:B------:R-:W-:Y:S02]  /*07e0*/  PLOP3.LUT P0, PT, PT, PT, PT, 0x8, 0x0 ;  /* 0x000000000000781c */ /* 0x000fe40003f0e170 */
[----:B------:R-:W-:Y:S02]  /*07f0*/  IADD3 R5, R5, 0x8, RZ ;  /* 0x0000000805057810 */ /* 0x000fe40007ffe0ff */
[----:B------:R-:W-:Y:S02]  /*0800*/  IADD3 R8, R8, -0x8, RZ ;  /* 0xfffffff808087810 */ /* 0x000fe40007ffe0ff */
[----:B0-----:R-:W-:-:S05]  /*0810*/  IADD3 R2, P1, R2, 0x10, RZ ;  /* 0x0000001002027810 */ /* 0x001fca0007f3e0ff */
[----:B------:R-:W-:Y:S01]  /*0820*/  IMAD.X R3, RZ, RZ, R3, P1 ;  /* 0x000000ffff037224 */ /* 0x000fe200008e0603 */
[----:B--2---:R-:W-:-:S05]  /*0830*/  PRMT R14, R14, 0x9910, RZ ;  /* 0x000099100e0e7816 */ /* 0x004fca00000000ff */
[----:B------:R-:W-:Y:S01]  /*0840*/  IMAD R7, R7, R14, RZ ;  /* 0x0000000e07077224 */ /* 0x000fe200078e02ff */
[----:B---3--:R-:W-:-:S04]  /*0850*/  PRMT R14, R15, 0x9910, RZ ;  /* 0x000099100f0e7816 */ /* 0x008fc800000000ff */
[----:B------:R-:W-:-:S05]  /*0860*/  PRMT R7, R7, 0x9910, RZ ;  /* 0x0000991007077816 */ /* 0x000fca00000000ff */
[----:B------:R-:W-:Y:S01]  /*0870*/  IMAD R7, R7, R14, RZ ;  /* 0x0000000e07077224 */ /* 0x000fe200078e02ff */
[----:B----4-:R-:W-:Y:S02]  /*0880*/  PRMT R14, R16, 0x9910, RZ ;  /* 0x00009910100e7816 */ /* 0x010fe400000000ff */
[----:B------:R-:W-:Y:S02]  /*0890*/  PRMT R12, R12, 0x9910, RZ ;  /* 0x000099100c0c7816 */ /* 0x000fe400000000ff */
[----:B------:R-:W-:Y:S02]  /*08a0*/  PRMT R7, R7, 0x9910, RZ ;  /* 0x0000991007077816 */ /* 0x000fe400000000ff */
[----:B-----5:R-:W-:-:S03]  /*08b0*/  PRMT R10, R10, 0x9910, RZ ;  /* 0x000099100a0a7816 */ /* 0x020fc600000000ff */
        /* <DEDUP_REMOVED lines=13> */
[----:B------:R-:W-:Y:S02]  /*0990*/  IMAD R7, R7, R10, RZ ;  /* 0x0000000a07077224 */ /* 0x000fe400078e02ff */
.L_x_948:
[----:B------:R-:W-:Y:S05]  /*09a0*/  BSYNC B3 ;  /* 0x0000000000037941 */ /* 0x000fea0003800000 */
.L_x_947:
[----:B------:R-:W-:-:S13]  /*09b0*/  ISETP.NE.OR P0, PT, R8, RZ, P0 ;  /* 0x000000ff0800720c */ /* 0x000fda0000705670 */
[----:B------:R-:W-:Y:S01]  /*09c0*/  @!P0 BREAK B0 ;  /* 0x0000000000008942 */ /* 0x000fe20003800000 */
[----:B------:R-:W-:Y:S05]  /*09d0*/  @!P0 BRA `(.L_x_941) ;  /* 0x0000017000008947 */ /* 0x000fea0003800000 */
.L_x_943:
[----:B------:R-:W-:Y:S05]  /*09e0*/  BSYNC B0 ;  /* 0x0000000000007941 */ /* 0x000fea0003800000 */
.L_x_942:
[----:B------:R0:W2:Y:S04]  /*09f0*/  LDG.E.U16 R9, [R2.64+-0x4] ;  /* 0xfffffc0402097981 */ /* 0x0000a8000c1e1500 */
[----:B------:R0:W3:Y:S04]  /*0a00*/  LDG.E.U16 R10, [R2.64+-0x2] ;  /* 0xfffffe04020a7981 */ /* 0x0000e8000c1e1500 */
[----:B------:R0:W4:Y:S04]  /*0a10*/  LDG.E.U16 R11, [R2.64] ;  /* 0x00000004020b7981 */ /* 0x000128000c1e1500 */
[----:B------:R0:W5:Y:S01]  /*0a20*/  LDG.E.U16 R12, [R2.64+0x2] ;  /* 0x00000204020c7981 */ /* 0x000162000c1e1500 */
[----:B------:R-:W-:-:S02]  /*0a30*/  PRMT R14, R7, 0x9910, RZ ;  /* 0x00009910070e7816 */ /* 0x000fc400000000ff */
[----:B------:R-:W-:Y:S02]  /*0a40*/  IADD3 R8, R8, -0x4, RZ ;  /* 0xfffffffc08087810 */ /* 0x000fe40007ffe0ff */
[----:B------:R-:W-:Y:S02]  /*0a50*/  IADD3 R5, R5, 0x4, RZ ;  /* 0x0000000405057810 */ /* 0x000fe40007ffe0ff */
[----:B------:R-:W-:Y:S02]  /*0a60*/  ISETP.NE.AND P0, PT, R8, RZ, PT ;  /* 0x000000ff0800720c */ /* 0x000fe40003f05270 */
[----:B0-----:R-:W-:-:S05]  /*0a70*/  IADD3 R2, P1, R2, 0x8, RZ ;  /* 0x0000000802027810 */ /* 0x001fca0007f3e0ff */
[----:B------:R-:W-:Y:S01]  /*0a80*/  IMAD.X R3, RZ, RZ, R3, P1 ;  /* 0x000000ffff037224 */ /* 0x000fe200008e0603 */
[----:B--2---:R-:W-:Y:S02]  /*0a90*/  PRMT R7, R9, 0x9910, RZ ;  /* 0x0000991009077816 */ /* 0x004fe400000000ff */
[----:B---3--:R-:W-:-:S03]  /*0aa0*/  PRMT R10, R10, 0x9910, RZ ;  /* 0x000099100a0a7816 */ /* 0x008fc600000000ff */
[----:B------:R-:W-:-:S05]  /*0ab0*/  IMAD R7, R7, R14, RZ ;  /* 0x0000000e07077224 */ /* 0x000fca00078e02ff */
[----:B------:R-:W-:-:S05]  /*0ac0*/  PRMT R7, R7, 0x9910, RZ ;  /* 0x0000991007077816 */ /* 0x000fca00000000ff */
[----:B------:R-:W-:Y:S01]  /*0ad0*/  IMAD R7, R7, R10, RZ ;  /* 0x0000000a07077224 */ /* 0x000fe200078e02ff */
[----:B----4-:R-:W-:-:S04]  /*0ae0*/  PRMT R10, R11, 0x9910, RZ ;  /* 0x000099100b0a7816 */ /* 0x010fc800000000ff */
[----:B------:R-:W-:-:S05]  /*0af0*/  PRMT R7, R7, 0x9910, RZ ;  /* 0x0000991007077816 */ /* 0x000fca00000000ff */
[----:B------:R-:W-:Y:S01]  /*0b00*/  IMAD R7, R7, R10, RZ ;  /* 0x0000000a07077224 */ /* 0x000fe200078e02ff */
[----:B-----5:R-:W-:-:S04]  /*0b10*/  PRMT R10, R12, 0x9910, RZ ;  /* 0x000099100c0a7816 */ /* 0x020fc800000000ff */
[----:B------:R-:W-:-:S05]  /*0b20*/  PRMT R7, R7, 0x9910, RZ ;  /* 0x0000991007077816 */ /* 0x000fca00000000ff */
[----:B------:R-:W-:Y:S01]  /*0b30*/  IMAD R7, R7, R10, RZ ;  /* 0x0000000a07077224 */ /* 0x000fe200078e02ff */
[----:B------:R-:W-:Y:S05]  /*0b40*/  @P0 BRA `(.L_x_942) ;  /* 0xfffffea000000947 */ /* 0x000fea000383ffff */
.L_x_941:
[----:B------:R-:W-:Y:S05]  /*0b50*/  BSYNC B1 ;  /* 0x0000000000017941 */ /* 0x000fea0003800000 */
.L_x_940:
[----:B------:R-:W-:Y:S01]  /*0b60*/  ISETP.NE.AND P0, PT, R6, RZ, PT ;  /* 0x000000ff0600720c */ /* 0x000fe20003f05270 */
[----:B------:R-:W-:-:S12]  /*0b70*/  BSSY B0, `(.L_x_949) ;  /* 0x000000f000007945 */ /* 0x000fd80003800000 */
[----:B------:R-:W-:Y:S05]  /*0b80*/  @!P0 BRA `(.L_x_950) ;  /* 0x000000d000008947 */ /* 0x000fea0003800000 */
[----:B------:R-:W-:-:S04]  /*0b90*/  IMAD.MOV.U32 R2, RZ, RZ, 0x2 ;  /* 0x00000002ff027424 */ /* 0x000fc800078e00ff */
[----:B------:R-:W-:-:S04]  /*0ba0*/  IMAD.WIDE R2, R5, R2, c[0x0][0x168] ;  /* 0x00005a0005027625 */ /* 0x000fc800078e0202 */
[----:B------:R-:W-:-:S04]  /*0bb0*/  IMAD.MOV.U32 R5, RZ, RZ, R2 ;  /* 0x000000ffff057224 */ /* 0x000fc800078e0002 */
.L_x_951:
[----:B------:R-:W-:-:S06]  /*0bc0*/  IMAD.MOV.U32 R2, RZ, RZ, R5 ;  /* 0x000000ffff027224 */ /* 0x000fcc00078e0005 */
[----:B------:R0:W2:Y:S01]  /*0bd0*/  LDG.E.U16 R2, [R2.64] ;  /* 0x0000000402027981 */ /* 0x0000a2000c1e1500 */
[----:B------:R-:W-:Y:S02]  /*0be0*/  IADD3 R6, R6, -0x1, RZ ;  /* 0xffffffff06067810 */ /* 0x000fe40007ffe0ff */
[----:B------:R-:W-:Y:S02]  /*0bf0*/  PRMT R8, R7, 0x9910, RZ ;  /* 0x0000991007087816 */ /* 0x000fe400000000ff */
[----:B------:R-:W-:Y:S02]  /*0c00*/  ISETP.NE.AND P0, PT, R6, RZ, PT ;  /* 0x000000ff0600720c */ /* 0x000fe40003f05270 */
[----:B------:R-:W-:-:S05]  /*0c10*/  IADD3 R5, P1, R5, 0x2, RZ ;  /* 0x0000000205057810 */ /* 0x000fca0007f3e0ff */
[----:B0-----:R-:W-:Y:S01]  /*0c20*/  IMAD.X R3, RZ, RZ, R3, P1 ;  /* 0x000000ffff037224 */ /* 0x001fe200008e0603 */
[----:B--2---:R-:W-:-:S05]  /*0c30*/  PRMT R7, R2, 0x9910, RZ ;  /* 0x0000991002077816 */ /* 0x004fca00000000ff */
[----:B------:R-:W-:Y:S01]  /*0c40*/  IMAD R7, R7, R8, RZ ;  /* 0x0000000807077224 */ /* 0x000fe200078e02ff */
[----:B------:R-:W-:Y:S05]  /*0c50*/  @P0 BRA `(.L_x_951) ;  /* 0xffffff6000000947 */ /* 0x000fea000383ffff */
.L_x_950:
[----:B------:R-:W-:Y:S05]  /*0c60*/  BSYNC B0 ;  /* 0x0000000000007941 */ /* 0x000fea0003800000 */
.L_x_949:
[----:B------:R-:W-:-:S04]  /*0c70*/  PRMT R2, R7, 0x9910, RZ ;  /* 0x0000991007027816 */ /* 0x000fc800000000ff */
[----:B------:R-:W-:Y:S02]  /*0c80*/  SHF.R.S32.HI R3, RZ, 0x1f, R2 ;  /* 0x0000001fff037819 */ /* 0x000fe40000011402 */
.L_x_939:
[----:B------:R-:W-:Y:S05]  /*0c90*/  BSYNC B2 ;  /* 0x0000000000027941 */ /* 0x000fea0003800000 */
.L_x_938:
[----:B------:R-:W-:Y:S01]  /*0ca0*/  WARPSYNC 0xffffffff ;  /* 0xffffffff00007948 */ /* 0x000fe20003800000 */
[----:B------:R-:W-:-:S04]  /*0cb0*/  IADD3 R6, P0, R4, c[0x0][0x178], RZ ;  /* 0x00005e0004067a10 */ /* 0x000fc80007f1e0ff */
[----:B------:R-:W-:-:S05]  /*0cc0*/  IADD3.X R7, R0, c[0x0][0x17c], RZ, P0, !PT ;  /* 0x00005f0000077a10 */ /* 0x000fca00007fe4ff */
[----:B------:R-:W2:Y:S01]  /*0cd0*/  LDG.E R4, [R6.64] ;  /* 0x0000000406047981 */ /* 0x000ea2000c1e1900 */
[----:B------:R-:W-:-:S04]  /*0ce0*/  IMAD.MOV.U32 R5, RZ, RZ, 0x8 ;  /* 0x00000008ff057424 */ /* 0x000fc800078e00ff */
[----:B--2---:R-:W-:-:S05]  /*0cf0*/  IMAD.WIDE R4, R4, R5, c[0x0][0x160] ;  /* 0x0000580004047625 */ /* 0x004fca00078e0205 */
[----:B------:R-:W-:Y:S01]  /*0d00*/  STG.E.64 [R4.64], R2 ;  /* 0x0000000204007986 */ /* 0x000fe2000c101b04 */
[----:B------:R-:W-:Y:S05]  /*0d10*/  EXIT ;  /* 0x000000000000794d */ /* 0x000fea0003800000 */
.L_x_952:
        /* <DEDUP_REMOVED lines=14> */
.L_x_8713:


//--------------------- .text._ZN2at6native55_GLOBAL__N__0955718d_22_SparseCsrTensorMath_cu_868dd54534reduce_sparse_csr_dim0_cuda_kernelIslNS1_14ReductionMulOpIsEElEEvPT2_PKT0_lPKT_S9_lT1_ --------------------------
	.section	.text._ZN2at6native55_GLOBAL__N__0955718d_22_SparseCsrTensorMath_cu_868dd54534reduce_sparse_csr_dim0_cuda_kernelIslNS1_14ReductionMulOpIsEElEEvPT2_PKT0_lPKT_S9_lT1_,"ax",@progbits
	.sectioninfo	@"SHI_REGISTERS=24"
	.align	128
.text._ZN2at6native55_GLOBAL__N__0955718d_22_SparseCsrTensorMath_cu_868dd54534reduce_sparse_csr_dim0_cuda_kernelIslNS1_14ReductionMulOpIsEElEEvPT2_PKT0_lPKT_S9_lT1_:
        .type           _ZN2at6native55_GLOBAL__N__0955718d_22_SparseCsrTensorMath_cu_868dd54534reduce_sparse_csr_dim0_cuda_kernelIslNS1_14ReductionMulOpIsEElEEvPT2_PKT0_lPKT_S9_lT1_,@function
        .size           _ZN2at6native55_GLOBAL__N__0955718d_22_SparseCsrTensorMath_cu_868dd54534reduce_sparse_csr_dim0_cuda_kernelIslNS1_14ReductionMulOpIsEElEEvPT2_PKT0_lPKT_S9_lT1_,(.L_x_8714 - _ZN2at6native55_GLOBAL__N__0955718d_22_SparseCsrTensorMath_cu_868dd54534reduce_sparse_csr_dim0_cuda_kernelIslNS1_14ReductionMulOpIsEElEEvPT2_PKT0_lPKT_S9_lT1_)
        .other          _ZN2at6native55_GLOBAL__N__0955718d_22_SparseCsrTensorMath_cu_868dd54534reduce_sparse_csr_dim0_cuda_kernelIslNS1_14ReductionMulOpIsEElEEvPT2_PKT0_lPKT_S9_lT1_,@"STO_CUDA_ENTRY STV_DEFAULT"
_ZN2at6native55_GLOBAL__N__0955718d_22_SparseCsrTensorMath_cu_868dd54534reduce_sparse_csr_dim0_cuda_kernelIslNS1_14ReductionMulOpIsEElEEvPT2_PKT0_lPKT_S9_lT1_:
        /* <DEDUP_REMOVED lines=42> */
.L_x_955:
        /* <DEDUP_REMOVED lines=14> */
[----:B------:R-:W-:-:S04]  /*0380*/  ISETP.NE.U32.AND P1, PT, R4, R12, PT ;  /* 0x0000000c0400720c */ /* 0x000fc80003f25070 */
[----:B------:R-:W-:-:S07]  /*0390*/  ISETP.NE.AND.EX P1, PT, R5, R13, PT, P1 ;  /* 0x0000000d0500720c */ /* 0x000fce0003f25310 */
[----:B------:R-:W4:Y:S06]  /*03a0*/  @!P4 LDG.E.U16 R14, [R10.64+0x4] ;  /* 0x0000040c0a0ec981 */ /* 0x000f2c000c1e1500 */
[----:B------:R-:W4:Y:S01]  /*03b0*/  @!P1 LDG.E.U16 R12, [R10.64+0x6] ;  /* 0x0000060c0a0c9981 */ /* 0x000f22000c1e1500 */
[----:B------:R-:W-:Y:S01]  /*03c0*/  @!P2 IMAD.MOV.U32 R13, RZ, RZ, R2 ;  /* 0x000000ffff0da224 */ /* 0x000fe200078e0002 */
[----:B------:R-:W-:-:S04]  /*03d0*/  UIADD3 UR4, UP0, UR4, 0x4, URZ ;  /* 0x0000000404047890 */ /* 0x000fc8000ff1e03f */
[----:B------:R-:W-:Y:S01]  /*03e0*/  @!P2 PRMT R13, R13, 0x9910, RZ ;  /* 0x000099100d0da816 */ /* 0x000fe200000000ff */
[----:B------:R-:W-:Y:S01]  /*03f0*/  UIADD3.X UR5, URZ, UR5, URZ, UP0, !UPT ;  /* 0x000000053f057290 */ /* 0x000fe200087fe43f */
[----:B--2---:R-:W-:-:S05]  /*0400*/  @!P2 PRMT R18, R18, 0x9910, RZ ;  /* 0x000099101212a816 */ /* 0x004fca00000000ff */
[----:B------:R-:W-:-:S05]  /*0410*/  @!P2 IMAD R13, R13, R18, RZ ;  /* 0x000000120d0da224 */ /* 0x000fca00078e02ff */
[----:B------:R-:W-:-:S04]  /*0420*/  @!P2 PRMT R13, R13, 0x9910, RZ ;  /* 0x000099100d0da816 */ /* 0x000fc800000000ff */
[--C-:B------:R-:W-:Y:S01]  /*0430*/  @!P2 SHF.R.S32.HI R18, RZ, 0x1f, R13.reuse ;  /* 0x0000001fff12a819 */ /* 0x100fe2000001140d */
[----:B------:R-:W-:Y:S01]  /*0440*/  @!P2 IMAD.MOV.U32 R2, RZ, RZ, R13 ;  /* 0x000000ffff02a224 */ /* 0x000fe200078e000d */
[----:B---3--:R-:W-:-:S03]  /*0450*/  @!P3 PRMT R16, R16, 0x9910, RZ ;  /* 0x000099101010b816 */ /* 0x008fc600000000ff */
[----:B------:R-:W-:Y:S02]  /*0460*/  @!P3 IMAD.MOV.U32 R13, RZ, RZ, R2 ;  /* 0x000000ffff0db224 */ /* 0x000fe400078e0002 */
[----:B------:R-:W-:-:S03]  /*0470*/  @!P2 IMAD.MOV.U32 R3, RZ, RZ, R18 ;  /* 0x000000ffff03a224 */ /* 0x000fc600078e0012 */
[----:B------:R-:W-:Y:S02]  /*0480*/  @!P3 PRMT R13, R13, 0x9910, RZ ;  /* 0x000099100d0db816 */ /* 0x000fe400000000ff */
[----:B----4-:R-:W-:-:S03]  /*0490*/  @!P4 PRMT R14, R14, 0x9910, RZ ;  /* 0x000099100e0ec816 */ /* 0x010fc600000000ff */
[----:B------:R-:W-:-:S05]  /*04a0*/  @!P3 IMAD R13, R13, R16, RZ ;  /* 0x000000100d0db224 */ /* 0x000fca00078e02ff */
[----:B------:R-:W-:-:S04]  /*04b0*/  @!P3 PRMT R13, R13, 0x9910, RZ ;  /* 0x000099100d0db816 */ /* 0x000fc800000000ff */
[--C-:B------:R-:W-:Y:S01]  /*04c0*/  @!P3 SHF.R.S32.HI R16, RZ, 0x1f, R13.reuse ;  /* 0x0000001fff10b819 */ /* 0x100fe2000001140d */
[----:B------:R-:W-:-:S04]  /*04d0*/  @!P3 IMAD.MOV.U32 R2, RZ, RZ, R13 ;  /* 0x000000ffff02b224 */ /* 0x000fc800078e000d */
[----:B------:R-:W-:Y:S02]  /*04e0*/  @!P4 IMAD.MOV.U32 R13, RZ, RZ, R2 ;  /* 0x000000ffff0dc224 */ /* 0x000fe400078e0002 */
[----:B------:R-:W-:-:S03]  /*04f0*/  @!P3 IMAD.MOV.U32 R3, RZ, RZ, R16 ;  /* 0x000000ffff03b224 */ /* 0x000fc600078e0010 */
[----:B------:R-:W-:-:S05]  /*0500*/  @!P4 PRMT R13, R13, 0x9910, RZ ;  /* 0x000099100d0dc816 */ /* 0x000fca00000000ff */
[----:B------:R-:W-:-:S05]  /*0510*/  @!P4 IMAD R13, R13, R14, RZ ;  /* 0x0000000e0d0dc224 */ /* 0x000fca00078e02ff */
[----:B------:R-:W-:-:S04]  /*0520*/  @!P4 PRMT R13, R13, 0x9910, RZ ;  /* 0x000099100d0dc816 */ /* 0x000fc800000000ff */
[--C-:B------:R-:W-:Y:S01]  /*0530*/  @!P4 SHF.R.S32.HI R14, RZ, 0x1f, R13.reuse ;  /* 0x0000001fff0ec819 */ /* 0x100fe2000001140d */
[----:B------:R-:W-:-:S04]  /*0540*/  @!P4 IMAD.MOV.U32 R2, RZ, RZ, R13 ;  /* 0x000000ffff02c224 */ /* 0x000fc800078e000d */
[----:B------:R-:W-:Y:S01]  /*0550*/  @!P4 IMAD.MOV.U32 R3, RZ, RZ, R14 ;  /* 0x000000ffff03c224 */ /* 0x000fe200078e000e */
[----:B------:R-:W-:Y:S01]  /*0560*/  @!P1 PRMT R14, R12, 0x9910, RZ ;  /* 0x000099100c0e9816 */ /* 0x000fe200000000ff */
[----:B------:R-:W-:Y:S01]  /*0570*/  @!P1 IMAD.MOV.U32 R13, RZ, RZ, R2 ;  /* 0x000000ffff0d9224 */ /* 0x000fe200078e0002 */
[----:B------:R-:W-:-:S04]  /*0580*/  IADD3 R8, P4, R8, 0x20, RZ ;  /* 0x0000002008087810 */ /* 0x000fc80007f9e0ff */
[----:B------:R-:W-:Y:S01]  /*0590*/  @!P1 PRMT R12, R13, 0x9910, RZ ;  /* 0x000099100d0c9816 */ /* 0x000fe200000000ff */
[----:B------:R-:W-:Y:S01]  /*05a0*/  @!P1 IMAD.MOV.U32 R13, RZ, RZ, R14 ;  /* 0x000000ffff0d9224 */ /* 0x000fe200078e000e */
[----:B------:R-:W-:Y:S01]  /*05b0*/  IADD3 R14, P3, R19, UR4, RZ ;  /* 0x00000004130e7c10 */ /* 0x000fe2000ff7e0ff */
[----:B------:R-:W-:Y:S02]  /*05c0*/  IMAD.X R9, RZ, RZ, R9, P4 ;  /* 0x000000ffff097224 */ /* 0x000fe400020e0609 */
[----:B------:R-:W-:Y:S01]  /*05d0*/  @!P1 IMAD R12, R12, R13, RZ ;  /* 0x0000000d0c0c9224 */ /* 0x000fe200078e02ff */
[----:B------:R-:W-:Y:S02]  /*05e0*/  ISETP.NE.U32.AND P2, PT, R14, RZ, PT ;  /* 0x000000ff0e00720c */ /* 0x000fe40003f45070 */
[----:B------:R-:W-:Y:S02]  /*05f0*/  IADD3.X R13, R20, UR5, RZ, P3, !PT ;  /* 0x00000005140d7c10 */ /* 0x000fe40009ffe4ff */
[----:B------:R-:W-:-:S02]  /*0600*/  @!P1 PRMT R12, R12, 0x9910, RZ ;  /* 0x000099100c0c9816 */ /* 0x000fc400000000ff */
[----:B------:R-:W-:Y:S02]  /*0610*/  ISETP.NE.AND.EX P2, PT, R13, RZ, PT, P2 ;  /* 0x000000ff0d00720c */ /* 0x000fe40003f45320 */
[----:B------:R-:W-:Y:S01]  /*0620*/  IADD3 R18, P3, R10, 0x8, RZ ;  /* 0x000000080a127810 */ /* 0x000fe20007f7e0ff */
[----:B------:R-:W-:-:S04]  /*0630*/  @!P1 IMAD.MOV.U32 R10, RZ, RZ, R12 ;  /* 0x000000ffff0a9224 */ /* 0x000fc800078e000c */
[----:B------:R-:W-:Y:S01]  /*0640*/  IMAD.X R21, RZ, RZ, R11, P3 ;  /* 0x000000ffff157224 */ /* 0x000fe200018e060b */
[--C-:B------:R-:W-:Y:S01]  /*0650*/  @!P1 SHF.R.S32.HI R13, RZ, 0x1f, R10.reuse ;  /* 0x0000001fff0d9819 */ /* 0x100fe2000001140a */
[----:B------:R-:W-:-:S04]  /*0660*/  @!P1 IMAD.MOV.U32 R2, RZ, RZ, R10 ;  /* 0x000000ffff029224 */ /* 0x000fc800078e000a */
[----:B------:R-:W-:Y:S01]  /*0670*/  @!P1 IMAD.MOV.U32 R3, RZ, RZ, R13 ;  /* 0x000000ffff039224 */ /* 0x000fe200078e000d */
[----:B------:R-:W-:Y:S05]  /*0680*/  @P2 BRA `(.L_x_955) ;  /* 0xfffffc1000002947 */ /* 0x000fea000383ffff */
.L_x_954:
[----:B------:R-:W-:Y:S05]  /*0690*/  @!P0 BRA `(.L_x_953) ;  /* 0x0000021000008947 */ /* 0x000fea0003800000 */
[----:B------:R-:W-:Y:S01]  /*06a0*/  IADD3 R13, P0, RZ, -R7, RZ ;  /* 0x80000007ff0d7210 */ /* 0x000fe20007f1e0ff */
[----:B------:R-:W-:Y:S02]  /*06b0*/  ULDC.64 UR8, c[0x0][0x178] ;  /* 0x00005e0000087ab9 */ /* 0x000fe40000000a00 */
[----:B------:R-:W-:Y:S02]  /*06c0*/  ULDC.64 UR10, c[0x0][0x180] ;  /* 0x00006000000a7ab9 */ /* 0x000fe40000000a00 */
[----:B------:R-:W-:Y:S01]  /*06d0*/  ULEA UR7, UP0, UR4, UR8, 0x1 ;  /* 0x0000000804077291 */ /* 0x000fe2000f80083f */
[----:B------:R-:W-:Y:S01]  /*06e0*/  IMAD.X R14, RZ, RZ, -0x1, P0 ;  /* 0xffffffffff0e7424 */ /* 0x000fe200000e06ff */
[----:B------:R-:W-:Y:S02]  /*06f0*/  ULEA UR6, UP1, UR4, UR10, 0x3 ;  /* 0x0000000a04067291 */ /* 0x000fe4000f82183f */
[----:B------:R-:W-:-:S02]  /*0700*/  ULEA.HI.X UR8, UR4, UR9, UR5, 0x1, UP0 ;  /* 0x0000000904087291 */ /* 0x000fc400080f0c05 */
[----:B------:R-:W-:-:S04]  /*0710*/  ULEA.HI.X UR4, UR4, UR11, UR5, 0x3, UP1 ;  /* 0x0000000b04047291 */ /* 0x000fc800088f1c05 */
.L_x_956:
        /* <DEDUP_REMOVED lines=8> */
[----:B------:R-:W-:Y:S01]  /*07a0*/  IADD3 R13, P1, R13, 0x1, RZ ;  /* 0x000000010d0d7810 */ /* 0x000fe20007f3e0ff */
[----:B------:R-:W-:Y:S01]  /*07b0*/  @!P0 IMAD.MOV.U32 R7, RZ, RZ, R2 ;  /* 0x000000ffff078224 */ /* 0x000fe200078e0002 */
[----:B------:R-:W-:Y:S02]  /*07c0*/  UIADD3 UR6, UP1, UR6, 0x8, URZ ;  /* 0x0000000806067890 */ /* 0x000fe4000ff3e03f */
[----:B------:R-:W-:Y:S01]  /*07d0*/  UIADD3 UR7, UP0, UR7, 0x2, URZ ;  /* 0x0000000207077890 */ /* 0x000fe2000ff1e03f */
[----:B------:R-:W-:Y:S01]  /*07e0*/  IMAD.X R14, RZ, RZ, R14, P1 ;  /* 0x000000ffff0e7224 */ /* 0x000fe200008e060e */
[----:B------:R-:W-:Y:S01]  /*07f0*/  @!P0 PRMT R7, R7, 0x9910, RZ ;  /* 0x0000991007078816 */ /* 0x000fe200000000ff */
[----:B------:R-:W-:Y:S01]  /*0800*/  UIADD3.X UR4, URZ, UR4, URZ, UP1, !UPT ;  /* 0x000000043f047290 */ /* 0x000fe20008ffe43f */
[----:B------:R-:W-:Y:S01]  /*0810*/  ISETP.NE.U32.AND P1, PT, R13, RZ, PT ;  /* 0x000000ff0d00720c */ /* 0x000fe20003f25070 */
[----:B------:R-:W-:-:S03]  /*0820*/  UIADD3.X UR8, URZ, UR8, URZ, UP0, !UPT ;  /* 0x000000083f087290 */ /* 0x000fc600087fe43f */
[----:B------:R-:W-:Y:S02]  /*0830*/  ISETP.NE.AND.EX P1, PT, R14, RZ, PT, P1 ;  /* 0x000000ff0e00720c */ /* 0x000fe40003f25310 */
[----:B--2---:R-:W-:-:S05]  /*0840*/  @!P0 PRMT R12, R10, 0x9910, RZ ;  /* 0x000099100a0c8816 */ /* 0x004fca00000000ff */
[----:B------:R-:W-:-:S05]  /*0850*/  @!P0 IMAD R7, R7, R12, RZ ;  /* 0x0000000c07078224 */ /* 0x000fca00078e02ff */
[----:B------:R-:W-:-:S04]  /*0860*/  @!P0 PRMT R7, R7, 0x9910, RZ ;  /* 0x0000991007078816 */ /* 0x000fc800000000ff */
[--C-:B------:R-:W-:Y:S01]  /*0870*/  @!P0 SHF.R.S32.HI R8, RZ, 0x1f, R7.reuse ;  /* 0x0000001fff088819 */ /* 0x100fe20000011407 */
[----:B------:R-:W-:-:S04]  /*0880*/  @!P0 IMAD.MOV.U32 R2, RZ, RZ, R7 ;  /* 0x000000ffff028224 */ /* 0x000fc800078e0007 */
[----:B------:R-:W-:Y:S01]  /*0890*/  @!P0 IMAD.MOV.U32 R3, RZ, RZ, R8 ;  /* 0x000000ffff038224 */ /* 0x000fe200078e0008 */
[----:B------:R-:W-:Y:S05]  /*08a0*/  @P1 BRA `(.L_x_956) ;  /* 0xfffffe7000001947 */ /* 0x000fea000383ffff */
.L_x_953:
[----:B-----5:R-:W-:-:S04]  /*08b0*/  IADD3 R4, P0, R0, c[0x0][0x160], RZ ;  /* 0x0000580000047a10 */ /* 0x020fc80007f1e0ff */
[----:B------:R-:W-:-:S05]  /*08c0*/  IADD3.X R5, R6, c[0x0][0x164], RZ, P0, !PT ;  /* 0x0000590006057a10 */ /* 0x000fca00007fe4ff */
[----:B------:R-:W-:Y:S01]  /*08d0*/  STG.E.64 [R4.64], R2 ;  /* 0x0000000204007986 */ /* 0x000fe2000c101b0c */
[----:B------:R-:W-:Y:S05]  /*08e0*/  EXIT ;  /* 0x000000000000794d */ /* 0x000fea0003800000 */
.L_x_957:
        /* <DEDUP_REMOVED lines=9> */
.L_x_8714:


//--------------------- .text._ZN2at6native55_GLOBAL__N__0955718d_22_SparseCsrTensorMath_cu_868dd54534reduce_sparse_csr_dim0_cuda_kernelIsiNS1_14ReductionMulOpIsEElEEvPT2_PKT0_lPKT_S9_lT1_ --------------------------
	.section	.text._ZN2at6native55_GLOBAL__N__0955718d_22_SparseCsrTensorMath_cu_868dd54534reduce_sparse_csr_dim0_cuda_kernelIsiNS1_14ReductionMulOpIsEElEEvPT2_PKT0_lPKT_S9_lT1_,"ax",@progbits
	.sectioninfo	@"SHI_REGISTERS=21"
	.align	128
.text._ZN2at6native55_GLOBAL__N__0955718d_22_SparseCsrTensorMath_cu_868dd54534reduce_sparse_csr_dim0_cuda_kernelIsiNS1_14ReductionMulOpIsEElEEvPT2_PKT0_lPKT_S9_lT1_:
        .type           _ZN2at6native55_GLOBAL__N__0955718d_22_SparseCsrTensorMath_cu_868dd54534reduce_sparse_csr_dim0_cuda_kernelIsiNS1_14ReductionMulOpIsEElEEvPT2_PKT0_lPKT_S9_lT1_,@function
        .size           _ZN2at6native55_GLOBAL__N__0955718d_22_SparseCsrTensorMath_cu_868dd54534reduce_sparse_csr_dim0_cuda_kernelIsiNS1_14ReductionMulOpIsEElEEvPT2_PKT0_lPKT_S9_lT1_,(.L_x_8715 - _ZN2at6native55_GLOBAL__N__0955718d_22_SparseCsrTensorMath_cu_868dd54534reduce_sparse_csr_dim0_cuda_kernelIsiNS1_14ReductionMulOpIsEElEEvPT2_PKT0_lPKT_S9_lT1_)
        .other          _ZN2at6native55_GLOBAL__N__0955718d_22_SparseCsrTensorMath_cu_868dd54534reduce_sparse_csr_dim0_cuda_kernelIsiNS1_14ReductionMulOpIsEElEEvPT2_PKT0_lPKT_S9_lT1_,@"STO_CUDA_ENTRY STV_DEFAULT"
_ZN2at6native55_GLOBAL__N__0955718d_22_SparseCsrTensorMath_cu_868dd54534reduce_sparse_csr_dim0_cuda_kernelIsiNS1_14ReductionMulOpIsEElEEvPT2_PKT0_lPKT_S9_lT1_:
        /* <DEDUP_REMOVED lines=40> */
.L_x_960:
[----:B------:R-:W2:Y:S04]  /*0280*/  LDG.E R7, [R4.64] ;  /* 0x0000000c04077981 */ /* 0x000ea8000c1e1900 */
[----:B------:R-:W3:Y:S04]  /*0290*/  LDG.E R11, [R4.64+0x4] ;  /* 0x0000040c040b7981 */ /* 0x000ee8000c1e1900 */
[----:B------:R-:W4:Y:S04]  /*02a0*/  LDG.E R15, [R4.64+0x8] ;  /* 0x0000080c040f7981 */ /* 0x000f28000c1e1900 */
[----:B------:R-:W3:Y:S01]  /*02b0*/  LDG.E R17, [R4.64+0xc] ;  /* 0x00000c0c04117981 */ /* 0x000ee2000c1e1900 */
[----:B------:R-:W-:Y:S01]  /*02c0*/  IMAD.MOV.U32 R6, RZ, RZ, R10 ;  /* 0x000000ffff067224 */ /* 0x000fe200078e000a */
[----:B--2--5:R-:W-:Y:S01]  /*02d0*/  ISETP.NE.AND P1, PT, R8, R7, PT ;  /* 0x000000070800720c */ /* 0x024fe20003f25270 */
[----:B------:R-:W-:-:S12]  /*02e0*/  IMAD.MOV.U32 R7, RZ, RZ, R13 ;  /* 0x000000ffff077224 */ /* 0x000fd800078e000d */
[----:B------:R-:W2:Y:S01]  /*02f0*/  @!P1 LDG.E.U16 R13, [R6.64] ;  /* 0x0000000c060d9981 */ /* 0x000ea2000c1e1500 */
[C---:B---3--:R-:W-:Y:S02]  /*0300*/  ISETP.NE.AND P3, PT, R8.reuse, R11, PT ;  /* 0x0000000b0800720c */ /* 0x048fe40003f65270 */
[----:B----4-:R-:W-:-:S11]  /*0310*/  ISETP.NE.AND P4, PT, R8, R15, PT ;  /* 0x0000000f0800720c */ /* 0x010fd60003f85270 */
[----:B------:R-:W3:Y:S04]  /*0320*/  @!P3 LDG.E.U16 R14, [R6.64+0x2] ;  /* 0x0000020c060eb981 */ /* 0x000ee8000c1e1500 */
[----:B------:R-:W4:Y:S01]  /*0330*/  @!P4 LDG.E.U16 R11, [R6.64+0x4] ;  /* 0x0000040c060bc981 */ /* 0x000f22000c1e1500 */
[----:B------:R-:W-:-:S13]  /*0340*/  ISETP.NE.AND P2, PT, R8, R17, PT ;  /* 0x000000110800720c */ /* 0x000fda0003f45270 */
        /* <DEDUP_REMOVED lines=9> */
[----:B------:R-:W-:-:S04]  /*03e0*/  @!P1 IMAD.MOV.U32 R2, RZ, RZ, R12 ;  /* 0x000000ffff029224 */ /* 0x000fc800078e000c */
[----:B------:R-:W-:Y:S02]  /*03f0*/  @!P3 IMAD.MOV.U32 R12, RZ, RZ, R2 ;  /* 0x000000ffff0cb224 */ /* 0x000fe400078e0002 */
[----:B------:R-:W-:Y:S01]  /*0400*/  @!P1 IMAD.MOV.U32 R3, RZ, RZ, R13 ;  /* 0x000000ffff039224 */ /* 0x000fe200078e000d */
[----:B---3--:R-:W-:Y:S02]  /*0410*/  @!P3 PRMT R13, R14, 0x9910, RZ ;  /* 0x000099100e0db816 */ /* 0x008fe400000000ff */
[----:B------:R-:W-:-:S05]  /*0420*/  @!P3 PRMT R12, R12, 0x9910, RZ ;  /* 0x000099100c0cb816 */ /* 0x000fca00000000ff */
[----:B------:R-:W-:-:S05]  /*0430*/  @!P3 IMAD R12, R12, R13, RZ ;  /* 0x0000000d0c0cb224 */ /* 0x000fca00078e02ff */
[----:B------:R-:W-:-:S04]  /*0440*/  @!P3 PRMT R12, R12, 0x9910, RZ ;  /* 0x000099100c0cb816 */ /* 0x000fc800000000ff */
[--C-:B------:R-:W-:Y:S01]  /*0450*/  @!P3 SHF.R.S32.HI R13, RZ, 0x1f, R12.reuse ;  /* 0x0000001fff0db819 */ /* 0x100fe2000001140c */
[----:B------:R-:W-:-:S04]  /*0460*/  @!P3 IMAD.MOV.U32 R2, RZ, RZ, R12 ;  /* 0x000000ffff02b224 */ /* 0x000fc800078e000c */
[----:B------:R-:W-:Y:S01]  /*0470*/  @!P3 IMAD.MOV.U32 R3, RZ, RZ, R13 ;  /* 0x000000ffff03b224 */ /* 0x000fe200078e000d */
[----:B----4-:R-:W-:Y:S01]  /*0480*/  @!P4 PRMT R13, R11, 0x9910, RZ ;  /* 0x000099100b0dc816 */ /* 0x010fe200000000ff */
[----:B------:R-:W-:-:S05]  /*0490*/  @!P4 IMAD.MOV.U32 R12, RZ, RZ, R2 ;  /* 0x000000ffff0cc224 */ /* 0x000fca00078e0002 */
[----:B------:R-:W-:Y:S01]  /*04a0*/  @!P4 PRMT R11, R12, 0x9910, RZ ;  /* 0x000099100c0bc816 */ /* 0x000fe200000000ff */
[----:B------:R-:W-:-:S04]  /*04b0*/  @!P4 IMAD.MOV.U32 R12, RZ, RZ, R13 ;  /* 0x000000ffff0cc224 */ /* 0x000fc800078e000d */
        /* <DEDUP_REMOVED lines=24> */
.L_x_959:
[----:B0-----:R-:W-:Y:S05]  /*0640*/  @!P0 BRA `(.L_x_958) ;  /* 0x0000020000008947 */ /* 0x001fea0003800000 */
[----:B------:R-:W-:Y:S01]  /*0650*/  IADD3 R11, P0, RZ, -R9, RZ ;  /* 0x80000009ff0b7210 */ /* 0x000fe20007f1e0ff */
[----:B------:R-:W-:Y:S02]  /*0660*/  ULDC.64 UR8, c[0x0][0x178] ;  /* 0x00005e0000087ab9 */ /* 0x000fe40000000a00 */
[----:B------:R-:W-:Y:S02]  /*0670*/  ULDC.64 UR10, c[0x0][0x180] ;  /* 0x00006000000a7ab9 */ /* 0x000fe40000000a00 */
[----:B------:R-:W-:Y:S01]  /*0680*/  ULEA UR7, UP0, UR4, UR8, 0x1 ;  /* 0x0000000804077291 */ /* 0x000fe2000f80083f */
[----:B------:R-:W-:Y:S01]  /*0690*/  IMAD.X R12, RZ, RZ, -0x1, P0 ;  /* 0xffffffffff0c7424 */ /* 0x000fe200000e06ff */
[----:B------:R-:W-:Y:S02]  /*06a0*/  ULEA UR6, UP1, UR4, UR10, 0x2 ;  /* 0x0000000a04067291 */ /* 0x000fe4000f82103f */
[----:B------:R-:W-:-:S02]  /*06b0*/  ULEA.HI.X UR8, UR4, UR9, UR5, 0x1, UP0 ;  /* 0x0000000904087291 */ /* 0x000fc400080f0c05 */
[----:B------:R-:W-:-:S06]  /*06c0*/  ULEA.HI.X UR4, UR4, UR11, UR5, 0x2, UP1 ;  /* 0x0000000b04047291 */ /* 0x000fcc00088f1405 */
.L_x_961:
[----:B------:R-:W-:Y:S02]  /*06d0*/  IMAD.U32 R5, RZ, RZ, UR4 ;  /* 0x00000004ff057e24 */ /* 0x000fe4000f8e00ff */
[----:B------:R-:W-:-:S05]  /*06e0*/  IMAD.U32 R4, RZ, RZ, UR6 ;  /* 0x00000006ff047e24 */ /* 0x000fca000f8e00ff */
[----:B------:R-:W2:Y:S01]  /*06f0*/  LDG.E R5, [R4.64] ;  /* 0x0000000c04057981 */ /* 0x000ea2000c1e1900 */
[----:B------:R-:W-:Y:S02]  /*0700*/  IMAD.U32 R6, RZ, RZ, UR7 ;  /* 0x00000007ff067e24 */ /* 0x000fe4000f8e00ff */
[----:B------:R-:W-:Y:S01]  /*0710*/  IMAD.U32 R7, RZ, RZ, UR8 ;  /* 0x00000008ff077e24 */ /* 0x000fe2000f8e00ff */
[----:B--2--5:R-:W-:-:S13]  /*0720*/  ISETP.NE.AND P1, PT, R8, R5, PT ;  /* 0x000000050800720c */ /* 0x024fda0003f25270 */
        /* <DEDUP_REMOVED lines=18> */
.L_x_958:
[----:B------:R-:W-:-:S04]  /*0850*/  LEA R4, P0, R0, c[0x0][0x160], 0x3 ;  /* 0x0000580000047a11 */ /* 0x000fc800078018ff */
[----:B------:R-:W-:-:S05]  /*0860*/  LEA.HI.X R5, R0, c[0x0][0x164], RZ, 0x3, P0 ;  /* 0x0000590000057a11 */ /* 0x000fca00000f1cff */
[----:B------:R-:W-:Y:S01]  /*0870*/  STG.E.64 [R4.64], R2 ;  /* 0x0000000204007986 */ /* 0x000fe2000c101b0c */
[----:B------:R-:W-:Y:S05]  /*0880*/  EXIT ;  /* 0x000000000000794d */ /* 0x000fea0003800000 */
.L_x_962:
        /* <DEDUP_REMOVED lines=15> */
.L_x_8715:


//--------------------- .text._ZN2at6native55_GLOBAL__N__0955718d_22_SparseCsrTensorMath_cu_868dd54534reduce_sparse_csr_dim1_cuda_kernelIllNS1_14ReductionMulOpIlEElEEvPT2_PKT_PKT0_SC_lT1_ --------------------------
	.section	.text._ZN2at6native55_GLOBAL__N__0955718d_22_SparseCsrTensorMath_cu_868dd54534reduce_sparse_csr_dim1_cuda_kernelIllNS1_14ReductionMulOpIlEElEEvPT2_PKT_PKT0_SC_lT1_,"ax",@progbits
	.sectioninfo	@"SHI_REGISTERS=24"
	.align	128
.text._ZN2at6native55_GLOBAL__N__0955718d_22_SparseCsrTensorMath_cu_868dd54534reduce_sparse_csr_dim1_cuda_kernelIllNS1_14ReductionMulOpIlEElEEvPT2_PKT_PKT0_SC_lT1_:
        .type           _ZN2at6native55_GLOBAL__N__0955718d_22_SparseCsrTensorMath_cu_868dd54534reduce_sparse_csr_dim1_cuda_kernelIllNS1_14ReductionMulOpIlEElEEvPT2_PKT_PKT0_SC_lT1_,@function
        .size           _ZN2at6native55_GLOBAL__N__0955718d_22_SparseCsrTensorMath_cu_868dd54534reduce_sparse_csr_dim1_cuda_kernelIllNS1_14ReductionMulOpIlEElEEvPT2_PKT_PKT0_SC_lT1_,(.L_x_8716 - _ZN2at6native55_GLOBAL__N__0955718d_22_SparseCsrTensorMath_cu_868dd54534reduce_sparse_csr_dim1_cuda_kernelIllNS1_14ReductionMulOpIlEElEEvPT2_PKT_PKT0_SC_lT1_)
        .other          _ZN2at6native55_GLOBAL__N__0955718d_22_SparseCsrTensorMath_cu_868dd54534reduce_sparse_csr_dim1_cuda_kernelIllNS1_14ReductionMulOpIlEElEEvPT2_PKT_PKT0_SC_lT1_,@"STO_CUDA_ENTRY STV_DEFAULT"
_ZN2at6native55_GLOBAL__N__0955718d_22_SparseCsrTensorMath_cu_868dd54534reduce_sparse_csr_dim1_cuda_kernelIllNS1_14ReductionMulOpIlEElEEvPT2_PKT_PKT0_SC_lT1_:
        /* <DEDUP_REMOVED lines=18> */
[----:B------:R-:W-:Y:S01]  /*0120*/  ISETP.GT.U32.AND P0, PT, R2, R16, PT ;  /* 0x000000100200720c */ /* 0x000fe20003f04070 */
[----:B------:R-:W-:Y:S01]  /*0130*/  BSSY B0, `(.L_x_963) ;  /* 0x000004d000007945 */ /* 0x000fe20003800000 */
[----:B------:R-:W-:Y:S02]  /*0140*/  IMAD.MOV.U32 R14, RZ, RZ, 0x1 ;  /* 0x00000001ff0e7424 */ /* 0x000fe400078e00ff */
[----:B------:R-:W-:Y:S01]  /*0150*/  ISETP.GT.AND.EX P0, PT, R3, R13, PT, P0 ;  /* 0x0000000d0300720c */ /* 0x000fe20003f04300 */
[----:B------:R-:W-:-:S12]  /*0160*/  IMAD.MOV.U32 R15, RZ, RZ, RZ ;  /* 0x000000ffff0f7224 */ /* 0x000fd800078e00ff */
[----:B------:R-:W-:Y:S05]  /*0170*/  @!P0 BRA `(.L_x_964) ;  /* 0x0000048000008947 */ /* 0x000fea0003800000 */
[----:B------:R-:W-:Y:S01]  /*0180*/  LOP3.LUT R5, RZ, R16, RZ, 0x33, !PT ;  /* 0x00000010ff057212 */ /* 0x000fe200078e33ff */
[C---:B------:R-:W-:Y:S01]  /*0190*/  IMAD.IADD R17, R2.reuse, 0x1, -R16 ;  /* 0x0000000102117824 */ /* 0x040fe200078e0a10 */
[----:B------:R-:W-:Y:S01]  /*01a0*/  BSSY B1, `(.L_x_965) ;  /* 0x0000031000017945 */ /* 0x000fe20003800000 */
[----:B------:R-:W-:Y:S01]  /*01b0*/  IMAD.MOV.U32 R14, RZ, RZ, 0x1 ;  /* 0x00000001ff0e7424 */ /* 0x000fe200078e00ff */
[----:B------:R-:W-:Y:S01]  /*01c0*/  IADD3 R4, P0, R2, R5, RZ ;  /* 0x0000000502047210 */ /* 0x000fe20007f1e0ff */
[----:B------:R-:W-:Y:S01]  /*01d0*/  IMAD.MOV.U32 R15, RZ, RZ, RZ ;  /* 0x000000ffff0f7224 */ /* 0x000fe200078e00ff */
[----:B------:R-:W-:Y:S02]  /*01e0*/  LOP3.LUT R5, RZ, R13, RZ, 0x33, !PT ;  /* 0x0000000dff057212 */ /* 0x000fe400078e33ff */
[----:B------:R-:W-:Y:S02]  /*01f0*/  ISETP.GE.U32.AND P1, PT, R4, 0x3, PT ;  /* 0x000000030400780c */ /* 0x000fe40003f26070 */
[----:B------:R-:W-:-:S02]  /*0200*/  IADD3.X R4, R3, R5, RZ, P0, !PT ;  /* 0x0000000503047210 */ /* 0x000fc400007fe4ff */
[----:B------:R-:W-:Y:S02]  /*0210*/  LOP3.LUT R17, R17, 0x3, RZ, 0xc0, !PT ;  /* 0x0000000311117812 */ /* 0x000fe400078ec0ff */
[----:B------:R-:W-:Y:S02]  /*0220*/  ISETP.GE.U32.AND.EX P1, PT, R4, RZ, PT, P1 ;  /* 0x000000ff0400720c */ /* 0x000fe40003f26110 */
[----:B------:R-:W-:-:S04]  /*0230*/  ISETP.NE.U32.AND P0, PT, R17, RZ, PT ;  /* 0x000000ff1100720c */ /* 0x000fc80003f05070 */
[----:B------:R-:W-:-:S07]  /*0240*/  ISETP.NE.AND.EX P0, PT, RZ, RZ, PT, P0 ;  /* 0x000000ffff00720c */ /* 0x000fce0003f05300 */
[----:B------:R-:W-:Y:S05]  /*0250*/  @!P1 BRA `(.L_x_966) ;  /* 0x0000025000009947 */ /* 0x000fea0003800000 */
[----:B------:R-:W-:Y:S01]  /*0260*/  LEA R4, P2, R16, c[0x0][0x168], 0x3 ;  /* 0x00005a0010047a11 */ /* 0x000fe200078418ff */
[----:B------:R-:W-:Y:S01]  /*0270*/  IMAD.MOV.U32 R14, RZ, RZ, 0x1 ;  /* 0x00000001ff0e7424 */ /* 0x000fe200078e00ff */
[----:B------:R-:W-:Y:S01]  /*0280*/  IADD3 R19, P1, -R2, R17, RZ ;  /* 0x0000001102137210 */ /* 0x000fe20007f3e1ff */
[----:B------:R-:W-:Y:S01]  /*0290*/  IMAD.MOV.U32 R15, RZ, RZ, RZ ;  /* 0x000000ffff0f7224 */ /* 0x000fe200078e00ff */
[----:B------:R-:W-:Y:S02]  /*02a0*/  IADD3 R2, P3, R4, 0x10, RZ ;  /* 0x0000001004027810 */ /* 0x000fe40007f7e0ff */
[----:B------:R-:W-:Y:S01]  /*02b0*/  LEA.HI.X R4, R16, c[0x0][0x16c], R13, 0x3, P2 ;  /* 0x00005b0010047a11 */ /* 0x000fe200010f1c0d */
[----:B------:R-:W-:-:S03]  /*02c0*/  IMAD.X R18, RZ, RZ, ~R3, P1 ;  /* 0x000000ffff127224 */ /* 0x000fc600008e0e03 */
[----:B------:R-:W-:-:S05]  /*02d0*/  IADD3.X R3, RZ, R4, RZ, P3, !PT ;  /* 0x00000004ff037210 */ /* 0x000fca0001ffe4ff */
.L_x_967:
[----:B------:R-:W2:Y:S04]  /*02e0*/  LDG.E.64 R4, [R2.64+-0x10] ;  /* 0xfffff00402047981 */ /* 0x000ea8000c1e1b00 */
[----:B------:R-:W3:Y:S04]  /*02f0*/  LDG.E.64 R6, [R2.64+-0x8] ;  /* 0xfffff80402067981 */ /* 0x000ee8000c1e1b00 */
[----:B------:R-:W4:Y:S04]  /*0300*/  LDG.E.64 R8, [R2.64] ;  /* 0x0000000402087981 */ /* 0x000f28000c1e1b00 */
[----:B------:R0:W5:Y:S01]  /*0310*/  LDG.E.64 R10, [R2.64+0x8] ;  /* 0x00000804020a7981 */ /* 0x000162000c1e1b00 */
[----:B------:R-:W-:-:S05]  /*0320*/  IADD3 R16, P1, R16, 0x4, RZ ;  /* 0x0000000410107810 */ /* 0x000fca0007f3e0ff */
[----:B------:R-:W-:Y:S02]  /*0330*/  IMAD.X R13, RZ, RZ, R13, P1 ;  /* 0x000000ffff0d7224 */ /* 0x000fe400008e060d */
[-C--:B--2---:R-:W-:Y:S02]  /*0340*/  IMAD R5, R5, R14.reuse, RZ ;  /* 0x0000000e05057224 */ /* 0x084fe400078e02ff */
[----:B------:R-:W-:-:S04]  /*0350*/  IMAD.WIDE.U32 R20, R4, R14, RZ ;  /* 0x0000000e04147225 */ /* 0x000fc800078e00ff */
[----:B------:R-:W-:Y:S02]  /*0360*/  IMAD R5, R4, R15, R5 ;  /* 0x0000000f04057224 */ /* 0x000fe400078e0205 */
[-C--:B---3--:R-:W-:Y:S02]  /*0370*/  IMAD R4, R7, R20.reuse, RZ ;  /* 0x0000001407047224 */ /* 0x088fe400078e02ff */
[----:B------:R-:W-:Y:S02]  /*0380*/  IMAD.IADD R5, R21, 0x1, R5 ;  /* 0x0000000115057824 */ /* 0x000fe400078e0205 */
[----:B------:R-:W-:-:S04]  /*0390*/  IMAD.WIDE.U32 R20, R6, R20, RZ ;  /* 0x0000001406147225 */ /* 0x000fc800078e00ff */
[----:B------:R-:W-:Y:S01]  /*03a0*/  IMAD R5, R6, R5, R4 ;  /* 0x0000000506057224 */ /* 0x000fe200078e0204 */
[----:B------:R-:W-:Y:S01]  /*03b0*/  IADD3 R6, P2, R16, R19, RZ ;  /* 0x0000001310067210 */ /* 0x000fe20007f5e0ff */
[-C--:B----4-:R-:W-:Y:S02]  /*03c0*/  IMAD R4, R9, R20.reuse, RZ ;  /* 0x0000001409047224 */ /* 0x090fe400078e02ff */
[----:B------:R-:W-:Y:S01]  /*03d0*/  IMAD.IADD R5, R21, 0x1, R5 ;  /* 0x0000000115057824 */ /* 0x000fe200078e0205 */
[----:B------:R-:W-:Y:S01]  /*03e0*/  ISETP.NE.U32.AND P1, PT, R6, RZ, PT ;  /* 0x000000ff0600720c */ /* 0x000fe20003f25070 */
[----:B------:R-:W-:Y:S01]  /*03f0*/  IMAD.X R6, R13, 0x1, R18, P2 ;  /* 0x000000010d067824 */ /* 0x000fe200010e0612 */
[----:B0-----:R-:W-:Y:S01]  /*0400*/  IADD3 R2, P2, R2, 0x20, RZ ;  /* 0x0000002002027810 */ /* 0x001fe20007f5e0ff */
[----:B------:R-:W-:-:S03]  /*0410*/  IMAD.WIDE.U32 R20, R8, R20, RZ ;  /* 0x0000001408147225 */ /* 0x000fc600078e00ff */
[----:B------:R-:W-:Y:S01]  /*0420*/  ISETP.NE.AND.EX P1, PT, R6, RZ, PT, P1 ;  /* 0x000000ff0600720c */ /* 0x000fe20003f25310 */
[----:B------:R-:W-:Y:S01]  /*0430*/  IMAD R5, R8, R5, R4 ;  /* 0x0000000508057224 */ /* 0x000fe200078e0204 */
[----:B------:R-:W-:Y:S01]  /*0440*/  IADD3.X R3, RZ, R3, RZ, P2, !PT ;  /* 0x00000003ff037210 */ /* 0x000fe200017fe4ff */
[-C--:B-----5:R-:W-:Y:S02]  /*0450*/  IMAD R4, R11, R20.reuse, RZ ;  /* 0x000000140b047224 */ /* 0x0a0fe400078e02ff */
[----:B------:R-:W-:Y:S02]  /*0460*/  IMAD.IADD R5, R21, 0x1, R5 ;  /* 0x0000000115057824 */ /* 0x000fe400078e0205 */
[----:B------:R-:W-:-:S04]  /*0470*/  IMAD.WIDE.U32 R14, R10, R20, RZ ;  /* 0x000000140a0e7225 */ /* 0x000fc800078e00ff */
[----:B------:R-:W-:-:S04]  /*0480*/  IMAD R5, R10, R5, R4 ;  /* 0x000000050a057224 */ /* 0x000fc800078e0204 */
[----:B------:R-:W-:Y:S01]  /*0490*/  IMAD.IADD R15, R15, 0x1, R5 ;  /* 0x000000010f0f7824 */ /* 0x000fe200078e0205 */
[----:B------:R-:W-:Y:S05]  /*04a0*/  @P1 BRA `(.L_x_967) ;  /* 0xfffffe3000001947 */ /* 0x000fea000383ffff */
.L_x_966:
[----:B------:R-:W-:Y:S05]  /*04b0*/  BSYNC B1 ;  /* 0x0000000000017941 */ /* 0x000fea0003800000 */
.L_x_965:
[----:B------:R-:W-:Y:S05]  /*04c0*/  @!P0 BRA `(.L_x_964) ;  /* 0x0000013000008947 */ /* 0x000fea0003800000 */
[----:B------:R-:W-:Y:S02]  /*04d0*/  IADD3 R17, P1, RZ, -R17, RZ ;  /* 0x80000011ff117210 */ /* 0x000fe40007f3e0ff */
[----:B------:R-:W-:-:S03]  /*04e0*/  LEA R7, P0, R16, c[0x0][0x168], 0x3 ;  /* 0x00005a0010077a11 */ /* 0x000fc600078018ff */
[----:B------:R-:W-:Y:S01]  /*04f0*/  IMAD.X R6, RZ, RZ, -0x1, P1 ;  /* 0xffffffffff067424 */ /* 0x000fe200008e06ff */
[----:B------:R-:W-:-:S03]  /*0500*/  LEA.HI.X R16, R16, c[0x0][0x16c], R13, 0x3, P0 ;  /* 0x00005b0010107a11 */ /* 0x000fc600000f1c0d */
.L_x_968:
[----:B------:R-:W-:Y:S02]  /*0510*/  IMAD.MOV.U32 R2, RZ, RZ, R7 ;  /* 0x000000ffff027224 */ /* 0x000fe400078e0007 */
[----:B------:R-:W-:-:S06]  /*0520*/  IMAD.MOV.U32 R3, RZ, RZ, R16 ;  /* 0x000000ffff037224 */ /* 0x000fcc00078e0010 */
[----:B------:R-:W2:Y:S01]  /*0530*/  LDG.E.64 R2, [R2.64] ;  /* 0x0000000402027981 */ /* 0x000ea2000c1e1b00 */
[----:B------:R-:W-:Y:S02]  /*0540*/  IADD3 R17, P0, R17, 0x1, RZ ;  /* 0x0000000111117810 */ /* 0x000fe40007f1e0ff */
[----:B------:R-:W-:Y:S02]  /*0550*/  IADD3 R7, P1, R7, 0x8, RZ ;  /* 0x0000000807077810 */ /* 0x000fe40007f3e0ff */
[----:B------:R-:W-:Y:S02]  /*0560*/  IADD3.X R6, RZ, R6, RZ, P0, !PT ;  /* 0x00000006ff067210 */ /* 0x000fe400007fe4ff */
[----:B------:R-:W-:Y:S01]  /*0570*/  ISETP.NE.U32.AND P0, PT, R17, RZ, PT ;  /* 0x000000ff1100720c */ /* 0x000fe20003f05070 */
[----:B------:R-:W-:-:S03]  /*0580*/  IMAD.X R16, RZ, RZ, R16, P1 ;  /* 0x000000ffff107224 */ /* 0x000fc600008e0610 */
[----:B------:R-:W-:Y:S01]  /*0590*/  ISETP.NE.AND.EX P0, PT, R6, RZ, PT, P0 ;  /* 0x000000ff0600720c */ /* 0x000fe20003f05300 */
[-C--:B--2---:R-:W-:Y:S02]  /*05a0*/  IMAD R8, R3, R14.reuse, RZ ;  /* 0x0000000e03087224 */ /* 0x084fe400078e02ff */
[----:B------:R-:W-:-:S04]  /*05b0*/  IMAD.WIDE.U32 R4, R2, R14, RZ ;  /* 0x0000000e02047225 */ /* 0x000fc800078e00ff */
[----:B------:R-:W-:Y:S02]  /*05c0*/  IMAD R15, R2, R15, R8 ;  /* 0x0000000f020f7224 */ /* 0x000fe400078e0208 */
[----:B------:R-:W-:Y:S02]  /*05d0*/  IMAD.MOV.U32 R14, RZ, RZ, R4 ;  /* 0x000000ffff0e7224 */ /* 0x000fe400078e0004 */
[----:B------:R-:W-:Y:S02]  /*05e0*/  IMAD.IADD R15, R5, 0x1, R15 ;  /* 0x00000001050f7824 */ /* 0x000fe400078e020f */
[----:B------:R-:W-:Y:S05]  /*05f0*/  @P0 BRA `(.L_x_968) ;  /* 0xffffff1000000947 */ /* 0x000fea000383ffff */
.L_x_964:
[----:B------:R-:W-:Y:S05]  /*0600*/  BSYNC B0 ;  /* 0x0000000000007941 */ /* 0x000fea0003800000 */
.L_x_963:
[----:B------:R-:W-:-:S04]  /*0610*/  IADD3 R2, P0, R0, c[0x0][0x178], RZ ;  /* 0x00005e0000027a10 */ /* 0x000fc80007f1e0ff */
[----:B------:R-:W-:-:S06]  /*0620*/  IADD3.X R3, R12, c[0x0][0x17c], RZ, P0, !PT ;  /* 0x00005f000c037a10 */ /* 0x000fcc00007fe4ff */
[----:B------:R-:W2:Y:S02]  /*0630*/  LDG.E.64 R2, [R2.64] ;  /* 0x0000000402027981 */ /* 0x000ea4000c1e1b00 */
[----:B--2---:R-:W-:-:S04]  /*0640*/  LEA R4, P0, R2, c[0x0][0x160], 0x3 ;  /* 0x0000580002047a11 */ /* 0x004fc800078018ff */
[----:B------:R-:W-:-:S05]  /*0650*/  LEA.HI.X R5, R2, c[0x0][0x164], R3, 0x3, P0 ;  /* 0x0000590002057a11 */ /* 0x000fca00000f1c03 */
[----:B------:R-:W-:Y:S01]  /*0660*/  STG.E.64 [R4.64], R14 ;  /* 0x0000000e04007986 */ /* 0x000fe2000c101b04 */
[----:B------:R-:W-:Y:S05]  /*0670*/  EXIT ;  /* 0x000000000000794d */ /* 0x000fea0003800000 */
.L_x_969:
        /* <DEDUP_REMOVED lines=16> */
.L_x_8716:


//--------------------- .text._ZN2at6native55_GLOBAL__N__0955718d_22_SparseCsrTensorMath_cu_868dd54534reduce_sparse_csr_dim1_cuda_kernelIliNS1_14ReductionMulOpIlEElEEvPT2_PKT_PKT0_SC_lT1_ --------------------------
	.section	.text._ZN2at6native55_GLOBAL__N__0955718d_22_SparseCsrTensorMath_cu_868dd54534reduce_sparse_csr_dim1_cuda_kernelIliNS1_14ReductionMulOpIlEElEEvPT2_PKT_PKT0_SC_lT1_,"ax",@progbits
	.sectioninfo	@"SHI_REGISTERS=28"
	.align	128
.text._ZN2at6native55_GLOBAL__N__0955718d_22_SparseCsrTensorMath_cu_868dd54534reduce_sparse_csr_dim1_cuda_kernelIliNS1_14ReductionMulOpIlEElEEvPT2_PKT_PKT0_SC_lT1_:
        .type           _ZN2at6native55_GLOBAL__N__0955718d_22_SparseCsrTensorMath_cu_868dd54534reduce_sparse_csr_dim1_cuda_kernelIliNS1_14ReductionMulOpIlEElEEvPT2_PKT_PKT0_SC_lT1_,@function
        .size           _ZN2at6native55_GLOBAL__N__0955718d_22_SparseCsrTensorMath_cu_868dd54534reduce_sparse_csr_dim1_cuda_kernelIliNS1_14ReductionMulOpIlEElEEvPT2_PKT_PKT0_SC_lT1_,(.L_x_8717 - _ZN2at6native55_GLOBAL__N__0955718d_22_SparseCsrTensorMath_cu_868dd54534reduce_sparse_csr_dim1_cuda_kernelIliNS1_14ReductionMulOpIlEElEEvPT2_PKT_PKT0_SC_lT1_)
        .other          _ZN2at6native55_GLOBAL__N__0955718d_22_SparseCsrTensorMath_cu_868dd54534reduce_sparse_csr_dim1_cuda_kernelIliNS1_14ReductionMulOpIlEElEEvPT2_PKT_PKT0_SC_lT1_,@"STO_CUDA_ENTRY STV_DEFAULT"
_ZN2at6native55_GLOBAL__N__0955718d_22_SparseCsrTensorMath_cu_868dd54534reduce_sparse_csr_dim1_cuda_kernelIliNS1_14ReductionMulOpIlEElEEvPT2_PKT_PKT0_SC_lT1_:
[----:B------:R-:W-:Y:S02]  /*0000*/  MOV R1, c[0x0][0x28] ;  /* 0x00000a0000017a02 */ /* 0x000fe40000000f00 */
[----:B------:R-:W0:Y:S04]  /*0010*/  S2R R2, SR_CTAID.X ;  /* 0x0000000000027919 */ /* 0x000e280000002500 */
[----:B------:R-:W0:Y:S02]  /*0020*/  S2R R3, SR_TID.X ;  /* 0x0000000000037919 */ /* 0x000e240000002100 */
[----:B0-----:R-:W-:-:S05]  /*0030*/  IMAD R2, R2, c[0x0][0x0], R3 ;  /* 0x0000000002027a24 */ /* 0x001fca00078e0203 */
[----:B------:R-:W-:-:S04]  /*0040*/  ISETP.GE.U32.AND P0, PT, R2, c[0x0][0x180], PT ;  /* 0x0000600002007a0c */ /* 0x000fc80003f06070 */
[----:B------:R-:W-:-:S13]  /*0050*/  ISETP.GE.AND.EX P0, PT, RZ, c[0x0][0x184], PT, P0 ;  /* 0x00006100ff007a0c */ /* 0x000fda0003f06300 */
[----:B------:R-:W-:Y:S05]  /*0060*/  @P0 EXIT ;  /* 0x000000000000094d */ /* 0x000fea0003800000 */
[----:B------:R-:W-:Y:S01]  /*0070*/  SHF.L.U32 R0, R2, 0x2, RZ ;  /* 0x0000000202007819 */ /* 0x000fe200000006ff */
[----:B------:R-:W-:Y:S01]  /*0080*/  ULDC.64 UR4, c[0x0][0x118] ;  /* 0x0000460000047ab9 */ /* 0x000fe20000000a00 */
[----:B------:R-:W-:Y:S02]  /*0090*/  SHF.R.U32.HI R2, RZ, 0x1e, R2 ;  /* 0x0000001eff027819 */ /* 0x000fe40000011602 */
[----:B------:R-:W-:-:S04]  /*00a0*/  IADD3 R4, P0, R0, c[0x0][0x170], RZ ;  /* 0x00005c0000047a10 */ /* 0x000fc80007f1e0ff */
[----:B------:R-:W-:-:S05]  /*00b0*/  IADD3.X R5, R2, c[0x0][0x174], RZ, P0, !PT ;  /* 0x00005d0002057a10 */ /* 0x000fca00007fe4ff */
[----:B------:R-:W2:Y:S04]  /*00c0*/  LDG.E R3, [R4.64] ;  /* 0x0000000404037981 */ /* 0x000ea8000c1e1900 */
[----:B------:R-:W2:Y:S02]  /*00d0*/  LDG.E R7, [R4.64+0x4] ;  /* 0x0000040404077981 */ /* 0x000ea4000c1e1900 */
[----:B--2---:R-:W-:-:S13]  /*00e0*/  ISETP.NE.AND P0, PT, R7, R3, PT ;  /* 0x000000030700720c */ /* 0x004fda0003f05270 */
[----:B------:R-:W-:Y:S05]  /*00f0*/  @!P0 EXIT ;  /* 0x000000000000894d */ /* 0x000fea0003800000 */
[----:B------:R-:W-:Y:S01]  /*0100*/  MOV R4, R3 ;  /* 0x0000000300047202 */ /* 0x000fe20000000f00 */
[----:B------:R-:W-:Y:S01]  /*0110*/  BSSY B2, `(.L_x_970) ;  /* 0x00000d7000027945 */ /* 0x000fe20003800000 */
[----:B------:R-:W-:Y:S01]  /*0120*/  HFMA2.MMA R24, -RZ, RZ, 0, 5.9604644775390625e-08 ;  /* 0x00000001ff187435 */ /* 0x000fe200000001ff */
[----:B------:R-:W-:Y:S02]  /*0130*/  MOV R25, RZ ;  /* 0x000000ff00197202 */ /* 0x000fe40000000f00 */
[----:B------:R-:W-:-:S13]  /*0140*/  ISETP.GT.AND P0, PT, R7, R4, PT ;  /* 0x000000040700720c */ /* 0x000fda0003f04270 */
[----:B------:R-:W-:Y:S05]  /*0150*/  @!P0 BRA `(.L_x_971) ;  /* 0x00000d2000008947 */ /* 0x000fea0003800000 */
[-C--:B------:R-:W-:Y:S01]  /*0160*/  LOP3.LUT R6, RZ, R4.reuse, RZ, 0x33, !PT ;  /* 0x00000004ff067212 */ /* 0x080fe200078e33ff */
[----:B------:R-:W-:Y:S01]  /*0170*/  BSSY B1, `(.L_x_972) ;  /* 0x00000bd000017945 */ /* 0x000fe20003800000 */
[C---:B------:R-:W-:Y:S02]  /*0180*/  IADD3 R8, R7.reuse, -R4, RZ ;  /* 0x8000000407087210 */ /* 0x040fe40007ffe0ff */
[----:B------:R-:W-:Y:S02]  /*0190*/  IADD3 R6, R7, R6, RZ ;  /* 0x0000000607067210 */ /* 0x000fe40007ffe0ff */
[----:B------:R-:W-:Y:S02]  /*01a0*/  MOV R24, 0x1 ;  /* 0x0000000100187802 */ /* 0x000fe40000000f00 */
[----:B------:R-:W-:Y:S02]  /*01b0*/  ISETP.GE.U32.AND P0, PT, R6, 0x3, PT ;  /* 0x000000030600780c */ /* 0x000fe40003f06070 */
[----:B------:R-:W-:-:S02]  /*01c0*/  MOV R25, RZ ;  /* 0x000000ff00197202 */ /* 0x000fc40000000f00 */
[----:B------:R-:W-:-:S09]  /*01d0*/  LOP3.LUT R5, R8, 0x3, RZ, 0xc0, !PT ;  /* 0x0000000308057812 */ /* 0x000fd200078ec0ff */
[----:B------:R-:W-:Y:S05]  /*01e0*/  @!P0 BRA `(.L_x_973) ;  /* 0x00000b5000008947 */ /* 0x000fea0003800000 */
[----:B------:R-:W-:Y:S01]  /*01f0*/  HFMA2.MMA R7, -RZ, RZ, 0, 4.76837158203125e-07 ;  /* 0x00000008ff077435 */ /* 0x000fe200000001ff */
[----:B------:R-:W-:Y:S01]  /*0200*/  IADD3 R3, R8, -R5, RZ ;  /* 0x8000000508037210 */ /* 0x000fe20007ffe0ff */
[----:B------:R-:W-:Y:S01]  /*0210*/  BSSY B0, `(.L_x_974) ;  /* 0x0000098000007945 */ /* 0x000fe20003800000 */
[----:B------:R-:W-:Y:S01]  /*0220*/  HFMA2.MMA R25, -RZ, RZ, 0, 0 ;  /* 0x00000000ff197435 */ /* 0x000fe200000001ff */
[----:B------:R-:W-:Y:S02]  /*0230*/  MOV R24, 0x1 ;  /* 0x0000000100187802 */ /* 0x000fe40000000f00 */
[----:B------:R-:W-:-:S04]  /*0240*/  ISETP.GT.AND P0, PT, R3, RZ, PT ;  /* 0x000000ff0300720c */ /* 0x000fc80003f04270 */
[----:B------:R-:W-:-:S05]  /*0250*/  IMAD.WIDE R6, R4, R7, c[0x0][0x168] ;  /* 0x00005a0004067625 */ /* 0x000fca00078e0207 */
[----:B------:R-:W-:-:S04]  /*0260*/  IADD3 R6, P1, R6, 0x10, RZ ;  /* 0x0000001006067810 */ /* 0x000fc80007f3e0ff */
[----:B------:R-:W-:Y:S01]  /*0270*/  IADD3.X R7, RZ, R7, RZ, P1, !PT ;  /* 0x00000007ff077210 */ /* 0x000fe20000ffe4ff */
[----:B------:R-:W-:Y:S05]  /*0280*/  @!P0 BRA `(.L_x_975) ;  /* 0x0000090000008947 */ /* 0x000fea0003800000 */
[----:B------:R-:W-:Y:S01]  /*0290*/  ISETP.GT.AND P1, PT, R3, 0xc, PT ;  /* 0x0000000c0300780c */ /* 0x000fe20003f24270 */
[----:B------:R-:W-:Y:S01]  /*02a0*/  BSSY B3, `(.L_x_976) ;  /* 0x000005a000037945 */ /* 0x000fe20003800000 */
[----:B------:R-:W-:-:S11]  /*02b0*/  PLOP3.LUT P0, PT, PT, PT, PT, 0x80, 0x0 ;  /* 0x000000000000781c */ /* 0x000fd60003f0f070 */
[----:B------:R-:W-:Y:S05]  /*02c0*/  @!P1 BRA `(.L_x_977) ;  /* 0x0000057000009947 */ /* 0x000fea0003800000 */
[----:B------:R-:W-:Y:S02]  /*02d0*/  PLOP3.LUT P0, PT, PT, PT, PT, 0x8, 0x0 ;  /* 0x000000000000781c */ /* 0x000fe40003f0e170 */
.L_x_978:
[----:B------:R-:W2:Y:S04]  /*02e0*/  LDG.E.64 R20, [R6.64+-0x10] ;  /* 0xfffff00406147981 */ /* 0x000ea8000c1e1b00 */
[----:B------:R-:W3:Y:S04]  /*02f0*/  LDG.E.64 R8, [R6.64+-0x8] ;  /* 0xfffff80406087981 */ /* 0x000ee8000c1e1b00 */
[----:B------:R-:W4:Y:S04]  /*0300*/  LDG.E.64 R18, [R6.64] ;  /* 0x0000000406127981 */ /* 0x000f28000c1e1b00 */
[----:B------:R-:W5:Y:S04]  /*0310*/  LDG.E.64 R16, [R6.64+0x8] ;  /* 0x0000080406107981 */ /* 0x000f68000c1e1b00 */
[----:B------:R-:W4:Y:S04]  /*0320*/  LDG.E.64 R14, [R6.64+0x10] ;  /* 0x00001004060e7981 */ /* 0x000f28000c1e1b00 */
[----:B------:R-:W4:Y:S04]  /*0330*/  LDG.E.64 R12, [R6.64+0x18] ;  /* 0x00001804060c7981 */ /* 0x000f28000c1e1b00 */
[----:B------:R-:W5:Y:S04]  /*0340*/  LDG.E.64 R10, [R6.64+0x20] ;  /* 0x00002004060a7981 */ /* 0x000f68000c1e1b00 */
[----:B------:R-:W5:Y:S01]  /*0350*/  LDG.E.64 R22, [R6.64+0x28] ;  /* 0x0000280406167981 */ /* 0x000f62000c1e1b00 */
[----:B--2---:R-:W-:-:S04]  /*0360*/  IMAD R21, R21, R24, RZ ;  /* 0x0000001815157224 */ /* 0x004fc800078e02ff */
[C---:B------:R-:W-:Y:S02]  /*0370*/  IMAD R21, R20.reuse, R25, R21 ;  /* 0x0000001914157224 */ /* 0x040fe400078e0215 */
[----:B------:R-:W-:-:S04]  /*0380*/  IMAD.WIDE.U32 R24, R20, R24, RZ ;  /* 0x0000001814187225 */ /* 0x000fc800078e00ff */
[----:B---3--:R-:W-:Y:S01]  /*0390*/  IMAD R9, R9, R24, RZ ;  /* 0x0000001809097224 */ /* 0x008fe200078e02ff */
[----:B------:R-:W-:-:S05]  /*03a0*/  IADD3 R21, R25, R21, RZ ;  /* 0x0000001519157210 */ /* 0x000fca0007ffe0ff */
[C---:B------:R-:W-:Y:S02]  /*03b0*/  IMAD R25, R8.reuse, R21, R9 ;  /* 0x0000001508197224 */ /* 0x040fe400078e0209 */
[----:B------:R-:W2:Y:S01]  /*03c0*/  LDG.E.64 R20, [R6.64+0x30] ;  /* 0x0000300406147981 */ /* 0x000ea2000c1e1b00 */
[----:B------:R-:W-:-:S04]  /*03d0*/  IMAD.WIDE.U32 R8, R8, R24, RZ ;  /* 0x0000001808087225 */ /* 0x000fc800078e00ff */
[----:B----4-:R-:W-:Y:S01]  /*03e0*/  IMAD R19, R19, R8, RZ ;  /* 0x0000000813137224 */ /* 0x010fe200078e02ff */
[----:B------:R-:W-:-:S05]  /*03f0*/  IADD3 R9, R9, R25, RZ ;  /* 0x0000001909097210 */ /* 0x000fca0007ffe0ff */
[C---:B------:R-:W-:Y:S02]  /*0400*/  IMAD R25, R18.reuse, R9, R19 ;  /* 0x0000000912197224 */ /* 0x040fe400078e0213 */
[----:B------:R-:W-:Y:S02]  /*0410*/  IMAD.WIDE.U32 R18, R18, R8, RZ ;  /* 0x0000000812127225 */ /* 0x000fe400078e00ff */
[----:B------:R-:W3:Y:S02]  /*0420*/  LDG.E.64 R8, [R6.64+0x38] ;  /* 0x0000380406087981 */ /* 0x000ee4000c1e1b00 */
[----:B-----5:R-:W-:Y:S01]  /*0430*/  IMAD R17, R17, R18, RZ ;  /* 0x0000001211117224 */ /* 0x020fe200078e02ff */
[----:B------:R-:W-:-:S05]  /*0440*/  IADD3 R19, R19, R25, RZ ;  /* 0x0000001913137210 */ /* 0x000fca0007ffe0ff */
[C---:B------:R-:W-:Y:S02]  /*0450*/  IMAD R25, R16.reuse, R19, R17 ;  /* 0x0000001310197224 */ /* 0x040fe400078e0211 */
[----:B------:R-:W-:Y:S02]  /*0460*/  IMAD.WIDE.U32 R18, R16, R18, RZ ;  /* 0x0000001210127225 */ /* 0x000fe400078e00ff */
[----:B------:R-:W4:Y:S02]  /*0470*/  LDG.E.64 R16, [R6.64+0x40] ;  /* 0x0000400406107981 */ /* 0x000f24000c1e1b00 */
[----:B------:R-:W-:Y:S01]  /*0480*/  IMAD R15, R15, R18, RZ ;  /* 0x000000120f0f7224 */ /* 0x000fe200078e02ff */
[----:B------:R-:W-:-:S05]  /*0490*/  IADD3 R19, R19, R25, RZ ;  /* 0x0000001913137210 */ /* 0x000fca0007ffe0ff */
[C---:B------:R-:W-:Y:S02]  /*04a0*/  IMAD R25, R14.reuse, R19, R15 ;  /* 0x000000130e197224 */ /* 0x040fe400078e020f */
[----:B------:R-:W-:Y:S02]  /*04b0*/  IMAD.WIDE.U32 R18, R14, R18, RZ ;  /* 0x000000120e127225 */ /* 0x000fe400078e00ff */
[----:B------:R-:W5:Y:S02]  /*04c0*/  LDG.E.64 R14, [R6.64+0x48] ;  /* 0x00004804060e7981 */ /* 0x000f64000c1e1b00 */
        /* <DEDUP_REMOVED lines=11> */
[----:B------:R-:W-:Y:S02]  /*0580*/  IADD3 R19, R19, R25, RZ ;  /* 0x0000001913137210 */ /* 0x000fe40007ffe0ff */
[----:B------:R-:W5:Y:S03]  /*0590*/  LDG.E.64 R24, [R6.64+0x60] ;  /* 0x0000600406187981 */ /* 0x000f66000c1e1b00 */
[----:B------:R-:W-:-:S02]  /*05a0*/  IMAD R19, R22, R19, R23 ;  /* 0x0000001316137224 */ /* 0x000fc400078e0217 */
[----:B------:R-:W-:-:S05]  /*05b0*/  IMAD.WIDE.U32 R22, R22, R18, RZ ;  /* 0x0000001216167225 */ /* 0x000fca00078e00ff */
[----:B------:R-:W-:Y:S01]  /*05c0*/  IADD3 R19, R23, R19, RZ ;  /* 0x0000001317137210 */ /* 0x000fe20007ffe0ff */
[----:B--2---:R-:W-:-:S04]  /*05d0*/  IMAD R18, R21, R22, RZ ;  /* 0x0000001615127224 */ /* 0x004fc800078e02ff */
[C---:B------:R-:W-:Y:S02]  /*05e0*/  IMAD R23, R20.reuse, R19, R18 ;  /* 0x0000001314177224 */ /* 0x040fe400078e0212 */
[----:B------:R0:W2:Y:S01]  /*05f0*/  LDG.E.64 R18, [R6.64+0x68] ;  /* 0x0000680406127981 */ /* 0x0000a2000c1e1b00 */
[----:B------:R-:W-:-:S05]  /*0600*/  IMAD.WIDE.U32 R20, R20, R22, RZ ;  /* 0x0000001614147225 */ /* 0x000fca00078e00ff */
[----:B------:R-:W-:Y:S01]  /*0610*/  IADD3 R21, R21, R23, RZ ;  /* 0x0000001715157210 */ /* 0x000fe20007ffe0ff */
[----:B---3--:R-:W-:-:S04]  /*0620*/  IMAD R9, R9, R20, RZ ;  /* 0x0000001409097224 */ /* 0x008fc800078e02ff */
[C---:B------:R-:W-:Y:S02]  /*0630*/  IMAD R21, R8.reuse, R21, R9 ;  /* 0x0000001508157224 */ /* 0x040fe400078e0209 */
[----:B------:R-:W-:-:S05]  /*0640*/  IMAD.WIDE.U32 R8, R8, R20, RZ ;  /* 0x0000001408087225 */ /* 0x000fca00078e00ff */
[----:B------:R-:W-:Y:S01]  /*0650*/  IADD3 R21, R9, R21, RZ ;  /* 0x0000001509157210 */ /* 0x000fe20007ffe0ff */
[-C--:B----4-:R-:W-:Y:S02]  /*0660*/  IMAD R17, R17, R8.reuse, RZ ;  /* 0x0000000811117224 */ /* 0x090fe400078e02ff */
[----:B------:R-:W-:-:S04]  /*0670*/  IMAD.WIDE.U32 R8, R16, R8, RZ ;  /* 0x0000000810087225 */ /* 0x000fc800078e00ff */
[----:B------:R-:W-:-:S05]  /*0680*/  IMAD R17, R16, R21, R17 ;  /* 0x0000001510117224 */ /* 0x000fca00078e0211 */
[----:B------:R-:W-:Y:S01]  /*0690*/  IADD3 R17, R9, R17, RZ ;  /* 0x0000001109117210 */ /* 0x000fe20007ffe0ff */
[-C--:B-----5:R-:W-:Y:S02]  /*06a0*/  IMAD R15, R15, R8.reuse, RZ ;  /* 0x000000080f0f7224 */ /* 0x0a0fe400078e02ff */
[----:B------:R-:W-:-:S04]  /*06b0*/  IMAD.WIDE.U32 R8, R14, R8, RZ ;  /* 0x000000080e087225 */ /* 0x000fc800078e00ff */
[----:B------:R-:W-:-:S05]  /*06c0*/  IMAD R15, R14, R17, R15 ;  /* 0x000000110e0f7224 */ /* 0x000fca00078e020f */
[----:B------:R-:W-:Y:S01]  /*06d0*/  IADD3 R15, R9, R15, RZ ;  /* 0x0000000f090f7210 */ /* 0x000fe20007ffe0ff */
[-C--:B------:R-:W-:Y:S02]  /*06e0*/  IMAD R13, R13, R8.reuse, RZ ;  /* 0x000000080d0d7224 */ /* 0x080fe400078e02ff */
[----:B------:R-:W-:-:S04]  /*06f0*/  IMAD.WIDE.U32 R8, R12, R8, RZ ;  /* 0x000000080c087225 */ /* 0x000fc800078e00ff */
[----:B------:R-:W-:-:S05]  /*0700*/  IMAD R13, R12, R15, R13 ;  /* 0x0000000f0c0d7224 */ /* 0x000fca00078e020d */
[----:B------:R-:W-:Y:S01]  /*0710*/  IADD3 R13, R9, R13, RZ ;  /* 0x0000000d090d7210 */ /* 0x000fe20007ffe0ff */
[-C--:B------:R-:W-:Y:S02]  /*0720*/  IMAD R11, R11, R8.reuse, RZ ;  /* 0x000000080b0b7224 */ /* 0x080fe400078e02ff */
[----:B------:R-:W-:-:S04]  /*0730*/  IMAD.WIDE.U32 R8, R10, R8, RZ ;  /* 0x000000080a087225 */ /* 0x000fc800078e00ff */
[----:B------:R-:W-:Y:S01]  /*0740*/  IMAD R11, R10, R13, R11 ;  /* 0x0000000d0a0b7224 */ /* 0x000fe200078e020b */
[----:B------:R-:W-:Y:S01]  /*0750*/  IADD3 R3, R3, -0x10, RZ ;  /* 0xfffffff003037810 */ /* 0x000fe20007ffe0ff */
[----:B------:R-:W-:-:S03]  /*0760*/  IMAD R10, R25, R8, RZ ;  /* 0x00000008190a7224 */ /* 0x000fc600078e02ff */
[----:B------:R-:W-:Y:S01]  /*0770*/  IADD3 R11, R9, R11, RZ ;  /* 0x0000000b090b7210 */ /* 0x000fe20007ffe0ff */
[----:B------:R-:W-:Y:S01]  /*0780*/  IMAD.WIDE.U32 R8, R24, R8, RZ ;  /* 0x0000000818087225 */ /* 0x000fe200078e00ff */
[----:B------:R-:W-:-:S03]  /*0790*/  ISETP.GT.AND P1, PT, R3, 0xc, PT ;  /* 0x0000000c0300780c */ /* 0x000fc60003f24270 */
[----:B------:R-:W-:-:S05]  /*07a0*/  IMAD R11, R24, R11, R10 ;  /* 0x0000000b180b7224 */ /* 0x000fca00078e020a */
[----:B------:R-:W-:Y:S02]  /*07b0*/  IADD3 R9, R9, R11, RZ ;  /* 0x0000000b09097210 */ /* 0x000fe40007ffe0ff */
[----:B0-----:R-:W-:Y:S02]  /*07c0*/  IADD3 R6, P2, R6, 0x80, RZ ;  /* 0x0000008006067810 */ /* 0x001fe40007f5e0ff */
[----:B------:R-:W-:Y:S02]  /*07d0*/  IADD3 R4, R4, 0x10, RZ ;  /* 0x0000001004047810 */ /* 0x000fe40007ffe0ff */
[----:B------:R-:W-:Y:S01]  /*07e0*/  IADD3.X R7, RZ, R7, RZ, P2, !PT ;  /* 0x00000007ff077210 */ /* 0x000fe200017fe4ff */
[-C--:B--2---:R-:W-:Y:S02]  /*07f0*/  IMAD R10, R19, R8.reuse, RZ ;  /* 0x00000008130a7224 */ /* 0x084fe400078e02ff */
[----:B------:R-:W-:-:S04]  /*0800*/  IMAD.WIDE.U32 R24, R18, R8, RZ ;  /* 0x0000000812187225 */ /* 0x000fc800078e00ff */
[----:B------:R-:W-:-:S05]  /*0810*/  IMAD R9, R18, R9, R10 ;  /* 0x0000000912097224 */ /* 0x000fca00078e020a */
[----:B------:R-:W-:Y:S01]  /*0820*/  IADD3 R25, R25, R9, RZ ;  /* 0x0000000919197210 */ /* 0x000fe20007ffe0ff */
[----:B------:R-:W-:Y:S05]  /*0830*/  @P1 BRA `(.L_x_978) ;  /* 0xfffffaa000001947 */ /* 0x000fea000383ffff */
.L_x_977:
[----:B------:R-:W-:Y:S05]  /*0840*/  BSYNC B3 ;  /* 0x0000000000037941 */ /* 0x000fea0003800000 */
.L_x_976:
[----:B------:R-:W-:Y:S01]  /*0850*/  ISETP.GT.AND P1, PT, R3, 0x4, PT ;  /* 0x000000040300780c */ /* 0x000fe20003f24270 */
[----:B------:R-:W-:-:S12]  /*0860*/  BSSY B3, `(.L_x_979) ;  /* 0x000002f000037945 */ /* 0x000fd80003800000 */
[----:B------:R-:W-:Y:S05]  /*0870*/  @!P1 BRA `(.L_x_980) ;  /* 0x000002d000009947 */ /* 0x000fea0003800000 */
[----:B------:R0:W2:Y:S04]  /*0880*/  LDG.E.64 R8, [R6.64+-0x10] ;  /* 0xfffff00406087981 */ /* 0x0000a8000c1e1b00 */
[----:B------:R0:W3:Y:S04]  /*0890*/  LDG.E.64 R10, [R6.64+-0x8] ;  /* 0xfffff804060a7981 */ /* 0x0000e8000c1e1b00 */
[----:B------:R0:W4:Y:S04]  /*08a0*/  LDG.E.64 R12, [R6.64] ;  /* 0x00000004060c7981 */ /* 0x000128000c1e1b00 */
[----:B------:R0:W5:Y:S04]  /*08b0*/  LDG.E.64 R14, [R6.64+0x8] ;  /* 0x00000804060e7981 */ /* 0x000168000c1e1b00 */
[----:B------:R0:W4:Y:S04]  /*08c0*/  LDG.E.64 R16, [R6.64+0x10] ;  /* 0x0000100406107981 */ /* 0x000128000c1e1b00 */
[----:B------:R0:W4:Y:S04]  /*08d0*/  LDG.E.64 R18, [R6.64+0x18] ;  /* 0x0000180406127981 */ /* 0x000128000c1e1b00 */
[----:B------:R0:W5:Y:S04]  /*08e0*/  LDG.E.64 R20, [R6.64+0x20] ;  /* 0x0000200406147981 */ /* 0x000168000c1e1b00 */
[----:B------:R0:W5:Y:S01]  /*08f0*/  LDG.E.64 R22, [R6.64+0x28] ;  /* 0x0000280406167981 */ /* 0x000162000c1e1b00 */
[----:B------:R-:W-:-:S02]  /*0900*/  PLOP3.LUT P0, PT, PT, PT, PT, 0x8, 0x0 ;  /* 0x000000000000781c */ /* 0x000fc40003f0e170 */
[----:B------:R-:W-:Y:S02]  /*0910*/  IADD3 R4, R4, 0x8, RZ ;  /* 0x0000000804047810 */ /* 0x000fe40007ffe0ff */
[----:B------:R-:W-:Y:S02]  /*0920*/  IADD3 R3, R3, -0x8, RZ ;  /* 0xfffffff803037810 */ /* 0x000fe40007ffe0ff */
[----:B0-----:R-:W-:-:S04]  /*0930*/  IADD3 R6, P1, R6, 0x40, RZ ;  /* 0x0000004006067810 */ /* 0x001fc80007f3e0ff */
[----:B------:R-:W-:Y:S01]  /*0940*/  IADD3.X R7, RZ, R7, RZ, P1, !PT ;  /* 0x00000007ff077210 */ /* 0x000fe20000ffe4ff */
[----:B--2---:R-:W-:-:S04]  /*0950*/  IMAD R9, R9, R24, RZ ;  /* 0x0000001809097224 */ /* 0x004fc800078e02ff */
[C---:B------:R-:W-:Y:S02]  /*0960*/  IMAD R25, R8.reuse, R25, R9 ;  /* 0x0000001908197224 */ /* 0x040fe400078e0209 */
[----:B------:R-:W-:-:S04]  /*0970*/  IMAD.WIDE.U32 R8, R8, R24, RZ ;  /* 0x0000001808087225 */ /* 0x000fc800078e00ff */
[----:B---3--:R-:W-:Y:S01]  /*0980*/  IMAD R11, R11, R8, RZ ;  /* 0x000000080b0b7224 */ /* 0x008fe200078e02ff */
[----:B------:R-:W-:-:S05]  /*0990*/  IADD3 R9, R9, R25, RZ ;  /* 0x0000001909097210 */ /* 0x000fca0007ffe0ff */
[C---:B------:R-:W-:Y:S02]  /*09a0*/  IMAD R11, R10.reuse, R9, R11 ;  /* 0x000000090a0b7224 */ /* 0x040fe400078e020b */
[----:B------:R-:W-:-:S04]  /*09b0*/  IMAD.WIDE.U32 R8, R10, R8, RZ ;  /* 0x000000080a087225 */ /* 0x000fc800078e00ff */
[-C--:B----4-:R-:W-:Y:S01]  /*09c0*/  IMAD R10, R13, R8.reuse, RZ ;  /* 0x000000080d0a7224 */ /* 0x090fe200078e02ff */
[----:B------:R-:W-:Y:S01]  /*09d0*/  IADD3 R11, R9, R11, RZ ;  /* 0x0000000b090b7210 */ /* 0x000fe20007ffe0ff */
[----:B------:R-:W-:-:S04]  /*09e0*/  IMAD.WIDE.U32 R8, R12, R8, RZ ;  /* 0x000000080c087225 */ /* 0x000fc800078e00ff */
[----:B------:R-:W-:Y:S02]  /*09f0*/  IMAD R11, R12, R11, R10 ;  /* 0x0000000b0c0b7224 */ /* 0x000fe400078e020a */
[----:B-----5:R-:W-:-:S03]  /*0a00*/  IMAD R10, R15, R8, RZ ;  /* 0x000000080f0a7224 */ /* 0x020fc600078e02ff */
[----:B------:R-:W-:Y:S01]  /*0a10*/  IADD3 R11, R9, R11, RZ ;  /* 0x0000000b090b7210 */ /* 0x000fe20007ffe0ff */
[----:B------:R-:W-:-:S04]  /*0a20*/  IMAD.WIDE.U32 R8, R14, R8, RZ ;  /* 0x000000080e087225 */ /* 0x000fc800078e00ff */
[----:B------:R-:W-:Y:S02]  /*0a30*/  IMAD R11, R14, R11, R10 ;  /* 0x0000000b0e0b7224 */ /* 0x000fe400078e020a */
[----:B------:R-:W-:-:S03]  /*0a40*/  IMAD R10, R17, R8, RZ ;  /* 0x00000008110a7224 */ /* 0x000fc600078e02ff */
        /* <DEDUP_REMOVED lines=11> */
[-C--:B------:R-:W-:Y:S02]  /*0b00*/  IMAD R10, R23, R8.reuse, RZ ;  /* 0x00000008170a7224 */ /* 0x080fe400078e02ff */
[----:B------:R-:W-:Y:S01]  /*0b10*/  IMAD.WIDE.U32 R24, R22, R8, RZ ;  /* 0x0000000816187225 */ /* 0x000fe200078e00ff */
[----:B------:R-:W-:-:S05]  /*0b20*/  IADD3 R9, R9, R11, RZ ;  /* 0x0000000b09097210 */ /* 0x000fca0007ffe0ff */
[----:B------:R-:W-:-:S05]  /*0b30*/  IMAD R9, R22, R9, R10 ;  /* 0x0000000916097224 */ /* 0x000fca00078e020a */
[----:B------:R-:W-:Y:S02]  /*0b40*/  IADD3 R25, R25, R9, RZ ;  /* 0x0000000919197210 */ /* 0x000fe40007ffe0ff */
.L_x_980:
[----:B------:R-:W-:Y:S05]  /*0b50*/  BSYNC B3 ;  /* 0x0000000000037941 */ /* 0x000fea0003800000 */
.L_x_979:
[----:B------:R-:W-:-:S13]  /*0b60*/  ISETP.NE.OR P0, PT, R3, RZ, P0 ;  /* 0x000000ff0300720c */ /* 0x000fda0000705670 */
[----:B------:R-:W-:Y:S01]  /*0b70*/  @!P0 BREAK B0 ;  /* 0x0000000000008942 */ /* 0x000fe20003800000 */
[----:B------:R-:W-:Y:S05]  /*0b80*/  @!P0 BRA `(.L_x_973) ;  /* 0x000001b000008947 */ /* 0x000fea0003800000 */
.L_x_975:
[----:B------:R-:W-:Y:S05]  /*0b90*/  BSYNC B0 ;  /* 0x0000000000007941 */ /* 0x000fea0003800000 */
.L_x_974:
[----:B------:R0:W2:Y:S04]  /*0ba0*/  LDG.E.64 R16, [R6.64+-0x10] ;  /* 0xfffff00406107981 */ /* 0x0000a8000c1e1b00 */
[----:B------:R0:W3:Y:S04]  /*0bb0*/  LDG.E.64 R12, [R6.64+-0x8] ;  /* 0xfffff804060c7981 */ /* 0x0000e8000c1e1b00 */
[----:B------:R0:W4:Y:S04]  /*0bc0*/  LDG.E.64 R10, [R6.64] ;  /* 0x00000004060a7981 */ /* 0x000128000c1e1b00 */
[----:B------:R0:W5:Y:S01]  /*0bd0*/  LDG.E.64 R8, [R6.64+0x8] ;  /* 0x0000080406087981 */ /* 0x000162000c1e1b00 */
[----:B------:R-:W-:-:S02]  /*0be0*/  IADD3 R3, R3, -0x4, RZ ;  /* 0xfffffffc03037810 */ /* 0x000fc40007ffe0ff */
[----:B------:R-:W-:Y:S02]  /*0bf0*/  IADD3 R4, R4, 0x4, RZ ;  /* 0x0000000404047810 */ /* 0x000fe40007ffe0ff */
[----:B------:R-:W-:Y:S02]  /*0c00*/  ISETP.NE.AND P0, PT, R3, RZ, PT ;  /* 0x000000ff0300720c */ /* 0x000fe40003f05270 */
[----:B0-----:R-:W-:-:S04]  /*0c10*/  IADD3 R6, P1, R6, 0x20, RZ ;  /* 0x0000002006067810 */ /* 0x001fc80007f3e0ff */
[----:B------:R-:W-:Y:S01]  /*0c20*/  IADD3.X R7, RZ, R7, RZ, P1, !PT ;  /* 0x00000007ff077210 */ /* 0x000fe20000ffe4ff */
[-C--:B--2---:R-:W-:Y:S02]  /*0c30*/  IMAD R17, R17, R24.reuse, RZ ;  /* 0x0000001811117224 */ /* 0x084fe400078e02ff */
[----:B------:R-:W-:-:S04]  /*0c40*/  IMAD.WIDE.U32 R14, R16, R24, RZ ;  /* 0x00000018100e7225 */ /* 0x000fc800078e00ff */
[----:B------:R-:W-:Y:S02]  /*0c50*/  IMAD R17, R16, R25, R17 ;  /* 0x0000001910117224 */ /* 0x000fe400078e0211 */
[----:B---3--:R-:W-:-:S03]  /*0c60*/  IMAD R13, R13, R14, RZ ;  /* 0x0000000e0d0d7224 */ /* 0x008fc600078e02ff */
[----:B------:R-:W-:Y:S01]  /*0c70*/  IADD3 R17, R15, R17, RZ ;  /* 0x000000110f117210 */ /* 0x000fe20007ffe0ff */
[----:B------:R-:W-:-:S04]  /*0c80*/  IMAD.WIDE.U32 R14, R12, R14, RZ ;  /* 0x0000000e0c0e7225 */ /* 0x000fc800078e00ff */
[----:B------:R-:W-:Y:S02]  /*0c90*/  IMAD R13, R12, R17, R13 ;  /* 0x000000110c0d7224 */ /* 0x000fe400078e020d */
[----:B----4-:R-:W-:-:S03]  /*0ca0*/  IMAD R11, R11, R14, RZ ;  /* 0x0000000e0b0b7224 */ /* 0x010fc600078e02ff */
[----:B------:R-:W-:Y:S01]  /*0cb0*/  IADD3 R13, R15, R13, RZ ;  /* 0x0000000d0f0d7210 */ /* 0x000fe20007ffe0ff */
[----:B------:R-:W-:-:S04]  /*0cc0*/  IMAD.WIDE.U32 R14, R10, R14, RZ ;  /* 0x0000000e0a0e7225 */ /* 0x000fc800078e00ff */
[----:B------:R-:W-:Y:S02]  /*0cd0*/  IMAD R11, R10, R13, R11 ;  /* 0x0000000d0a0b7224 */ /* 0x000fe400078e020b */
[-C--:B-----5:R-:W-:Y:S02]  /*0ce0*/  IMAD R9, R9, R14.reuse, RZ ;  /* 0x0000000e09097224 */ /* 0x0a0fe400078e02ff */
[----:B------:R-:W-:Y:S01]  /*0cf0*/  IMAD.WIDE.U32 R24, R8, R14, RZ ;  /* 0x0000000e08187225 */ /* 0x000fe200078e00ff */
[----:B------:R-:W-:-:S05]  /*0d00*/  IADD3 R11, R15, R11, RZ ;  /* 0x0000000b0f0b7210 */ /* 0x000fca0007ffe0ff */
[----:B------:R-:W-:-:S05]  /*0d10*/  IMAD R9, R8, R11, R9 ;  /* 0x0000000b08097224 */ /* 0x000fca00078e0209 */
[----:B------:R-:W-:Y:S01]  /*0d20*/  IADD3 R25, R25, R9, RZ ;  /* 0x0000000919197210 */ /* 0x000fe20007ffe0ff */
[----:B------:R-:W-:Y:S05]  /*0d30*/  @P0 BRA `(.L_x_974) ;  /* 0xfffffe6000000947 */ /* 0x000fea000383ffff */
.L_x_973:
[----:B------:R-:W-:Y:S05]  /*0d40*/  BSYNC B1 ;  /* 0x0000000000017941 */ /* 0x000fea0003800000 */
.L_x_972:
[----:B------:R-:W-:-:S13]  /*0d50*/  ISETP.NE.AND P0, PT, R5, RZ, PT ;  /* 0x000000ff0500720c */ /* 0x000fda0003f05270 */
[----:B------:R-:W-:Y:S05]  /*0d60*/  @!P0 BRA `(.L_x_971) ;  /* 0x0000011000008947 */ /* 0x000fea0003800000 */
[----:B------:R-:W-:-:S10]  /*0d70*/  HFMA2.MMA R7, -RZ, RZ, 0, 4.76837158203125e-07 ;  /* 0x00000008ff077435 */ /* 0x000fd400000001ff */
[----:B------:R-:W-:-:S05]  /*0d80*/  IMAD.WIDE R6, R4, R7, c[0x0][0x168] ;  /* 0x00005a0004067625 */ /* 0x000fca00078e0207 */
[----:B------:R-:W-:Y:S02]  /*0d90*/  MOV R3, R6 ;  /* 0x0000000600037202 */ /* 0x000fe40000000f00 */
[----:B------:R-:W-:Y:S02]  /*0da0*/  MOV R4, R7 ;  /* 0x0000000700047202 */ /* 0x000fe40000000f00 */
.L_x_981:
[----:B------:R-:W-:Y:S02]  /*0db0*/  MOV R6, R3 ;  /* 0x0000000300067202 */ /* 0x000fe40000000f00 */
[----:B------:R-:W-:-:S06]  /*0dc0*/  MOV R7, R4 ;  /* 0x0000000400077202 */ /* 0x000fcc0000000f00 */
[----:B------:R-:W2:Y:S01]  /*0dd0*/  LDG.E.64 R6, [R6.64] ;  /* 0x0000000406067981 */ /* 0x000ea2000c1e1b00 */
[----:B------:R-:W-:Y:S02]  /*0de0*/  IADD3 R5, R5, -0x1, RZ ;  /* 0xffffffff05057810 */ /* 0x000fe40007ffe0ff */
[----:B------:R-:W-:Y:S02]  /*0df0*/  IADD3 R3, P1, R3, 0x8, RZ ;  /* 0x0000000803037810 */ /* 0x000fe40007f3e0ff */
[----:B------:R-:W-:Y:S02]  /*0e00*/  ISETP.NE.AND P0, PT, R5, RZ, PT ;  /* 0x000000ff0500720c */ /* 0x000fe40003f05270 */
[----:B------:R-:W-:Y:S01]  /*0e10*/  IADD3.X R4, RZ, R4, RZ, P1, !PT ;  /* 0x00000004ff047210 */ /* 0x000fe20000ffe4ff */
[-C--:B--2---:R-:W-:Y:S02]  /*0e20*/  IMAD R10, R7, R24.reuse, RZ ;  /* 0x00000018070a7224 */ /* 0x084fe400078e02ff */
[----:B------:R-:W-:-:S04]  /*0e30*/  IMAD.WIDE.U32 R8, R6, R24, RZ ;  /* 0x0000001806087225 */ /* 0x000fc800078e00ff */
[----:B------:R-:W-:Y:S01]  /*0e40*/  IMAD R25, R6, R25, R10 ;  /* 0x0000001906197224 */ /* 0x000fe200078e020a */
[----:B------:R-:W-:-:S04]  /*0e50*/  MOV R24, R8 ;  /* 0x0000000800187202 */ /* 0x000fc80000000f00 */
[----:B------:R-:W-:Y:S01]  /*0e60*/  IADD3 R25, R9, R25, RZ ;  /* 0x0000001909197210 */ /* 0x000fe20007ffe0ff */
[----:B------:R-:W-:Y:S05]  /*0e70*/  @P0 BRA `(.L_x_981) ;  /* 0xffffff3000000947 */ /* 0x000fea000383ffff */
.L_x_971:
[----:B------:R-:W-:Y:S05]  /*0e80*/  BSYNC B2 ;  /* 0x0000000000027941 */ /* 0x000fea0003800000 */
.L_x_970:
[----:B------:R-:W-:Y:S01]  /*0e90*/  WARPSYNC 0xffffffff ;  /* 0xffffffff00007948 */ /* 0x000fe20003800000 */
[----:B------:R-:W-:-:S04]  /*0ea0*/  IADD3 R4, P0, R0, c[0x0][0x178], RZ ;  /* 0x00005e0000047a10 */ /* 0x000fc80007f1e0ff */
[----:B------:R-:W-:-:S05]  /*0eb0*/  IADD3.X R5, R2, c[0x0][0x17c], RZ, P0, !PT ;  /* 0x00005f0002057a10 */ /* 0x000fca00007fe4ff */
[----:B------:R-:W2:Y:S01]  /*0ec0*/  LDG.E R2, [R4.64] ;  /* 0x0000000404027981 */ /* 0x000ea2000c1e1900 */
[----:B------:R-:W-:-:S10]  /*0ed0*/  HFMA2.MMA R3, -RZ, RZ, 0, 4.76837158203125e-07 ;  /* 0x00000008ff037435 */ /* 0x000fd400000001ff */
[----:B--2---:R-:W-:-:S05]  /*0ee0*/  IMAD.WIDE R2, R2, R3, c[0x0][0x160] ;  /* 0x0000580002027625 */ /* 0x004fca00078e0203 */
[----:B------:R-:W-:Y:S01]  /*0ef0*/  STG.E.64 [R2.64], R24 ;  /* 0x0000001802007986 */ /* 0x000fe2000c101b04 */
[----:B------:R-:W-:Y:S05]  /*0f00*/  EXIT ;  /* 0x000000000000794d */ /* 0x000fea0003800000 */
.L_x_982:
        /* <DEDUP_REMOVED lines=15> */
.L_x_8717:


//--------------------- .text._ZN2at6native55_GLOBAL__N__0955718d_22_SparseCsrTensorMath_cu_868dd54534reduce_sparse_csr_dim0_cuda_kernelIllNS1_14ReductionMulOpIlEElEEvPT2_PKT0_lPKT_S9_lT1_ --------------------------
	.section	.text._ZN2at6native55_GLOBAL__N__0955718d_22_SparseCsrTensorMath_cu_868dd54534reduce_sparse_csr_dim0_cuda_kernelIllNS1_14ReductionMulOpIlEElEEvPT2_PKT0_lPKT_S9_lT1_,"ax",@progbits
	.sectioninfo	@"SHI_REGISTERS=24"
	.align	128
.text._ZN2at6native55_GLOBAL__N__0955718d_22_SparseCsrTensorMath_cu_868dd54534reduce_sparse_csr_dim0_cuda_kernelIllNS1_14ReductionMulOpIlEElEEvPT2_PKT0_lPKT_S9_lT1_:
        .type           _ZN2at6native55_GLOBAL__N__0955718d_22_SparseCsrTensorMath_cu_868dd54534reduce_sparse_csr_dim0_cuda_kernelIllNS1_14ReductionMulOpIlEElEEvPT2_PKT0_lPKT_S9_lT1_,@function
        .size           _ZN2at6native55_GLOBAL__N__0955718d_22_SparseCsrTensorMath_cu_868dd54534reduce_sparse_csr_dim0_cuda_kernelIllNS1_14ReductionMulOpIlEElEEvPT2_PKT0_lPKT_S9_lT1_,(.L_x_8718 - _ZN2at6native55_GLOBAL__N__0955718d_22_SparseCsrTensorMath_cu_868dd54534reduce_sparse_csr_dim0_cuda_kernelIllNS1_14ReductionMulOpIlEElEEvPT2_PKT0_lPKT_S9_lT1_)
        .other          _ZN2at6native55_GLOBAL__N__0955718d_22_SparseCsrTensorMath_cu_868dd54534reduce_sparse_csr_dim0_cuda_kernelIllNS1_14ReductionMulOpIlEElEEvPT2_PKT0_lPKT_S9_lT1_,@"STO_CUDA_ENTRY STV_DEFAULT"
_ZN2at6native55_GLOBAL__N__0955718d_22_SparseCsrTensorMath_cu_868dd54534reduce_sparse_csr_dim0_cuda_kernelIllNS1_14ReductionMulOpIlEElEEvPT2_PKT0_lPKT_S9_lT1_:
[----:B------:R-:W-:Y:S02]  /*0000*/  IMAD.MOV.U32 R1, RZ, RZ, c[0x0][0x28] ;  /* 0x00000a00ff017624 */ /* 0x000fe400078e00ff */
[----:B------:R-:W0:Y:S04]  /*0010*/  S2R R6, SR_CTAID.X ;  /* 0x0000000000067919 */ /* 0x000e280000002500 */
[----:B------:R-:W0:Y:S02]  /*0020*/  S2R R3, SR_TID.X ;  /* 0x0000000000037919 */ /* 0x000e240000002100 */
[----:B0-----:R-:W-:-:S05]  /*0030*/  IMAD R6, R6, c[0x0][0x0], R3 ;  /* 0x0000000006067a24 */ /* 0x001fca00078e0203 */
[----:B------:R-:W-:-:S04]  /*0040*/  ISETP.GE.U32.AND P0, PT, R6, c[0x0][0x170], PT ;  /* 0x00005c0006007a0c */ /* 0x000fc80003f06070 */
[----:B------:R-:W-:-:S13]  /*0050*/  ISETP.GE.AND.EX P0, PT, RZ, c[0x0][0x174], PT, P0 ;  /* 0x00005d00ff007a0c */ /* 0x000fda0003f06300 */
[----:B------:R-:W-:Y:S05]  /*0060*/  @P0 EXIT ;  /* 0x000000000000094d */ /* 0x000fea0003800000 */
[----:B------:R-:W-:Y:S01]  /*0070*/  IMAD.MOV.U32 R2, RZ, RZ, 0x1 ;  /* 0x00000001ff027424 */ /* 0x000fe200078e00ff */
[----:B------:R-:W-:Y:S01]  /*0080*/  MOV R5, c[0x0][0x18c] ;  /* 0x0000630000057a02 */ /* 0x000fe20000000f00 */
[----:B------:R-:W-:Y:S01]  /*0090*/  IMAD.SHL.U32 R0, R6, 0x8, RZ ;  /* 0x0000000806007824 */ /* 0x000fe200078e00ff */
[----:B------:R-:W-:Y:S01]  /*00a0*/  SHF.R.U32.HI R6, RZ, 0x1d, R6 ;  /* 0x0000001dff067819 */ /* 0x000fe20000011606 */
[----:B------:R-:W-:Y:S01]  /*00b0*/  ULDC.64 UR12, c[0x0][0x118] ;  /* 0x00004600000c7ab9 */ /* 0x000fe20000000a00 */
[----:B------:R-:W-:Y:S01]  /*00c0*/  ISETP.LE.U32.AND P0, PT, R2, c[0x0][0x188], PT ;  /* 0x0000620002007a0c */ /* 0x000fe20003f03070 */
[----:B------:R-:W-:Y:S01]  /*00d0*/  IMAD.MOV.U32 R8, RZ, RZ, 0x1 ;  /* 0x00000001ff087424 */ /* 0x000fe200078e00ff */
[----:B------:R-:W-:Y:S01]  /*00e0*/  IADD3 R2, P1, R0, c[0x0][0x168], RZ ;  /* 0x00005a0000027a10 */ /* 0x000fe20007f3e0ff */
[----:B------:R-:W-:Y:S01]  /*00f0*/  IMAD.MOV.U32 R9, RZ, RZ, RZ ;  /* 0x000000ffff097224 */ /* 0x000fe200078e00ff */
[----:B------:R-:W-:Y:S02]  /*0100*/  ISETP.GE.AND.EX P0, PT, R5, RZ, PT, P0 ;  /* 0x000000ff0500720c */ /* 0x000fe40003f06300 */
[----:B------:R-:W-:-:S11]  /*0110*/  IADD3.X R3, R6, c[0x0][0x16c], RZ, P1, !PT ;  /* 0x00005b0006037a10 */ /* 0x000fd60000ffe4ff */
[----:B------:R-:W-:Y:S05]  /*0120*/  @!P0 BRA `(.L_x_983) ;  /* 0x000006d000008947 */ /* 0x000fea0003800000 */
[----:B------:R-:W-:Y:S01]  /*0130*/  IMAD.MOV.U32 R4, RZ, RZ, 0x1 ;  /* 0x00000001ff047424 */ /* 0x000fe200078e00ff */
[----:B------:R-:W5:Y:S01]  /*0140*/  LDG.E.64 R2, [R2.64] ;  /* 0x0000000c02027981 */ /* 0x000f62000c1e1b00 */
[----:B------:R-:W-:Y:S01]  /*0150*/  UMOV UR8, 0x3 ;  /* 0x0000000300087882 */ /* 0x000fe20000000000 */
[----:B------:R-:W-:Y:S01]  /*0160*/  HFMA2.MMA R8, -RZ, RZ, 0, 5.9604644775390625e-08 ;  /* 0x00000001ff087435 */ /* 0x000fe200000001ff */
[----:B------:R-:W-:Y:S01]  /*0170*/  ULDC UR4, c[0x0][0x188] ;  /* 0x0000620000047ab9 */ /* 0x000fe20000000800 */
[----:B------:R-:W-:Y:S01]  /*0180*/  IADD3 R4, P0, -R4, c[0x0][0x188], RZ ;  /* 0x0000620004047a10 */ /* 0x000fe20007f1e1ff */
[----:B------:R-:W-:Y:S01]  /*0190*/  ULOP3.LUT UR8, UR8, UR4, URZ, 0xc0, !UPT ;  /* 0x0000000408087292 */ /* 0x000fe2000f8ec03f */
[----:B------:R-:W-:Y:S01]  /*01a0*/  IMAD.MOV.U32 R9, RZ, RZ, RZ ;  /* 0x000000ffff097224 */ /* 0x000fe200078e00ff */
[----:B------:R-:W-:Y:S01]  /*01b0*/  UMOV UR5, URZ ;  /* 0x0000003f00057c82 */ /* 0x000fe20008000000 */
[----:B------:R-:W-:Y:S01]  /*01c0*/  ISETP.GE.U32.AND P1, PT, R4, 0x3, PT ;  /* 0x000000030400780c */ /* 0x000fe20003f26070 */
[----:B------:R-:W-:Y:S01]  /*01d0*/  UMOV UR4, URZ ;  /* 0x0000003f00047c82 */ /* 0x000fe20008000000 */
[----:B------:R-:W-:-:S02]  /*01e0*/  IADD3.X R4, R5, -0x1, RZ, P0, !PT ;  /* 0xffffffff05047810 */ /* 0x000fc400007fe4ff */
[----:B------:R-:W-:Y:S02]  /*01f0*/  ISETP.NE.U32.AND P0, PT, RZ, UR8, PT ;  /* 0x00000008ff007c0c */ /* 0x000fe4000bf05070 */
[----:B------:R-:W-:Y:S02]  /*0200*/  ISETP.GE.U32.AND.EX P1, PT, R4, RZ, PT, P1 ;  /* 0x000000ff0400720c */ /* 0x000fe40003f26110 */
[----:B------:R-:W-:-:S11]  /*0210*/  ISETP.NE.AND.EX P0, PT, RZ, RZ, PT, P0 ;  /* 0x000000ffff00720c */ /* 0x000fd60003f05300 */
[----:B------:R-:W-:Y:S05]  /*0220*/  @!P1 BRA `(.L_x_984) ;  /* 0x000003c000009947 */ /* 0x000fea0003800000 */
[----:B------:R-:W-:Y:S01]  /*0230*/  ULDC.64 UR6, c[0x0][0x188] ;  /* 0x0000620000067ab9 */ /* 0x000fe20000000a00 */
[----:B------:R-:W-:Y:S01]  /*0240*/  IMAD.MOV.U32 R7, RZ, RZ, c[0x0][0x178] ;  /* 0x00005e00ff077624 */ /* 0x000fe200078e00ff */
[----:B------:R-:W-:Y:S01]  /*0250*/  UIADD3 UR6, UP0, UR8, -UR6, URZ ;  /* 0x8000000608067290 */ /* 0x000fe2000ff1e03f */
[----:B------:R-:W-:Y:S01]  /*0260*/  MOV R18, c[0x0][0x17c] ;  /* 0x00005f0000127a02 */ /* 0x000fe20000000f00 */
[----:B------:R-:W-:Y:S01]  /*0270*/  IMAD.MOV.U32 R8, RZ, RZ, 0x1 ;  /* 0x00000001ff087424 */ /* 0x000fe200078e00ff */
[----:B------:R-:W-:Y:S01]  /*0280*/  MOV R4, c[0x0][0x180] ;  /* 0x0000600000047a02 */ /* 0x000fe20000000f00 */
[----:B------:R-:W-:Y:S01]  /*0290*/  IMAD.MOV.U32 R9, RZ, RZ, RZ ;  /* 0x000000ffff097224 */ /* 0x000fe200078e00ff */
[----:B------:R-:W-:Y:S01]  /*02a0*/  UMOV UR4, URZ ;  /* 0x0000003f00047c82 */ /* 0x000fe20008000000 */
[----:B------:R-:W-:Y:S01]  /*02b0*/  IMAD.MOV.U32 R5, RZ, RZ, c[0x0][0x184] ;  /* 0x00006100ff057624 */ /* 0x000fe200078e00ff */
[----:B------:R-:W-:Y:S02]  /*02c0*/  UIADD3.X UR7, URZ, ~UR7, URZ, UP0, !UPT ;  /* 0x800000073f077290 */ /* 0x000fe400087fe43f */
[----:B------:R-:W-:-:S02]  /*02d0*/  UMOV UR5, URZ ;  /* 0x0000003f00057c82 */ /* 0x000fc40008000000 */
.L_x_985:
[----:B------:R-:W2:Y:S04]  /*02e0*/  LDG.E.64 R10, [R4.64] ;  /* 0x0000000c040a7981 */ /* 0x000ea8000c1e1b00 */
[----:B------:R-:W3:Y:S04]  /*02f0*/  LDG.E.64 R14, [R4.64+0x8] ;  /* 0x0000080c040e7981 */ /* 0x000ee8000c1e1b00 */
[----:B------:R-:W4:Y:S04]  /*0300*/  LDG.E.64 R16, [R4.64+0x10] ;  /* 0x0000100c04107981 */ /* 0x000f28000c1e1b00 */
[----:B------:R-:W4:Y:S01]  /*0310*/  LDG.E.64 R12, [R4.64+0x18] ;  /* 0x0000180c040c7981 */ /* 0x000f22000c1e1b00 */
[----:B--2--5:R-:W-:Y:S01]  /*0320*/  ISETP.NE.U32.AND P2, PT, R2, R10, PT ;  /* 0x0000000a0200720c */ /* 0x024fe20003f45070 */
[----:B------:R-:W-:-:S03]  /*0330*/  IMAD.MOV.U32 R10, RZ, RZ, R7 ;  /* 0x000000ffff0a7224 */ /* 0x000fc600078e0007 */
[C---:B------:R-:W-:Y:S02]  /*0340*/  ISETP.NE.AND.EX P2, PT, R3.reuse, R11, PT, P2 ;  /* 0x0000000b0300720c */ /* 0x040fe40003f45320 */
[C---:B---3--:R-:W-:Y:S02]  /*0350*/  ISETP.NE.U32.AND P3, PT, R2.reuse, R14, PT ;  /* 0x0000000e0200720c */ /* 0x048fe40003f65070 */
[----:B------:R-:W-:Y:S02]  /*0360*/  MOV R11, R18 ;  /* 0x00000012000b7202 */ /* 0x000fe40000000f00 */
        /* <DEDUP_REMOVED lines=10> */
[----:B------:R-:W-:Y:S02]  /*0410*/  UIADD3.X UR5, URZ, UR5, URZ, UP0, !UPT ;  /* 0x000000053f057290 */ /* 0x000fe400087fe43f */
[----:B------:R-:W-:-:S04]  /*0420*/  UIADD3 UR9, UP0, UR4, UR6, URZ ;  /* 0x0000000604097290 */ /* 0x000fc8000ff1e03f */
[----:B------:R-:W-:Y:S01]  /*0430*/  UIADD3.X UR10, UR5, UR7, URZ, UP0, !UPT ;  /* 0x00000007050a7290 */ /* 0x000fe200087fe43f */
[-C--:B--2---:R-:W-:Y:S02]  /*0440*/  @!P2 IMAD R7, R19, R8.reuse, RZ ;  /* 0x000000081307a224 */ /* 0x084fe400078e02ff */
[----:B------:R-:W-:-:S04]  /*0450*/  @!P2 IMAD.WIDE.U32 R20, R18, R8, RZ ;  /* 0x000000081214a225 */ /* 0x000fc800078e00ff */
[----:B------:R-:W-:Y:S02]  /*0460*/  @!P2 IMAD R7, R18, R9, R7 ;  /* 0x000000091207a224 */ /* 0x000fe400078e0207 */
[----:B------:R-:W-:Y:S02]  /*0470*/  @!P2 IMAD.MOV.U32 R8, RZ, RZ, R20 ;  /* 0x000000ffff08a224 */ /* 0x000fe400078e0014 */
[----:B------:R-:W-:Y:S01]  /*0480*/  @!P2 IMAD.IADD R9, R21, 0x1, R7 ;  /* 0x000000011509a824 */ /* 0x000fe200078e0207 */
[----:B------:R-:W-:Y:S01]  /*0490*/  ISETP.NE.U32.AND P2, PT, RZ, UR9, PT ;  /* 0x00000009ff007c0c */ /* 0x000fe2000bf45070 */
[----:B---3--:R-:W-:-:S03]  /*04a0*/  @!P3 IMAD.WIDE.U32 R18, R16, R8, RZ ;  /* 0x000000081012b225 */ /* 0x008fc600078e00ff */
[----:B------:R-:W-:Y:S01]  /*04b0*/  ISETP.NE.AND.EX P2, PT, RZ, UR10, PT, P2 ;  /* 0x0000000aff007c0c */ /* 0x000fe2000bf45320 */
[----:B------:R-:W-:Y:S01]  /*04c0*/  @!P3 IMAD R7, R17, R8, RZ ;  /* 0x000000081107b224 */ /* 0x000fe200078e02ff */
[----:B------:R-:W-:-:S03]  /*04d0*/  @!P3 MOV R8, R18 ;  /* 0x000000120008b202 */ /* 0x000fc60000000f00 */
[----:B------:R-:W-:Y:S02]  /*04e0*/  @!P3 IMAD R7, R16, R9, R7 ;  /* 0x000000091007b224 */ /* 0x000fe400078e0207 */
[----:B----4-:R-:W-:-:S04]  /*04f0*/  @!P4 IMAD.WIDE.U32 R16, R14, R8, RZ ;  /* 0x000000080e10c225 */ /* 0x010fc800078e00ff */
[----:B------:R-:W-:Y:S02]  /*0500*/  @!P3 IMAD.IADD R9, R19, 0x1, R7 ;  /* 0x000000011309b824 */ /* 0x000fe400078e0207 */
[----:B------:R-:W-:Y:S02]  /*0510*/  @!P4 IMAD R7, R15, R8, RZ ;  /* 0x000000080f07c224 */ /* 0x000fe400078e02ff */
[----:B------:R-:W-:Y:S02]  /*0520*/  @!P4 IMAD.MOV.U32 R8, RZ, RZ, R16 ;  /* 0x000000ffff08c224 */ /* 0x000fe400078e0010 */
[----:B------:R-:W-:Y:S02]  /*0530*/  @!P4 IMAD R7, R14, R9, R7 ;  /* 0x000000090e07c224 */ /* 0x000fe400078e0207 */
[----:B------:R-:W-:-:S03]  /*0540*/  @!P1 IMAD.WIDE.U32 R14, R12, R8, RZ ;  /* 0x000000080c0e9225 */ /* 0x000fc600078e00ff */
[----:B------:R-:W-:Y:S02]  /*0550*/  @!P4 IADD3 R9, R17, R7, RZ ;  /* 0x000000071109c210 */ /* 0x000fe40007ffe0ff */
[----:B------:R-:W-:Y:S01]  /*0560*/  IADD3 R7, P3, R10, 0x20, RZ ;  /* 0x000000200a077810 */ /* 0x000fe20007f7e0ff */
[----:B------:R-:W-:Y:S01]  /*0570*/  @!P1 IMAD R10, R13, R8, RZ ;  /* 0x000000080d0a9224 */ /* 0x000fe200078e02ff */
[----:B------:R-:W-:Y:S02]  /*0580*/  IADD3 R4, P4, R4, 0x20, RZ ;  /* 0x0000002004047810 */ /* 0x000fe40007f9e0ff */
[----:B------:R-:W-:Y:S01]  /*0590*/  @!P1 MOV R8, R14 ;  /* 0x0000000e00089202 */ /* 0x000fe20000000f00 */
[----:B------:R-:W-:Y:S02]  /*05a0*/  @!P1 IMAD R13, R12, R9, R10 ;  /* 0x000000090c0d9224 */ /* 0x000fe400078e020a */
[----:B------:R-:W-:Y:S02]  /*05b0*/  IMAD.X R18, RZ, RZ, R11, P3 ;  /* 0x000000ffff127224 */ /* 0x000fe400018e060b */
[----:B------:R-:W-:-:S02]  /*05c0*/  IMAD.X R5, RZ, RZ, R5, P4 ;  /* 0x000000ffff057224 */ /* 0x000fc400020e0605 */
[----:B------:R-:W-:Y:S01]  /*05d0*/  @!P1 IMAD.IADD R9, R15, 0x1, R13 ;  /* 0x000000010f099824 */ /* 0x000fe200078e020d */
[----:B------:R-:W-:Y:S05]  /*05e0*/  @P2 BRA `(.L_x_985) ;  /* 0xfffffcf000002947 */ /* 0x000fea000383ffff */
.L_x_984:
[----:B------:R-:W-:Y:S05]  /*05f0*/  @!P0 BRA `(.L_x_983) ;  /* 0x0000020000008947 */ /* 0x000fea0003800000 */
[----:B------:R-:W-:Y:S02]  /*0600*/  USHF.L.U64.HI UR6, UR4, 0x3, UR5 ;  /* 0x0000000304067899 */ /* 0x000fe40008010205 */
[----:B------:R-:W-:Y:S02]  /*0610*/  USHF.L.U32 UR5, UR4, 0x3, URZ ;  /* 0x0000000304057899 */ /* 0x000fe4000800063f */
[----:B------:R-:W-:Y:S02]  /*0620*/  UIADD3 UR4, UP2, URZ, -UR8, URZ ;  /* 0x800000083f047290 */ /* 0x000fe4000ff5e03f */
[----:B------:R-:W-:Y:S02]  /*0630*/  ULDC.64 UR10, c[0x0][0x180] ;  /* 0x00006000000a7ab9 */ /* 0x000fe40000000a00 */
[----:B------:R-:W-:Y:S02]  /*0640*/  ULDC.64 UR8, c[0x0][0x178] ;  /* 0x00005e0000087ab9 */ /* 0x000fe40000000a00 */
[----:B------:R-:W-:-:S02]  /*0650*/  UIADD3 UR7, UP0, UR5, UR8, URZ ;  /* 0x0000000805077290 */ /* 0x000fc4000ff1e03f */
[----:B------:R-:W-:Y:S02]  /*0660*/  UIADD3 UR5, UP1, UR5, UR10, URZ ;  /* 0x0000000a05057290 */ /* 0x000fe4000ff3e03f */
[----:B------:R-:W-:Y:S02]  /*0670*/  UIADD3.X UR8, UR6, UR9, URZ, UP0, !UPT ;  /* 0x0000000906087290 */ /* 0x000fe400087fe43f */
[----:B------:R-:W-:Y:S02]  /*0680*/  UIADD3.X UR10, URZ, -0x1, URZ, UP2, !UPT ;  /* 0xffffffff3f0a7890 */ /* 0x000fe400097fe43f */
[----:B------:R-:W-:-:S05]  /*0690*/  UIADD3.X UR6, UR6, UR11, URZ, UP1, !UPT ;  /* 0x0000000b06067290 */ /* 0x000fca0008ffe43f */
.L_x_986:
[----:B------:R-:W-:Y:S01]  /*06a0*/  IMAD.U32 R10, RZ, RZ, UR5 ;  /* 0x00000005ff0a7e24 */ /* 0x000fe2000f8e00ff */
[----:B------:R-:W-:-:S05]  /*06b0*/  MOV R11, UR6 ;  /* 0x00000006000b7c02 */ /* 0x000fca0008000f00 */
[----:B------:R-:W2:Y:S02]  /*06c0*/  LDG.E.64 R4, [R10.64] ;  /* 0x0000000c0a047981 */ /* 0x000ea4000c1e1b00 */
[----:B--2--5:R-:W-:Y:S01]  /*06d0*/  ISETP.NE.U32.AND P0, PT, R2, R4, PT ;  /* 0x000000040200720c */ /* 0x024fe20003f05070 */
[----:B------:R-:W-:-:S03]  /*06e0*/  IMAD.U32 R4, RZ, RZ, UR7 ;  /* 0x00000007ff047e24 */ /* 0x000fc6000f8e00ff */
[----:B------:R-:W-:Y:S01]  /*06f0*/  ISETP.NE.AND.EX P0, PT, R3, R5, PT, P0 ;  /* 0x000000050300720c */ /* 0x000fe20003f05300 */
[----:B------:R-:W-:-:S12]  /*0700*/  IMAD.U32 R5, RZ, RZ, UR8 ;  /* 0x00000008ff057e24 */ /* 0x000fd8000f8e00ff */
[----:B------:R-:W2:Y:S01]  /*0710*/  @!P0 LDG.E.64 R4, [R4.64] ;  /* 0x0000000c04048981 */ /* 0x000ea2000c1e1b00 */
[----:B------:R-:W-:Y:S02]  /*0720*/  UIADD3 UR4, UP0, UR4, 0x1, URZ ;  /* 0x0000000104047890 */ /* 0x000fe4000ff1e03f */
[----:B------:R-:W-:Y:S02]  /*0730*/  UIADD3 UR5, UP1, UR5, 0x8, URZ ;  /* 0x0000000805057890 */ /* 0x000fe4000ff3e03f */
[----:B------:R-:W-:Y:S02]  /*0740*/  UIADD3.X UR10, URZ, UR10, URZ, UP0, !UPT ;  /* 0x0000000a3f0a7290 */ /* 0x000fe400087fe43f */
[----:B------:R-:W-:Y:S01]  /*0750*/  ISETP.NE.U32.AND P1, PT, RZ, UR4, PT ;  /* 0x00000004ff007c0c */ /* 0x000fe2000bf25070 */
[----:B------:R-:W-:Y:S02]  /*0760*/  UIADD3 UR7, UP0, UR7, 0x8, URZ ;  /* 0x0000000807077890 */ /* 0x000fe4000ff1e03f */
[----:B------:R-:W-:Y:S01]  /*0770*/  UIADD3.X UR6, URZ, UR6, URZ, UP1, !UPT ;  /* 0x000000063f067290 */ /* 0x000fe20008ffe43f */
[----:B------:R-:W-:Y:S01]  /*0780*/  ISETP.NE.AND.EX P1, PT, RZ, UR10, PT, P1 ;  /* 0x0000000aff007c0c */ /* 0x000fe2000bf25310 */
[----:B------:R-:W-:Y:S01]  /*0790*/  UIADD3.X UR8, URZ, UR8, URZ, UP0, !UPT ;  /* 0x000000083f087290 */ /* 0x000fe200087fe43f */
[----:B--2---:R-:W-:-:S02]  /*07a0*/  @!P0 IMAD R7, R5, R8, RZ ;  /* 0x0000000805078224 */ /* 0x004fc400078e02ff */
[----:B------:R-:W-:-:S04]  /*07b0*/  @!P0 IMAD.WIDE.U32 R10, R4, R8, RZ ;  /* 0x00000008040a8225 */ /* 0x000fc800078e00ff */
[----:B------:R-:W-:Y:S01]  /*07c0*/  @!P0 IMAD R7, R4, R9, R7 ;  /* 0x0000000904078224 */ /* 0x000fe200078e0207 */
[----:B------:R-:W-:-:S03]  /*07d0*/  @!P0 MOV R8, R10 ;  /* 0x0000000a00088202 */ /* 0x000fc60000000f00 */
[----:B------:R-:W-:Y:S01]  /*07e0*/  @!P0 IMAD.IADD R9, R11, 0x1, R7 ;  /* 0x000000010b098824 */ /* 0x000fe200078e0207 */
[----:B------:R-:W-:Y:S05]  /*07f0*/  @P1 BRA `(.L_x_986) ;  /* 0xfffffea000001947 */ /* 0x000fea000383ffff */
.L_x_983:
[----:B-----5:R-:W-:-:S04]  /*0800*/  IADD3 R2, P0, R0, c[0x0][0x160], RZ ;  /* 0x0000580000027a10 */ /* 0x020fc80007f1e0ff */
[----:B------:R-:W-:-:S05]  /*0810*/  IADD3.X R3, R6, c[0x0][0x164], RZ, P0, !PT ;  /* 0x0000590006037a10 */ /* 0x000fca00007fe4ff */
[----:B------:R-:W-:Y:S01]  /*0820*/  STG.E.64 [R2.64], R8 ;  /* 0x0000000802007986 */ /* 0x000fe2000c101b0c */
[----:B------:R-:W-:Y:S05]  /*0830*/  EXIT ;  /* 0x000000000000794d */ /* 0x000fea0003800000 */
.L_x_987:
        /* <DEDUP_REMOVED lines=12> */
.L_x_8718:


//--------------------- .text._ZN2at6native55_GLOBAL__N__0955718d_22_SparseCsrTensorMath_cu_868dd54534reduce_sparse_csr_dim0_cuda_kernelIliNS1_14ReductionMulOpIlEElEEvPT2_PKT0_lPKT_S9_lT1_ --------------------------
	.section	.text._ZN2at6native55_GLOBAL__N__0955718d_22_SparseCsrTensorMath_cu_868dd54534reduce_sparse_csr_dim0_cuda_kernelIliNS1_14ReductionMulOpIlEElEEvPT2_PKT0_lPKT_S9_lT1_,"ax",@progbits
	.sectioninfo	@"SHI_REGISTERS=22"
	.align	128
.text._ZN2at6native55_GLOBAL__N__0955718d_22_SparseCsrTensorMath_cu_868dd54534reduce_sparse_csr_dim0_cuda_kernelIliNS1_14ReductionMulOpIlEElEEvPT2_PKT0_lPKT_S9_lT1_:
        .type           _ZN2at6native55_GLOBAL__N__0955718d_22_SparseCsrTensorMath_cu_868dd54534reduce_sparse_csr_dim0_cuda_kernelIliNS1_14ReductionMulOpIlEElEEvPT2_PKT0_lPKT_S9_lT1_,@function
        .size           _ZN2at6native55_GLOBAL__N__0955718d_22_SparseCsrTensorMath_cu_868dd54534reduce_sparse_csr_dim0_cuda_kernelIliNS1_14ReductionMulOpIlEElEEvPT2_PKT0_lPKT_S9_lT1_,(.L_x_8719 - _ZN2at6native55_GLOBAL__N__0955718d_22_SparseCsrTensorMath_cu_868dd54534reduce_sparse_csr_dim0_cuda_kernelIliNS1_14ReductionMulOpIlEElEEvPT2_PKT0_lPKT_S9_lT1_)
        .other          _ZN2at6native55_GLOBAL__N__0955718d_22_SparseCsrTensorMath_cu_868dd54534reduce_sparse_csr_dim0_cuda_kernelIliNS1_14ReductionMulOpIlEElEEvPT2_PKT0_lPKT_S9_lT1_,@"STO_CUDA_ENTRY STV_DEFAULT"
_ZN2at6native55_GLOBAL__N__0955718d_22_SparseCsrTensorMath_cu_868dd54534reduce_sparse_csr_dim0_cuda_kernelIliNS1_14ReductionMulOpIlEElEEvPT2_PKT0_lPKT_S9_lT1_:
        /* <DEDUP_REMOVED lines=9> */
[----:B------:R-:W-:Y:S01]  /*0090*/  ULDC.64 UR12, c[0x0][0x118] ;  /* 0x00004600000c7ab9 */ /* 0x000fe20000000a00 */
[----:B------:R-:W-:Y:S01]  /*00a0*/  LEA R4, P1, R0, c[0x0][0x168], 0x2 ;  /* 0x00005a0000047a11 */ /* 0x000fe200078210ff */
[----:B------:R-:W-:Y:S01]  /*00b0*/  IMAD.MOV.U32 R3, RZ, RZ, RZ ;  /* 0x000000ffff037224 */ /* 0x000fe200078e00ff */
[----:B------:R-:W-:Y:S01]  /*00c0*/  ISETP.LE.U32.AND P0, PT, R2, c[0x0][0x188], PT ;  /* 0x0000620002007a0c */ /* 0x000fe20003f03070 */
[----:B------:R-:W-:Y:S01]  /*00d0*/  IMAD.MOV.U32 R2, RZ, RZ, 0x1 ;  /* 0x00000001ff027424 */ /* 0x000fe200078e00ff */
[----:B------:R-:W-:Y:S02]  /*00e0*/  LEA.HI.X R5, R0, c[0x0][0x16c], RZ, 0x2, P1 ;  /* 0x00005b0000057a11 */ /* 0x000fe400008f14ff */
[----:B------:R-:W-:-:S13]  /*00f0*/  ISETP.GE.AND.EX P0, PT, R6, RZ, PT, P0 ;  /* 0x000000ff0600720c */ /* 0x000fda0003f06300 */
[----:B------:R-:W-:Y:S05]  /*0100*/  @!P0 BRA `(.L_x_988) ;  /* 0x0000065000008947 */ /* 0x000fea0003800000 */
[----:B------:R-:W-:Y:S01]  /*0110*/  HFMA2.MMA R2, -RZ, RZ, 0, 5.9604644775390625e-08 ;  /* 0x00000001ff027435 */ /* 0x000fe200000001ff */
[----:B------:R0:W5:Y:S01]  /*0120*/  LDG.E R4, [R4.64] ;  /* 0x0000000c04047981 */ /* 0x000162000c1e1900 */
[----:B------:R-:W-:Y:S01]  /*0130*/  UMOV UR8, 0x3 ;  /* 0x0000000300087882 */ /* 0x000fe20000000000 */
[----:B------:R-:W-:Y:S01]  /*0140*/  IMAD.MOV.U32 R3, RZ, RZ, RZ ;  /* 0x000000ffff037224 */ /* 0x000fe200078e00ff */
[----:B------:R-:W-:Y:S02]  /*0150*/  ULDC UR4, c[0x0][0x188] ;  /* 0x0000620000047ab9 */ /* 0x000fe40000000800 */
[----:B------:R-:W-:Y:S02]  /*0160*/  ULOP3.LUT UR8, UR8, UR4, URZ, 0xc0, !UPT ;  /* 0x0000000408087292 */ /* 0x000fe4000f8ec03f */
[----:B------:R-:W-:Y:S02]  /*0170*/  UMOV UR5, URZ ;  /* 0x0000003f00057c82 */ /* 0x000fe40008000000 */
[----:B------:R-:W-:Y:S01]  /*0180*/  IADD3 R2, P0, -R2, c[0x0][0x188], RZ ;  /* 0x0000620002027a10 */ /* 0x000fe20007f1e1ff */
[----:B------:R-:W-:-:S03]  /*0190*/  UMOV UR4, URZ ;  /* 0x0000003f00047c82 */ /* 0x000fc60008000000 */
[----:B------:R-:W-:Y:S02]  /*01a0*/  ISETP.GE.U32.AND P1, PT, R2, 0x3, PT ;  /* 0x000000030200780c */ /* 0x000fe40003f26070 */
[----:B------:R-:W-:Y:S02]  /*01b0*/  IADD3.X R2, R6, -0x1, RZ, P0, !PT ;  /* 0xffffffff06027810 */ /* 0x000fe400007fe4ff */
[----:B------:R-:W-:Y:S02]  /*01c0*/  ISETP.NE.U32.AND P0, PT, RZ, UR8, PT ;  /* 0x00000008ff007c0c */ /* 0x000fe4000bf05070 */
[----:B------:R-:W-:Y:S01]  /*01d0*/  ISETP.GE.U32.AND.EX P1, PT, R2, RZ, PT, P1 ;  /* 0x000000ff0200720c */ /* 0x000fe20003f26110 */
[----:B------:R-:W-:Y:S01]  /*01e0*/  IMAD.MOV.U32 R2, RZ, RZ, 0x1 ;  /* 0x00000001ff027424 */ /* 0x000fe200078e00ff */
[----:B------:R-:W-:-:S11]  /*01f0*/  ISETP.NE.AND.EX P0, PT, RZ, RZ, PT, P0 ;  /* 0x000000ffff00720c */ /* 0x000fd60003f05300 */
[----:B------:R-:W-:Y:S05]  /*0200*/  @!P1 BRA `(.L_x_989) ;  /* 0x0000037000009947 */ /* 0x000fea0003800000 */
[----:B0-----:R-:W-:Y:S01]  /*0210*/  ULDC.64 UR6, c[0x0][0x188] ;  /* 0x0000620000067ab9 */ /* 0x001fe20000000a00 */
[----:B------:R-:W-:Y:S01]  /*0220*/  MOV R8, c[0x0][0x178] ;  /* 0x00005e0000087a02 */ /* 0x000fe20000000f00 */
[----:B------:R-:W-:Y:S01]  /*0230*/  UIADD3 UR6, UP0, UR8, -UR6, URZ ;  /* 0x8000000608067290 */ /* 0x000fe2000ff1e03f */
[----:B------:R-:W-:Y:S01]  /*0240*/  IMAD.MOV.U32 R15, RZ, RZ, c[0x0][0x17c] ;  /* 0x00005f00ff0f7624 */ /* 0x000fe200078e00ff */
[----:B------:R-:W-:Y:S01]  /*0250*/  MOV R3, RZ ;  /* 0x000000ff00037202 */ /* 0x000fe20000000f00 */
[----:B------:R-:W-:Y:S01]  /*0260*/  IMAD.MOV.U32 R2, RZ, RZ, 0x1 ;  /* 0x00000001ff027424 */ /* 0x000fe200078e00ff */
[----:B------:R-:W-:Y:S01]  /*0270*/  UMOV UR4, URZ ;  /* 0x0000003f00047c82 */ /* 0x000fe20008000000 */
[----:B------:R-:W-:Y:S01]  /*0280*/  IMAD.MOV.U32 R6, RZ, RZ, c[0x0][0x180] ;  /* 0x00006000ff067624 */ /* 0x000fe200078e00ff */
[----:B------:R-:W-:Y:S01]  /*0290*/  UIADD3.X UR7, URZ, ~UR7, URZ, UP0, !UPT ;  /* 0x800000073f077290 */ /* 0x000fe200087fe43f */
[----:B------:R-:W-:Y:S01]  /*02a0*/  IMAD.MOV.U32 R7, RZ, RZ, c[0x0][0x184] ;  /* 0x00006100ff077624 */ /* 0x000fe200078e00ff */
[----:B------:R-:W-:-:S04]  /*02b0*/  UMOV UR5, URZ ;  /* 0x0000003f00057c82 */ /* 0x000fc80008000000 */
.L_x_990:
[----:B------:R-:W2:Y:S04]  /*02c0*/  LDG.E R5, [R6.64] ;  /* 0x0000000c06057981 */ /* 0x000ea8000c1e1900 */
[----:B------:R-:W3:Y:S04]  /*02d0*/  LDG.E R9, [R6.64+0x4] ;  /* 0x0000040c06097981 */ /* 0x000ee8000c1e1900 */
[----:B------:R-:W4:Y:S04]  /*02e0*/  LDG.E R11, [R6.64+0x8] ;  /* 0x0000080c060b7981 */ /* 0x000f28000c1e1900 */
[----:B------:R-:W4:Y:S01]  /*02f0*/  LDG.E R13, [R6.64+0xc] ;  /* 0x00000c0c060d7981 */ /* 0x000f22000c1e1900 */
[----:B--2--5:R-:W-:-:S02]  /*0300*/  ISETP.NE.AND P1, PT, R4, R5, PT ;  /* 0x000000050400720c */ /* 0x024fc40003f25270 */
[C---:B---3--:R-:W-:Y:S02]  /*0310*/  ISETP.NE.AND P3, PT, R4.reuse, R9, PT ;  /* 0x000000090400720c */ /* 0x048fe40003f65270 */
[----:B------:R-:W-:Y:S02]  /*0320*/  MOV R9, R15 ;  /* 0x0000000f00097202 */ /* 0x000fe40000000f00 */
[----:B----4-:R-:W-:-:S07]  /*0330*/  ISETP.NE.AND P4, PT, R4, R11, PT ;  /* 0x0000000b0400720c */ /* 0x010fce0003f85270 */
[----:B------:R-:W2:Y:S04]  /*0340*/  @!P1 LDG.E.64 R16, [R8.64] ;  /* 0x0000000c08109981 */ /* 0x000ea8000c1e1b00 */
[----:B------:R-:W3:Y:S01]  /*0350*/  @!P3 LDG.E.64 R14, [R8.64+0x8] ;  /* 0x0000080c080eb981 */ /* 0x000ee2000c1e1b00 */
[----:B------:R-:W-:-:S03]  /*0360*/  ISETP.NE.AND P2, PT, R4, R13, PT ;  /* 0x0000000d0400720c */ /* 0x000fc60003f45270 */
[----:B------:R-:W4:Y:S10]  /*0370*/  @!P4 LDG.E.64 R12, [R8.64+0x10] ;  /* 0x0000100c080cc981 */ /* 0x000f34000c1e1b00 */
[----:B------:R0:W4:Y:S01]  /*0380*/  @!P2 LDG.E.64 R10, [R8.64+0x18] ;  /* 0x0000180c080aa981 */ /* 0x000122000c1e1b00 */
        /* <DEDUP_REMOVED lines=16> */
[----:B------:R-:W-:Y:S01]  /*0490*/  @!P3 IMAD.IADD R3, R17, 0x1, R5 ;  /* 0x000000011103b824 */ /* 0x000fe200078e0205 */
[----:B0-----:R-:W-:Y:S01]  /*04a0*/  IADD3 R8, P3, R8, 0x20, RZ ;  /* 0x0000002008087810 */ /* 0x001fe20007f7e0ff */
[----:B------:R-:W-:Y:S02]  /*04b0*/  @!P4 IMAD R5, R13, R2, RZ ;  /* 0x000000020d05c224 */ /* 0x000fe400078e02ff */
[----:B------:R-:W-:Y:S02]  /*04c0*/  @!P4 IMAD.MOV.U32 R2, RZ, RZ, R14 ;  /* 0x000000ffff02c224 */ /* 0x000fe400078e000e */
[----:B------:R-:W-:Y:S02]  /*04d0*/  @!P4 IMAD R5, R12, R3, R5 ;  /* 0x000000030c05c224 */ /* 0x000fe400078e0205 */
[----:B------:R-:W-:-:S03]  /*04e0*/  @!P2 IMAD.WIDE.U32 R12, R10, R2, RZ ;  /* 0x000000020a0ca225 */ /* 0x000fc600078e00ff */
[----:B------:R-:W-:Y:S01]  /*04f0*/  @!P4 IADD3 R3, R15, R5, RZ ;  /* 0x000000050f03c210 */ /* 0x000fe20007ffe0ff */
[----:B------:R-:W-:Y:S01]  /*0500*/  @!P2 IMAD R5, R11, R2, RZ ;  /* 0x000000020b05a224 */ /* 0x000fe200078e02ff */
[----:B------:R-:W-:Y:S01]  /*0510*/  IADD3 R6, P4, R6, 0x10, RZ ;  /* 0x0000001006067810 */ /* 0x000fe20007f9e0ff */
[----:B------:R-:W-:Y:S02]  /*0520*/  IMAD.X R15, RZ, RZ, R9, P3 ;  /* 0x000000ffff0f7224 */ /* 0x000fe400018e0609 */
[----:B------:R-:W-:Y:S01]  /*0530*/  @!P2 IMAD R5, R10, R3, R5 ;  /* 0x000000030a05a224 */ /* 0x000fe200078e0205 */
[----:B------:R-:W-:Y:S01]  /*0540*/  IADD3.X R7, RZ, R7, RZ, P4, !PT ;  /* 0x00000007ff077210 */ /* 0x000fe200027fe4ff */
[----:B------:R-:W-:-:S03]  /*0550*/  @!P2 IMAD.MOV.U32 R2, RZ, RZ, R12 ;  /* 0x000000ffff02a224 */ /* 0x000fc600078e000c */
[----:B------:R-:W-:Y:S01]  /*0560*/  @!P2 IADD3 R3, R13, R5, RZ ;  /* 0x000000050d03a210 */ /* 0x000fe20007ffe0ff */
[----:B------:R-:W-:Y:S05]  /*0570*/  @P1 BRA `(.L_x_990) ;  /* 0xfffffd4000001947 */ /* 0x000fea000383ffff */
.L_x_989:
[----:B0-----:R-:W-:Y:S05]  /*0580*/  @!P0 BRA `(.L_x_988) ;  /* 0x000001d000008947 */ /* 0x001fea0003800000 */
[----:B------:R-:W-:Y:S02]  /*0590*/  UIADD3 UR6, UP2, URZ, -UR8, URZ ;  /* 0x800000083f067290 */ /* 0x000fe4000ff5e03f */
[----:B------:R-:W-:Y:S02]  /*05a0*/  ULDC.64 UR10, c[0x0][0x180] ;  /* 0x00006000000a7ab9 */ /* 0x000fe40000000a00 */
[----:B------:R-:W-:Y:S02]  /*05b0*/  ULDC.64 UR8, c[0x0][0x178] ;  /* 0x00005e0000087ab9 */ /* 0x000fe40000000a00 */
[----:B------:R-:W-:Y:S02]  /*05c0*/  ULEA UR8, UP0, UR4, UR8, 0x3 ;  /* 0x0000000804087291 */ /* 0x000fe4000f80183f */
[----:B------:R-:W-:Y:S02]  /*05d0*/  ULEA UR7, UP1, UR4, UR10, 0x2 ;  /* 0x0000000a04077291 */ /* 0x000fe4000f82103f */
[----:B------:R-:W-:-:S02]  /*05e0*/  ULEA.HI.X UR9, UR4, UR9, UR5, 0x3, UP0 ;  /* 0x0000000904097291 */ /* 0x000fc400080f1c05 */
[----:B------:R-:W-:Y:S02]  /*05f0*/  UIADD3.X UR10, URZ, -0x1, URZ, UP2, !UPT ;  /* 0xffffffff3f0a7890 */ /* 0x000fe400097fe43f */
[----:B------:R-:W-:-:S06]  /*0600*/  ULEA.HI.X UR4, UR4, UR11, UR5, 0x2, UP1 ;  /* 0x0000000b04047291 */ /* 0x000fcc00088f1405 */
.L_x_991:
[----:B------:R-:W-:Y:S01]  /*0610*/  MOV R9, UR4 ;  /* 0x0000000400097c02 */ /* 0x000fe20008000f00 */
[----:B------:R-:W-:-:S05]  /*0620*/  IMAD.U32 R8, RZ, RZ, UR7 ;  /* 0x00000007ff087e24 */ /* 0x000fca000f8e00ff */
[----:B------:R-:W2:Y:S01]  /*0630*/  LDG.E R9, [R8.64] ;  /* 0x0000000c08097981 */ /* 0x000ea2000c1e1900 */
[----:B------:R-:W-:Y:S01]  /*0640*/  IMAD.U32 R6, RZ, RZ, UR8 ;  /* 0x00000008ff067e24 */ /* 0x000fe2000f8e00ff */
[----:B------:R-:W-:Y:S01]  /*0650*/  MOV R7, UR9 ;  /* 0x0000000900077c02 */ /* 0x000fe20008000f00 */
[----:B------:R-:W-:Y:S01]  /*0660*/  UIADD3 UR6, UP0, UR6, 0x1, URZ ;  /* 0x0000000106067890 */ /* 0x000fe2000ff1e03f */
[----:B--2--5:R-:W-:-:S13]  /*0670*/  ISETP.NE.AND P1, PT, R4, R9, PT ;  /* 0x000000090400720c */ /* 0x024fda0003f25270 */
[----:B------:R-:W2:Y:S01]  /*0680*/  @!P1 LDG.E.64 R6, [R6.64] ;  /* 0x0000000c06069981 */ /* 0x000ea2000c1e1b00 */
[----:B------:R-:W-:Y:S01]  /*0690*/  UIADD3.X UR10, URZ, UR10, URZ, UP0, !UPT ;  /* 0x0000000a3f0a7290 */ /* 0x000fe200087fe43f */
[----:B------:R-:W-:Y:S01]  /*06a0*/  ISETP.NE.U32.AND P0, PT, RZ, UR6, PT ;  /* 0x00000006ff007c0c */ /* 0x000fe2000bf05070 */
[----:B------:R-:W-:Y:S02]  /*06b0*/  UIADD3 UR8, UP0, UR8, 0x8, URZ ;  /* 0x0000000808087890 */ /* 0x000fe4000ff1e03f */
[----:B------:R-:W-:Y:S02]  /*06c0*/  UIADD3 UR7, UP1, UR7, 0x4, URZ ;  /* 0x0000000407077890 */ /* 0x000fe4000ff3e03f */
[----:B------:R-:W-:Y:S01]  /*06d0*/  ISETP.NE.AND.EX P0, PT, RZ, UR10, PT, P0 ;  /* 0x0000000aff007c0c */ /* 0x000fe2000bf05300 */
[----:B------:R-:W-:Y:S02]  /*06e0*/  UIADD3.X UR9, URZ, UR9, URZ, UP0, !UPT ;  /* 0x000000093f097290 */ /* 0x000fe400087fe43f */
[----:B------:R-:W-:Y:S01]  /*06f0*/  UIADD3.X UR4, URZ, UR4, URZ, UP1, !UPT ;  /* 0x000000043f047290 */ /* 0x000fe20008ffe43f */
[----:B--2---:R-:W-:-:S02]  /*0700*/  @!P1 IMAD R5, R7, R2, RZ ;  /* 0x0000000207059224 */ /* 0x004fc400078e02ff */
[----:B------:R-:W-:-:S04]  /*0710*/  @!P1 IMAD.WIDE.U32 R8, R6, R2, RZ ;  /* 0x0000000206089225 */ /* 0x000fc800078e00ff */
[----:B------:R-:W-:Y:S02]  /*0720*/  @!P1 IMAD R5, R6, R3, R5 ;  /* 0x0000000306059224 */ /* 0x000fe400078e0205 */
[----:B------:R-:W-:-:S03]  /*0730*/  @!P1 IMAD.MOV.U32 R2, RZ, RZ, R8 ;  /* 0x000000ffff029224 */ /* 0x000fc600078e0008 */
[----:B------:R-:W-:Y:S01]  /*0740*/  @!P1 IADD3 R3, R9, R5, RZ ;  /* 0x0000000509039210 */ /* 0x000fe20007ffe0ff */
[----:B------:R-:W-:Y:S05]  /*0750*/  @P0 BRA `(.L_x_991) ;  /* 0xfffffeb000000947 */ /* 0x000fea000383ffff */
.L_x_988:
[----:B-----5:R-:W-:-:S04]  /*0760*/  LEA R4, P0, R0, c[0x0][0x160], 0x3 ;  /* 0x0000580000047a11 */ /* 0x020fc800078018ff */
[----:B------:R-:W-:-:S05]  /*0770*/  LEA.HI.X R5, R0, c[0x0][0x164], RZ, 0x3, P0 ;  /* 0x0000590000057a11 */ /* 0x000fca00000f1cff */
[----:B------:R-:W-:Y:S01]  /*0780*/  STG.E.64 [R4.64], R2 ;  /* 0x0000000204007986 */ /* 0x000fe2000c101b0c */
[----:B------:R-:W-:Y:S05]  /*0790*/  EXIT ;  /* 0x000000000000794d */ /* 0x000fea0003800000 */
.L_x_992:
        /* <DEDUP_REMOVED lines=14> */
.L_x_8719:


//--------------------- .text._ZN2at6native55_GLOBAL__N__0955718d_22_SparseCsrTensorMath_cu_868dd54534reduce_sparse_csr_dim1_cuda_kernelIilNS1_14ReductionMulOpIiEElEEvPT2_PKT_PKT0_SC_lT1_ --------------------------
	.section	.text._ZN2at6native55_GLOBAL__N__0955718d_22_SparseCsrTensorMath_cu_868dd54534reduce_sparse_csr_dim1_cuda_kernelIilNS1_14ReductionMulOpIiEElEEvPT2_PKT_PKT0_SC_lT1_,"ax",@progbits
	.sectioninfo	@"SHI_REGISTERS=19"
	.align	128
.text._ZN2at6native55_GLOBAL__N__0955718d_22_SparseCsrTensorMath_cu_868dd54534reduce_sparse_csr_dim1_cuda_kernelIilNS1_14ReductionMulOpIiEElEEvPT2_PKT_PKT0_SC_lT1_:
        .type           _ZN2at6native55_GLOBAL__N__0955718d_22_SparseCsrTensorMath_cu_868dd54534reduce_sparse_csr_dim1_cuda_kernelIilNS1_14ReductionMulOpIiEElEEvPT2_PKT_PKT0_SC_lT1_,@function
        .size           _ZN2at6native55_GLOBAL__N__0955718d_22_SparseCsrTensorMath_cu_868dd54534reduce_sparse_csr_dim1_cuda_kernelIilNS1_14ReductionMulOpIiEElEEvPT2_PKT_PKT0_SC_lT1_,(.L_x_8720 - _ZN2at6native55_GLOBAL__N__0955718d_22_SparseCsrTensorMath_cu_868dd54534reduce_sparse_csr_dim1_cuda_kernelIilNS1_14ReductionMulOpIiEElEEvPT2_PKT_PKT0_SC_lT1_)
        .other          _ZN2at6native55_GLOBAL__N__0955718d_22_SparseCsrTensorMath_cu_868dd54534reduce_sparse_csr_dim1_cuda_kernelIilNS1_14ReductionMulOpIiEElEEvPT2_PKT_PKT0_SC_lT1_,@"STO_CUDA_ENTRY STV_DEFAULT"
_ZN2at6native55_GLOBAL__N__0955718d_22_SparseCsrTensorMath_cu_868dd54534reduce_sparse_csr_dim1_cuda_kernelIilNS1_14ReductionMulOpIiEElEEvPT2_PKT_PKT0_SC_lT1_:
        /* <DEDUP_REMOVED lines=29> */
[----:B------:R-:W-:Y:S02]  /*01d0*/  IADD3 R7, P0, R4, R7, RZ ;  /* 0x0000000704077210 */ /* 0x000fe40007f1e0ff */
[----:B------:R-:W-:Y:S01]  /*01e0*/  LOP3.LUT R11, R8, 0x3, RZ, 0xc0, !PT ;  /* 0x00000003080b7812 */ /* 0x000fe200078ec0ff */
[----:B------:R-:W-:Y:S01]  /*01f0*/  IMAD.MOV.U32 R8, RZ, RZ, 0x1 ;  /* 0x00000001ff087424 */ /* 0x000fe200078e00ff */
        /* <DEDUP_REMOVED lines=12> */
[----:B------:R-:W-:Y:S02]  /*02c0*/  IMAD.X R5, RZ, RZ, R4, P3 ;  /* 0x000000ffff057224 */ /* 0x000fe400018e0604 */
.L_x_997:
[----:B------:R-:W-:-:S05]  /*02d0*/  IMAD.MOV.U32 R4, RZ, RZ, R9 ;  /* 0x000000ffff047224 */ /* 0x000fca00078e0009 */
[----:B------:R-:W2:Y:S04]  /*02e0*/  LDG.E R7, [R4.64+-0x8] ;  /* 0xfffff80404077981 */ /* 0x000ea8000c1e1900 */
[----:B------:R-:W3:Y:S04]  /*02f0*/  LDG.E R10, [R4.64+-0x4] ;  /* 0xfffffc04040a7981 */ /* 0x000ee8000c1e1900 */
[----:B------:R-:W4:Y:S04]  /*0300*/  LDG.E R12, [R4.64] ;  /* 0x00000004040c7981 */ /* 0x000f28000c1e1900 */
[----:B------:R0:W5:Y:S01]  /*0310*/  LDG.E R14, [R4.64+0x4] ;  /* 0x00000404040e7981 */ /* 0x000162000c1e1900 */
[----:B------:R-:W-:-:S04]  /*0320*/  IADD3 R3, P1, R3, 0x4, RZ ;  /* 0x0000000403037810 */ /* 0x000fc80007f3e0ff */
[----:B------:R-:W-:Y:S01]  /*0330*/  IADD3 R9, P2, R3, R16, RZ ;  /* 0x0000001003097210 */ /* 0x000fe20007f5e0ff */
[----:B------:R-:W-:-:S03]  /*0340*/  IMAD.X R6, RZ, RZ, R6, P1 ;  /* 0x000000ffff067224 */ /* 0x000fc600008e0606 */
[----:B------:R-:W-:Y:S01]  /*0350*/  ISETP.NE.U32.AND P1, PT, R9, RZ, PT ;  /* 0x000000ff0900720c */ /* 0x000fe20003f25070 */
[----:B--2---:R-:W-:Y:S02]  /*0360*/  IMAD R7, R7, R8, RZ ;  /* 0x0000000807077224 */ /* 0x004fe400078e02ff */
[----:B------:R-:W-:Y:S01]  /*0370*/  IMAD.X R8, R6, 0x1, R13, P2 ;  /* 0x0000000106087824 */ /* 0x000fe200010e060d */
[----:B------:R-:W-:Y:S01]  /*0380*/  IADD3 R9, P2, R4, 0x10, RZ ;  /* 0x0000001004097810 */ /* 0x000fe20007f5e0ff */
[----:B---3--:R-:W-:-:S03]  /*0390*/  IMAD R7, R7, R10, RZ ;  /* 0x0000000a07077224 */ /* 0x008fc600078e02ff */
[----:B------:R-:W-:Y:S01]  /*03a0*/  ISETP.NE.AND.EX P1, PT, R8, RZ, PT, P1 ;  /* 0x000000ff0800720c */ /* 0x000fe20003f25310 */
[----:B----4-:R-:W-:Y:S02]  /*03b0*/  IMAD R7, R7, R12, RZ ;  /* 0x0000000c07077224 */ /* 0x010fe400078e02ff */
[----:B0-----:R-:W-:Y:S02]  /*03c0*/  IMAD.X R5, RZ, RZ, R5, P2 ;  /* 0x000000ffff057224 */ /* 0x001fe400010e0605 */
[----:B-----5:R-:W-:-:S08]  /*03d0*/  IMAD R8, R7, R14, RZ ;  /* 0x0000000e07087224 */ /* 0x020fd000078e02ff */
[----:B------:R-:W-:Y:S05]  /*03e0*/  @P1 BRA `(.L_x_997) ;  /* 0xfffffee000001947 */ /* 0x000fea000383ffff */
.L_x_996:
[----:B------:R-:W-:Y:S05]  /*03f0*/  BSYNC B1 ;  /* 0x0000000000017941 */ /* 0x000fea0003800000 */
.L_x_995:
[----:B------:R-:W-:Y:S01]  /*0400*/  BSSY B1, `(.L_x_998) ;  /* 0x000000f000017945 */ /* 0x000fe20003800000 */
[----:B------:R-:W-:Y:S05]  /*0410*/  @!P0 BRA `(.L_x_999) ;  /* 0x000000d000008947 */ /* 0x000fea0003800000 */
[----:B------:R-:W-:Y:S02]  /*0420*/  IADD3 R7, P1, RZ, -R11, RZ ;  /* 0x8000000bff077210 */ /* 0x000fe40007f3e0ff */
[----:B------:R-:W-:-:S04]  /*0430*/  LEA R4, P0, R3, c[0x0][0x168], 0x2 ;  /* 0x00005a0003047a11 */ /* 0x000fc800078010ff */
[----:B------:R-:W-:Y:S01]  /*0440*/  LEA.HI.X R5, R3, c[0x0][0x16c], R6, 0x2, P0 ;  /* 0x00005b0003057a11 */ /* 0x000fe200000f1406 */
[----:B------:R-:W-:-:S04]  /*0450*/  IMAD.X R6, RZ, RZ, -0x1, P1 ;  /* 0xffffffffff067424 */ /* 0x000fc800008e06ff */
.L_x_1000:
[----:B------:R0:W2:Y:S01]  /*0460*/  LDG.E R3, [R4.64] ;  /* 0x0000000404037981 */ /* 0x0000a2000c1e1900 */
[----:B------:R-:W-:-:S05]  /*0470*/  IADD3 R7, P0, R7, 0x1, RZ ;  /* 0x0000000107077810 */ /* 0x000fca0007f1e0ff */
[----:B------:R-:W-:Y:S01]  /*0480*/  IMAD.X R6, RZ, RZ, R6, P0 ;  /* 0x000000ffff067224 */ /* 0x000fe200000e0606 */
[----:B------:R-:W-:Y:S02]  /*0490*/  ISETP.NE.U32.AND P0, PT, R7, RZ, PT ;  /* 0x000000ff0700720c */ /* 0x000fe40003f05070 */
[----:B0-----:R-:W-:Y:S02]  /*04a0*/  IADD3 R4, P1, R4, 0x4, RZ ;  /* 0x0000000404047810 */ /* 0x001fe40007f3e0ff */
[----:B------:R-:W-:-:S03]  /*04b0*/  ISETP.NE.AND.EX P0, PT, R6, RZ, PT, P0 ;  /* 0x000000ff0600720c */ /* 0x000fc60003f05300 */
[----:B------:R-:W-:Y:S02]  /*04c0*/  IMAD.X R5, RZ, RZ, R5, P1 ;  /* 0x000000ffff057224 */ /* 0x000fe400008e0605 */
[----:B--2---:R-:W-:-:S08]  /*04d0*/  IMAD R8, R3, R8, RZ ;  /* 0x0000000803087224 */ /* 0x004fd000078e02ff */
[----:B------:R-:W-:Y:S05]  /*04e0*/  @P0 BRA `(.L_x_1000) ;  /* 0xffffff7000000947 */ /* 0x000fea000383ffff */
.L_x_999:
[----:B------:R-:W-:Y:S05]  /*04f0*/  BSYNC B1 ;  /* 0x0000000000017941 */ /* 0x000fea0003800000 */
.L_x_998:
[----:B------:R-:W-:Y:S02]  /*0500*/  SHF.R.S32.HI R9, RZ, 0x1f, R8 ;  /* 0x0000001fff097819 */ /* 0x000fe40000011408 */
.L_x_994:
[----:B------:R-:W-:Y:S05]  /*0510*/  BSYNC B0 ;  /* 0x0000000000007941 */ /* 0x000fea0003800000 */
.L_x_993:
[----:B------:R-:W-:-:S04]  /*0520*/  IADD3 R2, P0, R2, c[0x0][0x178], RZ ;  /* 0x00005e0002027a10 */ /* 0x000fc80007f1e0ff */
[----:B------:R-:W-:-:S06]  /*0530*/  IADD3.X R3, R0, c[0x0][0x17c], RZ, P0, !PT ;  /* 0x00005f0000037a10 */ /* 0x000fcc00007fe4ff */
[----:B------:R-:W2:Y:S02]  /*0540*/  LDG.E.64 R2, [R2.64] ;  /* 0x0000000402027981 */ /* 0x000ea4000c1e1b00 */
[----:B--2---:R-:W-:-:S04]  /*0550*/  LEA R4, P0, R2, c[0x0][0x160], 0x3 ;  /* 0x0000580002047a11 */ /* 0x004fc800078018ff */
[----:B------:R-:W-:-:S05]  /*0560*/  LEA.HI.X R5, R2, c[0x0][0x164], R3, 0x3, P0 ;  /* 0x0000590002057a11 */ /* 0x000fca00000f1c03 */
[----:B------:R-:W-:Y:S01]  /*0570*/  STG.E.64 [R4.64], R8 ;  /* 0x0000000804007986 */ /* 0x000fe2000c101b04 */
[----:B------:R-:W-:Y:S05]  /*0580*/  EXIT ;  /* 0x000000000000794d */ /* 0x000fea0003800000 */
.L_x_1001:
        /* <DEDUP_REMOVED lines=15> */
.L_x_8720:


//--------------------- .text._ZN2at6native55_GLOBAL__N__0955718d_22_SparseCsrTensorMath_cu_868dd54534reduce_sparse_csr_dim1_cuda_kernelIiiNS1_14ReductionMulOpIiEElEEvPT2_PKT_PKT0_SC_lT1_ --------------------------
	.section	.text._ZN2at6native55_GLOBAL__N__0955718d_22_SparseCsrTensorMath_cu_868dd54534reduce_sparse_csr_dim1_cuda_kernelIiiNS1_14ReductionMulOpIiEElEEvPT2_PKT_PKT0_SC_lT1_,"ax",@progbits
	.sectioninfo	@"SHI_REGISTERS=31"
	.align	128
.text._ZN2at6native55_GLOBAL__N__0955718d_22_SparseCsrTensorMath_cu_868dd54534reduce_sparse_csr_dim1_cuda_kernelIiiNS1_14ReductionMulOpIiEElEEvPT2_PKT_PKT0_SC_lT1_:
        .type           _ZN2at6native55_GLOBAL__N__0955718d_22_SparseCsrTensorMath_cu_868dd54534reduce_sparse_csr_dim1_cuda_kernelIiiNS1_14ReductionMulOpIiEElEEvPT2_PKT_PKT0_SC_lT1_,@function
        .size           _ZN2at6native55_GLOBAL__N__0955718d_22_SparseCsrTensorMath_cu_868dd54534reduce_sparse_csr_dim1_cuda_kernelIiiNS1_14ReductionMulOpIiEElEEvPT2_PKT_PKT0_SC_lT1_,(.L_x_8721 - _ZN2at6native55_GLOBAL__N__0955718d_22_SparseCsrTensorMath_cu_868dd54534reduce_sparse_csr_dim1_cuda_kernelIiiNS1_14ReductionMulOpIiEElEEvPT2_PKT_PKT0_SC_lT1_)
        .other          _ZN2at6native55_GLOBAL__N__0955718d_22_SparseCsrTensorMath_cu_868dd54534reduce_sparse_csr_dim1_cuda_kernelIiiNS1_14ReductionMulOpIiEElEEvPT2_PKT_PKT0_SC_lT1_,@"STO_CUDA_ENTRY STV_DEFAULT"
_ZN2at6native55_GLOBAL__N__0955718d_22_SparseCsrTensorMath_cu_868dd54534reduce_sparse_csr_dim1_cuda_kernelIiiNS1_14ReductionMulOpIiEElEEvPT2_PKT_PKT0_SC_lT1_:
        /* <DEDUP_REMOVED lines=18> */
[----:B------:R-:W-:Y:S01]  /*0120*/  HFMA2.MMA R8, -RZ, RZ, 0, 5.9604644775390625e-08 ;  /* 0x00000001ff087435 */ /* 0x000fe200000001ff */
[----:B------:R-:W-:-:S10]  /*0130*/  IMAD.MOV.U32 R9, RZ, RZ, 0x0 ;  /* 0x00000000ff097424 */ /* 0x000fd400078e00ff */
[----:B------:R-:W-:Y:S05]  /*0140*/  @!P0 BRA `(.L_x_1003) ;  /* 0x000007d000008947 */ /* 0x000fea0003800000 */
[----:B------:R-:W-:Y:S01]  /*0150*/  LOP3.LUT R3, RZ, R5, RZ, 0x33, !PT ;  /* 0x00000005ff037212 */ /* 0x000fe200078e33ff */
[C---:B------:R-:W-:Y:S01]  /*0160*/  IMAD.IADD R7, R6.reuse, 0x1, -R5 ;  /* 0x0000000106077824 */ /* 0x040fe200078e0a05 */
[----:B------:R-:W-:Y:S01]  /*0170*/  BSSY B1, `(.L_x_1004) ;  /* 0x000006a000017945 */ /* 0x000fe20003800000 */
[----:B------:R-:W-:Y:S02]  /*0180*/  MOV R8, 0x1 ;  /* 0x0000000100087802 */ /* 0x000fe40000000f00 */
[----:B------:R-:W-:Y:S02]  /*0190*/  IADD3 R3, R6, R3, RZ ;  /* 0x0000000306037210 */ /* 0x000fe40007ffe0ff */
[----:B------:R-:W-:Y:S02]  /*01a0*/  LOP3.LUT R6, R7, 0x3, RZ, 0xc0, !PT ;  /* 0x0000000307067812 */ /* 0x000fe400078ec0ff */
[----:B------:R-:W-:-:S13]  /*01b0*/  ISETP.GE.U32.AND P0, PT, R3, 0x3, PT ;  /* 0x000000030300780c */ /* 0x000fda0003f06070 */
[----:B------:R-:W-:Y:S05]  /*01c0*/  @!P0 BRA `(.L_x_1005) ;  /* 0x0000064000008947 */ /* 0x000fea0003800000 */
[----:B------:R-:W-:Y:S01]  /*01d0*/  IADD3 R7, R7, -R6, RZ ;  /* 0x8000000607077210 */ /* 0x000fe20007ffe0ff */
[----:B------:R-:W-:Y:S01]  /*01e0*/  IMAD.MOV.U32 R2, RZ, RZ, 0x4 ;  /* 0x00000004ff027424 */ /* 0x000fe200078e00ff */
[----:B------:R-:W-:Y:S01]  /*01f0*/  BSSY B0, `(.L_x_1006) ;  /* 0x0000051000007945 */ /* 0x000fe20003800000 */
[----:B------:R-:W-:Y:S02]  /*0200*/  MOV R8, 0x1 ;  /* 0x0000000100087802 */ /* 0x000fe40000000f00 */
        /* <DEDUP_REMOVED lines=10> */
.L_x_1010:
        /* <DEDUP_REMOVED lines=16> */
[----:B------:R-:W-:-:S02]  /*03b0*/  IADD3 R7, R7, -0x10, RZ ;  /* 0xfffffff007077810 */ /* 0x000fc40007ffe0ff */
[----:B------:R-:W-:Y:S02]  /*03c0*/  IADD3 R5, R5, 0x10, RZ ;  /* 0x0000001005057810 */ /* 0x000fe40007ffe0ff */
[----:B------:R-:W-:Y:S02]  /*03d0*/  ISETP.GT.AND P1, PT, R7, 0xc, PT ;  /* 0x0000000c0700780c */ /* 0x000fe40003f24270 */
[----:B0-----:R-:W-:-:S05]  /*03e0*/  IADD3 R2, P2, R2, 0x40, RZ ;  /* 0x0000004002027810 */ /* 0x001fca0007f5e0ff */
[----:B------:R-:W-:Y:S02]  /*03f0*/  IMAD.X R3, RZ, RZ, R3, P2 ;  /* 0x000000ffff037224 */ /* 0x000fe400010e0603 */
[----:B--2---:R-:W-:-:S04]  /*0400*/  IMAD R19, R19, R8, RZ ;  /* 0x0000000813137224 */ /* 0x004fc800078e02ff */
[----:B---3--:R-:W-:-:S04]  /*0410*/  IMAD R19, R19, R20, RZ ;  /* 0x0000001413137224 */ /* 0x008fc800078e02ff */
[----:B----4-:R-:W-:-:S04]  /*0420*/  IMAD R19, R19, R22, RZ ;  /* 0x0000001613137224 */ /* 0x010fc800078e02ff */
[----:B-----5:R-:W-:-:S04]  /*0430*/  IMAD R19, R19, R24, RZ ;  /* 0x0000001813137224 */ /* 0x020fc800078e02ff */
[----:B------:R-:W-:-:S04]  /*0440*/  IMAD R19, R19, R26, RZ ;  /* 0x0000001a13137224 */ /* 0x000fc800078e02ff */
        /* <DEDUP_REMOVED lines=10> */
[----:B------:R-:W-:Y:S01]  /*04f0*/  IMAD R8, R10, R9, RZ ;  /* 0x000000090a087224 */ /* 0x000fe200078e02ff */
[----:B------:R-:W-:Y:S05]  /*0500*/  @P1 BRA `(.L_x_1010) ;  /* 0xfffffda000001947 */ /* 0x000fea000383ffff */
.L_x_1009:
[----:B------:R-:W-:Y:S05]  /*0510*/  BSYNC B3 ;  /* 0x0000000000037941 */ /* 0x000fea0003800000 */
.L_x_1008:
[----:B------:R-:W-:Y:S01]  /*0520*/  ISETP.GT.AND P1, PT, R7, 0x4, PT ;  /* 0x000000040700780c */ /* 0x000fe20003f24270 */
[----:B------:R-:W-:-:S12]  /*0530*/  BSSY B3, `(.L_x_1011) ;  /* 0x0000019000037945 */ /* 0x000fd80003800000 */
        /* <DEDUP_REMOVED lines=10> */
[----:B------:R-:W-:Y:S02]  /*05e0*/  IADD3 R5, R5, 0x8, RZ ;  /* 0x0000000805057810 */ /* 0x000fe40007ffe0ff */
[----:B------:R-:W-:Y:S01]  /*05f0*/  IADD3 R7, R7, -0x8, RZ ;  /* 0xfffffff807077810 */ /* 0x000fe20007ffe0ff */
[----:B--2---:R-:W-:-:S04]  /*0600*/  IMAD R9, R8, R9, RZ ;  /* 0x0000000908097224 */ /* 0x004fc800078e02ff */
[----:B---3--:R-:W-:Y:S01]  /*0610*/  IMAD R9, R9, R10, RZ ;  /* 0x0000000a09097224 */ /* 0x008fe200078e02ff */
[----:B------:R-:W-:-:S03]  /*0620*/  IADD3 R10, P1, R2, 0x20, RZ ;  /* 0x00000020020a7810 */ /* 0x000fc60007f3e0ff */
[----:B----4-:R-:W-:Y:S01]  /*0630*/  IMAD R9, R9, R12, RZ ;  /* 0x0000000c09097224 */ /* 0x010fe200078e02ff */
[----:B------:R-:W-:Y:S01]  /*0640*/  IADD3.X R11, RZ, R3, RZ, P1, !PT ;  /* 0x00000003ff0b7210 */ /* 0x000fe20000ffe4ff */
[----:B0-----:R-:W-:Y:S02]  /*0650*/  IMAD.MOV.U32 R2, RZ, RZ, R10 ;  /* 0x000000ffff027224 */ /* 0x001fe400078e000a */
[----:B-----5:R-:W-:Y:S01]  /*0660*/  IMAD R9, R9, R14, RZ ;  /* 0x0000000e09097224 */ /* 0x020fe200078e02ff */
[----:B------:R-:W-:-:S03]  /*0670*/  MOV R3, R11 ;  /* 0x0000000b00037202 */ /* 0x000fc60000000f00 */
[----:B------:R-:W-:-:S04]  /*0680*/  IMAD R9, R9, R16, RZ ;  /* 0x0000001009097224 */ /* 0x000fc800078e02ff */
[----:B------:R-:W-:-:S04]  /*0690*/  IMAD R9, R9, R18, RZ ;  /* 0x0000001209097224 */ /* 0x000fc800078e02ff */
[----:B------:R-:W-:-:S04]  /*06a0*/  IMAD R9, R9, R20, RZ ;  /* 0x0000001409097224 */ /* 0x000fc800078e02ff */
[----:B------:R-:W-:Y:S02]  /*06b0*/  IMAD R8, R9, R22, RZ ;  /* 0x0000001609087224 */ /* 0x000fe400078e02ff */
.L_x_1012:
[----:B------:R-:W-:Y:S05]  /*06c0*/  BSYNC B3 ;  /* 0x0000000000037941 */ /* 0x000fea0003800000 */
.L_x_1011:
[----:B------:R-:W-:-:S13]  /*06d0*/  ISETP.NE.OR P0, PT, R7, RZ, P0 ;  /* 0x000000ff0700720c */ /* 0x000fda0000705670 */
[----:B------:R-:W-:Y:S01]  /*06e0*/  @!P0 BREAK B0 ;  /* 0x0000000000008942 */ /* 0x000fe20003800000 */
[----:B------:R-:W-:Y:S05]  /*06f0*/  @!P0 BRA `(.L_x_1005) ;  /* 0x0000011000008947 */ /* 0x000fea0003800000 */
.L_x_1007:
[----:B------:R-:W-:Y:S05]  /*0700*/  BSYNC B0 ;  /* 0x0000000000007941 */ /* 0x000fea0003800000 */
.L_x_1006:
[----:B------:R-:W2:Y:S04]  /*0710*/  LDG.E R9, [R2.64+-0x8] ;  /* 0xfffff80402097981 */ /* 0x000ea8000c1e1900 */
[----:B------:R-:W3:Y:S04]  /*0720*/  LDG.E R10, [R2.64+-0x4] ;  /* 0xfffffc04020a7981 */ /* 0x000ee8000c1e1900 */
[----:B------:R-:W4:Y:S04]  /*0730*/  LDG.E R12, [R2.64] ;  /* 0x00000004020c7981 */ /* 0x000f28000c1e1900 */
[----:B------:R0:W5:Y:S01]  /*0740*/  LDG.E R14, [R2.64+0x4] ;  /* 0x00000404020e7981 */ /* 0x000162000c1e1900 */
[----:B------:R-:W-:-:S02]  /*0750*/  IADD3 R7, R7, -0x4, RZ ;  /* 0xfffffffc07077810 */ /* 0x000fc40007ffe0ff */
[----:B------:R-:W-:Y:S02]  /*0760*/  IADD3 R5, R5, 0x4, RZ ;  /* 0x0000000405057810 */ /* 0x000fe40007ffe0ff */
[----:B------:R-:W-:Y:S01]  /*0770*/  ISETP.NE.AND P0, PT, R7, RZ, PT ;  /* 0x000000ff0700720c */ /* 0x000fe20003f05270 */
[----:B--2---:R-:W-:-:S04]  /*0780*/  IMAD R9, R9, R8, RZ ;  /* 0x0000000809097224 */ /* 0x004fc800078e02ff */
[----:B---3--:R-:W-:Y:S01]  /*0790*/  IMAD R9, R9, R10, RZ ;  /* 0x0000000a09097224 */ /* 0x008fe200078e02ff */
[----:B------:R-:W-:-:S03]  /*07a0*/  IADD3 R10, P1, R2, 0x10, RZ ;  /* 0x00000010020a7810 */ /* 0x000fc60007f3e0ff */
[----:B----4-:R-:W-:Y:S01]  /*07b0*/  IMAD R9, R9, R12, RZ ;  /* 0x0000000c09097224 */ /* 0x010fe200078e02ff */
[----:B0-----:R-:W-:Y:S01]  /*07c0*/  MOV R2, R10 ;  /* 0x0000000a00027202 */ /* 0x001fe20000000f00 */
[----:B------:R-:W-:Y:S02]  /*07d0*/  IMAD.X R11, RZ, RZ, R3, P1 ;  /* 0x000000ffff0b7224 */ /* 0x000fe400008e0603 */
[----:B-----5:R-:W-:Y:S02]  /*07e0*/  IMAD R8, R9, R14, RZ ;  /* 0x0000000e09087224 */ /* 0x020fe400078e02ff */
[----:B------:R-:W-:Y:S01]  /*07f0*/  IMAD.MOV.U32 R3, RZ, RZ, R11 ;  /* 0x000000ffff037224 */ /* 0x000fe200078e000b */
[----:B------:R-:W-:Y:S05]  /*0800*/  @P0 BRA `(.L_x_1006) ;  /* 0xffffff0000000947 */ /* 0x000fea000383ffff */
.L_x_1005:
[----:B------:R-:W-:Y:S05]  /*0810*/  BSYNC B1 ;  /* 0x0000000000017941 */ /* 0x000fea0003800000 */
.L_x_1004:
[----:B------:R-:W-:Y:S01]  /*0820*/  ISETP.NE.AND P0, PT, R6, RZ, PT ;  /* 0x000000ff0600720c */ /* 0x000fe20003f05270 */
[----:B------:R-:W-:-:S12]  /*0830*/  BSSY B0, `(.L_x_1013) ;  /* 0x000000d000007945 */ /* 0x000fd80003800000 */
[----:B------:R-:W-:Y:S05]  /*0840*/  @!P0 BRA `(.L_x_1014) ;  /* 0x000000b000008947 */ /* 0x000fea0003800000 */
[----:B------:R-:W-:-:S10]  /*0850*/  HFMA2.MMA R2, -RZ, RZ, 0, 2.384185791015625e-07 ;  /* 0x00000004ff027435 */ /* 0x000fd400000001ff */
[----:B------:R-:W-:-:S04]  /*0860*/  IMAD.WIDE R2, R5, R2, c[0x0][0x168] ;  /* 0x00005a0005027625 */ /* 0x000fc800078e0202 */
[----:B------:R-:W-:-:S05]  /*0870*/  IMAD.MOV.U32 R5, RZ, RZ, R3 ;  /* 0x000000ffff057224 */ /* 0x000fca00078e0003 */
.L_x_1015:
[----:B------:R-:W-:-:S06]  /*0880*/  MOV R3, R5 ;  /* 0x0000000500037202 */ /* 0x000fcc0000000f00 */
[----:B------:R0:W2:Y:S01]  /*0890*/  LDG.E R3, [R2.64] ;  /* 0x0000000402037981 */ /* 0x0000a2000c1e1900 */
[----:B------:R-:W-:-:S04]  /*08a0*/  IADD3 R6, R6, -0x1, RZ ;  /* 0xffffffff06067810 */ /* 0x000fc80007ffe0ff */
[----:B------:R-:W-:Y:S02]  /*08b0*/  ISETP.NE.AND P0, PT, R6, RZ, PT ;  /* 0x000000ff0600720c */ /* 0x000fe40003f05270 */
[----:B0-----:R-:W-:-:S05]  /*08c0*/  IADD3 R2, P1, R2, 0x4, RZ ;  /* 0x0000000402027810 */ /* 0x001fca0007f3e0ff */
[----:B------:R-:W-:Y:S02]  /*08d0*/  IMAD.X R5, RZ, RZ, R5, P1 ;  /* 0x000000ffff057224 */ /* 0x000fe400008e0605 */
[----:B--2---:R-:W-:-:S04]  /*08e0*/  IMAD R8, R3, R8, RZ ;  /* 0x0000000803087224 */ /* 0x004fc800078e02ff */
[----:B------:R-:W-:Y:S05]  /*08f0*/  @P0 BRA `(.L_x_1015) ;  /* 0xffffff8000000947 */ /* 0x000fea000383ffff */
.L_x_1014:
[----:B------:R-:W-:Y:S05]  /*0900*/  BSYNC B0 ;  /* 0x0000000000007941 */ /* 0x000fea0003800000 */
.L_x_1013:
[----:B------:R-:W-:Y:S02]  /*0910*/  SHF.R.S32.HI R9, RZ, 0x1f, R8 ;  /* 0x0000001fff097819 */ /* 0x000fe40000011408 */
.L_x_1003:
[----:B------:R-:W-:Y:S05]  /*0920*/  BSYNC B2 ;  /* 0x0000000000027941 */ /* 0x000fea0003800000 */
.L_x_1002:
[----:B------:R-:W-:Y:S01]  /*0930*/  WARPSYNC 0xffffffff ;  /* 0xffffffff00007948 */ /* 0x000fe20003800000 */
[----:B------:R-:W-:-:S04]  /*0940*/  IADD3 R4, P0, R4, c[0x0][0x178], RZ ;  /* 0x00005e0004047a10 */ /* 0x000fc80007f1e0ff */
[----:B------:R-:W-:-:S05]  /*0950*/  IADD3.X R5, R0, c[0x0][0x17c], RZ, P0, !PT ;  /* 0x00005f0000057a10 */ /* 0x000fca00007fe4ff */
[----:B------:R-:W2:Y:S01]  /*0960*/  LDG.E R2, [R4.64] ;  /* 0x0000000404027981 */ /* 0x000ea2000c1e1900 */
[----:B------:R-:W-:-:S05]  /*0970*/  MOV R3, 0x8 ;  /* 0x0000000800037802 */ /* 0x000fca0000000f00 */
[----:B--2---:R-:W-:-:S05]  /*0980*/  IMAD.WIDE R2, R2, R3, c[0x0][0x160] ;  /* 0x0000580002027625 */ /* 0x004fca00078e0203 */
[----:B------:R-:W-:Y:S01]  /*0990*/  STG.E.64 [R2.64], R8 ;  /* 0x0000000802007986 */ /* 0x000fe2000c101b04 */
[----:B------:R-:W-:Y:S05]  /*09a0*/  EXIT ;  /* 0x000000000000794d */ /* 0x000fea0003800000 */
.L_x_1016:
        /* <DEDUP_REMOVED lines=13> */
.L_x_8721:


//--------------------- .text._ZN2at6native55_GLOBAL__N__0955718d_22_SparseCsrTensorMath_cu_868dd54534reduce_sparse_csr_dim0_cuda_kernelIilNS1_14ReductionMulOpIiEElEEvPT2_PKT0_lPKT_S9_lT1_ --------------------------
	.section	.text._ZN2at6native55_GLOBAL__N__0955718d_22_SparseCsrTensorMath_cu_868dd54534reduce_sparse_csr_dim0_cuda_kernelIilNS1_14ReductionMulOpIiEElEEvPT2_PKT0_lPKT_S9_lT1_,"ax",@progbits
	.sectioninfo	@"SHI_REGISTERS=25"
	.align	128
.text._ZN2at6native55_GLOBAL__N__0955718d_22_SparseCsrTensorMath_cu_868dd54534reduce_sparse_csr_dim0_cuda_kernelIilNS1_14ReductionMulOpIiEElEEvPT2_PKT0_lPKT_S9_lT1_:
        .type           _ZN2at6native55_GLOBAL__N__0955718d_22_SparseCsrTensorMath_cu_868dd54534reduce_sparse_csr_dim0_cuda_kernelIilNS1_14ReductionMulOpIiEElEEvPT2_PKT0_lPKT_S9_lT1_,@function
        .size           _ZN2at6native55_GLOBAL__N__0955718d_22_SparseCsrTensorMath_cu_868dd54534reduce_sparse_csr_dim0_cuda_kernelIilNS1_14ReductionMulOpIiEElEEvPT2_PKT0_lPKT_S9_lT1_,(.L_x_8722 - _ZN2at6native55_GLOBAL__N__0955718d_22_SparseCsrTensorMath_cu_868dd54534reduce_sparse_csr_dim0_cuda_kernelIilNS1_14ReductionMulOpIiEElEEvPT2_PKT0_lPKT_S9_lT1_)
        .other          _ZN2at6native55_GLOBAL__N__0955718d_22_SparseCsrTensorMath_cu_868dd54534reduce_sparse_csr_dim0_cuda_kernelIilNS1_14ReductionMulOpIiEElEEvPT2_PKT0_lPKT_S9_lT1_,@"STO_CUDA_ENTRY STV_DEFAULT"
_ZN2at6native55_GLOBAL__N__0955718d_22_SparseCsrTensorMath_cu_868dd54534reduce_sparse_csr_dim0_cuda_kernelIilNS1_14ReductionMulOpIiEElEEvPT2_PKT0_lPKT_S9_lT1_:
        /* <DEDUP_REMOVED lines=42> */
.L_x_1019:
[----:B------:R-:W-:-:S05]  /*02a0*/  IMAD.MOV.U32 R8, RZ, RZ, R10 ;  /* 0x000000ffff087224 */ /* 0x000fca00078e000a */
        /* <DEDUP_REMOVED lines=8> */
[----:B---3--:R-:W-:-:S04]  /*0330*/  ISETP.NE.U32.AND P4, PT, R4, R16, PT ;  /* 0x000000100400720c */ /* 0x008fc80003f85070 */
[----:B------:R-:W-:Y:S02]  /*0340*/  ISETP.NE.AND.EX P4, PT, R5, R17, PT, P4 ;  /* 0x000000110500720c */ /* 0x000fe40003f85340 */
[----:B----4-:R-:W-:-:S05]  /*0350*/  ISETP.NE.U32.AND P2, PT, R4, R14, PT ;  /* 0x0000000e0400720c */ /* 0x010fca0003f45070 */
[----:B------:R-:W2:Y:S01]  /*0360*/  @!P3 LDG.E R17, [R10.64] ;  /* 0x0000000c0a11b981 */ /* 0x000ea2000c1e1900 */
[----:B------:R-:W-:-:S05]  /*0370*/  ISETP.NE.AND.EX P2, PT, R5, R15, PT, P2 ;  /* 0x0000000f0500720c */ /* 0x000fca0003f45320 */
[----:B------:R-:W3:Y:S01]  /*0380*/  @!P4 LDG.E R15, [R10.64+0x4] ;  /* 0x0000040c0a0fc981 */ /* 0x000ee2000c1e1900 */
[----:B------:R-:W-:-:S04]  /*0390*/  ISETP.NE.U32.AND P1, PT, R4, R12, PT ;  /* 0x0000000c0400720c */ /* 0x000fc80003f25070 */
[----:B------:R-:W-:-:S03]  /*03a0*/  ISETP.NE.AND.EX P1, PT, R5, R13, PT, P1 ;  /* 0x0000000d0500720c */ /* 0x000fc60003f25310 */
[----:B------:R-:W4:Y:S10]  /*03b0*/  @!P2 LDG.E R13, [R10.64+0x8] ;  /* 0x0000080c0a0da981 */ /* 0x000f34000c1e1900 */
[----:B------:R-:W4:Y:S01]  /*03c0*/  @!P1 LDG.E R19, [R10.64+0xc] ;  /* 0x00000c0c0a139981 */ /* 0x000f22000c1e1900 */
[----:B------:R-:W-:-:S04]  /*03d0*/  UIADD3 UR4, UP0, UR4, 0x4, URZ ;  /* 0x0000000404047890 */ /* 0x000fc8000ff1e03f */
[----:B------:R-:W-:Y:S01]  /*03e0*/  UIADD3.X UR5, URZ, UR5, URZ, UP0, !UPT ;  /* 0x000000053f057290 */ /* 0x000fe200087fe43f */
[----:B--2---:R-:W-:-:S04]  /*03f0*/  @!P3 IMAD R17, R2, R17, RZ ;  /* 0x000000110211b224 */ /* 0x004fc800078e02ff */
[--C-:B------:R-:W-:Y:S01]  /*0400*/  @!P3 IMAD.MOV.U32 R2, RZ, RZ, R17.reuse ;  /* 0x000000ffff02b224 */ /* 0x100fe200078e0011 */
[----:B------:R-:W-:-:S03]  /*0410*/  @!P3 SHF.R.S32.HI R12, RZ, 0x1f, R17 ;  /* 0x0000001fff0cb819 */ /* 0x000fc60000011411 */
[----:B---3--:R-:W-:Y:S02]  /*0420*/  @!P4 IMAD R15, R2, R15, RZ ;  /* 0x0000000f020fc224 */ /* 0x008fe400078e02ff */
[----:B------:R-:W-:Y:S02]  /*0430*/  @!P3 IMAD.MOV.U32 R3, RZ, RZ, R12 ;  /* 0x000000ffff03b224 */ /* 0x000fe400078e000c */
[--C-:B------:R-:W-:Y:S01]  /*0440*/  @!P4 IMAD.MOV.U32 R2, RZ, RZ, R15.reuse ;  /* 0x000000ffff02c224 */ /* 0x100fe200078e000f */
[----:B------:R-:W-:-:S03]  /*0450*/  @!P4 SHF.R.S32.HI R12, RZ, 0x1f, R15 ;  /* 0x0000001fff0cc819 */ /* 0x000fc6000001140f */
[----:B----4-:R-:W-:Y:S02]  /*0460*/  @!P2 IMAD R13, R2, R13, RZ ;  /* 0x0000000d020da224 */ /* 0x010fe400078e02ff */
[----:B------:R-:W-:Y:S01]  /*0470*/  @!P4 IMAD.MOV.U32 R3, RZ, RZ, R12 ;  /* 0x000000ffff03c224 */ /* 0x000fe200078e000c */
[----:B------:R-:W-:Y:S01]  /*0480*/  IADD3 R14, P4, R18, UR4, RZ ;  /* 0x00000004120e7c10 */ /* 0x000fe2000ff9e0ff */
[--C-:B------:R-:W-:Y:S01]  /*0490*/  @!P2 IMAD.MOV.U32 R2, RZ, RZ, R13.reuse ;  /* 0x000000ffff02a224 */ /* 0x100fe200078e000d */
[----:B------:R-:W-:Y:S02]  /*04a0*/  @!P2 SHF.R.S32.HI R12, RZ, 0x1f, R13 ;  /* 0x0000001fff0ca819 */ /* 0x000fe4000001140d */
[----:B------:R-:W-:Y:S01]  /*04b0*/  ISETP.NE.U32.AND P3, PT, R14, RZ, PT ;  /* 0x000000ff0e00720c */ /* 0x000fe20003f65070 */
[----:B------:R-:W-:Y:S01]  /*04c0*/  @!P1 IMAD R19, R2, R19, RZ ;  /* 0x0000001302139224 */ /* 0x000fe200078e02ff */
[----:B------:R-:W-:Y:S01]  /*04d0*/  IADD3.X R14, R20, UR5, RZ, P4, !PT ;  /* 0x00000005140e7c10 */ /* 0x000fe2000a7fe4ff */
[----:B------:R-:W-:Y:S01]  /*04e0*/  @!P2 IMAD.MOV.U32 R3, RZ, RZ, R12 ;  /* 0x000000ffff03a224 */ /* 0x000fe200078e000c */
[----:B------:R-:W-:Y:S01]  /*04f0*/  IADD3 R21, P2, R10, 0x10, RZ ;  /* 0x000000100a157810 */ /* 0x000fe20007f5e0ff */
[----:B------:R-:W-:Y:S01]  /*0500*/  @!P1 IMAD.MOV.U32 R2, RZ, RZ, R19 ;  /* 0x000000ffff029224 */ /* 0x000fe200078e0013 */
[----:B------:R-:W-:-:S02]  /*0510*/  ISETP.NE.AND.EX P3, PT, R14, RZ, PT, P3 ;  /* 0x000000ff0e00720c */ /* 0x000fc40003f65330 */
[----:B------:R-:W-:Y:S01]  /*0520*/  IADD3 R10, P4, R8, 0x20, RZ ;  /* 0x00000020080a7810 */ /* 0x000fe20007f9e0ff */
[----:B------:R-:W-:Y:S01]  /*0530*/  IMAD.X R22, RZ, RZ, R11, P2 ;  /* 0x000000ffff167224 */ /* 0x000fe200010e060b */
[----:B------:R-:W-:-:S03]  /*0540*/  @!P1 SHF.R.S32.HI R8, RZ, 0x1f, R19 ;  /* 0x0000001fff089819 */ /* 0x000fc60000011413 */
[----:B------:R-:W-:Y:S02]  /*0550*/  IMAD.X R9, RZ, RZ, R9, P4 ;  /* 0x000000ffff097224 */ /* 0x000fe400020e0609 */
[----:B------:R-:W-:-:S04]  /*0560*/  @!P1 IMAD.MOV.U32 R3, RZ, RZ, R8 ;  /* 0x000000ffff039224 */ /* 0x000fc800078e0008 */
[----:B------:R-:W-:Y:S05]  /*0570*/  @P3 BRA `(.L_x_1019) ;  /* 0xfffffd2000003947 */ /* 0x000fea000383ffff */
.L_x_1018:
[----:B------:R-:W-:Y:S05]  /*0580*/  @!P0 BRA `(.L_x_1017) ;  /* 0x000001d000008947 */ /* 0x000fea0003800000 */
[----:B------:R-:W-:Y:S01]  /*0590*/  IADD3 R12, P0, RZ, -R7, RZ ;  /* 0x80000007ff0c7210 */ /* 0x000fe20007f1e0ff */
[----:B------:R-:W-:Y:S02]  /*05a0*/  ULDC.64 UR8, c[0x0][0x178] ;  /* 0x00005e0000087ab9 */ /* 0x000fe40000000a00 */
[----:B------:R-:W-:Y:S02]  /*05b0*/  ULDC.64 UR10, c[0x0][0x180] ;  /* 0x00006000000a7ab9 */ /* 0x000fe40000000a00 */
[----:B------:R-:W-:Y:S01]  /*05c0*/  ULEA UR7, UP0, UR4, UR8, 0x2 ;  /* 0x0000000804077291 */ /* 0x000fe2000f80103f */
[----:B------:R-:W-:Y:S01]  /*05d0*/  IMAD.X R13, RZ, RZ, -0x1, P0 ;  /* 0xffffffffff0d7424 */ /* 0x000fe200000e06ff */
[----:B------:R-:W-:Y:S02]  /*05e0*/  ULEA UR6, UP1, UR4, UR10, 0x3 ;  /* 0x0000000a04067291 */ /* 0x000fe4000f82183f */
[----:B------:R-:W-:Y:S02]  /*05f0*/  ULEA.HI.X UR8, UR4, UR9, UR5, 0x2, UP0 ;  /* 0x0000000904087291 */ /* 0x000fe400080f1405 */
[----:B------:R-:W-:-:S04]  /*0600*/  ULEA.HI.X UR4, UR4, UR11, UR5, 0x3, UP1 ;  /* 0x0000000b04047291 */ /* 0x000fc800088f1c05 */
.L_x_1020:
[----:B------:R-:W-:Y:S02]  /*0610*/  IMAD.U32 R8, RZ, RZ, UR6 ;  /* 0x00000006ff087e24 */ /* 0x000fe4000f8e00ff */
[----:B------:R-:W-:-:S06]  /*0620*/  IMAD.U32 R9, RZ, RZ, UR4 ;  /* 0x00000004ff097e24 */ /* 0x000fcc000f8e00ff */
[----:B------:R-:W2:Y:S01]  /*0630*/  LDG.E.64 R8, [R8.64] ;  /* 0x0000000c08087981 */ /* 0x000ea2000c1e1b00 */
[----:B------:R-:W-:Y:S02]  /*0640*/  IMAD.U32 R11, RZ, RZ, UR8 ;  /* 0x00000008ff0b7e24 */ /* 0x000fe4000f8e00ff */
[----:B------:R-:W-:Y:S01]  /*0650*/  IMAD.U32 R10, RZ, RZ, UR7 ;  /* 0x00000007ff0a7e24 */ /* 0x000fe2000f8e00ff */
[----:B--2--5:R-:W-:-:S04]  /*0660*/  ISETP.NE.U32.AND P0, PT, R4, R8, PT ;  /* 0x000000080400720c */ /* 0x024fc80003f05070 */
[----:B------:R-:W-:-:S13]  /*0670*/  ISETP.NE.AND.EX P0, PT, R5, R9, PT, P0 ;  /* 0x000000090500720c */ /* 0x000fda0003f05300 */
[----:B------:R-:W2:Y:S01]  /*0680*/  @!P0 LDG.E R11, [R10.64] ;  /* 0x0000000c0a0b8981 */ /* 0x000ea2000c1e1900 */
        /* <DEDUP_REMOVED lines=8> */
[----:B--2---:R-:W-:-:S04]  /*0710*/  @!P0 IMAD R7, R2, R11, RZ ;  /* 0x0000000b02078224 */ /* 0x004fc800078e02ff */
[--C-:B------:R-:W-:Y:S01]  /*0720*/  @!P0 IMAD.MOV.U32 R2, RZ, RZ, R7.reuse ;  /* 0x000000ffff028224 */ /* 0x100fe200078e0007 */
[----:B------:R-:W-:-:S05]  /*0730*/  @!P0 SHF.R.S32.HI R8, RZ, 0x1f, R7 ;  /* 0x0000001fff088819 */ /* 0x000fca0000011407 */
[----:B------:R-:W-:Y:S02]  /*0740*/  @!P0 IMAD.MOV.U32 R3, RZ, RZ, R8 ;  /* 0x000000ffff038224 */ /* 0x000fe400078e0008 */
[----:B------:R-:W-:Y:S05]  /*0750*/  @P1 BRA `(.L_x_1020) ;  /* 0xfffffeb000001947 */ /* 0x000fea000383ffff */
.L_x_1017:
[----:B------:R-:W-:-:S04]  /*0760*/  IADD3 R6, P0, R6, c[0x0][0x160], RZ ;  /* 0x0000580006067a10 */ /* 0x000fc80007f1e0ff */
[----:B------:R-:W-:-:S05]  /*0770*/  IADD3.X R7, R0, c[0x0][0x164], RZ, P0, !PT ;  /* 0x0000590000077a10 */ /* 0x000fca00007fe4ff */
[----:B------:R-:W-:Y:S01]  /*0780*/  STG.E.64 [R6.64], R2 ;  /* 0x0000000206007986 */ /* 0x000fe2000c101b0c */
[----:B------:R-:W-:Y:S05]  /*0790*/  EXIT ;  /* 0x000000000000794d */ /* 0x000fea0003800000 */
.L_x_1021:
        /* <DEDUP_REMOVED lines=14> */
.L_x_8722:


//--------------------- .text._ZN2at6native55_GLOBAL__N__0955718d_22_SparseCsrTensorMath_cu_868dd54534reduce_sparse_csr_dim0_cuda_kernelIiiNS1_14ReductionMulOpIiEElEEvPT2_PKT0_lPKT_S9_lT1_ --------------------------
	.section	.text._ZN2at6native55_GLOBAL__N__0955718d_22_SparseCsrTensorMath_cu_868dd54534reduce_sparse_csr_dim0_cuda_kernelIiiNS1_14ReductionMulOpIiEElEEvPT2_PKT0_lPKT_S9_lT1_,"ax",@progbits
	.sectioninfo	@"SHI_REGISTERS=22"
	.align	128
.text._ZN2at6native55_GLOBAL__N__0955718d_22_SparseCsrTensorMath_cu_868dd54534reduce_sparse_csr_dim0_cuda_kernelIiiNS1_14ReductionMulOpIiEElEEvPT2_PKT0_lPKT_S9_lT1_:
        .type           _ZN2at6native55_GLOBAL__N__0955718d_22_SparseCsrTensorMath_cu_868dd54534reduce_sparse_csr_dim0_cuda_kernelIiiNS1_14ReductionMulOpIiEElEEvPT2_PKT0_lPKT_S9_lT1_,@function
        .size           _ZN2at6native55_GLOBAL__N__0955718d_22_SparseCsrTensorMath_cu_868dd54534reduce_sparse_csr_dim0_cuda_kernelIiiNS1_14ReductionMulOpIiEElEEvPT2_PKT0_lPKT_S9_lT1_,(.L_x_8723 - _ZN2at6native55_GLOBAL__N__0955718d_22_SparseCsrTensorMath_cu_868dd54534reduce_sparse_csr_dim0_cuda_kernelIiiNS1_14ReductionMulOpIiEElEEvPT2_PKT0_lPKT_S9_lT1_)
        .other          _ZN2at6native55_GLOBAL__N__0955718d_22_SparseCsrTensorMath_cu_868dd54534reduce_sparse_csr_dim0_cuda_kernelIiiNS1_14ReductionMulOpIiEElEEvPT2_PKT0_lPKT_S9_lT1_,@"STO_CUDA_ENTRY STV_DEFAULT"
_ZN2at6native55_GLOBAL__N__0955718d_22_SparseCsrTensorMath_cu_868dd54534reduce_sparse_csr_dim0_cuda_kernelIiiNS1_14ReductionMulOpIiEElEEvPT2_PKT0_lPKT_S9_lT1_:
        /* <DEDUP_REMOVED lines=34> */
[----:B------:R-:W-:Y:S01]  /*0220*/  UMOV UR4, URZ ;  /* 0x0000003f00047c82 */ /* 0x000fe20008000000 */
[----:B------:R-:W-:Y:S01]  /*0230*/  IMAD.MOV.U32 R5, RZ, RZ, c[0x0][0x184] ;  /* 0x00006100ff057624 */ /* 0x000fe200078e00ff */
[----:B------:R-:W-:Y:S01]  /*0240*/  UMOV UR5, URZ ;  /* 0x0000003f00057c82 */ /* 0x000fe20008000000 */
[----:B------:R-:W-:Y:S02]  /*0250*/  IMAD.MOV.U32 R2, RZ, RZ, 0x1 ;  /* 0x00000001ff027424 */ /* 0x000fe400078e00ff */
[----:B------:R-:W-:Y:S02]  /*0260*/  IMAD.MOV.U32 R3, RZ, RZ, 0x0 ;  /* 0x00000000ff037424 */ /* 0x000fe400078e00ff */
[----:B------:R-:W-:-:S02]  /*0270*/  IMAD.X R14, RZ, RZ, ~c[0x0][0x18c], P1 ;  /* 0x80006300ff0e7624 */ /* 0x000fc400008e06ff */
.L_x_1024:
[----:B------:R-:W-:-:S05]  /*0280*/  IMAD.MOV.U32 R4, RZ, RZ, R6 ;  /* 0x000000ffff047224 */ /* 0x000fca00078e0006 */
[----:B------:R-:W2:Y:S04]  /*0290*/  LDG.E R7, [R4.64] ;  /* 0x0000000a04077981 */ /* 0x000ea8000c1e1900 */
[----:B------:R-:W3:Y:S04]  /*02a0*/  LDG.E R11, [R4.64+0x4] ;  /* 0x0000040a040b7981 */ /* 0x000ee8000c1e1900 */
[----:B------:R-:W4:Y:S04]  /*02b0*/  LDG.E R13, [R4.64+0x8] ;  /* 0x0000080a040d7981 */ /* 0x000f28000c1e1900 */
[----:B------:R-:W4:Y:S01]  /*02c0*/  LDG.E R15, [R4.64+0xc] ;  /* 0x00000c0a040f7981 */ /* 0x000f22000c1e1900 */
[----:B------:R-:W-:-:S02]  /*02d0*/  MOV R6, R10 ;  /* 0x0000000a00067202 */ /* 0x000fc40000000f00 */
[C---:B--2--5:R-:W-:Y:S01]  /*02e0*/  ISETP.NE.AND P1, PT, R8.reuse, R7, PT ;  /* 0x000000070800720c */ /* 0x064fe20003f25270 */
[----:B------:R-:W-:Y:S01]  /*02f0*/  IMAD.MOV.U32 R7, RZ, RZ, R19 ;  /* 0x000000ffff077224 */ /* 0x000fe200078e0013 */
[----:B---3--:R-:W-:-:S11]  /*0300*/  ISETP.NE.AND P4, PT, R8, R11, PT ;  /* 0x0000000b0800720c */ /* 0x008fd60003f85270 */
[----:B------:R-:W2:Y:S01]  /*0310*/  @!P1 LDG.E R11, [R6.64] ;  /* 0x0000000a060b9981 */ /* 0x000ea2000c1e1900 */
[----:B----4-:R-:W-:-:S03]  /*0320*/  ISETP.NE.AND P3, PT, R8, R13, PT ;  /* 0x0000000d0800720c */ /* 0x010fc60003f65270 */
[----:B------:R-:W3:Y:S01]  /*0330*/  @!P4 LDG.E R13, [R6.64+0x4] ;  /* 0x0000040a060dc981 */ /* 0x000ee2000c1e1900 */
[----:B------:R-:W-:-:S09]  /*0340*/  ISETP.NE.AND P2, PT, R8, R15, PT ;  /* 0x0000000f0800720c */ /* 0x000fd20003f45270 */
[----:B------:R-:W4:Y:S04]  /*0350*/  @!P3 LDG.E R15, [R6.64+0x8] ;  /* 0x0000080a060fb981 */ /* 0x000f28000c1e1900 */
        /* <DEDUP_REMOVED lines=17> */
[----:B------:R-:W-:Y:S02]  /*0470*/  IADD3.X R11, R14, UR5, RZ, P4, !PT ;  /* 0x000000050e0b7c10 */ /* 0x000fe4000a7fe4ff */
[----:B------:R-:W-:Y:S01]  /*0480*/  @!P3 MOV R3, R10 ;  /* 0x0000000a0003b202 */ /* 0x000fe20000000f00 */
[----:B------:R-:W-:Y:S01]  /*0490*/  @!P2 IMAD.MOV.U32 R2, RZ, RZ, R17 ;  /* 0x000000ffff02a224 */ /* 0x000fe200078e0011 */
[----:B------:R-:W-:-:S02]  /*04a0*/  ISETP.NE.AND.EX P1, PT, R11, RZ, PT, P1 ;  /* 0x000000ff0b00720c */ /* 0x000fc40003f25310 */
[----:B------:R-:W-:Y:S02]  /*04b0*/  IADD3 R10, P3, R6, 0x10, RZ ;  /* 0x00000010060a7810 */ /* 0x000fe40007f7e0ff */
[----:B------:R-:W-:Y:S02]  /*04c0*/  IADD3 R6, P4, R4, 0x10, RZ ;  /* 0x0000001004067810 */ /* 0x000fe40007f9e0ff */
[----:B------:R-:W-:Y:S01]  /*04d0*/  @!P2 SHF.R.S32.HI R4, RZ, 0x1f, R17 ;  /* 0x0000001fff04a819 */ /* 0x000fe20000011411 */
[----:B------:R-:W-:Y:S02]  /*04e0*/  IMAD.X R19, RZ, RZ, R7, P3 ;  /* 0x000000ffff137224 */ /* 0x000fe400018e0607 */
[----:B------:R-:W-:Y:S02]  /*04f0*/  IMAD.X R5, RZ, RZ, R5, P4 ;  /* 0x000000ffff057224 */ /* 0x000fe400020e0605 */
[----:B------:R-:W-:Y:S02]  /*0500*/  @!P2 IMAD.MOV.U32 R3, RZ, RZ, R4 ;  /* 0x000000ffff03a224 */ /* 0x000fe400078e0004 */
[----:B------:R-:W-:Y:S05]  /*0510*/  @P1 BRA `(.L_x_1024) ;  /* 0xfffffd6000001947 */ /* 0x000fea000383ffff */
.L_x_1023:
        /* <DEDUP_REMOVED lines=11> */
.L_x_1025:
[----:B------:R-:W-:Y:S01]  /*05d0*/  MOV R5, UR5 ;  /* 0x0000000500057c02 */ /* 0x000fe20008000f00 */
[----:B------:R-:W-:-:S05]  /*05e0*/  IMAD.U32 R4, RZ, RZ, UR4 ;  /* 0x00000004ff047e24 */ /* 0x000fca000f8e00ff */
[----:B------:R-:W2:Y:S01]  /*05f0*/  LDG.E R5, [R4.64] ;  /* 0x0000000a04057981 */ /* 0x000ea2000c1e1900 */
[----:B------:R-:W-:Y:S02]  /*0600*/  IMAD.U32 R7, RZ, RZ, UR7 ;  /* 0x00000007ff077e24 */ /* 0x000fe4000f8e00ff */
[----:B------:R-:W-:Y:S01]  /*0610*/  IMAD.U32 R6, RZ, RZ, UR6 ;  /* 0x00000006ff067e24 */ /* 0x000fe2000f8e00ff */
[----:B--2--5:R-:W-:-:S13]  /*0620*/  ISETP.NE.AND P1, PT, R8, R5, PT ;  /* 0x000000050800720c */ /* 0x024fda0003f25270 */
        /* <DEDUP_REMOVED lines=14> */
.L_x_1022:
[----:B------:R-:W-:-:S04]  /*0710*/  LEA R4, P0, R0, c[0x0][0x160], 0x3 ;  /* 0x0000580000047a11 */ /* 0x000fc800078018ff */
[----:B------:R-:W-:-:S05]  /*0720*/  LEA.HI.X R5, R0, c[0x0][0x164], RZ, 0x3, P0 ;  /* 0x0000590000057a11 */ /* 0x000fca00000f1cff */
[----:B------:R-:W-:Y:S01]  /*0730*/  STG.E.64 [R4.64], R2 ;  /* 0x0000000204007986 */ /* 0x000fe2000c101b0a */
[----:B------:R-:W-:Y:S05]  /*0740*/  EXIT ;  /* 0x000000000000794d */ /* 0x000fea0003800000 */
.L_x_1026:
        /* <DEDUP_REMOVED lines=11> */
.L_x_8723:


//--------------------- .text._ZN2at6native55_GLOBAL__N__0955718d_22_SparseCsrTensorMath_cu_868dd54534reduce_sparse_csr_dim1_cuda_kernelIalNS1_14ReductionMulOpIaEElEEvPT2_PKT_PKT0_SC_lT1_ --------------------------
	.section	.text._ZN2at6native55_GLOBAL__N__0955718d_22_SparseCsrTensorMath_cu_868dd54534reduce_sparse_csr_dim1_cuda_kernelIalNS1_14ReductionMulOpIaEElEEvPT2_PKT_PKT0_SC_lT1_,"ax",@progbits
	.sectioninfo	@"SHI_REGISTERS=17"
	.align	128
.text._ZN2at6native55_GLOBAL__N__0955718d_22_SparseCsrTensorMath_cu_868dd54534reduce_sparse_csr_dim1_cuda_kernelIalNS1_14ReductionMulOpIaEElEEvPT2_PKT_PKT0_SC_lT1_:
        .type           _ZN2at6native55_GLOBAL__N__0955718d_22_SparseCsrTensorMath_cu_868dd54534reduce_sparse_csr_dim1_cuda_kernelIalNS1_14ReductionMulOpIaEElEEvPT2_PKT_PKT0_SC_lT1_,@function
        .size           _ZN2at6native55_GLOBAL__N__0955718d_22_SparseCsrTensorMath_cu_868dd54534reduce_sparse_csr_dim1_cuda_kernelIalNS1_14ReductionMulOpIaEElEEvPT2_PKT_PKT0_SC_lT1_,(.L_x_8724 - _ZN2at6native55_GLOBAL__N__0955718d_22_SparseCsrTensorMath_cu_868dd54534reduce_sparse_csr_dim1_cuda_kernelIalNS1_14ReductionMulOpIaEElEEvPT2_PKT_PKT0_SC_lT1_)
        .other          _ZN2at6native55_GLOBAL__N__0955718d_22_SparseCsrTensorMath_cu_868dd54534reduce_sparse_csr_dim1_cuda_kernelIalNS1_14ReductionMulOpIaEElEEvPT2_PKT_PKT0_SC_lT1_,@"STO_CUDA_ENTRY STV_DEFAULT"
_ZN2at6native55_GLOBAL__N__0955718d_22_SparseCsrTensorMath_cu_868dd54534reduce_sparse_csr_dim1_cuda_kernelIalNS1_14ReductionMulOpIaEElEEvPT2_PKT_PKT0_SC_lT1_:
        /* <DEDUP_REMOVED lines=30> */
[----:B------:R-:W-:Y:S02]  /*01e0*/  LOP3.LUT R9, R8, 0x3, RZ, 0xc0, !PT ;  /* 0x0000000308097812 */ /* 0x000fe400078ec0ff */
[----:B------:R-:W-:Y:S01]  /*01f0*/  ISETP.GE.U32.AND P1, PT, R6, 0x3, PT ;  /* 0x000000030600780c */ /* 0x000fe20003f26070 */
[----:B------:R-:W-:Y:S01]  /*0200*/  IMAD.X R6, R5, 0x1, R11, P0 ;  /* 0x0000000105067824 */ /* 0x000fe200000e060b */
[----:B------:R-:W-:-:S04]  /*0210*/  ISETP.NE.U32.AND P0, PT, R9, RZ, PT ;  /* 0x000000ff0900720c */ /* 0x000fc80003f05070 */
[----:B------:R-:W-:Y:S01]  /*0220*/  ISETP.GE.U32.AND.EX P1, PT, R6, RZ, PT, P1 ;  /* 0x000000ff0600720c */ /* 0x000fe20003f26110 */
[----:B------:R-:W-:Y:S01]  /*0230*/  IMAD.MOV.U32 R6, RZ, RZ, 0x1 ;  /* 0x00000001ff067424 */ /* 0x000fe200078e00ff */
[----:B------:R-:W-:-:S11]  /*0240*/  ISETP.NE.AND.EX P0, PT, RZ, RZ, PT, P0 ;  /* 0x000000ffff00720c */ /* 0x000fd60003f05300 */
[----:B------:R-:W-:Y:S05]  /*0250*/  @!P1 BRA `(.L_x_1030) ;  /* 0x0000019000009947 */ /* 0x000fea0003800000 */
[----:B------:R-:W-:Y:S01]  /*0260*/  IADD3 R4, P1, -R4, R9, RZ ;  /* 0x0000000904047210 */ /* 0x000fe20007f3e1ff */
[----:B------:R-:W-:-:S04]  /*0270*/  IMAD.MOV.U32 R6, RZ, RZ, 0x1 ;  /* 0x00000001ff067424 */ /* 0x000fc800078e00ff */
[----:B------:R-:W-:Y:S02]  /*0280*/  IMAD.X R14, RZ, RZ, ~R5, P1 ;  /* 0x000000ffff0e7224 */ /* 0x000fe400008e0e05 */
.L_x_1031:
[----:B------:R-:W-:-:S04]  /*0290*/  IADD3.X R10, P1, R7, c[0x0][0x168], RZ, PT, !PT ;  /* 0x00005a00070a7a10 */ /* 0x000fc80003f3e4ff */
[----:B------:R-:W-:-:S05]  /*02a0*/  IADD3.X R11, R3, c[0x0][0x16c], RZ, P1, !PT ;  /* 0x00005b00030b7a10 */ /* 0x000fca0000ffe4ff */
[----:B------:R-:W2:Y:S04]  /*02b0*/  LDG.E.U8 R5, [R10.64+-0x1] ;  /* 0xffffff040a057981 */ /* 0x000ea8000c1e1100 */
[----:B------:R-:W3:Y:S04]  /*02c0*/  LDG.E.U8 R8, [R10.64] ;  /* 0x000000040a087981 */ /* 0x000ee8000c1e1100 */
[----:B------:R-:W4:Y:S04]  /*02d0*/  LDG.E.U8 R12, [R10.64+0x1] ;  /* 0x000001040a0c7981 */ /* 0x000f28000c1e1100 */
[----:B------:R-:W5:Y:S01]  /*02e0*/  LDG.E.U8 R13, [R10.64+0x2] ;  /* 0x000002040a0d7981 */ /* 0x000f62000c1e1100 */
[----:B------:R-:W-:-:S02]  /*02f0*/  PRMT R6, R6, 0x9910, RZ ;  /* 0x0000991006067816 */ /* 0x000fc400000000ff */
[----:B------:R-:W-:-:S05]  /*0300*/  IADD3 R7, P1, R7, 0x4, RZ ;  /* 0x0000000407077810 */ /* 0x000fca0007f3e0ff */
[----:B------:R-:W-:Y:S02]  /*0310*/  IMAD.X R3, RZ, RZ, R3, P1 ;  /* 0x000000ffff037224 */ /* 0x000fe400008e0603 */
[----:B--2---:R-:W-:-:S05]  /*0320*/  IMAD R5, R5, R6, RZ ;  /* 0x0000000605057224 */ /* 0x004fca00078e02ff */
[----:B------:R-:W-:-:S05]  /*0330*/  PRMT R5, R5, 0x9910, RZ ;  /* 0x0000991005057816 */ /* 0x000fca00000000ff */
[----:B---3--:R-:W-:-:S05]  /*0340*/  IMAD R8, R8, R5, RZ ;  /* 0x0000000508087224 */ /* 0x008fca00078e02ff */
[----:B------:R-:W-:-:S05]  /*0350*/  PRMT R5, R8, 0x9910, RZ ;  /* 0x0000991008057816 */ /* 0x000fca00000000ff */
[----:B----4-:R-:W-:Y:S01]  /*0360*/  IMAD R12, R12, R5, RZ ;  /* 0x000000050c0c7224 */ /* 0x010fe200078e02ff */
[----:B------:R-:W-:-:S04]  /*0370*/  IADD3 R5, P2, R7, R4, RZ ;  /* 0x0000000407057210 */ /* 0x000fc80007f5e0ff */
[----:B------:R-:W-:Y:S01]  /*0380*/  ISETP.NE.U32.AND P1, PT, R5, RZ, PT ;  /* 0x000000ff0500720c */ /* 0x000fe20003f25070 */
[----:B------:R-:W-:Y:S01]  /*0390*/  IMAD.X R5, R3, 0x1, R14, P2 ;  /* 0x0000000103057824 */ /* 0x000fe200010e060e */
[----:B------:R-:W-:-:S04]  /*03a0*/  PRMT R6, R12, 0x9910, RZ ;  /* 0x000099100c067816 */ /* 0x000fc800000000ff */
[----:B------:R-:W-:Y:S01]  /*03b0*/  ISETP.NE.AND.EX P1, PT, R5, RZ, PT, P1 ;  /* 0x000000ff0500720c */ /* 0x000fe20003f25310 */
[----:B-----5:R-:W-:-:S05]  /*03c0*/  IMAD R13, R13, R6, RZ ;  /* 0x000000060d0d7224 */ /* 0x020fca00078e02ff */
[----:B------:R-:W-:-:S07]  /*03d0*/  PRMT R6, R13, 0x7610, R6 ;  /* 0x000076100d067816 */ /* 0x000fce0000000006 */
[----:B------:R-:W-:Y:S05]  /*03e0*/  @P1 BRA `(.L_x_1031) ;  /* 0xfffffea000001947 */ /* 0x000fea000383ffff */
.L_x_1030:
[----:B------:R-:W-:Y:S05]  /*03f0*/  BSYNC B1 ;  /* 0x0000000000017941 */ /* 0x000fea0003800000 */
.L_x_1029:
[----:B------:R-:W-:Y:S01]  /*0400*/  BSSY B1, `(.L_x_1032) ;  /* 0x0000011000017945 */ /* 0x000fe20003800000 */
[----:B------:R-:W-:Y:S05]  /*0410*/  @!P0 BRA `(.L_x_1033) ;  /* 0x000000f000008947 */ /* 0x000fea0003800000 */
[----:B------:R-:W-:Y:S02]  /*0420*/  IADD3 R9, P1, RZ, -R9, RZ ;  /* 0x80000009ff097210 */ /* 0x000fe40007f3e0ff */
[----:B------:R-:W-:-:S03]  /*0430*/  IADD3 R4, P0, R7, c[0x0][0x168], RZ ;  /* 0x00005a0007047a10 */ /* 0x000fc60007f1e0ff */
[----:B------:R-:W-:Y:S01]  /*0440*/  IMAD.X R7, RZ, RZ, -0x1, P1 ;  /* 0xffffffffff077424 */ /* 0x000fe200008e06ff */
[----:B------:R-:W-:-:S05]  /*0450*/  IADD3.X R5, R3, c[0x0][0x16c], RZ, P0, !PT ;  /* 0x00005b0003057a10 */ /* 0x000fca00007fe4ff */
.L_x_1034:
[----:B------:R0:W2:Y:S01]  /*0460*/  LDG.E.U8 R3, [R4.64] ;  /* 0x0000000404037981 */ /* 0x0000a2000c1e1100 */
[----:B------:R-:W-:Y:S02]  /*0470*/  IADD3 R9, P0, R9, 0x1, RZ ;  /* 0x0000000109097810 */ /* 0x000fe40007f1e0ff */
[----:B------:R-:W-:-:S03]  /*0480*/  PRMT R6, R6, 0x9910, RZ ;  /* 0x0000991006067816 */ /* 0x000fc600000000ff */
[----:B------:R-:W-:Y:S01]  /*0490*/  IMAD.X R7, RZ, RZ, R7, P0 ;  /* 0x000000ffff077224 */ /* 0x000fe200000e0607 */
[----:B------:R-:W-:Y:S02]  /*04a0*/  ISETP.NE.U32.AND P0, PT, R9, RZ, PT ;  /* 0x000000ff0900720c */ /* 0x000fe40003f05070 */
[----:B0-----:R-:W-:Y:S02]  /*04b0*/  IADD3 R4, P1, R4, 0x1, RZ ;  /* 0x0000000104047810 */ /* 0x001fe40007f3e0ff */
[----:B------:R-:W-:-:S03]  /*04c0*/  ISETP.NE.AND.EX P0, PT, R7, RZ, PT, P0 ;  /* 0x000000ff0700720c */ /* 0x000fc60003f05300 */
[----:B------:R-:W-:Y:S02]  /*04d0*/  IMAD.X R5, RZ, RZ, R5, P1 ;  /* 0x000000ffff057224 */ /* 0x000fe400008e0605 */
[----:B--2---:R-:W-:-:S05]  /*04e0*/  IMAD R3, R3, R6, RZ ;  /* 0x0000000603037224 */ /* 0x004fca00078e02ff */
[----:B------:R-:W-:-:S03]  /*04f0*/  PRMT R6, R3, 0x7610, R6 ;  /* 0x0000761003067816 */ /* 0x000fc60000000006 */
[----:B------:R-:W-:Y:S05]  /*0500*/  @P0 BRA `(.L_x_1034) ;  /* 0xffffff5000000947 */ /* 0x000fea000383ffff */
.L_x_1033:
[----:B------:R-:W-:Y:S05]  /*0510*/  BSYNC B1 ;  /* 0x0000000000017941 */ /* 0x000fea0003800000 */
.L_x_1032:
[----:B------:R-:W-:-:S04]  /*0520*/  LOP3.LUT R6, R6, 0xffff, RZ, 0xc0, !PT ;  /* 0x0000ffff06067812 */ /* 0x000fc800078ec0ff */
[----:B------:R-:W-:-:S04]  /*0530*/  PRMT R8, R6, 0x8880, RZ ;  /* 0x0000888006087816 */ /* 0x000fc800000000ff */
[----:B------:R-:W-:Y:S02]  /*0540*/  SHF.R.S32.HI R9, RZ, 0x1f, R8 ;  /* 0x0000001fff097819 */ /* 0x000fe40000011408 */
.L_x_1028:
[----:B------:R-:W-:Y:S05]  /*0550*/  BSYNC B0 ;  /* 0x0000000000007941 */ /* 0x000fea0003800000 */
.L_x_1027:
[----:B------:R-:W-:-:S04]  /*0560*/  IADD3 R2, P0, R2, c[0x0][0x178], RZ ;  /* 0x00005e0002027a10 */ /* 0x000fc80007f1e0ff */
[----:B------:R-:W-:-:S06]  /*0570*/  IADD3.X R3, R0, c[0x0][0x17c], RZ, P0, !PT ;  /* 0x00005f0000037a10 */ /* 0x000fcc00007fe4ff */
[----:B------:R-:W2:Y:S02]  /*0580*/  LDG.E.64 R2, [R2.64] ;  /* 0x0000000402027981 */ /* 0x000ea4000c1e1b00 */
[----:B--2---:R-:W-:-:S04]  /*0590*/  LEA R4, P0, R2, c[0x0][0x160], 0x3 ;  /* 0x0000580002047a11 */ /* 0x004fc800078018ff */
[----:B------:R-:W-:-:S05]  /*05a0*/  LEA.HI.X R5, R2, c[0x0][0x164], R3, 0x3, P0 ;  /* 0x0000590002057a11 */ /* 0x000fca00000f1c03 */
[----:B------:R-:W-:Y:S01]  /*05b0*/  STG.E.64 [R4.64], R8 ;  /* 0x0000000804007986 */ /* 0x000fe2000c101b04 */
[----:B------:R-:W-:Y:S05]  /*05c0*/  EXIT ;  /* 0x000000000000794d */ /* 0x000fea0003800000 */
.L_x_1035:
        /* <DEDUP_REMOVED lines=11> */
.L_x_8724:


//--------------------- .text._ZN2at6native55_GLOBAL__N__0955718d_22_SparseCsrTensorMath_cu_868dd54534reduce_sparse_csr_dim1_cuda_kernelIaiNS1_14ReductionMulOpIaEElEEvPT2_PKT_PKT0_SC_lT1_ --------------------------
	.section	.text._ZN2at6native55_GLOBAL__N__0955718d_22_SparseCsrTensorMath_cu_868dd54534reduce_sparse_csr_dim1_cuda_kernelIaiNS1_14ReductionMulOpIaEElEEvPT2_PKT_PKT0_SC_lT1_,"ax",@progbits
	.sectioninfo	@"SHI_REGISTERS=28"
	.align	128
.text._ZN2at6native55_GLOBAL__N__0955718d_22_SparseCsrTensorMath_cu_868dd54534reduce_sparse_csr_dim1_cuda_kernelIaiNS1_14ReductionMulOpIaEElEEvPT2_PKT_PKT0_SC_lT1_:
        .type           _ZN2at6native55_GLOBAL__N__0955718d_22_SparseCsrTensorMath_cu_868dd54534reduce_sparse_csr_dim1_cuda_kernelIaiNS1_14ReductionMulOpIaEElEEvPT2_PKT_PKT0_SC_lT1_,@function
        .size           _ZN2at6native55_GLOBAL__N__0955718d_22_SparseCsrTensorMath_cu_868dd54534reduce_sparse_csr_dim1_cuda_kernelIaiNS1_14ReductionMulOpIaEElEEvPT2_PKT_PKT0_SC_lT1_,(.L_x_8725 - _ZN2at6native55_GLOBAL__N__0955718d_22_SparseCsrTensorMath_cu_868dd54534reduce_sparse_csr_dim1_cuda_kernelIaiNS1_14ReductionMulOpIaEElEEvPT2_PKT_PKT0_SC_lT1_)
        .other          _ZN2at6native55_GLOBAL__N__0955718d_22_SparseCsrTensorMath_cu_868dd54534reduce_sparse_csr_dim1_cuda_kernelIaiNS1_14ReductionMulOpIaEElEEvPT2_PKT_PKT0_SC_lT1_,@"STO_CUDA_ENTRY STV_DEFAULT"
_ZN2at6native55_GLOBAL__N__0955718d_22_SparseCsrTensorMath_cu_868dd54534reduce_sparse_csr_dim1_cuda_kernelIaiNS1_14ReductionMulOpIaEElEEvPT2_PKT_PKT0_SC_lT1_:
        /* <DEDUP_REMOVED lines=22> */
[----:B------:R-:W-:Y:S01]  /*0160*/  BSSY B1, `(.L_x_1038) ;  /* 0x0000086000017945 */ /* 0x000fe20003800000 */
[----:B------:R-:W-:-:S03]  /*0170*/  IMAD.MOV.U32 R7, RZ, RZ, 0x1 ;  /* 0x00000001ff077424 */ /* 0x000fc600078e00ff */
[----:B------:R-:W-:-:S05]  /*0180*/  IMAD.IADD R3, R6, 0x1, R3 ;  /* 0x0000000106037824 */ /* 0x000fca00078e0203 */
[----:B------:R-:W-:Y:S01]  /*0190*/  ISETP.GE.U32.AND P0, PT, R3, 0x3, PT ;  /* 0x000000030300780c */ /* 0x000fe20003f06070 */
[----:B------:R-:W-:-:S05]  /*01a0*/  IMAD.IADD R3, R6, 0x1, -R5 ;  /* 0x0000000106037824 */ /* 0x000fca00078e0a05 */
[----:B------:R-:W-:-:S07]  /*01b0*/  LOP3.LUT R6, R3, 0x3, RZ, 0xc0, !PT ;  /* 0x0000000303067812 */ /* 0x000fce00078ec0ff */
[----:B------:R-:W-:Y:S05]  /*01c0*/  @!P0 BRA `(.L_x_1039) ;  /* 0x000007f000008947 */ /* 0x000fea0003800000 */
[----:B------:R-:W-:Y:S01]  /*01d0*/  IADD3 R2, P0, R5, c[0x0][0x168], RZ ;  /* 0x00005a0005027a10 */ /* 0x000fe20007f1e0ff */
[----:B------:R-:W-:Y:S01]  /*01e0*/  IMAD.IADD R8, R3, 0x1, -R6 ;  /* 0x0000000103087824 */ /* 0x000fe200078e0a06 */
[----:B------:R-:W-:Y:S01]  /*01f0*/  BSSY B0, `(.L_x_1040) ;  /* 0x0000069000007945 */ /* 0x000fe20003800000 */
[----:B------:R-:W-:Y:S01]  /*0200*/  IMAD.MOV.U32 R7, RZ, RZ, 0x1 ;  /* 0x00000001ff077424 */ /* 0x000fe200078e00ff */
[----:B------:R-:W-:Y:S02]  /*0210*/  LEA.HI.X.SX32 R3, R5, c[0x0][0x16c], 0x1, P0 ;  /* 0x00005b0005037a11 */ /* 0x000fe400000f0eff */
[----:B------:R-:W-:Y:S02]  /*0220*/  ISETP.GT.AND P0, PT, R8, RZ, PT ;  /* 0x000000ff0800720c */ /* 0x000fe40003f04270 */
[----:B------:R-:W-:-:S05]  /*0230*/  IADD3 R2, P1, R2, 0x3, RZ ;  /* 0x0000000302027810 */ /* 0x000fca0007f3e0ff */
[----:B------:R-:W-:-:S06]  /*0240*/  IMAD.X R3, RZ, RZ, R3, P1 ;  /* 0x000000ffff037224 */ /* 0x000fcc00008e0603 */
[----:B------:R-:W-:Y:S05]  /*0250*/  @!P0 BRA `(.L_x_1041) ;  /* 0x0000062000008947 */ /* 0x000fea0003800000 */
[----:B------:R-:W-:Y:S01]  /*0260*/  ISETP.GT.AND P1, PT, R8, 0xc, PT ;  /* 0x0000000c0800780c */ /* 0x000fe20003f24270 */
[----:B------:R-:W-:Y:S01]  /*0270*/  BSSY B3, `(.L_x_1042) ;  /* 0x000003b000037945 */ /* 0x000fe20003800000 */
[----:B------:R-:W-:-:S11]  /*0280*/  PLOP3.LUT P0, PT, PT, PT, PT, 0x80, 0x0 ;  /* 0x000000000000781c */ /* 0x000fd60003f0f070 */
[----:B------:R-:W-:Y:S05]  /*0290*/  @!P1 BRA `(.L_x_1043) ;  /* 0x0000038000009947 */ /* 0x000fea0003800000 */
[----:B------:R-:W-:Y:S02]  /*02a0*/  PLOP3.LUT P0, PT, PT, PT, PT, 0x8, 0x0 ;  /* 0x000000000000781c */ /* 0x000fe40003f0e170 */
.L_x_1044:
[----:B------:R0:W2:Y:S04]  /*02b0*/  LDG.E.U8 R23, [R2.64+-0x3] ;  /* 0xfffffd0402177981 */ /* 0x0000a8000c1e1100 */
[----:B------:R0:W3:Y:S04]  /*02c0*/  LDG.E.U8 R25, [R2.64+-0x2] ;  /* 0xfffffe0402197981 */ /* 0x0000e8000c1e1100 */
[----:B------:R0:W4:Y:S04]  /*02d0*/  LDG.E.U8 R22, [R2.64+-0x1] ;  /* 0xffffff0402167981 */ /* 0x000128000c1e1100 */
[----:B------:R0:W5:Y:S04]  /*02e0*/  LDG.E.U8 R21, [R2.64] ;  /* 0x0000000402157981 */ /* 0x000168000c1e1100 */
[----:B------:R0:W4:Y:S04]  /*02f0*/  LDG.E.U8 R20, [R2.64+0x1] ;  /* 0x0000010402147981 */ /* 0x000128000c1e1100 */
[----:B------:R0:W4:Y:S04]  /*0300*/  LDG.E.U8 R19, [R2.64+0x2] ;  /* 0x0000020402137981 */ /* 0x000128000c1e1100 */
[----:B------:R0:W5:Y:S04]  /*0310*/  LDG.E.U8 R18, [R2.64+0x3] ;  /* 0x0000030402127981 */ /* 0x000168000c1e1100 */
        /* <DEDUP_REMOVED lines=8> */
[----:B------:R0:W5:Y:S01]  /*03a0*/  LDG.E.U8 R9, [R2.64+0xc] ;  /* 0x00000c0402097981 */ /* 0x000162000c1e1100 */
[----:B------:R-:W-:-:S02]  /*03b0*/  PRMT R24, R7, 0x9910, RZ ;  /* 0x0000991007187816 */ /* 0x000fc400000000ff */
[----:B------:R-:W-:Y:S02]  /*03c0*/  IADD3 R8, R8, -0x10, RZ ;  /* 0xfffffff008087810 */ /* 0x000fe40007ffe0ff */
[----:B------:R-:W-:Y:S02]  /*03d0*/  IADD3 R5, R5, 0x10, RZ ;  /* 0x0000001005057810 */ /* 0x000fe40007ffe0ff */
[----:B------:R-:W-:Y:S02]  /*03e0*/  ISETP.GT.AND P1, PT, R8, 0xc, PT ;  /* 0x0000000c0800780c */ /* 0x000fe40003f24270 */
[----:B0-----:R-:W-:-:S05]  /*03f0*/  IADD3 R2, P2, R2, 0x10, RZ ;  /* 0x0000001002027810 */ /* 0x001fca0007f5e0ff */
[----:B------:R-:W-:Y:S02]  /*0400*/  IMAD.X R3, RZ, RZ, R3, P2 ;  /* 0x000000ffff037224 */ /* 0x000fe400010e0603 */
[----:B--2---:R-:W-:-:S05]  /*0410*/  IMAD R23, R23, R24, RZ ;  /* 0x0000001817177224 */ /* 0x004fca00078e02ff */
[----:B------:R-:W-:-:S05]  /*0420*/  PRMT R24, R23, 0x9910, RZ ;  /* 0x0000991017187816 */ /* 0x000fca00000000ff */
[----:B---3--:R-:W-:-:S05]  /*0430*/  IMAD R24, R25, R24, RZ ;  /* 0x0000001819187224 */ /* 0x008fca00078e02ff */
[----:B------:R-:W-:-:S05]  /*0440*/  PRMT R7, R24, 0x9910, RZ ;  /* 0x0000991018077816 */ /* 0x000fca00000000ff */
[----:B----4-:R-:W-:-:S05]  /*0450*/  IMAD R7, R22, R7, RZ ;  /* 0x0000000716077224 */ /* 0x010fca00078e02ff */
[----:B------:R-:W-:-:S05]  /*0460*/  PRMT R22, R7, 0x9910, RZ ;  /* 0x0000991007167816 */ /* 0x000fca00000000ff */
[----:B-----5:R-:W-:-:S05]  /*0470*/  IMAD R21, R21, R22, RZ ;  /* 0x0000001615157224 */ /* 0x020fca00078e02ff */
[----:B------:R-:W-:-:S05]  /*0480*/  PRMT R7, R21, 0x9910, RZ ;  /* 0x0000991015077816 */ /* 0x000fca00000000ff */
[----:B------:R-:W-:-:S05]  /*0490*/  IMAD R7, R20, R7, RZ ;  /* 0x0000000714077224 */ /* 0x000fca00078e02ff */
        /* <DEDUP_REMOVED lines=22> */
[----:B------:R-:W-:Y:S01]  /*0600*/  PRMT R7, R9, 0x7610, R7 ;  /* 0x0000761009077816 */ /* 0x000fe20000000007 */
[----:B------:R-:W-:Y:S05]  /*0610*/  @P1 BRA `(.L_x_1044) ;  /* 0xfffffc9000001947 */ /* 0x000fea000383ffff */
.L_x_1043:
[----:B------:R-:W-:Y:S05]  /*0620*/  BSYNC B3 ;  /* 0x0000000000037941 */ /* 0x000fea0003800000 */
.L_x_1042:
[----:B------:R-:W-:Y:S01]  /*0630*/  ISETP.GT.AND P1, PT, R8, 0x4, PT ;  /* 0x000000040800780c */ /* 0x000fe20003f24270 */
[----:B------:R-:W-:-:S12]  /*0640*/  BSSY B3, `(.L_x_1045) ;  /* 0x0000020000037945 */ /* 0x000fd80003800000 */
[----:B------:R-:W-:Y:S05]  /*0650*/  @!P1 BRA `(.L_x_1046) ;  /* 0x000001e000009947 */ /* 0x000fea0003800000 */
[----:B------:R0:W2:Y:S04]  /*0660*/  LDG.E.U8 R13, [R2.64+-0x3] ;  /* 0xfffffd04020d7981 */ /* 0x0000a8000c1e1100 */
[----:B------:R0:W3:Y:S04]  /*0670*/  LDG.E.U8 R15, [R2.64+-0x2] ;  /* 0xfffffe04020f7981 */ /* 0x0000e8000c1e1100 */
[----:B------:R0:W4:Y:S04]  /*0680*/  LDG.E.U8 R16, [R2.64+-0x1] ;  /* 0xffffff0402107981 */ /* 0x000128000c1e1100 */
[----:B------:R0:W5:Y:S04]  /*0690*/  LDG.E.U8 R17, [R2.64] ;  /* 0x0000000402117981 */ /* 0x000168000c1e1100 */
[----:B------:R0:W4:Y:S04]  /*06a0*/  LDG.E.U8 R12, [R2.64+0x1] ;  /* 0x00000104020c7981 */ /* 0x000128000c1e1100 */
[----:B------:R0:W4:Y:S04]  /*06b0*/  LDG.E.U8 R11, [R2.64+0x2] ;  /* 0x00000204020b7981 */ /* 0x000128000c1e1100 */
[----:B------:R0:W5:Y:S04]  /*06c0*/  LDG.E.U8 R10, [R2.64+0x3] ;  /* 0x00000304020a7981 */ /* 0x000168000c1e1100 */
[----:B------:R0:W5:Y:S01]  /*06d0*/  LDG.E.U8 R9, [R2.64+0x4] ;  /* 0x0000040402097981 */ /* 0x000162000c1e1100 */
[----:B------:R-:W-:-:S02]  /*06e0*/  PRMT R14, R7, 0x9910, RZ ;  /* 0x00009910070e7816 */ /* 0x000fc400000000ff */
[----:B------:R-:W-:Y:S02]  /*06f0*/  PLOP3.LUT P0, PT, PT, PT, PT, 0x8, 0x0 ;  /* 0x000000000000781c */ /* 0x000fe40003f0e170 */
[----:B------:R-:W-:Y:S02]  /*0700*/  IADD3 R5, R5, 0x8, RZ ;  /* 0x0000000805057810 */ /* 0x000fe40007ffe0ff */
[----:B------:R-:W-:Y:S02]  /*0710*/  IADD3 R8, R8, -0x8, RZ ;  /* 0xfffffff808087810 */ /* 0x000fe40007ffe0ff */
        /* <DEDUP_REMOVED lines=17> */
[----:B------:R-:W-:Y:S02]  /*0830*/  PRMT R7, R9, 0x7610, R7 ;  /* 0x0000761009077816 */ /* 0x000fe40000000007 */
.L_x_1046:
[----:B------:R-:W-:Y:S05]  /*0840*/  BSYNC B3 ;  /* 0x0000000000037941 */ /* 0x000fea0003800000 */
.L_x_1045:
[----:B------:R-:W-:-:S13]  /*0850*/  ISETP.NE.OR P0, PT, R8, RZ, P0 ;  /* 0x000000ff0800720c */ /* 0x000fda0000705670 */
[----:B------:R-:W-:Y:S01]  /*0860*/  @!P0 BREAK B0 ;  /* 0x0000000000008942 */ /* 0x000fe20003800000 */
[----:B------:R-:W-:Y:S05]  /*0870*/  @!P0 BRA `(.L_x_1039) ;  /* 0x0000014000008947 */ /* 0x000fea0003800000 */
.L_x_1041:
[----:B------:R-:W-:Y:S05]  /*0880*/  BSYNC B0 ;  /* 0x0000000000007941 */ /* 0x000fea0003800000 */
.L_x_1040:
[----:B------:R0:W2:Y:S04]  /*0890*/  LDG.E.U8 R9, [R2.64+-0x3] ;  /* 0xfffffd0402097981 */ /* 0x0000a8000c1e1100 */
[----:B------:R0:W3:Y:S04]  /*08a0*/  LDG.E.U8 R10, [R2.64+-0x2] ;  /* 0xfffffe04020a7981 */ /* 0x0000e8000c1e1100 */
[----:B------:R0:W4:Y:S04]  /*08b0*/  LDG.E.U8 R11, [R2.64+-0x1] ;  /* 0xffffff04020b7981 */ /* 0x000128000c1e1100 */
[----:B------:R0:W5:Y:S01]  /*08c0*/  LDG.E.U8 R12, [R2.64] ;  /* 0x00000004020c7981 */ /* 0x000162000c1e1100 */
[----:B------:R-:W-:-:S02]  /*08d0*/  PRMT R14, R7, 0x9910, RZ ;  /* 0x00009910070e7816 */ /* 0x000fc400000000ff */
[----:B------:R-:W-:Y:S02]  /*08e0*/  IADD3 R8, R8, -0x4, RZ ;  /* 0xfffffffc08087810 */ /* 0x000fe40007ffe0ff */
[----:B------:R-:W-:Y:S02]  /*08f0*/  IADD3 R5, R5, 0x4, RZ ;  /* 0x0000000405057810 */ /* 0x000fe40007ffe0ff */
[----:B------:R-:W-:Y:S02]  /*0900*/  ISETP.NE.AND P0, PT, R8, RZ, PT ;  /* 0x000000ff0800720c */ /* 0x000fe40003f05270 */
        /* <DEDUP_REMOVED lines=9> */
[----:B------:R-:W-:Y:S01]  /*09a0*/  PRMT R7, R12, 0x7610, R7 ;  /* 0x000076100c077816 */ /* 0x000fe20000000007 */
[----:B------:R-:W-:Y:S05]  /*09b0*/  @P0 BRA `(.L_x_1040) ;  /* 0xfffffed000000947 */ /* 0x000fea000383ffff */
.L_x_1039:
[----:B------:R-:W-:Y:S05]  /*09c0*/  BSYNC B1 ;  /* 0x0000000000017941 */ /* 0x000fea0003800000 */
.L_x_1038:
[----:B------:R-:W-:Y:S01]  /*09d0*/  ISETP.NE.AND P0, PT, R6, RZ, PT ;  /* 0x000000ff0600720c */ /* 0x000fe20003f05270 */
[----:B------:R-:W-:-:S12]  /*09e0*/  BSSY B0, `(.L_x_1047) ;  /* 0x000000e000007945 */ /* 0x000fd80003800000 */
[----:B------:R-:W-:Y:S05]  /*09f0*/  @!P0 BRA `(.L_x_1048) ;  /* 0x000000c000008947 */ /* 0x000fea0003800000 */
[----:B------:R-:W-:-:S04]  /*0a00*/  IADD3 R8, P0, R5, c[0x0][0x168], RZ ;  /* 0x00005a0005087a10 */ /* 0x000fc80007f1e0ff */
[----:B------:R-:W-:-:S03]  /*0a10*/  LEA.HI.X.SX32 R9, R5, c[0x0][0x16c], 0x1, P0 ;  /* 0x00005b0005097a11 */ /* 0x000fc600000f0eff */
.L_x_1049:
[----:B------:R-:W-:Y:S02]  /*0a20*/  IMAD.MOV.U32 R2, RZ, RZ, R8 ;  /* 0x000000ffff027224 */ /* 0x000fe400078e0008 */
[----:B------:R-:W-:-:S05]  /*0a30*/  IMAD.MOV.U32 R3, RZ, RZ, R9 ;  /* 0x000000ffff037224 */ /* 0x000fca00078e0009 */
[----:B------:R-:W2:Y:S01]  /*0a40*/  LDG.E.U8 R2, [R2.64] ;  /* 0x0000000402027981 */ /* 0x000ea2000c1e1100 */
[----:B------:R-:W-:Y:S02]  /*0a50*/  IADD3 R6, R6, -0x1, RZ ;  /* 0xffffffff06067810 */ /* 0x000fe40007ffe0ff */
[----:B------:R-:W-:Y:S02]  /*0a60*/  PRMT R7, R7, 0x9910, RZ ;  /* 0x0000991007077816 */ /* 0x000fe400000000ff */
[----:B------:R-:W-:Y:S02]  /*0a70*/  ISETP.NE.AND P0, PT, R6, RZ, PT ;  /* 0x000000ff0600720c */ /* 0x000fe40003f05270 */
[----:B------:R-:W-:-:S05]  /*0a80*/  IADD3 R8, P1, R8, 0x1, RZ ;  /* 0x0000000108087810 */ /* 0x000fca0007f3e0ff */
[----:B------:R-:W-:Y:S02]  /*0a90*/  IMAD.X R9, RZ, RZ, R9, P1 ;  /* 0x000000ffff097224 */ /* 0x000fe400008e0609 */
[----:B--2---:R-:W-:-:S04]  /*0aa0*/  IMAD R7, R2, R7, RZ ;  /* 0x0000000702077224 */ /* 0x004fc800078e02ff */
[----:B------:R-:W-:Y:S05]  /*0ab0*/  @P0 BRA `(.L_x_1049) ;  /* 0xffffff6000000947 */ /* 0x000fea000383ffff */
.L_x_1048:
[----:B------:R-:W-:Y:S05]  /*0ac0*/  BSYNC B0 ;  /* 0x0000000000007941 */ /* 0x000fea0003800000 */
.L_x_1047:
[----:B------:R-:W-:-:S04]  /*0ad0*/  LOP3.LUT R7, R7, 0xffff, RZ, 0xc0, !PT ;  /* 0x0000ffff07077812 */ /* 0x000fc800078ec0ff */
[----:B------:R-:W-:-:S04]  /*0ae0*/  PRMT R2, R7, 0x8880, RZ ;  /* 0x0000888007027816 */ /* 0x000fc800000000ff */
[----:B------:R-:W-:Y:S02]  /*0af0*/  SHF.R.S32.HI R3, RZ, 0x1f, R2 ;  /* 0x0000001fff037819 */ /* 0x000fe40000011402 */
.L_x_1037:
[----:B------:R-:W-:Y:S05]  /*0b00*/  BSYNC B2 ;  /* 0x0000000000027941 */ /* 0x000fea0003800000 */
.L_x_1036:
        /* <DEDUP_REMOVED lines=8> */
.L_x_1050:
        /* <DEDUP_REMOVED lines=15> */
.L_x_8725:


//--------------------- .text._ZN2at6native55_GLOBAL__N__0955718d_22_SparseCsrTensorMath_cu_868dd54534reduce_sparse_csr_dim0_cuda_kernelIalNS1_14ReductionMulOpIaEElEEvPT2_PKT0_lPKT_S9_lT1_ --------------------------
	.section	.text._ZN2at6native55_GLOBAL__N__0955718d_22_SparseCsrTensorMath_cu_868dd54534reduce_sparse_csr_dim0_cuda_kernelIalNS1_14ReductionMulOpIaEElEEvPT2_PKT0_lPKT_S9_lT1_,"ax",@progbits
	.sectioninfo	@"SHI_REGISTERS=23"
	.align	128
.text._ZN2at6native55_GLOBAL__N__0955718d_22_SparseCsrTensorMath_cu_868dd54534reduce_sparse_csr_dim0_cuda_kernelIalNS1_14ReductionMulOpIaEElEEvPT2_PKT0_lPKT_S9_lT1_:
        .type           _ZN2at6native55_GLOBAL__N__0955718d_22_SparseCsrTensorMath_cu_868dd54534reduce_sparse_csr_dim0_cuda_kernelIalNS1_14ReductionMulOpIaEElEEvPT2_PKT0_lPKT_S9_lT1_,@function
        .size           _ZN2at6native55_GLOBAL__N__0955718d_22_SparseCsrTensorMath_cu_868dd54534reduce_sparse_csr_dim0_cuda_kernelIalNS1_14ReductionMulOpIaEElEEvPT2_PKT0_lPKT_S9_lT1_,(.L_x_8726 - _ZN2at6native55_GLOBAL__N__0955718d_22_SparseCsrTensorMath_cu_868dd54534reduce_sparse_csr_dim0_cuda_kernelIalNS1_14ReductionMulOpIaEElEEvPT2_PKT0_lPKT_S9_lT1_)
        .other          _ZN2at6native55_GLOBAL__N__0955718d_22_SparseCsrTensorMath_cu_868dd54534reduce_sparse_csr_dim0_cuda_kernelIalNS1_14ReductionMulOpIaEElEEvPT2_PKT0_lPKT_S9_lT1_,@"STO_CUDA_ENTRY STV_DEFAULT"
_ZN2at6native55_GLOBAL__N__0955718d_22_SparseCsrTensorMath_cu_868dd54534reduce_sparse_csr_dim0_cuda_kernelIalNS1_14ReductionMulOpIaEElEEvPT2_PKT0_lPKT_S9_lT1_:
        /* <DEDUP_REMOVED lines=38> */
[----:B------:R-:W-:Y:S02]  /*0260*/  IMAD.MOV.U32 R3, RZ, RZ, 0x0 ;  /* 0x00000000ff037424 */ /* 0x000fe400078e00ff */
[----:B------:R-:W-:Y:S02]  /*0270*/  IMAD.X R20, RZ, RZ, ~c[0x0][0x18c], P1 ;  /* 0x80006300ff147624 */ /* 0x000fe400008e06ff */
.L_x_1053:
[----:B------:R-:W-:Y:S01]  /*0280*/  IMAD.MOV.U32 R8, RZ, RZ, R10 ;  /* 0x000000ffff087224 */ /* 0x000fe200078e000a */
[----:B------:R-:W-:-:S04]  /*0290*/  ULDC.64 UR6, c[0x0][0x178] ;  /* 0x00005e0000067ab9 */ /* 0x000fc80000000a00 */
[----:B------:R-:W2:Y:S04]  /*02a0*/  LDG.E.64 R14, [R8.64] ;  /* 0x0000000c080e7981 */ /* 0x000ea8000c1e1b00 */
[----:B------:R-:W3:Y:S04]  /*02b0*/  LDG.E.64 R16, [R8.64+0x8] ;  /* 0x0000080c08107981 */ /* 0x000ee8000c1e1b00 */
[----:B------:R-:W4:Y:S04]  /*02c0*/  LDG.E.64 R12, [R8.64+0x10] ;  /* 0x0000100c080c7981 */ /* 0x000f28000c1e1b00 */
[----:B------:R-:W4:Y:S01]  /*02d0*/  LDG.E.64 R10, [R8.64+0x18] ;  /* 0x0000180c080a7981 */ /* 0x000f22000c1e1b00 */
[----:B------:R-:W-:-:S04]  /*02e0*/  UIADD3 UR6, UP0, UR4, UR6, URZ ;  /* 0x0000000604067290 */ /* 0x000fc8000ff1e03f */
[----:B------:R-:W-:Y:S01]  /*02f0*/  UIADD3.X UR7, UR5, UR7, URZ, UP0, !UPT ;  /* 0x0000000705077290 */ /* 0x000fe200087fe43f */
[----:B--2--5:R-:W-:Y:S01]  /*0300*/  ISETP.NE.U32.AND P2, PT, R4, R14, PT ;  /* 0x0000000e0400720c */ /* 0x024fe20003f45070 */
[----:B------:R-:W-:-:S03]  /*0310*/  IMAD.U32 R14, RZ, RZ, UR6 ;  /* 0x00000006ff0e7e24 */ /* 0x000fc6000f8e00ff */
[----:B------:R-:W-:Y:S01]  /*0320*/  ISETP.NE.AND.EX P2, PT, R5, R15, PT, P2 ;  /* 0x0000000f0500720c */ /* 0x000fe20003f45320 */
[----:B------:R-:W-:Y:S01]  /*0330*/  IMAD.U32 R15, RZ, RZ, UR7 ;  /* 0x00000007ff0f7e24 */ /* 0x000fe2000f8e00ff */
[----:B---3--:R-:W-:-:S11]  /*0340*/  ISETP.NE.U32.AND P3, PT, R4, R16, PT ;  /* 0x000000100400720c */ /* 0x008fd60003f65070 */
[----:B------:R-:W2:Y:S01]  /*0350*/  @!P2 LDG.E.U8 R18, [R14.64] ;  /* 0x0000000c0e12a981 */ /* 0x000ea2000c1e1100 */
[----:B------:R-:W-:Y:S02]  /*0360*/  ISETP.NE.AND.EX P3, PT, R5, R17, PT, P3 ;  /* 0x000000110500720c */ /* 0x000fe40003f65330 */
[----:B----4-:R-:W-:-:S11]  /*0370*/  ISETP.NE.U32.AND P4, PT, R4, R12, PT ;  /* 0x0000000c0400720c */ /* 0x010fd60003f85070 */
[----:B------:R-:W3:Y:S01]  /*0380*/  @!P3 LDG.E.U8 R16, [R14.64+0x1] ;  /* 0x0000010c0e10b981 */ /* 0x000ee2000c1e1100 */
[----:B------:R-:W-:Y:S02]  /*0390*/  ISETP.NE.AND.EX P4, PT, R5, R13, PT, P4 ;  /* 0x0000000d0500720c */ /* 0x000fe40003f85340 */
[----:B------:R-:W-:-:S11]  /*03a0*/  ISETP.NE.U32.AND P1, PT, R4, R10, PT ;  /* 0x0000000a0400720c */ /* 0x000fd60003f25070 */
[----:B------:R0:W4:Y:S01]  /*03b0*/  @!P4 LDG.E.U8 R12, [R14.64+0x2] ;  /* 0x0000020c0e0cc981 */ /* 0x000122000c1e1100 */
[----:B------:R-:W-:-:S13]  /*03c0*/  ISETP.NE.AND.EX P1, PT, R5, R11, PT, P1 ;  /* 0x0000000b0500720c */ /* 0x000fda0003f25310 */
[----:B------:R0:W4:Y:S01]  /*03d0*/  @!P1 LDG.E.U8 R10, [R14.64+0x3] ;  /* 0x0000030c0e0a9981 */ /* 0x000122000c1e1100 */
[----:B------:R-:W-:Y:S01]  /*03e0*/  @!P2 IMAD.MOV.U32 R11, RZ, RZ, R2 ;  /* 0x000000ffff0ba224 */ /* 0x000fe200078e0002 */
[----:B------:R-:W-:-:S04]  /*03f0*/  UIADD3 UR4, UP0, UR4, 0x4, URZ ;  /* 0x0000000404047890 */ /* 0x000fc8000ff1e03f */
[----:B------:R-:W-:Y:S01]  /*0400*/  @!P2 PRMT R11, R11, 0x9910, RZ ;  /* 0x000099100b0ba816 */ /* 0x000fe200000000ff */
[----:B------:R-:W-:-:S04]  /*0410*/  UIADD3.X UR5, URZ, UR5, URZ, UP0, !UPT ;  /* 0x000000053f057290 */ /* 0x000fc800087fe43f */
[----:B--2---:R-:W-:-:S05]  /*0420*/  @!P2 IMAD R18, R18, R11, RZ ;  /* 0x0000000b1212a224 */ /* 0x004fca00078e02ff */
[----:B------:R-:W-:-:S04]  /*0430*/  @!P2 LOP3.LUT R18, R18, 0xffff, RZ, 0xc0, !PT ;  /* 0x0000ffff1212a812 */ /* 0x000fc800078ec0ff */
[----:B------:R-:W-:-:S04]  /*0440*/  @!P2 PRMT R11, R18, 0x8880, RZ ;  /* 0x00008880120ba816 */ /* 0x000fc800000000ff */
[--C-:B------:R-:W-:Y:S01]  /*0450*/  @!P2 SHF.R.S32.HI R18, RZ, 0x1f, R11.reuse ;  /* 0x0000001fff12a819 */ /* 0x100fe2000001140b */
[----:B------:R-:W-:-:S04]  /*0460*/  @!P2 IMAD.MOV.U32 R2, RZ, RZ, R11 ;  /* 0x000000ffff02a224 */ /* 0x000fc800078e000b */
[----:B------:R-:W-:Y:S02]  /*0470*/  @!P3 IMAD.MOV.U32 R11, RZ, RZ, R2 ;  /* 0x000000ffff0bb224 */ /* 0x000fe400078e0002 */
[----:B------:R-:W-:-:S03]  /*0480*/  @!P2 IMAD.MOV.U32 R3, RZ, RZ, R18 ;  /* 0x000000ffff03a224 */ /* 0x000fc600078e0012 */
[----:B------:R-:W-:-:S05]  /*0490*/  @!P3 PRMT R11, R11, 0x9910, RZ ;  /* 0x000099100b0bb816 */ /* 0x000fca00000000ff */
[----:B---3--:R-:W-:-:S05]  /*04a0*/  @!P3 IMAD R16, R16, R11, RZ ;  /* 0x0000000b1010b224 */ /* 0x008fca00078e02ff */
[----:B------:R-:W-:-:S04]  /*04b0*/  @!P3 LOP3.LUT R16, R16, 0xffff, RZ, 0xc0, !PT ;  /* 0x0000ffff1010b812 */ /* 0x000fc800078ec0ff */
[----:B------:R-:W-:-:S04]  /*04c0*/  @!P3 PRMT R11, R16, 0x8880, RZ ;  /* 0x00008880100bb816 */ /* 0x000fc800000000ff */
[--C-:B0-----:R-:W-:Y:S01]  /*04d0*/  @!P3 SHF.R.S32.HI R14, RZ, 0x1f, R11.reuse ;  /* 0x0000001fff0eb819 */ /* 0x101fe2000001140b */
[----:B------:R-:W-:-:S04]  /*04e0*/  @!P3 IMAD.MOV.U32 R2, RZ, RZ, R11 ;  /* 0x000000ffff02b224 */ /* 0x000fc800078e000b */
[----:B------:R-:W-:Y:S02]  /*04f0*/  @!P4 IMAD.MOV.U32 R11, RZ, RZ, R2 ;  /* 0x000000ffff0bc224 */ /* 0x000fe400078e0002 */
[----:B------:R-:W-:-:S03]  /*0500*/  @!P3 IMAD.MOV.U32 R3, RZ, RZ, R14 ;  /* 0x000000ffff03b224 */ /* 0x000fc600078e000e */
[----:B------:R-:W-:-:S05]  /*0510*/  @!P4 PRMT R11, R11, 0x9910, RZ ;  /* 0x000099100b0bc816 */ /* 0x000fca00000000ff */
[----:B----4-:R-:W-:-:S05]  /*0520*/  @!P4 IMAD R12, R12, R11, RZ ;  /* 0x0000000b0c0cc224 */ /* 0x010fca00078e02ff */
[----:B------:R-:W-:-:S04]  /*0530*/  @!P4 LOP3.LUT R12, R12, 0xffff, RZ, 0xc0, !PT ;  /* 0x0000ffff0c0cc812 */ /* 0x000fc800078ec0ff */
[----:B------:R-:W-:-:S04]  /*0540*/  @!P4 PRMT R11, R12, 0x8880, RZ ;  /* 0x000088800c0bc816 */ /* 0x000fc800000000ff */
[--C-:B------:R-:W-:Y:S01]  /*0550*/  @!P4 SHF.R.S32.HI R12, RZ, 0x1f, R11.reuse ;  /* 0x0000001fff0cc819 */ /* 0x100fe2000001140b */
[----:B------:R-:W-:-:S04]  /*0560*/  @!P4 IMAD.MOV.U32 R2, RZ, RZ, R11 ;  /* 0x000000ffff02c224 */ /* 0x000fc800078e000b */
[----:B------:R-:W-:Y:S02]  /*0570*/  @!P1 IMAD.MOV.U32 R11, RZ, RZ, R2 ;  /* 0x000000ffff0b9224 */ /* 0x000fe400078e0002 */
[----:B------:R-:W-:-:S03]  /*0580*/  @!P4 IMAD.MOV.U32 R3, RZ, RZ, R12 ;  /* 0x000000ffff03c224 */ /* 0x000fc600078e000c */
[----:B------:R-:W-:-:S05]  /*0590*/  @!P1 PRMT R11, R11, 0x9910, RZ ;  /* 0x000099100b0b9816 */ /* 0x000fca00000000ff */
[----:B------:R-:W-:Y:S01]  /*05a0*/  @!P1 IMAD R10, R10, R11, RZ ;  /* 0x0000000b0a0a9224 */ /* 0x000fe200078e02ff */
[----:B------:R-:W-:-:S04]  /*05b0*/  IADD3 R11, P3, R19, UR4, RZ ;  /* 0x00000004130b7c10 */ /* 0x000fc8000ff7e0ff */
[----:B------:R-:W-:Y:S02]  /*05c0*/  @!P1 LOP3.LUT R10, R10, 0xffff, RZ, 0xc0, !PT ;  /* 0x0000ffff0a0a9812 */ /* 0x000fe400078ec0ff */
[----:B------:R-:W-:Y:S02]  /*05d0*/  ISETP.NE.U32.AND P2, PT, R11, RZ, PT ;  /* 0x000000ff0b00720c */ /* 0x000fe40003f45070 */
[----:B------:R-:W-:Y:S02]  /*05e0*/  IADD3.X R12, R20, UR5, RZ, P3, !PT ;  /* 0x00000005140c7c10 */ /* 0x000fe40009ffe4ff */
[----:B------:R-:W-:Y:S02]  /*05f0*/  @!P1 PRMT R11, R10, 0x8880, RZ ;  /* 0x000088800a0b9816 */ /* 0x000fe400000000ff */
        /* <DEDUP_REMOVED lines=8> */
.L_x_1052:
[----:B------:R-:W-:Y:S05]  /*0680*/  @!P0 BRA `(.L_x_1051) ;  /* 0x0000021000008947 */ /* 0x000fea0003800000 */
[----:B------:R-:W-:Y:S01]  /*0690*/  IADD3 R12, P0, RZ, -R7, RZ ;  /* 0x80000007ff0c7210 */ /* 0x000fe20007f1e0ff */
[----:B------:R-:W-:Y:S02]  /*06a0*/  ULDC.64 UR8, c[0x0][0x178] ;  /* 0x00005e0000087ab9 */ /* 0x000fe40000000a00 */
[----:B------:R-:W-:Y:S02]  /*06b0*/  ULDC.64 UR10, c[0x0][0x180] ;  /* 0x00006000000a7ab9 */ /* 0x000fe40000000a00 */
[----:B------:R-:W-:Y:S01]  /*06c0*/  UIADD3 UR7, UP0, UR4, UR8, URZ ;  /* 0x0000000804077290 */ /* 0x000fe2000ff1e03f */
[----:B------:R-:W-:Y:S01]  /*06d0*/  IMAD.X R13, RZ, RZ, -0x1, P0 ;  /* 0xffffffffff0d7424 */ /* 0x000fe200000e06ff */
[----:B------:R-:W-:Y:S02]  /*06e0*/  ULEA UR6, UP1, UR4, UR10, 0x3 ;  /* 0x0000000a04067291 */ /* 0x000fe4000f82183f */
[----:B------:R-:W-:-:S02]  /*06f0*/  UIADD3.X UR8, UR5, UR9, URZ, UP0, !UPT ;  /* 0x0000000905087290 */ /* 0x000fc400087fe43f */
[----:B------:R-:W-:-:S04]  /*0700*/  ULEA.HI.X UR4, UR4, UR11, UR5, 0x3, UP1 ;  /* 0x0000000b04047291 */ /* 0x000fc800088f1c05 */
.L_x_1054:
[----:B------:R-:W-:Y:S02]  /*0710*/  IMAD.U32 R8, RZ, RZ, UR6 ;  /* 0x00000006ff087e24 */ /* 0x000fe4000f8e00ff */
[----:B------:R-:W-:-:S06]  /*0720*/  IMAD.U32 R9, RZ, RZ, UR4 ;  /* 0x00000004ff097e24 */ /* 0x000fcc000f8e00ff */
[----:B------:R-:W2:Y:S01]  /*0730*/  LDG.E.64 R8, [R8.64] ;  /* 0x0000000c08087981 */ /* 0x000ea2000c1e1b00 */
[----:B------:R-:W-:Y:S02]  /*0740*/  IMAD.U32 R10, RZ, RZ, UR7 ;  /* 0x00000007ff0a7e24 */ /* 0x000fe4000f8e00ff */
[----:B------:R-:W-:Y:S01]  /*0750*/  IMAD.U32 R11, RZ, RZ, UR8 ;  /* 0x00000008ff0b7e24 */ /* 0x000fe2000f8e00ff */
[----:B--2--5:R-:W-:-:S04]  /*0760*/  ISETP.NE.U32.AND P0, PT, R4, R8, PT ;  /* 0x000000080400720c */ /* 0x024fc80003f05070 */
[----:B------:R-:W-:-:S13]  /*0770*/  ISETP.NE.AND.EX P0, PT, R5, R9, PT, P0 ;  /* 0x000000090500720c */ /* 0x000fda0003f05300 */
[----:B------:R-:W2:Y:S01]  /*0780*/  @!P0 LDG.E.U8 R10, [R10.64] ;  /* 0x0000000c0a0a8981 */ /* 0x000ea2000c1e1100 */
[----:B------:R-:W-:Y:S01]  /*0790*/  @!P0 IMAD.MOV.U32 R7, RZ, RZ, R2 ;  /* 0x000000ffff078224 */ /* 0x000fe200078e0002 */
[----:B------:R-:W-:Y:S01]  /*07a0*/  IADD3 R12, P1, R12, 0x1, RZ ;  /* 0x000000010c0c7810 */ /* 0x000fe20007f3e0ff */
[----:B------:R-:W-:Y:S02]  /*07b0*/  UIADD3 UR6, UP1, UR6, 0x8, URZ ;  /* 0x0000000806067890 */ /* 0x000fe4000ff3e03f */
[----:B------:R-:W-:Y:S01]  /*07c0*/  UIADD3 UR7, UP0, UR7, 0x1, URZ ;  /* 0x0000000107077890 */ /* 0x000fe2000ff1e03f */
[----:B------:R-:W-:Y:S01]  /*07d0*/  @!P0 PRMT R7, R7, 0x9910, RZ ;  /* 0x0000991007078816 */ /* 0x000fe200000000ff */
[----:B------:R-:W-:Y:S01]  /*07e0*/  IMAD.X R13, RZ, RZ, R13, P1 ;  /* 0x000000ffff0d7224 */ /* 0x000fe200008e060d */
[----:B------:R-:W-:Y:S01]  /*07f0*/  ISETP.NE.U32.AND P1, PT, R12, RZ, PT ;  /* 0x000000ff0c00720c */ /* 0x000fe20003f25070 */
[----:B------:R-:W-:Y:S02]  /*0800*/  UIADD3.X UR4, URZ, UR4, URZ, UP1, !UPT ;  /* 0x000000043f047290 */ /* 0x000fe40008ffe43f */
[----:B------:R-:W-:Y:S01]  /*0810*/  UIADD3.X UR8, URZ, UR8, URZ, UP0, !UPT ;  /* 0x000000083f087290 */ /* 0x000fe200087fe43f */
[----:B------:R-:W-:Y:S01]  /*0820*/  ISETP.NE.AND.EX P1, PT, R13, RZ, PT, P1 ;  /* 0x000000ff0d00720c */ /* 0x000fe20003f25310 */
[----:B--2---:R-:W-:-:S05]  /*0830*/  @!P0 IMAD R7, R10, R7, RZ ;  /* 0x000000070a078224 */ /* 0x004fca00078e02ff */
[----:B------:R-:W-:-:S04]  /*0840*/  @!P0 LOP3.LUT R7, R7, 0xffff, RZ, 0xc0, !PT ;  /* 0x0000ffff07078812 */ /* 0x000fc800078ec0ff */
[----:B------:R-:W-:-:S04]  /*0850*/  @!P0 PRMT R7, R7, 0x8880, RZ ;  /* 0x0000888007078816 */ /* 0x000fc800000000ff */
[--C-:B------:R-:W-:Y:S01]  /*0860*/  @!P0 SHF.R.S32.HI R8, RZ, 0x1f, R7.reuse ;  /* 0x0000001fff088819 */ /* 0x100fe20000011407 */
[----:B------:R-:W-:-:S04]  /*0870*/  @!P0 IMAD.MOV.U32 R2, RZ, RZ, R7 ;  /* 0x000000ffff028224 */ /* 0x000fc800078e0007 */
[----:B------:R-:W-:Y:S01]  /*0880*/  @!P0 IMAD.MOV.U32 R3, RZ, RZ, R8 ;  /* 0x000000ffff038224 */ /* 0x000fe200078e0008 */
[----:B------:R-:W-:Y:S05]  /*0890*/  @P1 BRA `(.L_x_1054) ;  /* 0xfffffe7000001947 */ /* 0x000fea000383ffff */
.L_x_1051:
[----:B-----5:R-:W-:-:S04]  /*08a0*/  IADD3 R4, P0, R0, c[0x0][0x160], RZ ;  /* 0x0000580000047a10 */ /* 0x020fc80007f1e0ff */
[----:B------:R-:W-:-:S05]  /*08b0*/  IADD3.X R5, R6, c[0x0][0x164], RZ, P0, !PT ;  /* 0x0000590006057a10 */ /* 0x000fca00007fe4ff */
[----:B------:R-:W-:Y:S01]  /*08c0*/  STG.E.64 [R4.64], R2 ;  /* 0x0000000204007986 */ /* 0x000fe2000c101b0c */
[----:B------:R-:W-:Y:S05]  /*08d0*/  EXIT ;  /* 0x000000000000794d */ /* 0x000fea0003800000 */
.L_x_1055:
        /* <DEDUP_REMOVED lines=10> */
.L_x_8726:


//--------------------- .text._ZN2at6native55_GLOBAL__N__0955718d_22_SparseCsrTensorMath_cu_868dd54534reduce_sparse_csr_dim0_cuda_kernelIaiNS1_14ReductionMulOpIaEElEEvPT2_PKT0_lPKT_S9_lT1_ --------------------------
	.section	.text._ZN2at6native55_GLOBAL__N__0955718d_22_SparseCsrTensorMath_cu_868dd54534reduce_sparse_csr_dim0_cuda_kernelIaiNS1_14ReductionMulOpIaEElEEvPT2_PKT0_lPKT_S9_lT1_,"ax",@progbits
	.sectioninfo	@"SHI_REGISTERS=22"
	.align	128
.text._ZN2at6native55_GLOBAL__N__0955718d_22_SparseCsrTensorMath_cu_868dd54534reduce_sparse_csr_dim0_cuda_kernelIaiNS1_14ReductionMulOpIaEElEEvPT2_PKT0_lPKT_S9_lT1_:
        .type           _ZN2at6native55_GLOBAL__N__0955718d_22_SparseCsrTensorMath_cu_868dd54534reduce_sparse_csr_dim0_cuda_kernelIaiNS1_14ReductionMulOpIaEElEEvPT2_PKT0_lPKT_S9_lT1_,@function
        .size           _ZN2at6native55_GLOBAL__N__0955718d_22_SparseCsrTensorMath_cu_868dd54534reduce_sparse_csr_dim0_cuda_kernelIaiNS1_14ReductionMulOpIaEElEEvPT2_PKT0_lPKT_S9_lT1_,(.L_x_8727 - _ZN2at6native55_GLOBAL__N__0955718d_22_SparseCsrTensorMath_cu_868dd54534reduce_sparse_csr_dim0_cuda_kernelIaiNS1_14ReductionMulOpIaEElEEvPT2_PKT0_lPKT_S9_lT1_)
        .other          _ZN2at6native55_GLOBAL__N__0955718d_22_SparseCsrTensorMath_cu_868dd54534reduce_sparse_csr_dim0_cuda_kernelIaiNS1_14ReductionMulOpIaEElEEvPT2_PKT0_lPKT_S9_lT1_,@"STO_CUDA_ENTRY STV_DEFAULT"
_ZN2at6native55_GLOBAL__N__0955718d_22_SparseCsrTensorMath_cu_868dd54534reduce_sparse_csr_dim0_cuda_kernelIaiNS1_14ReductionMulOpIaEElEEvPT2_PKT0_lPKT_S9_lT1_:
        /* <DEDUP_REMOVED lines=36> */
[----:B------:R-:W-:Y:S02]  /*0240*/  IMAD.MOV.U32 R3, RZ, RZ, 0x0 ;  /* 0x00000000ff037424 */ /* 0x000fe400078e00ff */
[----:B------:R-:W-:Y:S02]  /*0250*/  IMAD.X R18, RZ, RZ, ~c[0x0][0x18c], P1 ;  /* 0x80006300ff127624 */ /* 0x000fe400008e06ff */
.L_x_1058:
[----:B------:R-:W-:Y:S01]  /*0260*/  IMAD.MOV.U32 R4, RZ, RZ, R8 ;  /* 0x000000ffff047224 */ /* 0x000fe200078e0008 */
[----:B------:R-:W-:-:S04]  /*0270*/  ULDC.64 UR6, c[0x0][0x178] ;  /* 0x00005e0000067ab9 */ /* 0x000fc80000000a00 */
[----:B------:R-:W2:Y:S04]  /*0280*/  LDG.E R9, [R4.64] ;  /* 0x0000000c04097981 */ /* 0x000ea8000c1e1900 */
[----:B------:R-:W3:Y:S04]  /*0290*/  LDG.E R15, [R4.64+0x4] ;  /* 0x0000040c040f7981 */ /* 0x000ee8000c1e1900 */
[----:B------:R-:W4:Y:S04]  /*02a0*/  LDG.E R17, [R4.64+0x8] ;  /* 0x0000080c04117981 */ /* 0x000f28000c1e1900 */
[----:B------:R-:W3:Y:S01]  /*02b0*/  LDG.E R19, [R4.64+0xc] ;  /* 0x00000c0c04137981 */ /* 0x000ee2000c1e1900 */
[----:B------:R-:W-:-:S04]  /*02c0*/  UIADD3 UR6, UP0, UR4, UR6, URZ ;  /* 0x0000000604067290 */ /* 0x000fc8000ff1e03f */
[----:B------:R-:W-:Y:S02]  /*02d0*/  UIADD3.X UR7, UR5, UR7, URZ, UP0, !UPT ;  /* 0x0000000705077290 */ /* 0x000fe400087fe43f */
[----:B------:R-:W-:-:S04]  /*02e0*/  IMAD.U32 R10, RZ, RZ, UR6 ;  /* 0x00000006ff0a7e24 */ /* 0x000fc8000f8e00ff */
[----:B------:R-:W-:Y:S01]  /*02f0*/  IMAD.U32 R11, RZ, RZ, UR7 ;  /* 0x00000007ff0b7e24 */ /* 0x000fe2000f8e00ff */
[----:B--2--5:R-:W-:-:S13]  /*0300*/  ISETP.NE.AND P1, PT, R6, R9, PT ;  /* 0x000000090600720c */ /* 0x024fda0003f25270 */
[----:B------:R-:W2:Y:S01]  /*0310*/  @!P1 LDG.E.U8 R13, [R10.64] ;  /* 0x0000000c0a0d9981 */ /* 0x000ea2000c1e1100 */
[----:B---3--:R-:W-:-:S13]  /*0320*/  ISETP.NE.AND P3, PT, R6, R15, PT ;  /* 0x0000000f0600720c */ /* 0x008fda0003f65270 */
[----:B------:R0:W3:Y:S01]  /*0330*/  @!P3 LDG.E.U8 R14, [R10.64+0x1] ;  /* 0x0000010c0a0eb981 */ /* 0x0000e2000c1e1100 */
[----:B----4-:R-:W-:-:S13]  /*0340*/  ISETP.NE.AND P4, PT, R6, R17, PT ;  /* 0x000000110600720c */ /* 0x010fda0003f85270 */
[----:B------:R0:W4:Y:S01]  /*0350*/  @!P4 LDG.E.U8 R9, [R10.64+0x2] ;  /* 0x0000020c0a09c981 */ /* 0x000122000c1e1100 */
[----:B------:R-:W-:-:S13]  /*0360*/  ISETP.NE.AND P2, PT, R6, R19, PT ;  /* 0x000000130600720c */ /* 0x000fda0003f45270 */
        /* <DEDUP_REMOVED lines=12> */
[----:B0-----:R-:W-:-:S05]  /*0430*/  @!P3 PRMT R11, R12, 0x9910, RZ ;  /* 0x000099100c0bb816 */ /* 0x001fca00000000ff */
[----:B---3--:R-:W-:-:S05]  /*0440*/  @!P3 IMAD R14, R14, R11, RZ ;  /* 0x0000000b0e0eb224 */ /* 0x008fca00078e02ff */
[----:B------:R-:W-:-:S04]  /*0450*/  @!P3 LOP3.LUT R14, R14, 0xffff, RZ, 0xc0, !PT ;  /* 0x0000ffff0e0eb812 */ /* 0x000fc800078ec0ff */
[----:B------:R-:W-:-:S04]  /*0460*/  @!P3 PRMT R10, R14, 0x8880, RZ ;  /* 0x000088800e0ab816 */ /* 0x000fc800000000ff */
[--C-:B------:R-:W-:Y:S01]  /*0470*/  @!P3 SHF.R.S32.HI R11, RZ, 0x1f, R10.reuse ;  /* 0x0000001fff0bb819 */ /* 0x100fe2000001140a */
        /* <DEDUP_REMOVED lines=26> */
.L_x_1057:
[----:B0-----:R-:W-:Y:S05]  /*0620*/  @!P0 BRA `(.L_x_1056) ;  /* 0x0000020000008947 */ /* 0x001fea0003800000 */
[----:B------:R-:W-:Y:S01]  /*0630*/  IADD3 R10, P0, RZ, -R7, RZ ;  /* 0x80000007ff0a7210 */ /* 0x000fe20007f1e0ff */
[----:B------:R-:W-:Y:S02]  /*0640*/  ULDC.64 UR8, c[0x0][0x178] ;  /* 0x00005e0000087ab9 */ /* 0x000fe40000000a00 */
[----:B------:R-:W-:Y:S02]  /*0650*/  ULDC.64 UR10, c[0x0][0x180] ;  /* 0x00006000000a7ab9 */ /* 0x000fe40000000a00 */
[----:B------:R-:W-:Y:S01]  /*0660*/  UIADD3 UR7, UP0, UR4, UR8, URZ ;  /* 0x0000000804077290 */ /* 0x000fe2000ff1e03f */
[----:B------:R-:W-:Y:S01]  /*0670*/  IMAD.X R11, RZ, RZ, -0x1, P0 ;  /* 0xffffffffff0b7424 */ /* 0x000fe200000e06ff */
[----:B------:R-:W-:Y:S02]  /*0680*/  ULEA UR6, UP1, UR4, UR10, 0x2 ;  /* 0x0000000a04067291 */ /* 0x000fe4000f82103f */
[----:B------:R-:W-:-:S02]  /*0690*/  UIADD3.X UR8, UR5, UR9, URZ, UP0, !UPT ;  /* 0x0000000905087290 */ /* 0x000fc400087fe43f */
[----:B------:R-:W-:-:S06]  /*06a0*/  ULEA.HI.X UR4, UR4, UR11, UR5, 0x2, UP1 ;  /* 0x0000000b04047291 */ /* 0x000fcc00088f1405 */
.L_x_1059:
[----:B------:R-:W-:Y:S02]  /*06b0*/  IMAD.U32 R5, RZ, RZ, UR4 ;  /* 0x00000004ff057e24 */ /* 0x000fe4000f8e00ff */
[----:B------:R-:W-:-:S05]  /*06c0*/  IMAD.U32 R4, RZ, RZ, UR6 ;  /* 0x00000006ff047e24 */ /* 0x000fca000f8e00ff */
[----:B------:R-:W2:Y:S01]  /*06d0*/  LDG.E R5, [R4.64] ;  /* 0x0000000c04057981 */ /* 0x000ea2000c1e1900 */
[----:B------:R-:W-:Y:S02]  /*06e0*/  IMAD.U32 R8, RZ, RZ, UR7 ;  /* 0x00000007ff087e24 */ /* 0x000fe4000f8e00ff */
[----:B------:R-:W-:Y:S01]  /*06f0*/  IMAD.U32 R9, RZ, RZ, UR8 ;  /* 0x00000008ff097e24 */ /* 0x000fe2000f8e00ff */
[----:B--2--5:R-:W-:-:S13]  /*0700*/  ISETP.NE.AND P1, PT, R6, R5, PT ;  /* 0x000000050600720c */ /* 0x024fda0003f25270 */
        /* <DEDUP_REMOVED lines=18> */
.L_x_1056:
[----:B------:R-:W-:-:S04]  /*0830*/  LEA R4, P0, R0, c[0x0][0x160], 0x3 ;  /* 0x0000580000047a11 */ /* 0x000fc800078018ff */
[----:B------:R-:W-:-:S05]  /*0840*/  LEA.HI.X R5, R0, c[0x0][0x164], RZ, 0x3, P0 ;  /* 0x0000590000057a11 */ /* 0x000fca00000f1cff */
[----:B------:R-:W-:Y:S01]  /*0850*/  STG.E.64 [R4.64], R2 ;  /* 0x0000000204007986 */ /* 0x000fe2000c101b0c */
[----:B------:R-:W-:Y:S05]  /*0860*/  EXIT ;  /* 0x000000000000794d */ /* 0x000fea0003800000 */
.L_x_1060:
        /* <DEDUP_REMOVED lines=9> */
.L_x_8727:


//--------------------- .text._ZN2at6native55_GLOBAL__N__0955718d_22_SparseCsrTensorMath_cu_868dd54534reduce_sparse_csr_dim1_cuda_kernelIhlNS1_14ReductionMulOpIhEElEEvPT2_PKT_PKT0_SC_lT1_ --------------------------
	.section	.text._ZN2at6native55_GLOBAL__N__0955718d_22_SparseCsrTensorMath_cu_868dd54534reduce_sparse_csr_dim1_cuda_kernelIhlNS1_14ReductionMulOpIhEElEEvPT2_PKT_PKT0_SC_lT1_,"ax",@progbits
	.sectioninfo	@"SHI_REGISTERS=17"
	.align	128
.text._ZN2at6native55_GLOBAL__N__0955718d_22_SparseCsrTensorMath_cu_868dd54534reduce_sparse_csr_dim1_cuda_kernelIhlNS1_14ReductionMulOpIhEElEEvPT2_PKT_PKT0_SC_lT1_:
        .type           _ZN2at6native55_GLOBAL__N__0955718d_22_SparseCsrTensorMath_cu_868dd54534reduce_sparse_csr_dim1_cuda_kernelIhlNS1_14ReductionMulOpIhEElEEvPT2_PKT_PKT0_SC_lT1_,@function
        .size           _ZN2at6native55_GLOBAL__N__0955718d_22_SparseCsrTensorMath_cu_868dd54534reduce_sparse_csr_dim1_cuda_kernelIhlNS1_14ReductionMulOpIhEElEEvPT2_PKT_PKT0_SC_lT1_,(.L_x_8728 - _ZN2at6native55_GLOBAL__N__0955718d_22_SparseCsrTensorMath_cu_868dd54534reduce_sparse_csr_dim1_cuda_kernelIhlNS1_14ReductionMulOpIhEElEEvPT2_PKT_PKT0_SC_lT1_)
        .other          _ZN2at6native55_GLOBAL__N__0955718d_22_SparseCsrTensorMath_cu_868dd54534reduce_sparse_csr_dim1_cuda_kernelIhlNS1_14ReductionMulOpIhEElEEvPT2_PKT_PKT0_SC_lT1_,@"STO_CUDA_ENTRY STV_DEFAULT"
_ZN2at6native55_GLOBAL__N__0955718d_22_SparseCsrTensorMath_cu_868dd54534reduce_sparse_csr_dim1_cuda_kernelIhlNS1_14ReductionMulOpIhEElEEvPT2_PKT_PKT0_SC_lT1_:
        /* <DEDUP_REMOVED lines=18> */
[----:B------:R-:W-:Y:S01]  /*0120*/  UMOV UR4, URZ ;  /* 0x0000003f00047c82 */ /* 0x000fe20008000000 */
[----:B------:R-:W-:Y:S01]  /*0130*/  IMAD.MOV.U32 R3, RZ, RZ, R9 ;  /* 0x000000ffff037224 */ /* 0x000fe200078e0009 */
[----:B------:R-:W-:Y:S01]  /*0140*/  BSSY B0, `(.L_x_1061) ;  /* 0x000003f000007945 */ /* 0x000fe20003800000 */
[----:B------:R-:W-:Y:S01]  /*0150*/  IMAD.MOV.U32 R9, RZ, RZ, 0x1 ;  /* 0x00000001ff097424 */ /* 0x000fe200078e00ff */
[----:B------:R-:W-:-:S04]  /*0160*/  ISETP.GT.U32.AND P0, PT, R4, R7, PT ;  /* 0x000000070400720c */ /* 0x000fc80003f04070 */
        /* <DEDUP_REMOVED lines=18> */
.L_x_1065:
        /* <DEDUP_REMOVED lines=22> */
.L_x_1064:
[----:B------:R-:W-:Y:S05]  /*03f0*/  BSYNC B1 ;  /* 0x0000000000017941 */ /* 0x000fea0003800000 */
.L_x_1063:
[----:B------:R-:W-:Y:S01]  /*0400*/  BSSY B1, `(.L_x_1066) ;  /* 0x0000011000017945 */ /* 0x000fe20003800000 */
[----:B------:R-:W-:Y:S05]  /*0410*/  @!P0 BRA `(.L_x_1067) ;  /* 0x000000f000008947 */ /* 0x000fea0003800000 */
[----:B------:R-:W-:Y:S02]  /*0420*/  IADD3 R9, P1, RZ, -R9, RZ ;  /* 0x80000009ff097210 */ /* 0x000fe40007f3e0ff */
[----:B------:R-:W-:-:S03]  /*0430*/  IADD3 R4, P0, R7, c[0x0][0x168], RZ ;  /* 0x00005a0007047a10 */ /* 0x000fc60007f1e0ff */
[----:B------:R-:W-:Y:S01]  /*0440*/  IMAD.X R7, RZ, RZ, -0x1, P1 ;  /* 0xffffffffff077424 */ /* 0x000fe200008e06ff */
[----:B------:R-:W-:-:S05]  /*0450*/  IADD3.X R5, R3, c[0x0][0x16c], RZ, P0, !PT ;  /* 0x00005b0003057a10 */ /* 0x000fca00007fe4ff */
.L_x_1068:
        /* <DEDUP_REMOVED lines=11> */
.L_x_1067:
[----:B------:R-:W-:Y:S05]  /*0510*/  BSYNC B1 ;  /* 0x0000000000017941 */ /* 0x000fea0003800000 */
.L_x_1066:
[----:B------:R-:W-:Y:S02]  /*0520*/  LOP3.LUT R9, R6, 0xff, RZ, 0xc0, !PT ;  /* 0x000000ff06097812 */ /* 0x000fe400078ec0ff */
.L_x_1062:
[----:B------:R-:W-:Y:S05]  /*0530*/  BSYNC B0 ;  /* 0x0000000000007941 */ /* 0x000fea0003800000 */
.L_x_1061:
[----:B------:R-:W-:-:S04]  /*0540*/  IADD3 R2, P0, R2, c[0x0][0x178], RZ ;  /* 0x00005e0002027a10 */ /* 0x000fc80007f1e0ff */
[----:B------:R-:W-:-:S06]  /*0550*/  IADD3.X R3, R0, c[0x0][0x17c], RZ, P0, !PT ;  /* 0x00005f0000037a10 */ /* 0x000fcc00007fe4ff */
[----:B------:R-:W2:Y:S01]  /*0560*/  LDG.E.64 R2, [R2.64] ;  /* 0x0000000602027981 */ /* 0x000ea2000c1e1b00 */
[----:B------:R-:W-:Y:S02]  /*0570*/  IMAD.U32 R5, RZ, RZ, UR4 ;  /* 0x00000004ff057e24 */ /* 0x000fe4000f8e00ff */
[----:B------:R-:W-:Y:S01]  /*0580*/  IMAD.MOV.U32 R4, RZ, RZ, R9 ;  /* 0x000000ffff047224 */ /* 0x000fe200078e0009 */
[----:B--2---:R-:W-:-:S04]  /*0590*/  LEA R6, P0, R2, c[0x0][0x160], 0x3 ;  /* 0x0000580002067a11 */ /* 0x004fc800078018ff */
[----:B------:R-:W-:-:S05]  /*05a0*/  LEA.HI.X R7, R2, c[0x0][0x164], R3, 0x3, P0 ;  /* 0x0000590002077a11 */ /* 0x000fca00000f1c03 */
[----:B------:R-:W-:Y:S01]  /*05b0*/  STG.E.64 [R6.64], R4 ;  /* 0x0000000406007986 */ /* 0x000fe2000c101b06 */
[----:B------:R-:W-:Y:S05]  /*05c0*/  EXIT ;  /* 0x000000000000794d */ /* 0x000fea0003800000 */
.L_x_1069:
        /* <DEDUP_REMOVED lines=11> */
.L_x_8728:


//--------------------- .text._ZN2at6native55_GLOBAL__N__0955718d_22_SparseCsrTensorMath_cu_868dd54534reduce_sparse_csr_dim1_cuda_kernelIhiNS1_14ReductionMulOpIhEElEEvPT2_PKT_PKT0_SC_lT1_ --------------------------
	.section	.text._ZN2at6native55_GLOBAL__N__0955718d_22_SparseCsrTensorMath_cu_868dd54534reduce_sparse_csr_dim1_cuda_kernelIhiNS1_14ReductionMulOpIhEElEEvPT2_PKT_PKT0_SC_lT1_,"ax",@progbits
	.sectioninfo	@"SHI_REGISTERS=28"
	.align	128
.text._ZN2at6native55_GLOBAL__N__0955718d_22_SparseCsrTensorMath_cu_868dd54534reduce_sparse_csr_dim1_cuda_kernelIhiNS1_14ReductionMulOpIhEElEEvPT2_PKT_PKT0_SC_lT1_:
        .type           _ZN2at6native55_GLOBAL__N__0955718d_22_SparseCsrTensorMath_cu_868dd54534reduce_sparse_csr_dim1_cuda_kernelIhiNS1_14ReductionMulOpIhEElEEvPT2_PKT_PKT0_SC_lT1_,@function
        .size           _ZN2at6native55_GLOBAL__N__0955718d_22_SparseCsrTensorMath_cu_868dd54534reduce_sparse_csr_dim1_cuda_kernelIhiNS1_14ReductionMulOpIhEElEEvPT2_PKT_PKT0_SC_lT1_,(.L_x_8729 - _ZN2at6native55_GLOBAL__N__0955718d_22_SparseCsrTensorMath_cu_868dd54534reduce_sparse_csr_dim1_cuda_kernelIhiNS1_14ReductionMulOpIhEElEEvPT2_PKT_PKT0_SC_lT1_)
        .other          _ZN2at6native55_GLOBAL__N__0955718d_22_SparseCsrTensorMath_cu_868dd54534reduce_sparse_csr_dim1_cuda_kernelIhiNS1_14ReductionMulOpIhEElEEvPT2_PKT_PKT0_SC_lT1_,@"STO_CUDA_ENTRY STV_DEFAULT"
_ZN2at6native55_GLOBAL__N__0955718d_22_SparseCsrTensorMath_cu_868dd54534reduce_sparse_csr_dim1_cuda_kernelIhiNS1_14ReductionMulOpIhEElEEvPT2_PKT_PKT0_SC_lT1_:
        /* <DEDUP_REMOVED lines=17> */
[----:B------:R-:W-:Y:S01]  /*0110*/  UMOV UR4, URZ ;  /* 0x0000003f00047c82 */ /* 0x000fe20008000000 */
[----:B------:R-:W-:Y:S01]  /*0120*/  BSSY B2, `(.L_x_1070) ;  /* 0x000009c000027945 */ /* 0x000fe20003800000 */
[----:B------:R-:W-:-:S10]  /*0130*/  IMAD.MOV.U32 R9, RZ, RZ, 0x1 ;  /* 0x00000001ff097424 */ /* 0x000fd400078e00ff */
        /* <DEDUP_REMOVED lines=23> */
.L_x_1078:
        /* <DEDUP_REMOVED lines=55> */
.L_x_1077:
[----:B------:R-:W-:Y:S05]  /*0620*/  BSYNC B3 ;  /* 0x0000000000037941 */ /* 0x000fea0003800000 */
.L_x_1076:
        /* <DEDUP_REMOVED lines=33> */
.L_x_1080:
[----:B------:R-:W-:Y:S05]  /*0840*/  BSYNC B3 ;  /* 0x0000000000037941 */ /* 0x000fea0003800000 */
.L_x_1079:
[----:B------:R-:W-:-:S13]  /*0850*/  ISETP.NE.OR P0, PT, R8, RZ, P0 ;  /* 0x000000ff0800720c */ /* 0x000fda0000705670 */
[----:B------:R-:W-:Y:S01]  /*0860*/  @!P0 BREAK B0 ;  /* 0x0000000000008942 */ /* 0x000fe20003800000 */
[----:B------:R-:W-:Y:S05]  /*0870*/  @!P0 BRA `(.L_x_1073) ;  /* 0x0000014000008947 */ /* 0x000fea0003800000 */
.L_x_1075:
[----:B------:R-:W-:Y:S05]  /*0880*/  BSYNC B0 ;  /* 0x0000000000007941 */ /* 0x000fea0003800000 */
.L_x_1074:
        /* <DEDUP_REMOVED lines=19> */
.L_x_1073:
[----:B------:R-:W-:Y:S05]  /*09c0*/  BSYNC B1 ;  /* 0x0000000000017941 */ /* 0x000fea0003800000 */
.L_x_1072:
[----:B------:R-:W-:Y:S01]  /*09d0*/  ISETP.NE.AND P0, PT, R6, RZ, PT ;  /* 0x000000ff0600720c */ /* 0x000fe20003f05270 */
[----:B------:R-:W-:-:S12]  /*09e0*/  BSSY B0, `(.L_x_1081) ;  /* 0x000000e000007945 */ /* 0x000fd80003800000 */
[----:B------:R-:W-:Y:S05]  /*09f0*/  @!P0 BRA `(.L_x_1082) ;  /* 0x000000c000008947 */ /* 0x000fea0003800000 */
[----:B------:R-:W-:-:S04]  /*0a00*/  IADD3 R8, P0, R5, c[0x0][0x168], RZ ;  /* 0x00005a0005087a10 */ /* 0x000fc80007f1e0ff */
[----:B------:R-:W-:-:S03]  /*0a10*/  LEA.HI.X.SX32 R9, R5, c[0x0][0x16c], 0x1, P0 ;  /* 0x00005b0005097a11 */ /* 0x000fc600000f0eff */
.L_x_1083:
        /* <DEDUP_REMOVED lines=10> */
.L_x_1082:
[----:B------:R-:W-:Y:S05]  /*0ac0*/  BSYNC B0 ;  /* 0x0000000000007941 */ /* 0x000fea0003800000 */
.L_x_1081:
[----:B------:R-:W-:Y:S02]  /*0ad0*/  LOP3.LUT R9, R7, 0xff, RZ, 0xc0, !PT ;  /* 0x000000ff07097812 */ /* 0x000fe400078ec0ff */
.L_x_1071:
[----:B------:R-:W-:Y:S05]  /*0ae0*/  BSYNC B2 ;  /* 0x0000000000027941 */ /* 0x000fea0003800000 */
.L_x_1070:
[----:B------:R-:W-:Y:S01]  /*0af0*/  WARPSYNC 0xffffffff ;  /* 0xffffffff00007948 */ /* 0x000fe20003800000 */
[----:B------:R-:W-:-:S04]  /*0b00*/  IADD3 R6, P0, R0, c[0x0][0x178], RZ ;  /* 0x00005e0000067a10 */ /* 0x000fc80007f1e0ff */
[----:B------:R-:W-:-:S05]  /*0b10*/  IADD3.X R7, R4, c[0x0][0x17c], RZ, P0, !PT ;  /* 0x00005f0004077a10 */ /* 0x000fca00007fe4ff */
[----:B------:R-:W2:Y:S01]  /*0b20*/  LDG.E R2, [R6.64] ;  /* 0x0000000606027981 */ /* 0x000ea2000c1e1900 */
[----:B------:R-:W-:Y:S02]  /*0b30*/  IMAD.MOV.U32 R3, RZ, RZ, 0x8 ;  /* 0x00000008ff037424 */ /* 0x000fe400078e00ff */
[----:B------:R-:W-:Y:S02]  /*0b40*/  IMAD.U32 R5, RZ, RZ, UR4 ;  /* 0x00000004ff057e24 */ /* 0x000fe4000f8e00ff */
[----:B------:R-:W-:Y:S02]  /*0b50*/  IMAD.MOV.U32 R4, RZ, RZ, R9 ;  /* 0x000000ffff047224 */ /* 0x000fe400078e0009 */
[----:B--2---:R-:W-:-:S05]  /*0b60*/  IMAD.WIDE R2, R2, R3, c[0x0][0x160] ;  /* 0x0000580002027625 */ /* 0x004fca00078e0203 */
[----:B------:R-:W-:Y:S01]  /*0b70*/  STG.E.64 [R2.64], R4 ;  /* 0x0000000402007986 */ /* 0x000fe2000c101b06 */
[----:B------:R-:W-:Y:S05]  /*0b80*/  EXIT ;  /* 0x000000000000794d */ /* 0x000fea0003800000 */
.L_x_1084:
        /* <DEDUP_REMOVED lines=15> */
.L_x_8729:


//--------------------- .text._ZN2at6native55_GLOBAL__N__0955718d_22_SparseCsrTensorMath_cu_868dd54534reduce_sparse_csr_dim0_cuda_kernelIhlNS1_14ReductionMulOpIhEElEEvPT2_PKT0_lPKT_S9_lT1_ --------------------------
	.section	.text._ZN2at6native55_GLOBAL__N__0955718d_22_SparseCsrTensorMath_cu_868dd54534reduce_sparse_csr_dim0_cuda_kernelIhlNS1_14ReductionMulOpIhEElEEvPT2_PKT0_lPKT_S9_lT1_,"ax",@progbits
	.sectioninfo	@"SHI_REGISTERS=20"
	.align	128
.text._ZN2at6native55_GLOBAL__N__0955718d_22_SparseCsrTensorMath_cu_868dd54534reduce_sparse_csr_dim0_cuda_kernelIhlNS1_14ReductionMulOpIhEElEEvPT2_PKT0_lPKT_S9_lT1_:
        .type           _ZN2at6native55_GLOBAL__N__0955718d_22_SparseCsrTensorMath_cu_868dd54534reduce_sparse_csr_dim0_cuda_kernelIhlNS1_14ReductionMulOpIhEElEEvPT2_PKT0_lPKT_S9_lT1_,@function
        .size           _ZN2at6native55_GLOBAL__N__0955718d_22_SparseCsrTensorMath_cu_868dd54534reduce_sparse_csr_dim0_cuda_kernelIhlNS1_14ReductionMulOpIhEElEEvPT2_PKT0_lPKT_S9_lT1_,(.L_x_8730 - _ZN2at6native55_GLOBAL__N__0955718d_22_SparseCsrTensorMath_cu_868dd54534reduce_sparse_csr_dim0_cuda_kernelIhlNS1_14ReductionMulOpIhEElEEvPT2_PKT0_lPKT_S9_lT1_)
        .other          _ZN2at6native55_GLOBAL__N__0955718d_22_SparseCsrTensorMath_cu_868dd54534reduce_sparse_csr_dim0_cuda_kernelIhlNS1_14ReductionMulOpIhEElEEvPT2_PKT0_lPKT_S9_lT1_,@"STO_CUDA_ENTRY STV_DEFAULT"
_ZN2at6native55_GLOBAL__N__0955718d_22_SparseCsrTensorMath_cu_868dd54534reduce_sparse_csr_dim0_cuda_kernelIhlNS1_14ReductionMulOpIhEElEEvPT2_PKT0_lPKT_S9_lT1_:
        /* <DEDUP_REMOVED lines=8> */
[----:B------:R-:W-:Y:S01]  /*0080*/  ULDC.64 UR12, c[0x0][0x118] ;  /* 0x00004600000c7ab9 */ /* 0x000fe20000000a00 */
[----:B------:R-:W-:Y:S02]  /*0090*/  IMAD.MOV.U32 R7, RZ, RZ, c[0x0][0x18c] ;  /* 0x00006300ff077624 */ /* 0x000fe400078e00ff */
[----:B------:R-:W-:Y:S01]  /*00a0*/  IMAD.SHL.U32 R6, R0, 0x8, RZ ;  /* 0x0000000800067824 */ /* 0x000fe200078e00ff */
[----:B------:R-:W-:Y:S01]  /*00b0*/  ISETP.LE.U32.AND P0, PT, R2, c[0x0][0x188], PT ;  /* 0x0000620002007a0c */ /* 0x000fe20003f03070 */
[----:B------:R-:W-:Y:S01]  /*00c0*/  IMAD.MOV.U32 R4, RZ, RZ, 0x1 ;  /* 0x00000001ff047424 */ /* 0x000fe200078e00ff */
[----:B------:R-:W-:Y:S01]  /*00d0*/  SHF.R.U32.HI R0, RZ, 0x1d, R0 ;  /* 0x0000001dff007819 */ /* 0x000fe20000011600 */
[----:B------:R-:W-:Y:S01]  /*00e0*/  IMAD.MOV.U32 R5, RZ, RZ, RZ ;  /* 0x000000ffff057224 */ /* 0x000fe200078e00ff */
[----:B------:R-:W-:Y:S02]  /*00f0*/  ISETP.GE.AND.EX P0, PT, R7, RZ, PT, P0 ;  /* 0x000000ff0700720c */ /* 0x000fe40003f06300 */
[----:B------:R-:W-:-:S04]  /*0100*/  IADD3 R2, P1, R6, c[0x0][0x168], RZ ;  /* 0x00005a0006027a10 */ /* 0x000fc80007f3e0ff */
[----:B------:R-:W-:-:S07]  /*0110*/  IADD3.X R3, R0, c[0x0][0x16c], RZ, P1, !PT ;  /* 0x00005b0000037a10 */ /* 0x000fce0000ffe4ff */
[----:B------:R-:W-:Y:S05]  /*0120*/  @!P0 BRA `(.L_x_1085) ;  /* 0x0000063000008947 */ /* 0x000fea0003800000 */
[----:B------:R-:W-:Y:S01]  /*0130*/  IMAD.MOV.U32 R4, RZ, RZ, 0x1 ;  /* 0x00000001ff047424 */ /* 0x000fe200078e00ff */
[----:B------:R-:W5:Y:S01]  /*0140*/  LDG.E.64 R2, [R2.64] ;  /* 0x0000000c02027981 */ /* 0x000f62000c1e1b00 */
[----:B------:R-:W-:Y:S02]  /*0150*/  UMOV UR8, 0x3 ;  /* 0x0000000300087882 */ /* 0x000fe40000000000 */
[----:B------:R-:W-:Y:S01]  /*0160*/  ULDC UR4, c[0x0][0x188] ;  /* 0x0000620000047ab9 */ /* 0x000fe20000000800 */
[----:B------:R-:W-:Y:S01]  /*0170*/  IADD3 R4, P0, -R4, c[0x0][0x188], RZ ;  /* 0x0000620004047a10 */ /* 0x000fe20007f1e1ff */
[----:B------:R-:W-:Y:S02]  /*0180*/  ULOP3.LUT UR8, UR8, UR4, URZ, 0xc0, !UPT ;  /* 0x0000000408087292 */ /* 0x000fe4000f8ec03f */
[----:B------:R-:W-:Y:S01]  /*0190*/  UMOV UR5, URZ ;  /* 0x0000003f00057c82 */ /* 0x000fe20008000000 */
[----:B------:R-:W-:Y:S01]  /*01a0*/  ISETP.GE.U32.AND P1, PT, R4, 0x3, PT ;  /* 0x000000030400780c */ /* 0x000fe20003f26070 */
[----:B------:R-:W-:Y:S01]  /*01b0*/  UMOV UR4, URZ ;  /* 0x0000003f00047c82 */ /* 0x000fe20008000000 */
[----:B------:R-:W-:-:S02]  /*01c0*/  IADD3.X R4, R7, -0x1, RZ, P0, !PT ;  /* 0xffffffff07047810 */ /* 0x000fc400007fe4ff */
[----:B------:R-:W-:Y:S02]  /*01d0*/  ISETP.NE.U32.AND P0, PT, RZ, UR8, PT ;  /* 0x00000008ff007c0c */ /* 0x000fe4000bf05070 */
[----:B------:R-:W-:Y:S01]  /*01e0*/  ISETP.GE.U32.AND.EX P1, PT, R4, RZ, PT, P1 ;  /* 0x000000ff0400720c */ /* 0x000fe20003f26110 */
[----:B------:R-:W-:Y:S01]  /*01f0*/  IMAD.MOV.U32 R4, RZ, RZ, 0x1 ;  /* 0x00000001ff047424 */ /* 0x000fe200078e00ff */
[----:B------:R-:W-:-:S11]  /*0200*/  ISETP.NE.AND.EX P0, PT, RZ, RZ, PT, P0 ;  /* 0x000000ffff00720c */ /* 0x000fd60003f05300 */
[----:B------:R-:W-:Y:S05]  /*0210*/  @!P1 BRA `(.L_x_1086) ;  /* 0x0000036000009947 */ /* 0x000fea0003800000 */
[----:B------:R-:W-:Y:S01]  /*0220*/  ULDC.64 UR6, c[0x0][0x188] ;  /* 0x0000620000067ab9 */ /* 0x000fe20000000a00 */
[----:B------:R-:W-:Y:S01]  /*0230*/  IMAD.MOV.U32 R8, RZ, RZ, c[0x0][0x180] ;  /* 0x00006000ff087624 */ /* 0x000fe200078e00ff */
[----:B------:R-:W-:Y:S01]  /*0240*/  UIADD3 UR6, UP0, UR8, -UR6, URZ ;  /* 0x8000000608067290 */ /* 0x000fe2000ff1e03f */
[----:B------:R-:W-:Y:S01]  /*0250*/  IMAD.MOV.U32 R9, RZ, RZ, c[0x0][0x184] ;  /* 0x00006100ff097624 */ /* 0x000fe200078e00ff */
[----:B------:R-:W-:Y:S01]  /*0260*/  UMOV UR4, URZ ;  /* 0x0000003f00047c82 */ /* 0x000fe20008000000 */
[----:B------:R-:W-:Y:S01]  /*0270*/  IMAD.MOV.U32 R4, RZ, RZ, 0x1 ;  /* 0x00000001ff047424 */ /* 0x000fe200078e00ff */
[----:B------:R-:W-:Y:S02]  /*0280*/  UIADD3.X UR7, URZ, ~UR7, URZ, UP0, !UPT ;  /* 0x800000073f077290 */ /* 0x000fe400087fe43f */
[----:B------:R-:W-:Y:S02]  /*0290*/  UMOV UR5, URZ ;  /* 0x0000003f00057c82 */ /* 0x000fe40008000000 */
.L_x_1087:
[----:B------:R-:W2:Y:S01]  /*02a0*/  LDG.E.64 R10, [R8.64] ;  /* 0x0000000c080a7981 */ /* 0x000ea2000c1e1b00 */
[----:B------:R-:W-:-:S03]  /*02b0*/  ULDC.64 UR10, c[0x0][0x178] ;  /* 0x00005e00000a7ab9 */ /* 0x000fc60000000a00 */
        /* <DEDUP_REMOVED lines=9> */
[----:B---3--:R-:W-:-:S04]  /*0350*/  ISETP.NE.U32.AND P1, PT, R2, R12, PT ;  /* 0x0000000c0200720c */ /* 0x008fc80003f25070 */
[----:B------:R-:W-:-:S07]  /*0360*/  ISETP.NE.AND.EX P1, PT, R3, R13, PT, P1 ;  /* 0x0000000d0300720c */ /* 0x000fce0003f25310 */
[----:B------:R-:W2:Y:S01]  /*0370*/  @!P4 LDG.E.U8 R7, [R10.64] ;  /* 0x0000000c0a07c981 */ /* 0x000ea2000c1e1100 */
[----:B----4-:R-:W-:-:S04]  /*0380*/  ISETP.NE.U32.AND P2, PT, R2, R14, PT ;  /* 0x0000000e0200720c */ /* 0x010fc80003f45070 */
[----:B------:R-:W-:Y:S01]  /*0390*/  ISETP.NE.AND.EX P2, PT, R3, R15, PT, P2 ;  /* 0x0000000f0300720c */ /* 0x000fe20003f45320 */
[----:B------:R-:W3:Y:S01]  /*03a0*/  @!P1 LDG.E.U8 R12, [R10.64+0x1] ;  /* 0x0000010c0a0c9981 */ /* 0x000ee2000c1e1100 */
[----:B------:R-:W-:-:S04]  /*03b0*/  ISETP.NE.U32.AND P3, PT, R2, R16, PT ;  /* 0x000000100200720c */ /* 0x000fc80003f65070 */
[----:B------:R-:W-:-:S07]  /*03c0*/  ISETP.NE.AND.EX P3, PT, R3, R17, PT, P3 ;  /* 0x000000110300720c */ /* 0x000fce0003f65330 */
[----:B------:R-:W4:Y:S06]  /*03d0*/  @!P2 LDG.E.U8 R13, [R10.64+0x2] ;  /* 0x0000020c0a0da981 */ /* 0x000f2c000c1e1100 */
[----:B------:R-:W4:Y:S01]  /*03e0*/  @!P3 LDG.E.U8 R14, [R10.64+0x3] ;  /* 0x0000030c0a0eb981 */ /* 0x000f22000c1e1100 */
[----:B------:R-:W-:Y:S01]  /*03f0*/  @!P4 PRMT R16, R4, 0x9910, RZ ;  /* 0x000099100410c816 */ /* 0x000fe200000000ff */
[----:B------:R-:W-:Y:S01]  /*0400*/  UIADD3 UR4, UP0, UR4, 0x4, URZ ;  /* 0x0000000404047890 */ /* 0x000fe2000ff1e03f */
[----:B------:R-:W-:Y:S02]  /*0410*/  @!P4 IMAD.MOV.U32 R5, RZ, RZ, RZ ;  /* 0x000000ffff05c224 */ /* 0x000fe400078e00ff */
[----:B------:R-:W-:Y:S01]  /*0420*/  @!P1 IMAD.MOV.U32 R5, RZ, RZ, RZ ;  /* 0x000000ffff059224 */ /* 0x000fe200078e00ff */
[----:B------:R-:W-:Y:S01]  /*0430*/  UIADD3.X UR5, URZ, UR5, URZ, UP0, !UPT ;  /* 0x000000053f057290 */ /* 0x000fe200087fe43f */
[----:B------:R-:W-:Y:S01]  /*0440*/  @!P2 IMAD.MOV.U32 R5, RZ, RZ, RZ ;  /* 0x000000ffff05a224 */ /* 0x000fe200078e00ff */
[----:B------:R-:W-:Y:S01]  /*0450*/  UIADD3 UR9, UP0, UR4, UR6, URZ ;  /* 0x0000000604097290 */ /* 0x000fe2000ff1e03f */
[----:B------:R-:W-:-:S03]  /*0460*/  @!P3 IMAD.MOV.U32 R5, RZ, RZ, RZ ;  /* 0x000000ffff05b224 */ /* 0x000fc600078e00ff */
[----:B------:R-:W-:Y:S01]  /*0470*/  UIADD3.X UR10, UR5, UR7, URZ, UP0, !UPT ;  /* 0x00000007050a7290 */ /* 0x000fe200087fe43f */
[----:B--2---:R-:W-:-:S05]  /*0480*/  @!P4 IMAD R7, R7, R16, RZ ;  /* 0x000000100707c224 */ /* 0x004fca00078e02ff */
[----:B------:R-:W-:Y:S02]  /*0490*/  @!P4 LOP3.LUT R4, R7, 0xff, RZ, 0xc0, !PT ;  /* 0x000000ff0704c812 */ /* 0x000fe400078ec0ff */
[----:B------:R-:W-:Y:S02]  /*04a0*/  ISETP.NE.U32.AND P4, PT, RZ, UR9, PT ;  /* 0x00000009ff007c0c */ /* 0x000fe4000bf85070 */
[----:B------:R-:W-:Y:S02]  /*04b0*/  @!P1 PRMT R7, R4, 0x9910, RZ ;  /* 0x0000991004079816 */ /* 0x000fe400000000ff */
[----:B------:R-:W-:-:S03]  /*04c0*/  ISETP.NE.AND.EX P4, PT, RZ, UR10, PT, P4 ;  /* 0x0000000aff007c0c */ /* 0x000fc6000bf85340 */
[----:B---3--:R-:W-:-:S05]  /*04d0*/  @!P1 IMAD R12, R12, R7, RZ ;  /* 0x000000070c0c9224 */ /* 0x008fca00078e02ff */
[----:B------:R-:W-:Y:S02]  /*04e0*/  @!P1 LOP3.LUT R4, R12, 0xff, RZ, 0xc0, !PT ;  /* 0x000000ff0c049812 */ /* 0x000fe400078ec0ff */
[----:B------:R-:W-:Y:S02]  /*04f0*/  IADD3 R8, P1, R8, 0x20, RZ ;  /* 0x0000002008087810 */ /* 0x000fe40007f3e0ff */
[----:B------:R-:W-:-:S03]  /*0500*/  @!P2 PRMT R12, R4, 0x9910, RZ ;  /* 0x00009910040ca816 */ /* 0x000fc600000000ff */
[----:B------:R-:W-:Y:S02]  /*0510*/  IMAD.X R9, RZ, RZ, R9, P1 ;  /* 0x000000ffff097224 */ /* 0x000fe400008e0609 */
[----:B----4-:R-:W-:-:S05]  /*0520*/  @!P2 IMAD R13, R13, R12, RZ ;  /* 0x0000000c0d0da224 */ /* 0x010fca00078e02ff */
[----:B------:R-:W-:-:S04]  /*0530*/  @!P2 LOP3.LUT R4, R13, 0xff, RZ, 0xc0, !PT ;  /* 0x000000ff0d04a812 */ /* 0x000fc800078ec0ff */
[----:B------:R-:W-:-:S05]  /*0540*/  @!P3 PRMT R7, R4, 0x9910, RZ ;  /* 0x000099100407b816 */ /* 0x000fca00000000ff */
[----:B------:R-:W-:-:S05]  /*0550*/  @!P3 IMAD R14, R14, R7, RZ ;  /* 0x000000070e0eb224 */ /* 0x000fca00078e02ff */
[----:B------:R-:W-:Y:S01]  /*0560*/  @!P3 LOP3.LUT R4, R14, 0xff, RZ, 0xc0, !PT ;  /* 0x000000ff0e04b812 */ /* 0x000fe200078ec0ff */
[----:B------:R-:W-:Y:S05]  /*0570*/  @P4 BRA `(.L_x_1087) ;  /* 0xfffffd2000004947 */ /* 0x000fea000383ffff */
.L_x_1086:
[----:B------:R-:W-:Y:S05]  /*0580*/  @!P0 BRA `(.L_x_1085) ;  /* 0x000001d000008947 */ /* 0x000fea0003800000 */
[----:B------:R-:W-:Y:S02]  /*0590*/  UIADD3 UR6, UP2, URZ, -UR8, URZ ;  /* 0x800000083f067290 */ /* 0x000fe4000ff5e03f */
[----:B------:R-:W-:Y:S02]  /*05a0*/  ULDC.64 UR10, c[0x0][0x180] ;  /* 0x00006000000a7ab9 */ /* 0x000fe40000000a00 */
[----:B------:R-:W-:Y:S02]  /*05b0*/  ULDC.64 UR8, c[0x0][0x178] ;  /* 0x00005e0000087ab9 */ /* 0x000fe40000000a00 */
[----:B------:R-:W-:Y:S02]  /*05c0*/  UIADD3 UR8, UP0, UR4, UR8, URZ ;  /* 0x0000000804087290 */ /* 0x000fe4000ff1e03f */
[----:B------:R-:W-:Y:S02]  /*05d0*/  ULEA UR7, UP1, UR4, UR10, 0x3 ;  /* 0x0000000a04077291 */ /* 0x000fe4000f82183f */
[----:B------:R-:W-:-:S02]  /*05e0*/  UIADD3.X UR10, URZ, -0x1, URZ, UP2, !UPT ;  /* 0xffffffff3f0a7890 */ /* 0x000fc400097fe43f */
[----:B------:R-:W-:Y:S02]  /*05f0*/  UIADD3.X UR9, UR5, UR9, URZ, UP0, !UPT ;  /* 0x0000000905097290 */ /* 0x000fe400087fe43f */
[----:B------:R-:W-:-:S04]  /*0600*/  ULEA.HI.X UR4, UR4, UR11, UR5, 0x3, UP1 ;  /* 0x0000000b04047291 */ /* 0x000fc800088f1c05 */
.L_x_1088:
        /* <DEDUP_REMOVED lines=8> */
[----:B------:R-:W-:Y:S01]  /*0690*/  UIADD3 UR6, UP0, UR6, 0x1, URZ ;  /* 0x0000000106067890 */ /* 0x000fe2000ff1e03f */
[----:B------:R-:W-:Y:S01]  /*06a0*/  @!P0 PRMT R7, R4, 0x9910, RZ ;  /* 0x0000991004078816 */ /* 0x000fe200000000ff */
[----:B------:R-:W-:Y:S01]  /*06b0*/  UIADD3 UR7, UP1, UR7, 0x8, URZ ;  /* 0x0000000807077890 */ /* 0x000fe2000ff3e03f */
[----:B------:R-:W-:Y:S01]  /*06c0*/  @!P0 IMAD.MOV.U32 R5, RZ, RZ, RZ ;  /* 0x000000ffff058224 */ /* 0x000fe200078e00ff */
[----:B------:R-:W-:Y:S02]  /*06d0*/  UIADD3.X UR10, URZ, UR10, URZ, UP0, !UPT ;  /* 0x0000000a3f0a7290 */ /* 0x000fe400087fe43f */
[----:B------:R-:W-:Y:S01]  /*06e0*/  ISETP.NE.U32.AND P1, PT, RZ, UR6, PT ;  /* 0x00000006ff007c0c */ /* 0x000fe2000bf25070 */
[----:B------:R-:W-:Y:S02]  /*06f0*/  UIADD3 UR8, UP0, UR8, 0x1, URZ ;  /* 0x0000000108087890 */ /* 0x000fe4000ff1e03f */
[----:B------:R-:W-:Y:S01]  /*0700*/  UIADD3.X UR4, URZ, UR4, URZ, UP1, !UPT ;  /* 0x000000043f047290 */ /* 0x000fe20008ffe43f */
[----:B------:R-:W-:Y:S01]  /*0710*/  ISETP.NE.AND.EX P1, PT, RZ, UR10, PT, P1 ;  /* 0x0000000aff007c0c */ /* 0x000fe2000bf25310 */
[----:B------:R-:W-:Y:S01]  /*0720*/  UIADD3.X UR9, URZ, UR9, URZ, UP0, !UPT ;  /* 0x000000093f097290 */ /* 0x000fe200087fe43f */
[----:B--2---:R-:W-:-:S05]  /*0730*/  @!P0 IMAD R7, R10, R7, RZ ;  /* 0x000000070a078224 */ /* 0x004fca00078e02ff */
[----:B------:R-:W-:-:S06]  /*0740*/  @!P0 LOP3.LUT R4, R7, 0xff, RZ, 0xc0, !PT ;  /* 0x000000ff07048812 */ /* 0x000fcc00078ec0ff */
[----:B------:R-:W-:Y:S05]  /*0750*/  @P1 BRA `(.L_x_1088) ;  /* 0xfffffeb000001947 */ /* 0x000fea000383ffff */
.L_x_1085:
[----:B------:R-:W-:-:S04]  /*0760*/  IADD3 R6, P0, R6, c[0x0][0x160], RZ ;  /* 0x0000580006067a10 */ /* 0x000fc80007f1e0ff */
[----:B------:R-:W-:-:S05]  /*0770*/  IADD3.X R7, R0, c[0x0][0x164], RZ, P0, !PT ;  /* 0x0000590000077a10 */ /* 0x000fca00007fe4ff */
[----:B------:R-:W-:Y:S01]  /*0780*/  STG.E.64 [R6.64], R4 ;  /* 0x0000000406007986 */ /* 0x000fe2000c101b0c */
[----:B------:R-:W-:Y:S05]  /*0790*/  EXIT ;  /* 0x000000000000794d */ /* 0x000fea0003800000 */
.L_x_1089:
        /* <DEDUP_REMOVED lines=14> */
.L_x_8730:


//--------------------- .text._ZN2at6native55_GLOBAL__N__0955718d_22_SparseCsrTensorMath_cu_868dd54534reduce_sparse_csr_dim0_cuda_kernelIhiNS1_14ReductionMulOpIhEElEEvPT2_PKT0_lPKT_S9_lT1_ --------------------------
	.section	.text._ZN2at6native55_GLOBAL__N__0955718d_22_SparseCsrTensorMath_cu_868dd54534reduce_sparse_csr_dim0_cuda_kernelIhiNS1_14ReductionMulOpIhEElEEvPT2_PKT0_lPKT_S9_lT1_,"ax",@progbits
	.sectioninfo	@"SHI_REGISTERS=18"
	.align	128
.text._ZN2at6native55_GLOBAL__N__0955718d_22_SparseCsrTensorMath_cu_868dd54534reduce_sparse_csr_dim0_cuda_kernelIhiNS1_14ReductionMulOpIhEElEEvPT2_PKT0_lPKT_S9_lT1_:
        .type           _ZN2at6native55_GLOBAL__N__0955718d_22_SparseCsrTensorMath_cu_868dd54534reduce_sparse_csr_dim0_cuda_kernelIhiNS1_14ReductionMulOpIhEElEEvPT2_PKT0_lPKT_S9_lT1_,@function
        .size           _ZN2at6native55_GLOBAL__N__0955718d_22_SparseCsrTensorMath_cu_868dd54534reduce_sparse_csr_dim0_cuda_kernelIhiNS1_14ReductionMulOpIhEElEEvPT2_PKT0_lPKT_S9_lT1_,(.L_x_8731 - _ZN2at6native55_GLOBAL__N__0955718d_22_SparseCsrTensorMath_cu_868dd54534reduce_sparse_csr_dim0_cuda_kernelIhiNS1_14ReductionMulOpIhEElEEvPT2_PKT0_lPKT_S9_lT1_)
        .other          _ZN2at6native55_GLOBAL__N__0955718d_22_SparseCsrTensorMath_cu_868dd54534reduce_sparse_csr_dim0_cuda_kernelIhiNS1_14ReductionMulOpIhEElEEvPT2_PKT0_lPKT_S9_lT1_,@"STO_CUDA_ENTRY STV_DEFAULT"
_ZN2at6native55_GLOBAL__N__0955718d_22_SparseCsrTensorMath_cu_868dd54534reduce_sparse_csr_dim0_cuda_kernelIhiNS1_14ReductionMulOpIhEElEEvPT2_PKT0_lPKT_S9_lT1_:
        /* <DEDUP_REMOVED lines=8> */
[----:B------:R-:W-:Y:S01]  /*0080*/  LEA R6, P1, R0, c[0x0][0x168], 0x2 ;  /* 0x00005a0000067a11 */ /* 0x000fe200078210ff */
[----:B------:R-:W-:Y:S01]  /*0090*/  IMAD.MOV.U32 R3, RZ, RZ, c[0x0][0x18c] ;  /* 0x00006300ff037624 */ /* 0x000fe200078e00ff */
[----:B------:R-:W-:Y:S01]  /*00a0*/  ULDC.64 UR12, c[0x0][0x118] ;  /* 0x00004600000c7ab9 */ /* 0x000fe20000000a00 */
[----:B------:R-:W-:Y:S01]  /*00b0*/  IMAD.MOV.U32 R4, RZ, RZ, 0x1 ;  /* 0x00000001ff047424 */ /* 0x000fe200078e00ff */
[----:B------:R-:W-:Y:S01]  /*00c0*/  ISETP.LE.U32.AND P0, PT, R2, c[0x0][0x188], PT ;  /* 0x0000620002007a0c */ /* 0x000fe20003f03070 */
[----:B------:R-:W-:Y:S01]  /*00d0*/  IMAD.MOV.U32 R5, RZ, RZ, RZ ;  /* 0x000000ffff057224 */ /* 0x000fe200078e00ff */
[----:B------:R-:W-:Y:S02]  /*00e0*/  LEA.HI.X R7, R0, c[0x0][0x16c], RZ, 0x2, P1 ;  /* 0x00005b0000077a11 */ /* 0x000fe400008f14ff */
[----:B------:R-:W-:-:S13]  /*00f0*/  ISETP.GE.AND.EX P0, PT, R3, RZ, PT, P0 ;  /* 0x000000ff0300720c */ /* 0x000fda0003f06300 */
[----:B------:R-:W-:Y:S05]  /*0100*/  @!P0 BRA `(.L_x_1090) ;  /* 0x000005e000008947 */ /* 0x000fea0003800000 */
[----:B------:R-:W-:Y:S01]  /*0110*/  IMAD.MOV.U32 R2, RZ, RZ, 0x1 ;  /* 0x00000001ff027424 */ /* 0x000fe200078e00ff */
[----:B------:R0:W5:Y:S01]  /*0120*/  LDG.E R6, [R6.64] ;  /* 0x0000000c06067981 */ /* 0x000162000c1e1900 */
[----:B------:R-:W-:Y:S01]  /*0130*/  UMOV UR8, 0x3 ;  /* 0x0000000300087882 */ /* 0x000fe20000000000 */
[----:B------:R-:W-:Y:S01]  /*0140*/  IMAD.MOV.U32 R4, RZ, RZ, 0x1 ;  /* 0x00000001ff047424 */ /* 0x000fe200078e00ff */
        /* <DEDUP_REMOVED lines=11> */
[----:B0-----:R-:W-:Y:S01]  /*0200*/  ULDC.64 UR6, c[0x0][0x188] ;  /* 0x0000620000067ab9 */ /* 0x001fe20000000a00 */
[----:B------:R-:W-:Y:S01]  /*0210*/  IMAD.MOV.U32 R2, RZ, RZ, c[0x0][0x180] ;  /* 0x00006000ff027624 */ /* 0x000fe200078e00ff */
[----:B------:R-:W-:Y:S01]  /*0220*/  UIADD3 UR6, UP0, UR8, -UR6, URZ ;  /* 0x8000000608067290 */ /* 0x000fe2000ff1e03f */
[----:B------:R-:W-:Y:S01]  /*0230*/  IMAD.MOV.U32 R3, RZ, RZ, c[0x0][0x184] ;  /* 0x00006100ff037624 */ /* 0x000fe200078e00ff */
[----:B------:R-:W-:Y:S01]  /*0240*/  UMOV UR4, URZ ;  /* 0x0000003f00047c82 */ /* 0x000fe20008000000 */
[----:B------:R-:W-:Y:S01]  /*0250*/  IMAD.MOV.U32 R4, RZ, RZ, 0x1 ;  /* 0x00000001ff047424 */ /* 0x000fe200078e00ff */
[----:B------:R-:W-:Y:S02]  /*0260*/  UIADD3.X UR7, URZ, ~UR7, URZ, UP0, !UPT ;  /* 0x800000073f077290 */ /* 0x000fe400087fe43f */
[----:B------:R-:W-:Y:S02]  /*0270*/  UMOV UR5, URZ ;  /* 0x0000003f00057c82 */ /* 0x000fe40008000000 */
.L_x_1092:
[----:B------:R-:W2:Y:S01]  /*0280*/  LDG.E R7, [R2.64] ;  /* 0x0000000c02077981 */ /* 0x000ea2000c1e1900 */
[----:B------:R-:W-:-:S03]  /*0290*/  ULDC.64 UR10, c[0x0][0x178] ;  /* 0x00005e00000a7ab9 */ /* 0x000fc60000000a00 */
[----:B------:R-:W3:Y:S04]  /*02a0*/  LDG.E R11, [R2.64+0x4] ;  /* 0x0000040c020b7981 */ /* 0x000ee8000c1e1900 */
[----:B------:R-:W4:Y:S04]  /*02b0*/  LDG.E R13, [R2.64+0x8] ;  /* 0x0000080c020d7981 */ /* 0x000f28000c1e1900 */
[----:B------:R-:W4:Y:S01]  /*02c0*/  LDG.E R15, [R2.64+0xc] ;  /* 0x00000c0c020f7981 */ /* 0x000f22000c1e1900 */
[----:B------:R-:W-:-:S04]  /*02d0*/  UIADD3 UR9, UP0, UR4, UR10, URZ ;  /* 0x0000000a04097290 */ /* 0x000fc8000ff1e03f */
[----:B------:R-:W-:Y:S02]  /*02e0*/  UIADD3.X UR10, UR5, UR11, URZ, UP0, !UPT ;  /* 0x0000000b050a7290 */ /* 0x000fe400087fe43f */
[----:B------:R-:W-:-:S04]  /*02f0*/  IMAD.U32 R8, RZ, RZ, UR9 ;  /* 0x00000009ff087e24 */ /* 0x000fc8000f8e00ff */
[----:B------:R-:W-:Y:S01]  /*0300*/  IMAD.U32 R9, RZ, RZ, UR10 ;  /* 0x0000000aff097e24 */ /* 0x000fe2000f8e00ff */
[C---:B--2--5:R-:W-:Y:S02]  /*0310*/  ISETP.NE.AND P1, PT, R6.reuse, R7, PT ;  /* 0x000000070600720c */ /* 0x064fe40003f25270 */
[----:B---3--:R-:W-:-:S11]  /*0320*/  ISETP.NE.AND P3, PT, R6, R11, PT ;  /* 0x0000000b0600720c */ /* 0x008fd60003f65270 */
[----:B------:R-:W2:Y:S01]  /*0330*/  @!P1 LDG.E.U8 R7, [R8.64] ;  /* 0x0000000c08079981 */ /* 0x000ea2000c1e1100 */
[----:B----4-:R-:W-:-:S03]  /*0340*/  ISETP.NE.AND P4, PT, R6, R13, PT ;  /* 0x0000000d0600720c */ /* 0x010fc60003f85270 */
[----:B------:R-:W3:Y:S01]  /*0350*/  @!P3 LDG.E.U8 R10, [R8.64+0x1] ;  /* 0x0000010c080ab981 */ /* 0x000ee2000c1e1100 */
[----:B------:R-:W-:-:S09]  /*0360*/  ISETP.NE.AND P2, PT, R6, R15, PT ;  /* 0x0000000f0600720c */ /* 0x000fd20003f45270 */
[----:B------:R-:W4:Y:S04]  /*0370*/  @!P4 LDG.E.U8 R11, [R8.64+0x2] ;  /* 0x0000020c080bc981 */ /* 0x000f28000c1e1100 */
        /* <DEDUP_REMOVED lines=26> */
.L_x_1091:
[----:B0-----:R-:W-:Y:S05]  /*0520*/  @!P0 BRA `(.L_x_1090) ;  /* 0x000001c000008947 */ /* 0x001fea0003800000 */
[----:B------:R-:W-:Y:S02]  /*0530*/  UIADD3 UR6, UP2, URZ, -UR8, URZ ;  /* 0x800000083f067290 */ /* 0x000fe4000ff5e03f */
[----:B------:R-:W-:Y:S02]  /*0540*/  ULDC.64 UR10, c[0x0][0x180] ;  /* 0x00006000000a7ab9 */ /* 0x000fe40000000a00 */
[----:B------:R-:W-:Y:S02]  /*0550*/  ULDC.64 UR8, c[0x0][0x178] ;  /* 0x00005e0000087ab9 */ /* 0x000fe40000000a00 */
[----:B------:R-:W-:Y:S02]  /*0560*/  UIADD3 UR8, UP0, UR4, UR8, URZ ;  /* 0x0000000804087290 */ /* 0x000fe4000ff1e03f */
[----:B------:R-:W-:Y:S02]  /*0570*/  ULEA UR7, UP1, UR4, UR10, 0x2 ;  /* 0x0000000a04077291 */ /* 0x000fe4000f82103f */
[----:B------:R-:W-:-:S02]  /*0580*/  UIADD3.X UR10, URZ, -0x1, URZ, UP2, !UPT ;  /* 0xffffffff3f0a7890 */ /* 0x000fc400097fe43f */
[----:B------:R-:W-:Y:S02]  /*0590*/  UIADD3.X UR9, UR5, UR9, URZ, UP0, !UPT ;  /* 0x0000000905097290 */ /* 0x000fe400087fe43f */
[----:B------:R-:W-:-:S06]  /*05a0*/  ULEA.HI.X UR4, UR4, UR11, UR5, 0x2, UP1 ;  /* 0x0000000b04047291 */ /* 0x000fcc00088f1405 */
.L_x_1093:
[----:B------:R-:W-:Y:S02]  /*05b0*/  IMAD.U32 R3, RZ, RZ, UR4 ;  /* 0x00000004ff037e24 */ /* 0x000fe4000f8e00ff */
[----:B------:R-:W-:-:S05]  /*05c0*/  IMAD.U32 R2, RZ, RZ, UR7 ;  /* 0x00000007ff027e24 */ /* 0x000fca000f8e00ff */
[----:B------:R-:W2:Y:S01]  /*05d0*/  LDG.E R3, [R2.64] ;  /* 0x0000000c02037981 */ /* 0x000ea2000c1e1900 */
[----:B------:R-:W-:Y:S02]  /*05e0*/  IMAD.U32 R8, RZ, RZ, UR8 ;  /* 0x00000008ff087e24 */ /* 0x000fe4000f8e00ff */
[----:B------:R-:W-:Y:S01]  /*05f0*/  IMAD.U32 R9, RZ, RZ, UR9 ;  /* 0x00000009ff097e24 */ /* 0x000fe2000f8e00ff */
[----:B------:R-:W-:Y:S01]  /*0600*/  UIADD3 UR6, UP0, UR6, 0x1, URZ ;  /* 0x0000000106067890 */ /* 0x000fe2000ff1e03f */
[----:B--2--5:R-:W-:-:S13]  /*0610*/  ISETP.NE.AND P1, PT, R6, R3, PT ;  /* 0x000000030600720c */ /* 0x024fda0003f25270 */
[----:B------:R-:W2:Y:S01]  /*0620*/  @!P1 LDG.E.U8 R8, [R8.64] ;  /* 0x0000000c08089981 */ /* 0x000ea2000c1e1100 */
[----:B------:R-:W-:Y:S01]  /*0630*/  UIADD3.X UR10, URZ, UR10, URZ, UP0, !UPT ;  /* 0x0000000a3f0a7290 */ /* 0x000fe200087fe43f */
[----:B------:R-:W-:Y:S01]  /*0640*/  ISETP.NE.U32.AND P0, PT, RZ, UR6, PT ;  /* 0x00000006ff007c0c */ /* 0x000fe2000bf05070 */
[----:B------:R-:W-:Y:S01]  /*0650*/  UIADD3 UR8, UP0, UR8, 0x1, URZ ;  /* 0x0000000108087890 */ /* 0x000fe2000ff1e03f */
[----:B------:R-:W-:Y:S01]  /*0660*/  @!P1 PRMT R7, R4, 0x9910, RZ ;  /* 0x0000991004079816 */ /* 0x000fe200000000ff */
[----:B------:R-:W-:Y:S01]  /*0670*/  UIADD3 UR7, UP1, UR7, 0x4, URZ ;  /* 0x0000000407077890 */ /* 0x000fe2000ff3e03f */
[----:B------:R-:W-:Y:S01]  /*0680*/  @!P1 IMAD.MOV.U32 R5, RZ, RZ, RZ ;  /* 0x000000ffff059224 */ /* 0x000fe200078e00ff */
[----:B------:R-:W-:Y:S01]  /*0690*/  ISETP.NE.AND.EX P0, PT, RZ, UR10, PT, P0 ;  /* 0x0000000aff007c0c */ /* 0x000fe2000bf05300 */
[----:B------:R-:W-:Y:S02]  /*06a0*/  UIADD3.X UR9, URZ, UR9, URZ, UP0, !UPT ;  /* 0x000000093f097290 */ /* 0x000fe400087fe43f */
[----:B------:R-:W-:Y:S01]  /*06b0*/  UIADD3.X UR4, URZ, UR4, URZ, UP1, !UPT ;  /* 0x000000043f047290 */ /* 0x000fe20008ffe43f */
[----:B--2---:R-:W-:-:S05]  /*06c0*/  @!P1 IMAD R2, R8, R7, RZ ;  /* 0x0000000708029224 */ /* 0x004fca00078e02ff */
[----:B------:R-:W-:-:S04]  /*06d0*/  @!P1 LOP3.LUT R4, R2, 0xff, RZ, 0xc0, !PT ;  /* 0x000000ff02049812 */ /* 0x000fc800078ec0ff */
[----:B------:R-:W-:Y:S05]  /*06e0*/  @P0 BRA `(.L_x_1093) ;  /* 0xfffffec000000947 */ /* 0x000fea000383ffff */
.L_x_1090:
[----:B------:R-:W-:-:S04]  /*06f0*/  LEA R2, P0, R0, c[0x0][0x160], 0x3 ;  /* 0x0000580000027a11 */ /* 0x000fc800078018ff */
[----:B------:R-:W-:-:S05]  /*0700*/  LEA.HI.X R3, R0, c[0x0][0x164], RZ, 0x3, P0 ;  /* 0x0000590000037a11 */ /* 0x000fca00000f1cff */
[----:B------:R-:W-:Y:S01]  /*0710*/  STG.E.64 [R2.64], R4 ;  /* 0x0000000402007986 */ /* 0x000fe2000c101b0c */
[----:B------:R-:W-:Y:S05]  /*0720*/  EXIT ;  /* 0x000000000000794d */ /* 0x000fea0003800000 */
.L_x_1094:
        /* <DEDUP_REMOVED lines=13> */
.L_x_8731:


//--------------------- .text._ZN2at6native55_GLOBAL__N__0955718d_22_SparseCsrTensorMath_cu_868dd54534reduce_sparse_csr_dim1_cuda_kernelIN3c108BFloat16ElNS1_14ReductionAddOpIfEEfEEvPT2_PKT_PKT0_SE_lT1_ --------------------------
	.section	.text._ZN2at6native55_GLOBAL__N__0955718d_22_SparseCsrTensorMath_cu_868dd54534reduce_sparse_csr_dim1_cuda_kernelIN3c108BFloat16ElNS1_14ReductionAddOpIfEEfEEvPT2_PKT_PKT0_SE_lT1_,"ax",@progbits
	.sectioninfo	@"SHI_REGISTERS=29"
	.align	128
.text._ZN2at6native55_GLOBAL__N__0955718d_22_SparseCsrTensorMath_cu_868dd54534reduce_sparse_csr_dim1_cuda_kernelIN3c108BFloat16ElNS1_14ReductionAddOpIfEEfEEvPT2_PKT_PKT0_SE_lT1_:
        .type           _ZN2at6native55_GLOBAL__N__0955718d_22_SparseCsrTensorMath_cu_868dd54534reduce_sparse_csr_dim1_cuda_kernelIN3c108BFloat16ElNS1_14ReductionAddOpIfEEfEEvPT2_PKT_PKT0_SE_lT1_,@function
        .size           _ZN2at6native55_GLOBAL__N__0955718d_22_SparseCsrTensorMath_cu_868dd54534reduce_sparse_csr_dim1_cuda_kernelIN3c108BFloat16ElNS1_14ReductionAddOpIfEEfEEvPT2_PKT_PKT0_SE_lT1_,(.L_x_8732 - _ZN2at6native55_GLOBAL__N__0955718d_22_SparseCsrTensorMath_cu_868dd54534reduce_sparse_csr_dim1_cuda_kernelIN3c108BFloat16ElNS1_14ReductionAddOpIfEEfEEvPT2_PKT_PKT0_SE_lT1_)
        .other          _ZN2at6native55_GLOBAL__N__0955718d_22_SparseCsrTensorMath_cu_868dd54534reduce_sparse_csr_dim1_cuda_kernelIN3c108BFloat16ElNS1_14ReductionAddOpIfEEfEEvPT2_PKT_PKT0_SE_lT1_,@"STO_CUDA_ENTRY STV_DEFAULT"
_ZN2at6native55_GLOBAL__N__0955718d_22_SparseCsrTensorMath_cu_868dd54534reduce_sparse_csr_dim1_cuda_kernelIN3c108BFloat16ElNS1_14ReductionAddOpIfEEfEEvPT2_PKT_PKT0_SE_lT1_:
        /* <DEDUP_REMOVED lines=19> */
[----:B------:R-:W-:Y:S02]  /*0130*/  IMAD.MOV.U32 R8, RZ, RZ, RZ ;  /* 0x000000ffff087224 */ /* 0x000fe400078e00ff */
[----:B------:R-:W-:-:S13]  /*0140*/  ISETP.GT.AND.EX P0, PT, R3, R5, PT, P0 ;  /* 0x000000050300720c */ /* 0x000fda0003f04300 */
[----:B------:R-:W-:Y:S05]  /*0150*/  @!P0 BRA `(.L_x_1096) ;  /* 0x00000a1000008947 */ /* 0x000fea0003800000 */
[--C-:B------:R-:W-:Y:S01]  /*0160*/  IMAD.IADD R10, R2, 0x1, -R4.reuse ;  /* 0x00000001020a7824 */ /* 0x100fe200078e0a04 */
[----:B------:R-:W-:Y:S01]  /*0170*/  LOP3.LUT R7, RZ, R4, RZ, 0x33, !PT ;  /* 0x00000004ff077212 */ /* 0x000fe200078e33ff */
[----:B------:R-:W-:Y:S01]  /*0180*/  BSSY B1, `(.L_x_1097) ;  /* 0x0000022000017945 */ /* 0x000fe20003800000 */
[----:B------:R-:W-:Y:S01]  /*0190*/  LOP3.LUT R9, RZ, R5, RZ, 0x33, !PT ;  /* 0x00000005ff097212 */ /* 0x000fe200078e33ff */
[----:B------:R-:W-:Y:S01]  /*01a0*/  IMAD.MOV.U32 R8, RZ, RZ, RZ ;  /* 0x000000ffff087224 */ /* 0x000fe200078e00ff */
        /* <DEDUP_REMOVED lines=14> */
[----:B------:R-:W-:Y:S01]  /*0290*/  IMAD.MOV.U32 R8, RZ, RZ, RZ ;  /* 0x000000ffff087224 */ /* 0x000fe200078e00ff */
[----:B------:R-:W-:Y:S01]  /*02a0*/  LEA.HI.X R13, R4, c[0x0][0x16c], R5, 0x1, P1 ;  /* 0x00005b00040d7a11 */ /* 0x000fe200008f0c05 */
[----:B------:R-:W-:Y:S02]  /*02b0*/  IMAD.X R11, RZ, RZ, -0x1, P2 ;  /* 0xffffffffff0b7424 */ /* 0x000fe400010e06ff */
.L_x_1099:
        /* <DEDUP_REMOVED lines=11> */
[----:B--2---:R-:W-:-:S05]  /*0370*/  PRMT R5, RZ, 0x5410, R4 ;  /* 0x00005410ff057816 */ /* 0x004fca0000000004 */
[----:B------:R-:W-:-:S06]  /*0380*/  FADD.FTZ R8, R5, R8 ;  /* 0x0000000805087221 */ /* 0x000fcc0000010000 */
[----:B------:R-:W-:Y:S05]  /*0390*/  @P1 BRA `(.L_x_1099) ;  /* 0xffffff2000001947 */ /* 0x000fea000383ffff */
.L_x_1098:
[----:B------:R-:W-:Y:S05]  /*03a0*/  BSYNC B1 ;  /* 0x0000000000017941 */ /* 0x000fea0003800000 */
.L_x_1097:
        /* <DEDUP_REMOVED lines=15> */
.L_x_1102:
[----:B------:R-:W2:Y:S04]  /*04a0*/  LDG.E.U16 R24, [R4.64+-0x4] ;  /* 0xfffffc0404187981 */ /* 0x000ea8000c1e1500 */
[----:B------:R-:W3:Y:S04]  /*04b0*/  LDG.E.U16 R26, [R4.64+-0x2] ;  /* 0xfffffe04041a7981 */ /* 0x000ee8000c1e1500 */
[----:B------:R-:W4:Y:S04]  /*04c0*/  LDG.E.U16 R23, [R4.64] ;  /* 0x0000000404177981 */ /* 0x000f28000c1e1500 */
        /* <DEDUP_REMOVED lines=10> */
[----:B------:R-:W5:Y:S01]  /*0570*/  LDG.E.U16 R11, [R4.64+0x16] ;  /* 0x00001604040b7981 */ /* 0x000f62000c1e1500 */
[----:B--2---:R-:W-:-:S03]  /*0580*/  PRMT R25, RZ, 0x5410, R24 ;  /* 0x00005410ff197816 */ /* 0x004fc60000000018 */
[----:B------:R0:W2:Y:S02]  /*0590*/  LDG.E.U16 R24, [R4.64+0x18] ;  /* 0x0000180404187981 */ /* 0x0000a4000c1e1500 */
[----:B------:R-:W-:Y:S02]  /*05a0*/  FADD.FTZ R25, R25, R8 ;  /* 0x0000000819197221 */ /* 0x000fe40000010000 */
[----:B------:R0:W2:Y:S01]  /*05b0*/  LDG.E.U16 R8, [R4.64+0x1a] ;  /* 0x00001a0404087981 */ /* 0x0000a2000c1e1500 */
[----:B---3--:R-:W-:-:S05]  /*05c0*/  PRMT R26, RZ, 0x5410, R26 ;  /* 0x00005410ff1a7816 */ /* 0x008fca000000001a */
[----:B------:R-:W-:Y:S01]  /*05d0*/  FADD.FTZ R25, R25, R26 ;  /* 0x0000001a19197221 */ /* 0x000fe20000010000 */
[----:B----4-:R-:W-:Y:S02]  /*05e0*/  PRMT R26, RZ, 0x5410, R23 ;  /* 0x00005410ff1a7816 */ /* 0x010fe40000000017 */
[----:B-----5:R-:W-:-:S03]  /*05f0*/  PRMT R22, RZ, 0x5410, R22 ;  /* 0x00005410ff167816 */ /* 0x020fc60000000016 */
[----:B------:R-:W-:Y:S01]  /*0600*/  FADD.FTZ R25, R25, R26 ;  /* 0x0000001a19197221 */ /* 0x000fe20000010000 */
[----:B------:R-:W-:-:S03]  /*0610*/  PRMT R21, RZ, 0x5410, R21 ;  /* 0x00005410ff157816 */ /* 0x000fc60000000015 */
        /* <DEDUP_REMOVED lines=13> */
[----:B------:R-:W-:-:S03]  /*06f0*/  IADD3 R9, P1, R9, 0x10, RZ ;  /* 0x0000001009097810 */ /* 0x000fc60007f3e0ff */
[----:B------:R-:W-:Y:S01]  /*0700*/  FADD.FTZ R15, R16, R15 ;  /* 0x0000000f100f7221 */ /* 0x000fe20000010000 */
[----:B------:R-:W-:Y:S02]  /*0710*/  PRMT R16, RZ, 0x5410, R13 ;  /* 0x00005410ff107816 */ /* 0x000fe4000000000d */
[----:B------:R-:W-:Y:S01]  /*0720*/  PRMT R10, RZ, 0x5410, R10 ;  /* 0x00005410ff0a7816 */ /* 0x000fe2000000000a */
[----:B------:R-:W-:Y:S02]  /*0730*/  IMAD.X R7, RZ, RZ, R7, P1 ;  /* 0x000000ffff077224 */ /* 0x000fe400008e0607 */
[----:B------:R-:W-:Y:S01]  /*0740*/  FADD.FTZ R15, R15, R16 ;  /* 0x000000100f0f7221 */ /* 0x000fe20000010000 */
[----:B------:R-:W-:Y:S02]  /*0750*/  ISETP.GE.U32.AND P1, PT, R9, R14, PT ;  /* 0x0000000e0900720c */ /* 0x000fe40003f26070 */
[----:B------:R-:W-:Y:S01]  /*0760*/  PRMT R11, RZ, 0x5410, R11 ;  /* 0x00005410ff0b7816 */ /* 0x000fe2000000000b */
[----:B------:R-:W-:Y:S01]  /*0770*/  FADD.FTZ R10, R15, R10 ;  /* 0x0000000a0f0a7221 */ /* 0x000fe20000010000 */
[----:B------:R-:W-:-:S03]  /*0780*/  ISETP.GE.AND.EX P1, PT, R7, R12, PT, P1 ;  /* 0x0000000c0700720c */ /* 0x000fc60003f26310 */
[----:B------:R-:W-:Y:S01]  /*0790*/  FADD.FTZ R10, R10, R11 ;  /* 0x0000000b0a0a7221 */ /* 0x000fe20000010000 */
[----:B0-----:R-:W-:Y:S02]  /*07a0*/  IADD3 R4, P2, R4, 0x20, RZ ;  /* 0x0000002004047810 */ /* 0x001fe40007f5e0ff */
[----:B--2---:R-:W-:-:S05]  /*07b0*/  PRMT R11, RZ, 0x5410, R24 ;  /* 0x00005410ff0b7816 */ /* 0x004fca0000000018 */
[----:B------:R-:W-:Y:S02]  /*07c0*/  FADD.FTZ R10, R10, R11 ;  /* 0x0000000b0a0a7221 */ /* 0x000fe40000010000 */
[----:B------:R-:W-:Y:S01]  /*07d0*/  IMAD.X R11, RZ, RZ, R5, P2 ;  /* 0x000000ffff0b7224 */ /* 0x000fe200010e0605 */
[----:B------:R-:W-:-:S05]  /*07e0*/  PRMT R5, RZ, 0x5410, R8 ;  /* 0x00005410ff057816 */ /* 0x000fca0000000008 */
[----:B------:R-:W-:Y:S02]  /*07f0*/  FADD.FTZ R8, R10, R5 ;  /* 0x000000050a087221 */ /* 0x000fe40000010000 */
[----:B------:R-:W-:Y:S01]  /*0800*/  IMAD.MOV.U32 R5, RZ, RZ, R11 ;  /* 0x000000ffff057224 */ /* 0x000fe200078e000b */
[----:B------:R-:W-:Y:S05]  /*0810*/  @!P1 BRA `(.L_x_1102) ;  /* 0xfffffc8000009947 */ /* 0x000fea000383ffff */
.L_x_1101:
[----:B------:R-:W-:Y:S05]  /*0820*/  BSYNC B1 ;  /* 0x0000000000017941 */ /* 0x000fea0003800000 */
.L_x_1100:
        /* <DEDUP_REMOVED lines=14> */
[----:B------:R-:W-:-:S02]  /*0910*/  IADD3 R9, P2, R9, 0x8, RZ ;  /* 0x0000000809097810 */ /* 0x000fc40007f5e0ff */
[----:B------:R-:W-:-:S03]  /*0920*/  PLOP3.LUT P0, PT, PT, PT, PT, 0x8, 0x0 ;  /* 0x000000000000781c */ /* 0x000fc60003f0e170 */
[----:B------:R-:W-:Y:S01]  /*0930*/  IMAD.X R7, RZ, RZ, R7, P2 ;  /* 0x000000ffff077224 */ /* 0x000fe200010e0607 */
[----:B0-----:R-:W-:Y:S02]  /*0940*/  IADD3 R4, P1, R4, 0x10, RZ ;  /* 0x0000001004047810 */ /* 0x001fe40007f3e0ff */
[----:B--2---:R-:W-:Y:S02]  /*0950*/  PRMT R13, RZ, 0x5410, R12 ;  /* 0x00005410ff0d7816 */ /* 0x004fe4000000000c */
[----:B---3--:R-:W-:-:S03]  /*0960*/  PRMT R14, RZ, 0x5410, R14 ;  /* 0x00005410ff0e7816 */ /* 0x008fc6000000000e */
[----:B------:R-:W-:Y:S01]  /*0970*/  FADD.FTZ R13, R8, R13 ;  /* 0x0000000d080d7221 */ /* 0x000fe20000010000 */
[----:B----4-:R-:W-:-:S03]  /*0980*/  PRMT R8, RZ, 0x5410, R15 ;  /* 0x00005410ff087816 */ /* 0x010fc6000000000f */
[----:B------:R-:W-:-:S04]  /*0990*/  FADD.FTZ R13, R13, R14 ;  /* 0x0000000e0d0d7221 */ /* 0x000fc80000010000 */
[----:B------:R-:W-:Y:S01]  /*09a0*/  FADD.FTZ R8, R13, R8 ;  /* 0x000000080d087221 */ /* 0x000fe20000010000 */
[----:B-----5:R-:W-:Y:S02]  /*09b0*/  PRMT R13, RZ, 0x5410, R16 ;  /* 0x00005410ff0d7816 */ /* 0x020fe40000000010 */
[----:B------:R-:W-:-:S03]  /*09c0*/  PRMT R17, RZ, 0x5410, R17 ;  /* 0x00005410ff117816 */ /* 0x000fc60000000011 */
[----:B------:R-:W-:Y:S01]  /*09d0*/  FADD.FTZ R8, R8, R13 ;  /* 0x0000000d08087221 */ /* 0x000fe20000010000 */
[----:B------:R-:W-:-:S03]  /*09e0*/  PRMT R13, RZ, 0x5410, R18 ;  /* 0x00005410ff0d7816 */ /* 0x000fc60000000012 */
[----:B------:R-:W-:Y:S01]  /*09f0*/  FADD.FTZ R8, R8, R17 ;  /* 0x0000001108087221 */ /* 0x000fe20000010000 */
[----:B------:R-:W-:-:S03]  /*0a00*/  PRMT R11, RZ, 0x5410, R11 ;  /* 0x00005410ff0b7816 */ /* 0x000fc6000000000b */
[----:B------:R-:W-:-:S04]  /*0a10*/  FADD.FTZ R8, R8, R13 ;  /* 0x0000000d08087221 */ /* 0x000fc80000010000 */
[----:B------:R-:W-:Y:S02]  /*0a20*/  FADD.FTZ R8, R8, R11 ;  /* 0x0000000b08087221 */ /* 0x000fe40000010000 */
[----:B------:R-:W-:Y:S01]  /*0a30*/  IMAD.X R11, RZ, RZ, R5, P1 ;  /* 0x000000ffff0b7224 */ /* 0x000fe200008e0605 */
[----:B------:R-:W-:-:S05]  /*0a40*/  PRMT R5, RZ, 0x5410, R10 ;  /* 0x00005410ff057816 */ /* 0x000fca000000000a */
[----:B------:R-:W-:Y:S02]  /*0a50*/  FADD.FTZ R8, R8, R5 ;  /* 0x0000000508087221 */ /* 0x000fe40000010000 */
[----:B------:R-:W-:Y:S02]  /*0a60*/  IMAD.MOV.U32 R5, RZ, RZ, R11 ;  /* 0x000000ffff057224 */ /* 0x000fe400078e000b */
.L_x_1104:
[----:B------:R-:W-:Y:S05]  /*0a70*/  BSYNC B1 ;  /* 0x0000000000017941 */ /* 0x000fea0003800000 */
.L_x_1103:
[----:B------:R-:W-:-:S04]  /*0a80*/  ISETP.LT.U32.AND P1, PT, R9, R2, PT ;  /* 0x000000020900720c */ /* 0x000fc80003f21070 */
[----:B------:R-:W-:-:S13]  /*0a90*/  ISETP.LT.OR.EX P0, PT, R7, R3, P0, P1 ;  /* 0x000000030700720c */ /* 0x000fda0000701710 */
[----:B------:R-:W-:Y:S05]  /*0aa0*/  @!P0 BRA `(.L_x_1096) ;  /* 0x000000c000008947 */ /* 0x000fea0003800000 */
[----:B------:R-:W2:Y:S04]  /*0ab0*/  LDG.E.U16 R2, [R4.64+-0x4] ;  /* 0xfffffc0404027981 */ /* 0x000ea8000c1e1500 */
[----:B------:R-:W3:Y:S04]  /*0ac0*/  LDG.E.U16 R7, [R4.64+-0x2] ;  /* 0xfffffe0404077981 */ /* 0x000ee8000c1e1500 */
[----:B------:R-:W4:Y:S04]  /*0ad0*/  LDG.E.U16 R9, [R4.64] ;  /* 0x0000000404097981 */ /* 0x000f28000c1e1500 */
[----:B------:R-:W5:Y:S01]  /*0ae0*/  LDG.E.U16 R10, [R4.64+0x2] ;  /* 0x00000204040a7981 */ /* 0x000f62000c1e1500 */
[----:B--2---:R-:W-:-:S02]  /*0af0*/  PRMT R3, RZ, 0x5410, R2 ;  /* 0x00005410ff037816 */ /* 0x004fc40000000002 */
[----:B---3--:R-:W-:-:S03]  /*0b00*/  PRMT R2, RZ, 0x5410, R7 ;  /* 0x00005410ff027816 */ /* 0x008fc60000000007 */
[----:B------:R-:W-:Y:S01]  /*0b10*/  FADD.FTZ R3, R8, R3 ;  /* 0x0000000308037221 */ /* 0x000fe20000010000 */
[----:B----4-:R-:W-:-:S03]  /*0b20*/  PRMT R9, RZ, 0x5410, R9 ;  /* 0x00005410ff097816 */ /* 0x010fc60000000009 */
[----:B------:R-:W-:Y:S01]  /*0b30*/  FADD.FTZ R2, R3, R2 ;  /* 0x0000000203027221 */ /* 0x000fe20000010000 */
[----:B-----5:R-:W-:-:S03]  /*0b40*/  PRMT R3, RZ, 0x5410, R10 ;  /* 0x00005410ff037816 */ /* 0x020fc6000000000a */
[----:B------:R-:W-:-:S04]  /*0b50*/  FADD.FTZ R2, R2, R9 ;  /* 0x0000000902027221 */ /* 0x000fc80000010000 */
[----:B------:R-:W-:Y:S02]  /*0b60*/  FADD.FTZ R8, R2, R3 ;  /* 0x0000000302087221 */ /* 0x000fe40000010000 */
.L_x_1096:
[----:B------:R-:W-:Y:S05]  /*0b70*/  BSYNC B0 ;  /* 0x0000000000007941 */ /* 0x000fea0003800000 */
.L_x_1095:
[----:B------:R-:W-:-:S04]  /*0b80*/  IADD3 R2, P0, R0, c[0x0][0x178], RZ ;  /* 0x00005e0000027a10 */ /* 0x000fc80007f1e0ff */
[----:B------:R-:W-:-:S06]  /*0b90*/  IADD3.X R3, R6, c[0x0][0x17c], RZ, P0, !PT ;  /* 0x00005f0006037a10 */ /* 0x000fcc00007fe4ff */
[----:B------:R-:W2:Y:S02]  /*0ba0*/  LDG.E.64 R2, [R2.64] ;  /* 0x0000000402027981 */ /* 0x000ea4000c1e1b00 */
[----:B--2---:R-:W-:-:S04]  /*0bb0*/  LEA R4, P0, R2, c[0x0][0x160], 0x2 ;  /* 0x0000580002047a11 */ /* 0x004fc800078010ff */
[----:B------:R-:W-:-:S05]  /*0bc0*/  LEA.HI.X R5, R2, c[0x0][0x164], R3, 0x2, P0 ;  /* 0x0000590002057a11 */ /* 0x000fca00000f1403 */
[----:B------:R-:W-:Y:S01]  /*0bd0*/  STG.E [R4.64], R8 ;  /* 0x0000000804007986 */ /* 0x000fe2000c101904 */
[----:B------:R-:W-:Y:S05]  /*0be0*/  EXIT ;  /* 0x000000000000794d */ /* 0x000fea0003800000 */
.L_x_1105:
        /* <DEDUP_REMOVED lines=9> */
.L_x_8732:


//--------------------- .text._ZN2at6native55_GLOBAL__N__0955718d_22_SparseCsrTensorMath_cu_868dd54534reduce_sparse_csr_dim1_cuda_kernelIN3c108BFloat16EiNS1_14ReductionAddOpIfEEfEEvPT2_PKT_PKT0_SE_lT1_ --------------------------
	.section	.text._ZN2at6native55_GLOBAL__N__0955718d_22_SparseCsrTensorMath_cu_868dd54534reduce_sparse_csr_dim1_cuda_kernelIN3c108BFloat16EiNS1_14ReductionAddOpIfEEfEEvPT2_PKT_PKT0_SE_lT1_,"ax",@progbits
	.sectioninfo	@"SHI_REGISTERS=27"
	.align	128
.text._ZN2at6native55_GLOBAL__N__0955718d_22_SparseCsrTensorMath_cu_868dd54534reduce_sparse_csr_dim1_cuda_kernelIN3c108BFloat16EiNS1_14ReductionAddOpIfEEfEEvPT2_PKT_PKT0_SE_lT1_:
        .type           _ZN2at6native55_GLOBAL__N__0955718d_22_SparseCsrTensorMath_cu_868dd54534reduce_sparse_csr_dim1_cuda_kernelIN3c108BFloat16EiNS1_14ReductionAddOpIfEEfEEvPT2_PKT_PKT0_SE_lT1_,@function
        .size           _ZN2at6native55_GLOBAL__N__0955718d_22_SparseCsrTensorMath_cu_868dd54534reduce_sparse_csr_dim1_cuda_kernelIN3c108BFloat16EiNS1_14ReductionAddOpIfEEfEEvPT2_PKT_PKT0_SE_lT1_,(.L_x_8733 - _ZN2at6native55_GLOBAL__N__0955718d_22_SparseCsrTensorMath_cu_868dd54534reduce_sparse_csr_dim1_cuda_kernelIN3c108BFloat16EiNS1_14ReductionAddOpIfEEfEEvPT2_PKT_PKT0_SE_lT1_)
        .other          _ZN2at6native55_GLOBAL__N__0955718d_22_SparseCsrTensorMath_cu_868dd54534reduce_sparse_csr_dim1_cuda_kernelIN3c108BFloat16EiNS1_14ReductionAddOpIfEEfEEvPT2_PKT_PKT0_SE_lT1_,@"STO_CUDA_ENTRY STV_DEFAULT"
_ZN2at6native55_GLOBAL__N__0955718d_22_SparseCsrTensorMath_cu_868dd54534reduce_sparse_csr_dim1_cuda_kernelIN3c108BFloat16EiNS1_14ReductionAddOpIfEEfEEvPT2_PKT_PKT0_SE_lT1_:
        /* <DEDUP_REMOVED lines=18> */
[----:B------:R-:W-:-:S11]  /*0120*/  IMAD.MOV.U32 R5, RZ, RZ, RZ ;  /* 0x000000ffff057224 */ /* 0x000fd600078e00ff */
[----:B------:R-:W-:Y:S05]  /*0130*/  @!P0 BRA `(.L_x_1107) ;  /* 0x0000089000008947 */ /* 0x000fea0003800000 */
[----:B------:R-:W-:Y:S01]  /*0140*/  IMAD.IADD R2, R6, 0x1, -R7 ;  /* 0x0000000106027824 */ /* 0x000fe200078e0a07 */
[----:B------:R-:W-:Y:S01]  /*0150*/  LOP3.LUT R3, RZ, R7, RZ, 0x33, !PT ;  /* 0x00000007ff037212 */ /* 0x000fe200078e33ff */
[----:B------:R-:W-:Y:S01]  /*0160*/  BSSY B1, `(.L_x_1108) ;  /* 0x0000014000017945 */ /* 0x000fe20003800000 */
[----:B------:R-:W-:Y:S02]  /*0170*/  IMAD.MOV.U32 R5, RZ, RZ, RZ ;  /* 0x000000ffff057224 */ /* 0x000fe400078e00ff */
[----:B------:R-:W-:Y:S01]  /*0180*/  LOP3.LUT P1, R8, R2, 0x3, RZ, 0xc0, !PT ;  /* 0x0000000302087812 */ /* 0x000fe2000782c0ff */
[----:B------:R-:W-:-:S05]  /*0190*/  IMAD.IADD R3, R6, 0x1, R3 ;  /* 0x0000000106037824 */ /* 0x000fca00078e0203 */
[----:B------:R-:W-:-:S07]  /*01a0*/  ISETP.GE.U32.AND P0, PT, R3, 0x3, PT ;  /* 0x000000030300780c */ /* 0x000fce0003f06070 */
[----:B------:R-:W-:Y:S05]  /*01b0*/  @!P1 BRA `(.L_x_1109) ;  /* 0x000000e000009947 */ /* 0x000fea0003800000 */
[----:B------:R-:W-:Y:S02]  /*01c0*/  IMAD.MOV.U32 R2, RZ, RZ, 0x2 ;  /* 0x00000002ff027424 */ /* 0x000fe400078e00ff */
[----:B------:R-:W-:Y:S02]  /*01d0*/  IMAD.MOV.U32 R5, RZ, RZ, RZ ;  /* 0x000000ffff057224 */ /* 0x000fe400078e00ff */
[----:B------:R-:W-:-:S04]  /*01e0*/  IMAD.WIDE R2, R7, R2, c[0x0][0x168] ;  /* 0x00005a0007027625 */ /* 0x000fc800078e0202 */
[----:B------:R-:W-:-:S04]  /*01f0*/  IMAD.MOV.U32 R9, RZ, RZ, R2 ;  /* 0x000000ffff097224 */ /* 0x000fc800078e0002 */
.L_x_1110:
[----:B------:R-:W-:-:S06]  /*0200*/  IMAD.MOV.U32 R2, RZ, RZ, R9 ;  /* 0x000000ffff027224 */ /* 0x000fcc00078e0009 */
[----:B------:R0:W2:Y:S01]  /*0210*/  LDG.E.U16 R2, [R2.64] ;  /* 0x0000000402027981 */ /* 0x0000a2000c1e1500 */
[----:B------:R-:W-:Y:S02]  /*0220*/  IADD3 R8, R8, -0x1, RZ ;  /* 0xffffffff08087810 */ /* 0x000fe40007ffe0ff */
[----:B------:R-:W-:Y:S02]  /*0230*/  IADD3 R9, P2, R9, 0x2, RZ ;  /* 0x0000000209097810 */ /* 0x000fe40007f5e0ff */
[----:B------:R-:W-:Y:S02]  /*0240*/  ISETP.NE.AND P1, PT, R8, RZ, PT ;  /* 0x000000ff0800720c */ /* 0x000fe40003f25270 */
[----:B------:R-:W-:Y:S01]  /*0250*/  IADD3 R7, R7, 0x1, RZ ;  /* 0x0000000107077810 */ /* 0x000fe20007ffe0ff */
[----:B0-----:R-:W-:Y:S01]  /*0260*/  IMAD.X R3, RZ, RZ, R3, P2 ;  /* 0x000000ffff037224 */ /* 0x001fe200010e0603 */
[----:B--2---:R-:W-:-:S05]  /*0270*/  PRMT R2, RZ, 0x5410, R2 ;  /* 0x00005410ff027816 */ /* 0x004fca0000000002 */
[----:B------:R-:W-:-:S04]  /*0280*/  FADD.FTZ R5, R2, R5 ;  /* 0x0000000502057221 */ /* 0x000fc80000010000 */
[----:B------:R-:W-:Y:S05]  /*0290*/  @P1 BRA `(.L_x_1110) ;  /* 0xffffff6000001947 */ /* 0x000fea000383ffff */
.L_x_1109:
[----:B------:R-:W-:Y:S05]  /*02a0*/  BSYNC B1 ;  /* 0x0000000000017941 */ /* 0x000fea0003800000 */
.L_x_1108:
        /* <DEDUP_REMOVED lines=12> */
.L_x_1113:
        /* <DEDUP_REMOVED lines=16> */
[----:B------:R-:W-:-:S04]  /*0470*/  IADD3 R7, R7, 0x10, RZ ;  /* 0x0000001007077810 */ /* 0x000fc80007ffe0ff */
[----:B------:R-:W-:Y:S02]  /*0480*/  ISETP.GE.AND P1, PT, R7, R10, PT ;  /* 0x0000000a0700720c */ /* 0x000fe40003f26270 */
        /* <DEDUP_REMOVED lines=8> */
[----:B------:R-:W-:-:S04]  /*0510*/  FADD.FTZ R5, R5, R22 ;  /* 0x0000001605057221 */ /* 0x000fc80000010000 */
[----:B------:R-:W-:Y:S01]  /*0520*/  FADD.FTZ R5, R5, R20 ;  /* 0x0000001405057221 */ /* 0x000fe20000010000 */
[----:B------:R-:W-:Y:S02]  /*0530*/  PRMT R20, RZ, 0x5410, R19 ;  /* 0x00005410ff147816 */ /* 0x000fe40000000013 */
[----:B------:R-:W-:-:S03]  /*0540*/  PRMT R18, RZ, 0x5410, R18 ;  /* 0x00005410ff127816 */ /* 0x000fc60000000012 */
[----:B------:R-:W-:Y:S01]  /*0550*/  FADD.FTZ R5, R5, R20 ;  /* 0x0000001405057221 */ /* 0x000fe20000010000 */
[----:B------:R-:W-:-:S03]  /*0560*/  PRMT R16, RZ, 0x5410, R16 ;  /* 0x00005410ff107816 */ /* 0x000fc60000000010 */
[----:B------:R-:W-:Y:S01]  /*0570*/  FADD.FTZ R5, R5, R18 ;  /* 0x0000001205057221 */ /* 0x000fe20000010000 */
[----:B------:R-:W-:-:S05]  /*0580*/  PRMT R18, RZ, 0x5410, R17 ;  /* 0x00005410ff127816 */ /* 0x000fca0000000011 */
[----:B------:R-:W-:Y:S01]  /*0590*/  FADD.FTZ R5, R5, R18 ;  /* 0x0000001205057221 */ /* 0x000fe20000010000 */
[----:B------:R-:W-:-:S03]  /*05a0*/  PRMT R14, RZ, 0x5410, R14 ;  /* 0x00005410ff0e7816 */ /* 0x000fc6000000000e */
[----:B------:R-:W-:Y:S01]  /*05b0*/  FADD.FTZ R5, R5, R16 ;  /* 0x0000001005057221 */ /* 0x000fe20000010000 */
[----:B------:R-:W-:Y:S02]  /*05c0*/  PRMT R16, RZ, 0x5410, R15 ;  /* 0x00005410ff107816 */ /* 0x000fe4000000000f */
[----:B------:R-:W-:-:S03]  /*05d0*/  PRMT R12, RZ, 0x5410, R12 ;  /* 0x00005410ff0c7816 */ /* 0x000fc6000000000c */
[----:B------:R-:W-:-:S04]  /*05e0*/  FADD.FTZ R5, R5, R16 ;  /* 0x0000001005057221 */ /* 0x000fc80000010000 */
[----:B------:R-:W-:Y:S01]  /*05f0*/  FADD.FTZ R5, R5, R14 ;  /* 0x0000000e05057221 */ /* 0x000fe20000010000 */
[----:B------:R-:W-:-:S05]  /*0600*/  PRMT R14, RZ, 0x5410, R13 ;  /* 0x00005410ff0e7816 */ /* 0x000fca000000000d */
[----:B------:R-:W-:Y:S01]  /*0610*/  FADD.FTZ R5, R5, R14 ;  /* 0x0000000e05057221 */ /* 0x000fe20000010000 */
[----:B------:R-:W-:-:S03]  /*0620*/  PRMT R8, RZ, 0x5410, R8 ;  /* 0x00005410ff087816 */ /* 0x000fc60000000008 */
[----:B------:R-:W-:Y:S01]  /*0630*/  FADD.FTZ R5, R5, R12 ;  /* 0x0000000c05057221 */ /* 0x000fe20000010000 */
[----:B------:R-:W-:Y:S02]  /*0640*/  PRMT R12, RZ, 0x5410, R9 ;  /* 0x00005410ff0c7816 */ /* 0x000fe40000000009 */
[----:B------:R-:W-:Y:S02]  /*0650*/  IADD3 R9, P2, R2, 0x20, RZ ;  /* 0x0000002002097810 */ /* 0x000fe40007f5e0ff */
[----:B------:R-:W-:Y:S01]  /*0660*/  PRMT R2, RZ, 0x5410, R11 ;  /* 0x00005410ff027816 */ /* 0x000fe2000000000b */
[----:B------:R-:W-:Y:S02]  /*0670*/  FADD.FTZ R5, R5, R12 ;  /* 0x0000000c05057221 */ /* 0x000fe40000010000 */
[----:B------:R-:W-:Y:S02]  /*0680*/  IMAD.X R3, RZ, RZ, R3, P2 ;  /* 0x000000ffff037224 */ /* 0x000fe400010e0603 */
[----:B------:R-:W-:-:S02]  /*0690*/  FADD.FTZ R5, R5, R2 ;  /* 0x0000000205057221 */ /* 0x000fc40000010000 */
[----:B------:R-:W-:Y:S02]  /*06a0*/  IMAD.MOV.U32 R2, RZ, RZ, R9 ;  /* 0x000000ffff027224 */ /* 0x000fe400078e0009 */
[----:B------:R-:W-:Y:S01]  /*06b0*/  FADD.FTZ R5, R5, R8 ;  /* 0x0000000805057221 */ /* 0x000fe20000010000 */
[----:B------:R-:W-:Y:S05]  /*06c0*/  @!P1 BRA `(.L_x_1113) ;  /* 0xfffffca000009947 */ /* 0x000fea000383ffff */
.L_x_1112:
[----:B------:R-:W-:Y:S05]  /*06d0*/  BSYNC B1 ;  /* 0x0000000000017941 */ /* 0x000fea0003800000 */
.L_x_1111:
        /* <DEDUP_REMOVED lines=12> */
[----:B------:R-:W-:-:S02]  /*07a0*/  PLOP3.LUT P0, PT, PT, PT, PT, 0x8, 0x0 ;  /* 0x000000000000781c */ /* 0x000fc40003f0e170 */
[----:B------:R-:W-:Y:S02]  /*07b0*/  IADD3 R7, R7, 0x8, RZ ;  /* 0x0000000807077810 */ /* 0x000fe40007ffe0ff */
[----:B0-----:R-:W-:-:S05]  /*07c0*/  IADD3 R2, P1, R2, 0x10, RZ ;  /* 0x0000001002027810 */ /* 0x001fca0007f3e0ff */
[----:B------:R-:W-:Y:S01]  /*07d0*/  IMAD.X R3, RZ, RZ, R3, P1 ;  /* 0x000000ffff037224 */ /* 0x000fe200008e0603 */
        /* <DEDUP_REMOVED lines=12> */
[----:B------:R-:W-:Y:S01]  /*08a0*/  FADD.FTZ R5, R5, R10 ;  /* 0x0000000a05057221 */ /* 0x000fe20000010000 */
[----:B------:R-:W-:-:S03]  /*08b0*/  PRMT R8, RZ, 0x5410, R8 ;  /* 0x00005410ff087816 */ /* 0x000fc60000000008 */
[----:B------:R-:W-:-:S04]  /*08c0*/  FADD.FTZ R5, R5, R16 ;  /* 0x0000001005057221 */ /* 0x000fc80000010000 */
[----:B------:R-:W-:Y:S02]  /*08d0*/  FADD.FTZ R5, R5, R8 ;  /* 0x0000000805057221 */ /* 0x000fe40000010000 */
.L_x_1115:
[----:B------:R-:W-:Y:S05]  /*08e0*/  BSYNC B1 ;  /* 0x0000000000017941 */ /* 0x000fea0003800000 */
.L_x_1114:
[----:B------:R-:W-:-:S13]  /*08f0*/  ISETP.LT.OR P0, PT, R7, R6, P0 ;  /* 0x000000060700720c */ /* 0x000fda0000701670 */
[----:B------:R-:W-:Y:S05]  /*0900*/  @!P0 BRA `(.L_x_1107) ;  /* 0x000000c000008947 */ /* 0x000fea0003800000 */
[----:B------:R-:W2:Y:S04]  /*0910*/  LDG.E.U16 R6, [R2.64+-0x4] ;  /* 0xfffffc0402067981 */ /* 0x000ea8000c1e1500 */
[----:B------:R-:W3:Y:S04]  /*0920*/  LDG.E.U16 R7, [R2.64+-0x2] ;  /* 0xfffffe0402077981 */ /* 0x000ee8000c1e1500 */
[----:B------:R-:W4:Y:S04]  /*0930*/  LDG.E.U16 R8, [R2.64] ;  /* 0x0000000402087981 */ /* 0x000f28000c1e1500 */
[----:B------:R4:W5:Y:S01]  /*0940*/  LDG.E.U16 R9, [R2.64+0x2] ;  /* 0x0000020402097981 */ /* 0x000962000c1e1500 */
        /* <DEDUP_REMOVED lines=8> */
.L_x_1107:
[----:B------:R-:W-:Y:S05]  /*09d0*/  BSYNC B0 ;  /* 0x0000000000007941 */ /* 0x000fea0003800000 */
.L_x_1106:
[----:B------:R-:W-:-:S04]  /*09e0*/  IADD3 R6, P0, R0, c[0x0][0x178], RZ ;  /* 0x00005e0000067a10 */ /* 0x000fc80007f1e0ff */
[----:B------:R-:W-:-:S05]  /*09f0*/  IADD3.X R7, R4, c[0x0][0x17c], RZ, P0, !PT ;  /* 0x00005f0004077a10 */ /* 0x000fca00007fe4ff */
[----:B------:R-:W2:Y:S01]  /*0a00*/  LDG.E R2, [R6.64] ;  /* 0x0000000406027981 */ /* 0x000ea2000c1e1900 */
[----:B------:R-:W-:-:S04]  /*0a10*/  IMAD.MOV.U32 R3, RZ, RZ, 0x4 ;  /* 0x00000004ff037424 */ /* 0x000fc800078e00ff */
[----:B--2---:R-:W-:-:S05]  /*0a20*/  IMAD.WIDE R2, R2, R3, c[0x0][0x160] ;  /* 0x0000580002027625 */ /* 0x004fca00078e0203 */
[----:B------:R-:W-:Y:S01]  /*0a30*/  STG.E [R2.64], R5 ;  /* 0x0000000502007986 */ /* 0x000fe2000c101904 */
[----:B------:R-:W-:Y:S05]  /*0a40*/  EXIT ;  /* 0x000000000000794d */ /* 0x000fea0003800000 */
.L_x_1116:
        /* <DEDUP_REMOVED lines=11> */
.L_x_8733:


//--------------------- .text._ZN2at6native55_GLOBAL__N__0955718d_22_SparseCsrTensorMath_cu_868dd54534reduce_sparse_csr_dim0_cuda_kernelIN3c108BFloat16ElNS1_14ReductionAddOpIfEEfEEvPT2_PKT0_lPKT_SB_lT1_ --------------------------
	.section	.text._ZN2at6native55_GLOBAL__N__0955718d_22_SparseCsrTensorMath_cu_868dd54534reduce_sparse_csr_dim0_cuda_kernelIN3c108BFloat16ElNS1_14ReductionAddOpIfEEfEEvPT2_PKT0_lPKT_SB_lT1_,"ax",@progbits
	.sectioninfo	@"SHI_REGISTERS=22"
	.align	128
.text._ZN2at6native55_GLOBAL__N__0955718d_22_SparseCsrTensorMath_cu_868dd54534reduce_sparse_csr_dim0_cuda_kernelIN3c108BFloat16ElNS1_14ReductionAddOpIfEEfEEvPT2_PKT0_lPKT_SB_lT1_:
        .type           _ZN2at6native55_GLOBAL__N__0955718d_22_SparseCsrTensorMath_cu_868dd54534reduce_sparse_csr_dim0_cuda_kernelIN3c108BFloat16ElNS1_14ReductionAddOpIfEEfEEvPT2_PKT0_lPKT_SB_lT1_,@function
        .size           _ZN2at6native55_GLOBAL__N__0955718d_22_SparseCsrTensorMath_cu_868dd54534reduce_sparse_csr_dim0_cuda_kernelIN3c108BFloat16ElNS1_14ReductionAddOpIfEEfEEvPT2_PKT0_lPKT_SB_lT1_,(.L_x_8734 - _ZN2at6native55_GLOBAL__N__0955718d_22_SparseCsrTensorMath_cu_868dd54534reduce_sparse_csr_dim0_cuda_kernelIN3c108BFloat16ElNS1_14ReductionAddOpIfEEfEEvPT2_PKT0_lPKT_SB_lT1_)
        .other          _ZN2at6native55_GLOBAL__N__0955718d_22_SparseCsrTensorMath_cu_868dd54534reduce_sparse_csr_dim0_cuda_kernelIN3c108BFloat16ElNS1_14ReductionAddOpIfEEfEEvPT2_PKT0_lPKT_SB_lT1_,@"STO_CUDA_ENTRY STV_DEFAULT"
_ZN2at6native55_GLOBAL__N__0955718d_22_SparseCsrTensorMath_cu_868dd54534reduce_sparse_csr_dim0_cuda_kernelIN3c108BFloat16ElNS1_14ReductionAddOpIfEEfEEvPT2_PKT0_lPKT_SB_lT1_:
        /* <DEDUP_REMOVED lines=11> */
[----:B------:R-:W-:Y:S01]  /*00b0*/  IMAD.MOV.U32 R0, RZ, RZ, RZ ;  /* 0x000000ffff007224 */ /* 0x000fe200078e00ff */
        /* <DEDUP_REMOVED lines=12> */
[----:B------:R-:W-:Y:S01]  /*0180*/  ISETP.GE.U32.AND.EX P1, PT, R0, RZ, PT, P1 ;  /* 0x000000ff0000720c */ /* 0x000fe20003f26110 */
[----:B------:R-:W-:Y:S01]  /*0190*/  IMAD.MOV.U32 R0, RZ, RZ, RZ ;  /* 0x000000ffff007224 */ /* 0x000fe200078e00ff */
        /* <DEDUP_REMOVED lines=11> */
[----:B------:R-:W-:Y:S02]  /*0250*/  IMAD.MOV.U32 R0, RZ, RZ, RZ ;  /* 0x000000ffff007224 */ /* 0x000fe400078e00ff */
[----:B------:R-:W-:-:S02]  /*0260*/  IMAD.X R17, RZ, RZ, ~c[0x0][0x18c], P1 ;  /* 0x80006300ff117624 */ /* 0x000fc400008e06ff */
.L_x_1119:
[----:B------:R-:W-:-:S05]  /*0270*/  IMAD.MOV.U32 R7, RZ, RZ, R9 ;  /* 0x000000ffff077224 */ /* 0x000fca00078e0009 */
        /* <DEDUP_REMOVED lines=14> */
[----:B------:R-:W2:Y:S06]  /*0360*/  @!P2 LDG.E.U16 R10, [R8.64] ;  /* 0x0000000c080aa981 */ /* 0x000eac000c1e1500 */
[----:B------:R-:W3:Y:S04]  /*0370*/  @!P1 LDG.E.U16 R12, [R8.64+0x2] ;  /* 0x0000020c080c9981 */ /* 0x000ee8000c1e1500 */
[----:B------:R-:W4:Y:S04]  /*0380*/  @!P3 LDG.E.U16 R13, [R8.64+0x4] ;  /* 0x0000040c080db981 */ /* 0x000f28000c1e1500 */
[----:B------:R0:W4:Y:S01]  /*0390*/  @!P4 LDG.E.U16 R14, [R8.64+0x6] ;  /* 0x0000060c080ec981 */ /* 0x000122000c1e1500 */
[----:B------:R-:W-:-:S04]  /*03a0*/  UIADD3 UR4, UP0, UR4, 0x4, URZ ;  /* 0x0000000404047890 */ /* 0x000fc8000ff1e03f */
[----:B------:R-:W-:Y:S02]  /*03b0*/  UIADD3.X UR5, URZ, UR5, URZ, UP0, !UPT ;  /* 0x000000053f057290 */ /* 0x000fe400087fe43f */
[----:B------:R-:W-:-:S04]  /*03c0*/  IADD3 R11, P6, R5, UR4, RZ ;  /* 0x00000004050b7c10 */ /* 0x000fc8000ffde0ff */
[----:B------:R-:W-:Y:S02]  /*03d0*/  ISETP.NE.U32.AND P5, PT, R11, RZ, PT ;  /* 0x000000ff0b00720c */ /* 0x000fe40003fa5070 */
[----:B------:R-:W-:Y:S02]  /*03e0*/  IADD3.X R15, R17, UR5, RZ, P6, !PT ;  /* 0x00000005110f7c10 */ /* 0x000fe4000b7fe4ff */
[----:B--2---:R-:W-:-:S05]  /*03f0*/  @!P2 PRMT R11, RZ, 0x5410, R10 ;  /* 0x00005410ff0ba816 */ /* 0x004fca000000000a */
[----:B------:R-:W-:Y:S01]  /*0400*/  @!P2 FADD.FTZ R0, R0, R11 ;  /* 0x0000000b0000a221 */ /* 0x000fe20000010000 */
[----:B---3--:R-:W-:Y:S02]  /*0410*/  @!P1 PRMT R11, RZ, 0x5410, R12 ;  /* 0x00005410ff0b9816 */ /* 0x008fe4000000000c */
[----:B------:R-:W-:Y:S02]  /*0420*/  ISETP.NE.AND.EX P2, PT, R15, RZ, PT, P5 ;  /* 0x000000ff0f00720c */ /* 0x000fe40003f45350 */
[----:B------:R-:W-:Y:S01]  /*0430*/  IADD3 R6, P5, R6, 0x20, RZ ;  /* 0x0000002006067810 */ /* 0x000fe20007fbe0ff */
[----:B------:R-:W-:Y:S01]  /*0440*/  @!P1 FADD.FTZ R0, R0, R11 ;  /* 0x0000000b00009221 */ /* 0x000fe20000010000 */
[----:B------:R-:W-:Y:S02]  /*0450*/  IADD3 R16, P1, R8, 0x8, RZ ;  /* 0x0000000808107810 */ /* 0x000fe40007f3e0ff */
[----:B----4-:R-:W-:-:S03]  /*0460*/  @!P3 PRMT R13, RZ, 0x5410, R13 ;  /* 0x00005410ff0db816 */ /* 0x010fc6000000000d */
[----:B------:R-:W-:Y:S02]  /*0470*/  IMAD.X R19, RZ, RZ, R9, P1 ;  /* 0x000000ffff137224 */ /* 0x000fe400008e0609 */
[----:B0-----:R-:W-:Y:S01]  /*0480*/  IMAD.X R9, RZ, RZ, R7, P5 ;  /* 0x000000ffff097224 */ /* 0x001fe200028e0607 */
[----:B------:R-:W-:Y:S01]  /*0490*/  @!P4 PRMT R7, RZ, 0x5410, R14 ;  /* 0x00005410ff07c816 */ /* 0x000fe2000000000e */
[----:B------:R-:W-:-:S04]  /*04a0*/  @!P3 FADD.FTZ R0, R0, R13 ;  /* 0x0000000d0000b221 */ /* 0x000fc80000010000 */
[----:B------:R-:W-:Y:S01]  /*04b0*/  @!P4 FADD.FTZ R0, R0, R7 ;  /* 0x000000070000c221 */ /* 0x000fe20000010000 */
[----:B------:R-:W-:Y:S05]  /*04c0*/  @P2 BRA `(.L_x_1119) ;  /* 0xfffffda000002947 */ /* 0x000fea000383ffff */
.L_x_1118:
        /* <DEDUP_REMOVED lines=9> */
.L_x_1120:
        /* <DEDUP_REMOVED lines=16> */
[----:B--2---:R-:W-:-:S05]  /*0660*/  @!P0 PRMT R5, RZ, 0x5410, R8 ;  /* 0x00005410ff058816 */ /* 0x004fca0000000008 */
[----:B------:R-:W-:-:S06]  /*0670*/  @!P0 FADD.FTZ R0, R0, R5 ;  /* 0x0000000500008221 */ /* 0x000fcc0000010000 */
[----:B------:R-:W-:Y:S05]  /*0680*/  @P1 BRA `(.L_x_1120) ;  /* 0xfffffed000001947 */ /* 0x000fea000383ffff */
.L_x_1117:
[----:B-----5:R-:W-:-:S04]  /*0690*/  LEA R2, P0, R4, c[0x0][0x160], 0x2 ;  /* 0x0000580004027a11 */ /* 0x020fc800078010ff */
[----:B------:R-:W-:-:S05]  /*06a0*/  LEA.HI.X R3, R4, c[0x0][0x164], RZ, 0x2, P0 ;  /* 0x0000590004037a11 */ /* 0x000fca00000f14ff */
[----:B------:R-:W-:Y:S01]  /*06b0*/  STG.E [R2.64], R0 ;  /* 0x0000000002007986 */ /* 0x000fe2000c10190c */
[----:B------:R-:W-:Y:S05]  /*06c0*/  EXIT ;  /* 0x000000000000794d */ /* 0x000fea0003800000 */
.L_x_1121:
        /* <DEDUP_REMOVED lines=11> */
.L_x_8734:


//--------------------- .text._ZN2at6native55_GLOBAL__N__0955718d_22_SparseCsrTensorMath_cu_868dd54534reduce_sparse_csr_dim0_cuda_kernelIN3c108BFloat16EiNS1_14ReductionAddOpIfEEfEEvPT2_PKT0_lPKT_SB_lT1_ --------------------------
	.section	.text._ZN2at6native55_GLOBAL__N__0955718d_22_SparseCsrTensorMath_cu_868dd54534reduce_sparse_csr_dim0_cuda_kernelIN3c108BFloat16EiNS1_14ReductionAddOpIfEEfEEvPT2_PKT0_lPKT_SB_lT1_,"ax",@progbits
	.sectioninfo	@"SHI_REGISTERS=19"
	.align	128
.text._ZN2at6native55_GLOBAL__N__0955718d_22_SparseCsrTensorMath_cu_868dd54534reduce_sparse_csr_dim0_cuda_kernelIN3c108BFloat16EiNS1_14ReductionAddOpIfEEfEEvPT2_PKT0_lPKT_SB_lT1_:
        .type           _ZN2at6native55_GLOBAL__N__0955718d_22_SparseCsrTensorMath_cu_868dd54534reduce_sparse_csr_dim0_cuda_kernelIN3c108BFloat16EiNS1_14ReductionAddOpIfEEfEEvPT2_PKT0_lPKT_SB_lT1_,@function
        .size           _ZN2at6native55_GLOBAL__N__0955718d_22_SparseCsrTensorMath_cu_868dd54534reduce_sparse_csr_dim0_cuda_kernelIN3c108BFloat16EiNS1_14ReductionAddOpIfEEfEEvPT2_PKT0_lPKT_SB_lT1_,(.L_x_8735 - _ZN2at6native55_GLOBAL__N__0955718d_22_SparseCsrTensorMath_cu_868dd54534reduce_sparse_csr_dim0_cuda_kernelIN3c108BFloat16EiNS1_14ReductionAddOpIfEEfEEvPT2_PKT0_lPKT_SB_lT1_)
        .other          _ZN2at6native55_GLOBAL__N__0955718d_22_SparseCsrTensorMath_cu_868dd54534reduce_sparse_csr_dim0_cuda_kernelIN3c108BFloat16EiNS1_14ReductionAddOpIfEEfEEvPT2_PKT0_lPKT_SB_lT1_,@"STO_CUDA_ENTRY STV_DEFAULT"
_ZN2at6native55_GLOBAL__N__0955718d_22_SparseCsrTensorMath_cu_868dd54534reduce_sparse_csr_dim0_cuda_kernelIN3c108BFloat16EiNS1_14ReductionAddOpIfEEfEEvPT2_PKT0_lPKT_SB_lT1_:
        /* <DEDUP_REMOVED lines=12> */
[----:B------:R-:W-:Y:S01]  /*00c0*/  IMAD.MOV.U32 R4, RZ, RZ, RZ ;  /* 0x000000ffff047224 */ /* 0x000fe200078e00ff */
[----:B------:R-:W-:Y:S02]  /*00d0*/  SHF.R.U32.HI R0, RZ, 0x1e, R0 ;  /* 0x0000001eff007819 */ /* 0x000fe40000011600 */
[----:B------:R-:W-:Y:S02]  /*00e0*/  ISETP.GE.AND.EX P0, PT, R3, RZ, PT, P0 ;  /* 0x000000ff0300720c */ /* 0x000fe40003f06300 */
[----:B------:R-:W-:-:S04]  /*00f0*/  IADD3 R8, P1, R5, c[0x0][0x168], RZ ;  /* 0x00005a0005087a10 */ /* 0x000fc80007f3e0ff */
[----:B------:R-:W-:-:S07]  /*0100*/  IADD3.X R9, R0, c[0x0][0x16c], RZ, P1, !PT ;  /* 0x00005b0000097a10 */ /* 0x000fce0000ffe4ff */
[----:B------:R-:W-:Y:S05]  /*0110*/  @!P0 BRA `(.L_x_1122) ;  /* 0x0000053000008947 */ /* 0x000fea0003800000 */
[----:B------:R-:W-:Y:S01]  /*0120*/  IADD3 R2, P0, R14, -0x1, RZ ;  /* 0xffffffff0e027810 */ /* 0x000fe20007f1e0ff */
[----:B------:R0:W5:Y:S01]  /*0130*/  LDG.E R8, [R8.64] ;  /* 0x0000000c08087981 */ /* 0x000162000c1e1900 */
[----:B------:R-:W-:Y:S01]  /*0140*/  ULDC UR4, c[0x0][0x188] ;  /* 0x0000620000047ab9 */ /* 0x000fe20000000800 */
[----:B------:R-:W-:Y:S01]  /*0150*/  IMAD.MOV.U32 R4, RZ, RZ, RZ ;  /* 0x000000ffff047224 */ /* 0x000fe200078e00ff */
        /* <DEDUP_REMOVED lines=19> */
.L_x_1124:
[----:B------:R-:W-:-:S05]  /*0290*/  IMAD.MOV.U32 R3, RZ, RZ, R7 ;  /* 0x000000ffff037224 */ /* 0x000fca00078e0007 */
[----:B------:R-:W2:Y:S04]  /*02a0*/  LDG.E R7, [R2.64] ;  /* 0x0000000c02077981 */ /* 0x000ea8000c1e1900 */
[----:B------:R-:W3:Y:S04]  /*02b0*/  LDG.E R9, [R2.64+0x4] ;  /* 0x0000040c02097981 */ /* 0x000ee8000c1e1900 */
[----:B------:R-:W4:Y:S04]  /*02c0*/  LDG.E R11, [R2.64+0x8] ;  /* 0x0000080c020b7981 */ /* 0x000f28000c1e1900 */
[----:B------:R-:W4:Y:S01]  /*02d0*/  LDG.E R13, [R2.64+0xc] ;  /* 0x00000c0c020d7981 */ /* 0x000f22000c1e1900 */
[C---:B--2--5:R-:W-:Y:S01]  /*02e0*/  ISETP.NE.AND P5, PT, R8.reuse, R7, PT ;  /* 0x000000070800720c */ /* 0x064fe20003fa5270 */
[----:B------:R-:W-:Y:S01]  /*02f0*/  IMAD.MOV.U32 R7, RZ, RZ, R15 ;  /* 0x000000ffff077224 */ /* 0x000fe200078e000f */
[----:B---3--:R-:W-:-:S02]  /*0300*/  ISETP.NE.AND P2, PT, R8, R9, PT ;  /* 0x000000090800720c */ /* 0x008fc40003f45270 */
[C---:B----4-:R-:W-:Y:S02]  /*0310*/  ISETP.NE.AND P4, PT, R8.reuse, R11, PT ;  /* 0x0000000b0800720c */ /* 0x050fe40003f85270 */
[----:B------:R-:W-:-:S07]  /*0320*/  ISETP.NE.AND P3, PT, R8, R13, PT ;  /* 0x0000000d0800720c */ /* 0x000fce0003f65270 */
[----:B------:R-:W2:Y:S04]  /*0330*/  @!P5 LDG.E.U16 R9, [R6.64] ;  /* 0x0000000c0609d981 */ /* 0x000ea8000c1e1500 */
[----:B------:R-:W3:Y:S04]  /*0340*/  @!P2 LDG.E.U16 R10, [R6.64+0x2] ;  /* 0x0000020c060aa981 */ /* 0x000ee8000c1e1500 */
[----:B------:R-:W4:Y:S04]  /*0350*/  @!P4 LDG.E.U16 R11, [R6.64+0x4] ;  /* 0x0000040c060bc981 */ /* 0x000f28000c1e1500 */
[----:B------:R0:W4:Y:S01]  /*0360*/  @!P3 LDG.E.U16 R12, [R6.64+0x6] ;  /* 0x0000060c060cb981 */ /* 0x000122000c1e1500 */
[----:B------:R-:W-:-:S04]  /*0370*/  UIADD3 UR4, UP0, UR4, 0x4, URZ ;  /* 0x0000000404047890 */ /* 0x000fc8000ff1e03f */
[----:B------:R-:W-:Y:S02]  /*0380*/  UIADD3.X UR5, URZ, UR5, URZ, UP0, !UPT ;  /* 0x000000053f057290 */ /* 0x000fe400087fe43f */
[----:B------:R-:W-:-:S04]  /*0390*/  IADD3 R13, P6, R14, UR4, RZ ;  /* 0x000000040e0d7c10 */ /* 0x000fc8000ffde0ff */
[----:B------:R-:W-:Y:S02]  /*03a0*/  ISETP.NE.U32.AND P1, PT, R13, RZ, PT ;  /* 0x000000ff0d00720c */ /* 0x000fe40003f25070 */
[----:B------:R-:W-:-:S04]  /*03b0*/  IADD3.X R13, R16, UR5, RZ, P6, !PT ;  /* 0x00000005100d7c10 */ /* 0x000fc8000b7fe4ff */
[----:B------:R-:W-:Y:S02]  /*03c0*/  ISETP.NE.AND.EX P1, PT, R13, RZ, PT, P1 ;  /* 0x000000ff0d00720c */ /* 0x000fe40003f25310 */
[----:B--2---:R-:W-:-:S05]  /*03d0*/  @!P5 PRMT R9, RZ, 0x5410, R9 ;  /* 0x00005410ff09d816 */ /* 0x004fca0000000009 */
[----:B------:R-:W-:Y:S01]  /*03e0*/  @!P5 FADD.FTZ R4, R4, R9 ;  /* 0x000000090404d221 */ /* 0x000fe20000010000 */
[----:B---3--:R-:W-:Y:S02]  /*03f0*/  @!P2 PRMT R9, RZ, 0x5410, R10 ;  /* 0x00005410ff09a816 */ /* 0x008fe4000000000a */
[----:B------:R-:W-:Y:S02]  /*0400*/  IADD3 R2, P5, R2, 0x10, RZ ;  /* 0x0000001002027810 */ /* 0x000fe40007fbe0ff */
[----:B----4-:R-:W-:Y:S01]  /*0410*/  @!P4 PRMT R11, RZ, 0x5410, R11 ;  /* 0x00005410ff0bc816 */ /* 0x010fe2000000000b */
[----:B------:R-:W-:Y:S01]  /*0420*/  @!P2 FADD.FTZ R4, R4, R9 ;  /* 0x000000090404a221 */ /* 0x000fe20000010000 */
[----:B0-----:R-:W-:-:S03]  /*0430*/  IADD3 R6, P2, R6, 0x8, RZ ;  /* 0x0000000806067810 */ /* 0x001fc60007f5e0ff */
[----:B------:R-:W-:Y:S02]  /*0440*/  @!P4 FADD.FTZ R4, R4, R11 ;  /* 0x0000000b0404c221 */ /* 0x000fe40000010000 */
[----:B------:R-:W-:Y:S02]  /*0450*/  IMAD.X R15, RZ, RZ, R7, P2 ;  /* 0x000000ffff0f7224 */ /* 0x000fe400010e0607 */
[----:B------:R-:W-:Y:S01]  /*0460*/  IMAD.X R7, RZ, RZ, R3, P5 ;  /* 0x000000ffff077224 */ /* 0x000fe200028e0603 */
[----:B------:R-:W-:-:S05]  /*0470*/  @!P3 PRMT R3, RZ, 0x5410, R12 ;  /* 0x00005410ff03b816 */ /* 0x000fca000000000c */
[----:B------:R-:W-:Y:S01]  /*0480*/  @!P3 FADD.FTZ R4, R4, R3 ;  /* 0x000000030404b221 */ /* 0x000fe20000010000 */
[----:B------:R-:W-:Y:S05]  /*0490*/  @P1 BRA `(.L_x_1124) ;  /* 0xfffffdf000001947 */ /* 0x000fea000383ffff */
.L_x_1123:
        /* <DEDUP_REMOVED lines=9> */
.L_x_1125:
[----:B------:R-:W-:Y:S02]  /*0530*/  IMAD.U32 R3, RZ, RZ, UR4 ;  /* 0x00000004ff037e24 */ /* 0x000fe4000f8e00ff */
[----:B------:R-:W-:-:S05]  /*0540*/  IMAD.U32 R2, RZ, RZ, UR7 ;  /* 0x00000007ff027e24 */ /* 0x000fca000f8e00ff */
[----:B------:R-:W2:Y:S01]  /*0550*/  LDG.E R3, [R2.64] ;  /* 0x0000000c02037981 */ /* 0x000ea2000c1e1900 */
[----:B------:R-:W-:Y:S02]  /*0560*/  IMAD.U32 R6, RZ, RZ, UR8 ;  /* 0x00000008ff067e24 */ /* 0x000fe4000f8e00ff */
[----:B------:R-:W-:Y:S01]  /*0570*/  IMAD.U32 R7, RZ, RZ, UR9 ;  /* 0x00000009ff077e24 */ /* 0x000fe2000f8e00ff */
[----:B------:R-:W-:Y:S01]  /*0580*/  UIADD3 UR6, UP0, UR6, 0x1, URZ ;  /* 0x0000000106067890 */ /* 0x000fe2000ff1e03f */
[----:B--2--5:R-:W-:-:S13]  /*0590*/  ISETP.NE.AND P1, PT, R8, R3, PT ;  /* 0x000000030800720c */ /* 0x024fda0003f25270 */
[----:B------:R-:W2:Y:S01]  /*05a0*/  @!P1 LDG.E.U16 R6, [R6.64] ;  /* 0x0000000c06069981 */ /* 0x000ea2000c1e1500 */
[----:B------:R-:W-:Y:S01]  /*05b0*/  UIADD3.X UR10, URZ, UR10, URZ, UP0, !UPT ;  /* 0x0000000a3f0a7290 */ /* 0x000fe200087fe43f */
[----:B------:R-:W-:Y:S01]  /*05c0*/  ISETP.NE.U32.AND P0, PT, RZ, UR6, PT ;  /* 0x00000006ff007c0c */ /* 0x000fe2000bf05070 */
[----:B------:R-:W-:Y:S02]  /*05d0*/  UIADD3 UR8, UP0, UR8, 0x2, URZ ;  /* 0x0000000208087890 */ /* 0x000fe4000ff1e03f */
[----:B------:R-:W-:Y:S02]  /*05e0*/  UIADD3 UR7, UP1, UR7, 0x4, URZ ;  /* 0x0000000407077890 */ /* 0x000fe4000ff3e03f */
[----:B------:R-:W-:Y:S01]  /*05f0*/  ISETP.NE.AND.EX P0, PT, RZ, UR10, PT, P0 ;  /* 0x0000000aff007c0c */ /* 0x000fe2000bf05300 */
[----:B------:R-:W-:Y:S02]  /*0600*/  UIADD3.X UR9, URZ, UR9, URZ, UP0, !UPT ;  /* 0x000000093f097290 */ /* 0x000fe400087fe43f */
[----:B------:R-:W-:Y:S01]  /*0610*/  UIADD3.X UR4, URZ, UR4, URZ, UP1, !UPT ;  /* 0x000000043f047290 */ /* 0x000fe20008ffe43f */
[----:B--2---:R-:W-:-:S05]  /*0620*/  @!P1 PRMT R3, RZ, 0x5410, R6 ;  /* 0x00005410ff039816 */ /* 0x004fca0000000006 */
[----:B------:R-:W-:-:S04]  /*0630*/  @!P1 FADD.FTZ R4, R4, R3 ;  /* 0x0000000304049221 */ /* 0x000fc80000010000 */
[----:B------:R-:W-:Y:S05]  /*0640*/  @P0 BRA `(.L_x_1125) ;  /* 0xfffffee000000947 */ /* 0x000fea000383ffff */
.L_x_1122:
[----:B------:R-:W-:-:S04]  /*0650*/  IADD3 R2, P0, R5, c[0x0][0x160], RZ ;  /* 0x0000580005027a10 */ /* 0x000fc80007f1e0ff */
[----:B------:R-:W-:-:S05]  /*0660*/  IADD3.X R3, R0, c[0x0][0x164], RZ, P0, !PT ;  /* 0x0000590000037a10 */ /* 0x000fca00007fe4ff */
[----:B------:R-:W-:Y:S01]  /*0670*/  STG.E [R2.64], R4 ;  /* 0x0000000402007986 */ /* 0x000fe2000c10190c */
[----:B------:R-:W-:Y:S05]  /*0680*/  EXIT ;  /* 0x000000000000794d */ /* 0x000fea0003800000 */
.L_x_1126:
        /* <DEDUP_REMOVED lines=15> */
.L_x_8735:


//--------------------- .text._ZN2at6native55_GLOBAL__N__0955718d_22_SparseCsrTensorMath_cu_868dd54534reduce_sparse_csr_dim1_cuda_kernelIN3c104HalfElNS1_14ReductionAddOpIfEEfEEvPT2_PKT_PKT0_SE_lT1_ --------------------------
	.section	.text._ZN2at6native55_GLOBAL__N__0955718d_22_SparseCsrTensorMath_cu_868dd54534reduce_sparse_csr_dim1_cuda_kernelIN3c104HalfElNS1_14ReductionAddOpIfEEfEEvPT2_PKT_PKT0_SE_lT1_,"ax",@progbits
	.sectioninfo	@"SHI_REGISTERS=29"
	.align	128
.text._ZN2at6native55_GLOBAL__N__0955718d_22_SparseCsrTensorMath_cu_868dd54534reduce_sparse_csr_dim1_cuda_kernelIN3c104HalfElNS1_14ReductionAddOpIfEEfEEvPT2_PKT_PKT0_SE_lT1_:
        .type           _ZN2at6native55_GLOBAL__N__0955718d_22_SparseCsrTensorMath_cu_868dd54534reduce_sparse_csr_dim1_cuda_kernelIN3c104HalfElNS1_14ReductionAddOpIfEEfEEvPT2_PKT_PKT0_SE_lT1_,@function
        .size           _ZN2at6native55_GLOBAL__N__0955718d_22_SparseCsrTensorMath_cu_868dd54534reduce_sparse_csr_dim1_cuda_kernelIN3c104HalfElNS1_14ReductionAddOpIfEEfEEvPT2_PKT_PKT0_SE_lT1_,(.L_x_8736 - _ZN2at6native55_GLOBAL__N__0955718d_22_SparseCsrTensorMath_cu_868dd54534reduce_sparse_csr_dim1_cuda_kernelIN3c104HalfElNS1_14ReductionAddOpIfEEfEEvPT2_PKT_PKT0_SE_lT1_)
        .other          _ZN2at6native55_GLOBAL__N__0955718d_22_SparseCsrTensorMath_cu_868dd54534reduce_sparse_csr_dim1_cuda_kernelIN3c104HalfElNS1_14ReductionAddOpIfEEfEEvPT2_PKT_PKT0_SE_lT1_,@"STO_CUDA_ENTRY STV_DEFAULT"
_ZN2at6native55_GLOBAL__N__0955718d_22_SparseCsrTensorMath_cu_868dd54534reduce_sparse_csr_dim1_cuda_kernelIN3c104HalfElNS1_14ReductionAddOpIfEEfEEvPT2_PKT_PKT0_SE_lT1_:
        /* <DEDUP_REMOVED lines=25> */
[----:B------:R-:W-:Y:S02]  /*0190*/  IMAD.MOV.U32 R7, RZ, RZ, RZ ;  /* 0x000000ffff077224 */ /* 0x000fe400078e00ff */
        /* <DEDUP_REMOVED lines=13> */
[----:B------:R-:W-:Y:S01]  /*0270*/  IMAD.MOV.U32 R7, RZ, RZ, RZ ;  /* 0x000000ffff077224 */ /* 0x000fe200078e00ff */
[----:B------:R-:W-:-:S03]  /*0280*/  LEA.HI.X R14, R10, c[0x0][0x16c], R11, 0x1, P1 ;  /* 0x00005b000a0e7a11 */ /* 0x000fc600008f0c0b */
[----:B------:R-:W-:Y:S02]  /*0290*/  IMAD.X R10, RZ, RZ, -0x1, P2 ;  /* 0xffffffffff0a7424 */ /* 0x000fe400010e06ff */
.L_x_1131:
[----:B------:R-:W-:Y:S01]  /*02a0*/  IMAD.MOV.U32 R4, RZ, RZ, R13 ;  /* 0x000000ffff047224 */ /* 0x000fe200078e000d */
[----:B------:R-:W-:-:S05]  /*02b0*/  MOV R5, R14 ;  /* 0x0000000e00057202 */ /* 0x000fca0000000f00 */
        /* <DEDUP_REMOVED lines=10> */
[----:B------:R-:W-:-:S07]  /*0360*/  FADD.FTZ R7, R8, R7 ;  /* 0x0000000708077221 */ /* 0x000fce0000010000 */
[----:B------:R-:W-:Y:S05]  /*0370*/  @P1 BRA `(.L_x_1131) ;  /* 0xffffff2000001947 */ /* 0x000fea000383ffff */
.L_x_1130:
[----:B------:R-:W-:Y:S05]  /*0380*/  BSYNC B1 ;  /* 0x0000000000017941 */ /* 0x000fea0003800000 */
.L_x_1129:
        /* <DEDUP_REMOVED lines=15> */
.L_x_1134:
[----:B------:R-:W2:Y:S04]  /*0480*/  LDG.E.U16 R23, [R4.64+-0x4] ;  /* 0xfffffc0404177981 */ /* 0x000ea8000c1e1500 */
[----:B------:R-:W3:Y:S04]  /*0490*/  LDG.E.U16 R26, [R4.64+-0x2] ;  /* 0xfffffe04041a7981 */ /* 0x000ee8000c1e1500 */
[----:B------:R-:W4:Y:S04]  /*04a0*/  LDG.E.U16 R22, [R4.64] ;  /* 0x0000000404167981 */ /* 0x000f28000c1e1500 */
[----:B------:R-:W5:Y:S04]  /*04b0*/  LDG.E.U16 R21, [R4.64+0x2] ;  /* 0x0000020404157981 */ /* 0x000f68000c1e1500 */
[----:B------:R-:W5:Y:S04]  /*04c0*/  LDG.E.U16 R8, [R4.64+0x4] ;  /* 0x0000040404087981 */ /* 0x000f68000c1e1500 */
[----:B------:R-:W5:Y:S04]  /*04d0*/  LDG.E.U16 R20, [R4.64+0x6] ;  /* 0x0000060404147981 */ /* 0x000f68000c1e1500 */
[----:B------:R-:W5:Y:S04]  /*04e0*/  LDG.E.U16 R19, [R4.64+0x8] ;  /* 0x0000080404137981 */ /* 0x000f68000c1e1500 */
[----:B------:R0:W5:Y:S04]  /*04f0*/  LDG.E.U16 R18, [R4.64+0xa] ;  /* 0x00000a0404127981 */ /* 0x000168000c1e1500 */
[----:B------:R0:W5:Y:S04]  /*0500*/  LDG.E.U16 R17, [R4.64+0xc] ;  /* 0x00000c0404117981 */ /* 0x000168000c1e1500 */
[----:B------:R0:W5:Y:S04]  /*0510*/  LDG.E.U16 R16, [R4.64+0xe] ;  /* 0x00000e0404107981 */ /* 0x000168000c1e1500 */
[----:B------:R0:W5:Y:S04]  /*0520*/  LDG.E.U16 R15, [R4.64+0x10] ;  /* 0x00001004040f7981 */ /* 0x000168000c1e1500 */
[----:B------:R0:W5:Y:S04]  /*0530*/  LDG.E.U16 R14, [R4.64+0x12] ;  /* 0x00001204040e7981 */ /* 0x000168000c1e1500 */
[----:B------:R0:W5:Y:S01]  /*0540*/  LDG.E.U16 R13, [R4.64+0x14] ;  /* 0x00001404040d7981 */ /* 0x000162000c1e1500 */
[----:B--2---:R-:W-:-:S03]  /*0550*/  HADD2.F32 R24, -RZ, R23.H0_H0 ;  /* 0x20000017ff187230 */ /* 0x004fc60000004100 */
[----:B------:R0:W2:Y:S02]  /*0560*/  LDG.E.U16 R23, [R4.64+0x16] ;  /* 0x0000160404177981 */ /* 0x0000a4000c1e1500 */
[----:B------:R-:W-:Y:S02]  /*0570*/  FADD.FTZ R25, R24, R7 ;  /* 0x0000000718197221 */ /* 0x000fe40000010000 */
[----:B------:R0:W2:Y:S04]  /*0580*/  LDG.E.U16 R7, [R4.64+0x18] ;  /* 0x0000180404077981 */ /* 0x0000a8000c1e1500 */
[----:B------:R0:W2:Y:S01]  /*0590*/  LDG.E.U16 R24, [R4.64+0x1a] ;  /* 0x00001a0404187981 */ /* 0x0000a2000c1e1500 */
[----:B---3--:R-:W-:Y:S01]  /*05a0*/  HADD2.F32 R26, -RZ, R26.H0_H0 ;  /* 0x2000001aff1a7230 */ /* 0x008fe20000004100 */
[----:B------:R-:W-:Y:S01]  /*05b0*/  IADD3 R9, P1, R9, 0x10, RZ ;  /* 0x0000001009097810 */ /* 0x000fe20007f3e0ff */
[----:B----4-:R-:W-:-:S02]  /*05c0*/  HADD2.F32 R22, -RZ, R22.H0_H0 ;  /* 0x20000016ff167230 */ /* 0x010fc40000004100 */
[----:B-----5:R-:W-:Y:S01]  /*05d0*/  HADD2.F32 R21, -RZ, R21.H0_H0 ;  /* 0x20000015ff157230 */ /* 0x020fe20000004100 */
[----:B------:R-:W-:Y:S01]  /*05e0*/  FADD.FTZ R25, R25, R26 ;  /* 0x0000001a19197221 */ /* 0x000fe20000010000 */
[----:B------:R-:W-:Y:S01]  /*05f0*/  HADD2.F32 R8, -RZ, R8.H0_H0 ;  /* 0x20000008ff087230 */ /* 0x000fe20000004100 */
[----:B------:R-:W-:Y:S02]  /*0600*/  IADD3.X R11, RZ, R11, RZ, P1, !PT ;  /* 0x0000000bff0b7210 */ /* 0x000fe40000ffe4ff */
[----:B------:R-:W-:Y:S01]  /*0610*/  FADD.FTZ R22, R25, R22 ;  /* 0x0000001619167221 */ /* 0x000fe20000010000 */
[----:B------:R-:W-:Y:S01]  /*0620*/  HADD2.F32 R25, -RZ, R20.H0_H0 ;  /* 0x20000014ff197230 */ /* 0x000fe20000004100 */
[----:B------:R-:W-:Y:S01]  /*0630*/  ISETP.GE.U32.AND P1, PT, R9, R12, PT ;  /* 0x0000000c0900720c */ /* 0x000fe20003f26070 */
[----:B------:R-:W-:Y:S01]  /*0640*/  HADD2.F32 R19, -RZ, R19.H0_H0 ;  /* 0x20000013ff137230 */ /* 0x000fe20000004100 */
[----:B------:R-:W-:Y:S01]  /*0650*/  FADD.FTZ R21, R22, R21 ;  /* 0x0000001516157221 */ /* 0x000fe20000010000 */
[----:B0-----:R-:W-:-:S02]  /*0660*/  IADD3 R4, P2, R4, 0x20, RZ ;  /* 0x0000002004047810 */ /* 0x001fc40007f5e0ff */
[----:B------:R-:W-:Y:S01]  /*0670*/  ISETP.GE.AND.EX P1, PT, R11, R10, PT, P1 ;  /* 0x0000000a0b00720c */ /* 0x000fe20003f26310 */
[----:B------:R-:W-:Y:S01]  /*0680*/  FADD.FTZ R8, R21, R8 ;  /* 0x0000000815087221 */ /* 0x000fe20000010000 */
[----:B------:R-:W-:Y:S01]  /*0690*/  HADD2.F32 R21, -RZ, R18.H0_H0 ;  /* 0x20000012ff157230 */ /* 0x000fe20000004100 */
[----:B------:R-:W-:Y:S01]  /*06a0*/  IMAD.X R5, RZ, RZ, R5, P2 ;  /* 0x000000ffff057224 */ /* 0x000fe200010e0605 */
[----:B------:R-:W-:Y:S01]  /*06b0*/  HADD2.F32 R17, -RZ, R17.H0_H0 ;  /* 0x20000011ff117230 */ /* 0x000fe20000004100 */
[----:B------:R-:W-:-:S04]  /*06c0*/  FADD.FTZ R8, R8, R25 ;  /* 0x0000001908087221 */ /* 0x000fc80000010000 */
[----:B------:R-:W-:Y:S01]  /*06d0*/  FADD.FTZ R8, R8, R19 ;  /* 0x0000001308087221 */ /* 0x000fe20000010000 */
[----:B------:R-:W-:Y:S02]  /*06e0*/  HADD2.F32 R19, -RZ, R16.H0_H0 ;  /* 0x20000010ff137230 */ /* 0x000fe40000004100 */
[----:B------:R-:W-:Y:S01]  /*06f0*/  HADD2.F32 R15, -RZ, R15.H0_H0 ;  /* 0x2000000fff0f7230 */ /* 0x000fe20000004100 */
[----:B------:R-:W-:-:S04]  /*0700*/  FADD.FTZ R8, R8, R21 ;  /* 0x0000001508087221 */ /* 0x000fc80000010000 */
[----:B------:R-:W-:Y:S01]  /*0710*/  FADD.FTZ R8, R8, R17 ;  /* 0x0000001108087221 */ /* 0x000fe20000010000 */
[----:B------:R-:W-:Y:S02]  /*0720*/  HADD2.F32 R17, -RZ, R14.H0_H0 ;  /* 0x2000000eff117230 */ /* 0x000fe40000004100 */
[----:B------:R-:W-:Y:S01]  /*0730*/  HADD2.F32 R13, -RZ, R13.H0_H0 ;  /* 0x2000000dff0d7230 */ /* 0x000fe20000004100 */
[----:B------:R-:W-:-:S04]  /*0740*/  FADD.FTZ R8, R8, R19 ;  /* 0x0000001308087221 */ /* 0x000fc80000010000 */
[----:B------:R-:W-:-:S04]  /*0750*/  FADD.FTZ R8, R8, R15 ;  /* 0x0000000f08087221 */ /* 0x000fc80000010000 */
[----:B------:R-:W-:-:S04]  /*0760*/  FADD.FTZ R8, R8, R17 ;  /* 0x0000001108087221 */ /* 0x000fc80000010000 */
[----:B------:R-:W-:Y:S01]  /*0770*/  FADD.FTZ R8, R8, R13 ;  /* 0x0000000d08087221 */ /* 0x000fe20000010000 */
[----:B--2---:R-:W-:Y:S02]  /*0780*/  HADD2.F32 R23, -RZ, R23.H0_H0 ;  /* 0x20000017ff177230 */ /* 0x004fe40000004100 */
[----:B------:R-:W-:-:S03]  /*0790*/  HADD2.F32 R7, -RZ, R7.H0_H0 ;  /* 0x20000007ff077230 */ /* 0x000fc60000004100 */
[----:B------:R-:W-:Y:S01]  /*07a0*/  FADD.FTZ R8, R8, R23 ;  /* 0x0000001708087221 */ /* 0x000fe20000010000 */
[----:B------:R-:W-:-:S03]  /*07b0*/  HADD2.F32 R24, -RZ, R24.H0_H0 ;  /* 0x20000018ff187230 */ /* 0x000fc60000004100 */
[----:B------:R-:W-:-:S04]  /*07c0*/  FADD.FTZ R7, R8, R7 ;  /* 0x0000000708077221 */ /* 0x000fc80000010000 */
[----:B------:R-:W-:Y:S01]  /*07d0*/  FADD.FTZ R7, R7, R24 ;  /* 0x0000001807077221 */ /* 0x000fe20000010000 */
[----:B------:R-:W-:Y:S05]  /*07e0*/  @!P1 BRA `(.L_x_1134) ;  /* 0xfffffc9000009947 */ /* 0x000fea000383ffff */
.L_x_1133:
[----:B------:R-:W-:Y:S05]  /*07f0*/  BSYNC B1 ;  /* 0x0000000000017941 */ /* 0x000fea0003800000 */
.L_x_1132:
        /* <DEDUP_REMOVED lines=17> */
[----:B0-----:R-:W-:-:S05]  /*0910*/  IADD3 R4, P1, R4, 0x10, RZ ;  /* 0x0000001004047810 */ /* 0x001fca0007f3e0ff */
[----:B------:R-:W-:Y:S01]  /*0920*/  IMAD.X R5, RZ, RZ, R5, P1 ;  /* 0x000000ffff057224 */ /* 0x000fe200008e0605 */
[----:B--2---:R-:W-:Y:S02]  /*0930*/  HADD2.F32 R10, -RZ, R10.H0_H0 ;  /* 0x2000000aff0a7230 */ /* 0x004fe40000004100 */
[----:B---3--:R-:W-:-:S03]  /*0940*/  HADD2.F32 R13, -RZ, R12.H0_H0 ;  /* 0x2000000cff0d7230 */ /* 0x008fc60000004100 */
[----:B------:R-:W-:Y:S01]  /*0950*/  FADD.FTZ R10, R7, R10 ;  /* 0x0000000a070a7221 */ /* 0x000fe20000010000 */
[----:B----4-:R-:W-:-:S03]  /*0960*/  HADD2.F32 R7, -RZ, R14.H0_H0 ;  /* 0x2000000eff077230 */ /* 0x010fc60000004100 */
[----:B------:R-:W-:Y:S01]  /*0970*/  FADD.FTZ R10, R10, R13 ;  /* 0x0000000d0a0a7221 */ /* 0x000fe20000010000 */
[----:B-----5:R-:W-:-:S03]  /*0980*/  HADD2.F32 R12, -RZ, R15.H0_H0 ;  /* 0x2000000fff0c7230 */ /* 0x020fc60000004100 */
[----:B------:R-:W-:Y:S01]  /*0990*/  FADD.FTZ R7, R10, R7 ;  /* 0x000000070a077221 */ /* 0x000fe20000010000 */
[----:B------:R-:W-:-:S03]  /*09a0*/  HADD2.F32 R16, -RZ, R16.H0_H0 ;  /* 0x20000010ff107230 */ /* 0x000fc60000004100 */
[----:B------:R-:W-:Y:S01]  /*09b0*/  FADD.FTZ R7, R7, R12 ;  /* 0x0000000c07077221 */ /* 0x000fe20000010000 */
[----:B------:R-:W-:-:S03]  /*09c0*/  HADD2.F32 R10, -RZ, R17.H0_H0 ;  /* 0x20000011ff0a7230 */ /* 0x000fc60000004100 */
[----:B------:R-:W-:Y:S01]  /*09d0*/  FADD.FTZ R7, R7, R16 ;  /* 0x0000001007077221 */ /* 0x000fe20000010000 */
[----:B------:R-:W-:-:S03]  /*09e0*/  HADD2.F32 R18, -RZ, R18.H0_H0 ;  /* 0x20000012ff127230 */ /* 0x000fc60000004100 */
[----:B------:R-:W-:Y:S01]  /*09f0*/  FADD.FTZ R7, R7, R10 ;  /* 0x0000000a07077221 */ /* 0x000fe20000010000 */
[----:B------:R-:W-:-:S03]  /*0a00*/  HADD2.F32 R8, -RZ, R8.H0_H0 ;  /* 0x20000008ff087230 */ /* 0x000fc60000004100 */
[----:B------:R-:W-:-:S04]  /*0a10*/  FADD.FTZ R7, R7, R18 ;  /* 0x0000001207077221 */ /* 0x000fc80000010000 */
[----:B------:R-:W-:Y:S02]  /*0a20*/  FADD.FTZ R7, R7, R8 ;  /* 0x0000000807077221 */ /* 0x000fe40000010000 */
.L_x_1136:
[----:B------:R-:W-:Y:S05]  /*0a30*/  BSYNC B1 ;  /* 0x0000000000017941 */ /* 0x000fea0003800000 */
.L_x_1135:
[----:B------:R-:W-:-:S04]  /*0a40*/  ISETP.LT.U32.AND P1, PT, R9, R2, PT ;  /* 0x000000020900720c */ /* 0x000fc80003f21070 */
[----:B------:R-:W-:-:S13]  /*0a50*/  ISETP.LT.OR.EX P0, PT, R11, R3, P0, P1 ;  /* 0x000000030b00720c */ /* 0x000fda0000701710 */
[----:B------:R-:W-:Y:S05]  /*0a60*/  @!P0 BRA `(.L_x_1128) ;  /* 0x000000c000008947 */ /* 0x000fea0003800000 */
[----:B------:R-:W2:Y:S04]  /*0a70*/  LDG.E.U16 R2, [R4.64+-0x4] ;  /* 0xfffffc0404027981 */ /* 0x000ea8000c1e1500 */
[----:B------:R-:W3:Y:S04]  /*0a80*/  LDG.E.U16 R3, [R4.64+-0x2] ;  /* 0xfffffe0404037981 */ /* 0x000ee8000c1e1500 */
[----:B------:R-:W4:Y:S04]  /*0a90*/  LDG.E.U16 R8, [R4.64] ;  /* 0x0000000404087981 */ /* 0x000f28000c1e1500 */
[----:B------:R-:W5:Y:S01]  /*0aa0*/  LDG.E.U16 R9, [R4.64+0x2] ;  /* 0x0000020404097981 */ /* 0x000f62000c1e1500 */
[----:B--2---:R-:W-:-:S02]  /*0ab0*/  HADD2.F32 R2, -RZ, R2.H0_H0 ;  /* 0x20000002ff027230 */ /* 0x004fc40000004100 */
[----:B---3--:R-:W-:-:S03]  /*0ac0*/  HADD2.F32 R3, -RZ, R3.H0_H0 ;  /* 0x20000003ff037230 */ /* 0x008fc60000004100 */
[----:B------:R-:W-:Y:S01]  /*0ad0*/  FADD.FTZ R2, R7, R2 ;  /* 0x0000000207027221 */ /* 0x000fe20000010000 */
[----:B----4-:R-:W-:-:S03]  /*0ae0*/  HADD2.F32 R7, -RZ, R8.H0_H0 ;  /* 0x20000008ff077230 */ /* 0x010fc60000004100 */
[----:B------:R-:W-:Y:S01]  /*0af0*/  FADD.FTZ R2, R2, R3 ;  /* 0x0000000302027221 */ /* 0x000fe20000010000 */
[----:B-----5:R-:W-:-:S03]  /*0b00*/  HADD2.F32 R8, -RZ, R9.H0_H0 ;  /* 0x20000009ff087230 */ /* 0x020fc60000004100 */
[----:B------:R-:W-:-:S04]  /*0b10*/  FADD.FTZ R7, R2, R7 ;  /* 0x0000000702077221 */ /* 0x000fc80000010000 */
[----:B------:R-:W-:Y:S02]  /*0b20*/  FADD.FTZ R7, R7, R8 ;  /* 0x0000000807077221 */ /* 0x000fe40000010000 */
.L_x_1128:
[----:B------:R-:W-:Y:S05]  /*0b30*/  BSYNC B0 ;  /* 0x0000000000007941 */ /* 0x000fea0003800000 */
.L_x_1127:
[----:B------:R-:W-:-:S04]  /*0b40*/  IADD3 R2, P0, R0, c[0x0][0x178], RZ ;  /* 0x00005e0000027a10 */ /* 0x000fc80007f1e0ff */
[----:B------:R-:W-:-:S06]  /*0b50*/  IADD3.X R3, R6, c[0x0][0x17c], RZ, P0, !PT ;  /* 0x00005f0006037a10 */ /* 0x000fcc00007fe4ff */
[----:B------:R-:W2:Y:S02]  /*0b60*/  LDG.E.64 R2, [R2.64] ;  /* 0x0000000402027981 */ /* 0x000ea4000c1e1b00 */
[----:B--2---:R-:W-:-:S04]  /*0b70*/  LEA R4, P0, R2, c[0x0][0x160], 0x2 ;  /* 0x0000580002047a11 */ /* 0x004fc800078010ff */
[----:B------:R-:W-:-:S05]  /*0b80*/  LEA.HI.X R5, R2, c[0x0][0x164], R3, 0x2, P0 ;  /* 0x0000590002057a11 */ /* 0x000fca00000f1403 */
[----:B------:R-:W-:Y:S01]  /*0b90*/  STG.E [R4.64], R7 ;  /* 0x0000000704007986 */ /* 0x000fe2000c101904 */
[----:B------:R-:W-:Y:S05]  /*0ba0*/  EXIT ;  /* 0x000000000000794d */ /* 0x000fea0003800000 */
.L_x_1137:
        /* <DEDUP_REMOVED lines=13> */
.L_x_8736:


//--------------------- .text._ZN2at6native55_GLOBAL__N__0955718d_22_SparseCsrTensorMath_cu_868dd54534reduce_sparse_csr_dim1_cuda_kernelIN3c104HalfEiNS1_14ReductionAddOpIfEEfEEvPT2_PKT_PKT0_SE_lT1_ --------------------------
	.section	.text._ZN2at6native55_GLOBAL__N__0955718d_22_SparseCsrTensorMath_cu_868dd54534reduce_sparse_csr_dim1_cuda_kernelIN3c104HalfEiNS1_14ReductionAddOpIfEEfEEvPT2_PKT_PKT0_SE_lT1_,"ax",@progbits
	.sectioninfo	@"SHI_REGISTERS=28"
	.align	128
.text._ZN2at6native55_GLOBAL__N__0955718d_22_SparseCsrTensorMath_cu_868dd54534reduce_sparse_csr_dim1_cuda_kernelIN3c104HalfEiNS1_14ReductionAddOpIfEEfEEvPT2_PKT_PKT0_SE_lT1_:
        .type           _ZN2at6native55_GLOBAL__N__0955718d_22_SparseCsrTensorMath_cu_868dd54534reduce_sparse_csr_dim1_cuda_kernelIN3c104HalfEiNS1_14ReductionAddOpIfEEfEEvPT2_PKT_PKT0_SE_lT1_,@function
        .size           _ZN2at6native55_GLOBAL__N__0955718d_22_SparseCsrTensorMath_cu_868dd54534reduce_sparse_csr_dim1_cuda_kernelIN3c104HalfEiNS1_14ReductionAddOpIfEEfEEvPT2_PKT_PKT0_SE_lT1_,(.L_x_8737 - _ZN2at6native55_GLOBAL__N__0955718d_22_SparseCsrTensorMath_cu_868dd54534reduce_sparse_csr_dim1_cuda_kernelIN3c104HalfEiNS1_14ReductionAddOpIfEEfEEvPT2_PKT_PKT0_SE_lT1_)
        .other          _ZN2at6native55_GLOBAL__N__0955718d_22_SparseCsrTensorMath_cu_868dd54534reduce_sparse_csr_dim1_cuda_kernelIN3c104HalfEiNS1_14ReductionAddOpIfEEfEEvPT2_PKT_PKT0_SE_lT1_,@"STO_CUDA_ENTRY STV_DEFAULT"
_ZN2at6native55_GLOBAL__N__0955718d_22_SparseCsrTensorMath_cu_868dd54534reduce_sparse_csr_dim1_cuda_kernelIN3c104HalfEiNS1_14ReductionAddOpIfEEfEEvPT2_PKT_PKT0_SE_lT1_:
        /* <DEDUP_REMOVED lines=18> */
[----:B------:R-:W-:-:S11]  /*0120*/  HFMA2.MMA R5, -RZ, RZ, 0, 0 ;  /* 0x00000000ff057435 */ /* 0x000fd600000001ff */
[----:B------:R-:W-:Y:S05]  /*0130*/  @!P0 BRA `(.L_x_1139) ;  /* 0x0000089000008947 */ /* 0x000fea0003800000 */
[----:B------:R-:W-:Y:S01]  /*0140*/  IMAD.IADD R2, R6, 0x1, -R7 ;  /* 0x0000000106027824 */ /* 0x000fe200078e0a07 */
[----:B------:R-:W-:Y:S01]  /*0150*/  LOP3.LUT R3, RZ, R7, RZ, 0x33, !PT ;  /* 0x00000007ff037212 */ /* 0x000fe200078e33ff */
[----:B------:R-:W-:Y:S01]  /*0160*/  BSSY B1, `(.L_x_1140) ;  /* 0x0000014000017945 */ /* 0x000fe20003800000 */
[----:B------:R-:W-:Y:S02]  /*0170*/  IMAD.MOV.U32 R5, RZ, RZ, RZ ;  /* 0x000000ffff057224 */ /* 0x000fe400078e00ff */
[----:B------:R-:W-:Y:S02]  /*0180*/  LOP3.LUT P1, R8, R2, 0x3, RZ, 0xc0, !PT ;  /* 0x0000000302087812 */ /* 0x000fe4000782c0ff */
[----:B------:R-:W-:-:S04]  /*0190*/  IADD3 R3, R6, R3, RZ ;  /* 0x0000000306037210 */ /* 0x000fc80007ffe0ff */
[----:B------:R-:W-:-:S07]  /*01a0*/  ISETP.GE.U32.AND P0, PT, R3, 0x3, PT ;  /* 0x000000030300780c */ /* 0x000fce0003f06070 */
[----:B------:R-:W-:Y:S05]  /*01b0*/  @!P1 BRA `(.L_x_1141) ;  /* 0x000000e000009947 */ /* 0x000fea0003800000 */
[----:B------:R-:W-:Y:S01]  /*01c0*/  MOV R2, 0x2 ;  /* 0x0000000200027802 */ /* 0x000fe20000000f00 */
[----:B------:R-:W-:-:S04]  /*01d0*/  HFMA2.MMA R5, -RZ, RZ, 0, 0 ;  /* 0x00000000ff057435 */ /* 0x000fc800000001ff */
[----:B------:R-:W-:-:S04]  /*01e0*/  IMAD.WIDE R2, R7, R2, c[0x0][0x168] ;  /* 0x00005a0007027625 */ /* 0x000fc800078e0202 */
[----:B------:R-:W-:-:S05]  /*01f0*/  IMAD.MOV.U32 R9, RZ, RZ, R2 ;  /* 0x000000ffff097224 */ /* 0x000fca00078e0002 */
.L_x_1142:
[----:B------:R-:W-:-:S06]  /*0200*/  MOV R2, R9 ;  /* 0x0000000900027202 */ /* 0x000fcc0000000f00 */
[----:B------:R0:W2:Y:S01]  /*0210*/  LDG.E.U16 R2, [R2.64] ;  /* 0x0000000402027981 */ /* 0x0000a2000c1e1500 */
[----:B------:R-:W-:Y:S02]  /*0220*/  IADD3 R8, R8, -0x1, RZ ;  /* 0xffffffff08087810 */ /* 0x000fe40007ffe0ff */
[----:B------:R-:W-:Y:S02]  /*0230*/  IADD3 R9, P2, R9, 0x2, RZ ;  /* 0x0000000209097810 */ /* 0x000fe40007f5e0ff */
[----:B------:R-:W-:Y:S02]  /*0240*/  ISETP.NE.AND P1, PT, R8, RZ, PT ;  /* 0x000000ff0800720c */ /* 0x000fe40003f25270 */
[----:B------:R-:W-:Y:S01]  /*0250*/  IADD3 R7, R7, 0x1, RZ ;  /* 0x0000000107077810 */ /* 0x000fe20007ffe0ff */
[----:B0-----:R-:W-:Y:S01]  /*0260*/  IMAD.X R3, RZ, RZ, R3, P2 ;  /* 0x000000ffff037224 */ /* 0x001fe200010e0603 */
[----:B--2---:R-:W-:-:S05]  /*0270*/  HADD2.F32 R10, -RZ, R2.H0_H0 ;  /* 0x20000002ff0a7230 */ /* 0x004fca0000004100 */
[----:B------:R-:W-:-:S04]  /*0280*/  FADD.FTZ R5, R10, R5 ;  /* 0x000000050a057221 */ /* 0x000fc80000010000 */
[----:B------:R-:W-:Y:S05]  /*0290*/  @P1 BRA `(.L_x_1142) ;  /* 0xffffff6000001947 */ /* 0x000fea000383ffff */
.L_x_1141:
[----:B------:R-:W-:Y:S05]  /*02a0*/  BSYNC B1 ;  /* 0x0000000000017941 */ /* 0x000fea0003800000 */
.L_x_1140:
[----:B------:R-:W-:Y:S05]  /*02b0*/  @!P0 BRA `(.L_x_1139) ;  /* 0x0000071000008947 */ /* 0x000fea0003800000 */
[----:B------:R-:W-:Y:S01]  /*02c0*/  IADD3 R8, R6, -R7, RZ ;  /* 0x8000000706087210 */ /* 0x000fe20007ffe0ff */
[----:B------:R-:W-:Y:S01]  /*02d0*/  BSSY B1, `(.L_x_1143) ;  /* 0x000003f000017945 */ /* 0x000fe20003800000 */
[----:B------:R-:W-:Y:S02]  /*02e0*/  MOV R2, 0x2 ;  /* 0x0000000200027802 */ /* 0x000fe40000000f00 */
[----:B------:R-:W-:-:S03]  /*02f0*/  ISETP.GT.AND P1, PT, R8, 0xc, PT ;  /* 0x0000000c0800780c */ /* 0x000fc60003f24270 */
[----:B------:R-:W-:-:S05]  /*0300*/  IMAD.WIDE R2, R7, R2, c[0x0][0x168] ;  /* 0x00005a0007027625 */ /* 0x000fca00078e0202 */
[----:B------:R-:W-:-:S05]  /*0310*/  IADD3 R2, P0, R2, 0x4, RZ ;  /* 0x0000000402027810 */ /* 0x000fca0007f1e0ff */
[----:B------:R-:W-:Y:S01]  /*0320*/  IMAD.X R3, RZ, RZ, R3, P0 ;  /* 0x000000ffff037224 */ /* 0x000fe200000e0603 */
[----:B------:R-:W-:Y:S01]  /*0330*/  PLOP3.LUT P0, PT, PT, PT, PT, 0x80, 0x0 ;  /* 0x000000000000781c */ /* 0x000fe20003f0f070 */
[----:B------:R-:W-:Y:S07]  /*0340*/  @!P1 BRA `(.L_x_1144) ;  /* 0x0000037000009947 */ /* 0x000fee0003800000 */
[----:B------:R-:W-:Y:S02]  /*0350*/  PLOP3.LUT P0, PT, PT, PT, PT, 0x8, 0x0 ;  /* 0x000000000000781c */ /* 0x000fe40003f0e170 */
[----:B------:R-:W-:-:S03]  /*0360*/  IADD3 R8, R6, -0xc, RZ ;  /* 0xfffffff406087810 */ /* 0x000fc60007ffe0ff */
.L_x_1145:
        /* <DEDUP_REMOVED lines=16> */
[----:B------:R-:W-:-:S04]  /*0470*/  IADD3 R7, R7, 0x10, RZ ;  /* 0x0000001007077810 */ /* 0x000fc80007ffe0ff */
[----:B------:R-:W-:Y:S02]  /*0480*/  ISETP.GE.AND P1, PT, R7, R8, PT ;  /* 0x000000080700720c */ /* 0x000fe40003f26270 */
[----:B0-----:R-:W-:-:S04]  /*0490*/  IADD3 R2, P2, R2, 0x20, RZ ;  /* 0x0000002002027810 */ /* 0x001fc80007f5e0ff */
[----:B------:R-:W-:Y:S01]  /*04a0*/  IADD3.X R3, RZ, R3, RZ, P2, !PT ;  /* 0x00000003ff037210 */ /* 0x000fe200017fe4ff */
        /* <DEDUP_REMOVED lines=31> */
[----:B------:R-:W-:Y:S01]  /*06a0*/  FADD.FTZ R5, R5, R20 ;  /* 0x0000001405057221 */ /* 0x000fe20000010000 */
[----:B------:R-:W-:Y:S05]  /*06b0*/  @!P1 BRA `(.L_x_1145) ;  /* 0xfffffcb000009947 */ /* 0x000fea000383ffff */
.L_x_1144:
[----:B------:R-:W-:Y:S05]  /*06c0*/  BSYNC B1 ;  /* 0x0000000000017941 */ /* 0x000fea0003800000 */
.L_x_1143:
[----:B------:R-:W-:Y:S01]  /*06d0*/  IADD3 R8, R6, -R7, RZ ;  /* 0x8000000706087210 */ /* 0x000fe20007ffe0ff */
[----:B------:R-:W-:Y:S03]  /*06e0*/  BSSY B1, `(.L_x_1146) ;  /* 0x0000020000017945 */ /* 0x000fe60003800000 */
[----:B------:R-:W-:-:S13]  /*06f0*/  ISETP.GT.AND P1, PT, R8, 0x4, PT ;  /* 0x000000040800780c */ /* 0x000fda0003f24270 */
[----:B------:R-:W-:Y:S05]  /*0700*/  @!P1 BRA `(.L_x_1147) ;  /* 0x000001d000009947 */ /* 0x000fea0003800000 */
[----:B------:R-:W2:Y:S04]  /*0710*/  LDG.E.U16 R8, [R2.64+-0x4] ;  /* 0xfffffc0402087981 */ /* 0x000ea8000c1e1500 */
[----:B------:R-:W3:Y:S04]  /*0720*/  LDG.E.U16 R9, [R2.64+-0x2] ;  /* 0xfffffe0402097981 */ /* 0x000ee8000c1e1500 */
[----:B------:R-:W4:Y:S04]  /*0730*/  LDG.E.U16 R10, [R2.64] ;  /* 0x00000004020a7981 */ /* 0x000f28000c1e1500 */
[----:B------:R-:W5:Y:S04]  /*0740*/  LDG.E.U16 R11, [R2.64+0x2] ;  /* 0x00000204020b7981 */ /* 0x000f68000c1e1500 */
[----:B------:R-:W5:Y:S04]  /*0750*/  LDG.E.U16 R12, [R2.64+0x4] ;  /* 0x00000404020c7981 */ /* 0x000f68000c1e1500 */
[----:B------:R-:W5:Y:S04]  /*0760*/  LDG.E.U16 R13, [R2.64+0x6] ;  /* 0x00000604020d7981 */ /* 0x000f68000c1e1500 */
[----:B------:R-:W5:Y:S04]  /*0770*/  LDG.E.U16 R14, [R2.64+0x8] ;  /* 0x00000804020e7981 */ /* 0x000f68000c1e1500 */
[----:B------:R-:W5:Y:S01]  /*0780*/  LDG.E.U16 R15, [R2.64+0xa] ;  /* 0x00000a04020f7981 */ /* 0x000f62000c1e1500 */
[----:B------:R-:W-:-:S02]  /*0790*/  PLOP3.LUT P0, PT, PT, PT, PT, 0x8, 0x0 ;  /* 0x000000000000781c */ /* 0x000fc40003f0e170 */
[----:B------:R-:W-:Y:S01]  /*07a0*/  IADD3 R7, R7, 0x8, RZ ;  /* 0x0000000807077810 */ /* 0x000fe20007ffe0ff */
        /* <DEDUP_REMOVED lines=13> */
[----:B------:R-:W-:Y:S01]  /*0880*/  IADD3 R8, P1, R2, 0x10, RZ ;  /* 0x0000001002087810 */ /* 0x000fe20007f3e0ff */
[----:B------:R-:W-:Y:S02]  /*0890*/  HADD2.F32 R2, -RZ, R15.H0_H0 ;  /* 0x2000000fff027230 */ /* 0x000fe40000004100 */
[----:B------:R-:W-:Y:S02]  /*08a0*/  FADD.FTZ R5, R5, R14 ;  /* 0x0000000e05057221 */ /* 0x000fe40000010000 */
[----:B------:R-:W-:Y:S02]  /*08b0*/  IMAD.X R3, RZ, RZ, R3, P1 ;  /* 0x000000ffff037224 */ /* 0x000fe400008e0603 */
[----:B------:R-:W-:Y:S01]  /*08c0*/  FADD.FTZ R5, R5, R2 ;  /* 0x0000000205057221 */ /* 0x000fe20000010000 */
[----:B------:R-:W-:Y:S02]  /*08d0*/  MOV R2, R8 ;  /* 0x0000000800027202 */ /* 0x000fe40000000f00 */
.L_x_1147:
[----:B------:R-:W-:Y:S05]  /*08e0*/  BSYNC B1 ;  /* 0x0000000000017941 */ /* 0x000fea0003800000 */
.L_x_1146:
[----:B------:R-:W-:-:S13]  /*08f0*/  ISETP.LT.OR P0, PT, R7, R6, P0 ;  /* 0x000000060700720c */ /* 0x000fda0000701670 */
        /* <DEDUP_REMOVED lines=13> */
.L_x_1139:
[----:B------:R-:W-:Y:S05]  /*09d0*/  BSYNC B0 ;  /* 0x0000000000007941 */ /* 0x000fea0003800000 */
.L_x_1138:
[----:B------:R-:W-:-:S04]  /*09e0*/  IADD3 R6, P0, R4, c[0x0][0x178], RZ ;  /* 0x00005e0004067a10 */ /* 0x000fc80007f1e0ff */
[----:B------:R-:W-:-:S05]  /*09f0*/  IADD3.X R7, R0, c[0x0][0x17c], RZ, P0, !PT ;  /* 0x00005f0000077a10 */ /* 0x000fca00007fe4ff */
[----:B------:R-:W2:Y:S01]  /*0a00*/  LDG.E R2, [R6.64] ;  /* 0x0000000406027981 */ /* 0x000ea2000c1e1900 */
[----:B------:R-:W-:-:S10]  /*0a10*/  HFMA2.MMA R3, -RZ, RZ, 0, 2.384185791015625e-07 ;  /* 0x00000004ff037435 */ /* 0x000fd400000001ff */
[----:B--2---:R-:W-:-:S05]  /*0a20*/  IMAD.WIDE R2, R2, R3, c[0x0][0x160] ;  /* 0x0000580002027625 */ /* 0x004fca00078e0203 */
[----:B------:R-:W-:Y:S01]  /*0a30*/  STG.E [R2.64], R5 ;  /* 0x0000000502007986 */ /* 0x000fe2000c101904 */
[----:B------:R-:W-:Y:S05]  /*0a40*/  EXIT ;  /* 0x000000000000794d */ /* 0x000fea0003800000 */
.L_x_1148:
        /* <DEDUP_REMOVED lines=11> */
.L_x_8737:


//--------------------- .text._ZN2at6native55_GLOBAL__N__0955718d_22_SparseCsrTensorMath_cu_868dd54534reduce_sparse_csr_dim0_cuda_kernelIN3c104HalfElNS1_14ReductionAddOpIfEEfEEvPT2_PKT0_lPKT_SB_lT1_ --------------------------
	.section	.text._ZN2at6native55_GLOBAL__N__0955718d_22_SparseCsrTensorMath_cu_868dd54534reduce_sparse_csr_dim0_cuda_kernelIN3c104HalfElNS1_14ReductionAddOpIfEEfEEvPT2_PKT0_lPKT_SB_lT1_,"ax",@progbits
	.sectioninfo	@"SHI_REGISTERS=22"
	.align	128
.text._ZN2at6native55_GLOBAL__N__0955718d_22_SparseCsrTensorMath_cu_868dd54534reduce_sparse_csr_dim0_cuda_kernelIN3c104HalfElNS1_14ReductionAddOpIfEEfEEvPT2_PKT0_lPKT_SB_lT1_:
        .type           _ZN2at6native55_GLOBAL__N__0955718d_22_SparseCsrTensorMath_cu_868dd54534reduce_sparse_csr_dim0_cuda_kernelIN3c104HalfElNS1_14ReductionAddOpIfEEfEEvPT2_PKT0_lPKT_SB_lT1_,@function
        .size           _ZN2at6native55_GLOBAL__N__0955718d_22_SparseCsrTensorMath_cu_868dd54534reduce_sparse_csr_dim0_cuda_kernelIN3c104HalfElNS1_14ReductionAddOpIfEEfEEvPT2_PKT0_lPKT_SB_lT1_,(.L_x_8738 - _ZN2at6native55_GLOBAL__N__0955718d_22_SparseCsrTensorMath_cu_868dd54534reduce_sparse_csr_dim0_cuda_kernelIN3c104HalfElNS1_14ReductionAddOpIfEEfEEvPT2_PKT0_lPKT_SB_lT1_)
        .other          _ZN2at6native55_GLOBAL__N__0955718d_22_SparseCsrTensorMath_cu_868dd54534reduce_sparse_csr_dim0_cuda_kernelIN3c104HalfElNS1_14ReductionAddOpIfEEfEEvPT2_PKT0_lPKT_SB_lT1_,@"STO_CUDA_ENTRY STV_DEFAULT"
_ZN2at6native55_GLOBAL__N__0955718d_22_SparseCsrTensorMath_cu_868dd54534reduce_sparse_csr_dim0_cuda_kernelIN3c104HalfElNS1_14ReductionAddOpIfEEfEEvPT2_PKT0_lPKT_SB_lT1_:
        /* <DEDUP_REMOVED lines=39> */
.L_x_1151:
        /* <DEDUP_REMOVED lines=17> */
[----:B------:R-:W4:Y:S01]  /*0380*/  @!P4 LDG.E.U16 R15, [R8.64+0x6] ;  /* 0x0000060c080fc981 */ /* 0x000f22000c1e1500 */
[----:B------:R-:W-:-:S04]  /*0390*/  UIADD3 UR4, UP0, UR4, 0x4, URZ ;  /* 0x0000000404047890 */ /* 0x000fc8000ff1e03f */
[----:B------:R-:W-:Y:S02]  /*03a0*/  UIADD3.X UR5, URZ, UR5, URZ, UP0, !UPT ;  /* 0x000000053f057290 */ /* 0x000fe400087fe43f */
[----:B------:R-:W-:-:S04]  /*03b0*/  IADD3 R13, P6, R5, UR4, RZ ;  /* 0x00000004050d7c10 */ /* 0x000fc8000ffde0ff */
[----:B------:R-:W-:Y:S01]  /*03c0*/  ISETP.NE.U32.AND P5, PT, R13, RZ, PT ;  /* 0x000000ff0d00720c */ /* 0x000fe20003fa5070 */
[----:B--2---:R-:W-:Y:S01]  /*03d0*/  @!P2 HADD2.F32 R11, -RZ, R10.H0_H0 ;  /* 0x2000000aff0ba230 */ /* 0x004fe20000004100 */
[----:B------:R-:W-:-:S04]  /*03e0*/  IADD3.X R10, R17, UR5, RZ, P6, !PT ;  /* 0x00000005110a7c10 */ /* 0x000fc8000b7fe4ff */
[----:B------:R-:W-:Y:S01]  /*03f0*/  @!P2 FADD.FTZ R4, R4, R11 ;  /* 0x0000000b0404a221 */ /* 0x000fe20000010000 */
[----:B------:R-:W-:Y:S01]  /*0400*/  ISETP.NE.AND.EX P2, PT, R10, RZ, PT, P5 ;  /* 0x000000ff0a00720c */ /* 0x000fe20003f45350 */
[----:B---3--:R-:W-:Y:S01]  /*0410*/  @!P1 HADD2.F32 R13, -RZ, R12.H0_H0 ;  /* 0x2000000cff0d9230 */ /* 0x008fe20000004100 */
[----:B------:R-:W-:Y:S01]  /*0420*/  IADD3 R6, P5, R6, 0x20, RZ ;  /* 0x0000002006067810 */ /* 0x000fe20007fbe0ff */
[----:B----4-:R-:W-:-:S03]  /*0430*/  @!P3 HADD2.F32 R11, -RZ, R14.H0_H0 ;  /* 0x2000000eff0bb230 */ /* 0x010fc60000004100 */
[----:B------:R-:W-:Y:S01]  /*0440*/  @!P1 FADD.FTZ R4, R4, R13 ;  /* 0x0000000d04049221 */ /* 0x000fe20000010000 */
[----:B------:R-:W-:Y:S01]  /*0450*/  IADD3 R16, P1, R8, 0x8, RZ ;  /* 0x0000000808107810 */ /* 0x000fe20007f3e0ff */
[----:B------:R-:W-:Y:S01]  /*0460*/  @!P4 HADD2.F32 R15, -RZ, R15.H0_H0 ;  /* 0x2000000fff0fc230 */ /* 0x000fe20000004100 */
[----:B------:R-:W-:Y:S02]  /*0470*/  IMAD.X R7, RZ, RZ, R7, P5 ;  /* 0x000000ffff077224 */ /* 0x000fe400028e0607 */
[----:B------:R-:W-:Y:S02]  /*0480*/  @!P3 FADD.FTZ R4, R4, R11 ;  /* 0x0000000b0404b221 */ /* 0x000fe40000010000 */
[----:B------:R-:W-:Y:S02]  /*0490*/  IMAD.X R19, RZ, RZ, R9, P1 ;  /* 0x000000ffff137224 */ /* 0x000fe400008e0609 */
[----:B------:R-:W-:Y:S01]  /*04a0*/  @!P4 FADD.FTZ R4, R4, R15 ;  /* 0x0000000f0404c221 */ /* 0x000fe20000010000 */
[----:B------:R-:W-:Y:S05]  /*04b0*/  @P2 BRA `(.L_x_1151) ;  /* 0xfffffdb000002947 */ /* 0x000fea000383ffff */
.L_x_1150:
[----:B------:R-:W-:Y:S05]  /*04c0*/  @!P0 BRA `(.L_x_1149) ;  /* 0x000001b000008947 */ /* 0x000fea0003800000 */
[----:B------:R-:W-:Y:S02]  /*04d0*/  ULDC.64 UR8, c[0x0][0x178] ;  /* 0x00005e0000087ab9 */ /* 0x000fe40000000a00 */
[----:B------:R-:W-:-:S02]  /*04e0*/  ULDC.64 UR10, c[0x0][0x180] ;  /* 0x00006000000a7ab9 */ /* 0x000fc40000000a00 */
[----:B------:R-:W-:Y:S02]  /*04f0*/  ULEA UR8, UP0, UR4, UR8, 0x1 ;  /* 0x0000000804087291 */ /* 0x000fe4000f80083f */
[----:B------:R-:W-:Y:S02]  /*0500*/  UIADD3 UR6, UP2, URZ, -UR6, URZ ;  /* 0x800000063f067290 */ /* 0x000fe4000ff5e03f */
[----:B------:R-:W-:Y:S02]  /*0510*/  ULEA UR7, UP1, UR4, UR10, 0x3 ;  /* 0x0000000a04077291 */ /* 0x000fe4000f82183f */
[----:B------:R-:W-:Y:S02]  /*0520*/  ULEA.HI.X UR9, UR4, UR9, UR5, 0x1, UP0 ;  /* 0x0000000904097291 */ /* 0x000fe400080f0c05 */
[----:B------:R-:W-:Y:S02]  /*0530*/  UIADD3.X UR10, URZ, -0x1, URZ, UP2, !UPT ;  /* 0xffffffff3f0a7890 */ /* 0x000fe400097fe43f */
[----:B------:R-:W-:-:S04]  /*0540*/  ULEA.HI.X UR4, UR4, UR11, UR5, 0x3, UP1 ;  /* 0x0000000b04047291 */ /* 0x000fc800088f1c05 */
.L_x_1152:
        /* <DEDUP_REMOVED lines=16> */
[----:B--2---:R-:W-:-:S05]  /*0650*/  @!P0 HADD2.F32 R5, -RZ, R8.H0_H0 ;  /* 0x20000008ff058230 */ /* 0x004fca0000004100 */
[----:B------:R-:W-:-:S06]  /*0660*/  @!P0 FADD.FTZ R4, R4, R5 ;  /* 0x0000000504048221 */ /* 0x000fcc0000010000 */
[----:B------:R-:W-:Y:S05]  /*0670*/  @P1 BRA `(.L_x_1152) ;  /* 0xfffffed000001947 */ /* 0x000fea000383ffff */
.L_x_1149:
[----:B-----5:R-:W-:-:S04]  /*0680*/  LEA R2, P0, R0, c[0x0][0x160], 0x2 ;  /* 0x0000580000027a11 */ /* 0x020fc800078010ff */
[----:B------:R-:W-:-:S05]  /*0690*/  LEA.HI.X R3, R0, c[0x0][0x164], RZ, 0x2, P0 ;  /* 0x0000590000037a11 */ /* 0x000fca00000f14ff */
[----:B------:R-:W-:Y:S01]  /*06a0*/  STG.E [R2.64], R4 ;  /* 0x0000000402007986 */ /* 0x000fe2000c10190c */
[----:B------:R-:W-:Y:S05]  /*06b0*/  EXIT ;  /* 0x000000000000794d */ /* 0x000fea0003800000 */
.L_x_1153:
        /* <DEDUP_REMOVED lines=12> */
.L_x_8738:


//--------------------- .text._ZN2at6native55_GLOBAL__N__0955718d_22_SparseCsrTensorMath_cu_868dd54534reduce_sparse_csr_dim0_cuda_kernelIN3c104HalfEiNS1_14ReductionAddOpIfEEfEEvPT2_PKT0_lPKT_SB_lT1_ --------------------------
	.section	.text._ZN2at6native55_GLOBAL__N__0955718d_22_SparseCsrTensorMath_cu_868dd54534reduce_sparse_csr_dim0_cuda_kernelIN3c104HalfEiNS1_14ReductionAddOpIfEEfEEvPT2_PKT0_lPKT_SB_lT1_,"ax",@progbits
	.sectioninfo	@"SHI_REGISTERS=20"
	.align	128
.text._ZN2at6native55_GLOBAL__N__0955718d_22_SparseCsrTensorMath_cu_868dd54534reduce_sparse_csr_dim0_cuda_kernelIN3c104HalfEiNS1_14ReductionAddOpIfEEfEEvPT2_PKT0_lPKT_SB_lT1_:
        .type           _ZN2at6native55_GLOBAL__N__0955718d_22_SparseCsrTensorMath_cu_868dd54534reduce_sparse_csr_dim0_cuda_kernelIN3c104HalfEiNS1_14ReductionAddOpIfEEfEEvPT2_PKT0_lPKT_SB_lT1_,@function
        .size           _ZN2at6native55_GLOBAL__N__0955718d_22_SparseCsrTensorMath_cu_868dd54534reduce_sparse_csr_dim0_cuda_kernelIN3c104HalfEiNS1_14ReductionAddOpIfEEfEEvPT2_PKT0_lPKT_SB_lT1_,(.L_x_8739 - _ZN2at6native55_GLOBAL__N__0955718d_22_SparseCsrTensorMath_cu_868dd54534reduce_sparse_csr_dim0_cuda_kernelIN3c104HalfEiNS1_14ReductionAddOpIfEEfEEvPT2_PKT0_lPKT_SB_lT1_)
        .other          _ZN2at6native55_GLOBAL__N__0955718d_22_SparseCsrTensorMath_cu_868dd54534reduce_sparse_csr_dim0_cuda_kernelIN3c104HalfEiNS1_14ReductionAddOpIfEEfEEvPT2_PKT0_lPKT_SB_lT1_,@"STO_CUDA_ENTRY STV_DEFAULT"
_ZN2at6native55_GLOBAL__N__0955718d_22_SparseCsrTensorMath_cu_868dd54534reduce_sparse_csr_dim0_cuda_kernelIN3c104HalfEiNS1_14ReductionAddOpIfEEfEEvPT2_PKT0_lPKT_SB_lT1_:
        /* <DEDUP_REMOVED lines=41> */
.L_x_1156:
        /* <DEDUP_REMOVED lines=18> */
[----:B------:R-:W-:Y:S01]  /*03b0*/  ISETP.NE.AND.EX P1, PT, R14, RZ, PT, P1 ;  /* 0x000000ff0e00720c */ /* 0x000fe20003f25310 */
[----:B--2---:R-:W-:Y:S02]  /*03c0*/  @!P5 HADD2.F32 R9, -RZ, R9.H0_H0 ;  /* 0x20000009ff09d230 */ /* 0x004fe40000004100 */
[----:B---3--:R-:W-:-:S03]  /*03d0*/  @!P2 HADD2.F32 R11, -RZ, R10.H0_H0 ;  /* 0x2000000aff0ba230 */ /* 0x008fc60000004100 */
[----:B------:R-:W-:Y:S01]  /*03e0*/  @!P5 FADD.FTZ R4, R4, R9 ;  /* 0x000000090404d221 */ /* 0x000fe20000010000 */
[----:B------:R-:W-:Y:S01]  /*03f0*/  IADD3 R2, P5, R2, 0x10, RZ ;  /* 0x0000001002027810 */ /* 0x000fe20007fbe0ff */
[----:B----4-:R-:W-:Y:S02]  /*0400*/  @!P4 HADD2.F32 R9, -RZ, R12.H0_H0 ;  /* 0x2000000cff09c230 */ /* 0x010fe40000004100 */
[----:B------:R-:W-:Y:S01]  /*0410*/  @!P2 FADD.FTZ R4, R4, R11 ;  /* 0x0000000b0404a221 */ /* 0x000fe20000010000 */
[----:B0-----:R-:W-:Y:S01]  /*0420*/  IADD3 R6, P2, R6, 0x8, RZ ;  /* 0x0000000806067810 */ /* 0x001fe20007f5e0ff */
[----:B------:R-:W-:Y:S01]  /*0430*/  IMAD.X R3, RZ, RZ, R3, P5 ;  /* 0x000000ffff037224 */ /* 0x000fe200028e0603 */
[----:B------:R-:W-:Y:S01]  /*0440*/  @!P3 HADD2.F32 R13, -RZ, R13.H0_H0 ;  /* 0x2000000dff0db230 */ /* 0x000fe20000004100 */
[----:B------:R-:W-:Y:S02]  /*0450*/  @!P4 FADD.FTZ R4, R4, R9 ;  /* 0x000000090404c221 */ /* 0x000fe40000010000 */
[----:B------:R-:W-:-:S02]  /*0460*/  IMAD.X R15, RZ, RZ, R7, P2 ;  /* 0x000000ffff0f7224 */ /* 0x000fc400010e0607 */
[----:B------:R-:W-:Y:S01]  /*0470*/  @!P3 FADD.FTZ R4, R4, R13 ;  /* 0x0000000d0404b221 */ /* 0x000fe20000010000 */
[----:B------:R-:W-:Y:S05]  /*0480*/  @P1 BRA `(.L_x_1156) ;  /* 0xfffffe0000001947 */ /* 0x000fea000383ffff */
.L_x_1155:
        /* <DEDUP_REMOVED lines=9> */
.L_x_1157:
        /* <DEDUP_REMOVED lines=15> */
[----:B--2---:R-:W-:-:S05]  /*0610*/  @!P1 HADD2.F32 R3, -RZ, R6.H0_H0 ;  /* 0x20000006ff039230 */ /* 0x004fca0000004100 */
[----:B------:R-:W-:-:S04]  /*0620*/  @!P1 FADD.FTZ R4, R4, R3 ;  /* 0x0000000304049221 */ /* 0x000fc80000010000 */
[----:B------:R-:W-:Y:S05]  /*0630*/  @P0 BRA `(.L_x_1157) ;  /* 0xfffffee000000947 */ /* 0x000fea000383ffff */
.L_x_1154:
[----:B------:R-:W-:-:S04]  /*0640*/  IADD3 R2, P0, R5, c[0x0][0x160], RZ ;  /* 0x0000580005027a10 */ /* 0x000fc80007f1e0ff */
[----:B------:R-:W-:-:S05]  /*0650*/  IADD3.X R3, R0, c[0x0][0x164], RZ, P0, !PT ;  /* 0x0000590000037a10 */ /* 0x000fca00007fe4ff */
[----:B------:R-:W-:Y:S01]  /*0660*/  STG.E [R2.64], R4 ;  /* 0x0000000402007986 */ /* 0x000fe2000c10190c */
[----:B------:R-:W-:Y:S05]  /*0670*/  EXIT ;  /* 0x000000000000794d */ /* 0x000fea0003800000 */
.L_x_1158:
        /* <DEDUP_REMOVED lines=16> */
.L_x_8739:


//--------------------- .text._ZN2at6native55_GLOBAL__N__0955718d_22_SparseCsrTensorMath_cu_868dd54534reduce_sparse_csr_dim1_cuda_kernelIN3c107complexIfEElNS1_14ReductionAddOpIS5_EES5_EEvPT2_PKT_PKT0_SF_lT1_ --------------------------
	.section	.text._ZN2at6native55_GLOBAL__N__0955718d_22_SparseCsrTensorMath_cu_868dd54534reduce_sparse_csr_dim1_cuda_kernelIN3c107complexIfEElNS1_14ReductionAddOpIS5_EES5_EEvPT2_PKT_PKT0_SF_lT1_,"ax",@progbits
	.sectioninfo	@"SHI_REGISTERS=32"
	.align	128
.text._ZN2at6native55_GLOBAL__N__0955718d_22_SparseCsrTensorMath_cu_868dd54534reduce_sparse_csr_dim1_cuda_kernelIN3c107complexIfEElNS1_14ReductionAddOpIS5_EES5_EEvPT2_PKT_PKT0_SF_lT1_:
        .type           _ZN2at6native55_GLOBAL__N__0955718d_22_SparseCsrTensorMath_cu_868dd54534reduce_sparse_csr_dim1_cuda_kernelIN3c107complexIfEElNS1_14ReductionAddOpIS5_EES5_EEvPT2_PKT_PKT0_SF_lT1_,@function
        .size           _ZN2at6native55_GLOBAL__N__0955718d_22_SparseCsrTensorMath_cu_868dd54534reduce_sparse_csr_dim1_cuda_kernelIN3c107complexIfEElNS1_14ReductionAddOpIS5_EES5_EEvPT2_PKT_PKT0_SF_lT1_,(.L_x_8740 - _ZN2at6native55_GLOBAL__N__0955718d_22_SparseCsrTensorMath_cu_868dd54534reduce_sparse_csr_dim1_cuda_kernelIN3c107complexIfEElNS1_14ReductionAddOpIS5_EES5_EEvPT2_PKT_PKT0_SF_lT1_)
        .other          _ZN2at6native55_GLOBAL__N__0955718d_22_SparseCsrTensorMath_cu_868dd54534reduce_sparse_csr_dim1_cuda_kernelIN3c107complexIfEElNS1_14ReductionAddOpIS5_EES5_EEvPT2_PKT_PKT0_SF_lT1_,@"STO_CUDA_ENTRY STV_DEFAULT"
_ZN2at6native55_GLOBAL__N__0955718d_22_SparseCsrTensorMath_cu_868dd54534reduce_sparse_csr_dim1_cuda_kernelIN3c107complexIfEElNS1_14ReductionAddOpIS5_EES5_EEvPT2_PKT_PKT0_SF_lT1_:
        /* <DEDUP_REMOVED lines=19> */
[----:B------:R-:W-:Y:S02]  /*0130*/  CS2R R16, SRZ ;  /* 0x0000000000107805 */ /* 0x000fe4000001ff00 */
[----:B------:R-:W-:-:S13]  /*0140*/  ISETP.GT.AND.EX P0, PT, R29, R3, PT, P0 ;  /* 0x000000031d00720c */ /* 0x000fda0003f04300 */
[----:B------:R-:W-:Y:S05]  /*0150*/  @!P0 BRA `(.L_x_1160) ;  /* 0x000009f000008947 */ /* 0x000fea0003800000 */
[C-C-:B------:R-:W-:Y:S01]  /*0160*/  IMAD.IADD R7, R28.reuse, 0x1, -R2.reuse ;  /* 0x000000011c077824 */ /* 0x140fe200078e0a02 */
[----:B------:R-:W-:Y:S01]  /*0170*/  LOP3.LUT R5, RZ, R2, RZ, 0x33, !PT ;  /* 0x00000002ff057212 */ /* 0x000fe200078e33ff */
[----:B------:R-:W-:Y:S01]  /*0180*/  BSSY B1, `(.L_x_1161) ;  /* 0x0000022000017945 */ /* 0x000fe20003800000 */
[----:B------:R-:W-:Y:S01]  /*0190*/  HFMA2.MMA R16, -RZ, RZ, 0, 0 ;  /* 0x00000000ff107435 */ /* 0x000fe200000001ff */
[----:B------:R-:W-:Y:S01]  /*01a0*/  IMAD.MOV.U32 R23, RZ, RZ, R2 ;  /* 0x000000ffff177224 */ /* 0x000fe200078e0002 */
[----:B------:R-:W-:Y:S02]  /*01b0*/  LOP3.LUT R7, R7, 0x3, RZ, 0xc0, !PT ;  /* 0x0000000307077812 */ /* 0x000fe400078ec0ff */
[----:B------:R-:W-:Y:S02]  /*01c0*/  IADD3 R4, P2, R28, R5, RZ ;  /* 0x000000051c047210 */ /* 0x000fe40007f5e0ff */
[----:B------:R-:W-:Y:S02]  /*01d0*/  ISETP.NE.U32.AND P1, PT, R7, RZ, PT ;  /* 0x000000ff0700720c */ /* 0x000fe40003f25070 */
[----:B------:R-:W-:-:S02]  /*01e0*/  LOP3.LUT R5, RZ, R3, RZ, 0x33, !PT ;  /* 0x00000003ff057212 */ /* 0x000fc400078e33ff */
[----:B------:R-:W-:Y:S02]  /*01f0*/  ISETP.NE.AND.EX P1, PT, RZ, RZ, PT, P1 ;  /* 0x000000ffff00720c */ /* 0x000fe40003f25310 */
[----:B------:R-:W-:Y:S02]  /*0200*/  ISETP.GE.U32.AND P0, PT, R4, 0x3, PT ;  /* 0x000000030400780c */ /* 0x000fe40003f06070 */
[----:B------:R-:W-:Y:S02]  /*0210*/  IADD3.X R4, R29, R5, RZ, P2, !PT ;  /* 0x000000051d047210 */ /* 0x000fe400017fe4ff */
[----:B------:R-:W-:Y:S02]  /*0220*/  MOV R24, R3 ;  /* 0x0000000300187202 */ /* 0x000fe40000000f00 */
[----:B------:R-:W-:-:S05]  /*0230*/  ISETP.GE.U32.AND.EX P0, PT, R4, RZ, PT, P0 ;  /* 0x000000ff0400720c */ /* 0x000fca0003f06100 */
[----:B------:R-:W-:Y:S05]  /*0240*/  @!P1 BRA `(.L_x_1162) ;  /* 0x0000015000009947 */ /* 0x000fea0003800000 */
[C---:B------:R-:W-:Y:S01]  /*0250*/  LEA R6, P1, R2.reuse, c[0x0][0x168], 0x3 ;  /* 0x00005a0002067a11 */ /* 0x040fe200078218ff */
[----:B------:R-:W-:Y:S01]  /*0260*/  IMAD.MOV.U32 R23, RZ, RZ, R2 ;  /* 0x000000ffff177224 */ /* 0x000fe200078e0002 */
[----:B------:R-:W-:Y:S01]  /*0270*/  IADD3 R4, P2, RZ, -R7, RZ ;  /* 0x80000007ff047210 */ /* 0x000fe20007f5e0ff */
[----:B------:R-:W-:Y:S01]  /*0280*/  CS2R R16, SRZ ;  /* 0x0000000000107805 */ /* 0x000fe2000001ff00 */
[----:B------:R-:W-:Y:S02]  /*0290*/  LEA.HI.X R7, R2, c[0x0][0x16c], R3, 0x3, P1 ;  /* 0x00005b0002077a11 */ /* 0x000fe400008f1c03 */
[----:B------:R-:W-:Y:S02]  /*02a0*/  MOV R24, R3 ;  /* 0x0000000300187202 */ /* 0x000fe40000000f00 */
[----:B------:R-:W-:Y:S02]  /*02b0*/  IADD3.X R5, RZ, -0x1, RZ, P2, !PT ;  /* 0xffffffffff057810 */ /* 0x000fe400017fe4ff */
.L_x_1163:
[----:B------:R-:W-:Y:S01]  /*02c0*/  IMAD.MOV.U32 R2, RZ, RZ, R6 ;  /* 0x000000ffff027224 */ /* 0x000fe200078e0006 */
[----:B------:R-:W-:-:S06]  /*02d0*/  MOV R3, R7 ;  /* 0x0000000700037202 */ /* 0x000fcc0000000f00 */
[----:B------:R-:W2:Y:S01]  /*02e0*/  LDG.E.64 R2, [R2.64] ;  /* 0x0000000402027981 */ /* 0x000ea2000c1e1b00 */
[----:B------:R-:W-:Y:S02]  /*02f0*/  IADD3 R4, P1, R4, 0x1, RZ ;  /* 0x0000000104047810 */ /* 0x000fe40007f3e0ff */
[----:B------:R-:W-:Y:S02]  /*0300*/  IADD3 R23, P2, R23, 0x1, RZ ;  /* 0x0000000117177810 */ /* 0x000fe40007f5e0ff */
[----:B------:R-:W-:Y:S02]  /*0310*/  IADD3.X R5, RZ, R5, RZ, P1, !PT ;  /* 0x00000005ff057210 */ /* 0x000fe40000ffe4ff */
[----:B------:R-:W-:Y:S01]  /*0320*/  ISETP.NE.U32.AND P1, PT, R4, RZ, PT ;  /* 0x000000ff0400720c */ /* 0x000fe20003f25070 */
[----:B------:R-:W-:Y:S01]  /*0330*/  IMAD.X R24, RZ, RZ, R24, P2 ;  /* 0x000000ffff187224 */ /* 0x000fe200010e0618 */
[----:B------:R-:W-:Y:S02]  /*0340*/  IADD3 R6, P3, R6, 0x8, RZ ;  /* 0x0000000806067810 */ /* 0x000fe40007f7e0ff */
[----:B------:R-:W-:-:S02]  /*0350*/  ISETP.NE.AND.EX P1, PT, R5, RZ, PT, P1 ;  /* 0x000000ff0500720c */ /* 0x000fc40003f25310 */
[----:B------:R-:W-:Y:S01]  /*0360*/  IADD3.X R7, RZ, R7, RZ, P3, !PT ;  /* 0x00000007ff077210 */ /* 0x000fe20001ffe4ff */
[----:B--2---:R-:W-:Y:S02]  /*0370*/  FADD.FTZ R17, R3, R17 ;  /* 0x0000001103117221 */ /* 0x004fe40000010000 */
[----:B------:R-:W-:-:S08]  /*0380*/  FADD.FTZ R16, R2, R16 ;  /* 0x0000001002107221 */ /* 0x000fd00000010000 */
[----:B------:R-:W-:Y:S05]  /*0390*/  @P1 BRA `(.L_x_1163) ;  /* 0xffffff2000001947 */ /* 0x000fea000383ffff */
.L_x_1162:
[----:B------:R-:W-:Y:S05]  /*03a0*/  BSYNC B1 ;  /* 0x0000000000017941 */ /* 0x000fea0003800000 */
.L_x_1161:
[----:B------:R-:W-:Y:S05]  /*03b0*/  @!P0 BRA `(.L_x_1160) ;  /* 0x0000079000008947 */ /* 0x000fea0003800000 */
[----:B------:R-:W-:Y:S01]  /*03c0*/  IADD3 R2, P2, R28, -R23, RZ ;  /* 0x800000171c027210 */ /* 0x000fe20007f5e0ff */
[----:B------:R-:W-:Y:S01]  /*03d0*/  BSSY B1, `(.L_x_1164) ;  /* 0x0000044000017945 */ /* 0x000fe20003800000 */
[----:B------:R-:W-:Y:S02]  /*03e0*/  LEA R6, P0, R23, c[0x0][0x168], 0x3 ;  /* 0x00005a0017067a11 */ /* 0x000fe400078018ff */
[----:B------:R-:W-:Y:S02]  /*03f0*/  ISETP.GT.U32.AND P1, PT, R2, 0xc, PT ;  /* 0x0000000c0200780c */ /* 0x000fe40003f24070 */
[----:B------:R-:W-:Y:S02]  /*0400*/  IADD3.X R2, R29, ~R24, RZ, P2, !PT ;  /* 0x800000181d027210 */ /* 0x000fe400017fe4ff */
[----:B------:R-:W-:Y:S02]  /*0410*/  IADD3 R6, P2, R6, 0x10, RZ ;  /* 0x0000001006067810 */ /* 0x000fe40007f5e0ff */
[----:B------:R-:W-:-:S02]  /*0420*/  ISETP.GT.AND.EX P1, PT, R2, RZ, PT, P1 ;  /* 0x000000ff0200720c */ /* 0x000fc40003f24310 */
[----:B------:R-:W-:Y:S02]  /*0430*/  LEA.HI.X R3, R23, c[0x0][0x16c], R24, 0x3, P0 ;  /* 0x00005b0017037a11 */ /* 0x000fe400000f1c18 */
[----:B------:R-:W-:-:S03]  /*0440*/  PLOP3.LUT P0, PT, PT, PT, PT, 0x80, 0x0 ;  /* 0x000000000000781c */ /* 0x000fc60003f0f070 */
[----:B------:R-:W-:-:S06]  /*0450*/  IMAD.X R7, RZ, RZ, R3, P2 ;  /* 0x000000ffff077224 */ /* 0x000fcc00010e0603 */
[----:B------:R-:W-:Y:S05]  /*0460*/  @!P1 BRA `(.L_x_1165) ;  /* 0x000003a000009947 */ /* 0x000fea0003800000 */
[----:B------:R-:W-:Y:S02]  /*0470*/  IADD3 R22, P1, R28, -0xc, RZ ;  /* 0xfffffff41c167810 */ /* 0x000fe40007f3e0ff */
[----:B------:R-:W-:Y:S02]  /*0480*/  PLOP3.LUT P0, PT, PT, PT, PT, 0x8, 0x0 ;  /* 0x000000000000781c */ /* 0x000fe40003f0e170 */
[----:B------:R-:W-:Y:S02]  /*0490*/  IADD3.X R21, R29, -0x1, RZ, P1, !PT ;  /* 0xffffffff1d157810 */ /* 0x000fe40000ffe4ff */
.L_x_1166:
[----:B------:R-:W2:Y:S04]  /*04a0*/  LDG.E.64 R18, [R6.64+-0x10] ;  /* 0xfffff00406127981 */ /* 0x000ea8000c1e1b00 */
[----:B------:R-:W3:Y:S04]  /*04b0*/  LDG.E.64 R14, [R6.64+-0x8] ;  /* 0xfffff804060e7981 */ /* 0x000ee8000c1e1b00 */
[----:B------:R-:W4:Y:S04]  /*04c0*/  LDG.E.64 R12, [R6.64] ;  /* 0x00000004060c7981 */ /* 0x000f28000c1e1b00 */
[----:B------:R-:W5:Y:S04]  /*04d0*/  LDG.E.64 R2, [R6.64+0x8] ;  /* 0x0000080406027981 */ /* 0x000f68000c1e1b00 */
[----:B------:R-:W5:Y:S04]  /*04e0*/  LDG.E.64 R10, [R6.64+0x10] ;  /* 0x00001004060a7981 */ /* 0x000f68000c1e1b00 */
[----:B------:R-:W5:Y:S04]  /*04f0*/  LDG.E.64 R8, [R6.64+0x18] ;  /* 0x0000180406087981 */ /* 0x000f68000c1e1b00 */
[----:B------:R-:W5:Y:S01]  /*0500*/  LDG.E.64 R4, [R6.64+0x20] ;  /* 0x0000200406047981 */ /* 0x000f62000c1e1b00 */
[----:B--2---:R-:W-:-:S02]  /*0510*/  FADD.FTZ R25, R18, R16 ;  /* 0x0000001012197221 */ /* 0x004fc40000010000 */
[----:B------:R-:W-:Y:S02]  /*0520*/  FADD.FTZ R18, R19, R17 ;  /* 0x0000001113127221 */ /* 0x000fe40000010000 */
[----:B------:R-:W2:Y:S01]  /*0530*/  LDG.E.64 R16, [R6.64+0x28] ;  /* 0x0000280406107981 */ /* 0x000ea2000c1e1b00 */
[----:B---3--:R-:W-:Y:S02]  /*0540*/  FADD.FTZ R25, R25, R14 ;  /* 0x0000000e19197221 */ /* 0x008fe40000010000 */
[----:B------:R-:W-:Y:S02]  /*0550*/  FADD.FTZ R18, R18, R15 ;  /* 0x0000000f12127221 */ /* 0x000fe40000010000 */
[----:B------:R-:W3:Y:S01]  /*0560*/  LDG.E.64 R14, [R6.64+0x30] ;  /* 0x00003004060e7981 */ /* 0x000ee2000c1e1b00 */
[----:B----4-:R-:W-:Y:S02]  /*0570*/  FADD.FTZ R25, R25, R12 ;  /* 0x0000000c19197221 */ /* 0x010fe40000010000 */
[----:B------:R-:W-:-:S02]  /*0580*/  FADD.FTZ R18, R18, R13 ;  /* 0x0000000d12127221 */ /* 0x000fc40000010000 */
[----:B------:R-:W4:Y:S01]  /*0590*/  LDG.E.64 R12, [R6.64+0x38] ;  /* 0x00003804060c7981 */ /* 0x000f22000c1e1b00 */
[----:B-----5:R-:W-:Y:S02]  /*05a0*/  FADD.FTZ R25, R25, R2 ;  /* 0x0000000219197221 */ /* 0x020fe40000010000 */
[----:B------:R-:W-:Y:S02]  /*05b0*/  FADD.FTZ R18, R18, R3 ;  /* 0x0000000312127221 */ /* 0x000fe40000010000 */
[----:B------:R-:W5:Y:S01]  /*05c0*/  LDG.E.64 R2, [R6.64+0x40] ;  /* 0x0000400406027981 */ /* 0x000f62000c1e1b00 */
[----:B------:R-:W-:Y:S02]  /*05d0*/  FADD.FTZ R25, R25, R10 ;  /* 0x0000000a19197221 */ /* 0x000fe40000010000 */
[----:B------:R-:W-:Y:S02]  /*05e0*/  FADD.FTZ R18, R18, R11 ;  /* 0x0000000b12127221 */ /* 0x000fe40000010000 */
[----:B------:R-:W5:Y:S01]  /*05f0*/  LDG.E.64 R10, [R6.64+0x48] ;  /* 0x00004804060a7981 */ /* 0x000f62000c1e1b00 */
[----:B------:R-:W-:-:S02]  /*0600*/  FADD.FTZ R25, R25, R8 ;  /* 0x0000000819197221 */ /* 0x000fc40000010000 */
[----:B------:R-:W-:Y:S02]  /*0610*/  FADD.FTZ R18, R18, R9 ;  /* 0x0000000912127221 */ /* 0x000fe40000010000 */
[----:B------:R-:W5:Y:S01]  /*0620*/  LDG.E.64 R8, [R6.64+0x50] ;  /* 0x0000500406087981 */ /* 0x000f62000c1e1b00 */
[----:B------:R-:W-:Y:S02]  /*0630*/  FADD.FTZ R25, R25, R4 ;  /* 0x0000000419197221 */ /* 0x000fe40000010000 */
[----:B------:R-:W-:Y:S02]  /*0640*/  FADD.FTZ R18, R18, R5 ;  /* 0x0000000512127221 */ /* 0x000fe40000010000 */
[----:B------:R-:W5:Y:S01]  /*0650*/  LDG.E.64 R4, [R6.64+0x58] ;  /* 0x0000580406047981 */ /* 0x000f62000c1e1b00 */
[----:B--2---:R-:W-:Y:S02]  /*0660*/  FADD.FTZ R25, R25, R16 ;  /* 0x0000001019197221 */ /* 0x004fe40000010000 */
[----:B------:R-:W-:-:S02]  /*0670*/  FADD.FTZ R18, R18, R17 ;  /* 0x0000001112127221 */ /* 0x000fc40000010000 */
[----:B------:R0:W2:Y:S01]  /*0680*/  LDG.E.64 R16, [R6.64+0x60] ;  /* 0x0000600406107981 */ /* 0x0000a2000c1e1b00 */
[----:B---3--:R-:W-:Y:S02]  /*0690*/  FADD.FTZ R25, R25, R14 ;  /* 0x0000000e19197221 */ /* 0x008fe40000010000 */
[----:B------:R-:W-:Y:S02]  /*06a0*/  FADD.FTZ R18, R18, R15 ;  /* 0x0000000f12127221 */ /* 0x000fe40000010000 */
[----:B------:R0:W3:Y:S01]  /*06b0*/  LDG.E.64 R14, [R6.64+0x68] ;  /* 0x00006804060e7981 */ /* 0x0000e2000c1e1b00 */
[----:B----4-:R-:W-:Y:S01]  /*06c0*/  FADD.FTZ R25, R25, R12 ;  /* 0x0000000c19197221 */ /* 0x010fe20000010000 */
[----:B------:R-:W-:Y:S01]  /*06d0*/  IADD3 R23, P1, R23, 0x10, RZ ;  /* 0x0000001017177810 */ /* 0x000fe20007f3e0ff */
[----:B------:R-:W-:Y:S02]  /*06e0*/  FADD.FTZ R18, R18, R13 ;  /* 0x0000000d12127221 */ /* 0x000fe40000010000 */
[----:B-----5:R-:W-:Y:S01]  /*06f0*/  FADD.FTZ R25, R25, R2 ;  /* 0x0000000219197221 */ /* 0x020fe20000010000 */
[----:B------:R-:W-:Y:S01]  /*0700*/  IADD3.X R24, RZ, R24, RZ, P1, !PT ;  /* 0x00000018ff187210 */ /* 0x000fe20000ffe4ff */
[----:B------:R-:W-:Y:S01]  /*0710*/  FADD.FTZ R18, R18, R3 ;  /* 0x0000000312127221 */ /* 0x000fe20000010000 */
[----:B------:R-:W-:Y:S01]  /*0720*/  ISETP.GE.U32.AND P1, PT, R23, R22, PT ;  /* 0x000000161700720c */ /* 0x000fe20003f26070 */
[----:B------:R-:W-:-:S02]  /*0730*/  FADD.FTZ R25, R25, R10 ;  /* 0x0000000a19197221 */ /* 0x000fc40000010000 */
[----:B------:R-:W-:Y:S01]  /*0740*/  FADD.FTZ R18, R18, R11 ;  /* 0x0000000b12127221 */ /* 0x000fe20000010000 */
[----:B------:R-:W-:Y:S01]  /*0750*/  ISETP.GE.AND.EX P1, PT, R24, R21, PT, P1 ;  /* 0x000000151800720c */ /* 0x000fe20003f26310 */
[----:B------:R-:W-:Y:S02]  /*0760*/  FADD.FTZ R25, R25, R8 ;  /* 0x0000000819197221 */ /* 0x000fe40000010000 */
[----:B------:R-:W-:Y:S02]  /*0770*/  FADD.FTZ R18, R18, R9 ;  /* 0x0000000912127221 */ /* 0x000fe40000010000 */
[----:B------:R-:W-:Y:S02]  /*0780*/  FADD.FTZ R25, R25, R4 ;  /* 0x0000000419197221 */ /* 0x000fe40000010000 */
[----:B------:R-:W-:Y:S01]  /*0790*/  FADD.FTZ R18, R18, R5 ;  /* 0x0000000512127221 */ /* 0x000fe20000010000 */
[----:B0-----:R-:W-:-:S04]  /*07a0*/  IADD3 R6, P2, R6, 0x80, RZ ;  /* 0x0000008006067810 */ /* 0x001fc80007f5e0ff */
[----:B------:R-:W-:Y:S01]  /*07b0*/  IADD3.X R7, RZ, R7, RZ, P2, !PT ;  /* 0x00000007ff077210 */ /* 0x000fe200017fe4ff */
[----:B--2---:R-:W-:Y:S02]  /*07c0*/  FADD.FTZ R18, R18, R17 ;  /* 0x0000001112127221 */ /* 0x004fe40000010000 */
[----:B------:R-:W-:Y:S02]  /*07d0*/  FADD.FTZ R25, R25, R16 ;  /* 0x0000001019197221 */ /* 0x000fe40000010000 */
[----:B---3--:R-:W-:Y:S02]  /*07e0*/  FADD.FTZ R17, R18, R15 ;  /* 0x0000000f12117221 */ /* 0x008fe40000010000 */
[----:B------:R-:W-:Y:S01]  /*07f0*/  FADD.FTZ R16, R25, R14 ;  /* 0x0000000e19107221 */ /* 0x000fe20000010000 */
[----:B------:R-:W-:Y:S05]  /*0800*/  @!P1 BRA `(.L_x_1166) ;  /* 0xfffffc9000009947 */ /* 0x000fea000383ffff */
.L_x_1165:
[----:B------:R-:W-:Y:S05]  /*0810*/  BSYNC B1 ;  /* 0x0000000000017941 */ /* 0x000fea0003800000 */
.L_x_1164:
[----:B------:R-:W-:Y:S01]  /*0820*/  IADD3 R2, P2, R28, -R23, RZ ;  /* 0x800000171c027210 */ /* 0x000fe20007f5e0ff */
[----:B------:R-:W-:Y:S03]  /*0830*/  BSSY B1, `(.L_x_1167) ;  /* 0x0000022000017945 */ /* 0x000fe60003800000 */
[----:B------:R-:W-:Y:S01]  /*0840*/  ISETP.GT.U32.AND P1, PT, R2, 0x4, PT ;  /* 0x000000040200780c */ /* 0x000fe20003f24070 */
[----:B------:R-:W-:-:S05]  /*0850*/  IMAD.X R2, R29, 0x1, ~R24, P2 ;  /* 0x000000011d027824 */ /* 0x000fca00010e0e18 */
[----:B------:R-:W-:-:S13]  /*0860*/  ISETP.GT.AND.EX P1, PT, R2, RZ, PT, P1 ;  /* 0x000000ff0200720c */ /* 0x000fda0003f24310 */
[----:B------:R-:W-:Y:S05]  /*0870*/  @!P1 BRA `(.L_x_1168) ;  /* 0x000001d000009947 */ /* 0x000fea0003800000 */
[----:B------:R0:W2:Y:S04]  /*0880*/  LDG.E.64 R2, [R6.64+-0x10] ;  /* 0xfffff00406027981 */ /* 0x0000a8000c1e1b00 */
[----:B------:R0:W3:Y:S04]  /*0890*/  LDG.E.64 R4, [R6.64+-0x8] ;  /* 0xfffff80406047981 */ /* 0x0000e8000c1e1b00 */
[----:B------:R0:W4:Y:S04]  /*08a0*/  LDG.E.64 R8, [R6.64] ;  /* 0x0000000406087981 */ /* 0x000128000c1e1b00 */
[----:B------:R0:W5:Y:S04]  /*08b0*/  LDG.E.64 R10, [R6.64+0x8] ;  /* 0x00000804060a7981 */ /* 0x000168000c1e1b00 */
[----:B------:R0:W5:Y:S04]  /*08c0*/  LDG.E.64 R12, [R6.64+0x10] ;  /* 0x00001004060c7981 */ /* 0x000168000c1e1b00 */
[----:B------:R0:W5:Y:S04]  /*08d0*/  LDG.E.64 R14, [R6.64+0x18] ;  /* 0x00001804060e7981 */ /* 0x000168000c1e1b00 */
[----:B------:R0:W5:Y:S04]  /*08e0*/  LDG.E.64 R18, [R6.64+0x20] ;  /* 0x0000200406127981 */ /* 0x000168000c1e1b00 */
[----:B------:R0:W5:Y:S01]  /*08f0*/  LDG.E.64 R26, [R6.64+0x28] ;  /* 0x00002804061a7981 */ /* 0x000162000c1e1b00 */
[----:B------:R-:W-:-:S02]  /*0900*/  IADD3 R23, P2, R23, 0x8, RZ ;  /* 0x0000000817177810 */ /* 0x000fc40007f5e0ff */
[----:B------:R-:W-:Y:S02]  /*0910*/  PLOP3.LUT P0, PT, PT, PT, PT, 0x8, 0x0 ;  /* 0x000000000000781c */ /* 0x000fe40003f0e170 */
[----:B------:R-:W-:Y:S02]  /*0920*/  IADD3.X R24, RZ, R24, RZ, P2, !PT ;  /* 0x00000018ff187210 */ /* 0x000fe400017fe4ff */
[----:B0-----:R-:W-:-:S04]  /*0930*/  IADD3 R6, P1, R6, 0x40, RZ ;  /* 0x0000004006067810 */ /* 0x001fc80007f3e0ff */
[----:B------:R-:W-:Y:S01]  /*0940*/  IADD3.X R7, RZ, R7, RZ, P1, !PT ;  /* 0x00000007ff077210 */ /* 0x000fe20000ffe4ff */
[----:B--2---:R-:W-:Y:S02]  /*0950*/  FADD.FTZ R22, R17, R3 ;  /* 0x0000000311167221 */ /* 0x004fe40000010000 */
[----:B------:R-:W-:Y:S02]  /*0960*/  FADD.FTZ R3, R16, R2 ;  /* 0x0000000210037221 */ /* 0x000fe40000010000 */
[----:B---3--:R-:W-:Y:S02]  /*0970*/  FADD.FTZ R22, R22, R5 ;  /* 0x0000000516167221 */ /* 0x008fe40000010000 */
[----:B------:R-:W-:Y:S02]  /*0980*/  FADD.FTZ R3, R3, R4 ;  /* 0x0000000403037221 */ /* 0x000fe40000010000 */
[----:B----4-:R-:W-:Y:S02]  /*0990*/  FADD.FTZ R22, R22, R9 ;  /* 0x0000000916167221 */ /* 0x010fe40000010000 */
[----:B------:R-:W-:-:S02]  /*09a0*/  FADD.FTZ R3, R3, R8 ;  /* 0x0000000803037221 */ /* 0x000fc40000010000 */
[----:B-----5:R-:W-:Y:S02]  /*09b0*/  FADD.FTZ R22, R22, R11 ;  /* 0x0000000b16167221 */ /* 0x020fe40000010000 */
[----:B------:R-:W-:Y:S02]  /*09c0*/  FADD.FTZ R3, R3, R10 ;  /* 0x0000000a03037221 */ /* 0x000fe40000010000 */
[----:B------:R-:W-:Y:S02]  /*09d0*/  FADD.FTZ R22, R22, R13 ;  /* 0x0000000d16167221 */ /* 0x000fe40000010000 */
[----:B------:R-:W-:Y:S02]  /*09e0*/  FADD.FTZ R3, R3, R12 ;  /* 0x0000000c03037221 */ /* 0x000fe40000010000 */
[----:B------:R-:W-:Y:S02]  /*09f0*/  FADD.FTZ R22, R22, R15 ;  /* 0x0000000f16167221 */ /* 0x000fe40000010000 */
[----:B------:R-:W-:-:S02]  /*0a00*/  FADD.FTZ R3, R3, R14 ;  /* 0x0000000e03037221 */ /* 0x000fc40000010000 */
[----:B------:R-:W-:Y:S02]  /*0a10*/  FADD.FTZ R22, R22, R19 ;  /* 0x0000001316167221 */ /* 0x000fe40000010000 */
[----:B------:R-:W-:Y:S02]  /*0a20*/  FADD.FTZ R3, R3, R18 ;  /* 0x0000001203037221 */ /* 0x000fe40000010000 */
[----:B------:R-:W-:Y:S02]  /*0a30*/  FADD.FTZ R17, R22, R27 ;  /* 0x0000001b16117221 */ /* 0x000fe40000010000 */
[----:B------:R-:W-:Y:S02]  /*0a40*/  FADD.FTZ R16, R3, R26 ;  /* 0x0000001a03107221 */ /* 0x000fe40000010000 */
.L_x_1168:
[----:B------:R-:W-:Y:S05]  /*0a50*/  BSYNC B1 ;  /* 0x0000000000017941 */ /* 0x000fea0003800000 */
.L_x_1167:
[----:B------:R-:W-:-:S04]  /*0a60*/  ISETP.LT.U32.AND P1, PT, R23, R28, PT ;  /* 0x0000001c1700720c */ /* 0x000fc80003f21070 */
[----:B------:R-:W-:-:S13]  /*0a70*/  ISETP.LT.OR.EX P0, PT, R24, R29, P0, P1 ;  /* 0x0000001d1800720c */ /* 0x000fda0000701710 */
[----:B------:R-:W-:Y:S05]  /*0a80*/  @!P0 BRA `(.L_x_1160) ;  /* 0x000000c000008947 */ /* 0x000fea0003800000 */
[----:B------:R-:W2:Y:S04]  /*0a90*/  LDG.E.64 R2, [R6.64+-0x10] ;  /* 0xfffff00406027981 */ /* 0x000ea8000c1e1b00 */
[----:B------:R-:W3:Y:S04]  /*0aa0*/  LDG.E.64 R4, [R6.64+-0x8] ;  /* 0xfffff80406047981 */ /* 0x000ee8000c1e1b00 */
[----:B------:R-:W4:Y:S04]  /*0ab0*/  LDG.E.64 R8, [R6.64] ;  /* 0x0000000406087981 */ /* 0x000f28000c1e1b00 */
[----:B------:R-:W5:Y:S01]  /*0ac0*/  LDG.E.64 R10, [R6.64+0x8] ;  /* 0x00000804060a7981 */ /* 0x000f62000c1e1b00 */
[----:B--2---:R-:W-:-:S02]  /*0ad0*/  FADD.FTZ R3, R17, R3 ;  /* 0x0000000311037221 */ /* 0x004fc40000010000 */
[----:B------:R-:W-:Y:S02]  /*0ae0*/  FADD.FTZ R2, R16, R2 ;  /* 0x0000000210027221 */ /* 0x000fe40000010000 */
[----:B---3--:R-:W-:Y:S02]  /*0af0*/  FADD.FTZ R3, R3, R5 ;  /* 0x0000000503037221 */ /* 0x008fe40000010000 */
[----:B------:R-:W-:Y:S02]  /*0b00*/  FADD.FTZ R2, R2, R4 ;  /* 0x0000000402027221 */ /* 0x000fe40000010000 */
[----:B----4-:R-:W-:Y:S02]  /*0b10*/  FADD.FTZ R3, R3, R9 ;  /* 0x0000000903037221 */ /* 0x010fe40000010000 */
[----:B------:R-:W-:Y:S02]  /*0b20*/  FADD.FTZ R2, R2, R8 ;  /* 0x0000000802027221 */ /* 0x000fe40000010000 */
[----:B-----5:R-:W-:-:S02]  /*0b30*/  FADD.FTZ R17, R3, R11 ;  /* 0x0000000b03117221 */ /* 0x020fc40000010000 */
[----:B------:R-:W-:Y:S02]  /*0b40*/  FADD.FTZ R16, R2, R10 ;  /* 0x0000000a02107221 */ /* 0x000fe40000010000 */
.L_x_1160:
[----:B------:R-:W-:Y:S05]  /*0b50*/  BSYNC B0 ;  /* 0x0000000000007941 */ /* 0x000fea0003800000 */
.L_x_1159:
[----:B------:R-:W-:-:S04]  /*0b60*/  IADD3 R2, P0, R0, c[0x0][0x178], RZ ;  /* 0x00005e0000027a10 */ /* 0x000fc80007f1e0ff */
[----:B------:R-:W-:-:S06]  /*0b70*/  IADD3.X R3, R20, c[0x0][0x17c], RZ, P0, !PT ;  /* 0x00005f0014037a10 */ /* 0x000fcc00007fe4ff */
[----:B------:R-:W2:Y:S02]  /*0b80*/  LDG.E.64 R2, [R2.64] ;  /* 0x0000000402027981 */ /* 0x000ea4000c1e1b00 */
[----:B--2---:R-:W-:-:S04]  /*0b90*/  LEA R4, P0, R2, c[0x0][0x160], 0x3 ;  /* 0x0000580002047a11 */ /* 0x004fc800078018ff */
[----:B------:R-:W-:-:S05]  /*0ba0*/  LEA.HI.X R5, R2, c[0x0][0x164], R3, 0x3, P0 ;  /* 0x0000590002057a11 */ /* 0x000fca00000f1c03 */
[----:B------:R-:W-:Y:S01]  /*0bb0*/  STG.E.64 [R4.64], R16 ;  /* 0x0000001004007986 */ /* 0x000fe2000c101b04 */
[----:B------:R-:W-:Y:S05]  /*0bc0*/  EXIT ;  /* 0x000000000000794d */ /* 0x000fea0003800000 */
.L_x_1169:
        /* <DEDUP_REMOVED lines=11> */
.L_x_8740:


//--------------------- .text._ZN2at6native55_GLOBAL__N__0955718d_22_SparseCsrTensorMath_cu_868dd54534reduce_sparse_csr_dim1_cuda_kernelIN3c107complexIfEEiNS1_14ReductionAddOpIS5_EES5_EEvPT2_PKT_PKT0_SF_lT1_ --------------------------
	.section	.text._ZN2at6native55_GLOBAL__N__0955718d_22_SparseCsrTensorMath_cu_868dd54534reduce_sparse_csr_dim1_cuda_kernelIN3c107complexIfEEiNS1_14ReductionAddOpIS5_EES5_EEvPT2_PKT_PKT0_SF_lT1_,"ax",@progbits
	.sectioninfo	@"SHI_REGISTERS=31"
	.align	128
.text._ZN2at6native55_GLOBAL__N__0955718d_22_SparseCsrTensorMath_cu_868dd54534reduce_sparse_csr_dim1_cuda_kernelIN3c107complexIfEEiNS1_14ReductionAddOpIS5_EES5_EEvPT2_PKT_PKT0_SF_lT1_:
        .type           _ZN2at6native55_GLOBAL__N__0955718d_22_SparseCsrTensorMath_cu_868dd54534reduce_sparse_csr_dim1_cuda_kernelIN3c107complexIfEEiNS1_14ReductionAddOpIS5_EES5_EEvPT2_PKT_PKT0_SF_lT1_,@function
        .size           _ZN2at6native55_GLOBAL__N__0955718d_22_SparseCsrTensorMath_cu_868dd54534reduce_sparse_csr_dim1_cuda_kernelIN3c107complexIfEEiNS1_14ReductionAddOpIS5_EES5_EEvPT2_PKT_PKT0_SF_lT1_,(.L_x_8741 - _ZN2at6native55_GLOBAL__N__0955718d_22_SparseCsrTensorMath_cu_868dd54534reduce_sparse_csr_dim1_cuda_kernelIN3c107complexIfEEiNS1_14ReductionAddOpIS5_EES5_EEvPT2_PKT_PKT0_SF_lT1_)
        .other          _ZN2at6native55_GLOBAL__N__0955718d_22_SparseCsrTensorMath_cu_868dd54534reduce_sparse_csr_dim1_cuda_kernelIN3c107complexIfEEiNS1_14ReductionAddOpIS5_EES5_EEvPT2_PKT_PKT0_SF_lT1_,@"STO_CUDA_ENTRY STV_DEFAULT"
_ZN2at6native55_GLOBAL__N__0955718d_22_SparseCsrTensorMath_cu_868dd54534reduce_sparse_csr_dim1_cuda_kernelIN3c107complexIfEEiNS1_14ReductionAddOpIS5_EES5_EEvPT2_PKT_PKT0_SF_lT1_:
        /* <DEDUP_REMOVED lines=18> */
[----:B------:R-:W-:-:S11]  /*0120*/  CS2R R2, SRZ ;  /* 0x0000000000027805 */ /* 0x000fd6000001ff00 */
[----:B------:R-:W-:Y:S05]  /*0130*/  @!P0 BRA `(.L_x_1171) ;  /* 0x000008b000008947 */ /* 0x000fea0003800000 */
[----:B------:R-:W-:Y:S01]  /*0140*/  LOP3.LUT R4, RZ, R24, RZ, 0x33, !PT ;  /* 0x00000018ff047212 */ /* 0x000fe200078e33ff */
[----:B------:R-:W-:Y:S01]  /*0150*/  BSSY B1, `(.L_x_1172) ;  /* 0x0000018000017945 */ /* 0x000fe20003800000 */
[----:B------:R-:W-:Y:S02]  /*0160*/  IADD3 R2, -R24, R21, RZ ;  /* 0x0000001518027210 */ /* 0x000fe40007ffe1ff */
[----:B------:R-:W-:Y:S02]  /*0170*/  IADD3 R5, R21, R4, RZ ;  /* 0x0000000415057210 */ /* 0x000fe40007ffe0ff */
[----:B------:R-:W-:Y:S01]  /*0180*/  LOP3.LUT P1, R4, R2, 0x3, RZ, 0xc0, !PT ;  /* 0x0000000302047812 */ /* 0x000fe2000782c0ff */
[----:B------:R-:W-:Y:S01]  /*0190*/  HFMA2.MMA R2, -RZ, RZ, 0, 0 ;  /* 0x00000000ff027435 */ /* 0x000fe200000001ff */
[----:B------:R-:W-:-:S11]  /*01a0*/  ISETP.GE.U32.AND P0, PT, R5, 0x3, PT ;  /* 0x000000030500780c */ /* 0x000fd60003f06070 */
[----:B------:R-:W-:Y:S05]  /*01b0*/  @!P1 BRA `(.L_x_1173) ;  /* 0x0000011000009947 */ /* 0x000fea0003800000 */
[----:B------:R-:W-:Y:S02]  /*01c0*/  MOV R3, 0x8 ;  /* 0x0000000800037802 */ /* 0x000fe40000000f00 */
[----:B------:R-:W-:-:S03]  /*01d0*/  MOV R6, R4 ;  /* 0x0000000400067202 */ /* 0x000fc60000000f00 */
[----:B------:R-:W-:-:S05]  /*01e0*/  IMAD.WIDE R2, R24, R3, c[0x0][0x168] ;  /* 0x00005a0018027625 */ /* 0x000fca00078e0203 */
[----:B------:R-:W-:Y:S02]  /*01f0*/  MOV R7, R2 ;  /* 0x0000000200077202 */ /* 0x000fe40000000f00 */
[----:B------:R-:W-:Y:S02]  /*0200*/  MOV R8, R3 ;  /* 0x0000000300087202 */ /* 0x000fe40000000f00 */
[----:B------:R-:W-:Y:S02]  /*0210*/  CS2R R2, SRZ ;  /* 0x0000000000027805 */ /* 0x000fe4000001ff00 */
.L_x_1174:
        /* <DEDUP_REMOVED lines=8> */
[----:B--2---:R-:W-:-:S02]  /*02a0*/  FADD.FTZ R3, R5, R3 ;  /* 0x0000000305037221 */ /* 0x004fc40000010000 */
[----:B------:R-:W-:-:S06]  /*02b0*/  FADD.FTZ R2, R4, R2 ;  /* 0x0000000204027221 */ /* 0x000fcc0000010000 */
[----:B------:R-:W-:Y:S05]  /*02c0*/  @P1 BRA `(.L_x_1174) ;  /* 0xffffff5000001947 */ /* 0x000fea000383ffff */
.L_x_1173:
[----:B------:R-:W-:Y:S05]  /*02d0*/  BSYNC B1 ;  /* 0x0000000000017941 */ /* 0x000fea0003800000 */
.L_x_1172:
[----:B------:R-:W-:Y:S05]  /*02e0*/  @!P0 BRA `(.L_x_1171) ;  /* 0x0000070000008947 */ /* 0x000fea0003800000 */
[----:B------:R-:W-:Y:S01]  /*02f0*/  HFMA2.MMA R5, -RZ, RZ, 0, 4.76837158203125e-07 ;  /* 0x00000008ff057435 */ /* 0x000fe200000001ff */
[----:B------:R-:W-:Y:S01]  /*0300*/  IADD3 R6, R21, -R24, RZ ;  /* 0x8000001815067210 */ /* 0x000fe20007ffe0ff */
[----:B------:R-:W-:Y:S03]  /*0310*/  BSSY B1, `(.L_x_1175) ;  /* 0x000003e000017945 */ /* 0x000fe60003800000 */
[----:B------:R-:W-:-:S05]  /*0320*/  ISETP.GT.AND P1, PT, R6, 0xc, PT ;  /* 0x0000000c0600780c */ /* 0x000fca0003f24270 */
[----:B------:R-:W-:-:S05]  /*0330*/  IMAD.WIDE R4, R24, R5, c[0x0][0x168] ;  /* 0x00005a0018047625 */ /* 0x000fca00078e0205 */
[----:B------:R-:W-:-:S04]  /*0340*/  IADD3 R26, P0, R4, 0x10, RZ ;  /* 0x00000010041a7810 */ /* 0x000fc80007f1e0ff */
[----:B------:R-:W-:Y:S02]  /*0350*/  IADD3.X R27, RZ, R5, RZ, P0, !PT ;  /* 0x00000005ff1b7210 */ /* 0x000fe400007fe4ff */
[----:B------:R-:W-:Y:S01]  /*0360*/  PLOP3.LUT P0, PT, PT, PT, PT, 0x80, 0x0 ;  /* 0x000000000000781c */ /* 0x000fe20003f0f070 */
[----:B------:R-:W-:Y:S07]  /*0370*/  @!P1 BRA `(.L_x_1176) ;  /* 0x0000037000009947 */ /* 0x000fee0003800000 */
[----:B------:R-:W-:Y:S02]  /*0380*/  PLOP3.LUT P0, PT, PT, PT, PT, 0x8, 0x0 ;  /* 0x000000000000781c */ /* 0x000fe40003f0e170 */
[----:B------:R-:W-:-:S03]  /*0390*/  IADD3 R22, R21, -0xc, RZ ;  /* 0xfffffff415167810 */ /* 0x000fc60007ffe0ff */
.L_x_1177:
        /* <DEDUP_REMOVED lines=8> */
[----:B--2---:R-:W-:-:S02]  /*0420*/  FADD.FTZ R23, R4, R2 ;  /* 0x0000000204177221 */ /* 0x004fc40000010000 */
[----:B------:R-:W-:Y:S02]  /*0430*/  FADD.FTZ R2, R5, R3 ;  /* 0x0000000305027221 */ /* 0x000fe40000010000 */
[----:B------:R0:W2:Y:S01]  /*0440*/  LDG.E.64 R4, [R26.64+0x30] ;  /* 0x000030041a047981 */ /* 0x0000a2000c1e1b00 */
[----:B---3--:R-:W-:Y:S02]  /*0450*/  FADD.FTZ R23, R23, R8 ;  /* 0x0000000817177221 */ /* 0x008fe40000010000 */
[----:B------:R-:W-:Y:S02]  /*0460*/  FADD.FTZ R2, R2, R9 ;  /* 0x0000000902027221 */ /* 0x000fe40000010000 */
[----:B------:R0:W3:Y:S01]  /*0470*/  LDG.E.64 R8, [R26.64+0x38] ;  /* 0x000038041a087981 */ /* 0x0000e2000c1e1b00 */
[----:B----4-:R-:W-:Y:S02]  /*0480*/  FADD.FTZ R23, R23, R10 ;  /* 0x0000000a17177221 */ /* 0x010fe40000010000 */
[----:B------:R-:W-:-:S02]  /*0490*/  FADD.FTZ R2, R2, R11 ;  /* 0x0000000b02027221 */ /* 0x000fc40000010000 */
[----:B------:R0:W4:Y:S01]  /*04a0*/  LDG.E.64 R10, [R26.64+0x40] ;  /* 0x000040041a0a7981 */ /* 0x000122000c1e1b00 */
[----:B-----5:R-:W-:Y:S02]  /*04b0*/  FADD.FTZ R23, R23, R12 ;  /* 0x0000000c17177221 */ /* 0x020fe40000010000 */
[----:B------:R-:W-:Y:S02]  /*04c0*/  FADD.FTZ R2, R2, R13 ;  /* 0x0000000d02027221 */ /* 0x000fe40000010000 */
[----:B------:R0:W5:Y:S01]  /*04d0*/  LDG.E.64 R12, [R26.64+0x48] ;  /* 0x000048041a0c7981 */ /* 0x000162000c1e1b00 */
[----:B------:R-:W-:Y:S02]  /*04e0*/  FADD.FTZ R23, R23, R14 ;  /* 0x0000000e17177221 */ /* 0x000fe40000010000 */
[----:B------:R-:W-:Y:S02]  /*04f0*/  FADD.FTZ R2, R2, R15 ;  /* 0x0000000f02027221 */ /* 0x000fe40000010000 */
[----:B------:R0:W5:Y:S01]  /*0500*/  LDG.E.64 R14, [R26.64+0x50] ;  /* 0x000050041a0e7981 */ /* 0x000162000c1e1b00 */
[----:B------:R-:W-:-:S02]  /*0510*/  FADD.FTZ R23, R23, R16 ;  /* 0x0000001017177221 */ /* 0x000fc40000010000 */
[----:B------:R-:W-:Y:S02]  /*0520*/  FADD.FTZ R2, R2, R17 ;  /* 0x0000001102027221 */ /* 0x000fe40000010000 */
[----:B------:R0:W5:Y:S01]  /*0530*/  LDG.E.64 R16, [R26.64+0x58] ;  /* 0x000058041a107981 */ /* 0x000162000c1e1b00 */
[----:B------:R-:W-:Y:S02]  /*0540*/  FADD.FTZ R23, R23, R18 ;  /* 0x0000001217177221 */ /* 0x000fe40000010000 */
[----:B------:R-:W-:Y:S02]  /*0550*/  FADD.FTZ R18, R2, R19 ;  /* 0x0000001302127221 */ /* 0x000fe40000010000 */
[----:B------:R0:W5:Y:S02]  /*0560*/  LDG.E.64 R2, [R26.64+0x60] ;  /* 0x000060041a027981 */ /* 0x000164000c1e1b00 */
[----:B------:R-:W-:Y:S02]  /*0570*/  FADD.FTZ R28, R18, R7 ;  /* 0x00000007121c7221 */ /* 0x000fe40000010000 */
[----:B------:R0:W5:Y:S01]  /*0580*/  LDG.E.64 R18, [R26.64+0x68] ;  /* 0x000068041a127981 */ /* 0x000162000c1e1b00 */
[----:B------:R-:W-:Y:S01]  /*0590*/  FADD.FTZ R23, R23, R6 ;  /* 0x0000000617177221 */ /* 0x000fe20000010000 */
[----:B------:R-:W-:-:S04]  /*05a0*/  IADD3 R24, R24, 0x10, RZ ;  /* 0x0000001018187810 */ /* 0x000fc80007ffe0ff */
[----:B------:R-:W-:Y:S02]  /*05b0*/  ISETP.GE.AND P1, PT, R24, R22, PT ;  /* 0x000000161800720c */ /* 0x000fe40003f26270 */
        /* <DEDUP_REMOVED lines=17> */
[----:B------:R-:W-:Y:S01]  /*06d0*/  FADD.FTZ R2, R23, R18 ;  /* 0x0000001217027221 */ /* 0x000fe20000010000 */
[----:B------:R-:W-:Y:S05]  /*06e0*/  @!P1 BRA `(.L_x_1177) ;  /* 0xfffffcb000009947 */ /* 0x000fea000383ffff */
.L_x_1176:
[----:B------:R-:W-:Y:S05]  /*06f0*/  BSYNC B1 ;  /* 0x0000000000017941 */ /* 0x000fea0003800000 */
.L_x_1175:
[----:B------:R-:W-:Y:S01]  /*0700*/  IADD3 R4, R21, -R24, RZ ;  /* 0x8000001815047210 */ /* 0x000fe20007ffe0ff */
[----:B------:R-:W-:Y:S03]  /*0710*/  BSSY B1, `(.L_x_1178) ;  /* 0x000001f000017945 */ /* 0x000fe60003800000 */
[----:B------:R-:W-:-:S13]  /*0720*/  ISETP.GT.AND P1, PT, R4, 0x4, PT ;  /* 0x000000040400780c */ /* 0x000fda0003f24270 */
        /* <DEDUP_REMOVED lines=9> */
[----:B------:R-:W-:-:S02]  /*07c0*/  PLOP3.LUT P0, PT, PT, PT, PT, 0x8, 0x0 ;  /* 0x000000000000781c */ /* 0x000fc40003f0e170 */
[----:B------:R-:W-:Y:S02]  /*07d0*/  IADD3 R24, R24, 0x8, RZ ;  /* 0x0000000818187810 */ /* 0x000fe40007ffe0ff */
        /* <DEDUP_REMOVED lines=18> */
.L_x_1179:
[----:B------:R-:W-:Y:S05]  /*0900*/  BSYNC B1 ;  /* 0x0000000000017941 */ /* 0x000fea0003800000 */
.L_x_1178:
[----:B------:R-:W-:-:S13]  /*0910*/  ISETP.LT.OR P0, PT, R24, R21, P0 ;  /* 0x000000151800720c */ /* 0x000fda0000701670 */
        /* <DEDUP_REMOVED lines=13> */
.L_x_1171:
[----:B------:R-:W-:Y:S05]  /*09f0*/  BSYNC B0 ;  /* 0x0000000000007941 */ /* 0x000fea0003800000 */
.L_x_1170:
[----:B------:R-:W-:-:S04]  /*0a00*/  IADD3 R6, P0, R0, c[0x0][0x178], RZ ;  /* 0x00005e0000067a10 */ /* 0x000fc80007f1e0ff */
[----:B------:R-:W-:-:S05]  /*0a10*/  IADD3.X R7, R20, c[0x0][0x17c], RZ, P0, !PT ;  /* 0x00005f0014077a10 */ /* 0x000fca00007fe4ff */
[----:B------:R-:W2:Y:S01]  /*0a20*/  LDG.E R4, [R6.64] ;  /* 0x0000000406047981 */ /* 0x000ea2000c1e1900 */
[----:B------:R-:W-:-:S10]  /*0a30*/  HFMA2.MMA R5, -RZ, RZ, 0, 4.76837158203125e-07 ;  /* 0x00000008ff057435 */ /* 0x000fd400000001ff */
[----:B--2---:R-:W-:-:S05]  /*0a40*/  IMAD.WIDE R4, R4, R5, c[0x0][0x160] ;  /* 0x0000580004047625 */ /* 0x004fca00078e0205 */
[----:B------:R-:W-:Y:S01]  /*0a50*/  STG.E.64 [R4.64], R2 ;  /* 0x0000000204007986 */ /* 0x000fe2000c101b04 */
[----:B------:R-:W-:Y:S05]  /*0a60*/  EXIT ;  /* 0x000000000000794d */ /* 0x000fea0003800000 */
.L_x_1180:
        /* <DEDUP_REMOVED lines=9> */
.L_x_8741:


//--------------------- .text._ZN2at6native55_GLOBAL__N__0955718d_22_SparseCsrTensorMath_cu_868dd54534reduce_sparse_csr_dim0_cuda_kernelIN3c107complexIfEElNS1_14ReductionAddOpIS5_EES5_EEvPT2_PKT0_lPKT_SC_lT1_ --------------------------
	.section	.text._ZN2at6native55_GLOBAL__N__0955718d_22_SparseCsrTensorMath_cu_868dd54534reduce_sparse_csr_dim0_cuda_kernelIN3c107complexIfEElNS1_14ReductionAddOpIS5_EES5_EEvPT2_PKT0_lPKT_SC_lT1_,"ax",@progbits
	.sectioninfo	@"SHI_REGISTERS=25"
	.align	128
.text._ZN2at6native55_GLOBAL__N__0955718d_22_SparseCsrTensorMath_cu_868dd54534reduce_sparse_csr_dim0_cuda_kernelIN3c107complexIfEElNS1_14ReductionAddOpIS5_EES5_EEvPT2_PKT0_lPKT_SC_lT1_:
        .type           _ZN2at6native55_GLOBAL__N__0955718d_22_SparseCsrTensorMath_cu_868dd54534reduce_sparse_csr_dim0_cuda_kernelIN3c107complexIfEElNS1_14ReductionAddOpIS5_EES5_EEvPT2_PKT0_lPKT_SC_lT1_,@function
        .size           _ZN2at6native55_GLOBAL__N__0955718d_22_SparseCsrTensorMath_cu_868dd54534reduce_sparse_csr_dim0_cuda_kernelIN3c107complexIfEElNS1_14ReductionAddOpIS5_EES5_EEvPT2_PKT0_lPKT_SC_lT1_,(.L_x_8742 - _ZN2at6native55_GLOBAL__N__0955718d_22_SparseCsrTensorMath_cu_868dd54534reduce_sparse_csr_dim0_cuda_kernelIN3c107complexIfEElNS1_14ReductionAddOpIS5_EES5_EEvPT2_PKT0_lPKT_SC_lT1_)
        .other          _ZN2at6native55_GLOBAL__N__0955718d_22_SparseCsrTensorMath_cu_868dd54534reduce_sparse_csr_dim0_cuda_kernelIN3c107complexIfEElNS1_14ReductionAddOpIS5_EES5_EEvPT2_PKT0_lPKT_SC_lT1_,@"STO_CUDA_ENTRY STV_DEFAULT"
_ZN2at6native55_GLOBAL__N__0955718d_22_SparseCsrTensorMath_cu_868dd54534reduce_sparse_csr_dim0_cuda_kernelIN3c107complexIfEElNS1_14ReductionAddOpIS5_EES5_EEvPT2_PKT0_lPKT_SC_lT1_:
        /* <DEDUP_REMOVED lines=10> */
[----:B------:R-:W-:Y:S01]  /*00a0*/  CS2R R2, SRZ ;  /* 0x0000000000027805 */ /* 0x000fe2000001ff00 */
[----:B------:R-:W-:Y:S01]  /*00b0*/  IMAD.SHL.U32 R8, R0, 0x8, RZ ;  /* 0x0000000800087824 */ /* 0x000fe200078e00ff */
[----:B------:R-:W-:Y:S02]  /*00c0*/  ISETP.GE.U32.AND P0, PT, R9, 0x1, PT ;  /* 0x000000010900780c */ /* 0x000fe40003f06070 */
        /* <DEDUP_REMOVED lines=14> */
[----:B------:R-:W-:Y:S01]  /*01b0*/  IMAD.MOV.U32 R2, RZ, RZ, RZ ;  /* 0x000000ffff027224 */ /* 0x000fe200078e00ff */
        /* <DEDUP_REMOVED lines=10> */
[----:B------:R-:W-:-:S03]  /*0260*/  IMAD.X R21, RZ, RZ, ~c[0x0][0x18c], P1 ;  /* 0x80006300ff157624 */ /* 0x000fc600008e06ff */
.L_x_1183:
[----:B------:R-:W2:Y:S04]  /*0270*/  LDG.E.64 R10, [R6.64] ;  /* 0x0000000a060a7981 */ /* 0x000ea8000c1e1b00 */
[----:B------:R-:W3:Y:S04]  /*0280*/  LDG.E.64 R12, [R6.64+0x8] ;  /* 0x0000080a060c7981 */ /* 0x000ee8000c1e1b00 */
[----:B------:R-:W4:Y:S04]  /*0290*/  LDG.E.64 R14, [R6.64+0x10] ;  /* 0x0000100a060e7981 */ /* 0x000f28000c1e1b00 */
[----:B------:R-:W4:Y:S01]  /*02a0*/  LDG.E.64 R16, [R6.64+0x18] ;  /* 0x0000180a06107981 */ /* 0x000f22000c1e1b00 */
[----:B--2--5:R-:W-:-:S04]  /*02b0*/  ISETP.NE.U32.AND P2, PT, R4, R10, PT ;  /* 0x0000000a0400720c */ /* 0x024fc80003f45070 */
[C---:B------:R-:W-:Y:S02]  /*02c0*/  ISETP.NE.AND.EX P2, PT, R5.reuse, R11, PT, P2 ;  /* 0x0000000b0500720c */ /* 0x040fe40003f45320 */
[C---:B---3--:R-:W-:Y:S01]  /*02d0*/  ISETP.NE.U32.AND P1, PT, R4.reuse, R12, PT ;  /* 0x0000000c0400720c */ /* 0x048fe20003f25070 */
[----:B------:R-:W-:Y:S01]  /*02e0*/  IMAD.MOV.U32 R12, RZ, RZ, R18 ;  /* 0x000000ffff0c7224 */ /* 0x000fe200078e0012 */
[C---:B----4-:R-:W-:Y:S02]  /*02f0*/  ISETP.NE.U32.AND P3, PT, R4.reuse, R14, PT ;  /* 0x0000000e0400720c */ /* 0x050fe40003f65070 */
[C---:B------:R-:W-:Y:S01]  /*0300*/  ISETP.NE.AND.EX P1, PT, R5.reuse, R13, PT, P1 ;  /* 0x0000000d0500720c */ /* 0x040fe20003f25310 */
[----:B------:R-:W-:Y:S01]  /*0310*/  IMAD.MOV.U32 R13, RZ, RZ, R19 ;  /* 0x000000ffff0d7224 */ /* 0x000fe200078e0013 */
[----:B------:R-:W-:Y:S02]  /*0320*/  ISETP.NE.U32.AND P4, PT, R4, R16, PT ;  /* 0x000000100400720c */ /* 0x000fe40003f85070 */
[----:B------:R-:W-:-:S02]  /*0330*/  ISETP.NE.AND.EX P3, PT, R5, R15, PT, P3 ;  /* 0x0000000f0500720c */ /* 0x000fc40003f65330 */
[----:B------:R-:W-:Y:S01]  /*0340*/  ISETP.NE.AND.EX P4, PT, R5, R17, PT, P4 ;  /* 0x000000110500720c */ /* 0x000fe20003f85340 */
[----:B------:R-:W2:Y:S06]  /*0350*/  @!P2 LDG.E.64 R18, [R12.64] ;  /* 0x0000000a0c12a981 */ /* 0x000eac000c1e1b00 */
[----:B------:R-:W3:Y:S04]  /*0360*/  @!P1 LDG.E.64 R16, [R12.64+0x8] ;  /* 0x0000080a0c109981 */ /* 0x000ee8000c1e1b00 */
[----:B------:R-:W4:Y:S04]  /*0370*/  @!P3 LDG.E.64 R10, [R12.64+0x10] ;  /* 0x0000100a0c0ab981 */ /* 0x000f28000c1e1b00 */
[----:B------:R-:W4:Y:S01]  /*0380*/  @!P4 LDG.E.64 R14, [R12.64+0x18] ;  /* 0x0000180a0c0ec981 */ /* 0x000f22000c1e1b00 */
[----:B------:R-:W-:-:S04]  /*0390*/  UIADD3 UR4, UP0, UR4, 0x4, URZ ;  /* 0x0000000404047890 */ /* 0x000fc8000ff1e03f */
[----:B------:R-:W-:Y:S02]  /*03a0*/  UIADD3.X UR5, URZ, UR5, URZ, UP0, !UPT ;  /* 0x000000053f057290 */ /* 0x000fe400087fe43f */
[----:B------:R-:W-:-:S04]  /*03b0*/  IADD3 R22, P6, R20, UR4, RZ ;  /* 0x0000000414167c10 */ /* 0x000fc8000ffde0ff */
[----:B------:R-:W-:Y:S02]  /*03c0*/  ISETP.NE.U32.AND P5, PT, R22, RZ, PT ;  /* 0x000000ff1600720c */ /* 0x000fe40003fa5070 */
[----:B------:R-:W-:Y:S01]  /*03d0*/  IADD3.X R22, R21, UR5, RZ, P6, !PT ;  /* 0x0000000515167c10 */ /* 0x000fe2000b7fe4ff */
[----:B--2---:R-:W-:Y:S02]  /*03e0*/  @!P2 FADD.FTZ R3, R3, R19 ;  /* 0x000000130303a221 */ /* 0x004fe40000010000 */
[----:B------:R-:W-:Y:S01]  /*03f0*/  @!P2 FADD.FTZ R2, R2, R18 ;  /* 0x000000120202a221 */ /* 0x000fe20000010000 */
[----:B------:R-:W-:Y:S02]  /*0400*/  ISETP.NE.AND.EX P2, PT, R22, RZ, PT, P5 ;  /* 0x000000ff1600720c */ /* 0x000fe40003f45350 */
[----:B------:R-:W-:Y:S01]  /*0410*/  IADD3 R18, P5, R12, 0x20, RZ ;  /* 0x000000200c127810 */ /* 0x000fe20007fbe0ff */
[----:B---3--:R-:W-:Y:S02]  /*0420*/  @!P1 FADD.FTZ R3, R3, R17 ;  /* 0x0000001103039221 */ /* 0x008fe40000010000 */
[----:B------:R-:W-:Y:S01]  /*0430*/  @!P1 FADD.FTZ R2, R2, R16 ;  /* 0x0000001002029221 */ /* 0x000fe20000010000 */
[----:B------:R-:W-:Y:S01]  /*0440*/  IADD3 R6, P1, R6, 0x20, RZ ;  /* 0x0000002006067810 */ /* 0x000fe20007f3e0ff */
[----:B----4-:R-:W-:-:S02]  /*0450*/  @!P3 FADD.FTZ R3, R3, R11 ;  /* 0x0000000b0303b221 */ /* 0x010fc40000010000 */
[----:B------:R-:W-:Y:S02]  /*0460*/  @!P3 FADD.FTZ R2, R2, R10 ;  /* 0x0000000a0202b221 */ /* 0x000fe40000010000 */
[----:B------:R-:W-:Y:S02]  /*0470*/  IMAD.X R7, RZ, RZ, R7, P1 ;  /* 0x000000ffff077224 */ /* 0x000fe400008e0607 */
[----:B------:R-:W-:Y:S02]  /*0480*/  IMAD.X R19, RZ, RZ, R13, P5 ;  /* 0x000000ffff137224 */ /* 0x000fe400028e060d */
[----:B------:R-:W-:Y:S02]  /*0490*/  @!P4 FADD.FTZ R3, R3, R15 ;  /* 0x0000000f0303c221 */ /* 0x000fe40000010000 */
[----:B------:R-:W-:Y:S01]  /*04a0*/  @!P4 FADD.FTZ R2, R2, R14 ;  /* 0x0000000e0202c221 */ /* 0x000fe20000010000 */
[----:B------:R-:W-:Y:S05]  /*04b0*/  @P2 BRA `(.L_x_1183) ;  /* 0xfffffdb000002947 */ /* 0x000fea000383ffff */
.L_x_1182:
        /* <DEDUP_REMOVED lines=10> */
[----:B------:R-:W-:-:S04]  /*0560*/  UIADD3.X UR5, UR5, UR9, URZ, UP1, !UPT ;  /* 0x0000000905057290 */ /* 0x000fc80008ffe43f */
.L_x_1184:
        /* <DEDUP_REMOVED lines=16> */
[----:B--2---:R-:W-:-:S02]  /*0670*/  @!P0 FADD.FTZ R3, R3, R11 ;  /* 0x0000000b03038221 */ /* 0x004fc40000010000 */
[----:B------:R-:W-:-:S07]  /*0680*/  @!P0 FADD.FTZ R2, R2, R10 ;  /* 0x0000000a02028221 */ /* 0x000fce0000010000 */
[----:B------:R-:W-:Y:S05]  /*0690*/  @P1 BRA `(.L_x_1184) ;  /* 0xfffffed000001947 */ /* 0x000fea000383ffff */
.L_x_1181:
[----:B------:R-:W-:-:S04]  /*06a0*/  IADD3 R8, P0, R8, c[0x0][0x160], RZ ;  /* 0x0000580008087a10 */ /* 0x000fc80007f1e0ff */
[----:B------:R-:W-:-:S05]  /*06b0*/  IADD3.X R9, R0, c[0x0][0x164], RZ, P0, !PT ;  /* 0x0000590000097a10 */ /* 0x000fca00007fe4ff */
[----:B------:R-:W-:Y:S01]  /*06c0*/  STG.E.64 [R8.64], R2 ;  /* 0x0000000208007986 */ /* 0x000fe2000c101b0a */
[----:B------:R-:W-:Y:S05]  /*06d0*/  EXIT ;  /* 0x000000000000794d */ /* 0x000fea0003800000 */
.L_x_1185:
        /* <DEDUP_REMOVED lines=10> */
.L_x_8742:


//--------------------- .text._ZN2at6native55_GLOBAL__N__0955718d_22_SparseCsrTensorMath_cu_868dd54534reduce_sparse_csr_dim0_cuda_kernelIN3c107complexIfEEiNS1_14ReductionAddOpIS5_EES5_EEvPT2_PKT0_lPKT_SC_lT1_ --------------------------
	.section	.text._ZN2at6native55_GLOBAL__N__0955718d_22_SparseCsrTensorMath_cu_868dd54534reduce_sparse_csr_dim0_cuda_kernelIN3c107complexIfEEiNS1_14ReductionAddOpIS5_EES5_EEvPT2_PKT0_lPKT_SC_lT1_,"ax",@progbits
	.sectioninfo	@"SHI_REGISTERS=23"
	.align	128
.text._ZN2at6native55_GLOBAL__N__0955718d_22_SparseCsrTensorMath_cu_868dd54534reduce_sparse_csr_dim0_cuda_kernelIN3c107complexIfEEiNS1_14ReductionAddOpIS5_EES5_EEvPT2_PKT0_lPKT_SC_lT1_:
        .type           _ZN2at6native55_GLOBAL__N__0955718d_22_SparseCsrTensorMath_cu_868dd54534reduce_sparse_csr_dim0_cuda_kernelIN3c107complexIfEEiNS1_14ReductionAddOpIS5_EES5_EEvPT2_PKT0_lPKT_SC_lT1_,@function
        .size           _ZN2at6native55_GLOBAL__N__0955718d_22_SparseCsrTensorMath_cu_868dd54534reduce_sparse_csr_dim0_cuda_kernelIN3c107complexIfEEiNS1_14ReductionAddOpIS5_EES5_EEvPT2_PKT0_lPKT_SC_lT1_,(.L_x_8743 - _ZN2at6native55_GLOBAL__N__0955718d_22_SparseCsrTensorMath_cu_868dd54534reduce_sparse_csr_dim0_cuda_kernelIN3c107complexIfEEiNS1_14ReductionAddOpIS5_EES5_EEvPT2_PKT0_lPKT_SC_lT1_)
        .other          _ZN2at6native55_GLOBAL__N__0955718d_22_SparseCsrTensorMath_cu_868dd54534reduce_sparse_csr_dim0_cuda_kernelIN3c107complexIfEEiNS1_14ReductionAddOpIS5_EES5_EEvPT2_PKT0_lPKT_SC_lT1_,@"STO_CUDA_ENTRY STV_DEFAULT"
_ZN2at6native55_GLOBAL__N__0955718d_22_SparseCsrTensorMath_cu_868dd54534reduce_sparse_csr_dim0_cuda_kernelIN3c107complexIfEEiNS1_14ReductionAddOpIS5_EES5_EEvPT2_PKT0_lPKT_SC_lT1_:
        /* <DEDUP_REMOVED lines=12> */
[----:B------:R-:W-:Y:S02]  /*00c0*/  ISETP.GE.U32.AND P0, PT, R5, 0x1, PT ;  /* 0x000000010500780c */ /* 0x000fe40003f06070 */
        /* <DEDUP_REMOVED lines=24> */
.L_x_1188:
        /* <DEDUP_REMOVED lines=9> */
[----:B------:R-:W2:Y:S04]  /*02e0*/  @!P5 LDG.E.64 R14, [R8.64] ;  /* 0x0000000c080ed981 */ /* 0x000ea8000c1e1b00 */
[----:B------:R0:W3:Y:S04]  /*02f0*/  @!P2 LDG.E.64 R16, [R8.64+0x8] ;  /* 0x0000080c0810a981 */ /* 0x0000e8000c1e1b00 */
[----:B------:R0:W4:Y:S04]  /*0300*/  @!P4 LDG.E.64 R12, [R8.64+0x10] ;  /* 0x0000100c080cc981 */ /* 0x000128000c1e1b00 */
[----:B------:R0:W4:Y:S01]  /*0310*/  @!P3 LDG.E.64 R10, [R8.64+0x18] ;  /* 0x0000180c080ab981 */ /* 0x000122000c1e1b00 */
[----:B------:R-:W-:-:S04]  /*0320*/  UIADD3 UR4, UP0, UR4, 0x4, URZ ;  /* 0x0000000404047890 */ /* 0x000fc8000ff1e03f */
[----:B------:R-:W-:Y:S02]  /*0330*/  UIADD3.X UR5, URZ, UR5, URZ, UP0, !UPT ;  /* 0x000000053f057290 */ /* 0x000fe400087fe43f */
[----:B------:R-:W-:-:S04]  /*0340*/  IADD3 R18, P6, R19, UR4, RZ ;  /* 0x0000000413127c10 */ /* 0x000fc8000ffde0ff */
[----:B------:R-:W-:Y:S02]  /*0350*/  ISETP.NE.U32.AND P1, PT, R18, RZ, PT ;  /* 0x000000ff1200720c */ /* 0x000fe40003f25070 */
[----:B------:R-:W-:-:S04]  /*0360*/  IADD3.X R18, R20, UR5, RZ, P6, !PT ;  /* 0x0000000514127c10 */ /* 0x000fc8000b7fe4ff */
[----:B------:R-:W-:Y:S01]  /*0370*/  ISETP.NE.AND.EX P1, PT, R18, RZ, PT, P1 ;  /* 0x000000ff1200720c */ /* 0x000fe20003f25310 */
[----:B--2---:R-:W-:Y:S02]  /*0380*/  @!P5 FADD.FTZ R3, R3, R15 ;  /* 0x0000000f0303d221 */ /* 0x004fe40000010000 */
[----:B------:R-:W-:Y:S01]  /*0390*/  @!P5 FADD.FTZ R2, R2, R14 ;  /* 0x0000000e0202d221 */ /* 0x000fe20000010000 */
[----:B0-----:R-:W-:Y:S01]  /*03a0*/  IADD3 R8, P5, R8, 0x20, RZ ;  /* 0x0000002008087810 */ /* 0x001fe20007fbe0ff */
[----:B---3--:R-:W-:Y:S02]  /*03b0*/  @!P2 FADD.FTZ R3, R3, R17 ;  /* 0x000000110303a221 */ /* 0x008fe40000010000 */
[----:B------:R-:W-:Y:S01]  /*03c0*/  @!P2 FADD.FTZ R2, R2, R16 ;  /* 0x000000100202a221 */ /* 0x000fe20000010000 */
[----:B------:R-:W-:Y:S01]  /*03d0*/  IADD3 R6, P2, R6, 0x10, RZ ;  /* 0x0000001006067810 */ /* 0x000fe20007f5e0ff */
[----:B----4-:R-:W-:Y:S02]  /*03e0*/  @!P4 FADD.FTZ R3, R3, R13 ;  /* 0x0000000d0303c221 */ /* 0x010fe40000010000 */
[----:B------:R-:W-:-:S02]  /*03f0*/  @!P4 FADD.FTZ R2, R2, R12 ;  /* 0x0000000c0202c221 */ /* 0x000fc40000010000 */
[----:B------:R-:W-:Y:S02]  /*0400*/  IMAD.X R7, RZ, RZ, R7, P2 ;  /* 0x000000ffff077224 */ /* 0x000fe400010e0607 */
[----:B------:R-:W-:Y:S02]  /*0410*/  IMAD.X R17, RZ, RZ, R9, P5 ;  /* 0x000000ffff117224 */ /* 0x000fe400028e0609 */
[----:B------:R-:W-:Y:S02]  /*0420*/  @!P3 FADD.FTZ R3, R3, R11 ;  /* 0x0000000b0303b221 */ /* 0x000fe40000010000 */
[----:B------:R-:W-:Y:S01]  /*0430*/  @!P3 FADD.FTZ R2, R2, R10 ;  /* 0x0000000a0202b221 */ /* 0x000fe20000010000 */
[----:B------:R-:W-:Y:S05]  /*0440*/  @P1 BRA `(.L_x_1188) ;  /* 0xfffffe0000001947 */ /* 0x000fea000383ffff */
.L_x_1187:
        /* <DEDUP_REMOVED lines=9> */
.L_x_1189:
[----:B------:R-:W-:Y:S02]  /*04e0*/  IMAD.U32 R7, RZ, RZ, UR4 ;  /* 0x00000004ff077e24 */ /* 0x000fe4000f8e00ff */
[----:B------:R-:W-:-:S05]  /*04f0*/  IMAD.U32 R6, RZ, RZ, UR6 ;  /* 0x00000006ff067e24 */ /* 0x000fca000f8e00ff */
[----:B------:R-:W2:Y:S01]  /*0500*/  LDG.E R7, [R6.64] ;  /* 0x0000000c06077981 */ /* 0x000ea2000c1e1900 */
[----:B------:R-:W-:Y:S02]  /*0510*/  IMAD.U32 R8, RZ, RZ, UR7 ;  /* 0x00000007ff087e24 */ /* 0x000fe4000f8e00ff */
        /* <DEDUP_REMOVED lines=14> */
.L_x_1186:
[----:B-----5:R-:W-:-:S04]  /*0600*/  LEA R4, P0, R0, c[0x0][0x160], 0x3 ;  /* 0x0000580000047a11 */ /* 0x020fc800078018ff */
[----:B------:R-:W-:-:S05]  /*0610*/  LEA.HI.X R5, R0, c[0x0][0x164], RZ, 0x3, P0 ;  /* 0x0000590000057a11 */ /* 0x000fca00000f1cff */
[----:B------:R-:W-:Y:S01]  /*0620*/  STG.E.64 [R4.64], R2 ;  /* 0x0000000204007986 */ /* 0x000fe2000c101b0c */
[----:B------:R-:W-:Y:S05]  /*0630*/  EXIT ;  /* 0x000000000000794d */ /* 0x000fea0003800000 */
.L_x_1190:
        /* <DEDUP_REMOVED lines=12> */
.L_x_8743:


//--------------------- .text._ZN2at6native55_GLOBAL__N__0955718d_22_SparseCsrTensorMath_cu_868dd54534reduce_sparse_csr_dim1_cuda_kernelIN3c107complexIdEElNS1_14ReductionAddOpIS5_EES5_EEvPT2_PKT_PKT0_SF_lT1_ --------------------------
	.section	.text._ZN2at6native55_GLOBAL__N__0955718d_22_SparseCsrTensorMath_cu_868dd54534reduce_sparse_csr_dim1_cuda_kernelIN3c107complexIdEElNS1_14ReductionAddOpIS5_EES5_EEvPT2_PKT_PKT0_SF_lT1_,"ax",@progbits
	.sectioninfo	@"SHI_REGISTERS=34"
	.align	128
.text._ZN2at6native55_GLOBAL__N__0955718d_22_SparseCsrTensorMath_cu_868dd54534reduce_sparse_csr_dim1_cuda_kernelIN3c107complexIdEElNS1_14ReductionAddOpIS5_EES5_EEvPT2_PKT_PKT0_SF_lT1_:
        .type           _ZN2at6native55_GLOBAL__N__0955718d_22_SparseCsrTensorMath_cu_868dd54534reduce_sparse_csr_dim1_cuda_kernelIN3c107complexIdEElNS1_14ReductionAddOpIS5_EES5_EEvPT2_PKT_PKT0_SF_lT1_,@function
        .size           _ZN2at6native55_GLOBAL__N__0955718d_22_SparseCsrTensorMath_cu_868dd54534reduce_sparse_csr_dim1_cuda_kernelIN3c107complexIdEElNS1_14ReductionAddOpIS5_EES5_EEvPT2_PKT_PKT0_SF_lT1_,(.L_x_8744 - _ZN2at6native55_GLOBAL__N__0955718d_22_SparseCsrTensorMath_cu_868dd54534reduce_sparse_csr_dim1_cuda_kernelIN3c107complexIdEElNS1_14ReductionAddOpIS5_EES5_EEvPT2_PKT_PKT0_SF_lT1_)
        .other          _ZN2at6native55_GLOBAL__N__0955718d_22_SparseCsrTensorMath_cu_868dd54534reduce_sparse_csr_dim1_cuda_kernelIN3c107complexIdEElNS1_14ReductionAddOpIS5_EES5_EEvPT2_PKT_PKT0_SF_lT1_,@"STO_CUDA_ENTRY STV_DEFAULT"
_ZN2at6native55_GLOBAL__N__0955718d_22_SparseCsrTensorMath_cu_868dd54534reduce_sparse_csr_dim1_cuda_kernelIN3c107complexIdEElNS1_14ReductionAddOpIS5_EES5_EEvPT2_PKT_PKT0_SF_lT1_:
        /* <DEDUP_REMOVED lines=20> */
[----:B------:R-:W-:Y:S01]  /*0140*/  CS2R R6, SRZ ;  /* 0x0000000000067805 */ /* 0x000fe2000001ff00 */
        /* <DEDUP_REMOVED lines=12> */
[----:B------:R-:W-:-:S03]  /*0210*/  CS2R R4, SRZ ;  /* 0x0000000000047805 */ /* 0x000fc6000001ff00 */
[----:B------:R-:W-:Y:S01]  /*0220*/  ISETP.GE.U32.AND.EX P0, PT, R3, RZ, PT, P0 ;  /* 0x000000ff0300720c */ /* 0x000fe20003f06100 */
[----:B------:R-:W-:-:S08]  /*0230*/  IMAD.MOV.U32 R3, RZ, RZ, R25 ;  /* 0x000000ffff037224 */ /* 0x000fd000078e0019 */
[----:B------:R-:W-:Y:S05]  /*0240*/  @!P1 BRA `(.L_x_1194) ;  /* 0x0000015000009947 */ /* 0x000fea0003800000 */
[----:B------:R-:W-:Y:S01]  /*0250*/  IADD3 R12, P2, RZ, -R12, RZ ;  /* 0x8000000cff0c7210 */ /* 0x000fe20007f5e0ff */
[--C-:B------:R-:W-:Y:S01]  /*0260*/  IMAD.MOV.U32 R3, RZ, RZ, R25.reuse ;  /* 0x000000ffff037224 */ /* 0x100fe200078e0019 */
[C---:B------:R-:W-:Y:S01]  /*0270*/  LEA R14, P1, R24.reuse, c[0x0][0x168], 0x4 ;  /* 0x00005a00180e7a11 */ /* 0x040fe200078220ff */
[----:B------:R-:W-:Y:S01]  /*0280*/  CS2R R4, SRZ ;  /* 0x0000000000047805 */ /* 0x000fe2000001ff00 */
[----:B------:R-:W-:Y:S01]  /*0290*/  CS2R R6, SRZ ;  /* 0x0000000000067805 */ /* 0x000fe2000001ff00 */
[----:B------:R-:W-:Y:S01]  /*02a0*/  IMAD.X R13, RZ, RZ, -0x1, P2 ;  /* 0xffffffffff0d7424 */ /* 0x000fe200010e06ff */
[----:B------:R-:W-:-:S03]  /*02b0*/  LEA.HI.X R15, R24, c[0x0][0x16c], R25, 0x4, P1 ;  /* 0x00005b00180f7a11 */ /* 0x000fc600008f2419 */
.L_x_1195:
[----:B0-----:R-:W-:Y:S02]  /*02c0*/  IMAD.MOV.U32 R8, RZ, RZ, R14 ;  /* 0x000000ffff087224 */ /* 0x001fe400078e000e */
[----:B------:R-:W-:-:S06]  /*02d0*/  IMAD.MOV.U32 R9, RZ, RZ, R15 ;  /* 0x000000ffff097224 */ /* 0x000fcc00078e000f */
[----:B--2---:R-:W2:Y:S01]  /*02e0*/  LDG.E.128 R8, [R8.64] ;  /* 0x0000000408087981 */ /* 0x004ea2000c1e1d00 */
        /* <DEDUP_REMOVED lines=8> */
[----:B--2---:R0:W1:-:S04]  /*0370*/  DADD R6, R10, R6 ;  /* 0x000000000a067229 */ /* 0x0040480000000006 */
[----:B------:R0:W2:-:S08]  /*0380*/  DADD R4, R8, R4 ;  /* 0x0000000008047229 */ /* 0x0000900000000004 */
[----:B-1----:R-:W-:Y:S05]  /*0390*/  @P1 BRA `(.L_x_1195) ;  /* 0xffffff2000001947 */ /* 0x002fea000383ffff */
.L_x_1194:
[----:B------:R-:W-:Y:S05]  /*03a0*/  BSYNC B1 ;  /* 0x0000000000017941 */ /* 0x000fea0003800000 */
.L_x_1193:
        /* <DEDUP_REMOVED lines=15> */
.L_x_1198:
[----:B------:R-:W3:Y:S04]  /*04a0*/  LDG.E.128 R8, [R28.64+-0x20] ;  /* 0xffffe0041c087981 */ /* 0x000ee8000c1e1d00 */
[----:B------:R-:W4:Y:S04]  /*04b0*/  LDG.E.128 R12, [R28.64+-0x10] ;  /* 0xfffff0041c0c7981 */ /* 0x000f28000c1e1d00 */
[----:B-1----:R-:W5:Y:S04]  /*04c0*/  LDG.E.128 R16, [R28.64] ;  /* 0x000000041c107981 */ /* 0x002f68000c1e1d00 */
[----:B--2---:R-:W2:Y:S01]  /*04d0*/  LDG.E.128 R20, [R28.64+0x10] ;  /* 0x000010041c147981 */ /* 0x004ea2000c1e1d00 */
[----:B0--3--:R-:W4:-:S04]  /*04e0*/  DADD R8, R8, R4 ;  /* 0x0000000008087229 */ /* 0x009f080000000004 */
[----:B------:R0:W1:Y:S02]  /*04f0*/  DADD R10, R10, R6 ;  /* 0x000000000a0a7229 */ /* 0x0000640000000006 */
[----:B0-----:R-:W3:Y:S02]  /*0500*/  LDG.E.128 R4, [R28.64+0x20] ;  /* 0x000020041c047981 */ /* 0x001ee4000c1e1d00 */
[----:B----4-:R-:W5:-:S04]  /*0510*/  DADD R8, R8, R12 ;  /* 0x0000000008087229 */ /* 0x010f48000000000c */
[----:B-1----:R-:W0:-:S04]  /*0520*/  DADD R14, R10, R14 ;  /* 0x000000000a0e7229 */ /* 0x002e08000000000e */
[----:B-----5:R1:W2:Y:S02]  /*0530*/  DADD R16, R8, R16 ;  /* 0x0000000008107229 */ /* 0x0202a40000000010 */
[----:B-1----:R-:W4:Y:S02]  /*0540*/  LDG.E.128 R8, [R28.64+0x30] ;  /* 0x000030041c087981 */ /* 0x002f24000c1e1d00 */
[----:B0-----:R0:W1:Y:S02]  /*0550*/  DADD R18, R14, R18 ;  /* 0x000000000e127229 */ /* 0x0010640000000012 */
[----:B0-----:R-:W5:Y:S02]  /*0560*/  LDG.E.128 R12, [R28.64+0x40] ;  /* 0x000040041c0c7981 */ /* 0x001f64000c1e1d00 */
[----:B--2---:R-:W3:-:S04]  /*0570*/  DADD R20, R16, R20 ;  /* 0x0000000010147229 */ /* 0x004ec80000000014 */
[----:B-1----:R-:W0:-:S04]  /*0580*/  DADD R18, R18, R22 ;  /* 0x0000000012127229 */ /* 0x002e080000000016 */
[----:B---3--:R-:W4:-:S04]  /*0590*/  DADD R4, R20, R4 ;  /* 0x0000000014047229 */ /* 0x008f080000000004 */
[----:B0-----:R-:W0:-:S04]  /*05a0*/  DADD R20, R18, R6 ;  /* 0x0000000012147229 */ /* 0x001e080000000006 */
[----:B----4-:R1:W5:Y:S02]  /*05b0*/  DADD R16, R4, R8 ;  /* 0x0000000004107229 */ /* 0x0103640000000008 */
[----:B-1----:R-:W2:Y:S02]  /*05c0*/  LDG.E.128 R4, [R28.64+0x50] ;  /* 0x000050041c047981 */ /* 0x002ea4000c1e1d00 */
[----:B0-----:R0:W1:Y:S02]  /*05d0*/  DADD R20, R20, R10 ;  /* 0x0000000014147229 */ /* 0x001064000000000a */
[----:B0-----:R-:W3:Y:S02]  /*05e0*/  LDG.E.128 R8, [R28.64+0x60] ;  /* 0x000060041c087981 */ /* 0x001ee4000c1e1d00 */
[----:B-----5:R0:W2:Y:S02]  /*05f0*/  DADD R12, R16, R12 ;  /* 0x00000000100c7229 */ /* 0x0200a4000000000c */
[----:B0-----:R-:W4:Y:S02]  /*0600*/  LDG.E.128 R16, [R28.64+0x70] ;  /* 0x000070041c107981 */ /* 0x001f24000c1e1d00 */
[----:B-1----:R-:W0:-:S04]  /*0610*/  DADD R14, R20, R14 ;  /* 0x00000000140e7229 */ /* 0x002e08000000000e */
[----:B--2---:R-:W3:-:S04]  /*0620*/  DADD R4, R12, R4 ;  /* 0x000000000c047229 */ /* 0x004ec80000000004 */
[----:B0-----:R-:W0:-:S04]  /*0630*/  DADD R12, R14, R6 ;  /* 0x000000000e0c7229 */ /* 0x001e080000000006 */
[----:B---3--:R1:W-:Y:S02]  /*0640*/  DADD R20, R4, R8 ;  /* 0x0000000004147229 */ /* 0x0083e40000000008 */
[----:B-1----:R-:W2:Y:S02]  /*0650*/  LDG.E.128 R4, [R28.64+0x80] ;  /* 0x000080041c047981 */ /* 0x002ea4000c1e1d00 */
[----:B0-----:R0:W4:Y:S02]  /*0660*/  DADD R10, R12, R10 ;  /* 0x000000000c0a7229 */ /* 0x001124000000000a */
[----:B0-----:R-:W3:Y:S04]  /*0670*/  LDG.E.128 R12, [R28.64+0x90] ;  /* 0x000090041c0c7981 */ /* 0x001ee8000c1e1d00 */
[----:B----4-:R0:W2:-:S04]  /*0680*/  DADD R18, R10, R18 ;  /* 0x000000000a127229 */ /* 0x0100880000000012 */
[----:B0-----:R-:W4:Y:S01]  /*0690*/  LDG.E.128 R8, [R28.64+0xa0] ;  /* 0x0000a0041c087981 */ /* 0x001f22000c1e1d00 */
[----:B------:R-:W0:-:S04]  /*06a0*/  DADD R20, R20, R16 ;  /* 0x0000000014147229 */ /* 0x000e080000000010 */
[----:B--2---:R-:W3:-:S04]  /*06b0*/  DADD R6, R18, R6 ;  /* 0x0000000012067229 */ /* 0x004ec80000000006 */
[----:B0-----:R-:W0:-:S04]  /*06c0*/  DADD R20, R20, R4 ;  /* 0x0000000014147229 */ /* 0x001e080000000004 */
[----:B---3--:R1:W4:Y:S02]  /*06d0*/  DADD R16, R6, R14 ;  /* 0x0000000006107229 */ /* 0x008324000000000e */
[----:B-1----:R1:W2:Y:S02]  /*06e0*/  LDG.E.128 R4, [R28.64+0xb0] ;  /* 0x0000b0041c047981 */ /* 0x0022a4000c1e1d00 */
[----:B0-----:R0:W3:Y:S02]  /*06f0*/  DADD R20, R20, R12 ;  /* 0x0000000014147229 */ /* 0x0010e4000000000c */
[----:B0-----:R1:W5:Y:S02]  /*0700*/  LDG.E.128 R12, [R28.64+0xc0] ;  /* 0x0000c0041c0c7981 */ /* 0x001364000c1e1d00 */
[----:B----4-:R0:W2:Y:S02]  /*0710*/  DADD R10, R16, R10 ;  /* 0x00000000100a7229 */ /* 0x0100a4000000000a */
[----:B0-----:R1:W4:Y:S01]  /*0720*/  LDG.E.128 R16, [R28.64+0xd0] ;  /* 0x0000d0041c107981 */ /* 0x001322000c1e1d00 */
[----:B------:R-:W-:Y:S01]  /*0730*/  IADD3 R24, P1, R24, 0x10, RZ ;  /* 0x0000001018187810 */ /* 0x000fe20007f3e0ff */
[----:B---3--:R-:W0:-:S04]  /*0740*/  DADD R8, R20, R8 ;  /* 0x0000000014087229 */ /* 0x008e080000000008 */
[----:B------:R-:W-:Y:S01]  /*0750*/  IMAD.X R3, RZ, RZ, R3, P1 ;  /* 0x000000ffff037224 */ /* 0x000fe200008e0603 */
[----:B------:R-:W-:-:S04]  /*0760*/  ISETP.GE.U32.AND P1, PT, R24, R25, PT ;  /* 0x000000191800720c */ /* 0x000fc80003f26070 */
[----:B------:R-:W-:Y:S02]  /*0770*/  ISETP.GE.AND.EX P1, PT, R3, R26, PT, P1 ;  /* 0x0000001a0300720c */ /* 0x000fe40003f26310 */
[----:B-1----:R-:W-:-:S05]  /*0780*/  IADD3 R28, P2, R28, 0x100, RZ ;  /* 0x000001001c1c7810 */ /* 0x002fca0007f5e0ff */
[----:B------:R-:W-:Y:S01]  /*0790*/  IMAD.X R29, RZ, RZ, R29, P2 ;  /* 0x000000ffff1d7224 */ /* 0x000fe200010e061d */
[----:B--2---:R-:W5:-:S04]  /*07a0*/  DADD R6, R10, R6 ;  /* 0x000000000a067229 */ /* 0x004f480000000006 */
[----:B0-----:R-:W0:-:S04]  /*07b0*/  DADD R4, R8, R4 ;  /* 0x0000000008047229 */ /* 0x001e080000000004 */
[----:B-----5:R-:W4:-:S04]  /*07c0*/  DADD R6, R6, R14 ;  /* 0x0000000006067229 */ /* 0x020f08000000000e */
[----:B0-----:R-:W0:-:S04]  /*07d0*/  DADD R4, R4, R12 ;  /* 0x0000000004047229 */ /* 0x001e08000000000c */
[----:B----4-:R1:W2:-:S04]  /*07e0*/  DADD R6, R6, R18 ;  /* 0x0000000006067229 */ /* 0x0102880000000012 */
[----:B0-----:R1:W0:Y:S01]  /*07f0*/  DADD R4, R4, R16 ;  /* 0x0000000004047229 */ /* 0x0012220000000010 */
[----:B--2---:R-:W-:Y:S05]  /*0800*/  @!P1 BRA `(.L_x_1198) ;  /* 0xfffffc9000009947 */ /* 0x004fea000383ffff */
.L_x_1197:
[----:B------:R-:W-:Y:S05]  /*0810*/  BSYNC B1 ;  /* 0x0000000000017941 */ /* 0x000fea0003800000 */
.L_x_1196:
[----:B------:R-:W-:Y:S01]  /*0820*/  IADD3 R8, P2, R30, -R24, RZ ;  /* 0x800000181e087210 */ /* 0x000fe20007f5e0ff */
[----:B------:R-:W-:Y:S03]  /*0830*/  BSSY B1, `(.L_x_1199) ;  /* 0x0000022000017945 */ /* 0x000fe60003800000 */
[----:B------:R-:W-:Y:S01]  /*0840*/  ISETP.GT.U32.AND P1, PT, R8, 0x4, PT ;  /* 0x000000040800780c */ /* 0x000fe20003f24070 */
[----:B------:R-:W-:-:S05]  /*0850*/  IMAD.X R8, R31, 0x1, ~R3, P2 ;  /* 0x000000011f087824 */ /* 0x000fca00010e0e03 */
[----:B------:R-:W-:-:S13]  /*0860*/  ISETP.GT.AND.EX P1, PT, R8, RZ, PT, P1 ;  /* 0x000000ff0800720c */ /* 0x000fda0003f24310 */
[----:B------:R-:W-:Y:S05]  /*0870*/  @!P1 BRA `(.L_x_1200) ;  /* 0x000001d000009947 */ /* 0x000fea0003800000 */
[----:B------:R-:W3:Y:S04]  /*0880*/  LDG.E.128 R8, [R28.64+-0x20] ;  /* 0xffffe0041c087981 */ /* 0x000ee8000c1e1d00 */
[----:B------:R-:W4:Y:S04]  /*0890*/  LDG.E.128 R12, [R28.64+-0x10] ;  /* 0xfffff0041c0c7981 */ /* 0x000f28000c1e1d00 */
[----:B-1----:R-:W5:Y:S04]  /*08a0*/  LDG.E.128 R16, [R28.64] ;  /* 0x000000041c107981 */ /* 0x002f68000c1e1d00 */
[----:B--2---:R-:W2:Y:S01]  /*08b0*/  LDG.E.128 R20, [R28.64+0x10] ;  /* 0x000010041c147981 */ /* 0x004ea2000c1e1d00 */
[----:B0--3--:R-:W4:-:S04]  /*08c0*/  DADD R8, R4, R8 ;  /* 0x0000000004087229 */ /* 0x009f080000000008 */
[----:B------:R0:W1:Y:S02]  /*08d0*/  DADD R10, R6, R10 ;  /* 0x00000000060a7229 */ /* 0x000064000000000a */
[----:B0-----:R0:W3:Y:S02]  /*08e0*/  LDG.E.128 R4, [R28.64+0x20] ;  /* 0x000020041c047981 */ /* 0x0010e4000c1e1d00 */
[----:B----4-:R-:W5:-:S04]  /*08f0*/  DADD R12, R8, R12 ;  /* 0x00000000080c7229 */ /* 0x010f48000000000c */
[----:B-1----:R1:W4:Y:S02]  /*0900*/  DADD R14, R10, R14 ;  /* 0x000000000a0e7229 */ /* 0x002324000000000e */
[----:B-1----:R0:W3:Y:S02]  /*0910*/  LDG.E.128 R8, [R28.64+0x40] ;  /* 0x000040041c087981 */ /* 0x0020e4000c1e1d00 */
[----:B-----5:R-:W2:-:S04]  /*0920*/  DADD R16, R12, R16 ;  /* 0x000000000c107229 */ /* 0x020e880000000010 */
[----:B----4-:R1:W4:Y:S02]  /*0930*/  DADD R18, R14, R18 ;  /* 0x000000000e127229 */ /* 0x0103240000000012 */
[----:B-1----:R0:W5:Y:S02]  /*0940*/  LDG.E.128 R12, [R28.64+0x30] ;  /* 0x000030041c0c7981 */ /* 0x002164000c1e1d00 */
[----:B--2---:R-:W-:-:S04]  /*0950*/  DADD R20, R16, R20 ;  /* 0x0000000010147229 */ /* 0x004fc80000000014 */
[----:B----4-:R1:W3:Y:S02]  /*0960*/  DADD R22, R18, R22 ;  /* 0x0000000012167229 */ /* 0x0102e40000000016 */
[----:B-1----:R0:W2:Y:S01]  /*0970*/  LDG.E.128 R16, [R28.64+0x50] ;  /* 0x000050041c107981 */ /* 0x0020a2000c1e1d00 */
[----:B------:R-:W-:Y:S02]  /*0980*/  IADD3 R24, P2, R24, 0x8, RZ ;  /* 0x0000000818187810 */ /* 0x000fe40007f5e0ff */
[----:B------:R-:W-:Y:S02]  /*0990*/  PLOP3.LUT P0, PT, PT, PT, PT, 0x8, 0x0 ;  /* 0x000000000000781c */ /* 0x000fe40003f0e170 */
[----:B0-----:R-:W-:Y:S01]  /*09a0*/  IADD3 R28, P1, R28, 0x80, RZ ;  /* 0x000000801c1c7810 */ /* 0x001fe20007f3e0ff */
[----:B------:R-:W-:-:S04]  /*09b0*/  IMAD.X R3, RZ, RZ, R3, P2 ;  /* 0x000000ffff037224 */ /* 0x000fc800010e0603 */
[----:B------:R-:W-:Y:S01]  /*09c0*/  IMAD.X R29, RZ, RZ, R29, P1 ;  /* 0x000000ffff1d7224 */ /* 0x000fe200008e061d */
[----:B---3--:R-:W5:-:S04]  /*09d0*/  DADD R6, R22, R6 ;  /* 0x0000000016067229 */ /* 0x008f480000000006 */
[----:B------:R-:W0:-:S04]  /*09e0*/  DADD R4, R20, R4 ;  /* 0x0000000014047229 */ /* 0x000e080000000004 */
[----:B-----5:R-:W1:-:S04]  /*09f0*/  DADD R6, R6, R14 ;  /* 0x0000000006067229 */ /* 0x020e48000000000e */
[----:B0-----:R-:W0:-:S04]  /*0a00*/  DADD R4, R4, R12 ;  /* 0x0000000004047229 */ /* 0x001e08000000000c */
[----:B-1----:R-:W2:-:S04]  /*0a10*/  DADD R6, R6, R10 ;  /* 0x0000000006067229 */ /* 0x002e88000000000a */
[----:B0-----:R-:W0:-:S04]  /*0a20*/  DADD R4, R4, R8 ;  /* 0x0000000004047229 */ /* 0x001e080000000008 */
[----:B--2---:R1:W2:-:S04]  /*0a30*/  DADD R6, R6, R18 ;  /* 0x0000000006067229 */ /* 0x0042880000000012 */
[----:B0-----:R1:W0:-:S06]  /*0a40*/  DADD R4, R4, R16 ;  /* 0x0000000004047229 */ /* 0x00120c0000000010 */
.L_x_1200:
[----:B--2---:R-:W-:Y:S05]  /*0a50*/  BSYNC B1 ;  /* 0x0000000000017941 */ /* 0x004fea0003800000 */
.L_x_1199:
[----:B------:R-:W-:-:S04]  /*0a60*/  ISETP.LT.U32.AND P1, PT, R24, R30, PT ;  /* 0x0000001e1800720c */ /* 0x000fc80003f21070 */
[----:B------:R-:W-:-:S13]  /*0a70*/  ISETP.LT.OR.EX P0, PT, R3, R31, P0, P1 ;  /* 0x0000001f0300720c */ /* 0x000fda0000701710 */
[----:B------:R-:W-:Y:S05]  /*0a80*/  @!P0 BRA `(.L_x_1192) ;  /* 0x000000c000008947 */ /* 0x000fea0003800000 */
[----:B------:R-:W2:Y:S04]  /*0a90*/  LDG.E.128 R8, [R28.64+-0x20] ;  /* 0xffffe0041c087981 */ /* 0x000ea8000c1e1d00 */
[----:B------:R-:W3:Y:S04]  /*0aa0*/  LDG.E.128 R12, [R28.64+-0x10] ;  /* 0xfffff0041c0c7981 */ /* 0x000ee8000c1e1d00 */
[----:B-1----:R-:W4:Y:S04]  /*0ab0*/  LDG.E.128 R16, [R28.64] ;  /* 0x000000041c107981 */ /* 0x002f28000c1e1d00 */
[----:B------:R-:W5:Y:S01]  /*0ac0*/  LDG.E.128 R20, [R28.64+0x10] ;  /* 0x000010041c147981 */ /* 0x000f62000c1e1d00 */
[----:B--2---:R-:W3:-:S04]  /*0ad0*/  DADD R10, R6, R10 ;  /* 0x00000000060a7229 */ /* 0x004ec8000000000a */
[----:B0-----:R-:W0:-:S04]  /*0ae0*/  DADD R8, R4, R8 ;  /* 0x0000000004087229 */ /* 0x001e080000000008 */
[----:B---3--:R-:W4:-:S04]  /*0af0*/  DADD R10, R10, R14 ;  /* 0x000000000a0a7229 */ /* 0x008f08000000000e */
[----:B0-----:R-:W0:-:S04]  /*0b00*/  DADD R8, R8, R12 ;  /* 0x0000000008087229 */ /* 0x001e08000000000c */
[----:B----4-:R-:W5:-:S04]  /*0b10*/  DADD R10, R10, R18 ;  /* 0x000000000a0a7229 */ /* 0x010f480000000012 */
[----:B0-----:R-:W0:-:S04]  /*0b20*/  DADD R8, R8, R16 ;  /* 0x0000000008087229 */ /* 0x001e080000000010 */
[----:B-----5:R1:W2:-:S04]  /*0b30*/  DADD R6, R10, R22 ;  /* 0x000000000a067229 */ /* 0x0202880000000016 */
[----:B0-----:R1:W0:-:S06]  /*0b40*/  DADD R4, R8, R20 ;  /* 0x0000000008047229 */ /* 0x00120c0000000014 */
.L_x_1192:
[----:B--2---:R-:W-:Y:S05]  /*0b50*/  BSYNC B0 ;  /* 0x0000000000007941 */ /* 0x004fea0003800000 */
.L_x_1191:
[----:B------:R-:W-:-:S04]  /*0b60*/  IADD3 R2, P0, R2, c[0x0][0x178], RZ ;  /* 0x00005e0002027a10 */ /* 0x000fc80007f1e0ff */
[----:B------:R-:W-:-:S06]  /*0b70*/  IADD3.X R3, R0, c[0x0][0x17c], RZ, P0, !PT ;  /* 0x00005f0000037a10 */ /* 0x000fcc00007fe4ff */
[----:B------:R-:W2:Y:S02]  /*0b80*/  LDG.E.64 R2, [R2.64] ;  /* 0x0000000402027981 */ /* 0x000ea4000c1e1b00 */
[----:B012---:R-:W-:-:S04]  /*0b90*/  LEA R8, P0, R2, c[0x0][0x160], 0x4 ;  /* 0x0000580002087a11 */ /* 0x007fc800078020ff */
[----:B------:R-:W-:-:S05]  /*0ba0*/  LEA.HI.X R9, R2, c[0x0][0x164], R3, 0x4, P0 ;  /* 0x0000590002097a11 */ /* 0x000fca00000f2403 */
[----:B------:R-:W-:Y:S01]  /*0bb0*/  STG.E.128 [R8.64], R4 ;  /* 0x0000000408007986 */ /* 0x000fe2000c101d04 */
[----:B------:R-:W-:Y:S05]  /*0bc0*/  EXIT ;  /* 0x000000000000794d */ /* 0x000fea0003800000 */
.L_x_1201:
        /* <DEDUP_REMOVED lines=11> */
.L_x_8744:


//--------------------- .text._ZN2at6native55_GLOBAL__N__0955718d_22_SparseCsrTensorMath_cu_868dd54534reduce_sparse_csr_dim1_cuda_kernelIN3c107complexIdEEiNS1_14ReductionAddOpIS5_EES5_EEvPT2_PKT_PKT0_SF_lT1_ --------------------------
	.section	.text._ZN2at6native55_GLOBAL__N__0955718d_22_SparseCsrTensorMath_cu_868dd54534reduce_sparse_csr_dim1_cuda_kernelIN3c107complexIdEEiNS1_14ReductionAddOpIS5_EES5_EEvPT2_PKT_PKT0_SF_lT1_,"ax",@progbits
	.sectioninfo	@"SHI_REGISTERS=32"
	.align	128
.text._ZN2at6native55_GLOBAL__N__0955718d_22_SparseCsrTensorMath_cu_868dd54534reduce_sparse_csr_dim1_cuda_kernelIN3c107complexIdEEiNS1_14ReductionAddOpIS5_EES5_EEvPT2_PKT_PKT0_SF_lT1_:
        .type           _ZN2at6native55_GLOBAL__N__0955718d_22_SparseCsrTensorMath_cu_868dd54534reduce_sparse_csr_dim1_cuda_kernelIN3c107complexIdEEiNS1_14ReductionAddOpIS5_EES5_EEvPT2_PKT_PKT0_SF_lT1_,@function
        .size           _ZN2at6native55_GLOBAL__N__0955718d_22_SparseCsrTensorMath_cu_868dd54534reduce_sparse_csr_dim1_cuda_kernelIN3c107complexIdEEiNS1_14ReductionAddOpIS5_EES5_EEvPT2_PKT_PKT0_SF_lT1_,(.L_x_8745 - _ZN2at6native55_GLOBAL__N__0955718d_22_SparseCsrTensorMath_cu_868dd54534reduce_sparse_csr_dim1_cuda_kernelIN3c107complexIdEEiNS1_14ReductionAddOpIS5_EES5_EEvPT2_PKT_PKT0_SF_lT1_)
        .other          _ZN2at6native55_GLOBAL__N__0955718d_22_SparseCsrTensorMath_cu_868dd54534reduce_sparse_csr_dim1_cuda_kernelIN3c107complexIdEEiNS1_14ReductionAddOpIS5_EES5_EEvPT2_PKT_PKT0_SF_lT1_,@"STO_CUDA_ENTRY STV_DEFAULT"
_ZN2at6native55_GLOBAL__N__0955718d_22_SparseCsrTensorMath_cu_868dd54534reduce_sparse_csr_dim1_cuda_kernelIN3c107complexIdEEiNS1_14ReductionAddOpIS5_EES5_EEvPT2_PKT_PKT0_SF_lT1_:
        /* <DEDUP_REMOVED lines=18> */
[----:B------:R-:W-:Y:S01]  /*0120*/  CS2R R4, SRZ ;  /* 0x0000000000047805 */ /* 0x000fe2000001ff00 */
[----:B------:R-:W-:-:S10]  /*0130*/  CS2R R6, SRZ ;  /* 0x0000000000067805 */ /* 0x000fd4000001ff00 */
[----:B------:R-:W-:Y:S05]  /*0140*/  @!P0 BRA `(.L_x_1203) ;  /* 0x000008c000008947 */ /* 0x000fea0003800000 */
[----:B------:R-:W-:Y:S01]  /*0150*/  IMAD.IADD R4, R24, 0x1, -R3 ;  /* 0x0000000118047824 */ /* 0x000fe200078e0a03 */
[----:B------:R-:W-:Y:S01]  /*0160*/  LOP3.LUT R5, RZ, R3, RZ, 0x33, !PT ;  /* 0x00000003ff057212 */ /* 0x000fe200078e33ff */
[----:B------:R-:W-:Y:S03]  /*0170*/  BSSY B1, `(.L_x_1204) ;  /* 0x0000018000017945 */ /* 0x000fe60003800000 */
[----:B------:R-:W-:Y:S01]  /*0180*/  LOP3.LUT P1, R8, R4, 0x3, RZ, 0xc0, !PT ;  /* 0x0000000304087812 */ /* 0x000fe2000782c0ff */
[----:B------:R-:W-:-:S05]  /*0190*/  IMAD.IADD R5, R24, 0x1, R5 ;  /* 0x0000000118057824 */ /* 0x000fca00078e0205 */
[----:B------:R-:W-:Y:S02]  /*01a0*/  ISETP.GE.U32.AND P0, PT, R5, 0x3, PT ;  /* 0x000000030500780c */ /* 0x000fe40003f06070 */
[----:B------:R-:W-:-:S05]  /*01b0*/  CS2R R4, SRZ ;  /* 0x0000000000047805 */ /* 0x000fca000001ff00 */
[----:B------:R-:W-:Y:S05]  /*01c0*/  @!P1 BRA `(.L_x_1205) ;  /* 0x0000012000009947 */ /* 0x000fea0003800000 */
[----:B------:R-:W-:Y:S01]  /*01d0*/  IMAD.MOV.U32 R4, RZ, RZ, 0x10 ;  /* 0x00000010ff047424 */ /* 0x000fe200078e00ff */
[----:B------:R-:W-:Y:S01]  /*01e0*/  CS2R R6, SRZ ;  /* 0x0000000000067805 */ /* 0x000fe2000001ff00 */
[----:B------:R-:W-:Y:S02]  /*01f0*/  IMAD.MOV.U32 R12, RZ, RZ, R8 ;  /* 0x000000ffff0c7224 */ /* 0x000fe400078e0008 */
[----:B------:R-:W-:-:S04]  /*0200*/  IMAD.WIDE R4, R3, R4, c[0x0][0x168] ;  /* 0x00005a0003047625 */ /* 0x000fc800078e0204 */
[----:B------:R-:W-:Y:S02]  /*0210*/  IMAD.MOV.U32 R13, RZ, RZ, R4 ;  /* 0x000000ffff0d7224 */ /* 0x000fe400078e0004 */
[----:B------:R-:W-:Y:S02]  /*0220*/  IMAD.MOV.U32 R14, RZ, RZ, R5 ;  /* 0x000000ffff0e7224 */ /* 0x000fe400078e0005 */
[----:B------:R-:W-:Y:S02]  /*0230*/  CS2R R4, SRZ ;  /* 0x0000000000047805 */ /* 0x000fe4000001ff00 */
.L_x_1206:
[----:B0-----:R-:W-:Y:S02]  /*0240*/  IMAD.MOV.U32 R8, RZ, RZ, R13 ;  /* 0x000000ffff087224 */ /* 0x001fe400078e000d */
[----:B------:R-:W-:-:S06]  /*0250*/  IMAD.MOV.U32 R9, RZ, RZ, R14 ;  /* 0x000000ffff097224 */ /* 0x000fcc00078e000e */
[----:B--2---:R-:W2:Y:S01]  /*0260*/  LDG.E.128 R8, [R8.64] ;  /* 0x0000000408087981 */ /* 0x004ea2000c1e1d00 */
[----:B------:R-:W-:Y:S02]  /*0270*/  IADD3 R12, R12, -0x1, RZ ;  /* 0xffffffff0c0c7810 */ /* 0x000fe40007ffe0ff */
[----:B------:R-:W-:Y:S02]  /*0280*/  IADD3 R13, P2, R13, 0x10, RZ ;  /* 0x000000100d0d7810 */ /* 0x000fe40007f5e0ff */
[----:B------:R-:W-:Y:S02]  /*0290*/  ISETP.NE.AND P1, PT, R12, RZ, PT ;  /* 0x000000ff0c00720c */ /* 0x000fe40003f25270 */
[----:B------:R-:W-:Y:S01]  /*02a0*/  IADD3 R3, R3, 0x1, RZ ;  /* 0x0000000103037810 */ /* 0x000fe20007ffe0ff */
[----:B------:R-:W-:Y:S01]  /*02b0*/  IMAD.X R14, RZ, RZ, R14, P2 ;  /* 0x000000ffff0e7224 */ /* 0x000fe200010e060e */
[----:B--2---:R0:W1:-:S04]  /*02c0*/  DADD R6, R10, R6 ;  /* 0x000000000a067229 */ /* 0x0040480000000006 */
[----:B------:R0:W2:-:S05]  /*02d0*/  DADD R4, R8, R4 ;  /* 0x0000000008047229 */ /* 0x00008a0000000004 */
[----:B-1----:R-:W-:Y:S05]  /*02e0*/  @P1 BRA `(.L_x_1206) ;  /* 0xffffff5000001947 */ /* 0x002fea000383ffff */
.L_x_1205:
[----:B------:R-:W-:Y:S05]  /*02f0*/  BSYNC B1 ;  /* 0x0000000000017941 */ /* 0x000fea0003800000 */
.L_x_1204:
[----:B------:R-:W-:Y:S05]  /*0300*/  @!P0 BRA `(.L_x_1203) ;  /* 0x0000070000008947 */ /* 0x000fea0003800000 */
[----:B0-----:R-:W-:Y:S01]  /*0310*/  IMAD.IADD R10, R24, 0x1, -R3 ;  /* 0x00000001180a7824 */ /* 0x001fe200078e0a03 */
        /* <DEDUP_REMOVED lines=10> */
.L_x_1209:
        /* <DEDUP_REMOVED lines=8> */
[----:B-1----:R0:W1:Y:S02]  /*0440*/  DADD R14, R10, R14 ;  /* 0x000000000a0e7229 */ /* 0x002064000000000e */
[----:B0-----:R-:W4:Y:S02]  /*0450*/  LDG.E.128 R8, [R28.64+0x40] ;  /* 0x000040041c087981 */ /* 0x001f24000c1e1d00 */
[----:B-----5:R-:W2:-:S04]  /*0460*/  DADD R16, R12, R16 ;  /* 0x000000000c107229 */ /* 0x020e880000000010 */
[----:B-1----:R0:W1:Y:S02]  /*0470*/  DADD R18, R14, R18 ;  /* 0x000000000e127229 */ /* 0x0020640000000012 */
[----:B0-----:R-:W5:Y:S02]  /*0480*/  LDG.E.128 R12, [R28.64+0x30] ;  /* 0x000030041c0c7981 */ /* 0x001f64000c1e1d00 */
[----:B--2---:R-:W3:-:S04]  /*0490*/  DADD R20, R16, R20 ;  /* 0x0000000010147229 */ /* 0x004ec80000000014 */
[----:B-1----:R0:W1:Y:S02]  /*04a0*/  DADD R22, R18, R22 ;  /* 0x0000000012167229 */ /* 0x0020640000000016 */
[----:B0-----:R-:W2:Y:S02]  /*04b0*/  LDG.E.128 R16, [R28.64+0x50] ;  /* 0x000050041c107981 */ /* 0x001ea4000c1e1d00 */
[----:B---3--:R-:W5:-:S04]  /*04c0*/  DADD R4, R20, R4 ;  /* 0x0000000014047229 */ /* 0x008f480000000004 */
[----:B-1----:R-:W0:-:S04]  /*04d0*/  DADD R6, R22, R6 ;  /* 0x0000000016067229 */ /* 0x002e080000000006 */
[----:B-----5:R-:W-:-:S04]  /*04e0*/  DADD R12, R4, R12 ;  /* 0x00000000040c7229 */ /* 0x020fc8000000000c */
[----:B0-----:R0:W4:Y:S02]  /*04f0*/  DADD R14, R6, R14 ;  /* 0x00000000060e7229 */ /* 0x001124000000000e */
[----:B0-----:R-:W3:Y:S04]  /*0500*/  LDG.E.128 R4, [R28.64+0x60] ;  /* 0x000060041c047981 */ /* 0x001ee8000c1e1d00 */
[----:B----4-:R-:W2:-:S04]  /*0510*/  DADD R10, R14, R10 ;  /* 0x000000000e0a7229 */ /* 0x010e88000000000a */
[----:B------:R0:W1:Y:S02]  /*0520*/  DADD R22, R12, R8 ;  /* 0x000000000c167229 */ /* 0x0000640000000008 */
[----:B0-----:R-:W4:Y:S02]  /*0530*/  LDG.E.128 R12, [R28.64+0x70] ;  /* 0x000070041c0c7981 */ /* 0x001f24000c1e1d00 */
[----:B--2---:R0:W-:Y:S02]  /*0540*/  DADD R20, R10, R18 ;  /* 0x000000000a147229 */ /* 0x0041e40000000012 */
[----:B0-----:R-:W2:Y:S02]  /*0550*/  LDG.E.128 R8, [R28.64+0x80] ;  /* 0x000080041c087981 */ /* 0x001ea4000c1e1d00 */
[----:B-1----:R0:W3:Y:S02]  /*0560*/  DADD R22, R22, R16 ;  /* 0x0000000016167229 */ /* 0x0020e40000000010 */
[----:B0-----:R-:W5:Y:S04]  /*0570*/  LDG.E.128 R16, [R28.64+0x90] ;  /* 0x000090041c107981 */ /* 0x001f68000c1e1d00 */
[----:B---3--:R-:W4:-:S04]  /*0580*/  DADD R4, R22, R4 ;  /* 0x0000000016047229 */ /* 0x008f080000000004 */
[----:B------:R-:W0:-:S04]  /*0590*/  DADD R6, R20, R6 ;  /* 0x0000000014067229 */ /* 0x000e080000000006 */
[----:B----4-:R-:W-:-:S04]  /*05a0*/  DADD R12, R4, R12 ;  /* 0x00000000040c7229 */ /* 0x010fc8000000000c */
[----:B0-----:R0:W2:Y:S02]  /*05b0*/  DADD R14, R6, R14 ;  /* 0x00000000060e7229 */ /* 0x0010a4000000000e */
[----:B0-----:R0:W3:Y:S04]  /*05c0*/  LDG.E.128 R4, [R28.64+0xa0] ;  /* 0x0000a0041c047981 */ /* 0x0010e8000c1e1d00 */
[----:B--2---:R-:W5:-:S04]  /*05d0*/  DADD R10, R14, R10 ;  /* 0x000000000e0a7229 */ /* 0x004f48000000000a */
[----:B------:R1:W2:Y:S02]  /*05e0*/  DADD R22, R12, R8 ;  /* 0x000000000c167229 */ /* 0x0002a40000000008 */
[----:B-1----:R0:W4:Y:S02]  /*05f0*/  LDG.E.128 R12, [R28.64+0xb0] ;  /* 0x0000b0041c0c7981 */ /* 0x002124000c1e1d00 */
[----:B-----5:R1:W3:Y:S02]  /*0600*/  DADD R20, R10, R18 ;  /* 0x000000000a147229 */ /* 0x0202e40000000012 */
[----:B-1----:R0:W5:Y:S02]  /*0610*/  LDG.E.128 R8, [R28.64+0xc0] ;  /* 0x0000c0041c087981 */ /* 0x002164000c1e1d00 */
[----:B--2---:R1:W2:Y:S02]  /*0620*/  DADD R22, R22, R16 ;  /* 0x0000000016167229 */ /* 0x0042a40000000010 */
[----:B-1----:R0:W5:Y:S01]  /*0630*/  LDG.E.128 R16, [R28.64+0xd0] ;  /* 0x0000d0041c107981 */ /* 0x002162000c1e1d00 */
[----:B------:R-:W-:-:S04]  /*0640*/  IADD3 R3, R3, 0x10, RZ ;  /* 0x0000001003037810 */ /* 0x000fc80007ffe0ff */
[----:B------:R-:W-:Y:S02]  /*0650*/  ISETP.GE.AND P1, PT, R3, R26, PT ;  /* 0x0000001a0300720c */ /* 0x000fe40003f26270 */
[----:B0-----:R-:W-:-:S05]  /*0660*/  IADD3 R28, P2, R28, 0x100, RZ ;  /* 0x000001001c1c7810 */ /* 0x001fca0007f5e0ff */
[----:B------:R-:W-:Y:S01]  /*0670*/  IMAD.X R29, RZ, RZ, R29, P2 ;  /* 0x000000ffff1d7224 */ /* 0x000fe200010e061d */
[----:B---3--:R-:W4:-:S04]  /*0680*/  DADD R6, R20, R6 ;  /* 0x0000000014067229 */ /* 0x008f080000000006 */
[----:B--2---:R-:W0:-:S04]  /*0690*/  DADD R4, R22, R4 ;  /* 0x0000000016047229 */ /* 0x004e080000000004 */
[----:B----4-:R-:W5:-:S04]  /*06a0*/  DADD R6, R6, R14 ;  /* 0x0000000006067229 */ /* 0x010f48000000000e */
[----:B0-----:R-:W0:-:S04]  /*06b0*/  DADD R4, R4, R12 ;  /* 0x0000000004047229 */ /* 0x001e08000000000c */
[----:B-----5:R-:W1:-:S04]  /*06c0*/  DADD R6, R6, R10 ;  /* 0x0000000006067229 */ /* 0x020e48000000000a */
[----:B0-----:R-:W0:-:S04]  /*06d0*/  DADD R4, R4, R8 ;  /* 0x0000000004047229 */ /* 0x001e080000000008 */
[----:B-1----:R1:W2:-:S04]  /*06e0*/  DADD R6, R6, R18 ;  /* 0x0000000006067229 */ /* 0x0022880000000012 */
[----:B0-----:R1:W0:Y:S01]  /*06f0*/  DADD R4, R4, R16 ;  /* 0x0000000004047229 */ /* 0x0012220000000010 */
[----:B--2---:R-:W-:Y:S05]  /*0700*/  @!P1 BRA `(.L_x_1209) ;  /* 0xfffffcb000009947 */ /* 0x004fea000383ffff */
.L_x_1208:
[----:B------:R-:W-:Y:S05]  /*0710*/  BSYNC B1 ;  /* 0x0000000000017941 */ /* 0x000fea0003800000 */
.L_x_1207:
[----:B------:R-:W-:Y:S01]  /*0720*/  IMAD.IADD R8, R24, 0x1, -R3 ;  /* 0x0000000118087824 */ /* 0x000fe200078e0a03 */
[----:B------:R-:W-:Y:S04]  /*0730*/  BSSY B1, `(.L_x_1210) ;  /* 0x000001f000017945 */ /* 0x000fe80003800000 */
[----:B------:R-:W-:-:S13]  /*0740*/  ISETP.GT.AND P1, PT, R8, 0x4, PT ;  /* 0x000000040800780c */ /* 0x000fda0003f24270 */
[----:B------:R-:W-:Y:S05]  /*0750*/  @!P1 BRA `(.L_x_1211) ;  /* 0x000001c000009947 */ /* 0x000fea0003800000 */
[----:B------:R-:W3:Y:S04]  /*0760*/  LDG.E.128 R8, [R28.64+-0x20] ;  /* 0xffffe0041c087981 */ /* 0x000ee8000c1e1d00 */
[----:B------:R-:W4:Y:S04]  /*0770*/  LDG.E.128 R12, [R28.64+-0x10] ;  /* 0xfffff0041c0c7981 */ /* 0x000f28000c1e1d00 */
[----:B-1----:R-:W5:Y:S04]  /*0780*/  LDG.E.128 R16, [R28.64] ;  /* 0x000000041c107981 */ /* 0x002f68000c1e1d00 */
[----:B--2---:R-:W2:Y:S01]  /*0790*/  LDG.E.128 R20, [R28.64+0x10] ;  /* 0x000010041c147981 */ /* 0x004ea2000c1e1d00 */
[----:B---3--:R-:W4:-:S04]  /*07a0*/  DADD R10, R6, R10 ;  /* 0x00000000060a7229 */ /* 0x008f08000000000a */
[----:B0-----:R0:W1:Y:S02]  /*07b0*/  DADD R8, R4, R8 ;  /* 0x0000000004087229 */ /* 0x0010640000000008 */
[----:B0-----:R0:W3:Y:S02]  /*07c0*/  LDG.E.128 R4, [R28.64+0x20] ;  /* 0x000020041c047981 */ /* 0x0010e4000c1e1d00 */
[----:B----4-:R-:W5:-:S04]  /*07d0*/  DADD R14, R10, R14 ;  /* 0x000000000a0e7229 */ /* 0x010f48000000000e */
[----:B-1----:R1:W4:Y:S02]  /*07e0*/  DADD R12, R8, R12 ;  /* 0x00000000080c7229 */ /* 0x002324000000000c */
[----:B-1----:R0:W3:Y:S02]  /*07f0*/  LDG.E.128 R8, [R28.64+0x30] ;  /* 0x000030041c087981 */ /* 0x0020e4000c1e1d00 */
[----:B-----5:R-:W2:-:S04]  /*0800*/  DADD R18, R14, R18 ;  /* 0x000000000e127229 */ /* 0x020e880000000012 */
[----:B----4-:R1:W4:Y:S02]  /*0810*/  DADD R16, R12, R16 ;  /* 0x000000000c107229 */ /* 0x0103240000000010 */
[----:B-1----:R0:W5:Y:S02]  /*0820*/  LDG.E.128 R12, [R28.64+0x40] ;  /* 0x000040041c0c7981 */ /* 0x002164000c1e1d00 */
[----:B--2---:R-:W3:-:S04]  /*0830*/  DADD R22, R18, R22 ;  /* 0x0000000012167229 */ /* 0x004ec80000000016 */
[----:B----4-:R1:W2:Y:S02]  /*0840*/  DADD R20, R16, R20 ;  /* 0x0000000010147229 */ /* 0x0102a40000000014 */
[----:B-1----:R0:W4:Y:S01]  /*0850*/  LDG.E.128 R16, [R28.64+0x50] ;  /* 0x000050041c107981 */ /* 0x002122000c1e1d00 */
[----:B------:R-:W-:Y:S02]  /*0860*/  PLOP3.LUT P0, PT, PT, PT, PT, 0x8, 0x0 ;  /* 0x000000000000781c */ /* 0x000fe40003f0e170 */
[----:B------:R-:W-:Y:S02]  /*0870*/  IADD3 R3, R3, 0x8, RZ ;  /* 0x0000000803037810 */ /* 0x000fe40007ffe0ff */
[----:B0-----:R-:W-:-:S05]  /*0880*/  IADD3 R28, P1, R28, 0x80, RZ ;  /* 0x000000801c1c7810 */ /* 0x001fca0007f3e0ff */
[----:B------:R-:W-:Y:S01]  /*0890*/  IMAD.X R29, RZ, RZ, R29, P1 ;  /* 0x000000ffff1d7224 */ /* 0x000fe200008e061d */
[----:B---3--:R-:W0:-:S04]  /*08a0*/  DADD R6, R22, R6 ;  /* 0x0000000016067229 */ /* 0x008e080000000006 */
[----:B--2---:R-:W1:-:S04]  /*08b0*/  DADD R4, R20, R4 ;  /* 0x0000000014047229 */ /* 0x004e480000000004 */
[----:B0-----:R-:W5:-:S04]  /*08c0*/  DADD R6, R6, R10 ;  /* 0x0000000006067229 */ /* 0x001f48000000000a */
[----:B-1----:R-:W0:-:S04]  /*08d0*/  DADD R4, R4, R8 ;  /* 0x0000000004047229 */ /* 0x002e080000000008 */
[----:B-----5:R-:W4:-:S04]  /*08e0*/  DADD R6, R6, R14 ;  /* 0x0000000006067229 */ /* 0x020f08000000000e */
[----:B0-----:R-:W0:-:S04]  /*08f0*/  DADD R4, R4, R12 ;  /* 0x0000000004047229 */ /* 0x001e08000000000c */
[----:B----4-:R1:W2:-:S04]  /*0900*/  DADD R6, R6, R18 ;  /* 0x0000000006067229 */ /* 0x0102880000000012 */
[----:B0-----:R1:W0:-:S06]  /*0910*/  DADD R4, R4, R16 ;  /* 0x0000000004047229 */ /* 0x00120c0000000010 */
.L_x_1211:
[----:B--2---:R-:W-:Y:S05]  /*0920*/  BSYNC B1 ;  /* 0x0000000000017941 */ /* 0x004fea0003800000 */
.L_x_1210:
[----:B------:R-:W-:-:S13]  /*0930*/  ISETP.LT.OR P0, PT, R3, R24, P0 ;  /* 0x000000180300720c */ /* 0x000fda0000701670 */
        /* <DEDUP_REMOVED lines=13> */
.L_x_1203:
[----:B--2---:R-:W-:Y:S05]  /*0a10*/  BSYNC B0 ;  /* 0x0000000000007941 */ /* 0x004fea0003800000 */
.L_x_1202:
[----:B01----:R-:W-:-:S04]  /*0a20*/  IADD3 R8, P0, R2, c[0x0][0x178], RZ ;  /* 0x00005e0002087a10 */ /* 0x003fc80007f1e0ff */
[----:B------:R-:W-:-:S05]  /*0a30*/  IADD3.X R9, R0, c[0x0][0x17c], RZ, P0, !PT ;  /* 0x00005f0000097a10 */ /* 0x000fca00007fe4ff */
[----:B------:R-:W2:Y:S01]  /*0a40*/  LDG.E R2, [R8.64] ;  /* 0x0000000408027981 */ /* 0x000ea2000c1e1900 */
[----:B------:R-:W-:-:S04]  /*0a50*/  IMAD.MOV.U32 R3, RZ, RZ, 0x10 ;  /* 0x00000010ff037424 */ /* 0x000fc800078e00ff */
[----:B--2---:R-:W-:-:S05]  /*0a60*/  IMAD.WIDE R2, R2, R3, c[0x0][0x160] ;  /* 0x0000580002027625 */ /* 0x004fca00078e0203 */
[----:B------:R-:W-:Y:S01]  /*0a70*/  STG.E.128 [R2.64], R4 ;  /* 0x0000000402007986 */ /* 0x000fe2000c101d04 */
[----:B------:R-:W-:Y:S05]  /*0a80*/  EXIT ;  /* 0x000000000000794d */ /* 0x000fea0003800000 */
.L_x_1212:
        /* <DEDUP_REMOVED lines=15> */
.L_x_8745:


//--------------------- .text._ZN2at6native55_GLOBAL__N__0955718d_22_SparseCsrTensorMath_cu_868dd54534reduce_sparse_csr_dim0_cuda_kernelIN3c107complexIdEElNS1_14ReductionAddOpIS5_EES5_EEvPT2_PKT0_lPKT_SC_lT1_ --------------------------
	.section	.text._ZN2at6native55_GLOBAL__N__0955718d_22_SparseCsrTensorMath_cu_868dd54534reduce_sparse_csr_dim0_cuda_kernelIN3c107complexIdEElNS1_14ReductionAddOpIS5_EES5_EEvPT2_PKT0_lPKT_SC_lT1_,"ax",@progbits
	.sectioninfo	@"SHI_REGISTERS=30"
	.align	128
.text._ZN2at6native55_GLOBAL__N__0955718d_22_SparseCsrTensorMath_cu_868dd54534reduce_sparse_csr_dim0_cuda_kernelIN3c107complexIdEElNS1_14ReductionAddOpIS5_EES5_EEvPT2_PKT0_lPKT_SC_lT1_:
        .type           _ZN2at6native55_GLOBAL__N__0955718d_22_SparseCsrTensorMath_cu_868dd54534reduce_sparse_csr_dim0_cuda_kernelIN3c107complexIdEElNS1_14ReductionAddOpIS5_EES5_EEvPT2_PKT0_lPKT_SC_lT1_,@function
        .size           _ZN2at6native55_GLOBAL__N__0955718d_22_SparseCsrTensorMath_cu_868dd54534reduce_sparse_csr_dim0_cuda_kernelIN3c107complexIdEElNS1_14ReductionAddOpIS5_EES5_EEvPT2_PKT0_lPKT_SC_lT1_,(.L_x_8746 - _ZN2at6native55_GLOBAL__N__0955718d_22_SparseCsrTensorMath_cu_868dd54534reduce_sparse_csr_dim0_cuda_kernelIN3c107complexIdEElNS1_14ReductionAddOpIS5_EES5_EEvPT2_PKT0_lPKT_SC_lT1_)
        .other          _ZN2at6native55_GLOBAL__N__0955718d_22_SparseCsrTensorMath_cu_868dd54534reduce_sparse_csr_dim0_cuda_kernelIN3c107complexIdEElNS1_14ReductionAddOpIS5_EES5_EEvPT2_PKT0_lPKT_SC_lT1_,@"STO_CUDA_ENTRY STV_DEFAULT"
_ZN2at6native55_GLOBAL__N__0955718d_22_SparseCsrTensorMath_cu_868dd54534reduce_sparse_csr_dim0_cuda_kernelIN3c107complexIdEElNS1_14ReductionAddOpIS5_EES5_EEvPT2_PKT0_lPKT_SC_lT1_:
        /* <DEDUP_REMOVED lines=13> */
[----:B------:R-:W-:Y:S01]  /*00d0*/  CS2R R6, SRZ ;  /* 0x0000000000067805 */ /* 0x000fe2000001ff00 */
        /* <DEDUP_REMOVED lines=11> */
[----:B------:R-:W-:Y:S02]  /*0190*/  ISETP.NE.U32.AND P0, PT, R2, RZ, PT ;  /* 0x000000ff0200720c */ /* 0x000fe40003f05070 */
[----:B------:R-:W-:-:S02]  /*01a0*/  ISETP.GE.U32.AND.EX P1, PT, R3, RZ, PT, P1 ;  /* 0x000000ff0300720c */ /* 0x000fc40003f26110 */
[----:B------:R-:W-:-:S11]  /*01b0*/  ISETP.NE.AND.EX P0, PT, RZ, RZ, PT, P0 ;  /* 0x000000ffff00720c */ /* 0x000fd60003f05300 */
[----:B------:R-:W-:Y:S05]  /*01c0*/  @!P1 BRA `(.L_x_1214) ;  /* 0x000002d000009947 */ /* 0x000fea0003800000 */
[----:B------:R-:W-:Y:S01]  /*01d0*/  IADD3 R3, P1, R2, -c[0x0][0x188], RZ ;  /* 0x8000620002037a10 */ /* 0x000fe20007f3e0ff */
[----:B------:R-:W-:Y:S01]  /*01e0*/  IMAD.MOV.U32 R22, RZ, RZ, c[0x0][0x178] ;  /* 0x00005e00ff167624 */ /* 0x000fe200078e00ff */
[----:B------:R-:W-:Y:S01]  /*01f0*/  CS2R R4, SRZ ;  /* 0x0000000000047805 */ /* 0x000fe2000001ff00 */
[----:B------:R-:W-:Y:S01]  /*0200*/  IMAD.MOV.U32 R23, RZ, RZ, c[0x0][0x17c] ;  /* 0x00005f00ff177624 */ /* 0x000fe200078e00ff */
[----:B------:R-:W-:Y:S01]  /*0210*/  CS2R R6, SRZ ;  /* 0x0000000000067805 */ /* 0x000fe2000001ff00 */
[----:B------:R-:W-:Y:S01]  /*0220*/  IMAD.MOV.U32 R20, RZ, RZ, c[0x0][0x180] ;  /* 0x00006000ff147624 */ /* 0x000fe200078e00ff */
[----:B------:R-:W-:Y:S01]  /*0230*/  UMOV UR4, URZ ;  /* 0x0000003f00047c82 */ /* 0x000fe20008000000 */
[----:B------:R-:W-:Y:S01]  /*0240*/  IMAD.MOV.U32 R21, RZ, RZ, c[0x0][0x184] ;  /* 0x00006100ff157624 */ /* 0x000fe200078e00ff */
[----:B------:R-:W-:Y:S01]  /*0250*/  UMOV UR5, URZ ;  /* 0x0000003f00057c82 */ /* 0x000fe20008000000 */
[----:B------:R-:W-:-:S03]  /*0260*/  IMAD.X R24, RZ, RZ, ~c[0x0][0x18c], P1 ;  /* 0x80006300ff187624 */ /* 0x000fc600008e06ff */
.L_x_1215:
[----:B------:R-:W2:Y:S04]  /*0270*/  LDG.E.64 R8, [R20.64] ;  /* 0x0000000c14087981 */ /* 0x000ea8000c1e1b00 */
[----:B------:R-:W3:Y:S04]  /*0280*/  LDG.E.64 R10, [R20.64+0x8] ;  /* 0x0000080c140a7981 */ /* 0x000ee8000c1e1b00 */
[----:B------:R-:W4:Y:S01]  /*0290*/  LDG.E.64 R12, [R20.64+0x10] ;  /* 0x0000100c140c7981 */ /* 0x000f22000c1e1b00 */
[----:B--2--5:R-:W-:-:S04]  /*02a0*/  ISETP.NE.U32.AND P2, PT, R26, R8, PT ;  /* 0x000000081a00720c */ /* 0x024fc80003f45070 */
[----:B------:R-:W-:Y:S02]  /*02b0*/  ISETP.NE.AND.EX P2, PT, R27, R9, PT, P2 ;  /* 0x000000091b00720c */ /* 0x000fe40003f45320 */
[----:B------:R-:W2:Y:S11]  /*02c0*/  LDG.E.64 R8, [R20.64+0x18] ;  /* 0x0000180c14087981 */ /* 0x000eb6000c1e1b00 */
[----:B------:R-:W2:Y:S01]  /*02d0*/  @!P2 LDG.E.128 R16, [R22.64] ;  /* 0x0000000c1610a981 */ /* 0x000ea2000c1e1d00 */
[----:B---3--:R-:W-:-:S02]  /*02e0*/  ISETP.NE.U32.AND P3, PT, R26, R10, PT ;  /* 0x0000000a1a00720c */ /* 0x008fc40003f65070 */
[----:B----4-:R-:W-:Y:S02]  /*02f0*/  ISETP.NE.U32.AND P4, PT, R26, R12, PT ;  /* 0x0000000c1a00720c */ /* 0x010fe40003f85070 */
[C---:B------:R-:W-:Y:S02]  /*0300*/  ISETP.NE.AND.EX P3, PT, R27.reuse, R11, PT, P3 ;  /* 0x0000000b1b00720c */ /* 0x040fe40003f65330 */
[----:B------:R-:W-:-:S11]  /*0310*/  ISETP.NE.AND.EX P4, PT, R27, R13, PT, P4 ;  /* 0x0000000d1b00720c */ /* 0x000fd60003f85340 */
[----:B------:R-:W3:Y:S01]  /*0320*/  @!P3 LDG.E.128 R12, [R22.64+0x10] ;  /* 0x0000100c160cb981 */ /* 0x000ee2000c1e1d00 */
[----:B--2---:R-:W-:-:S04]  /*0330*/  ISETP.NE.U32.AND P1, PT, R26, R8, PT ;  /* 0x000000081a00720c */ /* 0x004fc80003f25070 */
[----:B------:R-:W-:Y:S02]  /*0340*/  ISETP.NE.AND.EX P1, PT, R27, R9, PT, P1 ;  /* 0x000000091b00720c */ /* 0x000fe40003f25310 */
[----:B------:R-:W2:Y:S01]  /*0350*/  @!P4 LDG.E.128 R8, [R22.64+0x20] ;  /* 0x0000200c1608c981 */ /* 0x000ea2000c1e1d00 */
[----:B------:R-:W3:-:S04]  /*0360*/  @!P2 DADD R6, R6, R18 ;  /* 0x000000000606a229 */ /* 0x000ec80000000012 */
[----:B------:R0:W1:-:S06]  /*0370*/  @!P2 DADD R4, R4, R16 ;  /* 0x000000000404a229 */ /* 0x00004c0000000010 */
[----:B0-----:R0:W4:Y:S01]  /*0380*/  @!P1 LDG.E.128 R16, [R22.64+0x30] ;  /* 0x0000300c16109981 */ /* 0x001122000c1e1d00 */
[----:B------:R-:W-:-:S04]  /*0390*/  UIADD3 UR4, UP0, UR4, 0x4, URZ ;  /* 0x0000000404047890 */ /* 0x000fc8000ff1e03f */
[----:B------:R-:W-:Y:S01]  /*03a0*/  UIADD3.X UR5, URZ, UR5, URZ, UP0, !UPT ;  /* 0x000000053f057290 */ /* 0x000fe200087fe43f */
[----:B---3--:R-:W2:-:S04]  /*03b0*/  @!P3 DADD R6, R6, R14 ;  /* 0x000000000606b229 */ /* 0x008e88000000000e */
[----:B-1----:R1:W3:Y:S02]  /*03c0*/  @!P3 DADD R4, R4, R12 ;  /* 0x000000000404b229 */ /* 0x0022e4000000000c */
[----:B-1----:R-:W-:-:S04]  /*03d0*/  IADD3 R12, P3, R3, UR4, RZ ;  /* 0x00000004030c7c10 */ /* 0x002fc8000ff7e0ff */
[----:B------:R-:W-:Y:S01]  /*03e0*/  ISETP.NE.U32.AND P2, PT, R12, RZ, PT ;  /* 0x000000ff0c00720c */ /* 0x000fe20003f45070 */
[----:B--2---:R1:W4:Y:S02]  /*03f0*/  @!P4 DADD R6, R6, R10 ;  /* 0x000000000606c229 */ /* 0x004324000000000a */
[----:B-1----:R-:W-:-:S04]  /*0400*/  IADD3.X R10, R24, UR5, RZ, P3, !PT ;  /* 0x00000005180a7c10 */ /* 0x002fc80009ffe4ff */
[----:B------:R-:W-:Y:S01]  /*0410*/  ISETP.NE.AND.EX P2, PT, R10, RZ, PT, P2 ;  /* 0x000000ff0a00720c */ /* 0x000fe20003f45320 */
[----:B---3--:R-:W1:Y:S01]  /*0420*/  @!P4 DADD R4, R4, R8 ;  /* 0x000000000404c229 */ /* 0x008e620000000008 */
[----:B------:R-:W-:Y:S02]  /*0430*/  IADD3 R20, P3, R20, 0x20, RZ ;  /* 0x0000002014147810 */ /* 0x000fe40007f7e0ff */
[----:B0-----:R-:W-:Y:S01]  /*0440*/  IADD3 R22, P4, R22, 0x40, RZ ;  /* 0x0000004016167810 */ /* 0x001fe20007f9e0ff */
[----:B----4-:R0:W2:Y:S02]  /*0450*/  @!P1 DADD R6, R6, R18 ;  /* 0x0000000006069229 */ /* 0x0100a40000000012 */
[----:B------:R-:W-:Y:S02]  /*0460*/  IMAD.X R21, RZ, RZ, R21, P3 ;  /* 0x000000ffff157224 */ /* 0x000fe400018e0615 */
[----:B-1----:R0:W1:Y:S01]  /*0470*/  @!P1 DADD R4, R4, R16 ;  /* 0x0000000004049229 */ /* 0x0020620000000010 */
[----:B------:R-:W-:-:S03]  /*0480*/  IMAD.X R23, RZ, RZ, R23, P4 ;  /* 0x000000ffff177224 */ /* 0x000fc600020e0617 */
[----:B012---:R-:W-:Y:S05]  /*0490*/  @P2 BRA `(.L_x_1215) ;  /* 0xfffffdd000002947 */ /* 0x007fea000383ffff */
.L_x_1214:
        /* <DEDUP_REMOVED lines=9> */
.L_x_1216:
[----:B------:R-:W-:Y:S02]  /*0530*/  IMAD.U32 R2, RZ, RZ, UR6 ;  /* 0x00000006ff027e24 */ /* 0x000fe4000f8e00ff */
[----:B------:R-:W-:-:S06]  /*0540*/  IMAD.U32 R3, RZ, RZ, UR4 ;  /* 0x00000004ff037e24 */ /* 0x000fcc000f8e00ff */
[----:B--2---:R-:W2:Y:S01]  /*0550*/  LDG.E.64 R2, [R2.64] ;  /* 0x0000000c02027981 */ /* 0x004ea2000c1e1b00 */
[----:B0-----:R-:W-:Y:S02]  /*0560*/  IMAD.U32 R8, RZ, RZ, UR7 ;  /* 0x00000007ff087e24 */ /* 0x001fe4000f8e00ff */
[----:B------:R-:W-:Y:S01]  /*0570*/  IMAD.U32 R9, RZ, RZ, UR8 ;  /* 0x00000008ff097e24 */ /* 0x000fe2000f8e00ff */
[----:B------:R-:W-:Y:S02]  /*0580*/  IADD3 R12, P1, R12, 0x1, RZ ;  /* 0x000000010c0c7810 */ /* 0x000fe40007f3e0ff */
[----:B--2--5:R-:W-:-:S04]  /*0590*/  ISETP.NE.U32.AND P0, PT, R26, R2, PT ;  /* 0x000000021a00720c */ /* 0x024fc80003f05070 */
[----:B------:R-:W-:-:S13]  /*05a0*/  ISETP.NE.AND.EX P0, PT, R27, R3, PT, P0 ;  /* 0x000000031b00720c */ /* 0x000fda0003f05300 */
[----:B------:R-:W2:Y:S01]  /*05b0*/  @!P0 LDG.E.128 R8, [R8.64] ;  /* 0x0000000c08088981 */ /* 0x000ea2000c1e1d00 */
[----:B------:R-:W-:Y:S01]  /*05c0*/  IMAD.X R13, RZ, RZ, R13, P1 ;  /* 0x000000ffff0d7224 */ /* 0x000fe200008e060d */
[----:B------:R-:W-:Y:S01]  /*05d0*/  ISETP.NE.U32.AND P1, PT, R12, RZ, PT ;  /* 0x000000ff0c00720c */ /* 0x000fe20003f25070 */
[----:B------:R-:W-:Y:S02]  /*05e0*/  UIADD3 UR6, UP1, UR6, 0x8, URZ ;  /* 0x0000000806067890 */ /* 0x000fe4000ff3e03f */
[----:B------:R-:W-:Y:S01]  /*05f0*/  UIADD3 UR7, UP0, UR7, 0x10, URZ ;  /* 0x0000001007077890 */ /* 0x000fe2000ff1e03f */
[----:B------:R-:W-:Y:S01]  /*0600*/  ISETP.NE.AND.EX P1, PT, R13, RZ, PT, P1 ;  /* 0x000000ff0d00720c */ /* 0x000fe20003f25310 */
[----:B------:R-:W-:Y:S02]  /*0610*/  UIADD3.X UR4, URZ, UR4, URZ, UP1, !UPT ;  /* 0x000000043f047290 */ /* 0x000fe40008ffe43f */
[----:B------:R-:W-:Y:S01]  /*0620*/  UIADD3.X UR8, URZ, UR8, URZ, UP0, !UPT ;  /* 0x000000083f087290 */ /* 0x000fe200087fe43f */
[----:B--2---:R0:W1:-:S04]  /*0630*/  @!P0 DADD R6, R6, R10 ;  /* 0x0000000006068229 */ /* 0x004048000000000a */
[----:B------:R0:W2:-:S05]  /*0640*/  @!P0 DADD R4, R4, R8 ;  /* 0x0000000004048229 */ /* 0x00008a0000000008 */
[----:B-1----:R-:W-:Y:S05]  /*0650*/  @P1 BRA `(.L_x_1216) ;  /* 0xfffffed000001947 */ /* 0x002fea000383ffff */
.L_x_1213:
[----:B------:R-:W-:-:S04]  /*0660*/  LEA R2, P0, R0, c[0x0][0x160], 0x4 ;  /* 0x0000580000027a11 */ /* 0x000fc800078020ff */
[----:B------:R-:W-:-:S05]  /*0670*/  LEA.HI.X R3, R0, c[0x0][0x164], RZ, 0x4, P0 ;  /* 0x0000590000037a11 */ /* 0x000fca00000f24ff */
[----:B--2---:R-:W-:Y:S01]  /*0680*/  STG.E.128 [R2.64], R4 ;  /* 0x0000000402007986 */ /* 0x004fe2000c101d0c */
[----:B------:R-:W-:Y:S05]  /*0690*/  EXIT ;  /* 0x000000000000794d */ /* 0x000fea0003800000 */
.L_x_1217:
        /* <DEDUP_REMOVED lines=14> */
.L_x_8746:


//--------------------- .text._ZN2at6native55_GLOBAL__N__0955718d_22_SparseCsrTensorMath_cu_868dd54534reduce_sparse_csr_dim0_cuda_kernelIN3c107complexIdEEiNS1_14ReductionAddOpIS5_EES5_EEvPT2_PKT0_lPKT_SC_lT1_ --------------------------
	.section	.text._ZN2at6native55_GLOBAL__N__0955718d_22_SparseCsrTensorMath_cu_868dd54534reduce_sparse_csr_dim0_cuda_kernelIN3c107complexIdEEiNS1_14ReductionAddOpIS5_EES5_EEvPT2_PKT0_lPKT_SC_lT1_,"ax",@progbits
	.sectioninfo	@"SHI_REGISTERS=28"
	.align	128
.text._ZN2at6native55_GLOBAL__N__0955718d_22_SparseCsrTensorMath_cu_868dd54534reduce_sparse_csr_dim0_cuda_kernelIN3c107complexIdEEiNS1_14ReductionAddOpIS5_EES5_EEvPT2_PKT0_lPKT_SC_lT1_:
        .type           _ZN2at6native55_GLOBAL__N__0955718d_22_SparseCsrTensorMath_cu_868dd54534reduce_sparse_csr_dim0_cuda_kernelIN3c107complexIdEEiNS1_14ReductionAddOpIS5_EES5_EEvPT2_PKT0_lPKT_SC_lT1_,@function
        .size           _ZN2at6native55_GLOBAL__N__0955718d_22_SparseCsrTensorMath_cu_868dd54534reduce_sparse_csr_dim0_cuda_kernelIN3c107complexIdEEiNS1_14ReductionAddOpIS5_EES5_EEvPT2_PKT0_lPKT_SC_lT1_,(.L_x_8747 - _ZN2at6native55_GLOBAL__N__0955718d_22_SparseCsrTensorMath_cu_868dd54534reduce_sparse_csr_dim0_cuda_kernelIN3c107complexIdEEiNS1_14ReductionAddOpIS5_EES5_EEvPT2_PKT0_lPKT_SC_lT1_)
        .other          _ZN2at6native55_GLOBAL__N__0955718d_22_SparseCsrTensorMath_cu_868dd54534reduce_sparse_csr_dim0_cuda_kernelIN3c107complexIdEEiNS1_14ReductionAddOpIS5_EES5_EEvPT2_PKT0_lPKT_SC_lT1_,@"STO_CUDA_ENTRY STV_DEFAULT"
_ZN2at6native55_GLOBAL__N__0955718d_22_SparseCsrTensorMath_cu_868dd54534reduce_sparse_csr_dim0_cuda_kernelIN3c107complexIdEEiNS1_14ReductionAddOpIS5_EES5_EEvPT2_PKT0_lPKT_SC_lT1_:
        /* <DEDUP_REMOVED lines=25> */
[----:B------:R-:W-:-:S02]  /*0190*/  ISETP.GE.U32.AND.EX P1, PT, R4, RZ, PT, P1 ;  /* 0x000000ff0400720c */ /* 0x000fc40003f26110 */
[----:B------:R-:W-:Y:S01]  /*01a0*/  ISETP.NE.AND.EX P0, PT, RZ, RZ, PT, P0 ;  /* 0x000000ffff00720c */ /* 0x000fe20003f05300 */
[----:B------:R-:W-:-:S10]  /*01b0*/  CS2R R4, SRZ ;  /* 0x0000000000047805 */ /* 0x000fd4000001ff00 */
[----:B------:R-:W-:Y:S05]  /*01c0*/  @!P1 BRA `(.L_x_1219) ;  /* 0x0000029000009947 */ /* 0x000fea0003800000 */
[----:B0-----:R-:W-:Y:S01]  /*01d0*/  IADD3 R24, P1, R23, -c[0x0][0x188], RZ ;  /* 0x8000620017187a10 */ /* 0x001fe20007f3e0ff */
        /* <DEDUP_REMOVED lines=9> */
.L_x_1220:
[----:B------:R-:W2:Y:S04]  /*0270*/  LDG.E R9, [R2.64] ;  /* 0x0000000c02097981 */ /* 0x000ea8000c1e1900 */
[----:B------:R-:W3:Y:S04]  /*0280*/  LDG.E R11, [R2.64+0x4] ;  /* 0x0000040c020b7981 */ /* 0x000ee8000c1e1900 */
[----:B------:R-:W4:Y:S01]  /*0290*/  LDG.E R13, [R2.64+0x8] ;  /* 0x0000080c020d7981 */ /* 0x000f22000c1e1900 */
[----:B--2--5:R-:W-:-:S03]  /*02a0*/  ISETP.NE.AND P4, PT, R22, R9, PT ;  /* 0x000000091600720c */ /* 0x024fc60003f85270 */
[----:B------:R-:W2:Y:S10]  /*02b0*/  LDG.E R9, [R2.64+0xc] ;  /* 0x00000c0c02097981 */ /* 0x000eb4000c1e1900 */
[----:B-1----:R-:W2:Y:S01]  /*02c0*/  @!P4 LDG.E.128 R16, [R20.64] ;  /* 0x0000000c1410c981 */ /* 0x002ea2000c1e1d00 */
[----:B---3--:R-:W-:-:S02]  /*02d0*/  ISETP.NE.AND P1, PT, R22, R11, PT ;  /* 0x0000000b1600720c */ /* 0x008fc40003f25270 */
[----:B----4-:R-:W-:-:S13]  /*02e0*/  ISETP.NE.AND P3, PT, R22, R13, PT ;  /* 0x0000000d1600720c */ /* 0x010fda0003f65270 */
[----:B------:R-:W3:Y:S01]  /*02f0*/  @!P3 LDG.E.128 R12, [R20.64+0x20] ;  /* 0x0000200c140cb981 */ /* 0x000ee2000c1e1d00 */
[----:B--2---:R-:W-:-:S03]  /*0300*/  ISETP.NE.AND P2, PT, R22, R9, PT ;  /* 0x000000091600720c */ /* 0x004fc60003f45270 */
[----:B------:R-:W2:Y:S01]  /*0310*/  @!P1 LDG.E.128 R8, [R20.64+0x10] ;  /* 0x0000100c14089981 */ /* 0x000ea2000c1e1d00 */
[----:B------:R-:W2:-:S04]  /*0320*/  @!P4 DADD R6, R6, R18 ;  /* 0x000000000606c229 */ /* 0x000e880000000012 */
[----:B0-----:R0:W1:-:S05]  /*0330*/  @!P4 DADD R4, R4, R16 ;  /* 0x000000000404c229 */ /* 0x00104a0000000010 */
[----:B0-----:R0:W4:Y:S01]  /*0340*/  @!P2 LDG.E.128 R16, [R20.64+0x30] ;  /* 0x0000300c1410a981 */ /* 0x001122000c1e1d00 */
[----:B------:R-:W-:-:S04]  /*0350*/  UIADD3 UR4, UP0, UR4, 0x4, URZ ;  /* 0x0000000404047890 */ /* 0x000fc8000ff1e03f */
[----:B------:R-:W-:Y:S01]  /*0360*/  UIADD3.X UR5, URZ, UR5, URZ, UP0, !UPT ;  /* 0x000000053f057290 */ /* 0x000fe200087fe43f */
[----:B--2---:R2:W3:Y:S02]  /*0370*/  @!P1 DADD R6, R6, R10 ;  /* 0x0000000006069229 */ /* 0x0044e4000000000a */
[----:B--2---:R-:W-:Y:S02]  /*0380*/  IADD3 R10, P4, R24, UR4, RZ ;  /* 0x00000004180a7c10 */ /* 0x004fe4000ff9e0ff */
[----:B-1----:R1:W2:Y:S02]  /*0390*/  @!P1 DADD R4, R4, R8 ;  /* 0x0000000004049229 */ /* 0x0022a40000000008 */
[----:B------:R-:W-:Y:S02]  /*03a0*/  ISETP.NE.U32.AND P1, PT, R10, RZ, PT ;  /* 0x000000ff0a00720c */ /* 0x000fe40003f25070 */
[----:B-1----:R-:W-:-:S04]  /*03b0*/  IADD3.X R8, R25, UR5, RZ, P4, !PT ;  /* 0x0000000519087c10 */ /* 0x002fc8000a7fe4ff */
[----:B------:R-:W-:Y:S01]  /*03c0*/  ISETP.NE.AND.EX P1, PT, R8, RZ, PT, P1 ;  /* 0x000000ff0800720c */ /* 0x000fe20003f25310 */
[----:B---3--:R-:W4:Y:S01]  /*03d0*/  @!P3 DADD R6, R6, R14 ;  /* 0x000000000606b229 */ /* 0x008f22000000000e */
[----:B0-----:R-:W-:-:S03]  /*03e0*/  IADD3 R20, P4, R20, 0x40, RZ ;  /* 0x0000004014147810 */ /* 0x001fc60007f9e0ff */
[----:B--2---:R-:W0:Y:S01]  /*03f0*/  @!P3 DADD R4, R4, R12 ;  /* 0x000000000404b229 */ /* 0x004e22000000000c */
[----:B------:R-:W-:Y:S01]  /*0400*/  IADD3 R2, P3, R2, 0x10, RZ ;  /* 0x0000001002027810 */ /* 0x000fe20007f7e0ff */
[----:B------:R-:W-:Y:S02]  /*0410*/  IMAD.X R21, RZ, RZ, R21, P4 ;  /* 0x000000ffff157224 */ /* 0x000fe400020e0615 */
[----:B----4-:R1:W2:Y:S02]  /*0420*/  @!P2 DADD R6, R6, R18 ;  /* 0x000000000606a229 */ /* 0x0102a40000000012 */
[----:B------:R-:W-:Y:S02]  /*0430*/  IMAD.X R3, RZ, RZ, R3, P3 ;  /* 0x000000ffff037224 */ /* 0x000fe400018e0603 */
[----:B0-----:R1:W0:Y:S01]  /*0440*/  @!P2 DADD R4, R4, R16 ;  /* 0x000000000404a229 */ /* 0x0012220000000010 */
[----:B--2---:R-:W-:Y:S05]  /*0450*/  @P1 BRA `(.L_x_1220) ;  /* 0xfffffe1000001947 */ /* 0x004fea000383ffff */
.L_x_1219:
[----:B0-----:R-:W-:Y:S05]  /*0460*/  @!P0 BRA `(.L_x_1218) ;  /* 0x000001a000008947 */ /* 0x001fea0003800000 */
[----:B------:R-:W-:Y:S01]  /*0470*/  IADD3 R23, P0, RZ, -R23, RZ ;  /* 0x80000017ff177210 */ /* 0x000fe20007f1e0ff */
[----:B------:R-:W-:-:S02]  /*0480*/  ULDC.64 UR8, c[0x0][0x178] ;  /* 0x00005e0000087ab9 */ /* 0x000fc40000000a00 */
[----:B------:R-:W-:Y:S02]  /*0490*/  ULDC.64 UR10, c[0x0][0x180] ;  /* 0x00006000000a7ab9 */ /* 0x000fe40000000a00 */
[----:B------:R-:W-:Y:S01]  /*04a0*/  ULEA UR7, UP0, UR4, UR8, 0x4 ;  /* 0x0000000804077291 */ /* 0x000fe2000f80203f */
[----:B------:R-:W-:Y:S01]  /*04b0*/  IMAD.X R12, RZ, RZ, -0x1, P0 ;  /* 0xffffffffff0c7424 */ /* 0x000fe200000e06ff */
[----:B------:R-:W-:Y:S02]  /*04c0*/  ULEA UR6, UP1, UR4, UR10, 0x2 ;  /* 0x0000000a04067291 */ /* 0x000fe4000f82103f */
[----:B------:R-:W-:Y:S02]  /*04d0*/  ULEA.HI.X UR8, UR4, UR9, UR5, 0x4, UP0 ;  /* 0x0000000904087291 */ /* 0x000fe400080f2405 */
[----:B------:R-:W-:-:S06]  /*04e0*/  ULEA.HI.X UR4, UR4, UR11, UR5, 0x2, UP1 ;  /* 0x0000000b04047291 */ /* 0x000fcc00088f1405 */
.L_x_1221:
[----:B------:R-:W-:Y:S02]  /*04f0*/  IMAD.U32 R3, RZ, RZ, UR4 ;  /* 0x00000004ff037e24 */ /* 0x000fe4000f8e00ff */
[----:B------:R-:W-:-:S05]  /*0500*/  IMAD.U32 R2, RZ, RZ, UR6 ;  /* 0x00000006ff027e24 */ /* 0x000fca000f8e00ff */
[----:B------:R-:W2:Y:S01]  /*0510*/  LDG.E R3, [R2.64] ;  /* 0x0000000c02037981 */ /* 0x000ea2000c1e1900 */
[----:B0-----:R-:W-:Y:S02]  /*0520*/  IMAD.U32 R8, RZ, RZ, UR7 ;  /* 0x00000007ff087e24 */ /* 0x001fe4000f8e00ff */
[----:B------:R-:W-:Y:S01]  /*0530*/  IMAD.U32 R9, RZ, RZ, UR8 ;  /* 0x00000008ff097e24 */ /* 0x000fe2000f8e00ff */
[----:B------:R-:W-:Y:S02]  /*0540*/  IADD3 R23, P0, R23, 0x1, RZ ;  /* 0x0000000117177810 */ /* 0x000fe40007f1e0ff */
[----:B--2--5:R-:W-:-:S13]  /*0550*/  ISETP.NE.AND P1, PT, R22, R3, PT ;  /* 0x000000031600720c */ /* 0x024fda0003f25270 */
        /* <DEDUP_REMOVED lines=8> */
[----:B--2---:R0:W2:-:S04]  /*05e0*/  @!P1 DADD R6, R6, R10 ;  /* 0x0000000006069229 */ /* 0x004088000000000a */
[----:B---3--:R0:W3:-:S05]  /*05f0*/  @!P1 DADD R4, R4, R8 ;  /* 0x0000000004049229 */ /* 0x0080ca0000000008 */
[----:B--2---:R-:W-:Y:S05]  /*0600*/  @P0 BRA `(.L_x_1221) ;  /* 0xfffffee000000947 */ /* 0x004fea000383ffff */
.L_x_1218:
[----:B------:R-:W-:-:S04]  /*0610*/  LEA R2, P0, R0, c[0x0][0x160], 0x4 ;  /* 0x0000580000027a11 */ /* 0x000fc800078020ff */
[----:B------:R-:W-:-:S05]  /*0620*/  LEA.HI.X R3, R0, c[0x0][0x164], RZ, 0x4, P0 ;  /* 0x0000590000037a11 */ /* 0x000fca00000f24ff */
[----:B---3--:R-:W-:Y:S01]  /*0630*/  STG.E.128 [R2.64], R4 ;  /* 0x0000000402007986 */ /* 0x008fe2000c101d0c */
[----:B------:R-:W-:Y:S05]  /*0640*/  EXIT ;  /* 0x000000000000794d */ /* 0x000fea0003800000 */
.L_x_1222:
        /* <DEDUP_REMOVED lines=11> */
.L_x_8747:


//--------------------- .text._ZN2at6native55_GLOBAL__N__0955718d_22_SparseCsrTensorMath_cu_868dd54534reduce_sparse_csr_dim1_cuda_kernelIflNS1_14ReductionAddOpIfEEfEEvPT2_PKT_PKT0_SC_lT1_ --------------------------
	.section	.text._ZN2at6native55_GLOBAL__N__0955718d_22_SparseCsrTensorMath_cu_868dd54534reduce_sparse_csr_dim1_cuda_kernelIflNS1_14ReductionAddOpIfEEfEEvPT2_PKT_PKT0_SC_lT1_,"ax",@progbits
	.sectioninfo	@"SHI_REGISTERS=30"
	.align	128
.text._ZN2at6native55_GLOBAL__N__0955718d_22_SparseCsrTensorMath_cu_868dd54534reduce_sparse_csr_dim1_cuda_kernelIflNS1_14ReductionAddOpIfEEfEEvPT2_PKT_PKT0_SC_lT1_:
        .type           _ZN2at6native55_GLOBAL__N__0955718d_22_SparseCsrTensorMath_cu_868dd54534reduce_sparse_csr_dim1_cuda_kernelIflNS1_14ReductionAddOpIfEEfEEvPT2_PKT_PKT0_SC_lT1_,@function
        .size           _ZN2at6native55_GLOBAL__N__0955718d_22_SparseCsrTensorMath_cu_868dd54534reduce_sparse_csr_dim1_cuda_kernelIflNS1_14ReductionAddOpIfEEfEEvPT2_PKT_PKT0_SC_lT1_,(.L_x_8748 - _ZN2at6native55_GLOBAL__N__0955718d_22_SparseCsrTensorMath_cu_868dd54534reduce_sparse_csr_dim1_cuda_kernelIflNS1_14ReductionAddOpIfEEfEEvPT2_PKT_PKT0_SC_lT1_)
        .other          _ZN2at6native55_GLOBAL__N__0955718d_22_SparseCsrTensorMath_cu_868dd54534reduce_sparse_csr_dim1_cuda_kernelIflNS1_14ReductionAddOpIfEEfEEvPT2_PKT_PKT0_SC_lT1_,@"STO_CUDA_ENTRY STV_DEFAULT"
_ZN2at6native55_GLOBAL__N__0955718d_22_SparseCsrTensorMath_cu_868dd54534reduce_sparse_csr_dim1_cuda_kernelIflNS1_14ReductionAddOpIfEEfEEvPT2_PKT_PKT0_SC_lT1_:
        /* <DEDUP_REMOVED lines=42> */
.L_x_1227:
        /* <DEDUP_REMOVED lines=11> */
[----:B--2---:R-:W-:-:S12]  /*0350*/  FADD.FTZ R7, R4, R7 ;  /* 0x0000000704077221 */ /* 0x004fd80000010000 */
[----:B------:R-:W-:Y:S05]  /*0360*/  @P1 BRA `(.L_x_1227) ;  /* 0xffffff3000001947 */ /* 0x000fea000383ffff */
.L_x_1226:
[----:B------:R-:W-:Y:S05]  /*0370*/  BSYNC B1 ;  /* 0x0000000000017941 */ /* 0x000fea0003800000 */
.L_x_1225:
        /* <DEDUP_REMOVED lines=15> */
.L_x_1230:
        /* <DEDUP_REMOVED lines=15> */
[----:B--2---:R-:W-:-:S03]  /*0560*/  FADD.FTZ R24, R24, R7 ;  /* 0x0000000718187221 */ /* 0x004fc60000010000 */
[----:B------:R0:W2:Y:S01]  /*0570*/  LDG.E R7, [R4.64+0x34] ;  /* 0x0000340404077981 */ /* 0x0000a2000c1e1900 */
[----:B------:R-:W-:Y:S01]  /*0580*/  IADD3 R11, P1, R11, 0x10, RZ ;  /* 0x000000100b0b7810 */ /* 0x000fe20007f3e0ff */
[----:B---3--:R-:W-:-:S04]  /*0590*/  FADD.FTZ R24, R24, R25 ;  /* 0x0000001918187221 */ /* 0x008fc80000010000 */
[----:B----4-:R-:W-:Y:S02]  /*05a0*/  FADD.FTZ R24, R24, R27 ;  /* 0x0000001b18187221 */ /* 0x010fe40000010000 */
[----:B------:R-:W-:Y:S01]  /*05b0*/  IMAD.X R9, RZ, RZ, R9, P1 ;  /* 0x000000ffff097224 */ /* 0x000fe200008e0609 */
[----:B------:R-:W-:Y:S01]  /*05c0*/  ISETP.GE.U32.AND P1, PT, R11, R14, PT ;  /* 0x0000000e0b00720c */ /* 0x000fe20003f26070 */
[----:B-----5:R-:W-:Y:S01]  /*05d0*/  FADD.FTZ R23, R24, R23 ;  /* 0x0000001718177221 */ /* 0x020fe20000010000 */
[----:B0-----:R-:W-:Y:S02]  /*05e0*/  IADD3 R4, P2, R4, 0x40, RZ ;  /* 0x0000004004047810 */ /* 0x001fe40007f5e0ff */
[----:B------:R-:W-:Y:S01]  /*05f0*/  ISETP.GE.AND.EX P1, PT, R9, R12, PT, P1 ;  /* 0x0000000c0900720c */ /* 0x000fe20003f26310 */
[----:B------:R-:W-:Y:S01]  /*0600*/  FADD.FTZ R22, R23, R22 ;  /* 0x0000001617167221 */ /* 0x000fe20000010000 */
[----:B------:R-:W-:-:S03]  /*0610*/  IADD3.X R5, RZ, R5, RZ, P2, !PT ;  /* 0x00000005ff057210 */ /* 0x000fc600017fe4ff */
[----:B------:R-:W-:-:S04]  /*0620*/  FADD.FTZ R21, R22, R21 ;  /* 0x0000001516157221 */ /* 0x000fc80000010000 */
        /* <DEDUP_REMOVED lines=9> */
[----:B--2---:R-:W-:Y:S01]  /*06c0*/  FADD.FTZ R7, R10, R7 ;  /* 0x000000070a077221 */ /* 0x004fe20000010000 */
[----:B------:R-:W-:Y:S05]  /*06d0*/  @!P1 BRA `(.L_x_1230) ;  /* 0xfffffd9000009947 */ /* 0x000fea000383ffff */
.L_x_1229:
[----:B------:R-:W-:Y:S05]  /*06e0*/  BSYNC B1 ;  /* 0x0000000000017941 */ /* 0x000fea0003800000 */
.L_x_1228:
        /* <DEDUP_REMOVED lines=20> */
[----:B--2---:R-:W-:-:S04]  /*0830*/  FADD.FTZ R8, R7, R8 ;  /* 0x0000000807087221 */ /* 0x004fc80000010000 */
[----:B---3--:R-:W-:-:S04]  /*0840*/  FADD.FTZ R8, R8, R13 ;  /* 0x0000000d08087221 */ /* 0x008fc80000010000 */
[----:B----4-:R-:W-:-:S04]  /*0850*/  FADD.FTZ R8, R8, R15 ;  /* 0x0000000f08087221 */ /* 0x010fc80000010000 */
[----:B-----5:R-:W-:-:S04]  /*0860*/  FADD.FTZ R8, R8, R17 ;  /* 0x0000001108087221 */ /* 0x020fc80000010000 */
[----:B------:R-:W-:-:S04]  /*0870*/  FADD.FTZ R8, R8, R19 ;  /* 0x0000001308087221 */ /* 0x000fc80000010000 */
[----:B------:R-:W-:-:S04]  /*0880*/  FADD.FTZ R8, R8, R21 ;  /* 0x0000001508087221 */ /* 0x000fc80000010000 */
[----:B------:R-:W-:-:S04]  /*0890*/  FADD.FTZ R8, R8, R23 ;  /* 0x0000001708087221 */ /* 0x000fc80000010000 */
[----:B------:R-:W-:Y:S02]  /*08a0*/  FADD.FTZ R7, R8, R25 ;  /* 0x0000001908077221 */ /* 0x000fe40000010000 */
.L_x_1232:
[----:B------:R-:W-:Y:S05]  /*08b0*/  BSYNC B1 ;  /* 0x0000000000017941 */ /* 0x000fea0003800000 */
.L_x_1231:
[----:B------:R-:W-:-:S04]  /*08c0*/  ISETP.LT.U32.AND P1, PT, R11, R2, PT ;  /* 0x000000020b00720c */ /* 0x000fc80003f21070 */
[----:B------:R-:W-:-:S13]  /*08d0*/  ISETP.LT.OR.EX P0, PT, R9, R3, P0, P1 ;  /* 0x000000030900720c */ /* 0x000fda0000701710 */
[----:B------:R-:W-:Y:S05]  /*08e0*/  @!P0 BRA `(.L_x_1224) ;  /* 0x0000008000008947 */ /* 0x000fea0003800000 */
[----:B------:R-:W2:Y:S04]  /*08f0*/  LDG.E R2, [R4.64+-0x8] ;  /* 0xfffff80404027981 */ /* 0x000ea8000c1e1900 */
[----:B------:R-:W3:Y:S04]  /*0900*/  LDG.E R3, [R4.64+-0x4] ;  /* 0xfffffc0404037981 */ /* 0x000ee8000c1e1900 */
[----:B------:R-:W4:Y:S04]  /*0910*/  LDG.E R9, [R4.64] ;  /* 0x0000000404097981 */ /* 0x000f28000c1e1900 */
[----:B------:R-:W5:Y:S01]  /*0920*/  LDG.E R11, [R4.64+0x4] ;  /* 0x00000404040b7981 */ /* 0x000f62000c1e1900 */
[----:B--2---:R-:W-:-:S04]  /*0930*/  FADD.FTZ R2, R7, R2 ;  /* 0x0000000207027221 */ /* 0x004fc80000010000 */
[----:B---3--:R-:W-:-:S04]  /*0940*/  FADD.FTZ R2, R2, R3 ;  /* 0x0000000302027221 */ /* 0x008fc80000010000 */
[----:B----4-:R-:W-:-:S04]  /*0950*/  FADD.FTZ R2, R2, R9 ;  /* 0x0000000902027221 */ /* 0x010fc80000010000 */
[----:B-----5:R-:W-:Y:S02]  /*0960*/  FADD.FTZ R7, R2, R11 ;  /* 0x0000000b02077221 */ /* 0x020fe40000010000 */
.L_x_1224:
[----:B------:R-:W-:Y:S05]  /*0970*/  BSYNC B0 ;  /* 0x0000000000007941 */ /* 0x000fea0003800000 */
.L_x_1223:
[----:B------:R-:W-:-:S04]  /*0980*/  IADD3 R2, P0, R0, c[0x0][0x178], RZ ;  /* 0x00005e0000027a10 */ /* 0x000fc80007f1e0ff */
[----:B------:R-:W-:-:S06]  /*0990*/  IADD3.X R3, R6, c[0x0][0x17c], RZ, P0, !PT ;  /* 0x00005f0006037a10 */ /* 0x000fcc00007fe4ff */
[----:B------:R-:W2:Y:S02]  /*09a0*/  LDG.E.64 R2, [R2.64] ;  /* 0x0000000402027981 */ /* 0x000ea4000c1e1b00 */
[----:B--2---:R-:W-:-:S04]  /*09b0*/  LEA R4, P0, R2, c[0x0][0x160], 0x2 ;  /* 0x0000580002047a11 */ /* 0x004fc800078010ff */
[----:B------:R-:W-:-:S05]  /*09c0*/  LEA.HI.X R5, R2, c[0x0][0x164], R3, 0x2, P0 ;  /* 0x0000590002057a11 */ /* 0x000fca00000f1403 */
[----:B------:R-:W-:Y:S01]  /*09d0*/  STG.E [R4.64], R7 ;  /* 0x0000000704007986 */ /* 0x000fe2000c101904 */
[----:B------:R-:W-:Y:S05]  /*09e0*/  EXIT ;  /* 0x000000000000794d */ /* 0x000fea0003800000 */
.L_x_1233:
        /* <DEDUP_REMOVED lines=9> */
.L_x_8748:


//--------------------- .text._ZN2at6native55_GLOBAL__N__0955718d_22_SparseCsrTensorMath_cu_868dd54534reduce_sparse_csr_dim1_cuda_kernelIfiNS1_14ReductionAddOpIfEEfEEvPT2_PKT_PKT0_SC_lT1_ --------------------------
	.section	.text._ZN2at6native55_GLOBAL__N__0955718d_22_SparseCsrTensorMath_cu_868dd54534reduce_sparse_csr_dim1_cuda_kernelIfiNS1_14ReductionAddOpIfEEfEEvPT2_PKT_PKT0_SC_lT1_,"ax",@progbits
	.sectioninfo	@"SHI_REGISTERS=31"
	.align	128
.text._ZN2at6native55_GLOBAL__N__0955718d_22_SparseCsrTensorMath_cu_868dd54534reduce_sparse_csr_dim1_cuda_kernelIfiNS1_14ReductionAddOpIfEEfEEvPT2_PKT_PKT0_SC_lT1_:
        .type           _ZN2at6native55_GLOBAL__N__0955718d_22_SparseCsrTensorMath_cu_868dd54534reduce_sparse_csr_dim1_cuda_kernelIfiNS1_14ReductionAddOpIfEEfEEvPT2_PKT_PKT0_SC_lT1_,@function
        .size           _ZN2at6native55_GLOBAL__N__0955718d_22_SparseCsrTensorMath_cu_868dd54534reduce_sparse_csr_dim1_cuda_kernelIfiNS1_14ReductionAddOpIfEEfEEvPT2_PKT_PKT0_SC_lT1_,(.L_x_8749 - _ZN2at6native55_GLOBAL__N__0955718d_22_SparseCsrTensorMath_cu_868dd54534reduce_sparse_csr_dim1_cuda_kernelIfiNS1_14ReductionAddOpIfEEfEEvPT2_PKT_PKT0_SC_lT1_)
        .other          _ZN2at6native55_GLOBAL__N__0955718d_22_SparseCsrTensorMath_cu_868dd54534reduce_sparse_csr_dim1_cuda_kernelIfiNS1_14ReductionAddOpIfEEfEEvPT2_PKT_PKT0_SC_lT1_,@"STO_CUDA_ENTRY STV_DEFAULT"
_ZN2at6native55_GLOBAL__N__0955718d_22_SparseCsrTensorMath_cu_868dd54534reduce_sparse_csr_dim1_cuda_kernelIfiNS1_14ReductionAddOpIfEEfEEvPT2_PKT_PKT0_SC_lT1_:
        /* <DEDUP_REMOVED lines=31> */
[----:B------:R-:W-:-:S04]  /*01f0*/  IMAD.MOV.U32 R9, RZ, RZ, R2 ;  /* 0x000000ffff097224 */ /* 0x000fc800078e0002 */
.L_x_1238:
[----:B------:R-:W-:-:S06]  /*0200*/  IMAD.MOV.U32 R2, RZ, RZ, R9 ;  /* 0x000000ffff027224 */ /* 0x000fcc00078e0009 */
[----:B------:R0:W2:Y:S01]  /*0210*/  LDG.E R2, [R2.64] ;  /* 0x0000000402027981 */ /* 0x0000a2000c1e1900 */
[----:B------:R-:W-:Y:S02]  /*0220*/  IADD3 R8, R8, -0x1, RZ ;  /* 0xffffffff08087810 */ /* 0x000fe40007ffe0ff */
[----:B------:R-:W-:Y:S02]  /*0230*/  IADD3 R9, P2, R9, 0x4, RZ ;  /* 0x0000000409097810 */ /* 0x000fe40007f5e0ff */
[----:B------:R-:W-:Y:S02]  /*0240*/  ISETP.NE.AND P1, PT, R8, RZ, PT ;  /* 0x000000ff0800720c */ /* 0x000fe40003f25270 */
[----:B------:R-:W-:Y:S02]  /*0250*/  IADD3 R7, R7, 0x1, RZ ;  /* 0x0000000107077810 */ /* 0x000fe40007ffe0ff */
[----:B0-----:R-:W-:Y:S01]  /*0260*/  IADD3.X R3, RZ, R3, RZ, P2, !PT ;  /* 0x00000003ff037210 */ /* 0x001fe200017fe4ff */
[----:B--2---:R-:W-:-:S08]  /*0270*/  FADD.FTZ R5, R2, R5 ;  /* 0x0000000502057221 */ /* 0x004fd00000010000 */
[----:B------:R-:W-:Y:S05]  /*0280*/  @P1 BRA `(.L_x_1238) ;  /* 0xffffff7000001947 */ /* 0x000fea000383ffff */
.L_x_1237:
[----:B------:R-:W-:Y:S05]  /*0290*/  BSYNC B1 ;  /* 0x0000000000017941 */ /* 0x000fea0003800000 */
.L_x_1236:
        /* <DEDUP_REMOVED lines=12> */
.L_x_1241:
        /* <DEDUP_REMOVED lines=20> */
[----:B--2---:R-:W-:-:S04]  /*04a0*/  FADD.FTZ R20, R20, R5 ;  /* 0x0000000514147221 */ /* 0x004fc80000010000 */
[----:B---3--:R-:W-:-:S04]  /*04b0*/  FADD.FTZ R19, R20, R19 ;  /* 0x0000001314137221 */ /* 0x008fc80000010000 */
[----:B----4-:R-:W-:-:S04]  /*04c0*/  FADD.FTZ R19, R19, R22 ;  /* 0x0000001613137221 */ /* 0x010fc80000010000 */
[----:B-----5:R-:W-:-:S04]  /*04d0*/  FADD.FTZ R19, R19, R24 ;  /* 0x0000001813137221 */ /* 0x020fc80000010000 */
        /* <DEDUP_REMOVED lines=11> */
[----:B------:R-:W-:Y:S01]  /*0590*/  FADD.FTZ R5, R11, R8 ;  /* 0x000000080b057221 */ /* 0x000fe20000010000 */
[----:B------:R-:W-:Y:S05]  /*05a0*/  @!P1 BRA `(.L_x_1241) ;  /* 0xfffffdb000009947 */ /* 0x000fea000383ffff */
.L_x_1240:
[----:B------:R-:W-:Y:S05]  /*05b0*/  BSYNC B1 ;  /* 0x0000000000017941 */ /* 0x000fea0003800000 */
.L_x_1239:
        /* <DEDUP_REMOVED lines=14> */
[----:B--2---:R-:W-:-:S04]  /*06a0*/  FADD.FTZ R8, R5, R8 ;  /* 0x0000000805087221 */ /* 0x004fc80000010000 */
[----:B---3--:R-:W-:Y:S01]  /*06b0*/  FADD.FTZ R8, R8, R9 ;  /* 0x0000000908087221 */ /* 0x008fe20000010000 */
[----:B------:R-:W-:-:S03]  /*06c0*/  IADD3 R9, P1, R2, 0x20, RZ ;  /* 0x0000002002097810 */ /* 0x000fc60007f3e0ff */
[----:B----4-:R-:W-:Y:S01]  /*06d0*/  FADD.FTZ R8, R8, R11 ;  /* 0x0000000b08087221 */ /* 0x010fe20000010000 */
[----:B------:R-:W-:Y:S01]  /*06e0*/  IADD3.X R10, RZ, R3, RZ, P1, !PT ;  /* 0x00000003ff0a7210 */ /* 0x000fe20000ffe4ff */
[----:B0-----:R-:W-:Y:S02]  /*06f0*/  IMAD.MOV.U32 R2, RZ, RZ, R9 ;  /* 0x000000ffff027224 */ /* 0x001fe400078e0009 */
[----:B-----5:R-:W-:Y:S01]  /*0700*/  FADD.FTZ R8, R8, R13 ;  /* 0x0000000d08087221 */ /* 0x020fe20000010000 */
[----:B------:R-:W-:-:S03]  /*0710*/  MOV R3, R10 ;  /* 0x0000000a00037202 */ /* 0x000fc60000000f00 */
[----:B------:R-:W-:-:S04]  /*0720*/  FADD.FTZ R8, R8, R15 ;  /* 0x0000000f08087221 */ /* 0x000fc80000010000 */
[----:B------:R-:W-:-:S04]  /*0730*/  FADD.FTZ R8, R8, R17 ;  /* 0x0000001108087221 */ /* 0x000fc80000010000 */
[----:B------:R-:W-:-:S04]  /*0740*/  FADD.FTZ R8, R8, R19 ;  /* 0x0000001308087221 */ /* 0x000fc80000010000 */
[----:B------:R-:W-:Y:S02]  /*0750*/  FADD.FTZ R5, R8, R21 ;  /* 0x0000001508057221 */ /* 0x000fe40000010000 */
.L_x_1243:
[----:B------:R-:W-:Y:S05]  /*0760*/  BSYNC B1 ;  /* 0x0000000000017941 */ /* 0x000fea0003800000 */
.L_x_1242:
[----:B------:R-:W-:-:S13]  /*0770*/  ISETP.LT.OR P0, PT, R7, R6, P0 ;  /* 0x000000060700720c */ /* 0x000fda0000701670 */
        /* <DEDUP_REMOVED lines=9> */
.L_x_1235:
[----:B------:R-:W-:Y:S05]  /*0810*/  BSYNC B0 ;  /* 0x0000000000007941 */ /* 0x000fea0003800000 */
.L_x_1234:
[----:B------:R-:W-:-:S04]  /*0820*/  IADD3 R6, P0, R4, c[0x0][0x178], RZ ;  /* 0x00005e0004067a10 */ /* 0x000fc80007f1e0ff */
[----:B------:R-:W-:-:S05]  /*0830*/  IADD3.X R7, R0, c[0x0][0x17c], RZ, P0, !PT ;  /* 0x00005f0000077a10 */ /* 0x000fca00007fe4ff */
[----:B------:R-:W2:Y:S01]  /*0840*/  LDG.E R2, [R6.64] ;  /* 0x0000000406027981 */ /* 0x000ea2000c1e1900 */
[----:B------:R-:W-:-:S10]  /*0850*/  HFMA2.MMA R3, -RZ, RZ, 0, 2.384185791015625e-07 ;  /* 0x00000004ff037435 */ /* 0x000fd400000001ff */
[----:B--2---:R-:W-:-:S05]  /*0860*/  IMAD.WIDE R2, R2, R3, c[0x0][0x160] ;  /* 0x0000580002027625 */ /* 0x004fca00078e0203 */
[----:B------:R-:W-:Y:S01]  /*0870*/  STG.E [R2.64], R5 ;  /* 0x0000000502007986 */ /* 0x000fe2000c101904 */
[----:B------:R-:W-:Y:S05]  /*0880*/  EXIT ;  /* 0x000000000000794d */ /* 0x000fea0003800000 */
.L_x_1244:
        /* <DEDUP_REMOVED lines=15> */
.L_x_8749:


//--------------------- .text._ZN2at6native55_GLOBAL__N__0955718d_22_SparseCsrTensorMath_cu_868dd54534reduce_sparse_csr_dim0_cuda_kernelIflNS1_14ReductionAddOpIfEEfEEvPT2_PKT0_lPKT_S9_lT1_ --------------------------
	.section	.text._ZN2at6native55_GLOBAL__N__0955718d_22_SparseCsrTensorMath_cu_868dd54534reduce_sparse_csr_dim0_cuda_kernelIflNS1_14ReductionAddOpIfEEfEEvPT2_PKT0_lPKT_S9_lT1_,"ax",@progbits
	.sectioninfo	@"SHI_REGISTERS=23"
	.align	128
.text._ZN2at6native55_GLOBAL__N__0955718d_22_SparseCsrTensorMath_cu_868dd54534reduce_sparse_csr_dim0_cuda_kernelIflNS1_14ReductionAddOpIfEEfEEvPT2_PKT0_lPKT_S9_lT1_:
        .type           _ZN2at6native55_GLOBAL__N__0955718d_22_SparseCsrTensorMath_cu_868dd54534reduce_sparse_csr_dim0_cuda_kernelIflNS1_14ReductionAddOpIfEEfEEvPT2_PKT0_lPKT_S9_lT1_,@function
        .size           _ZN2at6native55_GLOBAL__N__0955718d_22_SparseCsrTensorMath_cu_868dd54534reduce_sparse_csr_dim0_cuda_kernelIflNS1_14ReductionAddOpIfEEfEEvPT2_PKT0_lPKT_S9_lT1_,(.L_x_8750 - _ZN2at6native55_GLOBAL__N__0955718d_22_SparseCsrTensorMath_cu_868dd54534reduce_sparse_csr_dim0_cuda_kernelIflNS1_14ReductionAddOpIfEEfEEvPT2_PKT0_lPKT_S9_lT1_)
        .other          _ZN2at6native55_GLOBAL__N__0955718d_22_SparseCsrTensorMath_cu_868dd54534reduce_sparse_csr_dim0_cuda_kernelIflNS1_14ReductionAddOpIfEEfEEvPT2_PKT0_lPKT_S9_lT1_,@"STO_CUDA_ENTRY STV_DEFAULT"
_ZN2at6native55_GLOBAL__N__0955718d_22_SparseCsrTensorMath_cu_868dd54534reduce_sparse_csr_dim0_cuda_kernelIflNS1_14ReductionAddOpIfEEfEEvPT2_PKT0_lPKT_S9_lT1_:
        /* <DEDUP_REMOVED lines=30> */
[----:B------:R-:W-:Y:S01]  /*01e0*/  UMOV UR4, URZ ;  /* 0x0000003f00047c82 */ /* 0x000fe20008000000 */
[----:B------:R-:W-:Y:S01]  /*01f0*/  IMAD.MOV.U32 R19, RZ, RZ, c[0x0][0x17c] ;  /* 0x00005f00ff137624 */ /* 0x000fe200078e00ff */
[----:B------:R-:W-:Y:S01]  /*0200*/  UMOV UR5, URZ ;  /* 0x0000003f00057c82 */ /* 0x000fe20008000000 */
[----:B------:R-:W-:Y:S02]  /*0210*/  IMAD.MOV.U32 R0, RZ, RZ, RZ ;  /* 0x000000ffff007224 */ /* 0x000fe400078e00ff */
[----:B------:R-:W-:Y:S02]  /*0220*/  IMAD.MOV.U32 R6, RZ, RZ, c[0x0][0x180] ;  /* 0x00006000ff067624 */ /* 0x000fe400078e00ff */
[----:B------:R-:W-:Y:S02]  /*0230*/  IMAD.MOV.U32 R7, RZ, RZ, c[0x0][0x184] ;  /* 0x00006100ff077624 */ /* 0x000fe400078e00ff */
[----:B------:R-:W-:-:S03]  /*0240*/  IMAD.X R20, RZ, RZ, ~c[0x0][0x18c], P1 ;  /* 0x80006300ff147624 */ /* 0x000fc600008e06ff */
.L_x_1247:
        /* <DEDUP_REMOVED lines=23> */
[----:B--2---:R-:W-:-:S03]  /*03c0*/  @!P2 FADD.FTZ R0, R0, R11 ;  /* 0x0000000b0000a221 */ /* 0x004fc60000010000 */
[----:B------:R-:W-:Y:S02]  /*03d0*/  ISETP.NE.AND.EX P2, PT, R10, RZ, PT, P5 ;  /* 0x000000ff0a00720c */ /* 0x000fe40003f45350 */
[----:B------:R-:W-:Y:S01]  /*03e0*/  IADD3 R6, P5, R6, 0x20, RZ ;  /* 0x0000002006067810 */ /* 0x000fe20007fbe0ff */
[----:B---3--:R-:W-:Y:S01]  /*03f0*/  @!P1 FADD.FTZ R0, R0, R13 ;  /* 0x0000000d00009221 */ /* 0x008fe20000010000 */
[----:B------:R-:W-:-:S03]  /*0400*/  IADD3 R16, P1, R8, 0x10, RZ ;  /* 0x0000001008107810 */ /* 0x000fc60007f3e0ff */
[----:B------:R-:W-:Y:S02]  /*0410*/  IMAD.X R7, RZ, RZ, R7, P5 ;  /* 0x000000ffff077224 */ /* 0x000fe400028e0607 */
[----:B----4-:R-:W-:Y:S02]  /*0420*/  @!P3 FADD.FTZ R0, R0, R15 ;  /* 0x0000000f0000b221 */ /* 0x010fe40000010000 */
[----:B------:R-:W-:Y:S02]  /*0430*/  IMAD.X R19, RZ, RZ, R9, P1 ;  /* 0x000000ffff137224 */ /* 0x000fe400008e0609 */
[----:B------:R-:W-:Y:S01]  /*0440*/  @!P4 FADD.FTZ R0, R0, R17 ;  /* 0x000000110000c221 */ /* 0x000fe20000010000 */
[----:B------:R-:W-:Y:S05]  /*0450*/  @P2 BRA `(.L_x_1247) ;  /* 0xfffffdf000002947 */ /* 0x000fea000383ffff */
.L_x_1246:
        /* <DEDUP_REMOVED lines=9> */
.L_x_1248:
        /* <DEDUP_REMOVED lines=16> */
[----:B--2---:R-:W-:-:S09]  /*05f0*/  @!P0 FADD.FTZ R0, R0, R9 ;  /* 0x0000000900008221 */ /* 0x004fd20000010000 */
[----:B------:R-:W-:Y:S05]  /*0600*/  @P1 BRA `(.L_x_1248) ;  /* 0xfffffee000001947 */ /* 0x000fea000383ffff */
.L_x_1245:
[----:B-----5:R-:W-:-:S04]  /*0610*/  LEA R2, P0, R4, c[0x0][0x160], 0x2 ;  /* 0x0000580004027a11 */ /* 0x020fc800078010ff */
[----:B------:R-:W-:-:S05]  /*0620*/  LEA.HI.X R3, R4, c[0x0][0x164], RZ, 0x2, P0 ;  /* 0x0000590004037a11 */ /* 0x000fca00000f14ff */
[----:B------:R-:W-:Y:S01]  /*0630*/  STG.E [R2.64], R0 ;  /* 0x0000000002007986 */ /* 0x000fe2000c10190c */
[----:B------:R-:W-:Y:S05]  /*0640*/  EXIT ;  /* 0x000000000000794d */ /* 0x000fea0003800000 */
.L_x_1249:
        /* <DEDUP_REMOVED lines=11> */
.L_x_8750:


//--------------------- .text._ZN2at6native55_GLOBAL__N__0955718d_22_SparseCsrTensorMath_cu_868dd54534reduce_sparse_csr_dim0_cuda_kernelIfiNS1_14ReductionAddOpIfEEfEEvPT2_PKT0_lPKT_S9_lT1_ --------------------------
	.section	.text._ZN2at6native55_GLOBAL__N__0955718d_22_SparseCsrTensorMath_cu_868dd54534reduce_sparse_csr_dim0_cuda_kernelIfiNS1_14ReductionAddOpIfEEfEEvPT2_PKT0_lPKT_S9_lT1_,"ax",@progbits
	.sectioninfo	@"SHI_REGISTERS=20"
	.align	128
.text._ZN2at6native55_GLOBAL__N__0955718d_22_SparseCsrTensorMath_cu_868dd54534reduce_sparse_csr_dim0_cuda_kernelIfiNS1_14ReductionAddOpIfEEfEEvPT2_PKT0_lPKT_S9_lT1_:
        .type           _ZN2at6native55_GLOBAL__N__0955718d_22_SparseCsrTensorMath_cu_868dd54534reduce_sparse_csr_dim0_cuda_kernelIfiNS1_14ReductionAddOpIfEEfEEvPT2_PKT0_lPKT_S9_lT1_,@function
        .size           _ZN2at6native55_GLOBAL__N__0955718d_22_SparseCsrTensorMath_cu_868dd54534reduce_sparse_csr_dim0_cuda_kernelIfiNS1_14ReductionAddOpIfEEfEEvPT2_PKT0_lPKT_S9_lT1_,(.L_x_8751 - _ZN2at6native55_GLOBAL__N__0955718d_22_SparseCsrTensorMath_cu_868dd54534reduce_sparse_csr_dim0_cuda_kernelIfiNS1_14ReductionAddOpIfEEfEEvPT2_PKT0_lPKT_S9_lT1_)
        .other          _ZN2at6native55_GLOBAL__N__0955718d_22_SparseCsrTensorMath_cu_868dd54534reduce_sparse_csr_dim0_cuda_kernelIfiNS1_14ReductionAddOpIfEEfEEvPT2_PKT0_lPKT_S9_lT1_,@"STO_CUDA_ENTRY STV_DEFAULT"
_ZN2at6native55_GLOBAL__N__0955718d_22_SparseCsrTensorMath_cu_868dd54534reduce_sparse_csr_dim0_cuda_kernelIfiNS1_14ReductionAddOpIfEEfEEvPT2_PKT0_lPKT_S9_lT1_:
        /* <DEDUP_REMOVED lines=39> */
.L_x_1252:
        /* <DEDUP_REMOVED lines=20> */
[----:B--2---:R-:W-:Y:S01]  /*03b0*/  @!P5 FADD.FTZ R0, R0, R7 ;  /* 0x000000070000d221 */ /* 0x004fe20000010000 */
[----:B------:R-:W-:-:S03]  /*03c0*/  IADD3 R2, P5, R2, 0x10, RZ ;  /* 0x0000001002027810 */ /* 0x000fc60007fbe0ff */
[----:B---3--:R-:W-:Y:S01]  /*03d0*/  @!P2 FADD.FTZ R0, R0, R11 ;  /* 0x0000000b0000a221 */ /* 0x008fe20000010000 */
[----:B------:R-:W-:Y:S01]  /*03e0*/  IADD3 R10, P2, R8, 0x10, RZ ;  /* 0x00000010080a7810 */ /* 0x000fe20007f5e0ff */
[----:B------:R-:W-:Y:S02]  /*03f0*/  IMAD.X R3, RZ, RZ, R3, P5 ;  /* 0x000000ffff037224 */ /* 0x000fe400028e0603 */
[----:B----4-:R-:W-:Y:S02]  /*0400*/  @!P4 FADD.FTZ R0, R0, R13 ;  /* 0x0000000d0000c221 */ /* 0x010fe40000010000 */
[----:B------:R-:W-:Y:S02]  /*0410*/  IMAD.X R17, RZ, RZ, R9, P2 ;  /* 0x000000ffff117224 */ /* 0x000fe400010e0609 */
[----:B------:R-:W-:Y:S01]  /*0420*/  @!P3 FADD.FTZ R0, R0, R15 ;  /* 0x0000000f0000b221 */ /* 0x000fe20000010000 */
[----:B------:R-:W-:Y:S05]  /*0430*/  @P1 BRA `(.L_x_1252) ;  /* 0xfffffe3000001947 */ /* 0x000fea000383ffff */
.L_x_1251:
        /* <DEDUP_REMOVED lines=11> */
.L_x_1253:
        /* <DEDUP_REMOVED lines=17> */
.L_x_1250:
[----:B------:R-:W-:-:S04]  /*0600*/  IADD3 R2, P0, R5, c[0x0][0x160], RZ ;  /* 0x0000580005027a10 */ /* 0x000fc80007f1e0ff */
[----:B------:R-:W-:-:S05]  /*0610*/  IADD3.X R3, R4, c[0x0][0x164], RZ, P0, !PT ;  /* 0x0000590004037a10 */ /* 0x000fca00007fe4ff */
[----:B------:R-:W-:Y:S01]  /*0620*/  STG.E [R2.64], R0 ;  /* 0x0000000002007986 */ /* 0x000fe2000c10190a */
[----:B------:R-:W-:Y:S05]  /*0630*/  EXIT ;  /* 0x000000000000794d */ /* 0x000fea0003800000 */
.L_x_1254:
        /* <DEDUP_REMOVED lines=12> */
.L_x_8751:


//--------------------- .text._ZN2at6native55_GLOBAL__N__0955718d_22_SparseCsrTensorMath_cu_868dd54534reduce_sparse_csr_dim1_cuda_kernelIdlNS1_14ReductionAddOpIdEEdEEvPT2_PKT_PKT0_SC_lT1_ --------------------------
	.section	.text._ZN2at6native55_GLOBAL__N__0955718d_22_SparseCsrTensorMath_cu_868dd54534reduce_sparse_csr_dim1_cuda_kernelIdlNS1_14ReductionAddOpIdEEdEEvPT2_PKT_PKT0_SC_lT1_,"ax",@progbits
	.sectioninfo	@"SHI_REGISTERS=30"
	.align	128
.text._ZN2at6native55_GLOBAL__N__0955718d_22_SparseCsrTensorMath_cu_868dd54534reduce_sparse_csr_dim1_cuda_kernelIdlNS1_14ReductionAddOpIdEEdEEvPT2_PKT_PKT0_SC_lT1_:
        .type           _ZN2at6native55_GLOBAL__N__0955718d_22_SparseCsrTensorMath_cu_868dd54534reduce_sparse_csr_dim1_cuda_kernelIdlNS1_14ReductionAddOpIdEEdEEvPT2_PKT_PKT0_SC_lT1_,@function
        .size           _ZN2at6native55_GLOBAL__N__0955718d_22_SparseCsrTensorMath_cu_868dd54534reduce_sparse_csr_dim1_cuda_kernelIdlNS1_14ReductionAddOpIdEEdEEvPT2_PKT_PKT0_SC_lT1_,(.L_x_8752 - _ZN2at6native55_GLOBAL__N__0955718d_22_SparseCsrTensorMath_cu_868dd54534reduce_sparse_csr_dim1_cuda_kernelIdlNS1_14ReductionAddOpIdEEdEEvPT2_PKT_PKT0_SC_lT1_)
        .other          _ZN2at6native55_GLOBAL__N__0955718d_22_SparseCsrTensorMath_cu_868dd54534reduce_sparse_csr_dim1_cuda_kernelIdlNS1_14ReductionAddOpIdEEdEEvPT2_PKT_PKT0_SC_lT1_,@"STO_CUDA_ENTRY STV_DEFAULT"
_ZN2at6native55_GLOBAL__N__0955718d_22_SparseCsrTensorMath_cu_868dd54534reduce_sparse_csr_dim1_cuda_kernelIdlNS1_14ReductionAddOpIdEEdEEvPT2_PKT_PKT0_SC_lT1_:
        /* <DEDUP_REMOVED lines=22> */
[--C-:B------:R-:W-:Y:S01]  /*0160*/  IMAD.IADD R6, R8, 0x1, -R4.reuse ;  /* 0x0000000108067824 */ /* 0x100fe200078e0a04 */
[----:B------:R-:W-:Y:S01]  /*0170*/  LOP3.LUT R3, RZ, R4, RZ, 0x33, !PT ;  /* 0x00000004ff037212 */ /* 0x000fe200078e33ff */
[----:B------:R-:W-:Y:S01]  /*0180*/  BSSY B1, `(.L_x_1257) ;  /* 0x0000021000017945 */ /* 0x000fe20003800000 */
[----:B------:R-:W-:Y:S01]  /*0190*/  LOP3.LUT R7, RZ, R5, RZ, 0x33, !PT ;  /* 0x00000005ff077212 */ /* 0x000fe200078e33ff */
[----:B------:R-:W-:Y:S01]  /*01a0*/  IMAD.MOV.U32 R27, RZ, RZ, R4 ;  /* 0x000000ffff1b7224 */ /* 0x000fe200078e0004 */
[----:B------:R-:W-:Y:S01]  /*01b0*/  LOP3.LUT R6, R6, 0x3, RZ, 0xc0, !PT ;  /* 0x0000000306067812 */ /* 0x000fe200078ec0ff */
[----:B------:R-:W-:Y:S01]  /*01c0*/  CS2R R24, SRZ ;  /* 0x0000000000187805 */ /* 0x000fe2000001ff00 */
[----:B------:R-:W-:Y:S02]  /*01d0*/  IADD3 R3, P2, R8, R3, RZ ;  /* 0x0000000308037210 */ /* 0x000fe40007f5e0ff */
        /* <DEDUP_REMOVED lines=10> */
[--C-:B------:R-:W-:Y:S01]  /*0280*/  IMAD.MOV.U32 R3, RZ, RZ, R5.reuse ;  /* 0x000000ffff037224 */ /* 0x100fe200078e0005 */
[----:B------:R-:W-:Y:S01]  /*0290*/  CS2R R24, SRZ ;  /* 0x0000000000187805 */ /* 0x000fe2000001ff00 */
[----:B------:R-:W-:Y:S01]  /*02a0*/  IMAD.X R7, RZ, RZ, -0x1, P2 ;  /* 0xffffffffff077424 */ /* 0x000fe200010e06ff */
[----:B------:R-:W-:-:S03]  /*02b0*/  LEA.HI.X R11, R4, c[0x0][0x16c], R5, 0x3, P1 ;  /* 0x00005b00040b7a11 */ /* 0x000fc600008f1c05 */
.L_x_1259:
        /* <DEDUP_REMOVED lines=11> */
[----:B-12---:R0:W1:-:S12]  /*0370*/  DADD R24, R4, R24 ;  /* 0x0000000004187229 */ /* 0x0060580000000018 */
[----:B------:R-:W-:Y:S05]  /*0380*/  @P1 BRA `(.L_x_1259) ;  /* 0xffffff3000001947 */ /* 0x000fea000383ffff */
.L_x_1258:
[----:B------:R-:W-:Y:S05]  /*0390*/  BSYNC B1 ;  /* 0x0000000000017941 */ /* 0x000fea0003800000 */
.L_x_1257:
        /* <DEDUP_REMOVED lines=15> */
.L_x_1262:
[----:B------:R-:W2:Y:S04]  /*0490*/  LDG.E.64 R22, [R6.64+-0x10] ;  /* 0xfffff00406167981 */ /* 0x000ea8000c1e1b00 */
[----:B0-----:R-:W3:Y:S04]  /*04a0*/  LDG.E.64 R10, [R6.64+-0x8] ;  /* 0xfffff804060a7981 */ /* 0x001ee8000c1e1b00 */
[----:B------:R-:W4:Y:S04]  /*04b0*/  LDG.E.64 R12, [R6.64] ;  /* 0x00000004060c7981 */ /* 0x000f28000c1e1b00 */
[----:B------:R-:W5:Y:S04]  /*04c0*/  LDG.E.64 R14, [R6.64+0x8] ;  /* 0x00000804060e7981 */ /* 0x000f68000c1e1b00 */
[----:B------:R-:W5:Y:S04]  /*04d0*/  LDG.E.64 R16, [R6.64+0x10] ;  /* 0x0000100406107981 */ /* 0x000f68000c1e1b00 */
[----:B------:R-:W5:Y:S04]  /*04e0*/  LDG.E.64 R18, [R6.64+0x18] ;  /* 0x0000180406127981 */ /* 0x000f68000c1e1b00 */
[----:B------:R-:W5:Y:S01]  /*04f0*/  LDG.E.64 R20, [R6.64+0x20] ;  /* 0x0000200406147981 */ /* 0x000f62000c1e1b00 */
[----:B-12---:R0:W3:-:S03]  /*0500*/  DADD R22, R22, R24 ;  /* 0x0000000016167229 */ /* 0x0060c60000000018 */
[----:B0-----:R-:W2:Y:S03]  /*0510*/  LDG.E.64 R24, [R6.64+0x28] ;  /* 0x0000280406187981 */ /* 0x001ea6000c1e1b00 */
[----:B---3--:R0:W4:-:S04]  /*0520*/  DADD R10, R22, R10 ;  /* 0x00000000160a7229 */ /* 0x008108000000000a */
[----:B0-----:R-:W3:Y:S02]  /*0530*/  LDG.E.64 R22, [R6.64+0x30] ;  /* 0x0000300406167981 */ /* 0x001ee4000c1e1b00 */
[----:B----4-:R0:W5:-:S04]  /*0540*/  DADD R12, R10, R12 ;  /* 0x000000000a0c7229 */ /* 0x010148000000000c */
[----:B0-----:R-:W4:Y:S02]  /*0550*/  LDG.E.64 R10, [R6.64+0x38] ;  /* 0x00003804060a7981 */ /* 0x001f24000c1e1b00 */
[----:B-----5:R0:W1:-:S04]  /*0560*/  DADD R14, R12, R14 ;  /* 0x000000000c0e7229 */ /* 0x020048000000000e */
[----:B0-----:R-:W5:Y:S02]  /*0570*/  LDG.E.64 R12, [R6.64+0x40] ;  /* 0x00004004060c7981 */ /* 0x001f64000c1e1b00 */
[----:B-1----:R0:W1:-:S04]  /*0580*/  DADD R16, R14, R16 ;  /* 0x000000000e107229 */ /* 0x0020480000000010 */
[----:B0-----:R0:W5:Y:S02]  /*0590*/  LDG.E.64 R14, [R6.64+0x48] ;  /* 0x00004804060e7981 */ /* 0x001164000c1e1b00 */
[----:B-1----:R1:W1:-:S04]  /*05a0*/  DADD R18, R16, R18 ;  /* 0x0000000010127229 */ /* 0x0022480000000012 */
[----:B-1----:R0:W5:Y:S02]  /*05b0*/  LDG.E.64 R16, [R6.64+0x50] ;  /* 0x0000500406107981 */ /* 0x002164000c1e1b00 */
[----:B------:R1:W2:-:S04]  /*05c0*/  DADD R20, R18, R20 ;  /* 0x0000000012147229 */ /* 0x0002880000000014 */
[----:B-1----:R0:W5:Y:S02]  /*05d0*/  LDG.E.64 R18, [R6.64+0x58] ;  /* 0x0000580406127981 */ /* 0x002164000c1e1b00 */
[----:B--2---:R1:W3:-:S04]  /*05e0*/  DADD R24, R20, R24 ;  /* 0x0000000014187229 */ /* 0x0042c80000000018 */
[----:B-1----:R0:W2:Y:S02]  /*05f0*/  LDG.E.64 R20, [R6.64+0x60] ;  /* 0x0000600406147981 */ /* 0x0020a4000c1e1b00 */
[----:B---3--:R1:W4:-:S04]  /*0600*/  DADD R22, R24, R22 ;  /* 0x0000000018167229 */ /* 0x0083080000000016 */
[----:B-1----:R0:W3:Y:S01]  /*0610*/  LDG.E.64 R24, [R6.64+0x68] ;  /* 0x0000680406187981 */ /* 0x0020e2000c1e1b00 */
[----:B------:R-:W-:Y:S01]  /*0620*/  IADD3 R27, P1, R27, 0x10, RZ ;  /* 0x000000101b1b7810 */ /* 0x000fe20007f3e0ff */
[----:B----4-:R-:W5:-:S04]  /*0630*/  DADD R10, R22, R10 ;  /* 0x00000000160a7229 */ /* 0x010f48000000000a */
[----:B------:R-:W-:Y:S01]  /*0640*/  IMAD.X R3, RZ, RZ, R3, P1 ;  /* 0x000000ffff037224 */ /* 0x000fe200008e0603 */
[----:B------:R-:W-:Y:S01]  /*0650*/  ISETP.GE.U32.AND P1, PT, R27, R5, PT ;  /* 0x000000051b00720c */ /* 0x000fe20003f26070 */
[----:B-----5:R-:W1:-:S03]  /*0660*/  DADD R10, R10, R12 ;  /* 0x000000000a0a7229 */ /* 0x020e46000000000c */
[----:B------:R-:W-:Y:S02]  /*0670*/  ISETP.GE.AND.EX P1, PT, R3, R4, PT, P1 ;  /* 0x000000040300720c */ /* 0x000fe40003f26310 */
[----:B0-----:R-:W-:Y:S01]  /*0680*/  IADD3 R6, P2, R6, 0x80, RZ ;  /* 0x0000008006067810 */ /* 0x001fe20007f5e0ff */
[----:B-1----:R-:W0:-:S04]  /*0690*/  DADD R10, R10, R14 ;  /* 0x000000000a0a7229 */ /* 0x002e08000000000e */
[----:B------:R-:W-:Y:S02]  /*06a0*/  IMAD.X R7, RZ, RZ, R7, P2 ;  /* 0x000000ffff077224 */ /* 0x000fe400010e0607 */
[----:B0-----:R-:W0:-:S06]  /*06b0*/  DADD R10, R10, R16 ;  /* 0x000000000a0a7229 */ /* 0x001e0c0000000010 */
[----:B0-----:R-:W2:-:S06]  /*06c0*/  DADD R10, R10, R18 ;  /* 0x000000000a0a7229 */ /* 0x001e8c0000000012 */
[----:B--2---:R-:W3:-:S06]  /*06d0*/  DADD R10, R10, R20 ;  /* 0x000000000a0a7229 */ /* 0x004ecc0000000014 */
[----:B---3--:R0:W1:Y:S01]  /*06e0*/  DADD R24, R10, R24 ;  /* 0x000000000a187229 */ /* 0x0080620000000018 */
[----:B------:R-:W-:Y:S05]  /*06f0*/  @!P1 BRA `(.L_x_1262) ;  /* 0xfffffd9000009947 */ /* 0x000fea000383ffff */
.L_x_1261:
[----:B------:R-:W-:Y:S05]  /*0700*/  BSYNC B1 ;  /* 0x0000000000017941 */ /* 0x000fea0003800000 */
.L_x_1260:
        /* <DEDUP_REMOVED lines=19> */
[----:B-1-3--:R-:W4:-:S06]  /*0840*/  DADD R22, R24, R22 ;  /* 0x0000000018167229 */ /* 0x00af0c0000000016 */
[----:B----4-:R-:W5:-:S06]  /*0850*/  DADD R4, R22, R4 ;  /* 0x0000000016047229 */ /* 0x010f4c0000000004 */
[----:B-----5:R-:W0:-:S06]  /*0860*/  DADD R4, R4, R10 ;  /* 0x0000000004047229 */ /* 0x020e0c000000000a */
[----:B0-----:R-:W0:-:S06]  /*0870*/  DADD R4, R4, R12 ;  /* 0x0000000004047229 */ /* 0x001e0c000000000c */
[----:B0-----:R-:W0:-:S06]  /*0880*/  DADD R4, R4, R14 ;  /* 0x0000000004047229 */ /* 0x001e0c000000000e */
[----:B0-----:R-:W0:-:S06]  /*0890*/  DADD R4, R4, R16 ;  /* 0x0000000004047229 */ /* 0x001e0c0000000010 */
[----:B0-----:R-:W0:-:S06]  /*08a0*/  DADD R4, R4, R18 ;  /* 0x0000000004047229 */ /* 0x001e0c0000000012 */
[----:B0-----:R0:W1:-:S06]  /*08b0*/  DADD R24, R4, R20 ;  /* 0x0000000004187229 */ /* 0x00104c0000000014 */
.L_x_1264:
[----:B------:R-:W-:Y:S05]  /*08c0*/  BSYNC B1 ;  /* 0x0000000000017941 */ /* 0x000fea0003800000 */
.L_x_1263:
[----:B------:R-:W-:-:S04]  /*08d0*/  ISETP.LT.U32.AND P1, PT, R27, R8, PT ;  /* 0x000000081b00720c */ /* 0x000fc80003f21070 */
[----:B------:R-:W-:-:S13]  /*08e0*/  ISETP.LT.OR.EX P0, PT, R3, R9, P0, P1 ;  /* 0x000000090300720c */ /* 0x000fda0000701710 */
[----:B------:R-:W-:Y:S05]  /*08f0*/  @!P0 BRA `(.L_x_1256) ;  /* 0x0000008000008947 */ /* 0x000fea0003800000 */
[----:B0-----:R-:W2:Y:S04]  /*0900*/  LDG.E.64 R4, [R6.64+-0x10] ;  /* 0xfffff00406047981 */ /* 0x001ea8000c1e1b00 */
[----:B------:R-:W3:Y:S04]  /*0910*/  LDG.E.64 R8, [R6.64+-0x8] ;  /* 0xfffff80406087981 */ /* 0x000ee8000c1e1b00 */
[----:B------:R-:W4:Y:S04]  /*0920*/  LDG.E.64 R10, [R6.64] ;  /* 0x00000004060a7981 */ /* 0x000f28000c1e1b00 */
[----:B------:R-:W5:Y:S01]  /*0930*/  LDG.E.64 R12, [R6.64+0x8] ;  /* 0x00000804060c7981 */ /* 0x000f62000c1e1b00 */
[----:B-12---:R-:W3:-:S06]  /*0940*/  DADD R4, R24, R4 ;  /* 0x0000000018047229 */ /* 0x006ecc0000000004 */
[----:B---3--:R-:W4:-:S06]  /*0950*/  DADD R4, R4, R8 ;  /* 0x0000000004047229 */ /* 0x008f0c0000000008 */
[----:B----4-:R-:W5:-:S06]  /*0960*/  DADD R4, R4, R10 ;  /* 0x0000000004047229 */ /* 0x010f4c000000000a */
[----:B-----5:R0:W1:-:S06]  /*0970*/  DADD R24, R4, R12 ;  /* 0x0000000004187229 */ /* 0x02004c000000000c */
.L_x_1256:
[----:B------:R-:W-:Y:S05]  /*0980*/  BSYNC B0 ;  /* 0x0000000000007941 */ /* 0x000fea0003800000 */
.L_x_1255:
[----:B0-----:R-:W-:-:S04]  /*0990*/  IADD3 R4, P0, R0, c[0x0][0x178], RZ ;  /* 0x00005e0000047a10 */ /* 0x001fc80007f1e0ff */
[----:B------:R-:W-:-:S05]  /*09a0*/  IADD3.X R5, R2, c[0x0][0x17c], RZ, P0, !PT ;  /* 0x00005f0002057a10 */ /* 0x000fca00007fe4ff */
[----:B------:R-:W2:Y:S02]  /*09b0*/  LDG.E.64 R2, [R4.64] ;  /* 0x0000000404027981 */ /* 0x000ea4000c1e1b00 */
[----:B--2---:R-:W-:-:S04]  /*09c0*/  LEA R6, P0, R2, c[0x0][0x160], 0x3 ;  /* 0x0000580002067a11 */ /* 0x004fc800078018ff */
[----:B------:R-:W-:-:S05]  /*09d0*/  LEA.HI.X R7, R2, c[0x0][0x164], R3, 0x3, P0 ;  /* 0x0000590002077a11 */ /* 0x000fca00000f1c03 */
[----:B-1----:R-:W-:Y:S01]  /*09e0*/  STG.E.64 [R6.64], R24 ;  /* 0x0000001806007986 */ /* 0x002fe2000c101b04 */
[----:B------:R-:W-:Y:S05]  /*09f0*/  EXIT ;  /* 0x000000000000794d */ /* 0x000fea0003800000 */
.L_x_1265:
        /* <DEDUP_REMOVED lines=16> */
.L_x_8752:


//--------------------- .text._ZN2at6native55_GLOBAL__N__0955718d_22_SparseCsrTensorMath_cu_868dd54534reduce_sparse_csr_dim1_cuda_kernelIdiNS1_14ReductionAddOpIdEEdEEvPT2_PKT_PKT0_SC_lT1_ --------------------------
	.section	.text._ZN2at6native55_GLOBAL__N__0955718d_22_SparseCsrTensorMath_cu_868dd54534reduce_sparse_csr_dim1_cuda_kernelIdiNS1_14ReductionAddOpIdEEdEEvPT2_PKT_PKT0_SC_lT1_,"ax",@progbits
	.sectioninfo	@"SHI_REGISTERS=29"
	.align	128
.text._ZN2at6native55_GLOBAL__N__0955718d_22_SparseCsrTensorMath_cu_868dd54534reduce_sparse_csr_dim1_cuda_kernelIdiNS1_14ReductionAddOpIdEEdEEvPT2_PKT_PKT0_SC_lT1_:
        .type           _ZN2at6native55_GLOBAL__N__0955718d_22_SparseCsrTensorMath_cu_868dd54534reduce_sparse_csr_dim1_cuda_kernelIdiNS1_14ReductionAddOpIdEEdEEvPT2_PKT_PKT0_SC_lT1_,@function
        .size           _ZN2at6native55_GLOBAL__N__0955718d_22_SparseCsrTensorMath_cu_868dd54534reduce_sparse_csr_dim1_cuda_kernelIdiNS1_14ReductionAddOpIdEEdEEvPT2_PKT_PKT0_SC_lT1_,(.L_x_8753 - _ZN2at6native55_GLOBAL__N__0955718d_22_SparseCsrTensorMath_cu_868dd54534reduce_sparse_csr_dim1_cuda_kernelIdiNS1_14ReductionAddOpIdEEdEEvPT2_PKT_PKT0_SC_lT1_)
        .other          _ZN2at6native55_GLOBAL__N__0955718d_22_SparseCsrTensorMath_cu_868dd54534reduce_sparse_csr_dim1_cuda_kernelIdiNS1_14ReductionAddOpIdEEdEEvPT2_PKT_PKT0_SC_lT1_,@"STO_CUDA_ENTRY STV_DEFAULT"
_ZN2at6native55_GLOBAL__N__0955718d_22_SparseCsrTensorMath_cu_868dd54534reduce_sparse_csr_dim1_cuda_kernelIdiNS1_14ReductionAddOpIdEEdEEvPT2_PKT_PKT0_SC_lT1_:
        /* <DEDUP_REMOVED lines=21> */
[C---:B------:R-:W-:Y:S01]  /*0150*/  IMAD.IADD R4, R3.reuse, 0x1, -R26 ;  /* 0x0000000103047824 */ /* 0x040fe200078e0a1a */
[----:B------:R-:W-:Y:S01]  /*0160*/  BSSY B1, `(.L_x_1268) ;  /* 0x0000015000017945 */ /* 0x000fe20003800000 */
[----:B------:R-:W-:Y:S02]  /*0170*/  CS2R R10, SRZ ;  /* 0x00000000000a7805 */ /* 0x000fe4000001ff00 */
[----:B------:R-:W-:Y:S01]  /*0180*/  IMAD.IADD R5, R3, 0x1, R6 ;  /* 0x0000000103057824 */ /* 0x000fe200078e0206 */
[----:B------:R-:W-:-:S04]  /*0190*/  LOP3.LUT P1, R6, R4, 0x3, RZ, 0xc0, !PT ;  /* 0x0000000304067812 */ /* 0x000fc8000782c0ff */
[----:B------:R-:W-:-:S09]  /*01a0*/  ISETP.GE.U32.AND P0, PT, R5, 0x3, PT ;  /* 0x000000030500780c */ /* 0x000fd20003f06070 */
[----:B------:R-:W-:Y:S05]  /*01b0*/  @!P1 BRA `(.L_x_1269) ;  /* 0x000000f000009947 */ /* 0x000fea0003800000 */
[----:B------:R-:W-:Y:S01]  /*01c0*/  IMAD.MOV.U32 R5, RZ, RZ, 0x8 ;  /* 0x00000008ff057424 */ /* 0x000fe200078e00ff */
[----:B------:R-:W-:-:S03]  /*01d0*/  CS2R R10, SRZ ;  /* 0x00000000000a7805 */ /* 0x000fc6000001ff00 */
[----:B------:R-:W-:-:S04]  /*01e0*/  IMAD.WIDE R4, R26, R5, c[0x0][0x168] ;  /* 0x00005a001a047625 */ /* 0x000fc800078e0205 */
[----:B------:R-:W-:Y:S02]  /*01f0*/  IMAD.MOV.U32 R7, RZ, RZ, R4 ;  /* 0x000000ffff077224 */ /* 0x000fe400078e0004 */
[----:B------:R-:W-:Y:S02]  /*0200*/  IMAD.MOV.U32 R8, RZ, RZ, R5 ;  /* 0x000000ffff087224 */ /* 0x000fe400078e0005 */
.L_x_1270:
        /* <DEDUP_REMOVED lines=8> */
[----:B-12---:R0:W1:-:S09]  /*0290*/  DADD R10, R4, R10 ;  /* 0x00000000040a7229 */ /* 0x006052000000000a */
[----:B------:R-:W-:Y:S05]  /*02a0*/  @P1 BRA `(.L_x_1270) ;  /* 0xffffff6000001947 */ /* 0x000fea000383ffff */
.L_x_1269:
[----:B------:R-:W-:Y:S05]  /*02b0*/  BSYNC B1 ;  /* 0x0000000000017941 */ /* 0x000fea0003800000 */
.L_x_1268:
        /* <DEDUP_REMOVED lines=12> */
.L_x_1273:
        /* <DEDUP_REMOVED lines=8> */
[----:B-12---:R0:W3:-:S03]  /*0400*/  DADD R20, R20, R10 ;  /* 0x0000000014147229 */ /* 0x0060c6000000000a */
[----:B0-----:R0:W2:Y:S03]  /*0410*/  LDG.E.64 R10, [R6.64+0x30] ;  /* 0x00003004060a7981 */ /* 0x0010a6000c1e1b00 */
[----:B---3--:R1:W4:-:S04]  /*0420*/  DADD R18, R20, R18 ;  /* 0x0000000014127229 */ /* 0x0083080000000012 */
[----:B-1----:R0:W3:Y:S02]  /*0430*/  LDG.E.64 R20, [R6.64+0x38] ;  /* 0x0000380406147981 */ /* 0x0020e4000c1e1b00 */
[----:B----4-:R1:W5:-:S04]  /*0440*/  DADD R16, R18, R16 ;  /* 0x0000000012107229 */ /* 0x0103480000000010 */
[----:B-1----:R0:W4:Y:S02]  /*0450*/  LDG.E.64 R18, [R6.64+0x40] ;  /* 0x0000400406127981 */ /* 0x002124000c1e1b00 */
[----:B-----5:R1:W5:-:S04]  /*0460*/  DADD R14, R16, R14 ;  /* 0x00000000100e7229 */ /* 0x020348000000000e */
[----:B-1----:R0:W4:Y:S02]  /*0470*/  LDG.E.64 R16, [R6.64+0x48] ;  /* 0x0000480406107981 */ /* 0x002124000c1e1b00 */
[----:B-----5:R1:W5:-:S04]  /*0480*/  DADD R12, R14, R12 ;  /* 0x000000000e0c7229 */ /* 0x020348000000000c */
[----:B-1----:R0:W4:Y:S02]  /*0490*/  LDG.E.64 R14, [R6.64+0x50] ;  /* 0x00005004060e7981 */ /* 0x002124000c1e1b00 */
[----:B-----5:R1:W5:-:S04]  /*04a0*/  DADD R8, R12, R8 ;  /* 0x000000000c087229 */ /* 0x0203480000000008 */
[----:B-1----:R0:W4:Y:S02]  /*04b0*/  LDG.E.64 R12, [R6.64+0x58] ;  /* 0x00005804060c7981 */ /* 0x002124000c1e1b00 */
[----:B-----5:R1:W5:-:S04]  /*04c0*/  DADD R24, R8, R24 ;  /* 0x0000000008187229 */ /* 0x0203480000000018 */
[----:B-1----:R0:W4:Y:S02]  /*04d0*/  LDG.E.64 R8, [R6.64+0x60] ;  /* 0x0000600406087981 */ /* 0x002124000c1e1b00 */
[----:B-----5:R1:W2:-:S04]  /*04e0*/  DADD R22, R24, R22 ;  /* 0x0000000018167229 */ /* 0x0202880000000016 */
[----:B-1----:R0:W5:Y:S01]  /*04f0*/  LDG.E.64 R24, [R6.64+0x68] ;  /* 0x0000680406187981 */ /* 0x002162000c1e1b00 */
[----:B------:R-:W-:-:S04]  /*0500*/  IADD3 R26, R26, 0x10, RZ ;  /* 0x000000101a1a7810 */ /* 0x000fc80007ffe0ff */
[----:B------:R-:W-:Y:S02]  /*0510*/  ISETP.GE.AND P1, PT, R26, R4, PT ;  /* 0x000000041a00720c */ /* 0x000fe40003f26270 */
[----:B0-----:R-:W-:-:S05]  /*0520*/  IADD3 R6, P2, R6, 0x80, RZ ;  /* 0x0000008006067810 */ /* 0x001fca0007f5e0ff */
[----:B------:R-:W-:Y:S01]  /*0530*/  IMAD.X R7, RZ, RZ, R7, P2 ;  /* 0x000000ffff077224 */ /* 0x000fe200010e0607 */
[----:B--2---:R-:W3:-:S06]  /*0540*/  DADD R10, R22, R10 ;  /* 0x00000000160a7229 */ /* 0x004ecc000000000a */
[----:B---3--:R-:W4:-:S06]  /*0550*/  DADD R10, R10, R20 ;  /* 0x000000000a0a7229 */ /* 0x008f0c0000000014 */
[----:B----4-:R-:W0:-:S06]  /*0560*/  DADD R10, R10, R18 ;  /* 0x000000000a0a7229 */ /* 0x010e0c0000000012 */
[----:B0-----:R-:W0:-:S06]  /*0570*/  DADD R10, R10, R16 ;  /* 0x000000000a0a7229 */ /* 0x001e0c0000000010 */
[----:B0-----:R-:W0:-:S06]  /*0580*/  DADD R10, R10, R14 ;  /* 0x000000000a0a7229 */ /* 0x001e0c000000000e */
[----:B0-----:R-:W0:-:S06]  /*0590*/  DADD R10, R10, R12 ;  /* 0x000000000a0a7229 */ /* 0x001e0c000000000c */
[----:B0-----:R-:W5:-:S06]  /*05a0*/  DADD R10, R10, R8 ;  /* 0x000000000a0a7229 */ /* 0x001f4c0000000008 */
[----:B-----5:R0:W1:Y:S01]  /*05b0*/  DADD R10, R10, R24 ;  /* 0x000000000a0a7229 */ /* 0x0200620000000018 */
[----:B------:R-:W-:Y:S05]  /*05c0*/  @!P1 BRA `(.L_x_1273) ;  /* 0xfffffdb000009947 */ /* 0x000fea000383ffff */
.L_x_1272:
[----:B------:R-:W-:Y:S05]  /*05d0*/  BSYNC B1 ;  /* 0x0000000000017941 */ /* 0x000fea0003800000 */
.L_x_1271:
        /* <DEDUP_REMOVED lines=14> */
[----:B-12---:R-:W3:-:S06]  /*06c0*/  DADD R22, R10, R22 ;  /* 0x000000000a167229 */ /* 0x006ecc0000000016 */
[----:B---3--:R-:W4:-:S06]  /*06d0*/  DADD R20, R22, R20 ;  /* 0x0000000016147229 */ /* 0x008f0c0000000014 */
[----:B----4-:R-:W5:-:S06]  /*06e0*/  DADD R18, R20, R18 ;  /* 0x0000000014127229 */ /* 0x010f4c0000000012 */
[----:B-----5:R-:W1:-:S06]  /*06f0*/  DADD R16, R18, R16 ;  /* 0x0000000012107229 */ /* 0x020e4c0000000010 */
[----:B-1----:R-:W1:-:S06]  /*0700*/  DADD R14, R16, R14 ;  /* 0x00000000100e7229 */ /* 0x002e4c000000000e */
[----:B-1----:R-:W1:-:S06]  /*0710*/  DADD R12, R14, R12 ;  /* 0x000000000e0c7229 */ /* 0x002e4c000000000c */
[----:B-1----:R1:W2:Y:S02]  /*0720*/  DADD R8, R12, R8 ;  /* 0x000000000c087229 */ /* 0x0022a40000000008 */
[----:B-1----:R-:W-:-:S04]  /*0730*/  IADD3 R12, P1, R6, 0x40, RZ ;  /* 0x00000040060c7810 */ /* 0x002fc80007f3e0ff */
[----:B--2---:R1:W2:Y:S01]  /*0740*/  DADD R10, R8, R4 ;  /* 0x00000000080a7229 */ /* 0x0042a20000000004 */
[----:B------:R-:W-:Y:S02]  /*0750*/  IMAD.X R7, RZ, RZ, R7, P1 ;  /* 0x000000ffff077224 */ /* 0x000fe400008e0607 */
[----:B------:R-:W-:-:S03]  /*0760*/  IMAD.MOV.U32 R6, RZ, RZ, R12 ;  /* 0x000000ffff067224 */ /* 0x000fc600078e000c */
.L_x_1275:
[----:B-12---:R-:W-:Y:S05]  /*0770*/  BSYNC B1 ;  /* 0x0000000000017941 */ /* 0x006fea0003800000 */
.L_x_1274:
[----:B------:R-:W-:-:S13]  /*0780*/  ISETP.LT.OR P0, PT, R26, R3, P0 ;  /* 0x000000031a00720c */ /* 0x000fda0000701670 */
[----:B------:R-:W-:Y:S05]  /*0790*/  @!P0 BRA `(.L_x_1267) ;  /* 0x0000008000008947 */ /* 0x000fea0003800000 */
[----:B------:R-:W2:Y:S04]  /*07a0*/  LDG.E.64 R4, [R6.64+-0x10] ;  /* 0xfffff00406047981 */ /* 0x000ea8000c1e1b00 */
[----:B------:R-:W3:Y:S04]  /*07b0*/  LDG.E.64 R8, [R6.64+-0x8] ;  /* 0xfffff80406087981 */ /* 0x000ee8000c1e1b00 */
[----:B------:R-:W4:Y:S04]  /*07c0*/  LDG.E.64 R12, [R6.64] ;  /* 0x00000004060c7981 */ /* 0x000f28000c1e1b00 */
[----:B------:R-:W5:Y:S01]  /*07d0*/  LDG.E.64 R14, [R6.64+0x8] ;  /* 0x00000804060e7981 */ /* 0x000f62000c1e1b00 */
[----:B--2---:R-:W3:-:S06]  /*07e0*/  DADD R4, R10, R4 ;  /* 0x000000000a047229 */ /* 0x004ecc0000000004 */
[----:B---3--:R-:W4:-:S06]  /*07f0*/  DADD R4, R4, R8 ;  /* 0x0000000004047229 */ /* 0x008f0c0000000008 */
[----:B----4-:R-:W5:-:S06]  /*0800*/  DADD R4, R4, R12 ;  /* 0x0000000004047229 */ /* 0x010f4c000000000c */
[----:B-----5:R1:W2:-:S06]  /*0810*/  DADD R10, R4, R14 ;  /* 0x00000000040a7229 */ /* 0x02028c000000000e */
.L_x_1267:
[----:B------:R-:W-:Y:S05]  /*0820*/  BSYNC B0 ;  /* 0x0000000000007941 */ /* 0x000fea0003800000 */
.L_x_1266:
[----:B01----:R-:W-:-:S04]  /*0830*/  IADD3 R4, P0, R0, c[0x0][0x178], RZ ;  /* 0x00005e0000047a10 */ /* 0x003fc80007f1e0ff */
[----:B------:R-:W-:-:S05]  /*0840*/  IADD3.X R5, R2, c[0x0][0x17c], RZ, P0, !PT ;  /* 0x00005f0002057a10 */ /* 0x000fca00007fe4ff */
[----:B------:R-:W3:Y:S01]  /*0850*/  LDG.E R2, [R4.64] ;  /* 0x0000000404027981 */ /* 0x000ee2000c1e1900 */
[----:B------:R-:W-:-:S04]  /*0860*/  IMAD.MOV.U32 R3, RZ, RZ, 0x8 ;  /* 0x00000008ff037424 */ /* 0x000fc800078e00ff */
[----:B---3--:R-:W-:-:S05]  /*0870*/  IMAD.WIDE R2, R2, R3, c[0x0][0x160] ;  /* 0x0000580002027625 */ /* 0x008fca00078e0203 */
[----:B--2---:R-:W-:Y:S01]  /*0880*/  STG.E.64 [R2.64], R10 ;  /* 0x0000000a02007986 */ /* 0x004fe2000c101b04 */
[----:B------:R-:W-:Y:S05]  /*0890*/  EXIT ;  /* 0x000000000000794d */ /* 0x000fea0003800000 */
.L_x_1276:
        /* <DEDUP_REMOVED lines=14> */
.L_x_8753:


//--------------------- .text._ZN2at6native55_GLOBAL__N__0955718d_22_SparseCsrTensorMath_cu_868dd54534reduce_sparse_csr_dim0_cuda_kernelIdlNS1_14ReductionAddOpIdEEdEEvPT2_PKT0_lPKT_S9_lT1_ --------------------------
	.section	.text._ZN2at6native55_GLOBAL__N__0955718d_22_SparseCsrTensorMath_cu_868dd54534reduce_sparse_csr_dim0_cuda_kernelIdlNS1_14ReductionAddOpIdEEdEEvPT2_PKT0_lPKT_S9_lT1_,"ax",@progbits
	.sectioninfo	@"SHI_REGISTERS=24"
	.align	128
.text._ZN2at6native55_GLOBAL__N__0955718d_22_SparseCsrTensorMath_cu_868dd54534reduce_sparse_csr_dim0_cuda_kernelIdlNS1_14ReductionAddOpIdEEdEEvPT2_PKT0_lPKT_S9_lT1_:
        .type           _ZN2at6native55_GLOBAL__N__0955718d_22_SparseCsrTensorMath_cu_868dd54534reduce_sparse_csr_dim0_cuda_kernelIdlNS1_14ReductionAddOpIdEEdEEvPT2_PKT0_lPKT_S9_lT1_,@function
        .size           _ZN2at6native55_GLOBAL__N__0955718d_22_SparseCsrTensorMath_cu_868dd54534reduce_sparse_csr_dim0_cuda_kernelIdlNS1_14ReductionAddOpIdEEdEEvPT2_PKT0_lPKT_S9_lT1_,(.L_x_8754 - _ZN2at6native55_GLOBAL__N__0955718d_22_SparseCsrTensorMath_cu_868dd54534reduce_sparse_csr_dim0_cuda_kernelIdlNS1_14ReductionAddOpIdEEdEEvPT2_PKT0_lPKT_S9_lT1_)
        .other          _ZN2at6native55_GLOBAL__N__0955718d_22_SparseCsrTensorMath_cu_868dd54534reduce_sparse_csr_dim0_cuda_kernelIdlNS1_14ReductionAddOpIdEEdEEvPT2_PKT0_lPKT_S9_lT1_,@"STO_CUDA_ENTRY STV_DEFAULT"
_ZN2at6native55_GLOBAL__N__0955718d_22_SparseCsrTensorMath_cu_868dd54534reduce_sparse_csr_dim0_cuda_kernelIdlNS1_14ReductionAddOpIdEEdEEvPT2_PKT0_lPKT_S9_lT1_:
        /* <DEDUP_REMOVED lines=39> */
.L_x_1279:
        /* <DEDUP_REMOVED lines=20> */
[----:B--2---:R0:W3:Y:S02]  /*03b0*/  @!P2 DADD R2, R2, R16 ;  /* 0x000000000202a229 */ /* 0x0040e40000000010 */
[----:B0-----:R-:W-:-:S04]  /*03c0*/  IADD3 R16, P2, R20, UR4, RZ ;  /* 0x0000000414107c10 */ /* 0x001fc8000ff5e0ff */
[----:B---3--:R-:W4:Y:S01]  /*03d0*/  @!P3 DADD R2, R2, R18 ;  /* 0x000000000202b229 */ /* 0x008f220000000012 */
[----:B------:R-:W-:Y:S02]  /*03e0*/  ISETP.NE.U32.AND P3, PT, R16, RZ, PT ;  /* 0x000000ff1000720c */ /* 0x000fe40003f65070 */
[----:B------:R-:W-:-:S03]  /*03f0*/  IADD3.X R16, R21, UR5, RZ, P2, !PT ;  /* 0x0000000515107c10 */ /* 0x000fc600097fe4ff */
[----:B----4-:R-:W0:Y:S01]  /*0400*/  @!P4 DADD R2, R2, R14 ;  /* 0x000000000202c229 */ /* 0x010e22000000000e */
[----:B------:R-:W-:Y:S02]  /*0410*/  ISETP.NE.AND.EX P2, PT, R16, RZ, PT, P3 ;  /* 0x000000ff1000720c */ /* 0x000fe40003f45330 */
[----:B------:R-:W-:Y:S02]  /*0420*/  IADD3 R18, P3, R10, 0x20, RZ ;  /* 0x000000200a127810 */ /* 0x000fe40007f7e0ff */
[----:B------:R-:W-:Y:S01]  /*0430*/  IADD3 R6, P4, R6, 0x20, RZ ;  /* 0x0000002006067810 */ /* 0x000fe20007f9e0ff */
[----:B0-----:R0:W1:Y:S02]  /*0440*/  @!P1 DADD R2, R2, R12 ;  /* 0x0000000002029229 */ /* 0x001064000000000c */
[----:B------:R-:W-:Y:S02]  /*0450*/  IMAD.X R19, RZ, RZ, R11, P3 ;  /* 0x000000ffff137224 */ /* 0x000fe400018e060b */
[----:B------:R-:W-:-:S04]  /*0460*/  IMAD.X R7, RZ, RZ, R7, P4 ;  /* 0x000000ffff077224 */ /* 0x000fc800020e0607 */
[----:B01----:R-:W-:Y:S05]  /*0470*/  @P2 BRA `(.L_x_1279) ;  /* 0xfffffdf000002947 */ /* 0x003fea000383ffff */
.L_x_1278:
        /* <DEDUP_REMOVED lines=11> */
.L_x_1280:
        /* <DEDUP_REMOVED lines=16> */
[----:B-12---:R0:W1:-:S09]  /*0630*/  @!P0 DADD R2, R2, R6 ;  /* 0x0000000002028229 */ /* 0x0060520000000006 */
[----:B------:R-:W-:Y:S05]  /*0640*/  @P1 BRA `(.L_x_1280) ;  /* 0xfffffee000001947 */ /* 0x000fea000383ffff */
.L_x_1277:
[----:B-----5:R-:W-:-:S04]  /*0650*/  IADD3 R4, P0, R0, c[0x0][0x160], RZ ;  /* 0x0000580000047a10 */ /* 0x020fc80007f1e0ff */
[----:B------:R-:W-:-:S05]  /*0660*/  IADD3.X R5, R8, c[0x0][0x164], RZ, P0, !PT ;  /* 0x0000590008057a10 */ /* 0x000fca00007fe4ff */
[----:B-1----:R-:W-:Y:S01]  /*0670*/  STG.E.64 [R4.64], R2 ;  /* 0x0000000204007986 */ /* 0x002fe2000c101b0a */
[----:B------:R-:W-:Y:S05]  /*0680*/  EXIT ;  /* 0x000000000000794d */ /* 0x000fea0003800000 */
.L_x_1281:
        /* <DEDUP_REMOVED lines=15> */
.L_x_8754:


//--------------------- .text._ZN2at6native55_GLOBAL__N__0955718d_22_SparseCsrTensorMath_cu_868dd54534reduce_sparse_csr_dim0_cuda_kernelIdiNS1_14ReductionAddOpIdEEdEEvPT2_PKT0_lPKT_S9_lT1_ --------------------------
	.section	.text._ZN2at6native55_GLOBAL__N__0955718d_22_SparseCsrTensorMath_cu_868dd54534reduce_sparse_csr_dim0_cuda_kernelIdiNS1_14ReductionAddOpIdEEdEEvPT2_PKT0_lPKT_S9_lT1_,"ax",@progbits
	.sectioninfo	@"SHI_REGISTERS=22"
	.align	128
.text._ZN2at6native55_GLOBAL__N__0955718d_22_SparseCsrTensorMath_cu_868dd54534reduce_sparse_csr_dim0_cuda_kernelIdiNS1_14ReductionAddOpIdEEdEEvPT2_PKT0_lPKT_S9_lT1_:
        .type           _ZN2at6native55_GLOBAL__N__0955718d_22_SparseCsrTensorMath_cu_868dd54534reduce_sparse_csr_dim0_cuda_kernelIdiNS1_14ReductionAddOpIdEEdEEvPT2_PKT0_lPKT_S9_lT1_,@function
        .size           _ZN2at6native55_GLOBAL__N__0955718d_22_SparseCsrTensorMath_cu_868dd54534reduce_sparse_csr_dim0_cuda_kernelIdiNS1_14ReductionAddOpIdEEdEEvPT2_PKT0_lPKT_S9_lT1_,(.L_x_8755 - _ZN2at6native55_GLOBAL__N__0955718d_22_SparseCsrTensorMath_cu_868dd54534reduce_sparse_csr_dim0_cuda_kernelIdiNS1_14ReductionAddOpIdEEdEEvPT2_PKT0_lPKT_S9_lT1_)
        .other          _ZN2at6native55_GLOBAL__N__0955718d_22_SparseCsrTensorMath_cu_868dd54534reduce_sparse_csr_dim0_cuda_kernelIdiNS1_14ReductionAddOpIdEEdEEvPT2_PKT0_lPKT_S9_lT1_,@"STO_CUDA_ENTRY STV_DEFAULT"
_ZN2at6native55_GLOBAL__N__0955718d_22_SparseCsrTensorMath_cu_868dd54534reduce_sparse_csr_dim0_cuda_kernelIdiNS1_14ReductionAddOpIdEEdEEvPT2_PKT0_lPKT_S9_lT1_:
        /* <DEDUP_REMOVED lines=37> */
.L_x_1284:
        /* <DEDUP_REMOVED lines=15> */
[----:B--2---:R1:W3:Y:S02]  /*0340*/  @!P4 DADD R2, R2, R12 ;  /* 0x000000000202c229 */ /* 0x0042e4000000000c */
[----:B-1----:R-:W-:-:S04]  /*0350*/  IADD3 R12, P4, R18, UR4, RZ ;  /* 0x00000004120c7c10 */ /* 0x002fc8000ff9e0ff */
[----:B---3--:R-:W4:Y:S01]  /*0360*/  @!P1 DADD R2, R2, R14 ;  /* 0x0000000002029229 */ /* 0x008f22000000000e */
[----:B------:R-:W-:Y:S02]  /*0370*/  ISETP.NE.U32.AND P1, PT, R12, RZ, PT ;  /* 0x000000ff0c00720c */ /* 0x000fe40003f25070 */
[----:B------:R-:W-:Y:S02]  /*0380*/  IADD3.X R12, R19, UR5, RZ, P4, !PT ;  /* 0x00000005130c7c10 */ /* 0x000fe4000a7fe4ff */
[----:B------:R-:W-:Y:S01]  /*0390*/  IADD3 R6, P4, R6, 0x10, RZ ;  /* 0x0000001006067810 */ /* 0x000fe20007f9e0ff */
[----:B----4-:R-:W1:Y:S01]  /*03a0*/  @!P3 DADD R2, R2, R16 ;  /* 0x000000000202b229 */ /* 0x010e620000000010 */
[----:B------:R-:W-:Y:S02]  /*03b0*/  ISETP.NE.AND.EX P1, PT, R12, RZ, PT, P1 ;  /* 0x000000ff0c00720c */ /* 0x000fe40003f25310 */
[----:B0-----:R-:W-:Y:S01]  /*03c0*/  IADD3 R8, P3, R8, 0x20, RZ ;  /* 0x0000002008087810 */ /* 0x001fe20007f7e0ff */
[----:B------:R-:W-:-:S02]  /*03d0*/  IMAD.X R7, RZ, RZ, R7, P4 ;  /* 0x000000ffff077224 */ /* 0x000fc400020e0607 */
[----:B-1----:R0:W1:Y:S02]  /*03e0*/  @!P2 DADD R2, R2, R10 ;  /* 0x000000000202a229 */ /* 0x002064000000000a */
[----:B------:R-:W-:-:S06]  /*03f0*/  IMAD.X R17, RZ, RZ, R9, P3 ;  /* 0x000000ffff117224 */ /* 0x000fcc00018e0609 */
[----:B01----:R-:W-:Y:S05]  /*0400*/  @P1 BRA `(.L_x_1284) ;  /* 0xfffffe4000001947 */ /* 0x003fea000383ffff */
.L_x_1283:
        /* <DEDUP_REMOVED lines=9> */
.L_x_1285:
        /* <DEDUP_REMOVED lines=17> */
.L_x_1282:
[----:B-----5:R-:W-:-:S04]  /*05b0*/  LEA R4, P0, R0, c[0x0][0x160], 0x3 ;  /* 0x0000580000047a11 */ /* 0x020fc800078018ff */
[----:B------:R-:W-:-:S05]  /*05c0*/  LEA.HI.X R5, R0, c[0x0][0x164], RZ, 0x3, P0 ;  /* 0x0000590000057a11 */ /* 0x000fca00000f1cff */
[----:B-1----:R-:W-:Y:S01]  /*05d0*/  STG.E.64 [R4.64], R2 ;  /* 0x0000000204007986 */ /* 0x002fe2000c101b0c */
[----:B------:R-:W-:Y:S05]  /*05e0*/  EXIT ;  /* 0x000000000000794d */ /* 0x000fea0003800000 */
.L_x_1286:
        /* <DEDUP_REMOVED lines=9> */
.L_x_8755:


//--------------------- .text._ZN2at6native55_GLOBAL__N__0955718d_22_SparseCsrTensorMath_cu_868dd54534reduce_sparse_csr_dim1_cuda_kernelIslNS1_14ReductionAddOpIlEElEEvPT2_PKT_PKT0_SC_lT1_ --------------------------
	.section	.text._ZN2at6native55_GLOBAL__N__0955718d_22_SparseCsrTensorMath_cu_868dd54534reduce_sparse_csr_dim1_cuda_kernelIslNS1_14ReductionAddOpIlEElEEvPT2_PKT_PKT0_SC_lT1_,"ax",@progbits
	.sectioninfo	@"SHI_REGISTERS=20"
	.align	128
.text._ZN2at6native55_GLOBAL__N__0955718d_22_SparseCsrTensorMath_cu_868dd54534reduce_sparse_csr_dim1_cuda_kernelIslNS1_14ReductionAddOpIlEElEEvPT2_PKT_PKT0_SC_lT1_:
        .type           _ZN2at6native55_GLOBAL__N__0955718d_22_SparseCsrTensorMath_cu_868dd54534reduce_sparse_csr_dim1_cuda_kernelIslNS1_14ReductionAddOpIlEElEEvPT2_PKT_PKT0_SC_lT1_,@function
        .size           _ZN2at6native55_GLOBAL__N__0955718d_22_SparseCsrTensorMath_cu_868dd54534reduce_sparse_csr_dim1_cuda_kernelIslNS1_14ReductionAddOpIlEElEEvPT2_PKT_PKT0_SC_lT1_,(.L_x_8756 - _ZN2at6native55_GLOBAL__N__0955718d_22_SparseCsrTensorMath_cu_868dd54534reduce_sparse_csr_dim1_cuda_kernelIslNS1_14ReductionAddOpIlEElEEvPT2_PKT_PKT0_SC_lT1_)
        .other          _ZN2at6native55_GLOBAL__N__0955718d_22_SparseCsrTensorMath_cu_868dd54534reduce_sparse_csr_dim1_cuda_kernelIslNS1_14ReductionAddOpIlEElEEvPT2_PKT_PKT0_SC_lT1_,@"STO_CUDA_ENTRY STV_DEFAULT"
_ZN2at6native55_GLOBAL__N__0955718d_22_SparseCsrTensorMath_cu_868dd54534reduce_sparse_csr_dim1_cuda_kernelIslNS1_14ReductionAddOpIlEElEEvPT2_PKT_PKT0_SC_lT1_:
        /* <DEDUP_REMOVED lines=19> */
[----:B------:R-:W-:Y:S01]  /*0130*/  IMAD.MOV.U32 R8, RZ, RZ, R9 ;  /* 0x000000ffff087224 */ /* 0x000fe200078e0009 */
[----:B------:R-:W-:Y:S02]  /*0140*/  CS2R R4, SRZ ;  /* 0x0000000000047805 */ /* 0x000fe4000001ff00 */
[----:B------:R-:W-:-:S04]  /*0150*/  ISETP.GT.U32.AND P0, PT, R2, R7, PT ;  /* 0x000000070200720c */ /* 0x000fc80003f04070 */
[----:B------:R-:W-:-:S13]  /*0160*/  ISETP.GT.AND.EX P0, PT, R3, R8, PT, P0 ;  /* 0x000000080300720c */ /* 0x000fda0003f04300 */
[----:B------:R-:W-:Y:S05]  /*0170*/  @!P0 BRA `(.L_x_1288) ;  /* 0x000003c000008947 */ /* 0x000fea0003800000 */
[----:B------:R-:W-:Y:S01]  /*0180*/  LOP3.LUT R5, RZ, R7, RZ, 0x33, !PT ;  /* 0x00000007ff057212 */ /* 0x000fe200078e33ff */
[C---:B------:R-:W-:Y:S01]  /*0190*/  IMAD.IADD R9, R2.reuse, 0x1, -R7 ;  /* 0x0000000102097824 */ /* 0x040fe200078e0a07 */
[----:B------:R-:W-:Y:S02]  /*01a0*/  BSSY B1, `(.L_x_1289) ;  /* 0x0000028000017945 */ /* 0x000fe40003800000 */
[----:B------:R-:W-:Y:S02]  /*01b0*/  IADD3 R4, P0, R2, R5, RZ ;  /* 0x0000000502047210 */ /* 0x000fe40007f1e0ff */
[----:B------:R-:W-:Y:S02]  /*01c0*/  LOP3.LUT R5, RZ, R8, RZ, 0x33, !PT ;  /* 0x00000008ff057212 */ /* 0x000fe400078e33ff */
[----:B------:R-:W-:Y:S02]  /*01d0*/  ISETP.GE.U32.AND P1, PT, R4, 0x3, PT ;  /* 0x000000030400780c */ /* 0x000fe40003f26070 */
[----:B------:R-:W-:Y:S01]  /*01e0*/  LOP3.LUT R9, R9, 0x3, RZ, 0xc0, !PT ;  /* 0x0000000309097812 */ /* 0x000fe200078ec0ff */
[----:B------:R-:W-:-:S03]  /*01f0*/  IMAD.X R4, R3, 0x1, R5, P0 ;  /* 0x0000000103047824 */ /* 0x000fc600000e0605 */
[----:B------:R-:W-:Y:S02]  /*0200*/  ISETP.NE.U32.AND P0, PT, R9, RZ, PT ;  /* 0x000000ff0900720c */ /* 0x000fe40003f05070 */
[----:B------:R-:W-:Y:S02]  /*0210*/  ISETP.GE.U32.AND.EX P1, PT, R4, RZ, PT, P1 ;  /* 0x000000ff0400720c */ /* 0x000fe40003f26110 */
[----:B------:R-:W-:Y:S01]  /*0220*/  ISETP.NE.AND.EX P0, PT, RZ, RZ, PT, P0 ;  /* 0x000000ffff00720c */ /* 0x000fe20003f05300 */
[----:B------:R-:W-:-:S10]  /*0230*/  CS2R R4, SRZ ;  /* 0x0000000000047805 */ /* 0x000fd4000001ff00 */
[----:B------:R-:W-:Y:S05]  /*0240*/  @!P1 BRA `(.L_x_1290) ;  /* 0x000001d000009947 */ /* 0x000fea0003800000 */
[----:B------:R-:W-:Y:S01]  /*0250*/  LEA R11, P2, R7, c[0x0][0x168], 0x1 ;  /* 0x00005a00070b7a11 */ /* 0x000fe200078408ff */
[----:B------:R-:W-:Y:S01]  /*0260*/  CS2R R4, SRZ ;  /* 0x0000000000047805 */ /* 0x000fe2000001ff00 */
[----:B------:R-:W-:Y:S02]  /*0270*/  IADD3 R16, P1, -R2, R9, RZ ;  /* 0x0000000902107210 */ /* 0x000fe40007f3e1ff */
[----:B------:R-:W-:Y:S02]  /*0280*/  IADD3 R11, P3, R11, 0x4, RZ ;  /* 0x000000040b0b7810 */ /* 0x000fe40007f7e0ff */
[----:B------:R-:W-:Y:S01]  /*0290*/  LEA.HI.X R2, R7, c[0x0][0x16c], R8, 0x1, P2 ;  /* 0x00005b0007027a11 */ /* 0x000fe200010f0c08 */
[----:B------:R-:W-:-:S04]  /*02a0*/  IMAD.X R17, RZ, RZ, ~R3, P1 ;  /* 0x000000ffff117224 */ /* 0x000fc800008e0e03 */
[----:B------:R-:W-:Y:S02]  /*02b0*/  IMAD.X R3, RZ, RZ, R2, P3 ;  /* 0x000000ffff037224 */ /* 0x000fe400018e0602 */
.L_x_1291:
[----:B------:R-:W-:-:S05]  /*02c0*/  IMAD.MOV.U32 R2, RZ, RZ, R11 ;  /* 0x000000ffff027224 */ /* 0x000fca00078e000b */
[----:B------:R-:W2:Y:S04]  /*02d0*/  LDG.E.S16 R11, [R2.64+-0x4] ;  /* 0xfffffc04020b7981 */ /* 0x000ea8000c1e1700 */
[----:B------:R-:W2:Y:S04]  /*02e0*/  LDG.E.S16 R10, [R2.64+-0x2] ;  /* 0xfffffe04020a7981 */ /* 0x000ea8000c1e1700 */
[----:B------:R-:W3:Y:S04]  /*02f0*/  LDG.E.S16 R12, [R2.64] ;  /* 0x00000004020c7981 */ /* 0x000ee8000c1e1700 */
[----:B------:R-:W3:Y:S01]  /*0300*/  LDG.E.S16 R13, [R2.64+0x2] ;  /* 0x00000204020d7981 */ /* 0x000ee2000c1e1700 */
[----:B------:R-:W-:-:S04]  /*0310*/  IADD3 R7, P1, R7, 0x4, RZ ;  /* 0x0000000407077810 */ /* 0x000fc80007f3e0ff */
[----:B------:R-:W-:Y:S01]  /*0320*/  IADD3 R14, P2, R7, R16, RZ ;  /* 0x00000010070e7210 */ /* 0x000fe20007f5e0ff */
[----:B------:R-:W-:-:S03]  /*0330*/  IMAD.X R8, RZ, RZ, R8, P1 ;  /* 0x000000ffff087224 */ /* 0x000fc600008e0608 */
[----:B------:R-:W-:Y:S01]  /*0340*/  ISETP.NE.U32.AND P1, PT, R14, RZ, PT ;  /* 0x000000ff0e00720c */ /* 0x000fe20003f25070 */
[----:B------:R-:W-:-:S05]  /*0350*/  IMAD.X R14, R8, 0x1, R17, P2 ;  /* 0x00000001080e7824 */ /* 0x000fca00010e0611 */
[----:B------:R-:W-:Y:S02]  /*0360*/  ISETP.NE.AND.EX P1, PT, R14, RZ, PT, P1 ;  /* 0x000000ff0e00720c */ /* 0x000fe40003f25310 */
[--C-:B--2---:R-:W-:Y:S02]  /*0370*/  IADD3 R15, P2, P3, R10, R4, R11.reuse ;  /* 0x000000040a0f7210 */ /* 0x104fe40007b5e00b */
[----:B------:R-:W-:Y:S02]  /*0380*/  SHF.R.S32.HI R4, RZ, 0x1f, R11 ;  /* 0x0000001fff047819 */ /* 0x000fe4000001140b */
[----:B------:R-:W-:Y:S02]  /*0390*/  SHF.R.S32.HI R10, RZ, 0x1f, R10 ;  /* 0x0000001fff0a7819 */ /* 0x000fe4000001140a */
[----:B------:R-:W-:Y:S02]  /*03a0*/  IADD3 R11, P4, R2, 0x8, RZ ;  /* 0x00000008020b7810 */ /* 0x000fe40007f9e0ff */
[----:B------:R-:W-:-:S02]  /*03b0*/  IADD3.X R10, R10, R5, R4, P2, P3 ;  /* 0x000000050a0a7210 */ /* 0x000fc400017e6404 */
[--C-:B---3--:R-:W-:Y:S01]  /*03c0*/  IADD3 R4, P2, P3, R13, R15, R12.reuse ;  /* 0x0000000f0d047210 */ /* 0x108fe20007b5e00c */
[----:B------:R-:W-:Y:S01]  /*03d0*/  IMAD.X R3, RZ, RZ, R3, P4 ;  /* 0x000000ffff037224 */ /* 0x000fe200020e0603 */
[----:B------:R-:W-:Y:S02]  /*03e0*/  SHF.R.S32.HI R5, RZ, 0x1f, R12 ;  /* 0x0000001fff057819 */ /* 0x000fe4000001140c */
[----:B------:R-:W-:-:S04]  /*03f0*/  SHF.R.S32.HI R2, RZ, 0x1f, R13 ;  /* 0x0000001fff027819 */ /* 0x000fc8000001140d */
[----:B------:R-:W-:Y:S01]  /*0400*/  IADD3.X R5, R2, R10, R5, P2, P3 ;  /* 0x0000000a02057210 */ /* 0x000fe200017e6405 */
[----:B------:R-:W-:Y:S05]  /*0410*/  @P1 BRA `(.L_x_1291) ;  /* 0xfffffea000001947 */ /* 0x000fea000383ffff */
.L_x_1290:
[----:B------:R-:W-:Y:S05]  /*0420*/  BSYNC B1 ;  /* 0x0000000000017941 */ /* 0x000fea0003800000 */
.L_x_1289:
[----:B------:R-:W-:Y:S05]  /*0430*/  @!P0 BRA `(.L_x_1288) ;  /* 0x0000010000008947 */ /* 0x000fea0003800000 */
[----:B------:R-:W-:Y:S02]  /*0440*/  IADD3 R9, P1, RZ, -R9, RZ ;  /* 0x80000009ff097210 */ /* 0x000fe40007f3e0ff */
[----:B------:R-:W-:-:S04]  /*0450*/  LEA R10, P0, R7, c[0x0][0x168], 0x1 ;  /* 0x00005a00070a7a11 */ /* 0x000fc800078008ff */
[----:B------:R-:W-:Y:S01]  /*0460*/  LEA.HI.X R11, R7, c[0x0][0x16c], R8, 0x1, P0 ;  /* 0x00005b00070b7a11 */ /* 0x000fe200000f0c08 */
[----:B------:R-:W-:Y:S02]  /*0470*/  IMAD.X R7, RZ, RZ, -0x1, P1 ;  /* 0xffffffffff077424 */ /* 0x000fe400008e06ff */
.L_x_1292:
[----:B------:R-:W-:Y:S02]  /*0480*/  IMAD.MOV.U32 R2, RZ, RZ, R10 ;  /* 0x000000ffff027224 */ /* 0x000fe400078e000a */
[----:B------:R-:W-:-:S05]  /*0490*/  IMAD.MOV.U32 R3, RZ, RZ, R11 ;  /* 0x000000ffff037224 */ /* 0x000fca00078e000b */
[----:B------:R-:W2:Y:S01]  /*04a0*/  LDG.E.S16 R2, [R2.64] ;  /* 0x0000000402027981 */ /* 0x000ea2000c1e1700 */
[----:B------:R-:W-:Y:S02]  /*04b0*/  IADD3 R9, P0, R9, 0x1, RZ ;  /* 0x0000000109097810 */ /* 0x000fe40007f1e0ff */
[----:B------:R-:W-:-:S03]  /*04c0*/  IADD3 R10, P2, R10, 0x2, RZ ;  /* 0x000000020a0a7810 */ /* 0x000fc60007f5e0ff */
[----:B------:R-:W-:Y:S01]  /*04d0*/  IMAD.X R7, RZ, RZ, R7, P0 ;  /* 0x000000ffff077224 */ /* 0x000fe200000e0607 */
[----:B------:R-:W-:Y:S01]  /*04e0*/  ISETP.NE.U32.AND P0, PT, R9, RZ, PT ;  /* 0x000000ff0900720c */ /* 0x000fe20003f05070 */
[----:B------:R-:W-:-:S03]  /*04f0*/  IMAD.X R11, RZ, RZ, R11, P2 ;  /* 0x000000ffff0b7224 */ /* 0x000fc600010e060b */
[----:B------:R-:W-:Y:S02]  /*0500*/  ISETP.NE.AND.EX P0, PT, R7, RZ, PT, P0 ;  /* 0x000000ff0700720c */ /* 0x000fe40003f05300 */
[----:B--2---:R-:W-:-:S04]  /*0510*/  IADD3 R4, P1, R2, R4, RZ ;  /* 0x0000000402047210 */ /* 0x004fc80007f3e0ff */
[----:B------:R-:W-:-:S07]  /*0520*/  LEA.HI.X.SX32 R5, R2, R5, 0x1, P1 ;  /* 0x0000000502057211 */ /* 0x000fce00008f0eff */
[----:B------:R-:W-:Y:S05]  /*0530*/  @P0 BRA `(.L_x_1292) ;  /* 0xffffff4000000947 */ /* 0x000fea000383ffff */
.L_x_1288:
[----:B------:R-:W-:Y:S05]  /*0540*/  BSYNC B0 ;  /* 0x0000000000007941 */ /* 0x000fea0003800000 */
.L_x_1287:
[----:B------:R-:W-:-:S04]  /*0550*/  IADD3 R2, P0, R6, c[0x0][0x178], RZ ;  /* 0x00005e0006027a10 */ /* 0x000fc80007f1e0ff */
[----:B------:R-:W-:-:S06]  /*0560*/  IADD3.X R3, R0, c[0x0][0x17c], RZ, P0, !PT ;  /* 0x00005f0000037a10 */ /* 0x000fcc00007fe4ff */
[----:B------:R-:W2:Y:S02]  /*0570*/  LDG.E.64 R2, [R2.64] ;  /* 0x0000000402027981 */ /* 0x000ea4000c1e1b00 */
[----:B--2---:R-:W-:-:S04]  /*0580*/  LEA R6, P0, R2, c[0x0][0x160], 0x3 ;  /* 0x0000580002067a11 */ /* 0x004fc800078018ff */
[----:B------:R-:W-:-:S05]  /*0590*/  LEA.HI.X R7, R2, c[0x0][0x164], R3, 0x3, P0 ;  /* 0x0000590002077a11 */ /* 0x000fca00000f1c03 */
[----:B------:R-:W-:Y:S01]  /*05a0*/  STG.E.64 [R6.64], R4 ;  /* 0x0000000406007986 */ /* 0x000fe2000c101b04 */
[----:B------:R-:W-:Y:S05]  /*05b0*/  EXIT ;  /* 0x000000000000794d */ /* 0x000fea0003800000 */
.L_x_1293:
        /* <DEDUP_REMOVED lines=12> */
.L_x_8756:


//--------------------- .text._ZN2at6native55_GLOBAL__N__0955718d_22_SparseCsrTensorMath_cu_868dd54534reduce_sparse_csr_dim1_cuda_kernelIsiNS1_14ReductionAddOpIlEElEEvPT2_PKT_PKT0_SC_lT1_ --------------------------
	.section	.text._ZN2at6native55_GLOBAL__N__0955718d_22_SparseCsrTensorMath_cu_868dd54534reduce_sparse_csr_dim1_cuda_kernelIsiNS1_14ReductionAddOpIlEElEEvPT2_PKT_PKT0_SC_lT1_,"ax",@progbits
	.sectioninfo	@"SHI_REGISTERS=29"
	.align	128
.text._ZN2at6native55_GLOBAL__N__0955718d_22_SparseCsrTensorMath_cu_868dd54534reduce_sparse_csr_dim1_cuda_kernelIsiNS1_14ReductionAddOpIlEElEEvPT2_PKT_PKT0_SC_lT1_:
        .type           _ZN2at6native55_GLOBAL__N__0955718d_22_SparseCsrTensorMath_cu_868dd54534reduce_sparse_csr_dim1_cuda_kernelIsiNS1_14ReductionAddOpIlEElEEvPT2_PKT_PKT0_SC_lT1_,@function
        .size           _ZN2at6native55_GLOBAL__N__0955718d_22_SparseCsrTensorMath_cu_868dd54534reduce_sparse_csr_dim1_cuda_kernelIsiNS1_14ReductionAddOpIlEElEEvPT2_PKT_PKT0_SC_lT1_,(.L_x_8757 - _ZN2at6native55_GLOBAL__N__0955718d_22_SparseCsrTensorMath_cu_868dd54534reduce_sparse_csr_dim1_cuda_kernelIsiNS1_14ReductionAddOpIlEElEEvPT2_PKT_PKT0_SC_lT1_)
        .other          _ZN2at6native55_GLOBAL__N__0955718d_22_SparseCsrTensorMath_cu_868dd54534reduce_sparse_csr_dim1_cuda_kernelIsiNS1_14ReductionAddOpIlEElEEvPT2_PKT_PKT0_SC_lT1_,@"STO_CUDA_ENTRY STV_DEFAULT"
_ZN2at6native55_GLOBAL__N__0955718d_22_SparseCsrTensorMath_cu_868dd54534reduce_sparse_csr_dim1_cuda_kernelIsiNS1_14ReductionAddOpIlEElEEvPT2_PKT_PKT0_SC_lT1_:
        /* <DEDUP_REMOVED lines=18> */
[----:B------:R-:W-:Y:S02]  /*0120*/  IMAD.MOV.U32 R6, RZ, RZ, RZ ;  /* 0x000000ffff067224 */ /* 0x000fe400078e00ff */
[----:B------:R-:W-:-:S09]  /*0130*/  IMAD.MOV.U32 R5, RZ, RZ, RZ ;  /* 0x000000ffff057224 */ /* 0x000fd200078e00ff */
[----:B------:R-:W-:Y:S05]  /*0140*/  @!P0 BRA `(.L_x_1295) ;  /* 0x0000096000008947 */ /* 0x000fea0003800000 */
[----:B------:R-:W-:Y:S01]  /*0150*/  LOP3.LUT R2, RZ, R8, RZ, 0x33, !PT ;  /* 0x00000008ff027212 */ /* 0x000fe200078e33ff */
[C---:B------:R-:W-:Y:S01]  /*0160*/  IMAD.IADD R10, R7.reuse, 0x1, -R8 ;  /* 0x00000001070a7824 */ /* 0x040fe200078e0a08 */
[----:B------:R-:W-:Y:S01]  /*0170*/  BSSY B1, `(.L_x_1296) ;  /* 0x0000085000017945 */ /* 0x000fe20003800000 */
[----:B------:R-:W-:Y:S02]  /*0180*/  IMAD.MOV.U32 R6, RZ, RZ, RZ ;  /* 0x000000ffff067224 */ /* 0x000fe400078e00ff */
[----:B------:R-:W-:Y:S01]  /*0190*/  IMAD.IADD R2, R7, 0x1, R2 ;  /* 0x0000000107027824 */ /* 0x000fe200078e0202 */
[----:B------:R-:W-:Y:S01]  /*01a0*/  LOP3.LUT R7, R10, 0x3, RZ, 0xc0, !PT ;  /* 0x000000030a077812 */ /* 0x000fe200078ec0ff */
[----:B------:R-:W-:-:S03]  /*01b0*/  IMAD.MOV.U32 R5, RZ, RZ, RZ ;  /* 0x000000ffff057224 */ /* 0x000fc600078e00ff */
[----:B------:R-:W-:-:S13]  /*01c0*/  ISETP.GE.U32.AND P0, PT, R2, 0x3, PT ;  /* 0x000000030200780c */ /* 0x000fda0003f06070 */
[----:B------:R-:W-:Y:S05]  /*01d0*/  @!P0 BRA `(.L_x_1297) ;  /* 0x000007e000008947 */ /* 0x000fea0003800000 */
[----:B------:R-:W-:Y:S01]  /*01e0*/  IMAD.IADD R9, R10, 0x1, -R7 ;  /* 0x000000010a097824 */ /* 0x000fe200078e0a07 */
[----:B------:R-:W-:Y:S01]  /*01f0*/  BSSY B0, `(.L_x_1298) ;  /* 0x0000069000007945 */ /* 0x000fe20003800000 */
[----:B------:R-:W-:Y:S02]  /*0200*/  IMAD.MOV.U32 R3, RZ, RZ, 0x2 ;  /* 0x00000002ff037424 */ /* 0x000fe400078e00ff */
[----:B------:R-:W-:Y:S01]  /*0210*/  IMAD.MOV.U32 R6, RZ, RZ, RZ ;  /* 0x000000ffff067224 */ /* 0x000fe200078e00ff */
[----:B------:R-:W-:Y:S01]  /*0220*/  ISETP.GT.AND P0, PT, R9, RZ, PT ;  /* 0x000000ff0900720c */ /* 0x000fe20003f04270 */
[----:B------:R-:W-:-:S04]  /*0230*/  IMAD.WIDE R2, R8, R3, c[0x0][0x168] ;  /* 0x00005a0008027625 */ /* 0x000fc800078e0203 */
[----:B------:R-:W-:Y:S01]  /*0240*/  IMAD.MOV.U32 R5, RZ, RZ, RZ ;  /* 0x000000ffff057224 */ /* 0x000fe200078e00ff */
        /* <DEDUP_REMOVED lines=8> */
.L_x_1302:
[----:B------:R0:W2:Y:S04]  /*02d0*/  LDG.E.S16 R25, [R2.64+-0x4] ;  /* 0xfffffc0402197981 */ /* 0x0000a8000c1e1700 */
[----:B------:R0:W2:Y:S04]  /*02e0*/  LDG.E.S16 R24, [R2.64+-0x2] ;  /* 0xfffffe0402187981 */ /* 0x0000a8000c1e1700 */
[----:B------:R0:W3:Y:S04]  /*02f0*/  LDG.E.S16 R23, [R2.64] ;  /* 0x0000000402177981 */ /* 0x0000e8000c1e1700 */
[----:B------:R0:W3:Y:S04]  /*0300*/  LDG.E.S16 R22, [R2.64+0x2] ;  /* 0x0000020402167981 */ /* 0x0000e8000c1e1700 */
[----:B------:R0:W4:Y:S04]  /*0310*/  LDG.E.S16 R21, [R2.64+0x4] ;  /* 0x0000040402157981 */ /* 0x000128000c1e1700 */
[----:B------:R0:W4:Y:S04]  /*0320*/  LDG.E.S16 R20, [R2.64+0x6] ;  /* 0x0000060402147981 */ /* 0x000128000c1e1700 */
[----:B------:R0:W5:Y:S04]  /*0330*/  LDG.E.S16 R18, [R2.64+0x8] ;  /* 0x0000080402127981 */ /* 0x000168000c1e1700 */
        /* <DEDUP_REMOVED lines=8> */
[----:B------:R0:W5:Y:S01]  /*03c0*/  LDG.E.S16 R10, [R2.64+0x1a] ;  /* 0x00001a04020a7981 */ /* 0x000162000c1e1700 */
[----:B------:R-:W-:-:S02]  /*03d0*/  IADD3 R9, R9, -0x10, RZ ;  /* 0xfffffff009097810 */ /* 0x000fc40007ffe0ff */
[----:B------:R-:W-:Y:S02]  /*03e0*/  IADD3 R8, R8, 0x10, RZ ;  /* 0x0000001008087810 */ /* 0x000fe40007ffe0ff */
[----:B0-----:R-:W-:-:S05]  /*03f0*/  IADD3 R2, P4, R2, 0x20, RZ ;  /* 0x0000002002027810 */ /* 0x001fca0007f9e0ff */
[----:B------:R-:W-:Y:S01]  /*0400*/  IMAD.X R3, RZ, RZ, R3, P4 ;  /* 0x000000ffff037224 */ /* 0x000fe200020e0603 */
[--C-:B--2---:R-:W-:Y:S02]  /*0410*/  IADD3 R26, P1, P2, R24, R6, R25.reuse ;  /* 0x00000006181a7210 */ /* 0x104fe40007a3e019 */
[----:B------:R-:W-:Y:S02]  /*0420*/  SHF.R.S32.HI R6, RZ, 0x1f, R25 ;  /* 0x0000001fff067819 */ /* 0x000fe40000011419 */
[----:B------:R-:W-:-:S04]  /*0430*/  SHF.R.S32.HI R24, RZ, 0x1f, R24 ;  /* 0x0000001fff187819 */ /* 0x000fc80000011418 */
[----:B------:R-:W-:Y:S02]  /*0440*/  IADD3.X R24, R24, R5, R6, P1, P2 ;  /* 0x0000000518187210 */ /* 0x000fe40000fe4406 */
[--C-:B---3--:R-:W-:Y:S02]  /*0450*/  IADD3 R6, P1, P2, R22, R26, R23.reuse ;  /* 0x0000001a16067210 */ /* 0x108fe40007a3e017 */
[----:B------:R-:W-:Y:S02]  /*0460*/  SHF.R.S32.HI R23, RZ, 0x1f, R23 ;  /* 0x0000001fff177819 */ /* 0x000fe40000011417 */
[----:B------:R-:W-:-:S04]  /*0470*/  SHF.R.S32.HI R22, RZ, 0x1f, R22 ;  /* 0x0000001fff167819 */ /* 0x000fc80000011416 */
[----:B------:R-:W-:Y:S02]  /*0480*/  IADD3.X R22, R22, R24, R23, P1, P2 ;  /* 0x0000001816167210 */ /* 0x000fe40000fe4417 */
[--C-:B----4-:R-:W-:Y:S02]  /*0490*/  IADD3 R6, P1, P2, R20, R6, R21.reuse ;  /* 0x0000000614067210 */ /* 0x110fe40007a3e015 */
[----:B------:R-:W-:Y:S02]  /*04a0*/  SHF.R.S32.HI R21, RZ, 0x1f, R21 ;  /* 0x0000001fff157819 */ /* 0x000fe40000011415 */
[----:B------:R-:W-:-:S04]  /*04b0*/  SHF.R.S32.HI R20, RZ, 0x1f, R20 ;  /* 0x0000001fff147819 */ /* 0x000fc80000011414 */
[----:B------:R-:W-:Y:S02]  /*04c0*/  IADD3.X R20, R20, R22, R21, P1, P2 ;  /* 0x0000001614147210 */ /* 0x000fe40000fe4415 */
[--C-:B-----5:R-:W-:Y:S02]  /*04d0*/  IADD3 R6, P1, P2, R19, R6, R18.reuse ;  /* 0x0000000613067210 */ /* 0x120fe40007a3e012 */
[----:B------:R-:W-:Y:S02]  /*04e0*/  SHF.R.S32.HI R18, RZ, 0x1f, R18 ;  /* 0x0000001fff127819 */ /* 0x000fe40000011412 */
[----:B------:R-:W-:-:S04]  /*04f0*/  SHF.R.S32.HI R19, RZ, 0x1f, R19 ;  /* 0x0000001fff137819 */ /* 0x000fc80000011413 */
[----:B------:R-:W-:Y:S02]  /*0500*/  IADD3.X R18, R19, R20, R18, P1, P2 ;  /* 0x0000001413127210 */ /* 0x000fe40000fe4412 */
[--C-:B------:R-:W-:Y:S02]  /*0510*/  IADD3 R6, P1, P2, R17, R6, R16.reuse ;  /* 0x0000000611067210 */ /* 0x100fe40007a3e010 */
[----:B------:R-:W-:Y:S02]  /*0520*/  SHF.R.S32.HI R16, RZ, 0x1f, R16 ;  /* 0x0000001fff107819 */ /* 0x000fe40000011410 */
[----:B------:R-:W-:-:S04]  /*0530*/  SHF.R.S32.HI R17, RZ, 0x1f, R17 ;  /* 0x0000001fff117819 */ /* 0x000fc80000011411 */
[----:B------:R-:W-:Y:S02]  /*0540*/  IADD3.X R16, R17, R18, R16, P1, P2 ;  /* 0x0000001211107210 */ /* 0x000fe40000fe4410 */
[--C-:B------:R-:W-:Y:S02]  /*0550*/  IADD3 R6, P1, P2, R15, R6, R14.reuse ;  /* 0x000000060f067210 */ /* 0x100fe40007a3e00e */
[----:B------:R-:W-:Y:S02]  /*0560*/  SHF.R.S32.HI R14, RZ, 0x1f, R14 ;  /* 0x0000001fff0e7819 */ /* 0x000fe4000001140e */
[----:B------:R-:W-:Y:S02]  /*0570*/  SHF.R.S32.HI R15, RZ, 0x1f, R15 ;  /* 0x0000001fff0f7819 */ /* 0x000fe4000001140f */
[----:B------:R-:W-:Y:S02]  /*0580*/  SHF.R.S32.HI R5, RZ, 0x1f, R11 ;  /* 0x0000001fff057819 */ /* 0x000fe4000001140b */
[----:B------:R-:W-:-:S02]  /*0590*/  IADD3.X R14, R15, R16, R14, P1, P2 ;  /* 0x000000100f0e7210 */ /* 0x000fc40000fe440e */
[--C-:B------:R-:W-:Y:S02]  /*05a0*/  IADD3 R6, P1, P2, R12, R6, R13.reuse ;  /* 0x000000060c067210 */ /* 0x100fe40007a3e00d */
[----:B------:R-:W-:Y:S02]  /*05b0*/  SHF.R.S32.HI R13, RZ, 0x1f, R13 ;  /* 0x0000001fff0d7819 */ /* 0x000fe4000001140d */
[----:B------:R-:W-:-:S04]  /*05c0*/  SHF.R.S32.HI R12, RZ, 0x1f, R12 ;  /* 0x0000001fff0c7819 */ /* 0x000fc8000001140c */
[----:B------:R-:W-:Y:S02]  /*05d0*/  IADD3.X R12, R12, R14, R13, P1, P2 ;  /* 0x0000000e0c0c7210 */ /* 0x000fe40000fe440d */
[----:B------:R-:W-:Y:S02]  /*05e0*/  ISETP.GT.AND P1, PT, R9, 0xc, PT ;  /* 0x0000000c0900780c */ /* 0x000fe40003f24270 */
[----:B------:R-:W-:Y:S02]  /*05f0*/  IADD3 R6, P2, P3, R10, R6, R11 ;  /* 0x000000060a067210 */ /* 0x000fe40007b5e00b */
[----:B------:R-:W-:-:S04]  /*0600*/  SHF.R.S32.HI R10, RZ, 0x1f, R10 ;  /* 0x0000001fff0a7819 */ /* 0x000fc8000001140a */
[----:B------:R-:W-:-:S05]  /*0610*/  IADD3.X R5, R10, R12, R5, P2, P3 ;  /* 0x0000000c0a057210 */ /* 0x000fca00017e6405 */
[----:B------:R-:W-:Y:S05]  /*0620*/  @P1 BRA `(.L_x_1302) ;  /* 0xfffffca000001947 */ /* 0x000fea000383ffff */
.L_x_1301:
[----:B------:R-:W-:Y:S05]  /*0630*/  BSYNC B3 ;  /* 0x0000000000037941 */ /* 0x000fea0003800000 */
.L_x_1300:
[----:B------:R-:W-:Y:S01]  /*0640*/  ISETP.GT.AND P1, PT, R9, 0x4, PT ;  /* 0x000000040900780c */ /* 0x000fe20003f24270 */
[----:B------:R-:W-:-:S12]  /*0650*/  BSSY B3, `(.L_x_1303) ;  /* 0x000001f000037945 */ /* 0x000fd80003800000 */
[----:B------:R-:W-:Y:S05]  /*0660*/  @!P1 BRA `(.L_x_1304) ;  /* 0x000001d000009947 */ /* 0x000fea0003800000 */
[----:B------:R0:W2:Y:S04]  /*0670*/  LDG.E.S16 R13, [R2.64+-0x4] ;  /* 0xfffffc04020d7981 */ /* 0x0000a8000c1e1700 */
[----:B------:R0:W2:Y:S04]  /*0680*/  LDG.E.S16 R12, [R2.64+-0x2] ;  /* 0xfffffe04020c7981 */ /* 0x0000a8000c1e1700 */
[----:B------:R0:W3:Y:S04]  /*0690*/  LDG.E.S16 R14, [R2.64] ;  /* 0x00000004020e7981 */ /* 0x0000e8000c1e1700 */
[----:B------:R0:W3:Y:S04]  /*06a0*/  LDG.E.S16 R15, [R2.64+0x2] ;  /* 0x00000204020f7981 */ /* 0x0000e8000c1e1700 */
[----:B------:R0:W4:Y:S04]  /*06b0*/  LDG.E.S16 R16, [R2.64+0x4] ;  /* 0x0000040402107981 */ /* 0x000128000c1e1700 */
[----:B------:R0:W4:Y:S04]  /*06c0*/  LDG.E.S16 R17, [R2.64+0x6] ;  /* 0x0000060402117981 */ /* 0x000128000c1e1700 */
[----:B------:R0:W5:Y:S04]  /*06d0*/  LDG.E.S16 R11, [R2.64+0x8] ;  /* 0x00000804020b7981 */ /* 0x000168000c1e1700 */
[----:B------:R0:W5:Y:S01]  /*06e0*/  LDG.E.S16 R10, [R2.64+0xa] ;  /* 0x00000a04020a7981 */ /* 0x000162000c1e1700 */
[----:B------:R-:W-:-:S02]  /*06f0*/  IADD3 R8, R8, 0x8, RZ ;  /* 0x0000000808087810 */ /* 0x000fc40007ffe0ff */
[----:B------:R-:W-:Y:S02]  /*0700*/  IADD3 R9, R9, -0x8, RZ ;  /* 0xfffffff809097810 */ /* 0x000fe40007ffe0ff */
        /* <DEDUP_REMOVED lines=12> */
[----:B------:R-:W-:Y:S02]  /*07d0*/  SHF.R.S32.HI R17, RZ, 0x1f, R17 ;  /* 0x0000001fff117819 */ /* 0x000fe40000011411 */
[----:B-----5:R-:W-:Y:S02]  /*07e0*/  SHF.R.S32.HI R5, RZ, 0x1f, R11 ;  /* 0x0000001fff057819 */ /* 0x020fe4000001140b */
[----:B------:R-:W-:-:S02]  /*07f0*/  IADD3.X R16, R17, R14, R16, P0, P1 ;  /* 0x0000000e11107210 */ /* 0x000fc400007e2410 */
[----:B------:R-:W-:Y:S02]  /*0800*/  IADD3 R6, P1, P2, R10, R6, R11 ;  /* 0x000000060a067210 */ /* 0x000fe40007a3e00b */
[----:B------:R-:W-:Y:S02]  /*0810*/  SHF.R.S32.HI R10, RZ, 0x1f, R10 ;  /* 0x0000001fff0a7819 */ /* 0x000fe4000001140a */
[----:B------:R-:W-:Y:S02]  /*0820*/  PLOP3.LUT P0, PT, PT, PT, PT, 0x8, 0x0 ;  /* 0x000000000000781c */ /* 0x000fe40003f0e170 */
[----:B------:R-:W-:-:S06]  /*0830*/  IADD3.X R5, R10, R16, R5, P1, P2 ;  /* 0x000000100a057210 */ /* 0x000fcc0000fe4405 */
.L_x_1304:
[----:B------:R-:W-:Y:S05]  /*0840*/  BSYNC B3 ;  /* 0x0000000000037941 */ /* 0x000fea0003800000 */
.L_x_1303:
[----:B------:R-:W-:-:S13]  /*0850*/  ISETP.NE.OR P0, PT, R9, RZ, P0 ;  /* 0x000000ff0900720c */ /* 0x000fda0000705670 */
[----:B------:R-:W-:Y:S01]  /*0860*/  @!P0 BREAK B0 ;  /* 0x0000000000008942 */ /* 0x000fe20003800000 */
[----:B------:R-:W-:Y:S05]  /*0870*/  @!P0 BRA `(.L_x_1297) ;  /* 0x0000014000008947 */ /* 0x000fea0003800000 */
.L_x_1299:
[----:B------:R-:W-:Y:S05]  /*0880*/  BSYNC B0 ;  /* 0x0000000000007941 */ /* 0x000fea0003800000 */
.L_x_1298:
[----:B------:R-:W2:Y:S04]  /*0890*/  LDG.E.S16 R11, [R2.64+-0x4] ;  /* 0xfffffc04020b7981 */ /* 0x000ea8000c1e1700 */
[----:B------:R-:W2:Y:S04]  /*08a0*/  LDG.E.S16 R10, [R2.64+-0x2] ;  /* 0xfffffe04020a7981 */ /* 0x000ea8000c1e1700 */
[----:B------:R0:W3:Y:S04]  /*08b0*/  LDG.E.S16 R12, [R2.64] ;  /* 0x00000004020c7981 */ /* 0x0000e8000c1e1700 */
[----:B------:R0:W3:Y:S01]  /*08c0*/  LDG.E.S16 R13, [R2.64+0x2] ;  /* 0x00000204020d7981 */ /* 0x0000e2000c1e1700 */
[----:B------:R-:W-:-:S02]  /*08d0*/  IADD3 R9, R9, -0x4, RZ ;  /* 0xfffffffc09097810 */ /* 0x000fc40007ffe0ff */
[----:B------:R-:W-:Y:S02]  /*08e0*/  IADD3 R8, R8, 0x4, RZ ;  /* 0x0000000408087810 */ /* 0x000fe40007ffe0ff */
[--C-:B--2---:R-:W-:Y:S02]  /*08f0*/  IADD3 R14, P0, P1, R10, R6, R11.reuse ;  /* 0x000000060a0e7210 */ /* 0x104fe4000791e00b */
[----:B------:R-:W-:Y:S02]  /*0900*/  SHF.R.S32.HI R6, RZ, 0x1f, R11 ;  /* 0x0000001fff067819 */ /* 0x000fe4000001140b */
[----:B------:R-:W-:Y:S02]  /*0910*/  SHF.R.S32.HI R10, RZ, 0x1f, R10 ;  /* 0x0000001fff0a7819 */ /* 0x000fe4000001140a */
[----:B------:R-:W-:Y:S02]  /*0920*/  IADD3 R11, P3, R2, 0x8, RZ ;  /* 0x00000008020b7810 */ /* 0x000fe40007f7e0ff */
[----:B------:R-:W-:-:S02]  /*0930*/  IADD3.X R15, R10, R5, R6, P0, P1 ;  /* 0x000000050a0f7210 */ /* 0x000fc400007e2406 */
[----:B------:R-:W-:Y:S01]  /*0940*/  ISETP.NE.AND P0, PT, R9, RZ, PT ;  /* 0x000000ff0900720c */ /* 0x000fe20003f05270 */
[----:B0-----:R-:W-:Y:S01]  /*0950*/  IMAD.X R3, RZ, RZ, R3, P3 ;  /* 0x000000ffff037224 */ /* 0x001fe200018e0603 */
[--C-:B---3--:R-:W-:Y:S01]  /*0960*/  IADD3 R6, P1, P2, R13, R14, R12.reuse ;  /* 0x0000000e0d067210 */ /* 0x108fe20007a3e00c */
[----:B------:R-:W-:Y:S01]  /*0970*/  IMAD.MOV.U32 R2, RZ, RZ, R11 ;  /* 0x000000ffff027224 */ /* 0x000fe200078e000b */
[----:B------:R-:W-:Y:S02]  /*0980*/  SHF.R.S32.HI R5, RZ, 0x1f, R12 ;  /* 0x0000001fff057819 */ /* 0x000fe4000001140c */
[----:B------:R-:W-:-:S04]  /*0990*/  SHF.R.S32.HI R10, RZ, 0x1f, R13 ;  /* 0x0000001fff0a7819 */ /* 0x000fc8000001140d */
[----:B------:R-:W-:-:S03]  /*09a0*/  IADD3.X R5, R10, R15, R5, P1, P2 ;  /* 0x0000000f0a057210 */ /* 0x000fc60000fe4405 */
[----:B------:R-:W-:Y:S05]  /*09b0*/  @P0 BRA `(.L_x_1298) ;  /* 0xfffffed000000947 */ /* 0x000fea000383ffff */
.L_x_1297:
[----:B------:R-:W-:Y:S05]  /*09c0*/  BSYNC B1 ;  /* 0x0000000000017941 */ /* 0x000fea0003800000 */
.L_x_1296:
[----:B------:R-:W-:-:S13]  /*09d0*/  ISETP.NE.AND P0, PT, R7, RZ, PT ;  /* 0x000000ff0700720c */ /* 0x000fda0003f05270 */
[----:B------:R-:W-:Y:S05]  /*09e0*/  @!P0 BRA `(.L_x_1295) ;  /* 0x000000c000008947 */ /* 0x000fea0003800000 */
[----:B------:R-:W-:-:S04]  /*09f0*/  IMAD.MOV.U32 R9, RZ, RZ, 0x2 ;  /* 0x00000002ff097424 */ /* 0x000fc800078e00ff */
[----:B------:R-:W-:-:S04]  /*0a00*/  IMAD.WIDE R8, R8, R9, c[0x0][0x168] ;  /* 0x00005a0008087625 */ /* 0x000fc800078e0209 */
.L_x_1305:
[----:B------:R-:W-:Y:S02]  /*0a10*/  IMAD.MOV.U32 R2, RZ, RZ, R8 ;  /* 0x000000ffff027224 */ /* 0x000fe400078e0008 */
[----:B------:R-:W-:-:S05]  /*0a20*/  IMAD.MOV.U32 R3, RZ, RZ, R9 ;  /* 0x000000ffff037224 */ /* 0x000fca00078e0009 */
[----:B------:R-:W2:Y:S01]  /*0a30*/  LDG.E.S16 R2, [R2.64] ;  /* 0x0000000402027981 */ /* 0x000ea2000c1e1700 */
[----:B------:R-:W-:Y:S02]  /*0a40*/  IADD3 R7, R7, -0x1, RZ ;  /* 0xffffffff07077810 */ /* 0x000fe40007ffe0ff */
[----:B------:R-:W-:Y:S02]  /*0a50*/  IADD3 R8, P2, R8, 0x2, RZ ;  /* 0x0000000208087810 */ /* 0x000fe40007f5e0ff */
[----:B------:R-:W-:-:S03]  /*0a60*/  ISETP.NE.AND P0, PT, R7, RZ, PT ;  /* 0x000000ff0700720c */ /* 0x000fc60003f05270 */
[----:B------:R-:W-:Y:S01]  /*0a70*/  IMAD.X R9, RZ, RZ, R9, P2 ;  /* 0x000000ffff097224 */ /* 0x000fe200010e0609 */
[----:B--2---:R-:W-:-:S04]  /*0a80*/  IADD3 R6, P1, R2, R6, RZ ;  /* 0x0000000602067210 */ /* 0x004fc80007f3e0ff */
[----:B------:R-:W-:-:S05]  /*0a90*/  LEA.HI.X.SX32 R5, R2, R5, 0x1, P1 ;  /* 0x0000000502057211 */ /* 0x000fca00008f0eff */
[----:B------:R-:W-:Y:S05]  /*0aa0*/  @P0 BRA `(.L_x_1305) ;  /* 0xffffff6000000947 */ /* 0x000fea000383ffff */
.L_x_1295:
[----:B------:R-:W-:Y:S05]  /*0ab0*/  BSYNC B2 ;  /* 0x0000000000027941 */ /* 0x000fea0003800000 */
.L_x_1294:
[----:B------:R-:W-:Y:S01]  /*0ac0*/  WARPSYNC 0xffffffff ;  /* 0xffffffff00007948 */ /* 0x000fe20003800000 */
[----:B------:R-:W-:-:S04]  /*0ad0*/  IADD3 R8, P0, R0, c[0x0][0x178], RZ ;  /* 0x00005e0000087a10 */ /* 0x000fc80007f1e0ff */
[----:B------:R-:W-:-:S05]  /*0ae0*/  IADD3.X R9, R4, c[0x0][0x17c], RZ, P0, !PT ;  /* 0x00005f0004097a10 */ /* 0x000fca00007fe4ff */
[----:B------:R-:W2:Y:S01]  /*0af0*/  LDG.E R2, [R8.64] ;  /* 0x0000000408027981 */ /* 0x000ea2000c1e1900 */
[----:B------:R-:W-:Y:S02]  /*0b00*/  IMAD.MOV.U32 R3, RZ, RZ, 0x8 ;  /* 0x00000008ff037424 */ /* 0x000fe400078e00ff */
[----:B------:R-:W-:Y:S02]  /*0b10*/  IMAD.MOV.U32 R7, RZ, RZ, R5 ;  /* 0x000000ffff077224 */ /* 0x000fe400078e0005 */
[----:B--2---:R-:W-:-:S05]  /*0b20*/  IMAD.WIDE R2, R2, R3, c[0x0][0x160] ;  /* 0x0000580002027625 */ /* 0x004fca00078e0203 */
[----:B------:R-:W-:Y:S01]  /*0b30*/  STG.E.64 [R2.64], R6 ;  /* 0x0000000602007986 */ /* 0x000fe2000c101b04 */
[----:B------:R-:W-:Y:S05]  /*0b40*/  EXIT ;  /* 0x000000000000794d */ /* 0x000fea0003800000 */
.L_x_1306:
        /* <DEDUP_REMOVED lines=11> */
.L_x_8757:


//--------------------- .text._ZN2at6native55_GLOBAL__N__0955718d_22_SparseCsrTensorMath_cu_868dd54534reduce_sparse_csr_dim0_cuda_kernelIslNS1_14ReductionAddOpIlEElEEvPT2_PKT0_lPKT_S9_lT1_ --------------------------
	.section	.text._ZN2at6native55_GLOBAL__N__0955718d_22_SparseCsrTensorMath_cu_868dd54534reduce_sparse_csr_dim0_cuda_kernelIslNS1_14ReductionAddOpIlEElEEvPT2_PKT0_lPKT_S9_lT1_,"ax",@progbits
	.sectioninfo	@"SHI_REGISTERS=24"
	.align	128
.text._ZN2at6native55_GLOBAL__N__0955718d_22_SparseCsrTensorMath_cu_868dd54534reduce_sparse_csr_dim0_cuda_kernelIslNS1_14ReductionAddOpIlEElEEvPT2_PKT0_lPKT_S9_lT1_:
        .type           _ZN2at6native55_GLOBAL__N__0955718d_22_SparseCsrTensorMath_cu_868dd54534reduce_sparse_csr_dim0_cuda_kernelIslNS1_14ReductionAddOpIlEElEEvPT2_PKT0_lPKT_S9_lT1_,@function
        .size           _ZN2at6native55_GLOBAL__N__0955718d_22_SparseCsrTensorMath_cu_868dd54534reduce_sparse_csr_dim0_cuda_kernelIslNS1_14ReductionAddOpIlEElEEvPT2_PKT0_lPKT_S9_lT1_,(.L_x_8758 - _ZN2at6native55_GLOBAL__N__0955718d_22_SparseCsrTensorMath_cu_868dd54534reduce_sparse_csr_dim0_cuda_kernelIslNS1_14ReductionAddOpIlEElEEvPT2_PKT0_lPKT_S9_lT1_)
        .other          _ZN2at6native55_GLOBAL__N__0955718d_22_SparseCsrTensorMath_cu_868dd54534reduce_sparse_csr_dim0_cuda_kernelIslNS1_14ReductionAddOpIlEElEEvPT2_PKT0_lPKT_S9_lT1_,@"STO_CUDA_ENTRY STV_DEFAULT"
_ZN2at6native55_GLOBAL__N__0955718d_22_SparseCsrTensorMath_cu_868dd54534reduce_sparse_csr_dim0_cuda_kernelIslNS1_14ReductionAddOpIlEElEEvPT2_PKT0_lPKT_S9_lT1_:
        /* <DEDUP_REMOVED lines=13> */
[----:B------:R-:W-:Y:S01]  /*00d0*/  SHF.R.U32.HI R4, RZ, 0x1d, R4 ;  /* 0x0000001dff047819 */ /* 0x000fe20000011604 */
[----:B------:R-:W-:Y:S01]  /*00e0*/  IMAD.MOV.U32 R5, RZ, RZ, RZ ;  /* 0x000000ffff057224 */ /* 0x000fe200078e00ff */
        /* <DEDUP_REMOVED lines=24> */
[----:B------:R-:W-:-:S03]  /*0270*/  IMAD.X R19, RZ, RZ, ~c[0x0][0x18c], P1 ;  /* 0x80006300ff137624 */ /* 0x000fc600008e06ff */
.L_x_1309:
        /* <DEDUP_REMOVED lines=12> */
[----:B------:R-:W-:-:S03]  /*0340*/  ISETP.NE.AND.EX P1, PT, R3, R17, PT, P1 ;  /* 0x000000110300720c */ /* 0x000fc60003f25310 */
[----:B------:R-:W2:Y:S01]  /*0350*/  @!P2 LDG.E.S16 R14, [R10.64] ;  /* 0x0000000c0a0ea981 */ /* 0x000ea2000c1e1700 */
[----:B------:R-:W-:-:S05]  /*0360*/  ISETP.NE.AND.EX P4, PT, R3, R13, PT, P4 ;  /* 0x0000000d0300720c */ /* 0x000fca0003f85340 */
[----:B------:R-:W3:Y:S04]  /*0370*/  @!P3 LDG.E.S16 R12, [R10.64+0x2] ;  /* 0x0000020c0a0cb981 */ /* 0x000ee8000c1e1700 */
[----:B------:R-:W4:Y:S04]  /*0380*/  @!P1 LDG.E.S16 R13, [R10.64+0x4] ;  /* 0x0000040c0a0d9981 */ /* 0x000f28000c1e1700 */
[----:B------:R-:W4:Y:S01]  /*0390*/  @!P4 LDG.E.S16 R15, [R10.64+0x6] ;  /* 0x0000060c0a0fc981 */ /* 0x000f22000c1e1700 */
[----:B------:R-:W-:-:S04]  /*03a0*/  UIADD3 UR4, UP0, UR4, 0x4, URZ ;  /* 0x0000000404047890 */ /* 0x000fc8000ff1e03f */
[----:B------:R-:W-:Y:S01]  /*03b0*/  UIADD3.X UR5, URZ, UR5, URZ, UP0, !UPT ;  /* 0x000000053f057290 */ /* 0x000fe200087fe43f */
[----:B--2---:R-:W-:-:S04]  /*03c0*/  @!P2 IADD3 R0, P5, R14, R0, RZ ;  /* 0x000000000e00a210 */ /* 0x004fc80007fbe0ff */
[----:B------:R-:W-:Y:S02]  /*03d0*/  @!P2 LEA.HI.X.SX32 R5, R14, R5, 0x1, P5 ;  /* 0x000000050e05a211 */ /* 0x000fe400028f0eff */
[----:B---3--:R-:W-:Y:S02]  /*03e0*/  @!P3 IADD3 R0, P5, R12, R0, RZ ;  /* 0x000000000c00b210 */ /* 0x008fe40007fbe0ff */
[----:B------:R-:W-:Y:S02]  /*03f0*/  IADD3 R14, P6, R18, UR4, RZ ;  /* 0x00000004120e7c10 */ /* 0x000fe4000ffde0ff */
[----:B------:R-:W-:Y:S02]  /*0400*/  @!P3 LEA.HI.X.SX32 R5, R12, R5, 0x1, P5 ;  /* 0x000000050c05b211 */ /* 0x000fe400028f0eff */
[----:B------:R-:W-:Y:S02]  /*0410*/  ISETP.NE.U32.AND P2, PT, R14, RZ, PT ;  /* 0x000000ff0e00720c */ /* 0x000fe40003f45070 */
[----:B------:R-:W-:-:S02]  /*0420*/  IADD3.X R12, R19, UR5, RZ, P6, !PT ;  /* 0x00000005130c7c10 */ /* 0x000fc4000b7fe4ff */
[C---:B----4-:R-:W-:Y:S02]  /*0430*/  @!P1 IADD3 R0, P3, R13.reuse, R0, RZ ;  /* 0x000000000d009210 */ /* 0x050fe40007f7e0ff */
[----:B------:R-:W-:Y:S02]  /*0440*/  ISETP.NE.AND.EX P2, PT, R12, RZ, PT, P2 ;  /* 0x000000ff0c00720c */ /* 0x000fe40003f45320 */
[----:B------:R-:W-:Y:S02]  /*0450*/  @!P1 LEA.HI.X.SX32 R5, R13, R5, 0x1, P3 ;  /* 0x000000050d059211 */ /* 0x000fe400018f0eff */
[----:B------:R-:W-:Y:S02]  /*0460*/  IADD3 R20, P3, R10, 0x8, RZ ;  /* 0x000000080a147810 */ /* 0x000fe40007f7e0ff */
[----:B------:R-:W-:Y:S02]  /*0470*/  IADD3 R8, P5, R8, 0x20, RZ ;  /* 0x0000002008087810 */ /* 0x000fe40007fbe0ff */
[----:B------:R-:W-:Y:S01]  /*0480*/  @!P4 IADD3 R0, P1, R15, R0, RZ ;  /* 0x000000000f00c210 */ /* 0x000fe20007f3e0ff */
[----:B------:R-:W-:-:S02]  /*0490*/  IMAD.X R21, RZ, RZ, R11, P3 ;  /* 0x000000ffff157224 */ /* 0x000fc400018e060b */
[----:B------:R-:W-:Y:S01]  /*04a0*/  IMAD.X R9, RZ, RZ, R9, P5 ;  /* 0x000000ffff097224 */ /* 0x000fe200028e0609 */
[----:B------:R-:W-:Y:S01]  /*04b0*/  @!P4 LEA.HI.X.SX32 R5, R15, R5, 0x1, P1 ;  /* 0x000000050f05c211 */ /* 0x000fe200008f0eff */
[----:B------:R-:W-:Y:S05]  /*04c0*/  @P2 BRA `(.L_x_1309) ;  /* 0xfffffdb000002947 */ /* 0x000fea000383ffff */
.L_x_1308:
        /* <DEDUP_REMOVED lines=9> */
.L_x_1310:
        /* <DEDUP_REMOVED lines=8> */
[----:B------:R-:W2:Y:S01]  /*05e0*/  @!P0 LDG.E.S16 R10, [R10.64] ;  /* 0x0000000c0a0a8981 */ /* 0x000ea2000c1e1700 */
[----:B------:R-:W-:Y:S01]  /*05f0*/  IMAD.X R12, RZ, RZ, R12, P1 ;  /* 0x000000ffff0c7224 */ /* 0x000fe200008e060c */
[----:B------:R-:W-:Y:S01]  /*0600*/  ISETP.NE.U32.AND P1, PT, R7, RZ, PT ;  /* 0x000000ff0700720c */ /* 0x000fe20003f25070 */
[----:B------:R-:W-:Y:S02]  /*0610*/  UIADD3 UR7, UP0, UR7, 0x2, URZ ;  /* 0x0000000207077890 */ /* 0x000fe4000ff1e03f */
[----:B------:R-:W-:Y:S01]  /*0620*/  UIADD3 UR6, UP1, UR6, 0x8, URZ ;  /* 0x0000000806067890 */ /* 0x000fe2000ff3e03f */
[----:B------:R-:W-:Y:S01]  /*0630*/  ISETP.NE.AND.EX P1, PT, R12, RZ, PT, P1 ;  /* 0x000000ff0c00720c */ /* 0x000fe20003f25310 */
[----:B------:R-:W-:Y:S02]  /*0640*/  UIADD3.X UR8, URZ, UR8, URZ, UP0, !UPT ;  /* 0x000000083f087290 */ /* 0x000fe400087fe43f */
[----:B------:R-:W-:Y:S01]  /*0650*/  UIADD3.X UR4, URZ, UR4, URZ, UP1, !UPT ;  /* 0x000000043f047290 */ /* 0x000fe20008ffe43f */
[----:B--2---:R-:W-:-:S04]  /*0660*/  @!P0 IADD3 R0, P2, R10, R0, RZ ;  /* 0x000000000a008210 */ /* 0x004fc80007f5e0ff */
[----:B------:R-:W-:-:S05]  /*0670*/  @!P0 LEA.HI.X.SX32 R5, R10, R5, 0x1, P2 ;  /* 0x000000050a058211 */ /* 0x000fca00010f0eff */
[----:B------:R-:W-:Y:S05]  /*0680*/  @P1 BRA `(.L_x_1310) ;  /* 0xfffffed000001947 */ /* 0x000fea000383ffff */
.L_x_1307:
[----:B------:R-:W-:-:S04]  /*0690*/  IADD3 R6, P0, R6, c[0x0][0x160], RZ ;  /* 0x0000580006067a10 */ /* 0x000fc80007f1e0ff */
[----:B------:R-:W-:Y:S01]  /*06a0*/  IADD3.X R7, R4, c[0x0][0x164], RZ, P0, !PT ;  /* 0x0000590004077a10 */ /* 0x000fe200007fe4ff */
[----:B------:R-:W-:-:S05]  /*06b0*/  IMAD.MOV.U32 R4, RZ, RZ, R0 ;  /* 0x000000ffff047224 */ /* 0x000fca00078e0000 */
[----:B------:R-:W-:Y:S01]  /*06c0*/  STG.E.64 [R6.64], R4 ;  /* 0x0000000406007986 */ /* 0x000fe2000c101b0c */
[----:B------:R-:W-:Y:S05]  /*06d0*/  EXIT ;  /* 0x000000000000794d */ /* 0x000fea0003800000 */
.L_x_1311:
        /* <DEDUP_REMOVED lines=10> */
.L_x_8758:


//--------------------- .text._ZN2at6native55_GLOBAL__N__0955718d_22_SparseCsrTensorMath_cu_868dd54534reduce_sparse_csr_dim0_cuda_kernelIsiNS1_14ReductionAddOpIlEElEEvPT2_PKT0_lPKT_S9_lT1_ --------------------------
	.section	.text._ZN2at6native55_GLOBAL__N__0955718d_22_SparseCsrTensorMath_cu_868dd54534reduce_sparse_csr_dim0_cuda_kernelIsiNS1_14ReductionAddOpIlEElEEvPT2_PKT0_lPKT_S9_lT1_,"ax",@progbits
	.sectioninfo	@"SHI_REGISTERS=20"
	.align	128
.text._ZN2at6native55_GLOBAL__N__0955718d_22_SparseCsrTensorMath_cu_868dd54534reduce_sparse_csr_dim0_cuda_kernelIsiNS1_14ReductionAddOpIlEElEEvPT2_PKT0_lPKT_S9_lT1_:
        .type           _ZN2at6native55_GLOBAL__N__0955718d_22_SparseCsrTensorMath_cu_868dd54534reduce_sparse_csr_dim0_cuda_kernelIsiNS1_14ReductionAddOpIlEElEEvPT2_PKT0_lPKT_S9_lT1_,@function
        .size           _ZN2at6native55_GLOBAL__N__0955718d_22_SparseCsrTensorMath_cu_868dd54534reduce_sparse_csr_dim0_cuda_kernelIsiNS1_14ReductionAddOpIlEElEEvPT2_PKT0_lPKT_S9_lT1_,(.L_x_8759 - _ZN2at6native55_GLOBAL__N__0955718d_22_SparseCsrTensorMath_cu_868dd54534reduce_sparse_csr_dim0_cuda_kernelIsiNS1_14ReductionAddOpIlEElEEvPT2_PKT0_lPKT_S9_lT1_)
        .other          _ZN2at6native55_GLOBAL__N__0955718d_22_SparseCsrTensorMath_cu_868dd54534reduce_sparse_csr_dim0_cuda_kernelIsiNS1_14ReductionAddOpIlEElEEvPT2_PKT0_lPKT_S9_lT1_,@"STO_CUDA_ENTRY STV_DEFAULT"
_ZN2at6native55_GLOBAL__N__0955718d_22_SparseCsrTensorMath_cu_868dd54534reduce_sparse_csr_dim0_cuda_kernelIsiNS1_14ReductionAddOpIlEElEEvPT2_PKT0_lPKT_S9_lT1_:
        /* <DEDUP_REMOVED lines=11> */
[----:B------:R-:W-:Y:S01]  /*00b0*/  IMAD.MOV.U32 R0, RZ, RZ, RZ ;  /* 0x000000ffff007224 */ /* 0x000fe200078e00ff */
[----:B------:R-:W-:Y:S01]  /*00c0*/  ISETP.GE.U32.AND P0, PT, R14, 0x1, PT ;  /* 0x000000010e00780c */ /* 0x000fe20003f06070 */
[----:B------:R-:W-:Y:S01]  /*00d0*/  IMAD.MOV.U32 R5, RZ, RZ, RZ ;  /* 0x000000ffff057224 */ /* 0x000fe200078e00ff */
        /* <DEDUP_REMOVED lines=23> */
[----:B------:R-:W-:-:S03]  /*0250*/  IMAD.X R17, RZ, RZ, ~c[0x0][0x18c], P1 ;  /* 0x80006300ff117624 */ /* 0x000fc600008e06ff */
.L_x_1314:
        /* <DEDUP_REMOVED lines=8> */
[----:B------:R-:W2:Y:S01]  /*02e0*/  @!P1 LDG.E.S16 R9, [R6.64] ;  /* 0x0000000c06099981 */ /* 0x000ea2000c1e1700 */
[----:B------:R-:W-:-:S03]  /*02f0*/  ISETP.NE.AND P3, PT, R8, R13, PT ;  /* 0x0000000d0800720c */ /* 0x000fc60003f65270 */
[----:B------:R-:W3:Y:S04]  /*0300*/  @!P4 LDG.E.S16 R10, [R6.64+0x2] ;  /* 0x0000020c060ac981 */ /* 0x000ee8000c1e1700 */
[----:B------:R-:W4:Y:S06]  /*0310*/  @!P2 LDG.E.S16 R11, [R6.64+0x4] ;  /* 0x0000040c060ba981 */ /* 0x000f2c000c1e1700 */
[----:B------:R0:W4:Y:S01]  /*0320*/  @!P3 LDG.E.S16 R12, [R6.64+0x6] ;  /* 0x0000060c060cb981 */ /* 0x000122000c1e1700 */
[----:B------:R-:W-:-:S04]  /*0330*/  UIADD3 UR4, UP0, UR4, 0x4, URZ ;  /* 0x0000000404047890 */ /* 0x000fc8000ff1e03f */
[----:B------:R-:W-:Y:S01]  /*0340*/  UIADD3.X UR5, URZ, UR5, URZ, UP0, !UPT ;  /* 0x000000053f057290 */ /* 0x000fe200087fe43f */
[----:B--2---:R-:W-:-:S04]  /*0350*/  @!P1 IADD3 R0, P5, R9, R0, RZ ;  /* 0x0000000009009210 */ /* 0x004fc80007fbe0ff */
[----:B------:R-:W-:Y:S02]  /*0360*/  @!P1 LEA.HI.X.SX32 R5, R9, R5, 0x1, P5 ;  /* 0x0000000509059211 */ /* 0x000fe400028f0eff */
[----:B------:R-:W-:Y:S02]  /*0370*/  IADD3 R9, P6, R16, UR4, RZ ;  /* 0x0000000410097c10 */ /* 0x000fe4000ffde0ff */
[C---:B---3--:R-:W-:Y:S02]  /*0380*/  @!P4 IADD3 R0, P5, R10.reuse, R0, RZ ;  /* 0x000000000a00c210 */ /* 0x048fe40007fbe0ff */
[----:B------:R-:W-:Y:S02]  /*0390*/  ISETP.NE.U32.AND P1, PT, R9, RZ, PT ;  /* 0x000000ff0900720c */ /* 0x000fe40003f25070 */
[----:B------:R-:W-:Y:S02]  /*03a0*/  IADD3.X R9, R17, UR5, RZ, P6, !PT ;  /* 0x0000000511097c10 */ /* 0x000fe4000b7fe4ff */
[----:B------:R-:W-:-:S02]  /*03b0*/  @!P4 LEA.HI.X.SX32 R5, R10, R5, 0x1, P5 ;  /* 0x000000050a05c211 */ /* 0x000fc400028f0eff */
[----:B------:R-:W-:Y:S02]  /*03c0*/  ISETP.NE.AND.EX P1, PT, R9, RZ, PT, P1 ;  /* 0x000000ff0900720c */ /* 0x000fe40003f25310 */
[C---:B----4-:R-:W-:Y:S02]  /*03d0*/  @!P2 IADD3 R0, P4, R11.reuse, R0, RZ ;  /* 0x000000000b00a210 */ /* 0x050fe40007f9e0ff */
[----:B------:R-:W-:Y:S02]  /*03e0*/  IADD3 R2, P5, R2, 0x10, RZ ;  /* 0x0000001002027810 */ /* 0x000fe40007fbe0ff */
[----:B------:R-:W-:Y:S02]  /*03f0*/  @!P2 LEA.HI.X.SX32 R5, R11, R5, 0x1, P4 ;  /* 0x000000050b05a211 */ /* 0x000fe400020f0eff */
[----:B0-----:R-:W-:Y:S01]  /*0400*/  IADD3 R6, P4, R6, 0x8, RZ ;  /* 0x0000000806067810 */ /* 0x001fe20007f9e0ff */
[----:B------:R-:W-:Y:S01]  /*0410*/  IMAD.X R3, RZ, RZ, R3, P5 ;  /* 0x000000ffff037224 */ /* 0x000fe200028e0603 */
[----:B------:R-:W-:-:S03]  /*0420*/  @!P3 IADD3 R0, P2, R12, R0, RZ ;  /* 0x000000000c00b210 */ /* 0x000fc60007f5e0ff */
[----:B------:R-:W-:Y:S01]  /*0430*/  IMAD.X R15, RZ, RZ, R7, P4 ;  /* 0x000000ffff0f7224 */ /* 0x000fe200020e0607 */
[----:B------:R-:W-:Y:S01]  /*0440*/  @!P3 LEA.HI.X.SX32 R5, R12, R5, 0x1, P2 ;  /* 0x000000050c05b211 */ /* 0x000fe200010f0eff */
[----:B------:R-:W-:Y:S05]  /*0450*/  @P1 BRA `(.L_x_1314) ;  /* 0xfffffe0000001947 */ /* 0x000fea000383ffff */
.L_x_1313:
        /* <DEDUP_REMOVED lines=9> */
.L_x_1315:
[----:B------:R-:W-:Y:S02]  /*04f0*/  IMAD.U32 R3, RZ, RZ, UR4 ;  /* 0x00000004ff037e24 */ /* 0x000fe4000f8e00ff */
[----:B------:R-:W-:-:S05]  /*0500*/  IMAD.U32 R2, RZ, RZ, UR6 ;  /* 0x00000006ff027e24 */ /* 0x000fca000f8e00ff */
[----:B------:R-:W2:Y:S01]  /*0510*/  LDG.E R3, [R2.64] ;  /* 0x0000000c02037981 */ /* 0x000ea2000c1e1900 */
[----:B------:R-:W-:Y:S02]  /*0520*/  IMAD.U32 R6, RZ, RZ, UR7 ;  /* 0x00000007ff067e24 */ /* 0x000fe4000f8e00ff */
[----:B------:R-:W-:Y:S01]  /*0530*/  IMAD.U32 R7, RZ, RZ, UR8 ;  /* 0x00000008ff077e24 */ /* 0x000fe2000f8e00ff */
[----:B------:R-:W-:Y:S02]  /*0540*/  IADD3 R9, P0, R9, 0x1, RZ ;  /* 0x0000000109097810 */ /* 0x000fe40007f1e0ff */
[----:B--2--5:R-:W-:-:S13]  /*0550*/  ISETP.NE.AND P1, PT, R8, R3, PT ;  /* 0x000000030800720c */ /* 0x024fda0003f25270 */
        /* <DEDUP_REMOVED lines=11> */
.L_x_1312:
[----:B------:R-:W-:-:S04]  /*0610*/  LEA R2, P0, R4, c[0x0][0x160], 0x3 ;  /* 0x0000580004027a11 */ /* 0x000fc800078018ff */
[----:B------:R-:W-:Y:S01]  /*0620*/  LEA.HI.X R3, R4, c[0x0][0x164], RZ, 0x3, P0 ;  /* 0x0000590004037a11 */ /* 0x000fe200000f1cff */
[----:B------:R-:W-:-:S05]  /*0630*/  IMAD.MOV.U32 R4, RZ, RZ, R0 ;  /* 0x000000ffff047224 */ /* 0x000fca00078e0000 */
[----:B------:R-:W-:Y:S01]  /*0640*/  STG.E.64 [R2.64], R4 ;  /* 0x0000000402007986 */ /* 0x000fe2000c101b0c */
[----:B------:R-:W-:Y:S05]  /*0650*/  EXIT ;  /* 0x000000000000794d */ /* 0x000fea0003800000 */
.L_x_1316:
        /* <DEDUP_REMOVED lines=10> */
.L_x_8759:


//--------------------- .text._ZN2at6native55_GLOBAL__N__0955718d_22_SparseCsrTensorMath_cu_868dd54534reduce_sparse_csr_dim1_cuda_kernelIllNS1_14ReductionAddOpIlEElEEvPT2_PKT_PKT0_SC_lT1_ --------------------------
	.section	.text._ZN2at6native55_GLOBAL__N__0955718d_22_SparseCsrTensorMath_cu_868dd54534reduce_sparse_csr_dim1_cuda_kernelIllNS1_14ReductionAddOpIlEElEEvPT2_PKT_PKT0_SC_lT1_,"ax",@progbits
	.sectioninfo	@"SHI_REGISTERS=24"
	.align	128
.text._ZN2at6native55_GLOBAL__N__0955718d_22_SparseCsrTensorMath_cu_868dd54534reduce_sparse_csr_dim1_cuda_kernelIllNS1_14ReductionAddOpIlEElEEvPT2_PKT_PKT0_SC_lT1_:
        .type           _ZN2at6native55_GLOBAL__N__0955718d_22_SparseCsrTensorMath_cu_868dd54534reduce_sparse_csr_dim1_cuda_kernelIllNS1_14ReductionAddOpIlEElEEvPT2_PKT_PKT0_SC_lT1_,@function
        .size           _ZN2at6native55_GLOBAL__N__0955718d_22_SparseCsrTensorMath_cu_868dd54534reduce_sparse_csr_dim1_cuda_kernelIllNS1_14ReductionAddOpIlEElEEvPT2_PKT_PKT0_SC_lT1_,(.L_x_8760 - _ZN2at6native55_GLOBAL__N__0955718d_22_SparseCsrTensorMath_cu_868dd54534reduce_sparse_csr_dim1_cuda_kernelIllNS1_14ReductionAddOpIlEElEEvPT2_PKT_PKT0_SC_lT1_)
        .other          _ZN2at6native55_GLOBAL__N__0955718d_22_SparseCsrTensorMath_cu_868dd54534reduce_sparse_csr_dim1_cuda_kernelIllNS1_14ReductionAddOpIlEElEEvPT2_PKT_PKT0_SC_lT1_,@"STO_CUDA_ENTRY STV_DEFAULT"
_ZN2at6native55_GLOBAL__N__0955718d_22_SparseCsrTensorMath_cu_868dd54534reduce_sparse_csr_dim1_cuda_kernelIllNS1_14ReductionAddOpIlEElEEvPT2_PKT_PKT0_SC_lT1_:
        /* <DEDUP_REMOVED lines=37> */
[C---:B------:R-:W-:Y:S01]  /*0250*/  LEA R12, P2, R5.reuse, c[0x0][0x168], 0x3 ;  /* 0x00005a00050c7a11 */ /* 0x040fe200078418ff */
[----:B------:R-:W-:Y:S01]  /*0260*/  CS2R R2, SRZ ;  /* 0x0000000000027805 */ /* 0x000fe2000001ff00 */
[----:B------:R-:W-:Y:S02]  /*0270*/  IADD3 R20, P1, -R6, R17, RZ ;  /* 0x0000001106147210 */ /* 0x000fe40007f3e1ff */
[----:B------:R-:W-:Y:S02]  /*0280*/  IADD3 R12, P3, R12, 0x10, RZ ;  /* 0x000000100c0c7810 */ /* 0x000fe40007f7e0ff */
[----:B------:R-:W-:Y:S01]  /*0290*/  LEA.HI.X R6, R5, c[0x0][0x16c], R16, 0x3, P2 ;  /* 0x00005b0005067a11 */ /* 0x000fe200010f1c10 */
[----:B------:R-:W-:-:S04]  /*02a0*/  IMAD.X R21, RZ, RZ, ~R7, P1 ;  /* 0x000000ffff157224 */ /* 0x000fc800008e0e07 */
[----:B------:R-:W-:Y:S02]  /*02b0*/  IMAD.X R7, RZ, RZ, R6, P3 ;  /* 0x000000ffff077224 */ /* 0x000fe400018e0606 */
.L_x_1321:
[----:B------:R-:W-:-:S05]  /*02c0*/  IMAD.MOV.U32 R6, RZ, RZ, R12 ;  /* 0x000000ffff067224 */ /* 0x000fca00078e000c */
[----:B------:R-:W2:Y:S04]  /*02d0*/  LDG.E.64 R14, [R6.64+-0x10] ;  /* 0xfffff004060e7981 */ /* 0x000ea8000c1e1b00 */
[----:B------:R-:W2:Y:S04]  /*02e0*/  LDG.E.64 R12, [R6.64+-0x8] ;  /* 0xfffff804060c7981 */ /* 0x000ea8000c1e1b00 */
[----:B------:R0:W3:Y:S04]  /*02f0*/  LDG.E.64 R10, [R6.64] ;  /* 0x00000004060a7981 */ /* 0x0000e8000c1e1b00 */
[----:B------:R0:W3:Y:S01]  /*0300*/  LDG.E.64 R8, [R6.64+0x8] ;  /* 0x0000080406087981 */ /* 0x0000e2000c1e1b00 */
[----:B------:R-:W-:-:S04]  /*0310*/  IADD3 R5, P1, R5, 0x4, RZ ;  /* 0x0000000405057810 */ /* 0x000fc80007f3e0ff */
[----:B------:R-:W-:Y:S01]  /*0320*/  IADD3 R18, P2, R5, R20, RZ ;  /* 0x0000001405127210 */ /* 0x000fe20007f5e0ff */
[----:B------:R-:W-:-:S03]  /*0330*/  IMAD.X R16, RZ, RZ, R16, P1 ;  /* 0x000000ffff107224 */ /* 0x000fc600008e0610 */
[----:B------:R-:W-:Y:S01]  /*0340*/  ISETP.NE.U32.AND P1, PT, R18, RZ, PT ;  /* 0x000000ff1200720c */ /* 0x000fe20003f25070 */
[----:B------:R-:W-:-:S05]  /*0350*/  IMAD.X R18, R16, 0x1, R21, P2 ;  /* 0x0000000110127824 */ /* 0x000fca00010e0615 */
[----:B------:R-:W-:Y:S02]  /*0360*/  ISETP.NE.AND.EX P1, PT, R18, RZ, PT, P1 ;  /* 0x000000ff1200720c */ /* 0x000fe40003f25310 */
[----:B--2---:R-:W-:Y:S02]  /*0370*/  IADD3 R19, P3, P2, R12, R14, R2 ;  /* 0x0000000e0c137210 */ /* 0x004fe40007a7e002 */
[----:B------:R-:W-:Y:S02]  /*0380*/  IADD3 R12, P6, R6, 0x20, RZ ;  /* 0x00000020060c7810 */ /* 0x000fe40007fde0ff */
[----:B------:R-:W-:-:S03]  /*0390*/  IADD3.X R3, R13, R15, R3, P3, P2 ;  /* 0x0000000f0d037210 */ /* 0x000fc60001fe4403 */
[----:B0-----:R-:W-:Y:S01]  /*03a0*/  IMAD.X R7, RZ, RZ, R7, P6 ;  /* 0x000000ffff077224 */ /* 0x001fe200030e0607 */
[----:B---3--:R-:W-:-:S04]  /*03b0*/  IADD3 R2, P4, P5, R8, R10, R19 ;  /* 0x0000000a08027210 */ /* 0x008fc80007d9e013 */
[----:B------:R-:W-:Y:S01]  /*03c0*/  IADD3.X R3, R9, R11, R3, P4, P5 ;  /* 0x0000000b09037210 */ /* 0x000fe200027ea403 */
[----:B------:R-:W-:Y:S05]  /*03d0*/  @P1 BRA `(.L_x_1321) ;  /* 0xfffffee000001947 */ /* 0x000fea000383ffff */
.L_x_1320:
[----:B------:R-:W-:Y:S05]  /*03e0*/  BSYNC B1 ;  /* 0x0000000000017941 */ /* 0x000fea0003800000 */
.L_x_1319:
[----:B------:R-:W-:Y:S05]  /*03f0*/  @!P0 BRA `(.L_x_1318) ;  /* 0x0000010000008947 */ /* 0x000fea0003800000 */
[----:B------:R-:W-:Y:S02]  /*0400*/  IADD3 R17, P1, RZ, -R17, RZ ;  /* 0x80000011ff117210 */ /* 0x000fe40007f3e0ff */
[----:B------:R-:W-:-:S04]  /*0410*/  LEA R8, P0, R5, c[0x0][0x168], 0x3 ;  /* 0x00005a0005087a11 */ /* 0x000fc800078018ff */
[----:B------:R-:W-:Y:S01]  /*0420*/  LEA.HI.X R9, R5, c[0x0][0x16c], R16, 0x3, P0 ;  /* 0x00005b0005097a11 */ /* 0x000fe200000f1c10 */
[----:B------:R-:W-:Y:S02]  /*0430*/  IMAD.X R5, RZ, RZ, -0x1, P1 ;  /* 0xffffffffff057424 */ /* 0x000fe400008e06ff */
.L_x_1322:
[----:B------:R-:W-:Y:S02]  /*0440*/  IMAD.MOV.U32 R6, RZ, RZ, R8 ;  /* 0x000000ffff067224 */ /* 0x000fe400078e0008 */
[----:B------:R-:W-:-:S06]  /*0450*/  IMAD.MOV.U32 R7, RZ, RZ, R9 ;  /* 0x000000ffff077224 */ /* 0x000fcc00078e0009 */
[----:B------:R-:W2:Y:S01]  /*0460*/  LDG.E.64 R6, [R6.64] ;  /* 0x0000000406067981 */ /* 0x000ea2000c1e1b00 */
[----:B------:R-:W-:Y:S02]  /*0470*/  IADD3 R17, P0, R17, 0x1, RZ ;  /* 0x0000000111117810 */ /* 0x000fe40007f1e0ff */
[----:B------:R-:W-:-:S03]  /*0480*/  IADD3 R8, P2, R8, 0x8, RZ ;  /* 0x0000000808087810 */ /* 0x000fc60007f5e0ff */
[----:B------:R-:W-:Y:S01]  /*0490*/  IMAD.X R5, RZ, RZ, R5, P0 ;  /* 0x000000ffff057224 */ /* 0x000fe200000e0605 */
[----:B------:R-:W-:Y:S01]  /*04a0*/  ISETP.NE.U32.AND P0, PT, R17, RZ, PT ;  /* 0x000000ff1100720c */ /* 0x000fe20003f05070 */
[----:B------:R-:W-:-:S03]  /*04b0*/  IMAD.X R9, RZ, RZ, R9, P2 ;  /* 0x000000ffff097224 */ /* 0x000fc600010e0609 */
[----:B------:R-:W-:Y:S02]  /*04c0*/  ISETP.NE.AND.EX P0, PT, R5, RZ, PT, P0 ;  /* 0x000000ff0500720c */ /* 0x000fe40003f05300 */
[----:B--2---:R-:W-:-:S05]  /*04d0*/  IADD3 R2, P1, R6, R2, RZ ;  /* 0x0000000206027210 */ /* 0x004fca0007f3e0ff */
[----:B------:R-:W-:-:S06]  /*04e0*/  IMAD.X R3, R7, 0x1, R3, P1 ;  /* 0x0000000107037824 */ /* 0x000fcc00008e0603 */
[----:B------:R-:W-:Y:S05]  /*04f0*/  @P0 BRA `(.L_x_1322) ;  /* 0xffffff4000000947 */ /* 0x000fea000383ffff */
.L_x_1318:
[----:B------:R-:W-:Y:S05]  /*0500*/  BSYNC B0 ;  /* 0x0000000000007941 */ /* 0x000fea0003800000 */
.L_x_1317:
[----:B------:R-:W-:-:S04]  /*0510*/  IADD3 R4, P0, R4, c[0x0][0x178], RZ ;  /* 0x00005e0004047a10 */ /* 0x000fc80007f1e0ff */
[----:B------:R-:W-:-:S06]  /*0520*/  IADD3.X R5, R0, c[0x0][0x17c], RZ, P0, !PT ;  /* 0x00005f0000057a10 */ /* 0x000fcc00007fe4ff */
[----:B------:R-:W2:Y:S02]  /*0530*/  LDG.E.64 R4, [R4.64] ;  /* 0x0000000404047981 */ /* 0x000ea4000c1e1b00 */
[----:B--2---:R-:W-:-:S04]  /*0540*/  LEA R6, P0, R4, c[0x0][0x160], 0x3 ;  /* 0x0000580004067a11 */ /* 0x004fc800078018ff */
[----:B------:R-:W-:-:S05]  /*0550*/  LEA.HI.X R7, R4, c[0x0][0x164], R5, 0x3, P0 ;  /* 0x0000590004077a11 */ /* 0x000fca00000f1c05 */
[----:B------:R-:W-:Y:S01]  /*0560*/  STG.E.64 [R6.64], R2 ;  /* 0x0000000206007986 */ /* 0x000fe2000c101b04 */
[----:B------:R-:W-:Y:S05]  /*0570*/  EXIT ;  /* 0x000000000000794d */ /* 0x000fea0003800000 */
.L_x_1323:
        /* <DEDUP_REMOVED lines=16> */
.L_x_8760:


//--------------------- .text._ZN2at6native55_GLOBAL__N__0955718d_22_SparseCsrTensorMath_cu_868dd54534reduce_sparse_csr_dim1_cuda_kernelIliNS1_14ReductionAddOpIlEElEEvPT2_PKT_PKT0_SC_lT1_ --------------------------
	.section	.text._ZN2at6native55_GLOBAL__N__0955718d_22_SparseCsrTensorMath_cu_868dd54534reduce_sparse_csr_dim1_cuda_kernelIliNS1_14ReductionAddOpIlEElEEvPT2_PKT_PKT0_SC_lT1_,"ax",@progbits
	.sectioninfo	@"SHI_REGISTERS=30"
	.align	128
.text._ZN2at6native55_GLOBAL__N__0955718d_22_SparseCsrTensorMath_cu_868dd54534reduce_sparse_csr_dim1_cuda_kernelIliNS1_14ReductionAddOpIlEElEEvPT2_PKT_PKT0_SC_lT1_:
        .type           _ZN2at6native55_GLOBAL__N__0955718d_22_SparseCsrTensorMath_cu_868dd54534reduce_sparse_csr_dim1_cuda_kernelIliNS1_14ReductionAddOpIlEElEEvPT2_PKT_PKT0_SC_lT1_,@function
        .size           _ZN2at6native55_GLOBAL__N__0955718d_22_SparseCsrTensorMath_cu_868dd54534reduce_sparse_csr_dim1_cuda_kernelIliNS1_14ReductionAddOpIlEElEEvPT2_PKT_PKT0_SC_lT1_,(.L_x_8761 - _ZN2at6native55_GLOBAL__N__0955718d_22_SparseCsrTensorMath_cu_868dd54534reduce_sparse_csr_dim1_cuda_kernelIliNS1_14ReductionAddOpIlEElEEvPT2_PKT_PKT0_SC_lT1_)
        .other          _ZN2at6native55_GLOBAL__N__0955718d_22_SparseCsrTensorMath_cu_868dd54534reduce_sparse_csr_dim1_cuda_kernelIliNS1_14ReductionAddOpIlEElEEvPT2_PKT_PKT0_SC_lT1_,@"STO_CUDA_ENTRY STV_DEFAULT"
_ZN2at6native55_GLOBAL__N__0955718d_22_SparseCsrTensorMath_cu_868dd54534reduce_sparse_csr_dim1_cuda_kernelIliNS1_14ReductionAddOpIlEElEEvPT2_PKT_PKT0_SC_lT1_:
        /* <DEDUP_REMOVED lines=22> */
[----:B------:R-:W-:Y:S01]  /*0160*/  BSSY B1, `(.L_x_1326) ;  /* 0x000006e000017945 */ /* 0x000fe20003800000 */
[----:B------:R-:W-:Y:S02]  /*0170*/  IMAD.MOV.U32 R25, RZ, RZ, RZ ;  /* 0x000000ffff197224 */ /* 0x000fe400078e00ff */
[----:B------:R-:W-:Y:S02]  /*0180*/  IMAD.MOV.U32 R27, RZ, RZ, RZ ;  /* 0x000000ffff1b7224 */ /* 0x000fe400078e00ff */
[----:B------:R-:W-:-:S05]  /*0190*/  IMAD.IADD R5, R6, 0x1, R5 ;  /* 0x0000000106057824 */ /* 0x000fca00078e0205 */
[----:B------:R-:W-:Y:S01]  /*01a0*/  ISETP.GE.U32.AND P0, PT, R5, 0x3, PT ;  /* 0x000000030500780c */ /* 0x000fe20003f06070 */
[----:B------:R-:W-:-:S05]  /*01b0*/  IMAD.IADD R5, R6, 0x1, -R3 ;  /* 0x0000000106057824 */ /* 0x000fca00078e0a03 */
[----:B------:R-:W-:-:S07]  /*01c0*/  LOP3.LUT R4, R5, 0x3, RZ, 0xc0, !PT ;  /* 0x0000000305047812 */ /* 0x000fce00078ec0ff */
        /* <DEDUP_REMOVED lines=16> */
.L_x_1332:
[----:B------:R-:W2:Y:S04]  /*02d0*/  LDG.E.64 R22, [R6.64+-0x10] ;  /* 0xfffff00406167981 */ /* 0x000ea8000c1e1b00 */
[----:B------:R-:W2:Y:S04]  /*02e0*/  LDG.E.64 R20, [R6.64+-0x8] ;  /* 0xfffff80406147981 */ /* 0x000ea8000c1e1b00 */
[----:B------:R-:W3:Y:S04]  /*02f0*/  LDG.E.64 R8, [R6.64] ;  /* 0x0000000406087981 */ /* 0x000ee8000c1e1b00 */
[----:B------:R-:W3:Y:S04]  /*0300*/  LDG.E.64 R10, [R6.64+0x8] ;  /* 0x00000804060a7981 */ /* 0x000ee8000c1e1b00 */
[----:B------:R-:W4:Y:S04]  /*0310*/  LDG.E.64 R12, [R6.64+0x10] ;  /* 0x00001004060c7981 */ /* 0x000f28000c1e1b00 */
[----:B------:R-:W4:Y:S04]  /*0320*/  LDG.E.64 R14, [R6.64+0x18] ;  /* 0x00001804060e7981 */ /* 0x000f28000c1e1b00 */
[----:B------:R-:W5:Y:S04]  /*0330*/  LDG.E.64 R16, [R6.64+0x20] ;  /* 0x0000200406107981 */ /* 0x000f68000c1e1b00 */
[----:B------:R-:W5:Y:S01]  /*0340*/  LDG.E.64 R18, [R6.64+0x28] ;  /* 0x0000280406127981 */ /* 0x000f62000c1e1b00 */
[----:B--2---:R-:W-:-:S04]  /*0350*/  IADD3 R25, P1, P2, R20, R22, R25 ;  /* 0x0000001614197210 */ /* 0x004fc80007a3e019 */
[----:B------:R-:W-:Y:S02]  /*0360*/  IADD3.X R27, R21, R23, R27, P1, P2 ;  /* 0x00000017151b7210 */ /* 0x000fe40000fe441b */
[----:B------:R-:W2:Y:S01]  /*0370*/  LDG.E.64 R22, [R6.64+0x40] ;  /* 0x0000400406167981 */ /* 0x000ea2000c1e1b00 */
[----:B---3--:R-:W-:-:S03]  /*0380*/  IADD3 R25, P1, P2, R10, R8, R25 ;  /* 0x000000080a197210 */ /* 0x008fc60007a3e019 */
[----:B------:R-:W2:Y:S01]  /*0390*/  LDG.E.64 R20, [R6.64+0x48] ;  /* 0x0000480406147981 */ /* 0x000ea2000c1e1b00 */
[----:B------:R-:W-:-:S03]  /*03a0*/  IADD3.X R27, R11, R9, R27, P1, P2 ;  /* 0x000000090b1b7210 */ /* 0x000fc60000fe441b */
[----:B------:R-:W3:Y:S01]  /*03b0*/  LDG.E.64 R10, [R6.64+0x30] ;  /* 0x00003004060a7981 */ /* 0x000ee2000c1e1b00 */
[----:B----4-:R-:W-:-:S03]  /*03c0*/  IADD3 R25, P1, P2, R14, R12, R25 ;  /* 0x0000000c0e197210 */ /* 0x010fc60007a3e019 */
[----:B------:R-:W3:Y:S01]  /*03d0*/  LDG.E.64 R8, [R6.64+0x38] ;  /* 0x0000380406087981 */ /* 0x000ee2000c1e1b00 */
[----:B------:R-:W-:-:S03]  /*03e0*/  IADD3.X R27, R15, R13, R27, P1, P2 ;  /* 0x0000000d0f1b7210 */ /* 0x000fc60000fe441b */
[----:B------:R-:W4:Y:S01]  /*03f0*/  LDG.E.64 R12, [R6.64+0x50] ;  /* 0x00005004060c7981 */ /* 0x000f22000c1e1b00 */
[----:B-----5:R-:W-:-:S03]  /*0400*/  IADD3 R25, P1, P2, R18, R16, R25 ;  /* 0x0000001012197210 */ /* 0x020fc60007a3e019 */
[----:B------:R-:W4:Y:S01]  /*0410*/  LDG.E.64 R14, [R6.64+0x58] ;  /* 0x00005804060e7981 */ /* 0x000f22000c1e1b00 */
[----:B------:R-:W-:-:S03]  /*0420*/  IADD3.X R27, R19, R17, R27, P1, P2 ;  /* 0x00000011131b7210 */ /* 0x000fc60000fe441b */
[----:B------:R-:W5:Y:S04]  /*0430*/  LDG.E.64 R18, [R6.64+0x60] ;  /* 0x0000600406127981 */ /* 0x000f68000c1e1b00 */
[----:B------:R-:W5:Y:S01]  /*0440*/  LDG.E.64 R16, [R6.64+0x68] ;  /* 0x0000680406107981 */ /* 0x000f62000c1e1b00 */
[----:B------:R-:W-:Y:S02]  /*0450*/  IADD3 R5, R5, -0x10, RZ ;  /* 0xfffffff005057810 */ /* 0x000fe40007ffe0ff */
[----:B------:R-:W-:Y:S02]  /*0460*/  IADD3 R3, R3, 0x10, RZ ;  /* 0x0000001003037810 */ /* 0x000fe40007ffe0ff */
[----:B---3--:R-:W-:-:S04]  /*0470*/  IADD3 R25, P1, P2, R8, R10, R25 ;  /* 0x0000000a08197210 */ /* 0x008fc80007a3e019 */
[----:B------:R-:W-:Y:S02]  /*0480*/  IADD3.X R9, R9, R11, R27, P1, P2 ;  /* 0x0000000b09097210 */ /* 0x000fe40000fe441b */
[----:B--2---:R-:W-:-:S04]  /*0490*/  IADD3 R25, P3, P4, R20, R22, R25 ;  /* 0x0000001614197210 */ /* 0x004fc80007c7e019 */
[----:B------:R-:W-:Y:S02]  /*04a0*/  IADD3.X R21, R21, R23, R9, P3, P4 ;  /* 0x0000001715157210 */ /* 0x000fe40001fe8409 */
[----:B------:R-:W-:Y:S02]  /*04b0*/  ISETP.GT.AND P3, PT, R5, 0xc, PT ;  /* 0x0000000c0500780c */ /* 0x000fe40003f64270 */
[----:B----4-:R-:W-:Y:S02]  /*04c0*/  IADD3 R25, P2, P1, R14, R12, R25 ;  /* 0x0000000c0e197210 */ /* 0x010fe4000795e019 */
[----:B------:R-:W-:Y:S02]  /*04d0*/  IADD3 R8, P6, R6, 0x80, RZ ;  /* 0x0000008006087810 */ /* 0x000fe40007fde0ff */
[----:B-----5:R-:W-:Y:S02]  /*04e0*/  IADD3 R25, P4, P5, R16, R18, R25 ;  /* 0x0000001210197210 */ /* 0x020fe40007d9e019 */
[----:B------:R-:W-:Y:S01]  /*04f0*/  IADD3.X R13, R15, R13, R21, P2, P1 ;  /* 0x0000000d0f0d7210 */ /* 0x000fe200017e2415 */
[----:B------:R-:W-:-:S02]  /*0500*/  IMAD.X R7, RZ, RZ, R7, P6 ;  /* 0x000000ffff077224 */ /* 0x000fc400030e0607 */
[----:B------:R-:W-:Y:S01]  /*0510*/  IMAD.MOV.U32 R6, RZ, RZ, R8 ;  /* 0x000000ffff067224 */ /* 0x000fe200078e0008 */
[----:B------:R-:W-:Y:S01]  /*0520*/  IADD3.X R27, R17, R19, R13, P4, P5 ;  /* 0x00000013111b7210 */ /* 0x000fe200027ea40d */
[----:B------:R-:W-:Y:S05]  /*0530*/  @P3 BRA `(.L_x_1332) ;  /* 0xfffffd9000003947 */ /* 0x000fea000383ffff */
.L_x_1331:
[----:B------:R-:W-:Y:S05]  /*0540*/  BSYNC B3 ;  /* 0x0000000000037941 */ /* 0x000fea0003800000 */
.L_x_1330:
[----:B------:R-:W-:Y:S01]  /*0550*/  ISETP.GT.AND P1, PT, R5, 0x4, PT ;  /* 0x000000040500780c */ /* 0x000fe20003f24270 */
[----:B------:R-:W-:-:S12]  /*0560*/  BSSY B3, `(.L_x_1333) ;  /* 0x0000019000037945 */ /* 0x000fd80003800000 */
[----:B------:R-:W-:Y:S05]  /*0570*/  @!P1 BRA `(.L_x_1334) ;  /* 0x0000017000009947 */ /* 0x000fea0003800000 */
[----:B------:R-:W2:Y:S04]  /*0580*/  LDG.E.64 R8, [R6.64+-0x10] ;  /* 0xfffff00406087981 */ /* 0x000ea8000c1e1b00 */
[----:B------:R-:W2:Y:S04]  /*0590*/  LDG.E.64 R10, [R6.64+-0x8] ;  /* 0xfffff804060a7981 */ /* 0x000ea8000c1e1b00 */
[----:B------:R0:W3:Y:S04]  /*05a0*/  LDG.E.64 R12, [R6.64] ;  /* 0x00000004060c7981 */ /* 0x0000e8000c1e1b00 */
[----:B------:R0:W3:Y:S04]  /*05b0*/  LDG.E.64 R14, [R6.64+0x8] ;  /* 0x00000804060e7981 */ /* 0x0000e8000c1e1b00 */
[----:B------:R0:W4:Y:S04]  /*05c0*/  LDG.E.64 R16, [R6.64+0x10] ;  /* 0x0000100406107981 */ /* 0x000128000c1e1b00 */
[----:B------:R0:W4:Y:S04]  /*05d0*/  LDG.E.64 R18, [R6.64+0x18] ;  /* 0x0000180406127981 */ /* 0x000128000c1e1b00 */
[----:B------:R0:W5:Y:S04]  /*05e0*/  LDG.E.64 R20, [R6.64+0x20] ;  /* 0x0000200406147981 */ /* 0x000168000c1e1b00 */
[----:B------:R0:W5:Y:S01]  /*05f0*/  LDG.E.64 R22, [R6.64+0x28] ;  /* 0x0000280406167981 */ /* 0x000162000c1e1b00 */
[----:B------:R-:W-:-:S02]  /*0600*/  IADD3 R3, R3, 0x8, RZ ;  /* 0x0000000803037810 */ /* 0x000fc40007ffe0ff */
[----:B------:R-:W-:Y:S02]  /*0610*/  IADD3 R5, R5, -0x8, RZ ;  /* 0xfffffff805057810 */ /* 0x000fe40007ffe0ff */
[----:B--2---:R-:W-:Y:S02]  /*0620*/  IADD3 R25, P0, P1, R10, R8, R25 ;  /* 0x000000080a197210 */ /* 0x004fe4000791e019 */
[----:B------:R-:W-:Y:S02]  /*0630*/  IADD3 R8, P3, R6, 0x40, RZ ;  /* 0x0000004006087810 */ /* 0x000fe40007f7e0ff */
[----:B------:R-:W-:-:S03]  /*0640*/  IADD3.X R9, R11, R9, R27, P0, P1 ;  /* 0x000000090b097210 */ /* 0x000fc600007e241b */
[----:B0-----:R-:W-:Y:S01]  /*0650*/  IMAD.MOV.U32 R6, RZ, RZ, R8 ;  /* 0x000000ffff067224 */ /* 0x001fe200078e0008 */
[----:B---3--:R-:W-:-:S04]  /*0660*/  IADD3 R25, P0, P1, R14, R12, R25 ;  /* 0x0000000c0e197210 */ /* 0x008fc8000791e019 */
[----:B------:R-:W-:Y:S01]  /*0670*/  IADD3.X R13, R15, R13, R9, P0, P1 ;  /* 0x0000000d0f0d7210 */ /* 0x000fe200007e2409 */
[----:B------:R-:W-:Y:S01]  /*0680*/  IMAD.X R9, RZ, RZ, R7, P3 ;  /* 0x000000ffff097224 */ /* 0x000fe200018e0607 */
[----:B----4-:R-:W-:-:S03]  /*0690*/  IADD3 R25, P0, P1, R18, R16, R25 ;  /* 0x0000001012197210 */ /* 0x010fc6000791e019 */
[----:B------:R-:W-:Y:S01]  /*06a0*/  IMAD.MOV.U32 R7, RZ, RZ, R9 ;  /* 0x000000ffff077224 */ /* 0x000fe200078e0009 */
[----:B------:R-:W-:Y:S02]  /*06b0*/  IADD3.X R17, R19, R17, R13, P0, P1 ;  /* 0x0000001113117210 */ /* 0x000fe400007e240d */
[----:B------:R-:W-:Y:S02]  /*06c0*/  PLOP3.LUT P0, PT, PT, PT, PT, 0x8, 0x0 ;  /* 0x000000000000781c */ /* 0x000fe40003f0e170 */
[----:B-----5:R-:W-:-:S04]  /*06d0*/  IADD3 R25, P1, P2, R22, R20, R25 ;  /* 0x0000001416197210 */ /* 0x020fc80007a3e019 */
[----:B------:R-:W-:-:S04]  /*06e0*/  IADD3.X R27, R23, R21, R17, P1, P2 ;  /* 0x00000015171b7210 */ /* 0x000fc80000fe4411 */
.L_x_1334:
[----:B------:R-:W-:Y:S05]  /*06f0*/  BSYNC B3 ;  /* 0x0000000000037941 */ /* 0x000fea0003800000 */
.L_x_1333:
[----:B------:R-:W-:-:S13]  /*0700*/  ISETP.NE.OR P0, PT, R5, RZ, P0 ;  /* 0x000000ff0500720c */ /* 0x000fda0000705670 */
[----:B------:R-:W-:Y:S01]  /*0710*/  @!P0 BREAK B0 ;  /* 0x0000000000008942 */ /* 0x000fe20003800000 */
[----:B------:R-:W-:Y:S05]  /*0720*/  @!P0 BRA `(.L_x_1327) ;  /* 0x0000011000008947 */ /* 0x000fea0003800000 */
.L_x_1329:
[----:B------:R-:W-:Y:S05]  /*0730*/  BSYNC B0 ;  /* 0x0000000000007941 */ /* 0x000fea0003800000 */
.L_x_1328:
[----:B------:R-:W2:Y:S04]  /*0740*/  LDG.E.64 R12, [R6.64+-0x10] ;  /* 0xfffff004060c7981 */ /* 0x000ea8000c1e1b00 */
[----:B------:R-:W2:Y:S04]  /*0750*/  LDG.E.64 R14, [R6.64+-0x8] ;  /* 0xfffff804060e7981 */ /* 0x000ea8000c1e1b00 */
[----:B------:R-:W3:Y:S04]  /*0760*/  LDG.E.64 R10, [R6.64] ;  /* 0x00000004060a7981 */ /* 0x000ee8000c1e1b00 */
[----:B------:R-:W3:Y:S01]  /*0770*/  LDG.E.64 R8, [R6.64+0x8] ;  /* 0x0000080406087981 */ /* 0x000ee2000c1e1b00 */
[----:B------:R-:W-:-:S02]  /*0780*/  IADD3 R5, R5, -0x4, RZ ;  /* 0xfffffffc05057810 */ /* 0x000fc40007ffe0ff */
[----:B------:R-:W-:Y:S02]  /*0790*/  IADD3 R3, R3, 0x4, RZ ;  /* 0x0000000403037810 */ /* 0x000fe40007ffe0ff */
[----:B------:R-:W-:Y:S02]  /*07a0*/  ISETP.NE.AND P0, PT, R5, RZ, PT ;  /* 0x000000ff0500720c */ /* 0x000fe40003f05270 */
[----:B--2---:R-:W-:Y:S02]  /*07b0*/  IADD3 R25, P1, P2, R14, R12, R25 ;  /* 0x0000000c0e197210 */ /* 0x004fe40007a3e019 */
[----:B------:R-:W-:Y:S02]  /*07c0*/  IADD3 R12, P5, R6, 0x20, RZ ;  /* 0x00000020060c7810 */ /* 0x000fe40007fbe0ff */
[----:B------:R-:W-:-:S03]  /*07d0*/  IADD3.X R27, R15, R13, R27, P1, P2 ;  /* 0x0000000d0f1b7210 */ /* 0x000fc60000fe441b */
[----:B------:R-:W-:Y:S01]  /*07e0*/  IMAD.X R13, RZ, RZ, R7, P5 ;  /* 0x000000ffff0d7224 */ /* 0x000fe200028e0607 */
[----:B---3--:R-:W-:Y:S01]  /*07f0*/  IADD3 R25, P3, P4, R8, R10, R25 ;  /* 0x0000000a08197210 */ /* 0x008fe20007c7e019 */
[----:B------:R-:W-:Y:S02]  /*0800*/  IMAD.MOV.U32 R6, RZ, RZ, R12 ;  /* 0x000000ffff067224 */ /* 0x000fe400078e000c */
[----:B------:R-:W-:Y:S01]  /*0810*/  IMAD.MOV.U32 R7, RZ, RZ, R13 ;  /* 0x000000ffff077224 */ /* 0x000fe200078e000d */
[----:B------:R-:W-:Y:S01]  /*0820*/  IADD3.X R27, R9, R11, R27, P3, P4 ;  /* 0x0000000b091b7210 */ /* 0x000fe20001fe841b */
[----:B------:R-:W-:Y:S05]  /*0830*/  @P0 BRA `(.L_x_1328) ;  /* 0xffffff0000000947 */ /* 0x000fea000383ffff */
.L_x_1327:
[----:B------:R-:W-:Y:S05]  /*0840*/  BSYNC B1 ;  /* 0x0000000000017941 */ /* 0x000fea0003800000 */
.L_x_1326:
[----:B------:R-:W-:-:S13]  /*0850*/  ISETP.NE.AND P0, PT, R4, RZ, PT ;  /* 0x000000ff0400720c */ /* 0x000fda0003f05270 */
[----:B------:R-:W-:Y:S05]  /*0860*/  @!P0 BRA `(.L_x_1325) ;  /* 0x000000e000008947 */ /* 0x000fea0003800000 */
[----:B------:R-:W-:-:S04]  /*0870*/  IMAD.MOV.U32 R6, RZ, RZ, 0x8 ;  /* 0x00000008ff067424 */ /* 0x000fc800078e00ff */
[----:B------:R-:W-:-:S04]  /*0880*/  IMAD.WIDE R6, R3, R6, c[0x0][0x168] ;  /* 0x00005a0003067625 */ /* 0x000fc800078e0206 */
[----:B------:R-:W-:Y:S02]  /*0890*/  IMAD.MOV.U32 R3, RZ, RZ, R6 ;  /* 0x000000ffff037224 */ /* 0x000fe400078e0006 */
[----:B------:R-:W-:Y:S02]  /*08a0*/  IMAD.MOV.U32 R8, RZ, RZ, R7 ;  /* 0x000000ffff087224 */ /* 0x000fe400078e0007 */
.L_x_1335:
[----:B------:R-:W-:Y:S02]  /*08b0*/  IMAD.MOV.U32 R6, RZ, RZ, R3 ;  /* 0x000000ffff067224 */ /* 0x000fe400078e0003 */
[----:B------:R-:W-:-:S06]  /*08c0*/  IMAD.MOV.U32 R7, RZ, RZ, R8 ;  /* 0x000000ffff077224 */ /* 0x000fcc00078e0008 */
[----:B------:R-:W2:Y:S01]  /*08d0*/  LDG.E.64 R6, [R6.64] ;  /* 0x0000000406067981 */ /* 0x000ea2000c1e1b00 */
[----:B------:R-:W-:Y:S02]  /*08e0*/  IADD3 R4, R4, -0x1, RZ ;  /* 0xffffffff04047810 */ /* 0x000fe40007ffe0ff */
[----:B------:R-:W-:Y:S02]  /*08f0*/  IADD3 R3, P2, R3, 0x8, RZ ;  /* 0x0000000803037810 */ /* 0x000fe40007f5e0ff */
[----:B------:R-:W-:-:S03]  /*0900*/  ISETP.NE.AND P0, PT, R4, RZ, PT ;  /* 0x000000ff0400720c */ /* 0x000fc60003f05270 */
[----:B------:R-:W-:Y:S01]  /*0910*/  IMAD.X R8, RZ, RZ, R8, P2 ;  /* 0x000000ffff087224 */ /* 0x000fe200010e0608 */
[----:B--2---:R-:W-:-:S05]  /*0920*/  IADD3 R25, P1, R6, R25, RZ ;  /* 0x0000001906197210 */ /* 0x004fca0007f3e0ff */
[----:B------:R-:W-:-:S04]  /*0930*/  IMAD.X R27, R7, 0x1, R27, P1 ;  /* 0x00000001071b7824 */ /* 0x000fc800008e061b */
[----:B------:R-:W-:Y:S05]  /*0940*/  @P0 BRA `(.L_x_1335) ;  /* 0xffffff6000000947 */ /* 0x000fea000383ffff */
.L_x_1325:
[----:B------:R-:W-:Y:S05]  /*0950*/  BSYNC B2 ;  /* 0x0000000000027941 */ /* 0x000fea0003800000 */
.L_x_1324:
        /* <DEDUP_REMOVED lines=9> */
.L_x_1336:
        /* <DEDUP_REMOVED lines=9> */
.L_x_8761:


//--------------------- .text._ZN2at6native55_GLOBAL__N__0955718d_22_SparseCsrTensorMath_cu_868dd54534reduce_sparse_csr_dim0_cuda_kernelIllNS1_14ReductionAddOpIlEElEEvPT2_PKT0_lPKT_S9_lT1_ --------------------------
	.section	.text._ZN2at6native55_GLOBAL__N__0955718d_22_SparseCsrTensorMath_cu_868dd54534reduce_sparse_csr_dim0_cuda_kernelIllNS1_14ReductionAddOpIlEElEEvPT2_PKT0_lPKT_S9_lT1_,"ax",@progbits
	.sectioninfo	@"SHI_REGISTERS=24"
	.align	128
.text._ZN2at6native55_GLOBAL__N__0955718d_22_SparseCsrTensorMath_cu_868dd54534reduce_sparse_csr_dim0_cuda_kernelIllNS1_14ReductionAddOpIlEElEEvPT2_PKT0_lPKT_S9_lT1_:
        .type           _ZN2at6native55_GLOBAL__N__0955718d_22_SparseCsrTensorMath_cu_868dd54534reduce_sparse_csr_dim0_cuda_kernelIllNS1_14ReductionAddOpIlEElEEvPT2_PKT0_lPKT_S9_lT1_,@function
        .size           _ZN2at6native55_GLOBAL__N__0955718d_22_SparseCsrTensorMath_cu_868dd54534reduce_sparse_csr_dim0_cuda_kernelIllNS1_14ReductionAddOpIlEElEEvPT2_PKT0_lPKT_S9_lT1_,(.L_x_8762 - _ZN2at6native55_GLOBAL__N__0955718d_22_SparseCsrTensorMath_cu_868dd54534reduce_sparse_csr_dim0_cuda_kernelIllNS1_14ReductionAddOpIlEElEEvPT2_PKT0_lPKT_S9_lT1_)
        .other          _ZN2at6native55_GLOBAL__N__0955718d_22_SparseCsrTensorMath_cu_868dd54534reduce_sparse_csr_dim0_cuda_kernelIllNS1_14ReductionAddOpIlEElEEvPT2_PKT0_lPKT_S9_lT1_,@"STO_CUDA_ENTRY STV_DEFAULT"
_ZN2at6native55_GLOBAL__N__0955718d_22_SparseCsrTensorMath_cu_868dd54534reduce_sparse_csr_dim0_cuda_kernelIllNS1_14ReductionAddOpIlEElEEvPT2_PKT0_lPKT_S9_lT1_:
        /* <DEDUP_REMOVED lines=40> */
.L_x_1339:
        /* <DEDUP_REMOVED lines=20> */
[----:B--2---:R-:W-:Y:S02]  /*03c0*/  @!P2 IADD3 R0, P5, R14, R0, RZ ;  /* 0x000000000e00a210 */ /* 0x004fe40007fbe0ff */
[----:B------:R-:W-:-:S03]  /*03d0*/  IADD3 R14, P6, R20, UR4, RZ ;  /* 0x00000004140e7c10 */ /* 0x000fc6000ffde0ff */
[----:B------:R-:W-:Y:S01]  /*03e0*/  @!P2 IMAD.X R9, R15, 0x1, R9, P5 ;  /* 0x000000010f09a824 */ /* 0x000fe200028e0609 */
[----:B------:R-:W-:Y:S02]  /*03f0*/  ISETP.NE.U32.AND P2, PT, R14, RZ, PT ;  /* 0x000000ff0e00720c */ /* 0x000fe40003f45070 */
[----:B------:R-:W-:Y:S02]  /*0400*/  IADD3.X R14, R21, UR5, RZ, P6, !PT ;  /* 0x00000005150e7c10 */ /* 0x000fe4000b7fe4ff */
[----:B---3--:R-:W-:Y:S02]  /*0410*/  @!P3 IADD3 R0, P5, R18, R0, RZ ;  /* 0x000000001200b210 */ /* 0x008fe40007fbe0ff */
[----:B------:R-:W-:-:S03]  /*0420*/  ISETP.NE.AND.EX P2, PT, R14, RZ, PT, P2 ;  /* 0x000000ff0e00720c */ /* 0x000fc60003f45320 */
[----:B------:R-:W-:Y:S01]  /*0430*/  @!P3 IMAD.X R9, R19, 0x1, R9, P5 ;  /* 0x000000011309b824 */ /* 0x000fe200028e0609 */
[----:B----4-:R-:W-:Y:S02]  /*0440*/  @!P1 IADD3 R0, P3, R16, R0, RZ ;  /* 0x0000000010009210 */ /* 0x010fe40007f7e0ff */
[----:B------:R-:W-:-:S03]  /*0450*/  IADD3 R4, P5, R4, 0x20, RZ ;  /* 0x0000002004047810 */ /* 0x000fc60007fbe0ff */
[----:B------:R-:W-:Y:S01]  /*0460*/  @!P1 IMAD.X R9, R17, 0x1, R9, P3 ;  /* 0x0000000111099824 */ /* 0x000fe200018e0609 */
[----:B------:R-:W-:Y:S01]  /*0470*/  IADD3 R18, P3, R12, 0x20, RZ ;  /* 0x000000200c127810 */ /* 0x000fe20007f7e0ff */
[----:B------:R-:W-:Y:S01]  /*0480*/  IMAD.X R5, RZ, RZ, R5, P5 ;  /* 0x000000ffff057224 */ /* 0x000fe200028e0605 */
[----:B------:R-:W-:-:S03]  /*0490*/  @!P4 IADD3 R0, P1, R10, R0, RZ ;  /* 0x000000000a00c210 */ /* 0x000fc60007f3e0ff */
[----:B------:R-:W-:Y:S02]  /*04a0*/  IMAD.X R19, RZ, RZ, R13, P3 ;  /* 0x000000ffff137224 */ /* 0x000fe400018e060d */
[----:B------:R-:W-:Y:S01]  /*04b0*/  @!P4 IMAD.X R9, R11, 0x1, R9, P1 ;  /* 0x000000010b09c824 */ /* 0x000fe200008e0609 */
[----:B------:R-:W-:Y:S05]  /*04c0*/  @P2 BRA `(.L_x_1339) ;  /* 0xfffffdb000002947 */ /* 0x000fea000383ffff */
.L_x_1338:
[----:B------:R-:W-:Y:S05]  /*04d0*/  @!P0 BRA `(.L_x_1337) ;  /* 0x000001d000008947 */ /* 0x000fea0003800000 */
[----:B------:R-:W-:Y:S01]  /*04e0*/  USHF.L.U64.HI UR5, UR4, 0x3, UR5 ;  /* 0x0000000304057899 */ /* 0x000fe20008010205 */
[----:B------:R-:W-:Y:S01]  /*04f0*/  IADD3 R8, P0, RZ, -R8, RZ ;  /* 0x80000008ff087210 */ /* 0x000fe20007f1e0ff */
[----:B------:R-:W-:Y:S02]  /*0500*/  USHF.L.U32 UR4, UR4, 0x3, URZ ;  /* 0x0000000304047899 */ /* 0x000fe4000800063f */
[----:B------:R-:W-:Y:S02]  /*0510*/  ULDC.64 UR6, c[0x0][0x178] ;  /* 0x00005e0000067ab9 */ /* 0x000fe40000000a00 */
[----:B------:R-:W-:Y:S01]  /*0520*/  ULDC.64 UR8, c[0x0][0x180] ;  /* 0x0000600000087ab9 */ /* 0x000fe20000000a00 */
[----:B------:R-:W-:Y:S01]  /*0530*/  IMAD.X R12, RZ, RZ, -0x1, P0 ;  /* 0xffffffffff0c7424 */ /* 0x000fe200000e06ff */
[----:B------:R-:W-:-:S02]  /*0540*/  UIADD3 UR6, UP0, UR4, UR6, URZ ;  /* 0x0000000604067290 */ /* 0x000fc4000ff1e03f */
[----:B------:R-:W-:Y:S02]  /*0550*/  UIADD3 UR4, UP1, UR4, UR8, URZ ;  /* 0x0000000804047290 */ /* 0x000fe4000ff3e03f */
[----:B------:R-:W-:Y:S02]  /*0560*/  UIADD3.X UR7, UR5, UR7, URZ, UP0, !UPT ;  /* 0x0000000705077290 */ /* 0x000fe400087fe43f */
[----:B------:R-:W-:-:S04]  /*0570*/  UIADD3.X UR5, UR5, UR9, URZ, UP1, !UPT ;  /* 0x0000000905057290 */ /* 0x000fc80008ffe43f */
.L_x_1340:
[----:B------:R-:W-:Y:S02]  /*0580*/  IMAD.U32 R10, RZ, RZ, UR4 ;  /* 0x00000004ff0a7e24 */ /* 0x000fe4000f8e00ff */
[----:B------:R-:W-:-:S05]  /*0590*/  IMAD.U32 R11, RZ, RZ, UR5 ;  /* 0x00000005ff0b7e24 */ /* 0x000fca000f8e00ff */
[----:B------:R-:W2:Y:S01]  /*05a0*/  LDG.E.64 R4, [R10.64] ;  /* 0x0000000a0a047981 */ /* 0x000ea2000c1e1b00 */
        /* <DEDUP_REMOVED lines=13> */
[----:B--2---:R-:W-:-:S05]  /*0680*/  @!P0 IADD3 R0, P2, R4, R0, RZ ;  /* 0x0000000004008210 */ /* 0x004fca0007f5e0ff */
[----:B------:R-:W-:-:S04]  /*0690*/  @!P0 IMAD.X R9, R5, 0x1, R9, P2 ;  /* 0x0000000105098824 */ /* 0x000fc800010e0609 */
[----:B------:R-:W-:Y:S05]  /*06a0*/  @P1 BRA `(.L_x_1340) ;  /* 0xfffffed000001947 */ /* 0x000fea000383ffff */
.L_x_1337:
[----:B------:R-:W-:Y:S01]  /*06b0*/  IADD3 R6, P0, R6, c[0x0][0x160], RZ ;  /* 0x0000580006067a10 */ /* 0x000fe20007f1e0ff */
[----:B------:R-:W-:-:S03]  /*06c0*/  IMAD.MOV.U32 R8, RZ, RZ, R0 ;  /* 0x000000ffff087224 */ /* 0x000fc600078e0000 */
[----:B------:R-:W-:-:S05]  /*06d0*/  IADD3.X R7, R7, c[0x0][0x164], RZ, P0, !PT ;  /* 0x0000590007077a10 */ /* 0x000fca00007fe4ff */
[----:B------:R-:W-:Y:S01]  /*06e0*/  STG.E.64 [R6.64], R8 ;  /* 0x0000000806007986 */ /* 0x000fe2000c101b0a */
[----:B------:R-:W-:Y:S05]  /*06f0*/  EXIT ;  /* 0x000000000000794d */ /* 0x000fea0003800000 */
.L_x_1341:
        /* <DEDUP_REMOVED lines=16> */
.L_x_8762:


//--------------------- .text._ZN2at6native55_GLOBAL__N__0955718d_22_SparseCsrTensorMath_cu_868dd54534reduce_sparse_csr_dim0_cuda_kernelIliNS1_14ReductionAddOpIlEElEEvPT2_PKT0_lPKT_S9_lT1_ --------------------------
	.section	.text._ZN2at6native55_GLOBAL__N__0955718d_22_SparseCsrTensorMath_cu_868dd54534reduce_sparse_csr_dim0_cuda_kernelIliNS1_14ReductionAddOpIlEElEEvPT2_PKT0_lPKT_S9_lT1_,"ax",@progbits
	.sectioninfo	@"SHI_REGISTERS=22"
	.align	128
.text._ZN2at6native55_GLOBAL__N__0955718d_22_SparseCsrTensorMath_cu_868dd54534reduce_sparse_csr_dim0_cuda_kernelIliNS1_14ReductionAddOpIlEElEEvPT2_PKT0_lPKT_S9_lT1_:
        .type           _ZN2at6native55_GLOBAL__N__0955718d_22_SparseCsrTensorMath_cu_868dd54534reduce_sparse_csr_dim0_cuda_kernelIliNS1_14ReductionAddOpIlEElEEvPT2_PKT0_lPKT_S9_lT1_,@function
        .size           _ZN2at6native55_GLOBAL__N__0955718d_22_SparseCsrTensorMath_cu_868dd54534reduce_sparse_csr_dim0_cuda_kernelIliNS1_14ReductionAddOpIlEElEEvPT2_PKT0_lPKT_S9_lT1_,(.L_x_8763 - _ZN2at6native55_GLOBAL__N__0955718d_22_SparseCsrTensorMath_cu_868dd54534reduce_sparse_csr_dim0_cuda_kernelIliNS1_14ReductionAddOpIlEElEEvPT2_PKT0_lPKT_S9_lT1_)
        .other          _ZN2at6native55_GLOBAL__N__0955718d_22_SparseCsrTensorMath_cu_868dd54534reduce_sparse_csr_dim0_cuda_kernelIliNS1_14ReductionAddOpIlEElEEvPT2_PKT0_lPKT_S9_lT1_,@"STO_CUDA_ENTRY STV_DEFAULT"
_ZN2at6native55_GLOBAL__N__0955718d_22_SparseCsrTensorMath_cu_868dd54534reduce_sparse_csr_dim0_cuda_kernelIliNS1_14ReductionAddOpIlEElEEvPT2_PKT0_lPKT_S9_lT1_:
        /* <DEDUP_REMOVED lines=36> */
.L_x_1344:
        /* <DEDUP_REMOVED lines=26> */
[----:B0-----:R-:W-:Y:S01]  /*03e0*/  IADD3 R8, P4, R8, 0x20, RZ ;  /* 0x0000002008087810 */ /* 0x001fe20007f9e0ff */
[----:B------:R-:W-:Y:S01]  /*03f0*/  IMAD.X R5, RZ, RZ, R5, P5 ;  /* 0x000000ffff057224 */ /* 0x000fe200028e0605 */
[----:B------:R-:W-:-:S03]  /*0400*/  @!P3 IADD3 R2, P2, R10, R2, RZ ;  /* 0x000000020a02b210 */ /* 0x000fc60007f5e0ff */
[----:B------:R-:W-:Y:S02]  /*0410*/  IMAD.X R15, RZ, RZ, R9, P4 ;  /* 0x000000ffff0f7224 */ /* 0x000fe400020e0609 */
[----:B------:R-:W-:Y:S01]  /*0420*/  @!P3 IMAD.X R3, R11, 0x1, R3, P2 ;  /* 0x000000010b03b824 */ /* 0x000fe200010e0603 */
[----:B------:R-:W-:Y:S05]  /*0430*/  @P1 BRA `(.L_x_1344) ;  /* 0xfffffe0000001947 */ /* 0x000fea000383ffff */
.L_x_1343:
        /* <DEDUP_REMOVED lines=9> */
.L_x_1345:
        /* <DEDUP_REMOVED lines=18> */
.L_x_1342:
[----:B------:R-:W-:-:S04]  /*05f0*/  LEA R4, P0, R0, c[0x0][0x160], 0x3 ;  /* 0x0000580000047a11 */ /* 0x000fc800078018ff */
[----:B------:R-:W-:-:S05]  /*0600*/  LEA.HI.X R5, R0, c[0x0][0x164], RZ, 0x3, P0 ;  /* 0x0000590000057a11 */ /* 0x000fca00000f1cff */
[----:B------:R-:W-:Y:S01]  /*0610*/  STG.E.64 [R4.64], R2 ;  /* 0x0000000204007986 */ /* 0x000fe2000c101b0c */
[----:B------:R-:W-:Y:S05]  /*0620*/  EXIT ;  /* 0x000000000000794d */ /* 0x000fea0003800000 */
.L_x_1346:
        /* <DEDUP_REMOVED lines=13> */
.L_x_8763:


//--------------------- .text._ZN2at6native55_GLOBAL__N__0955718d_22_SparseCsrTensorMath_cu_868dd54534reduce_sparse_csr_dim1_cuda_kernelIilNS1_14ReductionAddOpIlEElEEvPT2_PKT_PKT0_SC_lT1_ --------------------------
	.section	.text._ZN2at6native55_GLOBAL__N__0955718d_22_SparseCsrTensorMath_cu_868dd54534reduce_sparse_csr_dim1_cuda_kernelIilNS1_14ReductionAddOpIlEElEEvPT2_PKT_PKT0_SC_lT1_,"ax",@progbits
	.sectioninfo	@"SHI_REGISTERS=20"
	.align	128
.text._ZN2at6native55_GLOBAL__N__0955718d_22_SparseCsrTensorMath_cu_868dd54534reduce_sparse_csr_dim1_cuda_kernelIilNS1_14ReductionAddOpIlEElEEvPT2_PKT_PKT0_SC_lT1_:
        .type           _ZN2at6native55_GLOBAL__N__0955718d_22_SparseCsrTensorMath_cu_868dd54534reduce_sparse_csr_dim1_cuda_kernelIilNS1_14ReductionAddOpIlEElEEvPT2_PKT_PKT0_SC_lT1_,@function
        .size           _ZN2at6native55_GLOBAL__N__0955718d_22_SparseCsrTensorMath_cu_868dd54534reduce_sparse_csr_dim1_cuda_kernelIilNS1_14ReductionAddOpIlEElEEvPT2_PKT_PKT0_SC_lT1_,(.L_x_8764 - _ZN2at6native55_GLOBAL__N__0955718d_22_SparseCsrTensorMath_cu_868dd54534reduce_sparse_csr_dim1_cuda_kernelIilNS1_14ReductionAddOpIlEElEEvPT2_PKT_PKT0_SC_lT1_)
        .other          _ZN2at6native55_GLOBAL__N__0955718d_22_SparseCsrTensorMath_cu_868dd54534reduce_sparse_csr_dim1_cuda_kernelIilNS1_14ReductionAddOpIlEElEEvPT2_PKT_PKT0_SC_lT1_,@"STO_CUDA_ENTRY STV_DEFAULT"
_ZN2at6native55_GLOBAL__N__0955718d_22_SparseCsrTensorMath_cu_868dd54534reduce_sparse_csr_dim1_cuda_kernelIilNS1_14ReductionAddOpIlEElEEvPT2_PKT_PKT0_SC_lT1_:
        /* <DEDUP_REMOVED lines=44> */
.L_x_1351:
[----:B------:R-:W-:-:S05]  /*02c0*/  IMAD.MOV.U32 R2, RZ, RZ, R11 ;  /* 0x000000ffff027224 */ /* 0x000fca00078e000b */
[----:B------:R-:W2:Y:S04]  /*02d0*/  LDG.E R11, [R2.64+-0x8] ;  /* 0xfffff804020b7981 */ /* 0x000ea8000c1e1900 */
[----:B------:R-:W2:Y:S04]  /*02e0*/  LDG.E R10, [R2.64+-0x4] ;  /* 0xfffffc04020a7981 */ /* 0x000ea8000c1e1900 */
[----:B------:R-:W3:Y:S04]  /*02f0*/  LDG.E R12, [R2.64] ;  /* 0x00000004020c7981 */ /* 0x000ee8000c1e1900 */
[----:B------:R-:W3:Y:S01]  /*0300*/  LDG.E R13, [R2.64+0x4] ;  /* 0x00000404020d7981 */ /* 0x000ee2000c1e1900 */
        /* <DEDUP_REMOVED lines=17> */
.L_x_1350:
[----:B------:R-:W-:Y:S05]  /*0420*/  BSYNC B1 ;  /* 0x0000000000017941 */ /* 0x000fea0003800000 */
.L_x_1349:
[----:B------:R-:W-:Y:S05]  /*0430*/  @!P0 BRA `(.L_x_1348) ;  /* 0x0000010000008947 */ /* 0x000fea0003800000 */
[----:B------:R-:W-:Y:S02]  /*0440*/  IADD3 R9, P1, RZ, -R9, RZ ;  /* 0x80000009ff097210 */ /* 0x000fe40007f3e0ff */
[----:B------:R-:W-:-:S04]  /*0450*/  LEA R10, P0, R7, c[0x0][0x168], 0x2 ;  /* 0x00005a00070a7a11 */ /* 0x000fc800078010ff */
[----:B------:R-:W-:Y:S01]  /*0460*/  LEA.HI.X R11, R7, c[0x0][0x16c], R8, 0x2, P0 ;  /* 0x00005b00070b7a11 */ /* 0x000fe200000f1408 */
[----:B------:R-:W-:Y:S02]  /*0470*/  IMAD.X R7, RZ, RZ, -0x1, P1 ;  /* 0xffffffffff077424 */ /* 0x000fe400008e06ff */
.L_x_1352:
[----:B------:R-:W-:Y:S02]  /*0480*/  IMAD.MOV.U32 R2, RZ, RZ, R10 ;  /* 0x000000ffff027224 */ /* 0x000fe400078e000a */
[----:B------:R-:W-:-:S05]  /*0490*/  IMAD.MOV.U32 R3, RZ, RZ, R11 ;  /* 0x000000ffff037224 */ /* 0x000fca00078e000b */
[----:B------:R-:W2:Y:S01]  /*04a0*/  LDG.E R2, [R2.64] ;  /* 0x0000000402027981 */ /* 0x000ea2000c1e1900 */
        /* <DEDUP_REMOVED lines=9> */
.L_x_1348:
[----:B------:R-:W-:Y:S05]  /*0540*/  BSYNC B0 ;  /* 0x0000000000007941 */ /* 0x000fea0003800000 */
.L_x_1347:
[----:B------:R-:W-:-:S04]  /*0550*/  IADD3 R2, P0, R6, c[0x0][0x178], RZ ;  /* 0x00005e0006027a10 */ /* 0x000fc80007f1e0ff */
[----:B------:R-:W-:-:S06]  /*0560*/  IADD3.X R3, R0, c[0x0][0x17c], RZ, P0, !PT ;  /* 0x00005f0000037a10 */ /* 0x000fcc00007fe4ff */
[----:B------:R-:W2:Y:S02]  /*0570*/  LDG.E.64 R2, [R2.64] ;  /* 0x0000000402027981 */ /* 0x000ea4000c1e1b00 */
[----:B--2---:R-:W-:-:S04]  /*0580*/  LEA R6, P0, R2, c[0x0][0x160], 0x3 ;  /* 0x0000580002067a11 */ /* 0x004fc800078018ff */
[----:B------:R-:W-:-:S05]  /*0590*/  LEA.HI.X R7, R2, c[0x0][0x164], R3, 0x3, P0 ;  /* 0x0000590002077a11 */ /* 0x000fca00000f1c03 */
[----:B------:R-:W-:Y:S01]  /*05a0*/  STG.E.64 [R6.64], R4 ;  /* 0x0000000406007986 */ /* 0x000fe2000c101b04 */
[----:B------:R-:W-:Y:S05]  /*05b0*/  EXIT ;  /* 0x000000000000794d */ /* 0x000fea0003800000 */
.L_x_1353:
        /* <DEDUP_REMOVED lines=12> */
.L_x_8764:


//--------------------- .text._ZN2at6native55_GLOBAL__N__0955718d_22_SparseCsrTensorMath_cu_868dd54534reduce_sparse_csr_dim1_cuda_kernelIiiNS1_14ReductionAddOpIlEElEEvPT2_PKT_PKT0_SC_lT1_ --------------------------
	.section	.text._ZN2at6native55_GLOBAL__N__0955718d_22_SparseCsrTensorMath_cu_868dd54534reduce_sparse_csr_dim1_cuda_kernelIiiNS1_14ReductionAddOpIlEElEEvPT2_PKT_PKT0_SC_lT1_,"ax",@progbits
	.sectioninfo	@"SHI_REGISTERS=29"
	.align	128
.text._ZN2at6native55_GLOBAL__N__0955718d_22_SparseCsrTensorMath_cu_868dd54534reduce_sparse_csr_dim1_cuda_kernelIiiNS1_14ReductionAddOpIlEElEEvPT2_PKT_PKT0_SC_lT1_:
        .type           _ZN2at6native55_GLOBAL__N__0955718d_22_SparseCsrTensorMath_cu_868dd54534reduce_sparse_csr_dim1_cuda_kernelIiiNS1_14ReductionAddOpIlEElEEvPT2_PKT_PKT0_SC_lT1_,@function
        .size           _ZN2at6native55_GLOBAL__N__0955718d_22_SparseCsrTensorMath_cu_868dd54534reduce_sparse_csr_dim1_cuda_kernelIiiNS1_14ReductionAddOpIlEElEEvPT2_PKT_PKT0_SC_lT1_,(.L_x_8765 - _ZN2at6native55_GLOBAL__N__0955718d_22_SparseCsrTensorMath_cu_868dd54534reduce_sparse_csr_dim1_cuda_kernelIiiNS1_14ReductionAddOpIlEElEEvPT2_PKT_PKT0_SC_lT1_)
        .other          _ZN2at6native55_GLOBAL__N__0955718d_22_SparseCsrTensorMath_cu_868dd54534reduce_sparse_csr_dim1_cuda_kernelIiiNS1_14ReductionAddOpIlEElEEvPT2_PKT_PKT0_SC_lT1_,@"STO_CUDA_ENTRY STV_DEFAULT"
_ZN2at6native55_GLOBAL__N__0955718d_22_SparseCsrTensorMath_cu_868dd54534reduce_sparse_csr_dim1_cuda_kernelIiiNS1_14ReductionAddOpIlEElEEvPT2_PKT_PKT0_SC_lT1_:
        /* <DEDUP_REMOVED lines=45> */
.L_x_1362:
[----:B------:R0:W2:Y:S04]  /*02d0*/  LDG.E R25, [R2.64+-0x8] ;  /* 0xfffff80402197981 */ /* 0x0000a8000c1e1900 */
[----:B------:R0:W2:Y:S04]  /*02e0*/  LDG.E R24, [R2.64+-0x4] ;  /* 0xfffffc0402187981 */ /* 0x0000a8000c1e1900 */
[----:B------:R0:W3:Y:S04]  /*02f0*/  LDG.E R23, [R2.64] ;  /* 0x0000000402177981 */ /* 0x0000e8000c1e1900 */
[----:B------:R0:W3:Y:S04]  /*0300*/  LDG.E R22, [R2.64+0x4] ;  /* 0x0000040402167981 */ /* 0x0000e8000c1e1900 */
[----:B------:R0:W4:Y:S04]  /*0310*/  LDG.E R21, [R2.64+0x8] ;  /* 0x0000080402157981 */ /* 0x000128000c1e1900 */
[----:B------:R0:W4:Y:S04]  /*0320*/  LDG.E R20, [R2.64+0xc] ;  /* 0x00000c0402147981 */ /* 0x000128000c1e1900 */
        /* <DEDUP_REMOVED lines=48> */
.L_x_1361:
[----:B------:R-:W-:Y:S05]  /*0630*/  BSYNC B3 ;  /* 0x0000000000037941 */ /* 0x000fea0003800000 */
.L_x_1360:
[----:B------:R-:W-:Y:S01]  /*0640*/  ISETP.GT.AND P1, PT, R9, 0x4, PT ;  /* 0x000000040900780c */ /* 0x000fe20003f24270 */
[----:B------:R-:W-:-:S12]  /*0650*/  BSSY B3, `(.L_x_1363) ;  /* 0x000001f000037945 */ /* 0x000fd80003800000 */
[----:B------:R-:W-:Y:S05]  /*0660*/  @!P1 BRA `(.L_x_1364) ;  /* 0x000001d000009947 */ /* 0x000fea0003800000 */
[----:B------:R0:W2:Y:S04]  /*0670*/  LDG.E R13, [R2.64+-0x8] ;  /* 0xfffff804020d7981 */ /* 0x0000a8000c1e1900 */
[----:B------:R0:W2:Y:S04]  /*0680*/  LDG.E R12, [R2.64+-0x4] ;  /* 0xfffffc04020c7981 */ /* 0x0000a8000c1e1900 */
[----:B------:R0:W3:Y:S04]  /*0690*/  LDG.E R14, [R2.64] ;  /* 0x00000004020e7981 */ /* 0x0000e8000c1e1900 */
[----:B------:R0:W3:Y:S04]  /*06a0*/  LDG.E R15, [R2.64+0x4] ;  /* 0x00000404020f7981 */ /* 0x0000e8000c1e1900 */
[----:B------:R0:W4:Y:S04]  /*06b0*/  LDG.E R16, [R2.64+0x8] ;  /* 0x0000080402107981 */ /* 0x000128000c1e1900 */
[----:B------:R0:W4:Y:S04]  /*06c0*/  LDG.E R17, [R2.64+0xc] ;  /* 0x00000c0402117981 */ /* 0x000128000c1e1900 */
[----:B------:R0:W5:Y:S04]  /*06d0*/  LDG.E R11, [R2.64+0x10] ;  /* 0x00001004020b7981 */ /* 0x000168000c1e1900 */
[----:B------:R0:W5:Y:S01]  /*06e0*/  LDG.E R10, [R2.64+0x14] ;  /* 0x00001404020a7981 */ /* 0x000162000c1e1900 */
        /* <DEDUP_REMOVED lines=21> */
.L_x_1364:
[----:B------:R-:W-:Y:S05]  /*0840*/  BSYNC B3 ;  /* 0x0000000000037941 */ /* 0x000fea0003800000 */
.L_x_1363:
[----:B------:R-:W-:-:S13]  /*0850*/  ISETP.NE.OR P0, PT, R9, RZ, P0 ;  /* 0x000000ff0900720c */ /* 0x000fda0000705670 */
[----:B------:R-:W-:Y:S01]  /*0860*/  @!P0 BREAK B0 ;  /* 0x0000000000008942 */ /* 0x000fe20003800000 */
[----:B------:R-:W-:Y:S05]  /*0870*/  @!P0 BRA `(.L_x_1357) ;  /* 0x0000014000008947 */ /* 0x000fea0003800000 */
.L_x_1359:
[----:B------:R-:W-:Y:S05]  /*0880*/  BSYNC B0 ;  /* 0x0000000000007941 */ /* 0x000fea0003800000 */
.L_x_1358:
[----:B------:R-:W2:Y:S04]  /*0890*/  LDG.E R11, [R2.64+-0x8] ;  /* 0xfffff804020b7981 */ /* 0x000ea8000c1e1900 */
[----:B------:R-:W2:Y:S04]  /*08a0*/  LDG.E R10, [R2.64+-0x4] ;  /* 0xfffffc04020a7981 */ /* 0x000ea8000c1e1900 */
[----:B------:R0:W3:Y:S04]  /*08b0*/  LDG.E R12, [R2.64] ;  /* 0x00000004020c7981 */ /* 0x0000e8000c1e1900 */
[----:B------:R0:W3:Y:S01]  /*08c0*/  LDG.E R13, [R2.64+0x4] ;  /* 0x00000404020d7981 */ /* 0x0000e2000c1e1900 */
        /* <DEDUP_REMOVED lines=15> */
.L_x_1357:
[----:B------:R-:W-:Y:S05]  /*09c0*/  BSYNC B1 ;  /* 0x0000000000017941 */ /* 0x000fea0003800000 */
.L_x_1356:
[----:B------:R-:W-:-:S13]  /*09d0*/  ISETP.NE.AND P0, PT, R7, RZ, PT ;  /* 0x000000ff0700720c */ /* 0x000fda0003f05270 */
[----:B------:R-:W-:Y:S05]  /*09e0*/  @!P0 BRA `(.L_x_1355) ;  /* 0x000000c000008947 */ /* 0x000fea0003800000 */
[----:B------:R-:W-:-:S04]  /*09f0*/  IMAD.MOV.U32 R9, RZ, RZ, 0x4 ;  /* 0x00000004ff097424 */ /* 0x000fc800078e00ff */
[----:B------:R-:W-:-:S04]  /*0a00*/  IMAD.WIDE R8, R8, R9, c[0x0][0x168] ;  /* 0x00005a0008087625 */ /* 0x000fc800078e0209 */
.L_x_1365:
[----:B------:R-:W-:Y:S02]  /*0a10*/  IMAD.MOV.U32 R2, RZ, RZ, R8 ;  /* 0x000000ffff027224 */ /* 0x000fe400078e0008 */
[----:B------:R-:W-:-:S05]  /*0a20*/  IMAD.MOV.U32 R3, RZ, RZ, R9 ;  /* 0x000000ffff037224 */ /* 0x000fca00078e0009 */
[----:B------:R-:W2:Y:S01]  /*0a30*/  LDG.E R2, [R2.64] ;  /* 0x0000000402027981 */ /* 0x000ea2000c1e1900 */
[----:B------:R-:W-:Y:S02]  /*0a40*/  IADD3 R7, R7, -0x1, RZ ;  /* 0xffffffff07077810 */ /* 0x000fe40007ffe0ff */
[----:B------:R-:W-:Y:S02]  /*0a50*/  IADD3 R8, P2, R8, 0x4, RZ ;  /* 0x0000000408087810 */ /* 0x000fe40007f5e0ff */
[----:B------:R-:W-:-:S03]  /*0a60*/  ISETP.NE.AND P0, PT, R7, RZ, PT ;  /* 0x000000ff0700720c */ /* 0x000fc60003f05270 */
[----:B------:R-:W-:Y:S01]  /*0a70*/  IMAD.X R9, RZ, RZ, R9, P2 ;  /* 0x000000ffff097224 */ /* 0x000fe200010e0609 */
[----:B--2---:R-:W-:-:S04]  /*0a80*/  IADD3 R6, P1, R2, R6, RZ ;  /* 0x0000000602067210 */ /* 0x004fc80007f3e0ff */
[----:B------:R-:W-:-:S05]  /*0a90*/  LEA.HI.X.SX32 R5, R2, R5, 0x1, P1 ;  /* 0x0000000502057211 */ /* 0x000fca00008f0eff */
[----:B------:R-:W-:Y:S05]  /*0aa0*/  @P0 BRA `(.L_x_1365) ;  /* 0xffffff6000000947 */ /* 0x000fea000383ffff */
.L_x_1355:
[----:B------:R-:W-:Y:S05]  /*0ab0*/  BSYNC B2 ;  /* 0x0000000000027941 */ /* 0x000fea0003800000 */
.L_x_1354:
        /* <DEDUP_REMOVED lines=9> */
.L_x_1366:
        /* <DEDUP_REMOVED lines=11> */
.L_x_8765:


//--------------------- .text._ZN2at6native55_GLOBAL__N__0955718d_22_SparseCsrTensorMath_cu_868dd54534reduce_sparse_csr_dim0_cuda_kernelIilNS1_14ReductionAddOpIlEElEEvPT2_PKT0_lPKT_S9_lT1_ --------------------------
	.section	.text._ZN2at6native55_GLOBAL__N__0955718d_22_SparseCsrTensorMath_cu_868dd54534reduce_sparse_csr_dim0_cuda_kernelIilNS1_14ReductionAddOpIlEElEEvPT2_PKT0_lPKT_S9_lT1_,"ax",@progbits
	.sectioninfo	@"SHI_REGISTERS=24"
	.align	128
.text._ZN2at6native55_GLOBAL__N__0955718d_22_SparseCsrTensorMath_cu_868dd54534reduce_sparse_csr_dim0_cuda_kernelIilNS1_14ReductionAddOpIlEElEEvPT2_PKT0_lPKT_S9_lT1_:
        .type           _ZN2at6native55_GLOBAL__N__0955718d_22_SparseCsrTensorMath_cu_868dd54534reduce_sparse_csr_dim0_cuda_kernelIilNS1_14ReductionAddOpIlEElEEvPT2_PKT0_lPKT_S9_lT1_,@function
        .size           _ZN2at6native55_GLOBAL__N__0955718d_22_SparseCsrTensorMath_cu_868dd54534reduce_sparse_csr_dim0_cuda_kernelIilNS1_14ReductionAddOpIlEElEEvPT2_PKT0_lPKT_S9_lT1_,(.L_x_8766 - _ZN2at6native55_GLOBAL__N__0955718d_22_SparseCsrTensorMath_cu_868dd54534reduce_sparse_csr_dim0_cuda_kernelIilNS1_14ReductionAddOpIlEElEEvPT2_PKT0_lPKT_S9_lT1_)
        .other          _ZN2at6native55_GLOBAL__N__0955718d_22_SparseCsrTensorMath_cu_868dd54534reduce_sparse_csr_dim0_cuda_kernelIilNS1_14ReductionAddOpIlEElEEvPT2_PKT0_lPKT_S9_lT1_,@"STO_CUDA_ENTRY STV_DEFAULT"
_ZN2at6native55_GLOBAL__N__0955718d_22_SparseCsrTensorMath_cu_868dd54534reduce_sparse_csr_dim0_cuda_kernelIilNS1_14ReductionAddOpIlEElEEvPT2_PKT0_lPKT_S9_lT1_:
        /* <DEDUP_REMOVED lines=40> */
.L_x_1369:
        /* <DEDUP_REMOVED lines=13> */
[----:B------:R-:W2:Y:S01]  /*0350*/  @!P2 LDG.E R14, [R10.64] ;  /* 0x0000000c0a0ea981 */ /* 0x000ea2000c1e1900 */
[----:B------:R-:W-:-:S05]  /*0360*/  ISETP.NE.AND.EX P4, PT, R3, R13, PT, P4 ;  /* 0x0000000d0300720c */ /* 0x000fca0003f85340 */
[----:B------:R-:W3:Y:S04]  /*0370*/  @!P3 LDG.E R12, [R10.64+0x4] ;  /* 0x0000040c0a0cb981 */ /* 0x000ee8000c1e1900 */
[----:B------:R-:W4:Y:S04]  /*0380*/  @!P1 LDG.E R13, [R10.64+0x8] ;  /* 0x0000080c0a0d9981 */ /* 0x000f28000c1e1900 */
[----:B------:R-:W4:Y:S01]  /*0390*/  @!P4 LDG.E R15, [R10.64+0xc] ;  /* 0x00000c0c0a0fc981 */ /* 0x000f22000c1e1900 */
        /* <DEDUP_REMOVED lines=19> */
.L_x_1368:
        /* <DEDUP_REMOVED lines=9> */
.L_x_1370:
        /* <DEDUP_REMOVED lines=19> */
.L_x_1367:
[----:B------:R-:W-:-:S04]  /*0690*/  IADD3 R6, P0, R6, c[0x0][0x160], RZ ;  /* 0x0000580006067a10 */ /* 0x000fc80007f1e0ff */
[----:B------:R-:W-:Y:S01]  /*06a0*/  IADD3.X R7, R4, c[0x0][0x164], RZ, P0, !PT ;  /* 0x0000590004077a10 */ /* 0x000fe200007fe4ff */
[----:B------:R-:W-:-:S05]  /*06b0*/  IMAD.MOV.U32 R4, RZ, RZ, R0 ;  /* 0x000000ffff047224 */ /* 0x000fca00078e0000 */
[----:B------:R-:W-:Y:S01]  /*06c0*/  STG.E.64 [R6.64], R4 ;  /* 0x0000000406007986 */ /* 0x000fe2000c101b0c */
[----:B------:R-:W-:Y:S05]  /*06d0*/  EXIT ;  /* 0x000000000000794d */ /* 0x000fea0003800000 */
.L_x_1371:
        /* <DEDUP_REMOVED lines=10> */
.L_x_8766:


//--------------------- .text._ZN2at6native55_GLOBAL__N__0955718d_22_SparseCsrTensorMath_cu_868dd54534reduce_sparse_csr_dim0_cuda_kernelIiiNS1_14ReductionAddOpIlEElEEvPT2_PKT0_lPKT_S9_lT1_ --------------------------
	.section	.text._ZN2at6native55_GLOBAL__N__0955718d_22_SparseCsrTensorMath_cu_868dd54534reduce_sparse_csr_dim0_cuda_kernelIiiNS1_14ReductionAddOpIlEElEEvPT2_PKT0_lPKT_S9_lT1_,"ax",@progbits
	.sectioninfo	@"SHI_REGISTERS=20"
	.align	128
.text._ZN2at6native55_GLOBAL__N__0955718d_22_SparseCsrTensorMath_cu_868dd54534reduce_sparse_csr_dim0_cuda_kernelIiiNS1_14ReductionAddOpIlEElEEvPT2_PKT0_lPKT_S9_lT1_:
        .type           _ZN2at6native55_GLOBAL__N__0955718d_22_SparseCsrTensorMath_cu_868dd54534reduce_sparse_csr_dim0_cuda_kernelIiiNS1_14ReductionAddOpIlEElEEvPT2_PKT0_lPKT_S9_lT1_,@function
        .size           _ZN2at6native55_GLOBAL__N__0955718d_22_SparseCsrTensorMath_cu_868dd54534reduce_sparse_csr_dim0_cuda_kernelIiiNS1_14ReductionAddOpIlEElEEvPT2_PKT0_lPKT_S9_lT1_,(.L_x_8767 - _ZN2at6native55_GLOBAL__N__0955718d_22_SparseCsrTensorMath_cu_868dd54534reduce_sparse_csr_dim0_cuda_kernelIiiNS1_14ReductionAddOpIlEElEEvPT2_PKT0_lPKT_S9_lT1_)
        .other          _ZN2at6native55_GLOBAL__N__0955718d_22_SparseCsrTensorMath_cu_868dd54534reduce_sparse_csr_dim0_cuda_kernelIiiNS1_14ReductionAddOpIlEElEEvPT2_PKT0_lPKT_S9_lT1_,@"STO_CUDA_ENTRY STV_DEFAULT"
_ZN2at6native55_GLOBAL__N__0955718d_22_SparseCsrTensorMath_cu_868dd54534reduce_sparse_csr_dim0_cuda_kernelIiiNS1_14ReductionAddOpIlEElEEvPT2_PKT0_lPKT_S9_lT1_:
        /* <DEDUP_REMOVED lines=38> */
.L_x_1374:
        /* <DEDUP_REMOVED lines=8> */
[----:B------:R-:W2:Y:S01]  /*02e0*/  @!P1 LDG.E R9, [R6.64] ;  /* 0x0000000a06099981 */ /* 0x000ea2000c1e1900 */
[----:B------:R-:W-:-:S03]  /*02f0*/  ISETP.NE.AND P3, PT, R8, R13, PT ;  /* 0x0000000d0800720c */ /* 0x000fc60003f65270 */
[----:B------:R-:W3:Y:S04]  /*0300*/  @!P4 LDG.E R10, [R6.64+0x4] ;  /* 0x0000040a060ac981 */ /* 0x000ee8000c1e1900 */
[----:B------:R-:W4:Y:S06]  /*0310*/  @!P2 LDG.E R11, [R6.64+0x8] ;  /* 0x0000080a060ba981 */ /* 0x000f2c000c1e1900 */
[----:B------:R0:W4:Y:S01]  /*0320*/  @!P3 LDG.E R12, [R6.64+0xc] ;  /* 0x00000c0a060cb981 */ /* 0x000122000c1e1900 */
        /* <DEDUP_REMOVED lines=19> */
.L_x_1373:
[----:B0-----:R-:W-:Y:S05]  /*0460*/  @!P0 BRA `(.L_x_1372) ;  /* 0x000001c000008947 */ /* 0x001fea0003800000 */
        /* <DEDUP_REMOVED lines=9> */
[----:B------:R-:W-:-:S06]  /*0500*/  UIADD3.X UR5, UR5, UR9, URZ, UP1, !UPT ;  /* 0x0000000905057290 */ /* 0x000fcc0008ffe43f */
.L_x_1375:
        /* <DEDUP_REMOVED lines=18> */
.L_x_1372:
[----:B------:R-:W-:-:S04]  /*0630*/  LEA R2, P0, R4, c[0x0][0x160], 0x3 ;  /* 0x0000580004027a11 */ /* 0x000fc800078018ff */
[----:B------:R-:W-:Y:S01]  /*0640*/  LEA.HI.X R3, R4, c[0x0][0x164], RZ, 0x3, P0 ;  /* 0x0000590004037a11 */ /* 0x000fe200000f1cff */
[----:B------:R-:W-:-:S05]  /*0650*/  IMAD.MOV.U32 R4, RZ, RZ, R0 ;  /* 0x000000ffff047224 */ /* 0x000fca00078e0000 */
[----:B------:R-:W-:Y:S01]  /*0660*/  STG.E.64 [R2.64], R4 ;  /* 0x0000000402007986 */ /* 0x000fe2000c101b0a */
[----:B------:R-:W-:Y:S05]  /*0670*/  EXIT ;  /* 0x000000000000794d */ /* 0x000fea0003800000 */
.L_x_1376:
        /* <DEDUP_REMOVED lines=16> */
.L_x_8767:


//--------------------- .text._ZN2at6native55_GLOBAL__N__0955718d_22_SparseCsrTensorMath_cu_868dd54534reduce_sparse_csr_dim1_cuda_kernelIalNS1_14ReductionAddOpIlEElEEvPT2_PKT_PKT0_SC_lT1_ --------------------------
	.section	.text._ZN2at6native55_GLOBAL__N__0955718d_22_SparseCsrTensorMath_cu_868dd54534reduce_sparse_csr_dim1_cuda_kernelIalNS1_14ReductionAddOpIlEElEEvPT2_PKT_PKT0_SC_lT1_,"ax",@progbits
	.sectioninfo	@"SHI_REGISTERS=21"
	.align	128
.text._ZN2at6native55_GLOBAL__N__0955718d_22_SparseCsrTensorMath_cu_868dd54534reduce_sparse_csr_dim1_cuda_kernelIalNS1_14ReductionAddOpIlEElEEvPT2_PKT_PKT0_SC_lT1_:
        .type           _ZN2at6native55_GLOBAL__N__0955718d_22_SparseCsrTensorMath_cu_868dd54534reduce_sparse_csr_dim1_cuda_kernelIalNS1_14ReductionAddOpIlEElEEvPT2_PKT_PKT0_SC_lT1_,@function
        .size           _ZN2at6native55_GLOBAL__N__0955718d_22_SparseCsrTensorMath_cu_868dd54534reduce_sparse_csr_dim1_cuda_kernelIalNS1_14ReductionAddOpIlEElEEvPT2_PKT_PKT0_SC_lT1_,(.L_x_8768 - _ZN2at6native55_GLOBAL__N__0955718d_22_SparseCsrTensorMath_cu_868dd54534reduce_sparse_csr_dim1_cuda_kernelIalNS1_14ReductionAddOpIlEElEEvPT2_PKT_PKT0_SC_lT1_)
        .other          _ZN2at6native55_GLOBAL__N__0955718d_22_SparseCsrTensorMath_cu_868dd54534reduce_sparse_csr_dim1_cuda_kernelIalNS1_14ReductionAddOpIlEElEEvPT2_PKT_PKT0_SC_lT1_,@"STO_CUDA_ENTRY STV_DEFAULT"
_ZN2at6native55_GLOBAL__N__0955718d_22_SparseCsrTensorMath_cu_868dd54534reduce_sparse_csr_dim1_cuda_kernelIalNS1_14ReductionAddOpIlEElEEvPT2_PKT_PKT0_SC_lT1_:
        /* <DEDUP_REMOVED lines=37> */
[----:B------:R-:W-:Y:S01]  /*0250*/  IADD3 R16, P1, -R6, R15, RZ ;  /* 0x0000000f06107210 */ /* 0x000fe20007f3e1ff */
[----:B------:R-:W-:-:S04]  /*0260*/  CS2R R2, SRZ ;  /* 0x0000000000027805 */ /* 0x000fc8000001ff00 */
[----:B------:R-:W-:Y:S02]  /*0270*/  IMAD.X R18, RZ, RZ, ~R7, P1 ;  /* 0x000000ffff127224 */ /* 0x000fe400008e0e07 */
.L_x_1381:
[----:B------:R-:W-:-:S04]  /*0280*/  IADD3.X R6, P1, R9, c[0x0][0x168], RZ, PT, !PT ;  /* 0x00005a0009067a10 */ /* 0x000fc80003f3e4ff */
[----:B------:R-:W-:-:S05]  /*0290*/  IADD3.X R7, R5, c[0x0][0x16c], RZ, P1, !PT ;  /* 0x00005b0005077a10 */ /* 0x000fca0000ffe4ff */
[----:B------:R-:W2:Y:S04]  /*02a0*/  LDG.E.S8 R11, [R6.64+-0x1] ;  /* 0xffffff04060b7981 */ /* 0x000ea8000c1e1300 */
[----:B------:R-:W2:Y:S04]  /*02b0*/  LDG.E.S8 R8, [R6.64] ;  /* 0x0000000406087981 */ /* 0x000ea8000c1e1300 */
[----:B------:R-:W3:Y:S04]  /*02c0*/  LDG.E.S8 R10, [R6.64+0x1] ;  /* 0x00000104060a7981 */ /* 0x000ee8000c1e1300 */
[----:B------:R-:W3:Y:S01]  /*02d0*/  LDG.E.S8 R13, [R6.64+0x2] ;  /* 0x00000204060d7981 */ /* 0x000ee2000c1e1300 */
        /* <DEDUP_REMOVED lines=8> */
[----:B------:R-:W-:-:S04]  /*0360*/  SHF.R.S32.HI R8, RZ, 0x1f, R8 ;  /* 0x0000001fff087819 */ /* 0x000fc80000011408 */
[----:B------:R-:W-:Y:S02]  /*0370*/  IADD3.X R8, R8, R3, R2, P2, P3 ;  /* 0x0000000308087210 */ /* 0x000fe400017e6402 */
[--C-:B---3--:R-:W-:Y:S02]  /*0380*/  IADD3 R2, P2, P3, R13, R14, R10.reuse ;  /* 0x0000000e0d027210 */ /* 0x108fe40007b5e00a */
[----:B------:R-:W-:Y:S02]  /*0390*/  SHF.R.S32.HI R3, RZ, 0x1f, R10 ;  /* 0x0000001fff037819 */ /* 0x000fe4000001140a */
[----:B------:R-:W-:-:S04]  /*03a0*/  SHF.R.S32.HI R6, RZ, 0x1f, R13 ;  /* 0x0000001fff067819 */ /* 0x000fc8000001140d */
[----:B------:R-:W-:Y:S01]  /*03b0*/  IADD3.X R3, R6, R8, R3, P2, P3 ;  /* 0x0000000806037210 */ /* 0x000fe200017e6403 */
[----:B------:R-:W-:Y:S05]  /*03c0*/  @P1 BRA `(.L_x_1381) ;  /* 0xfffffeb000001947 */ /* 0x000fea000383ffff */
.L_x_1380:
[----:B------:R-:W-:Y:S05]  /*03d0*/  BSYNC B1 ;  /* 0x0000000000017941 */ /* 0x000fea0003800000 */
.L_x_1379:
[----:B------:R-:W-:Y:S05]  /*03e0*/  @!P0 BRA `(.L_x_1378) ;  /* 0x000000e000008947 */ /* 0x000fea0003800000 */
[----:B------:R-:W-:Y:S02]  /*03f0*/  IADD3 R8, P1, RZ, -R15, RZ ;  /* 0x8000000fff087210 */ /* 0x000fe40007f3e0ff */
[----:B------:R-:W-:-:S03]  /*0400*/  IADD3 R6, P0, R9, c[0x0][0x168], RZ ;  /* 0x00005a0009067a10 */ /* 0x000fc60007f1e0ff */
[----:B------:R-:W-:Y:S01]  /*0410*/  IMAD.X R9, RZ, RZ, -0x1, P1 ;  /* 0xffffffffff097424 */ /* 0x000fe200008e06ff */
[----:B------:R-:W-:-:S05]  /*0420*/  IADD3.X R7, R5, c[0x0][0x16c], RZ, P0, !PT ;  /* 0x00005b0005077a10 */ /* 0x000fca00007fe4ff */
.L_x_1382:
[----:B------:R0:W2:Y:S01]  /*0430*/  LDG.E.S8 R5, [R6.64] ;  /* 0x0000000406057981 */ /* 0x0000a2000c1e1300 */
[----:B------:R-:W-:-:S05]  /*0440*/  IADD3 R8, P0, R8, 0x1, RZ ;  /* 0x0000000108087810 */ /* 0x000fca0007f1e0ff */
[----:B------:R-:W-:Y:S01]  /*0450*/  IMAD.X R9, RZ, RZ, R9, P0 ;  /* 0x000000ffff097224 */ /* 0x000fe200000e0609 */
[----:B------:R-:W-:Y:S02]  /*0460*/  ISETP.NE.U32.AND P0, PT, R8, RZ, PT ;  /* 0x000000ff0800720c */ /* 0x000fe40003f05070 */
[----:B0-----:R-:W-:Y:S02]  /*0470*/  IADD3 R6, P2, R6, 0x1, RZ ;  /* 0x0000000106067810 */ /* 0x001fe40007f5e0ff */
[----:B------:R-:W-:-:S03]  /*0480*/  ISETP.NE.AND.EX P0, PT, R9, RZ, PT, P0 ;  /* 0x000000ff0900720c */ /* 0x000fc60003f05300 */
[----:B------:R-:W-:Y:S01]  /*0490*/  IMAD.X R7, RZ, RZ, R7, P2 ;  /* 0x000000ffff077224 */ /* 0x000fe200010e0607 */
[----:B--2---:R-:W-:-:S04]  /*04a0*/  IADD3 R2, P1, R5, R2, RZ ;  /* 0x0000000205027210 */ /* 0x004fc80007f3e0ff */
[----:B------:R-:W-:-:S05]  /*04b0*/  LEA.HI.X.SX32 R3, R5, R3, 0x1, P1 ;  /* 0x0000000305037211 */ /* 0x000fca00008f0eff */
[----:B------:R-:W-:Y:S05]  /*04c0*/  @P0 BRA `(.L_x_1382) ;  /* 0xffffff6000000947 */ /* 0x000fea000383ffff */
.L_x_1378:
[----:B------:R-:W-:Y:S05]  /*04d0*/  BSYNC B0 ;  /* 0x0000000000007941 */ /* 0x000fea0003800000 */
.L_x_1377:
[----:B------:R-:W-:-:S04]  /*04e0*/  IADD3 R4, P0, R4, c[0x0][0x178], RZ ;  /* 0x00005e0004047a10 */ /* 0x000fc80007f1e0ff */
[----:B------:R-:W-:-:S06]  /*04f0*/  IADD3.X R5, R0, c[0x0][0x17c], RZ, P0, !PT ;  /* 0x00005f0000057a10 */ /* 0x000fcc00007fe4ff */
[----:B------:R-:W2:Y:S02]  /*0500*/  LDG.E.64 R4, [R4.64] ;  /* 0x0000000404047981 */ /* 0x000ea4000c1e1b00 */
[----:B--2---:R-:W-:-:S04]  /*0510*/  LEA R6, P0, R4, c[0x0][0x160], 0x3 ;  /* 0x0000580004067a11 */ /* 0x004fc800078018ff */
[----:B------:R-:W-:-:S05]  /*0520*/  LEA.HI.X R7, R4, c[0x0][0x164], R5, 0x3, P0 ;  /* 0x0000590004077a11 */ /* 0x000fca00000f1c05 */
[----:B------:R-:W-:Y:S01]  /*0530*/  STG.E.64 [R6.64], R2 ;  /* 0x0000000206007986 */ /* 0x000fe2000c101b04 */
[----:B------:R-:W-:Y:S05]  /*0540*/  EXIT ;  /* 0x000000000000794d */ /* 0x000fea0003800000 */
.L_x_1383:
        /* <DEDUP_REMOVED lines=11> */
.L_x_8768:


//--------------------- .text._ZN2at6native55_GLOBAL__N__0955718d_22_SparseCsrTensorMath_cu_868dd54534reduce_sparse_csr_dim1_cuda_kernelIaiNS1_14ReductionAddOpIlEElEEvPT2_PKT_PKT0_SC_lT1_ --------------------------
	.section	.text._ZN2at6native55_GLOBAL__N__0955718d_22_SparseCsrTensorMath_cu_868dd54534reduce_sparse_csr_dim1_cuda_kernelIaiNS1_14ReductionAddOpIlEElEEvPT2_PKT_PKT0_SC_lT1_,"ax",@progbits
	.sectioninfo	@"SHI_REGISTERS=29"
	.align	128
.text._ZN2at6native55_GLOBAL__N__0955718d_22_SparseCsrTensorMath_cu_868dd54534reduce_sparse_csr_dim1_cuda_kernelIaiNS1_14ReductionAddOpIlEElEEvPT2_PKT_PKT0_SC_lT1_:
        .type           _ZN2at6native55_GLOBAL__N__0955718d_22_SparseCsrTensorMath_cu_868dd54534reduce_sparse_csr_dim1_cuda_kernelIaiNS1_14ReductionAddOpIlEElEEvPT2_PKT_PKT0_SC_lT1_,@function
        .size           _ZN2at6native55_GLOBAL__N__0955718d_22_SparseCsrTensorMath_cu_868dd54534reduce_sparse_csr_dim1_cuda_kernelIaiNS1_14ReductionAddOpIlEElEEvPT2_PKT_PKT0_SC_lT1_,(.L_x_8769 - _ZN2at6native55_GLOBAL__N__0955718d_22_SparseCsrTensorMath_cu_868dd54534reduce_sparse_csr_dim1_cuda_kernelIaiNS1_14ReductionAddOpIlEElEEvPT2_PKT_PKT0_SC_lT1_)
        .other          _ZN2at6native55_GLOBAL__N__0955718d_22_SparseCsrTensorMath_cu_868dd54534reduce_sparse_csr_dim1_cuda_kernelIaiNS1_14ReductionAddOpIlEElEEvPT2_PKT_PKT0_SC_lT1_,@"STO_CUDA_ENTRY STV_DEFAULT"
_ZN2at6native55_GLOBAL__N__0955718d_22_SparseCsrTensorMath_cu_868dd54534reduce_sparse_csr_dim1_cuda_kernelIaiNS1_14ReductionAddOpIlEElEEvPT2_PKT_PKT0_SC_lT1_:
        /* <DEDUP_REMOVED lines=25> */
[----:B------:R-:W-:-:S04]  /*0190*/  LOP3.LUT R8, R9, 0x3, RZ, 0xc0, !PT ;  /* 0x0000000309087812 */ /* 0x000fc800078ec0ff */
[----:B------:R-:W-:-:S13]  /*01a0*/  ISETP.GE.U32.AND P0, PT, R3, 0x3, PT ;  /* 0x000000030300780c */ /* 0x000fda0003f06070 */
[----:B------:R-:W-:Y:S05]  /*01b0*/  @!P0 BRA `(.L_x_1387) ;  /* 0x000007d000008947 */ /* 0x000fea0003800000 */
[----:B------:R-:W-:Y:S01]  /*01c0*/  IADD3 R2, P0, R7, c[0x0][0x168], RZ ;  /* 0x00005a0007027a10 */ /* 0x000fe20007f1e0ff */
[----:B------:R-:W-:Y:S01]  /*01d0*/  IMAD.IADD R9, R9, 0x1, -R8 ;  /* 0x0000000109097824 */ /* 0x000fe200078e0a08 */
[----:B------:R-:W-:Y:S01]  /*01e0*/  BSSY B0, `(.L_x_1388) ;  /* 0x0000067000007945 */ /* 0x000fe20003800000 */
[----:B------:R-:W-:Y:S01]  /*01f0*/  CS2R R4, SRZ ;  /* 0x0000000000047805 */ /* 0x000fe2000001ff00 */
        /* <DEDUP_REMOVED lines=10> */
.L_x_1392:
[----:B------:R0:W2:Y:S04]  /*02a0*/  LDG.E.S8 R25, [R2.64+-0x3] ;  /* 0xfffffd0402197981 */ /* 0x0000a8000c1e1300 */
[----:B------:R0:W2:Y:S04]  /*02b0*/  LDG.E.S8 R24, [R2.64+-0x2] ;  /* 0xfffffe0402187981 */ /* 0x0000a8000c1e1300 */
[----:B------:R0:W3:Y:S04]  /*02c0*/  LDG.E.S8 R23, [R2.64+-0x1] ;  /* 0xffffff0402177981 */ /* 0x0000e8000c1e1300 */
[----:B------:R0:W3:Y:S04]  /*02d0*/  LDG.E.S8 R22, [R2.64] ;  /* 0x0000000402167981 */ /* 0x0000e8000c1e1300 */
[----:B------:R0:W4:Y:S04]  /*02e0*/  LDG.E.S8 R21, [R2.64+0x1] ;  /* 0x0000010402157981 */ /* 0x000128000c1e1300 */
[----:B------:R0:W4:Y:S04]  /*02f0*/  LDG.E.S8 R20, [R2.64+0x2] ;  /* 0x0000020402147981 */ /* 0x000128000c1e1300 */
[----:B------:R0:W5:Y:S04]  /*0300*/  LDG.E.S8 R18, [R2.64+0x3] ;  /* 0x0000030402127981 */ /* 0x000168000c1e1300 */
        /* <DEDUP_REMOVED lines=8> */
[----:B------:R0:W5:Y:S01]  /*0390*/  LDG.E.S8 R10, [R2.64+0xc] ;  /* 0x00000c04020a7981 */ /* 0x000162000c1e1300 */
        /* <DEDUP_REMOVED lines=38> */
.L_x_1391:
[----:B------:R-:W-:Y:S05]  /*0600*/  BSYNC B3 ;  /* 0x0000000000037941 */ /* 0x000fea0003800000 */
.L_x_1390:
[----:B------:R-:W-:Y:S01]  /*0610*/  ISETP.GT.AND P1, PT, R9, 0x4, PT ;  /* 0x000000040900780c */ /* 0x000fe20003f24270 */
[----:B------:R-:W-:-:S12]  /*0620*/  BSSY B3, `(.L_x_1393) ;  /* 0x000001f000037945 */ /* 0x000fd80003800000 */
[----:B------:R-:W-:Y:S05]  /*0630*/  @!P1 BRA `(.L_x_1394) ;  /* 0x000001d000009947 */ /* 0x000fea0003800000 */
[----:B------:R0:W2:Y:S04]  /*0640*/  LDG.E.S8 R13, [R2.64+-0x3] ;  /* 0xfffffd04020d7981 */ /* 0x0000a8000c1e1300 */
[----:B------:R0:W2:Y:S04]  /*0650*/  LDG.E.S8 R12, [R2.64+-0x2] ;  /* 0xfffffe04020c7981 */ /* 0x0000a8000c1e1300 */
[----:B------:R0:W3:Y:S04]  /*0660*/  LDG.E.S8 R14, [R2.64+-0x1] ;  /* 0xffffff04020e7981 */ /* 0x0000e8000c1e1300 */
[----:B------:R0:W3:Y:S04]  /*0670*/  LDG.E.S8 R15, [R2.64] ;  /* 0x00000004020f7981 */ /* 0x0000e8000c1e1300 */
[----:B------:R0:W4:Y:S04]  /*0680*/  LDG.E.S8 R16, [R2.64+0x1] ;  /* 0x0000010402107981 */ /* 0x000128000c1e1300 */
[----:B------:R0:W4:Y:S04]  /*0690*/  LDG.E.S8 R17, [R2.64+0x2] ;  /* 0x0000020402117981 */ /* 0x000128000c1e1300 */
[----:B------:R0:W5:Y:S04]  /*06a0*/  LDG.E.S8 R11, [R2.64+0x3] ;  /* 0x00000304020b7981 */ /* 0x000168000c1e1300 */
[----:B------:R0:W5:Y:S01]  /*06b0*/  LDG.E.S8 R10, [R2.64+0x4] ;  /* 0x00000404020a7981 */ /* 0x000162000c1e1300 */
        /* <DEDUP_REMOVED lines=21> */
.L_x_1394:
[----:B------:R-:W-:Y:S05]  /*0810*/  BSYNC B3 ;  /* 0x0000000000037941 */ /* 0x000fea0003800000 */
.L_x_1393:
[----:B------:R-:W-:-:S13]  /*0820*/  ISETP.NE.OR P0, PT, R9, RZ, P0 ;  /* 0x000000ff0900720c */ /* 0x000fda0000705670 */
[----:B------:R-:W-:Y:S01]  /*0830*/  @!P0 BREAK B0 ;  /* 0x0000000000008942 */ /* 0x000fe20003800000 */
[----:B------:R-:W-:Y:S05]  /*0840*/  @!P0 BRA `(.L_x_1387) ;  /* 0x0000014000008947 */ /* 0x000fea0003800000 */
.L_x_1389:
[----:B------:R-:W-:Y:S05]  /*0850*/  BSYNC B0 ;  /* 0x0000000000007941 */ /* 0x000fea0003800000 */
.L_x_1388:
[----:B------:R-:W2:Y:S04]  /*0860*/  LDG.E.S8 R11, [R2.64+-0x3] ;  /* 0xfffffd04020b7981 */ /* 0x000ea8000c1e1300 */
[----:B------:R-:W2:Y:S04]  /*0870*/  LDG.E.S8 R10, [R2.64+-0x2] ;  /* 0xfffffe04020a7981 */ /* 0x000ea8000c1e1300 */
[----:B------:R0:W3:Y:S04]  /*0880*/  LDG.E.S8 R12, [R2.64+-0x1] ;  /* 0xffffff04020c7981 */ /* 0x0000e8000c1e1300 */
[----:B------:R0:W3:Y:S01]  /*0890*/  LDG.E.S8 R13, [R2.64] ;  /* 0x00000004020d7981 */ /* 0x0000e2000c1e1300 */
        /* <DEDUP_REMOVED lines=15> */
.L_x_1387:
[----:B------:R-:W-:Y:S05]  /*0990*/  BSYNC B1 ;  /* 0x0000000000017941 */ /* 0x000fea0003800000 */
.L_x_1386:
[----:B------:R-:W-:-:S13]  /*09a0*/  ISETP.NE.AND P0, PT, R8, RZ, PT ;  /* 0x000000ff0800720c */ /* 0x000fda0003f05270 */
[----:B------:R-:W-:Y:S05]  /*09b0*/  @!P0 BRA `(.L_x_1385) ;  /* 0x000000c000008947 */ /* 0x000fea0003800000 */
[----:B------:R-:W-:-:S04]  /*09c0*/  IADD3 R9, P0, R7, c[0x0][0x168], RZ ;  /* 0x00005a0007097a10 */ /* 0x000fc80007f1e0ff */
[----:B------:R-:W-:-:S03]  /*09d0*/  LEA.HI.X.SX32 R10, R7, c[0x0][0x16c], 0x1, P0 ;  /* 0x00005b00070a7a11 */ /* 0x000fc600000f0eff */
.L_x_1395:
[----:B------:R-:W-:Y:S02]  /*09e0*/  IMAD.MOV.U32 R2, RZ, RZ, R9 ;  /* 0x000000ffff027224 */ /* 0x000fe400078e0009 */
[----:B------:R-:W-:-:S05]  /*09f0*/  IMAD.MOV.U32 R3, RZ, RZ, R10 ;  /* 0x000000ffff037224 */ /* 0x000fca00078e000a */
[----:B------:R-:W2:Y:S01]  /*0a00*/  LDG.E.S8 R2, [R2.64] ;  /* 0x0000000402027981 */ /* 0x000ea2000c1e1300 */
[----:B------:R-:W-:Y:S02]  /*0a10*/  IADD3 R8, R8, -0x1, RZ ;  /* 0xffffffff08087810 */ /* 0x000fe40007ffe0ff */
[----:B------:R-:W-:Y:S02]  /*0a20*/  IADD3 R9, P2, R9, 0x1, RZ ;  /* 0x0000000109097810 */ /* 0x000fe40007f5e0ff */
[----:B------:R-:W-:-:S03]  /*0a30*/  ISETP.NE.AND P0, PT, R8, RZ, PT ;  /* 0x000000ff0800720c */ /* 0x000fc60003f05270 */
[----:B------:R-:W-:Y:S01]  /*0a40*/  IMAD.X R10, RZ, RZ, R10, P2 ;  /* 0x000000ffff0a7224 */ /* 0x000fe200010e060a */
[----:B--2---:R-:W-:-:S04]  /*0a50*/  IADD3 R4, P1, R2, R4, RZ ;  /* 0x0000000402047210 */ /* 0x004fc80007f3e0ff */
[----:B------:R-:W-:-:S05]  /*0a60*/  LEA.HI.X.SX32 R5, R2, R5, 0x1, P1 ;  /* 0x0000000502057211 */ /* 0x000fca00008f0eff */
[----:B------:R-:W-:Y:S05]  /*0a70*/  @P0 BRA `(.L_x_1395) ;  /* 0xffffff6000000947 */ /* 0x000fea000383ffff */
.L_x_1385:
[----:B------:R-:W-:Y:S05]  /*0a80*/  BSYNC B2 ;  /* 0x0000000000027941 */ /* 0x000fea0003800000 */
.L_x_1384:
        /* <DEDUP_REMOVED lines=8> */
.L_x_1396:
        /* <DEDUP_REMOVED lines=15> */
.L_x_8769:


//--------------------- .text._ZN2at6native55_GLOBAL__N__0955718d_22_SparseCsrTensorMath_cu_868dd54534reduce_sparse_csr_dim0_cuda_kernelIalNS1_14ReductionAddOpIlEElEEvPT2_PKT0_lPKT_S9_lT1_ --------------------------
	.section	.text._ZN2at6native55_GLOBAL__N__0955718d_22_SparseCsrTensorMath_cu_868dd54534reduce_sparse_csr_dim0_cuda_kernelIalNS1_14ReductionAddOpIlEElEEvPT2_PKT0_lPKT_S9_lT1_,"ax",@progbits
	.sectioninfo	@"SHI_REGISTERS=22"
	.align	128
.text._ZN2at6native55_GLOBAL__N__0955718d_22_SparseCsrTensorMath_cu_868dd54534reduce_sparse_csr_dim0_cuda_kernelIalNS1_14ReductionAddOpIlEElEEvPT2_PKT0_lPKT_S9_lT1_:
        .type           _ZN2at6native55_GLOBAL__N__0955718d_22_SparseCsrTensorMath_cu_868dd54534reduce_sparse_csr_dim0_cuda_kernelIalNS1_14ReductionAddOpIlEElEEvPT2_PKT0_lPKT_S9_lT1_,@function
        .size           _ZN2at6native55_GLOBAL__N__0955718d_22_SparseCsrTensorMath_cu_868dd54534reduce_sparse_csr_dim0_cuda_kernelIalNS1_14ReductionAddOpIlEElEEvPT2_PKT0_lPKT_S9_lT1_,(.L_x_8770 - _ZN2at6native55_GLOBAL__N__0955718d_22_SparseCsrTensorMath_cu_868dd54534reduce_sparse_csr_dim0_cuda_kernelIalNS1_14ReductionAddOpIlEElEEvPT2_PKT0_lPKT_S9_lT1_)
        .other          _ZN2at6native55_GLOBAL__N__0955718d_22_SparseCsrTensorMath_cu_868dd54534reduce_sparse_csr_dim0_cuda_kernelIalNS1_14ReductionAddOpIlEElEEvPT2_PKT0_lPKT_S9_lT1_,@"STO_CUDA_ENTRY STV_DEFAULT"
_ZN2at6native55_GLOBAL__N__0955718d_22_SparseCsrTensorMath_cu_868dd54534reduce_sparse_csr_dim0_cuda_kernelIalNS1_14ReductionAddOpIlEElEEvPT2_PKT0_lPKT_S9_lT1_:
        /* <DEDUP_REMOVED lines=37> */
[----:B------:R-:W-:-:S03]  /*0250*/  IMAD.X R19, RZ, RZ, ~c[0x0][0x18c], P1 ;  /* 0x80006300ff137624 */ /* 0x000fc600008e06ff */
.L_x_1399:
        /* <DEDUP_REMOVED lines=9> */
[C---:B------:R-:W-:Y:S01]  /*02f0*/  ISETP.NE.AND.EX P4, PT, R3.reuse, R13, PT, P4 ;  /* 0x0000000d0300720c */ /* 0x040fe20003f85340 */
[----:B------:R-:W-:Y:S01]  /*0300*/  IMAD.U32 R13, RZ, RZ, UR7 ;  /* 0x00000007ff0d7e24 */ /* 0x000fe2000f8e00ff */
[C---:B---3--:R-:W-:Y:S02]  /*0310*/  ISETP.NE.U32.AND P1, PT, R2.reuse, R14, PT ;  /* 0x0000000e0200720c */ /* 0x048fe40003f25070 */
[C---:B----4-:R-:W-:Y:S02]  /*0320*/  ISETP.NE.U32.AND P2, PT, R2.reuse, R16, PT ;  /* 0x000000100200720c */ /* 0x050fe40003f45070 */
[C---:B------:R-:W-:Y:S02]  /*0330*/  ISETP.NE.AND.EX P1, PT, R3.reuse, R15, PT, P1 ;  /* 0x0000000f0300720c */ /* 0x040fe40003f25310 */
[----:B------:R-:W-:Y:S02]  /*0340*/  ISETP.NE.U32.AND P3, PT, R2, R10, PT ;  /* 0x0000000a0200720c */ /* 0x000fe40003f65070 */
[----:B------:R-:W-:-:S03]  /*0350*/  ISETP.NE.AND.EX P2, PT, R3, R17, PT, P2 ;  /* 0x000000110300720c */ /* 0x000fc60003f45320 */
[----:B------:R-:W2:Y:S01]  /*0360*/  @!P4 LDG.E.S8 R10, [R12.64] ;  /* 0x0000000c0c0ac981 */ /* 0x000ea2000c1e1300 */
[----:B------:R-:W-:-:S05]  /*0370*/  ISETP.NE.AND.EX P3, PT, R3, R11, PT, P3 ;  /* 0x0000000b0300720c */ /* 0x000fca0003f65330 */
[----:B------:R-:W3:Y:S04]  /*0380*/  @!P1 LDG.E.S8 R11, [R12.64+0x1] ;  /* 0x0000010c0c0b9981 */ /* 0x000ee8000c1e1300 */
[----:B------:R-:W4:Y:S04]  /*0390*/  @!P2 LDG.E.S8 R14, [R12.64+0x2] ;  /* 0x0000020c0c0ea981 */ /* 0x000f28000c1e1300 */
[----:B------:R-:W4:Y:S01]  /*03a0*/  @!P3 LDG.E.S8 R15, [R12.64+0x3] ;  /* 0x0000030c0c0fb981 */ /* 0x000f22000c1e1300 */
[----:B------:R-:W-:-:S04]  /*03b0*/  UIADD3 UR4, UP0, UR4, 0x4, URZ ;  /* 0x0000000404047890 */ /* 0x000fc8000ff1e03f */
[----:B------:R-:W-:Y:S02]  /*03c0*/  UIADD3.X UR5, URZ, UR5, URZ, UP0, !UPT ;  /* 0x000000053f057290 */ /* 0x000fe400087fe43f */
[----:B------:R-:W-:Y:S02]  /*03d0*/  IADD3 R16, P5, R18, UR4, RZ ;  /* 0x0000000412107c10 */ /* 0x000fe4000ffbe0ff */
[----:B--2---:R-:W-:-:S04]  /*03e0*/  @!P4 IADD3 R0, P6, R10, R0, RZ ;  /* 0x000000000a00c210 */ /* 0x004fc80007fde0ff */
[----:B------:R-:W-:Y:S02]  /*03f0*/  @!P4 LEA.HI.X.SX32 R5, R10, R5, 0x1, P6 ;  /* 0x000000050a05c211 */ /* 0x000fe400030f0eff */
[----:B------:R-:W-:Y:S02]  /*0400*/  ISETP.NE.U32.AND P4, PT, R16, RZ, PT ;  /* 0x000000ff1000720c */ /* 0x000fe40003f85070 */
[----:B------:R-:W-:Y:S02]  /*0410*/  IADD3.X R10, R19, UR5, RZ, P5, !PT ;  /* 0x00000005130a7c10 */ /* 0x000fe4000affe4ff */
[----:B---3--:R-:W-:Y:S02]  /*0420*/  @!P1 IADD3 R0, P6, R11, R0, RZ ;  /* 0x000000000b009210 */ /* 0x008fe40007fde0ff */
[----:B------:R-:W-:Y:S02]  /*0430*/  ISETP.NE.AND.EX P4, PT, R10, RZ, PT, P4 ;  /* 0x000000ff0a00720c */ /* 0x000fe40003f85340 */
[----:B----4-:R-:W-:-:S02]  /*0440*/  @!P2 IADD3 R0, P5, R14, R0, RZ ;  /* 0x000000000e00a210 */ /* 0x010fc40007fbe0ff */
[----:B------:R-:W-:Y:S02]  /*0450*/  @!P1 LEA.HI.X.SX32 R5, R11, R5, 0x1, P6 ;  /* 0x000000050b059211 */ /* 0x000fe400030f0eff */
[----:B------:R-:W-:Y:S02]  /*0460*/  IADD3 R8, P6, R8, 0x20, RZ ;  /* 0x0000002008087810 */ /* 0x000fe40007fde0ff */
[----:B------:R-:W-:Y:S02]  /*0470*/  @!P3 IADD3 R0, P1, R15, R0, RZ ;  /* 0x000000000f00b210 */ /* 0x000fe40007f3e0ff */
[----:B------:R-:W-:Y:S01]  /*0480*/  @!P2 LEA.HI.X.SX32 R5, R14, R5, 0x1, P5 ;  /* 0x000000050e05a211 */ /* 0x000fe200028f0eff */
[----:B------:R-:W-:-:S03]  /*0490*/  IMAD.X R9, RZ, RZ, R9, P6 ;  /* 0x000000ffff097224 */ /* 0x000fc600030e0609 */
[----:B------:R-:W-:Y:S01]  /*04a0*/  @!P3 LEA.HI.X.SX32 R5, R15, R5, 0x1, P1 ;  /* 0x000000050f05b211 */ /* 0x000fe200008f0eff */
[----:B------:R-:W-:Y:S05]  /*04b0*/  @P4 BRA `(.L_x_1399) ;  /* 0xfffffda000004947 */ /* 0x000fea000383ffff */
.L_x_1398:
        /* <DEDUP_REMOVED lines=9> */
.L_x_1400:
        /* <DEDUP_REMOVED lines=8> */
[----:B------:R-:W2:Y:S01]  /*05d0*/  @!P0 LDG.E.S8 R10, [R10.64] ;  /* 0x0000000c0a0a8981 */ /* 0x000ea2000c1e1300 */
        /* <DEDUP_REMOVED lines=10> */
.L_x_1397:
[----:B------:R-:W-:-:S04]  /*0680*/  IADD3 R6, P0, R6, c[0x0][0x160], RZ ;  /* 0x0000580006067a10 */ /* 0x000fc80007f1e0ff */
[----:B------:R-:W-:Y:S01]  /*0690*/  IADD3.X R7, R4, c[0x0][0x164], RZ, P0, !PT ;  /* 0x0000590004077a10 */ /* 0x000fe200007fe4ff */
[----:B------:R-:W-:-:S05]  /*06a0*/  IMAD.MOV.U32 R4, RZ, RZ, R0 ;  /* 0x000000ffff047224 */ /* 0x000fca00078e0000 */
[----:B------:R-:W-:Y:S01]  /*06b0*/  STG.E.64 [R6.64], R4 ;  /* 0x0000000406007986 */ /* 0x000fe2000c101b0c */
[----:B------:R-:W-:Y:S05]  /*06c0*/  EXIT ;  /* 0x000000000000794d */ /* 0x000fea0003800000 */
.L_x_1401:
        /* <DEDUP_REMOVED lines=11> */
.L_x_8770:


//--------------------- .text._ZN2at6native55_GLOBAL__N__0955718d_22_SparseCsrTensorMath_cu_868dd54534reduce_sparse_csr_dim0_cuda_kernelIaiNS1_14ReductionAddOpIlEElEEvPT2_PKT0_lPKT_S9_lT1_ --------------------------
	.section	.text._ZN2at6native55_GLOBAL__N__0955718d_22_SparseCsrTensorMath_cu_868dd54534reduce_sparse_csr_dim0_cuda_kernelIaiNS1_14ReductionAddOpIlEElEEvPT2_PKT0_lPKT_S9_lT1_,"ax",@progbits
	.sectioninfo	@"SHI_REGISTERS=19"
	.align	128
.text._ZN2at6native55_GLOBAL__N__0955718d_22_SparseCsrTensorMath_cu_868dd54534reduce_sparse_csr_dim0_cuda_kernelIaiNS1_14ReductionAddOpIlEElEEvPT2_PKT0_lPKT_S9_lT1_:
        .type           _ZN2at6native55_GLOBAL__N__0955718d_22_SparseCsrTensorMath_cu_868dd54534reduce_sparse_csr_dim0_cuda_kernelIaiNS1_14ReductionAddOpIlEElEEvPT2_PKT0_lPKT_S9_lT1_,@function
        .size           _ZN2at6native55_GLOBAL__N__0955718d_22_SparseCsrTensorMath_cu_868dd54534reduce_sparse_csr_dim0_cuda_kernelIaiNS1_14ReductionAddOpIlEElEEvPT2_PKT0_lPKT_S9_lT1_,(.L_x_8771 - _ZN2at6native55_GLOBAL__N__0955718d_22_SparseCsrTensorMath_cu_868dd54534reduce_sparse_csr_dim0_cuda_kernelIaiNS1_14ReductionAddOpIlEElEEvPT2_PKT0_lPKT_S9_lT1_)
        .other          _ZN2at6native55_GLOBAL__N__0955718d_22_SparseCsrTensorMath_cu_868dd54534reduce_sparse_csr_dim0_cuda_kernelIaiNS1_14ReductionAddOpIlEElEEvPT2_PKT0_lPKT_S9_lT1_,@"STO_CUDA_ENTRY STV_DEFAULT"
_ZN2at6native55_GLOBAL__N__0955718d_22_SparseCsrTensorMath_cu_868dd54534reduce_sparse_csr_dim0_cuda_kernelIaiNS1_14ReductionAddOpIlEElEEvPT2_PKT0_lPKT_S9_lT1_:
        /* <DEDUP_REMOVED lines=35> */
[----:B------:R-:W-:-:S03]  /*0230*/  IMAD.X R16, RZ, RZ, ~c[0x0][0x18c], P1 ;  /* 0x80006300ff107624 */ /* 0x000fc600008e06ff */
.L_x_1404:
[----:B------:R-:W2:Y:S01]  /*0240*/  LDG.E R7, [R2.64] ;  /* 0x0000000c02077981 */ /* 0x000ea2000c1e1900 */
[----:B------:R-:W-:-:S03]  /*0250*/  ULDC.64 UR6, c[0x0][0x178] ;  /* 0x00005e0000067ab9 */ /* 0x000fc60000000a00 */
[----:B------:R-:W3:Y:S04]  /*0260*/  LDG.E R9, [R2.64+0x4] ;  /* 0x0000040c02097981 */ /* 0x000ee8000c1e1900 */
[----:B------:R-:W4:Y:S04]  /*0270*/  LDG.E R11, [R2.64+0x8] ;  /* 0x0000080c020b7981 */ /* 0x000f28000c1e1900 */
[----:B------:R-:W4:Y:S01]  /*0280*/  LDG.E R13, [R2.64+0xc] ;  /* 0x00000c0c020d7981 */ /* 0x000f22000c1e1900 */
[----:B------:R-:W-:-:S04]  /*0290*/  UIADD3 UR6, UP0, UR4, UR6, URZ ;  /* 0x0000000604067290 */ /* 0x000fc8000ff1e03f */
[----:B------:R-:W-:Y:S02]  /*02a0*/  UIADD3.X UR7, UR5, UR7, URZ, UP0, !UPT ;  /* 0x0000000705077290 */ /* 0x000fe400087fe43f */
[----:B------:R-:W-:Y:S01]  /*02b0*/  IMAD.U32 R8, RZ, RZ, UR6 ;  /* 0x00000006ff087e24 */ /* 0x000fe2000f8e00ff */
[C---:B--2--5:R-:W-:Y:S02]  /*02c0*/  ISETP.NE.AND P1, PT, R6.reuse, R7, PT ;  /* 0x000000070600720c */ /* 0x064fe40003f25270 */
[C---:B---3--:R-:W-:Y:S01]  /*02d0*/  ISETP.NE.AND P6, PT, R6.reuse, R9, PT ;  /* 0x000000090600720c */ /* 0x048fe20003fc5270 */
[----:B------:R-:W-:Y:S01]  /*02e0*/  IMAD.U32 R9, RZ, RZ, UR7 ;  /* 0x00000007ff097e24 */ /* 0x000fe2000f8e00ff */
[----:B----4-:R-:W-:-:S09]  /*02f0*/  ISETP.NE.AND P2, PT, R6, R11, PT ;  /* 0x0000000b0600720c */ /* 0x010fd20003f45270 */
[----:B------:R-:W2:Y:S01]  /*0300*/  @!P1 LDG.E.S8 R7, [R8.64] ;  /* 0x0000000c08079981 */ /* 0x000ea2000c1e1300 */
[----:B------:R-:W-:-:S03]  /*0310*/  ISETP.NE.AND P3, PT, R6, R13, PT ;  /* 0x0000000d0600720c */ /* 0x000fc60003f65270 */
[----:B------:R-:W3:Y:S04]  /*0320*/  @!P6 LDG.E.S8 R10, [R8.64+0x1] ;  /* 0x0000010c080ae981 */ /* 0x000ee8000c1e1300 */
[----:B------:R-:W4:Y:S06]  /*0330*/  @!P2 LDG.E.S8 R11, [R8.64+0x2] ;  /* 0x0000020c080ba981 */ /* 0x000f2c000c1e1300 */
        /* <DEDUP_REMOVED lines=18> */
.L_x_1403:
        /* <DEDUP_REMOVED lines=9> */
.L_x_1405:
[----:B------:R-:W-:Y:S02]  /*04f0*/  IMAD.U32 R3, RZ, RZ, UR4 ;  /* 0x00000004ff037e24 */ /* 0x000fe4000f8e00ff */
[----:B------:R-:W-:-:S05]  /*0500*/  IMAD.U32 R2, RZ, RZ, UR6 ;  /* 0x00000006ff027e24 */ /* 0x000fca000f8e00ff */
[----:B------:R-:W2:Y:S01]  /*0510*/  LDG.E R3, [R2.64] ;  /* 0x0000000c02037981 */ /* 0x000ea2000c1e1900 */
[----:B------:R-:W-:Y:S02]  /*0520*/  IMAD.U32 R8, RZ, RZ, UR7 ;  /* 0x00000007ff087e24 */ /* 0x000fe4000f8e00ff */
[----:B------:R-:W-:Y:S01]  /*0530*/  IMAD.U32 R9, RZ, RZ, UR8 ;  /* 0x00000008ff097e24 */ /* 0x000fe2000f8e00ff */
[----:B------:R-:W-:Y:S02]  /*0540*/  IADD3 R7, P0, R7, 0x1, RZ ;  /* 0x0000000107077810 */ /* 0x000fe40007f1e0ff */
[----:B--2--5:R-:W-:-:S13]  /*0550*/  ISETP.NE.AND P1, PT, R6, R3, PT ;  /* 0x000000030600720c */ /* 0x024fda0003f25270 */
        /* <DEDUP_REMOVED lines=11> */
.L_x_1402:
[----:B------:R-:W-:-:S04]  /*0610*/  LEA R2, P0, R4, c[0x0][0x160], 0x3 ;  /* 0x0000580004027a11 */ /* 0x000fc800078018ff */
[----:B------:R-:W-:Y:S01]  /*0620*/  LEA.HI.X R3, R4, c[0x0][0x164], RZ, 0x3, P0 ;  /* 0x0000590004037a11 */ /* 0x000fe200000f1cff */
[----:B------:R-:W-:-:S05]  /*0630*/  IMAD.MOV.U32 R4, RZ, RZ, R0 ;  /* 0x000000ffff047224 */ /* 0x000fca00078e0000 */
[----:B------:R-:W-:Y:S01]  /*0640*/  STG.E.64 [R2.64], R4 ;  /* 0x0000000402007986 */ /* 0x000fe2000c101b0c */
[----:B------:R-:W-:Y:S05]  /*0650*/  EXIT ;  /* 0x000000000000794d */ /* 0x000fea0003800000 */
.L_x_1406:
        /* <DEDUP_REMOVED lines=10> */
.L_x_8771:


//--------------------- .text._ZN2at6native55_GLOBAL__N__0955718d_22_SparseCsrTensorMath_cu_868dd54534reduce_sparse_csr_dim1_cuda_kernelIhlNS1_14ReductionAddOpIlEElEEvPT2_PKT_PKT0_SC_lT1_ --------------------------
	.section	.text._ZN2at6native55_GLOBAL__N__0955718d_22_SparseCsrTensorMath_cu_868dd54534reduce_sparse_csr_dim1_cuda_kernelIhlNS1_14ReductionAddOpIlEElEEvPT2_PKT_PKT0_SC_lT1_,"ax",@progbits
	.sectioninfo	@"SHI_REGISTERS=20"
	.align	128
.text._ZN2at6native55_GLOBAL__N__0955718d_22_SparseCsrTensorMath_cu_868dd54534reduce_sparse_csr_dim1_cuda_kernelIhlNS1_14ReductionAddOpIlEElEEvPT2_PKT_PKT0_SC_lT1_:
        .type           _ZN2at6native55_GLOBAL__N__0955718d_22_SparseCsrTensorMath_cu_868dd54534reduce_sparse_csr_dim1_cuda_kernelIhlNS1_14ReductionAddOpIlEElEEvPT2_PKT_PKT0_SC_lT1_,@function
        .size           _ZN2at6native55_GLOBAL__N__0955718d_22_SparseCsrTensorMath_cu_868dd54534reduce_sparse_csr_dim1_cuda_kernelIhlNS1_14ReductionAddOpIlEElEEvPT2_PKT_PKT0_SC_lT1_,(.L_x_8772 - _ZN2at6native55_GLOBAL__N__0955718d_22_SparseCsrTensorMath_cu_868dd54534reduce_sparse_csr_dim1_cuda_kernelIhlNS1_14ReductionAddOpIlEElEEvPT2_PKT_PKT0_SC_lT1_)
        .other          _ZN2at6native55_GLOBAL__N__0955718d_22_SparseCsrTensorMath_cu_868dd54534reduce_sparse_csr_dim1_cuda_kernelIhlNS1_14ReductionAddOpIlEElEEvPT2_PKT_PKT0_SC_lT1_,@"STO_CUDA_ENTRY STV_DEFAULT"
_ZN2at6native55_GLOBAL__N__0955718d_22_SparseCsrTensorMath_cu_868dd54534reduce_sparse_csr_dim1_cuda_kernelIhlNS1_14ReductionAddOpIlEElEEvPT2_PKT_PKT0_SC_lT1_:
        /* <DEDUP_REMOVED lines=19> */
[----:B------:R-:W-:-:S03]  /*0130*/  CS2R R4, SRZ ;  /* 0x0000000000047805 */ /* 0x000fc6000001ff00 */
        /* <DEDUP_REMOVED lines=11> */
[----:B------:R-:W-:Y:S01]  /*01f0*/  ISETP.NE.U32.AND P0, PT, R17, RZ, PT ;  /* 0x000000ff1100720c */ /* 0x000fe20003f05070 */
[----:B------:R-:W-:-:S03]  /*0200*/  CS2R R4, SRZ ;  /* 0x0000000000047805 */ /* 0x000fc6000001ff00 */
[----:B------:R-:W-:Y:S02]  /*0210*/  ISETP.GE.U32.AND.EX P1, PT, R3, RZ, PT, P1 ;  /* 0x000000ff0300720c */ /* 0x000fe40003f26110 */
[----:B------:R-:W-:-:S11]  /*0220*/  ISETP.NE.AND.EX P0, PT, RZ, RZ, PT, P0 ;  /* 0x000000ffff00720c */ /* 0x000fd60003f05300 */
[----:B------:R-:W-:Y:S05]  /*0230*/  @!P1 BRA `(.L_x_1410) ;  /* 0x0000014000009947 */ /* 0x000fea0003800000 */
[----:B------:R-:W-:Y:S01]  /*0240*/  IADD3 R12, P1, -R6, R17, RZ ;  /* 0x00000011060c7210 */ /* 0x000fe20007f3e1ff */
[----:B------:R-:W-:-:S04]  /*0250*/  CS2R R4, SRZ ;  /* 0x0000000000047805 */ /* 0x000fc8000001ff00 */
[----:B------:R-:W-:Y:S02]  /*0260*/  IMAD.X R14, RZ, RZ, ~R7, P1 ;  /* 0x000000ffff0e7224 */ /* 0x000fe400008e0e07 */
.L_x_1411:
[----:B------:R-:W-:-:S04]  /*0270*/  IADD3.X R6, P1, R13, c[0x0][0x168], RZ, PT, !PT ;  /* 0x00005a000d067a10 */ /* 0x000fc80003f3e4ff */
[----:B------:R-:W-:-:S05]  /*0280*/  IADD3.X R7, R15, c[0x0][0x16c], RZ, P1, !PT ;  /* 0x00005b000f077a10 */ /* 0x000fca0000ffe4ff */
[----:B------:R-:W2:Y:S04]  /*0290*/  LDG.E.U8 R3, [R6.64+-0x1] ;  /* 0xffffff0406037981 */ /* 0x000ea8000c1e1100 */
[----:B------:R-:W2:Y:S04]  /*02a0*/  LDG.E.U8 R8, [R6.64] ;  /* 0x0000000406087981 */ /* 0x000ea8000c1e1100 */
[----:B------:R-:W3:Y:S04]  /*02b0*/  LDG.E.U8 R9, [R6.64+0x1] ;  /* 0x0000010406097981 */ /* 0x000ee8000c1e1100 */
[----:B------:R-:W3:Y:S01]  /*02c0*/  LDG.E.U8 R10, [R6.64+0x2] ;  /* 0x00000204060a7981 */ /* 0x000ee2000c1e1100 */
[----:B------:R-:W-:-:S04]  /*02d0*/  IADD3 R13, P1, R13, 0x4, RZ ;  /* 0x000000040d0d7810 */ /* 0x000fc80007f3e0ff */
[----:B------:R-:W-:Y:S01]  /*02e0*/  IADD3 R11, P2, R13, R12, RZ ;  /* 0x0000000c0d0b7210 */ /* 0x000fe20007f5e0ff */
[----:B------:R-:W-:-:S03]  /*02f0*/  IMAD.X R15, RZ, RZ, R15, P1 ;  /* 0x000000ffff0f7224 */ /* 0x000fc600008e060f */
[----:B------:R-:W-:Y:S01]  /*0300*/  ISETP.NE.U32.AND P1, PT, R11, RZ, PT ;  /* 0x000000ff0b00720c */ /* 0x000fe20003f25070 */
[----:B------:R-:W-:-:S05]  /*0310*/  IMAD.X R11, R15, 0x1, R14, P2 ;  /* 0x000000010f0b7824 */ /* 0x000fca00010e060e */
[----:B------:R-:W-:Y:S02]  /*0320*/  ISETP.NE.AND.EX P1, PT, R11, RZ, PT, P1 ;  /* 0x000000ff0b00720c */ /* 0x000fe40003f25310 */
[----:B--2---:R-:W-:-:S04]  /*0330*/  IADD3 R3, P3, P2, R8, R4, R3 ;  /* 0x0000000408037210 */ /* 0x004fc80007a7e003 */
[----:B------:R-:W-:Y:S02]  /*0340*/  IADD3.X R5, RZ, R5, RZ, P3, P2 ;  /* 0x00000005ff057210 */ /* 0x000fe40001fe44ff */
[----:B---3--:R-:W-:-:S04]  /*0350*/  IADD3 R4, P4, P5, R10, R3, R9 ;  /* 0x000000030a047210 */ /* 0x008fc80007d9e009 */
[----:B------:R-:W-:Y:S01]  /*0360*/  IADD3.X R5, RZ, R5, RZ, P4, P5 ;  /* 0x00000005ff057210 */ /* 0x000fe200027ea4ff */
[----:B------:R-:W-:Y:S05]  /*0370*/  @P1 BRA `(.L_x_1411) ;  /* 0xfffffef000001947 */ /* 0x000fea000383ffff */
.L_x_1410:
[----:B------:R-:W-:Y:S05]  /*0380*/  BSYNC B1 ;  /* 0x0000000000017941 */ /* 0x000fea0003800000 */
.L_x_1409:
[----:B------:R-:W-:Y:S05]  /*0390*/  @!P0 BRA `(.L_x_1408) ;  /* 0x000000e000008947 */ /* 0x000fea0003800000 */
[----:B------:R-:W-:Y:S02]  /*03a0*/  IADD3 R8, P1, RZ, -R17, RZ ;  /* 0x80000011ff087210 */ /* 0x000fe40007f3e0ff */
[----:B------:R-:W-:-:S03]  /*03b0*/  IADD3 R6, P0, R13, c[0x0][0x168], RZ ;  /* 0x00005a000d067a10 */ /* 0x000fc60007f1e0ff */
[----:B------:R-:W-:Y:S01]  /*03c0*/  IMAD.X R9, RZ, RZ, -0x1, P1 ;  /* 0xffffffffff097424 */ /* 0x000fe200008e06ff */
[----:B------:R-:W-:-:S05]  /*03d0*/  IADD3.X R7, R15, c[0x0][0x16c], RZ, P0, !PT ;  /* 0x00005b000f077a10 */ /* 0x000fca00007fe4ff */
.L_x_1412:
[----:B------:R0:W2:Y:S01]  /*03e0*/  LDG.E.U8 R3, [R6.64] ;  /* 0x0000000406037981 */ /* 0x0000a2000c1e1100 */
[----:B------:R-:W-:-:S05]  /*03f0*/  IADD3 R8, P0, R8, 0x1, RZ ;  /* 0x0000000108087810 */ /* 0x000fca0007f1e0ff */
[----:B------:R-:W-:Y:S01]  /*0400*/  IMAD.X R9, RZ, RZ, R9, P0 ;  /* 0x000000ffff097224 */ /* 0x000fe200000e0609 */
[----:B------:R-:W-:Y:S02]  /*0410*/  ISETP.NE.U32.AND P0, PT, R8, RZ, PT ;  /* 0x000000ff0800720c */ /* 0x000fe40003f05070 */
[----:B0-----:R-:W-:Y:S02]  /*0420*/  IADD3 R6, P2, R6, 0x1, RZ ;  /* 0x0000000106067810 */ /* 0x001fe40007f5e0ff */
[----:B------:R-:W-:-:S03]  /*0430*/  ISETP.NE.AND.EX P0, PT, R9, RZ, PT, P0 ;  /* 0x000000ff0900720c */ /* 0x000fc60003f05300 */
[----:B------:R-:W-:Y:S01]  /*0440*/  IMAD.X R7, RZ, RZ, R7, P2 ;  /* 0x000000ffff077224 */ /* 0x000fe200010e0607 */
[----:B--2---:R-:W-:-:S05]  /*0450*/  IADD3 R4, P1, R3, R4, RZ ;  /* 0x0000000403047210 */ /* 0x004fca0007f3e0ff */
[----:B------:R-:W-:-:S04]  /*0460*/  IMAD.X R5, RZ, RZ, R5, P1 ;  /* 0x000000ffff057224 */ /* 0x000fc800008e0605 */
[----:B------:R-:W-:Y:S05]  /*0470*/  @P0 BRA `(.L_x_1412) ;  /* 0xffffff6000000947 */ /* 0x000fea000383ffff */
.L_x_1408:
[----:B------:R-:W-:Y:S05]  /*0480*/  BSYNC B0 ;  /* 0x0000000000007941 */ /* 0x000fea0003800000 */
.L_x_1407:
[----:B------:R-:W-:-:S04]  /*0490*/  IADD3 R2, P0, R2, c[0x0][0x178], RZ ;  /* 0x00005e0002027a10 */ /* 0x000fc80007f1e0ff */
[----:B------:R-:W-:-:S06]  /*04a0*/  IADD3.X R3, R0, c[0x0][0x17c], RZ, P0, !PT ;  /* 0x00005f0000037a10 */ /* 0x000fcc00007fe4ff */
[----:B------:R-:W2:Y:S02]  /*04b0*/  LDG.E.64 R2, [R2.64] ;  /* 0x0000000402027981 */ /* 0x000ea4000c1e1b00 */
[----:B--2---:R-:W-:-:S04]  /*04c0*/  LEA R6, P0, R2, c[0x0][0x160], 0x3 ;  /* 0x0000580002067a11 */ /* 0x004fc800078018ff */
[----:B------:R-:W-:-:S05]  /*04d0*/  LEA.HI.X R7, R2, c[0x0][0x164], R3, 0x3, P0 ;  /* 0x0000590002077a11 */ /* 0x000fca00000f1c03 */
[----:B------:R-:W-:Y:S01]  /*04e0*/  STG.E.64 [R6.64], R4 ;  /* 0x0000000406007986 */ /* 0x000fe2000c101b04 */
[----:B------:R-:W-:Y:S05]  /*04f0*/  EXIT ;  /* 0x000000000000794d */ /* 0x000fea0003800000 */
.L_x_1413:
        /* <DEDUP_REMOVED lines=16> */
.L_x_8772:


//--------------------- .text._ZN2at6native55_GLOBAL__N__0955718d_22_SparseCsrTensorMath_cu_868dd54534reduce_sparse_csr_dim1_cuda_kernelIhiNS1_14ReductionAddOpIlEElEEvPT2_PKT_PKT0_SC_lT1_ --------------------------
	.section	.text._ZN2at6native55_GLOBAL__N__0955718d_22_SparseCsrTensorMath_cu_868dd54534reduce_sparse_csr_dim1_cuda_kernelIhiNS1_14ReductionAddOpIlEElEEvPT2_PKT_PKT0_SC_lT1_,"ax",@progbits
	.sectioninfo	@"SHI_REGISTERS=28"
	.align	128
.text._ZN2at6native55_GLOBAL__N__0955718d_22_SparseCsrTensorMath_cu_868dd54534reduce_sparse_csr_dim1_cuda_kernelIhiNS1_14ReductionAddOpIlEElEEvPT2_PKT_PKT0_SC_lT1_:
        .type           _ZN2at6native55_GLOBAL__N__0955718d_22_SparseCsrTensorMath_cu_868dd54534reduce_sparse_csr_dim1_cuda_kernelIhiNS1_14ReductionAddOpIlEElEEvPT2_PKT_PKT0_SC_lT1_,@function
        .size           _ZN2at6native55_GLOBAL__N__0955718d_22_SparseCsrTensorMath_cu_868dd54534reduce_sparse_csr_dim1_cuda_kernelIhiNS1_14ReductionAddOpIlEElEEvPT2_PKT_PKT0_SC_lT1_,(.L_x_8773 - _ZN2at6native55_GLOBAL__N__0955718d_22_SparseCsrTensorMath_cu_868dd54534reduce_sparse_csr_dim1_cuda_kernelIhiNS1_14ReductionAddOpIlEElEEvPT2_PKT_PKT0_SC_lT1_)
        .other          _ZN2at6native55_GLOBAL__N__0955718d_22_SparseCsrTensorMath_cu_868dd54534reduce_sparse_csr_dim1_cuda_kernelIhiNS1_14ReductionAddOpIlEElEEvPT2_PKT_PKT0_SC_lT1_,@"STO_CUDA_ENTRY STV_DEFAULT"
_ZN2at6native55_GLOBAL__N__0955718d_22_SparseCsrTensorMath_cu_868dd54534reduce_sparse_csr_dim1_cuda_kernelIhiNS1_14ReductionAddOpIlEElEEvPT2_PKT_PKT0_SC_lT1_:
        /* <DEDUP_REMOVED lines=30> */
[----:B------:R-:W-:Y:S01]  /*01e0*/  IADD3 R2, P0, R7, c[0x0][0x168], RZ ;  /* 0x00005a0007027a10 */ /* 0x000fe20007f1e0ff */
[----:B------:R-:W-:Y:S01]  /*01f0*/  IMAD.IADD R9, R9, 0x1, -R8 ;  /* 0x0000000109097824 */ /* 0x000fe200078e0a08 */
[----:B------:R-:W-:Y:S01]  /*0200*/  BSSY B0, `(.L_x_1418) ;  /* 0x0000052000007945 */ /* 0x000fe20003800000 */
[----:B------:R-:W-:Y:S01]  /*0210*/  IMAD.MOV.U32 R6, RZ, RZ, RZ ;  /* 0x000000ffff067224 */ /* 0x000fe200078e00ff */
[----:B------:R-:W-:Y:S01]  /*0220*/  LEA.HI.X.SX32 R3, R7, c[0x0][0x16c], 0x1, P0 ;  /* 0x00005b0007037a11 */ /* 0x000fe200000f0eff */
[----:B------:R-:W-:Y:S01]  /*0230*/  IMAD.MOV.U32 R5, RZ, RZ, RZ ;  /* 0x000000ffff057224 */ /* 0x000fe200078e00ff */
        /* <DEDUP_REMOVED lines=9> */
.L_x_1422:
[----:B------:R0:W2:Y:S04]  /*02d0*/  LDG.E.U8 R20, [R2.64+-0x2] ;  /* 0xfffffe0402147981 */ /* 0x0000a8000c1e1100 */
[----:B------:R0:W2:Y:S04]  /*02e0*/  LDG.E.U8 R21, [R2.64+-0x3] ;  /* 0xfffffd0402157981 */ /* 0x0000a8000c1e1100 */
[----:B------:R0:W3:Y:S04]  /*02f0*/  LDG.E.U8 R22, [R2.64+-0x1] ;  /* 0xffffff0402167981 */ /* 0x0000e8000c1e1100 */
[----:B------:R0:W3:Y:S04]  /*0300*/  LDG.E.U8 R23, [R2.64] ;  /* 0x0000000402177981 */ /* 0x0000e8000c1e1100 */
        /* <DEDUP_REMOVED lines=12> */
[----:B------:R-:W-:-:S02]  /*03d0*/  IADD3 R9, R9, -0x10, RZ ;  /* 0xfffffff009097810 */ /* 0x000fc40007ffe0ff */
[----:B------:R-:W-:Y:S02]  /*03e0*/  IADD3 R7, R7, 0x10, RZ ;  /* 0x0000001007077810 */ /* 0x000fe40007ffe0ff */
[----:B0-----:R-:W-:-:S05]  /*03f0*/  IADD3 R2, P6, R2, 0x10, RZ ;  /* 0x0000001002027810 */ /* 0x001fca0007fde0ff */
[----:B------:R-:W-:Y:S01]  /*0400*/  IMAD.X R3, RZ, RZ, R3, P6 ;  /* 0x000000ffff037224 */ /* 0x000fe200030e0603 */
[----:B--2---:R-:W-:-:S04]  /*0410*/  IADD3 R20, P1, P2, R20, R6, R21 ;  /* 0x0000000614147210 */ /* 0x004fc80007a3e015 */
[----:B------:R-:W-:Y:S02]  /*0420*/  IADD3.X R5, RZ, R5, RZ, P1, P2 ;  /* 0x00000005ff057210 */ /* 0x000fe40000fe44ff */
[----:B---3--:R-:W-:-:S04]  /*0430*/  IADD3 R22, P3, P4, R23, R20, R22 ;  /* 0x0000001417167210 */ /* 0x008fc80007c7e016 */
[----:B------:R-:W-:Y:S02]  /*0440*/  IADD3.X R5, RZ, R5, RZ, P3, P4 ;  /* 0x00000005ff057210 */ /* 0x000fe40001fe84ff */
[----:B----4-:R-:W-:-:S04]  /*0450*/  IADD3 R24, P1, P2, R25, R22, R24 ;  /* 0x0000001619187210 */ /* 0x010fc80007a3e018 */
[----:B------:R-:W-:Y:S02]  /*0460*/  IADD3.X R5, RZ, R5, RZ, P1, P2 ;  /* 0x00000005ff057210 */ /* 0x000fe40000fe44ff */
[----:B-----5:R-:W-:-:S04]  /*0470*/  IADD3 R18, P3, P4, R19, R24, R18 ;  /* 0x0000001813127210 */ /* 0x020fc80007c7e012 */
[----:B------:R-:W-:Y:S02]  /*0480*/  IADD3.X R5, RZ, R5, RZ, P3, P4 ;  /* 0x00000005ff057210 */ /* 0x000fe40001fe84ff */
[----:B------:R-:W-:-:S04]  /*0490*/  IADD3 R16, P1, P2, R17, R18, R16 ;  /* 0x0000001211107210 */ /* 0x000fc80007a3e010 */
[----:B------:R-:W-:Y:S02]  /*04a0*/  IADD3.X R5, RZ, R5, RZ, P1, P2 ;  /* 0x00000005ff057210 */ /* 0x000fe40000fe44ff */
[----:B------:R-:W-:-:S04]  /*04b0*/  IADD3 R14, P3, P4, R15, R16, R14 ;  /* 0x000000100f0e7210 */ /* 0x000fc80007c7e00e */
[----:B------:R-:W-:Y:S02]  /*04c0*/  IADD3.X R5, RZ, R5, RZ, P3, P4 ;  /* 0x00000005ff057210 */ /* 0x000fe40001fe84ff */
[----:B------:R-:W-:Y:S02]  /*04d0*/  ISETP.GT.AND P3, PT, R9, 0xc, PT ;  /* 0x0000000c0900780c */ /* 0x000fe40003f64270 */
[----:B------:R-:W-:-:S04]  /*04e0*/  IADD3 R12, P2, P1, R13, R14, R12 ;  /* 0x0000000e0d0c7210 */ /* 0x000fc8000795e00c */
[----:B------:R-:W-:Y:S02]  /*04f0*/  IADD3.X R5, RZ, R5, RZ, P2, P1 ;  /* 0x00000005ff057210 */ /* 0x000fe400017e24ff */
[----:B------:R-:W-:-:S04]  /*0500*/  IADD3 R6, P4, P5, R11, R12, R10 ;  /* 0x0000000c0b067210 */ /* 0x000fc80007d9e00a */
[----:B------:R-:W-:Y:S01]  /*0510*/  IADD3.X R5, RZ, R5, RZ, P4, P5 ;  /* 0x00000005ff057210 */ /* 0x000fe200027ea4ff */
[----:B------:R-:W-:Y:S05]  /*0520*/  @P3 BRA `(.L_x_1422) ;  /* 0xfffffda000003947 */ /* 0x000fea000383ffff */
.L_x_1421:
[----:B------:R-:W-:Y:S05]  /*0530*/  BSYNC B3 ;  /* 0x0000000000037941 */ /* 0x000fea0003800000 */
.L_x_1420:
[----:B------:R-:W-:Y:S01]  /*0540*/  ISETP.GT.AND P1, PT, R9, 0x4, PT ;  /* 0x000000040900780c */ /* 0x000fe20003f24270 */
[----:B------:R-:W-:-:S12]  /*0550*/  BSSY B3, `(.L_x_1423) ;  /* 0x0000019000037945 */ /* 0x000fd80003800000 */
[----:B------:R-:W-:Y:S05]  /*0560*/  @!P1 BRA `(.L_x_1424) ;  /* 0x0000017000009947 */ /* 0x000fea0003800000 */
[----:B------:R-:W2:Y:S04]  /*0570*/  LDG.E.U8 R11, [R2.64+-0x3] ;  /* 0xfffffd04020b7981 */ /* 0x000ea8000c1e1100 */
[----:B------:R-:W2:Y:S04]  /*0580*/  LDG.E.U8 R10, [R2.64+-0x2] ;  /* 0xfffffe04020a7981 */ /* 0x000ea8000c1e1100 */
[----:B------:R-:W3:Y:S04]  /*0590*/  LDG.E.U8 R12, [R2.64+-0x1] ;  /* 0xffffff04020c7981 */ /* 0x000ee8000c1e1100 */
[----:B------:R-:W3:Y:S04]  /*05a0*/  LDG.E.U8 R13, [R2.64] ;  /* 0x00000004020d7981 */ /* 0x000ee8000c1e1100 */
[----:B------:R-:W4:Y:S04]  /*05b0*/  LDG.E.U8 R14, [R2.64+0x1] ;  /* 0x00000104020e7981 */ /* 0x000f28000c1e1100 */
[----:B------:R-:W4:Y:S04]  /*05c0*/  LDG.E.U8 R15, [R2.64+0x2] ;  /* 0x00000204020f7981 */ /* 0x000f28000c1e1100 */
[----:B------:R0:W5:Y:S04]  /*05d0*/  LDG.E.U8 R16, [R2.64+0x3] ;  /* 0x0000030402107981 */ /* 0x000168000c1e1100 */
[----:B------:R0:W5:Y:S01]  /*05e0*/  LDG.E.U8 R17, [R2.64+0x4] ;  /* 0x0000040402117981 */ /* 0x000162000c1e1100 */
[----:B------:R-:W-:-:S02]  /*05f0*/  IADD3 R7, R7, 0x8, RZ ;  /* 0x0000000807077810 */ /* 0x000fc40007ffe0ff */
[----:B------:R-:W-:Y:S02]  /*0600*/  IADD3 R9, R9, -0x8, RZ ;  /* 0xfffffff809097810 */ /* 0x000fe40007ffe0ff */
[----:B--2---:R-:W-:-:S04]  /*0610*/  IADD3 R10, P0, P1, R10, R6, R11 ;  /* 0x000000060a0a7210 */ /* 0x004fc8000791e00b */
[----:B------:R-:W-:Y:S02]  /*0620*/  IADD3.X R5, RZ, R5, RZ, P0, P1 ;  /* 0x00000005ff057210 */ /* 0x000fe400007e24ff */
[----:B------:R-:W-:Y:S02]  /*0630*/  PLOP3.LUT P0, PT, PT, PT, PT, 0x8, 0x0 ;  /* 0x000000000000781c */ /* 0x000fe40003f0e170 */
[----:B---3--:R-:W-:Y:S02]  /*0640*/  IADD3 R12, P4, P5, R13, R10, R12 ;  /* 0x0000000a0d0c7210 */ /* 0x008fe40007d9e00c */
[----:B------:R-:W-:Y:S02]  /*0650*/  IADD3 R10, P3, R2, 0x8, RZ ;  /* 0x00000008020a7810 */ /* 0x000fe40007f7e0ff */
[----:B------:R-:W-:-:S03]  /*0660*/  IADD3.X R5, RZ, R5, RZ, P4, P5 ;  /* 0x00000005ff057210 */ /* 0x000fc600027ea4ff */
[----:B------:R-:W-:Y:S01]  /*0670*/  IMAD.X R11, RZ, RZ, R3, P3 ;  /* 0x000000ffff0b7224 */ /* 0x000fe200018e0603 */
[----:B----4-:R-:W-:Y:S01]  /*0680*/  IADD3 R14, P2, P1, R15, R12, R14 ;  /* 0x0000000c0f0e7210 */ /* 0x010fe2000795e00e */
[----:B0-----:R-:W-:Y:S02]  /*0690*/  IMAD.MOV.U32 R2, RZ, RZ, R10 ;  /* 0x000000ffff027224 */ /* 0x001fe400078e000a */
[----:B------:R-:W-:Y:S01]  /*06a0*/  IMAD.MOV.U32 R3, RZ, RZ, R11 ;  /* 0x000000ffff037224 */ /* 0x000fe200078e000b */
[----:B------:R-:W-:Y:S02]  /*06b0*/  IADD3.X R5, RZ, R5, RZ, P2, P1 ;  /* 0x00000005ff057210 */ /* 0x000fe400017e24ff */
[----:B-----5:R-:W-:-:S04]  /*06c0*/  IADD3 R6, P4, P5, R17, R14, R16 ;  /* 0x0000000e11067210 */ /* 0x020fc80007d9e010 */
[----:B------:R-:W-:-:S04]  /*06d0*/  IADD3.X R5, RZ, R5, RZ, P4, P5 ;  /* 0x00000005ff057210 */ /* 0x000fc800027ea4ff */
.L_x_1424:
[----:B------:R-:W-:Y:S05]  /*06e0*/  BSYNC B3 ;  /* 0x0000000000037941 */ /* 0x000fea0003800000 */
.L_x_1423:
[----:B------:R-:W-:-:S13]  /*06f0*/  ISETP.NE.OR P0, PT, R9, RZ, P0 ;  /* 0x000000ff0900720c */ /* 0x000fda0000705670 */
[----:B------:R-:W-:Y:S01]  /*0700*/  @!P0 BREAK B0 ;  /* 0x0000000000008942 */ /* 0x000fe20003800000 */
[----:B------:R-:W-:Y:S05]  /*0710*/  @!P0 BRA `(.L_x_1417) ;  /* 0x0000011000008947 */ /* 0x000fea0003800000 */
.L_x_1419:
[----:B------:R-:W-:Y:S05]  /*0720*/  BSYNC B0 ;  /* 0x0000000000007941 */ /* 0x000fea0003800000 */
.L_x_1418:
[----:B------:R-:W2:Y:S04]  /*0730*/  LDG.E.U8 R11, [R2.64+-0x3] ;  /* 0xfffffd04020b7981 */ /* 0x000ea8000c1e1100 */
[----:B------:R-:W2:Y:S04]  /*0740*/  LDG.E.U8 R10, [R2.64+-0x2] ;  /* 0xfffffe04020a7981 */ /* 0x000ea8000c1e1100 */
[----:B------:R-:W3:Y:S04]  /*0750*/  LDG.E.U8 R12, [R2.64+-0x1] ;  /* 0xffffff04020c7981 */ /* 0x000ee8000c1e1100 */
[----:B------:R-:W3:Y:S01]  /*0760*/  LDG.E.U8 R13, [R2.64] ;  /* 0x00000004020d7981 */ /* 0x000ee2000c1e1100 */
[----:B------:R-:W-:-:S02]  /*0770*/  IADD3 R9, R9, -0x4, RZ ;  /* 0xfffffffc09097810 */ /* 0x000fc40007ffe0ff */
[----:B------:R-:W-:Y:S02]  /*0780*/  IADD3 R7, R7, 0x4, RZ ;  /* 0x0000000407077810 */ /* 0x000fe40007ffe0ff */
[----:B------:R-:W-:Y:S02]  /*0790*/  ISETP.NE.AND P0, PT, R9, RZ, PT ;  /* 0x000000ff0900720c */ /* 0x000fe40003f05270 */
[----:B--2---:R-:W-:Y:S02]  /*07a0*/  IADD3 R6, P1, P2, R10, R6, R11 ;  /* 0x000000060a067210 */ /* 0x004fe40007a3e00b */
[----:B------:R-:W-:Y:S02]  /*07b0*/  IADD3 R10, P5, R2, 0x4, RZ ;  /* 0x00000004020a7810 */ /* 0x000fe40007fbe0ff */
[----:B------:R-:W-:-:S03]  /*07c0*/  IADD3.X R5, RZ, R5, RZ, P1, P2 ;  /* 0x00000005ff057210 */ /* 0x000fc60000fe44ff */
[----:B------:R-:W-:Y:S01]  /*07d0*/  IMAD.X R11, RZ, RZ, R3, P5 ;  /* 0x000000ffff0b7224 */ /* 0x000fe200028e0603 */
[----:B---3--:R-:W-:Y:S01]  /*07e0*/  IADD3 R6, P3, P4, R13, R6, R12 ;  /* 0x000000060d067210 */ /* 0x008fe20007c7e00c */
[----:B------:R-:W-:Y:S02]  /*07f0*/  IMAD.MOV.U32 R2, RZ, RZ, R10 ;  /* 0x000000ffff027224 */ /* 0x000fe400078e000a */
[----:B------:R-:W-:Y:S01]  /*0800*/  IMAD.MOV.U32 R3, RZ, RZ, R11 ;  /* 0x000000ffff037224 */ /* 0x000fe200078e000b */
[----:B------:R-:W-:Y:S01]  /*0810*/  IADD3.X R5, RZ, R5, RZ, P3, P4 ;  /* 0x00000005ff057210 */ /* 0x000fe20001fe84ff */
[----:B------:R-:W-:Y:S05]  /*0820*/  @P0 BRA `(.L_x_1418) ;  /* 0xffffff0000000947 */ /* 0x000fea000383ffff */
.L_x_1417:
[----:B------:R-:W-:Y:S05]  /*0830*/  BSYNC B1 ;  /* 0x0000000000017941 */ /* 0x000fea0003800000 */
.L_x_1416:
[----:B------:R-:W-:-:S13]  /*0840*/  ISETP.NE.AND P0, PT, R8, RZ, PT ;  /* 0x000000ff0800720c */ /* 0x000fda0003f05270 */
[----:B------:R-:W-:Y:S05]  /*0850*/  @!P0 BRA `(.L_x_1415) ;  /* 0x000000b000008947 */ /* 0x000fea0003800000 */
[----:B------:R-:W-:-:S04]  /*0860*/  IADD3 R2, P0, R7, c[0x0][0x168], RZ ;  /* 0x00005a0007027a10 */ /* 0x000fc80007f1e0ff */
[----:B------:R-:W-:-:S05]  /*0870*/  LEA.HI.X.SX32 R7, R7, c[0x0][0x16c], 0x1, P0 ;  /* 0x00005b0007077a11 */ /* 0x000fca00000f0eff */
.L_x_1425:
[----:B------:R-:W-:-:S06]  /*0880*/  IMAD.MOV.U32 R3, RZ, RZ, R7 ;  /* 0x000000ffff037224 */ /* 0x000fcc00078e0007 */
[----:B------:R0:W2:Y:S01]  /*0890*/  LDG.E.U8 R3, [R2.64] ;  /* 0x0000000402037981 */ /* 0x0000a2000c1e1100 */
[----:B------:R-:W-:-:S04]  /*08a0*/  IADD3 R8, R8, -0x1, RZ ;  /* 0xffffffff08087810 */ /* 0x000fc80007ffe0ff */
[----:B------:R-:W-:Y:S02]  /*08b0*/  ISETP.NE.AND P0, PT, R8, RZ, PT ;  /* 0x000000ff0800720c */ /* 0x000fe40003f05270 */
[----:B0-----:R-:W-:-:S05]  /*08c0*/  IADD3 R2, P2, R2, 0x1, RZ ;  /* 0x0000000102027810 */ /* 0x001fca0007f5e0ff */
[----:B------:R-:W-:Y:S01]  /*08d0*/  IMAD.X R7, RZ, RZ, R7, P2 ;  /* 0x000000ffff077224 */ /* 0x000fe200010e0607 */
[----:B--2---:R-:W-:-:S05]  /*08e0*/  IADD3 R6, P1, R3, R6, RZ ;  /* 0x0000000603067210 */ /* 0x004fca0007f3e0ff */
[----:B------:R-:W-:Y:S01]  /*08f0*/  IMAD.X R5, RZ, RZ, R5, P1 ;  /* 0x000000ffff057224 */ /* 0x000fe200008e0605 */
[----:B------:R-:W-:Y:S05]  /*0900*/  @P0 BRA `(.L_x_1425) ;  /* 0xffffff7000000947 */ /* 0x000fea000383ffff */
.L_x_1415:
[----:B------:R-:W-:Y:S05]  /*0910*/  BSYNC B2 ;  /* 0x0000000000027941 */ /* 0x000fea0003800000 */
.L_x_1414:
        /* <DEDUP_REMOVED lines=9> */
.L_x_1426:
        /* <DEDUP_REMOVED lines=13> */
.L_x_8773:


//--------------------- .text._ZN2at6native55_GLOBAL__N__0955718d_22_SparseCsrTensorMath_cu_868dd54536reduce_crow_indices_dim1_cuda_kernelIlEEvPT_S4_PKS3_l --------------------------
	.section	.text._ZN2at6native55_GLOBAL__N__0955718d_22_SparseCsrTensorMath_cu_868dd54536reduce_crow_indices_dim1_cuda_kernelIlEEvPT_S4_PKS3_l,"ax",@progbits
	.sectioninfo	@"SHI_REGISTERS=20"
	.align	128
.text._ZN2at6native55_GLOBAL__N__0955718d_22_SparseCsrTensorMath_cu_868dd54536reduce_crow_indices_dim1_cuda_kernelIlEEvPT_S4_PKS3_l:
        .type           _ZN2at6native55_GLOBAL__N__0955718d_22_SparseCsrTensorMath_cu_868dd54536reduce_crow_indices_dim1_cuda_kernelIlEEvPT_S4_PKS3_l,@function
        .size           _ZN2at6native55_GLOBAL__N__0955718d_22_SparseCsrTensorMath_cu_868dd54536reduce_crow_indices_dim1_cuda_kernelIlEEvPT_S4_PKS3_l,(.L_x_8774 - _ZN2at6native55_GLOBAL__N__0955718d_22_SparseCsrTensorMath_cu_868dd54536reduce_crow_indices_dim1_cuda_kernelIlEEvPT_S4_PKS3_l)
        .other          _ZN2at6native55_GLOBAL__N__0955718d_22_SparseCsrTensorMath_cu_868dd54536reduce_crow_indices_dim1_cuda_kernelIlEEvPT_S4_PKS3_l,@"STO_CUDA_ENTRY STV_DEFAULT"
_ZN2at6native55_GLOBAL__N__0955718d_22_SparseCsrTensorMath_cu_868dd54536reduce_crow_indices_dim1_cuda_kernelIlEEvPT_S4_PKS3_l:
[----:B------:R-:W-:Y:S02]  /*0000*/  IMAD.MOV.U32 R1, RZ, RZ, c[0x0][0x28] ;  /* 0x00000a00ff017624 */ /* 0x000fe400078e00ff */
[----:B------:R-:W-:Y:S01]  /*0010*/  IMAD.MOV.U32 R0, RZ, RZ, c[0x0][0x178] ;  /* 0x00005e00ff007624 */ /* 0x000fe200078e00ff */
[----:B------:R-:W-:Y:S01]  /*0020*/  ULDC.64 UR12, c[0x0][0x118] ;  /* 0x00004600000c7ab9 */ /* 0x000fe20000000a00 */
[----:B------:R-:W-:Y:S02]  /*0030*/  IMAD.MOV.U32 R2, RZ, RZ, c[0x0][0x17c] ;  /* 0x00005f00ff027624 */ /* 0x000fe400078e00ff */
[----:B------:R-:W-:Y:S01]  /*0040*/  IMAD.MOV.U32 R4, RZ, RZ, c[0x0][0x160] ;  /* 0x00005800ff047624 */ /* 0x000fe200078e00ff */
[----:B------:R-:W-:Y:S01]  /*0050*/  ISETP.GE.U32.AND P0, PT, R0, 0x1, PT ;  /* 0x000000010000780c */ /* 0x000fe20003f06070 */
[----:B------:R-:W-:-:S03]  /*0060*/  IMAD.MOV.U32 R5, RZ, RZ, c[0x0][0x164] ;  /* 0x00005900ff057624 */ /* 0x000fc600078e00ff */
[----:B------:R-:W-:Y:S02]  /*0070*/  ISETP.GE.AND.EX P0, PT, R2, RZ, PT, P0 ;  /* 0x000000ff0200720c */ /* 0x000fe40003f06300 */
[----:B------:R0:W-:Y:S11]  /*0080*/  STG.E.64 [R4.64], RZ ;  /* 0x000000ff04007986 */ /* 0x0001f6000c101b0c */
[----:B------:R-:W-:Y:S05]  /*0090*/  @!P0 EXIT ;  /* 0x000000000000894d */ /* 0x000fea0003800000 */
[C---:B0-----:R-:W-:Y:S01]  /*00a0*/  IADD3 R3, P0, R0.reuse, -0x1, RZ ;  /* 0xffffffff00037810 */ /* 0x041fe20007f1e0ff */
[----:B------:R-:W-:Y:S01]  /*00b0*/  UMOV UR4, URZ ;  /* 0x0000003f00047c82 */ /* 0x000fe20008000000 */
[----:B------:R-:W-:Y:S01]  /*00c0*/  LOP3.LUT R0, R0, 0x3, RZ, 0xc0, !PT ;  /* 0x0000000300007812 */ /* 0x000fe200078ec0ff */
[----:B------:R-:W-:Y:S01]  /*00d0*/  UMOV UR5, URZ ;  /* 0x0000003f00057c82 */ /* 0x000fe20008000000 */
[----:B------:R-:W-:-:S02]  /*00e0*/  ISETP.GE.U32.AND P1, PT, R3, 0x3, PT ;  /* 0x000000030300780c */ /* 0x000fc40003f26070 */
[----:B------:R-:W-:Y:S02]  /*00f0*/  IADD3.X R2, R2, -0x1, RZ, P0, !PT ;  /* 0xffffffff02027810 */ /* 0x000fe400007fe4ff */
[----:B------:R-:W-:Y:S02]  /*0100*/  ISETP.NE.U32.AND P0, PT, R0, RZ, PT ;  /* 0x000000ff0000720c */ /* 0x000fe40003f05070 */
[----:B------:R-:W-:Y:S02]  /*0110*/  ISETP.GE.U32.AND.EX P1, PT, R2, RZ, PT, P1 ;  /* 0x000000ff0200720c */ /* 0x000fe40003f26110 */
[----:B------:R-:W-:Y:S01]  /*0120*/  ISETP.NE.AND.EX P0, PT, RZ, RZ, PT, P0 ;  /* 0x000000ffff00720c */ /* 0x000fe20003f05300 */
[----:B------:R-:W-:-:S10]  /*0130*/  CS2R R2, SRZ ;  /* 0x0000000000027805 */ /* 0x000fd4000001ff00 */
[----:B------:R-:W-:Y:S05]  /*0140*/  @!P1 BRA `(.L_x_1427) ;  /* 0x0000044000009947 */ /* 0x000fea0003800000 */
[----:B------:R-:W-:Y:S01]  /*0150*/  IADD3 R16, P1, R0, -c[0x0][0x178], RZ ;  /* 0x80005e0000107a10 */ /* 0x000fe20007f3e0ff */
[----:B------:R-:W-:Y:S01]  /*0160*/  IMAD.MOV.U32 R12, RZ, RZ, c[0x0][0x168] ;  /* 0x00005a00ff0c7624 */ /* 0x000fe200078e00ff */
[----:B------:R-:W-:Y:S01]  /*0170*/  MOV R4, c[0x0][0x170] ;  /* 0x00005c0000047a02 */ /* 0x000fe20000000f00 */
        /* <DEDUP_REMOVED lines=8> */
.L_x_1428:
[----:B------:R-:W2:Y:S04]  /*0200*/  LDG.E.64 R6, [R4.64+0x8] ;  /* 0x0000080c04067981 */ /* 0x000ea8000c1e1b00 */
[----:B------:R-:W2:Y:S02]  /*0210*/  LDG.E.64 R8, [R4.64] ;  /* 0x0000000c04087981 */ /* 0x000ea4000c1e1b00 */
[----:B--2---:R-:W-:Y:S01]  /*0220*/  ISETP.NE.U32.AND P1, PT, R8, R6, PT ;  /* 0x000000060800720c */ /* 0x004fe20003f25070 */
[----:B------:R-:W-:Y:S01]  /*0230*/  IMAD.MOV.U32 R6, RZ, RZ, R12 ;  /* 0x000000ffff067224 */ /* 0x000fe200078e000c */
[----:B------:R-:W-:-:S02]  /*0240*/  MOV R8, R11 ;  /* 0x0000000b00087202 */ /* 0x000fc40000000f00 */
[----:B------:R-:W-:Y:S01]  /*0250*/  ISETP.NE.AND.EX P1, PT, R9, R7, PT, P1 ;  /* 0x000000070900720c */ /* 0x000fe20003f25310 */
[----:B------:R-:W-:Y:S02]  /*0260*/  IMAD.MOV.U32 R7, RZ, RZ, R13 ;  /* 0x000000ffff077224 */ /* 0x000fe400078e000d */
[----:B------:R-:W-:-:S10]  /*0270*/  IMAD.MOV.U32 R9, RZ, RZ, R10 ;  /* 0x000000ffff097224 */ /* 0x000fd400078e000a */
[----:B------:R-:W-:Y:S01]  /*0280*/  @P1 IMAD.MOV.U32 R14, RZ, RZ, R2 ;  /* 0x000000ffff0e1224 */ /* 0x000fe200078e0002 */
[----:B------:R-:W-:Y:S01]  /*0290*/  @P1 IADD3 R2, P2, R2, 0x1, RZ ;  /* 0x0000000102021810 */ /* 0x000fe20007f5e0ff */
[----:B------:R-:W-:-:S04]  /*02a0*/  @P1 IMAD.MOV.U32 R15, RZ, RZ, R3 ;  /* 0x000000ffff0f1224 */ /* 0x000fc800078e0003 */
[----:B------:R-:W-:Y:S01]  /*02b0*/  @P1 IMAD.X R3, RZ, RZ, R3, P2 ;  /* 0x000000ffff031224 */ /* 0x000fe200010e0603 */
[----:B------:R0:W-:Y:S02]  /*02c0*/  @P1 STG.E.64 [R6.64], R14 ;  /* 0x0000000e06001986 */ /* 0x0001e4000c101b0c */
[----:B0-----:R-:W-:Y:S02]  /*02d0*/  IMAD.MOV.U32 R14, RZ, RZ, R2 ;  /* 0x000000ffff0e7224 */ /* 0x001fe400078e0002 */
[----:B------:R-:W-:-:S05]  /*02e0*/  IMAD.MOV.U32 R15, RZ, RZ, R3 ;  /* 0x000000ffff0f7224 */ /* 0x000fca00078e0003 */
[----:B------:R-:W-:Y:S04]  /*02f0*/  STG.E.64 [R8.64+0x8], R14 ;  /* 0x0000080e08007986 */ /* 0x000fe8000c101b0c */
[----:B------:R-:W2:Y:S04]  /*0300*/  LDG.E.64 R10, [R4.64+0x10] ;  /* 0x0000100c040a7981 */ /* 0x000ea8000c1e1b00 */
[----:B------:R-:W2:Y:S02]  /*0310*/  LDG.E.64 R12, [R4.64+0x8] ;  /* 0x0000080c040c7981 */ /* 0x000ea4000c1e1b00 */
[----:B--2---:R-:W-:-:S04]  /*0320*/  ISETP.NE.U32.AND P1, PT, R12, R10, PT ;  /* 0x0000000a0c00720c */ /* 0x004fc80003f25070 */
[----:B------:R-:W-:-:S13]  /*0330*/  ISETP.NE.AND.EX P1, PT, R13, R11, PT, P1 ;  /* 0x0000000b0d00720c */ /* 0x000fda0003f25310 */
[----:B------:R-:W-:Y:S01]  /*0340*/  @P1 IADD3 R2, P2, R2, 0x1, RZ ;  /* 0x0000000102021810 */ /* 0x000fe20007f5e0ff */
[----:B------:R0:W-:Y:S04]  /*0350*/  @P1 STG.E.64 [R6.64+0x8], R14 ;  /* 0x0000080e06001986 */ /* 0x0001e8000c101b0c */
[----:B------:R-:W-:Y:S02]  /*0360*/  @P1 IMAD.X R3, RZ, RZ, R3, P2 ;  /* 0x000000ffff031224 */ /* 0x000fe400010e0603 */
        /* <DEDUP_REMOVED lines=9> */
[----:B------:R-:W-:Y:S01]  /*0400*/  @P1 IMAD.X R3, RZ, RZ, R3, P2 ;  /* 0x000000ffff031224 */ /* 0x000fe200010e0603 */
[----:B0-----:R-:W-:-:S03]  /*0410*/  MOV R14, R2 ;  /* 0x00000002000e7202 */ /* 0x001fc60000000f00 */
[----:B------:R-:W-:-:S05]  /*0420*/  IMAD.MOV.U32 R15, RZ, RZ, R3 ;  /* 0x000000ffff0f7224 */ /* 0x000fca00078e0003 */
[----:B------:R0:W-:Y:S04]  /*0430*/  STG.E.64 [R8.64+0x18], R14 ;  /* 0x0000180e08007986 */ /* 0x0001e8000c101b0c */
[----:B------:R1:W2:Y:S04]  /*0440*/  LDG.E.64 R10, [R4.64+0x20] ;  /* 0x0000200c040a7981 */ /* 0x0002a8000c1e1b00 */
[----:B------:R1:W2:Y:S01]  /*0450*/  LDG.E.64 R12, [R4.64+0x18] ;  /* 0x0000180c040c7981 */ /* 0x0002a2000c1e1b00 */
[----:B------:R-:W-:-:S04]  /*0460*/  UIADD3 UR4, UP0, UR4, 0x4, URZ ;  /* 0x0000000404047890 */ /* 0x000fc8000ff1e03f */
[----:B------:R-:W-:Y:S01]  /*0470*/  UIADD3.X UR5, URZ, UR5, URZ, UP0, !UPT ;  /* 0x000000053f057290 */ /* 0x000fe200087fe43f */
[----:B-1----:R-:W-:-:S05]  /*0480*/  IADD3 R4, P4, R4, 0x20, RZ ;  /* 0x0000002004047810 */ /* 0x002fca0007f9e0ff */
[----:B------:R-:W-:Y:S01]  /*0490*/  IMAD.X R5, RZ, RZ, R5, P4 ;  /* 0x000000ffff057224 */ /* 0x000fe200020e0605 */
[----:B--2---:R-:W-:Y:S02]  /*04a0*/  ISETP.NE.U32.AND P1, PT, R12, R10, PT ;  /* 0x0000000a0c00720c */ /* 0x004fe40003f25070 */
[----:B------:R-:W-:Y:S02]  /*04b0*/  IADD3 R12, P3, R6, 0x20, RZ ;  /* 0x00000020060c7810 */ /* 0x000fe40007f7e0ff */
[----:B------:R-:W-:-:S03]  /*04c0*/  ISETP.NE.AND.EX P1, PT, R13, R11, PT, P1 ;  /* 0x0000000b0d00720c */ /* 0x000fc60003f25310 */
[----:B------:R-:W-:-:S10]  /*04d0*/  IMAD.X R13, RZ, RZ, R7, P3 ;  /* 0x000000ffff0d7224 */ /* 0x000fd400018e0607 */
[----:B------:R-:W-:Y:S01]  /*04e0*/  @P1 IADD3 R2, P2, R2, 0x1, RZ ;  /* 0x0000000102021810 */ /* 0x000fe20007f5e0ff */
[----:B------:R0:W-:Y:S04]  /*04f0*/  @P1 STG.E.64 [R6.64+0x18], R14 ;  /* 0x0000180e06001986 */ /* 0x0001e8000c101b0c */
[----:B------:R-:W-:Y:S01]  /*0500*/  @P1 IMAD.X R3, RZ, RZ, R3, P2 ;  /* 0x000000ffff031224 */ /* 0x000fe200010e0603 */
[----:B------:R-:W-:-:S04]  /*0510*/  IADD3 R10, P2, R16, UR4, RZ ;  /* 0x00000004100a7c10 */ /* 0x000fc8000ff5e0ff */
[----:B------:R-:W-:Y:S01]  /*0520*/  ISETP.NE.U32.AND P1, PT, R10, RZ, PT ;  /* 0x000000ff0a00720c */ /* 0x000fe20003f25070 */
[----:B------:R0:W-:Y:S01]  /*0530*/  STG.E.64 [R8.64+0x20], R2 ;  /* 0x0000200208007986 */ /* 0x0001e2000c101b0c */
[----:B------:R-:W-:Y:S02]  /*0540*/  IADD3.X R10, R17, UR5, RZ, P2, !PT ;  /* 0x00000005110a7c10 */ /* 0x000fe400097fe4ff */
[----:B------:R-:W-:Y:S02]  /*0550*/  IADD3 R11, P2, R8, 0x20, RZ ;  /* 0x00000020080b7810 */ /* 0x000fe40007f5e0ff */
[----:B------:R-:W-:-:S03]  /*0560*/  ISETP.NE.AND.EX P1, PT, R10, RZ, PT, P1 ;  /* 0x000000ff0a00720c */ /* 0x000fc60003f25310 */
[----:B------:R-:W-:-:S10]  /*0570*/  IMAD.X R10, RZ, RZ, R9, P2 ;  /* 0x000000ffff0a7224 */ /* 0x000fd400010e0609 */
[----:B0-----:R-:W-:Y:S05]  /*0580*/  @P1 BRA `(.L_x_1428) ;  /* 0xfffffc7000001947 */ /* 0x001fea000383ffff */
.L_x_1427:
[----:B------:R-:W-:Y:S05]  /*0590*/  @!P0 EXIT ;  /* 0x000000000000894d */ /* 0x000fea0003800000 */
[----:B------:R-:W-:Y:S01]  /*05a0*/  USHF.L.U64.HI UR5, UR4, 0x3, UR5 ;  /* 0x0000000304057899 */ /* 0x000fe20008010205 */
[----:B------:R-:W-:Y:S01]  /*05b0*/  IADD3 R0, P0, RZ, -R0, RZ ;  /* 0x80000000ff007210 */ /* 0x000fe20007f1e0ff */
[----:B------:R-:W-:Y:S02]  /*05c0*/  USHF.L.U32 UR4, UR4, 0x3, URZ ;  /* 0x0000000304047899 */ /* 0x000fe4000800063f */
[----:B------:R-:W-:Y:S02]  /*05d0*/  ULDC.64 UR8, c[0x0][0x168] ;  /* 0x00005a0000087ab9 */ /* 0x000fe40000000a00 */
[----:B------:R-:W-:Y:S01]  /*05e0*/  UIADD3 UR8, UP0, UR4, UR8, URZ ;  /* 0x0000000804087290 */ /* 0x000fe2000ff1e03f */
[----:B------:R-:W-:Y:S01]  /*05f0*/  IMAD.X R12, RZ, RZ, -0x1, P0 ;  /* 0xffffffffff0c7424 */ /* 0x000fe200000e06ff */
[----:B------:R-:W-:Y:S02]  /*0600*/  UIADD3 UR4, UP1, UR4, 0x8, URZ ;  /* 0x0000000804047890 */ /* 0x000fe4000ff3e03f */
[----:B------:R-:W-:-:S02]  /*0610*/  UIADD3.X UR9, UR5, UR9, URZ, UP0, !UPT ;  /* 0x0000000905097290 */ /* 0x000fc400087fe43f */
[----:B------:R-:W-:Y:S01]  /*0620*/  ULDC.64 UR6, c[0x0][0x170] ;  /* 0x00005c0000067ab9 */ /* 0x000fe20000000a00 */
[----:B------:R-:W-:Y:S01]  /*0630*/  IMAD.U32 R13, RZ, RZ, UR8 ;  /* 0x00000008ff0d7e24 */ /* 0x000fe2000f8e00ff */
[----:B------:R-:W-:Y:S02]  /*0640*/  UIADD3.X UR5, URZ, UR5, URZ, UP1, !UPT ;  /* 0x000000053f057290 */ /* 0x000fe40008ffe43f */
[----:B------:R-:W-:Y:S01]  /*0650*/  UIADD3 UR6, UP1, UR4, UR6, URZ ;  /* 0x0000000604067290 */ /* 0x000fe2000ff3e03f */
[----:B------:R-:W-:Y:S01]  /*0660*/  MOV R14, UR9 ;  /* 0x00000009000e7c02 */ /* 0x000fe20008000f00 */
[----:B------:R-:W-:Y:S02]  /*0670*/  ULDC.64 UR10, c[0x0][0x160] ;  /* 0x00005800000a7ab9 */ /* 0x000fe40000000a00 */
[----:B------:R-:W-:Y:S02]  /*0680*/  UIADD3.X UR7, UR5, UR7, URZ, UP1, !UPT ;  /* 0x0000000705077290 */ /* 0x000fe40008ffe43f */
[----:B------:R-:W-:Y:S01]  /*0690*/  UIADD3 UR4, UP0, UR4, UR10, URZ ;  /* 0x0000000a04047290 */ /* 0x000fe2000ff1e03f */
[----:B------:R-:W-:-:S03]  /*06a0*/  IMAD.U32 R8, RZ, RZ, UR6 ;  /* 0x00000006ff087e24 */ /* 0x000fc6000f8e00ff */
[----:B------:R-:W-:Y:S01]  /*06b0*/  IMAD.U32 R9, RZ, RZ, UR7 ;  /* 0x00000007ff097e24 */ /* 0x000fe2000f8e00ff */
[----:B------:R-:W-:-:S04]  /*06c0*/  UIADD3.X UR5, UR5, UR11, URZ, UP0, !UPT ;  /* 0x0000000b05057290 */ /* 0x000fc800087fe43f */
.L_x_1429:
[----:B------:R0:W2:Y:S04]  /*06d0*/  LDG.E.64 R4, [R8.64] ;  /* 0x0000000c08047981 */ /* 0x0000a8000c1e1b00 */
[----:B------:R0:W2:Y:S02]  /*06e0*/  LDG.E.64 R6, [R8.64+-0x8] ;  /* 0xfffff80c08067981 */ /* 0x0000a4000c1e1b00 */
[----:B0-----:R-:W-:-:S05]  /*06f0*/  IADD3 R8, P2, R8, 0x8, RZ ;  /* 0x0000000808087810 */ /* 0x001fca0007f5e0ff */
[----:B------:R-:W-:Y:S01]  /*0700*/  IMAD.X R9, RZ, RZ, R9, P2 ;  /* 0x000000ffff097224 */ /* 0x000fe200010e0609 */
[----:B--2---:R-:W-:Y:S01]  /*0710*/  ISETP.NE.U32.AND P0, PT, R6, R4, PT ;  /* 0x000000040600720c */ /* 0x004fe20003f05070 */
[----:B------:R-:W-:Y:S01]  /*0720*/  IMAD.U32 R6, RZ, RZ, UR4 ;  /* 0x00000004ff067e24 */ /* 0x000fe2000f8e00ff */
[----:B------:R-:W-:Y:S02]  /*0730*/  UIADD3 UR4, UP0, UR4, 0x8, URZ ;  /* 0x0000000804047890 */ /* 0x000fe4000ff1e03f */
[----:B------:R-:W-:Y:S01]  /*0740*/  ISETP.NE.AND.EX P0, PT, R7, R5, PT, P0 ;  /* 0x000000050700720c */ /* 0x000fe20003f05300 */
[----:B------:R-:W-:Y:S01]  /*0750*/  IMAD.U32 R7, RZ, RZ, UR5 ;  /* 0x00000005ff077e24 */ /* 0x000fe2000f8e00ff */
[----:B------:R-:W-:-:S11]  /*0760*/  UIADD3.X UR5, URZ, UR5, URZ, UP0, !UPT ;  /* 0x000000053f057290 */ /* 0x000fd600087fe43f */
[----:B------:R-:W-:Y:S01]  /*0770*/  @P0 IMAD.MOV.U32 R10, RZ, RZ, R2 ;  /* 0x000000ffff0a0224 */ /* 0x000fe200078e0002 */
[----:B------:R-:W-:Y:S01]  /*0780*/  @P0 IADD3 R2, P1, R2, 0x1, RZ ;  /* 0x0000000102020810 */ /* 0x000fe20007f3e0ff */
[----:B------:R-:W-:Y:S02]  /*0790*/  @P0 IMAD.MOV.U32 R11, RZ, RZ, R3 ;  /* 0x000000ffff0b0224 */ /* 0x000fe400078e0003 */
[----:B------:R-:W-:Y:S01]  /*07a0*/  @P0 IMAD.MOV.U32 R4, RZ, RZ, R13 ;  /* 0x000000ffff040224 */ /* 0x000fe200078e000d */
[----:B------:R-:W-:Y:S01]  /*07b0*/  @P0 IADD3.X R3, RZ, R3, RZ, P1, !PT ;  /* 0x00000003ff030210 */ /* 0x000fe20000ffe4ff */
[----:B------:R-:W-:Y:S01]  /*07c0*/  @P0 IMAD.MOV.U32 R5, RZ, RZ, R14 ;  /* 0x000000ffff050224 */ /* 0x000fe200078e000e */
[----:B------:R-:W-:-:S04]  /*07d0*/  IADD3 R13, P1, R13, 0x8, RZ ;  /* 0x000000080d0d7810 */ /* 0x000fc80007f3e0ff */
[----:B------:R0:W-:Y:S01]  /*07e0*/  @P0 STG.E.64 [R4.64], R10 ;  /* 0x0000000a04000986 */ /* 0x0001e2000c101b0c */
[----:B------:R-:W-:Y:S01]  /*07f0*/  IADD3 R0, P0, R0, 0x1, RZ ;  /* 0x0000000100007810 */ /* 0x000fe20007f1e0ff */
[----:B------:R-:W-:Y:S02]  /*0800*/  IMAD.X R14, RZ, RZ, R14, P1 ;  /* 0x000000ffff0e7224 */ /* 0x000fe400008e060e */
[----:B------:R0:W-:Y:S02]  /*0810*/  STG.E.64 [R6.64], R2 ;  /* 0x0000000206007986 */ /* 0x0001e4000c101b0c */
[----:B------:R-:W-:Y:S01]  /*0820*/  IMAD.X R12, RZ, RZ, R12, P0 ;  /* 0x000000ffff0c7224 */ /* 0x000fe200000e060c */
[----:B------:R-:W-:-:S04]  /*0830*/  ISETP.NE.U32.AND P0, PT, R0, RZ, PT ;  /* 0x000000ff0000720c */ /* 0x000fc80003f05070 */
[----:B------:R-:W-:-:S13]  /*0840*/  ISETP.NE.AND.EX P0, PT, R12, RZ, PT, P0 ;  /* 0x000000ff0c00720c */ /* 0x000fda0003f05300 */
[----:B0-----:R-:W-:Y:S05]  /*0850*/  @P0 BRA `(.L_x_1429) ;  /* 0xfffffe7000000947 */ /* 0x001fea000383ffff */
[----:B------:R-:W-:Y:S05]  /*0860*/  EXIT ;  /* 0x000000000000794d */ /* 0x000fea0003800000 */
.L_x_1430:
        /* <DEDUP_REMOVED lines=9> */
.L_x_8774:


//--------------------- .text._ZN2at6native55_GLOBAL__N__0955718d_22_SparseCsrTensorMath_cu_868dd54536reduce_crow_indices_dim1_cuda_kernelIiEEvPT_S4_PKS3_l --------------------------
	.section	.text._ZN2at6native55_GLOBAL__N__0955718d_22_SparseCsrTensorMath_cu_868dd54536reduce_crow_indices_dim1_cuda_kernelIiEEvPT_S4_PKS3_l,"ax",@progbits
	.sectioninfo	@"SHI_REGISTERS=18"
	.align	128
.text._ZN2at6native55_GLOBAL__N__0955718d_22_SparseCsrTensorMath_cu_868dd54536reduce_crow_indices_dim1_cuda_kernelIiEEvPT_S4_PKS3_l:
        .type           _ZN2at6native55_GLOBAL__N__0955718d_22_SparseCsrTensorMath_cu_868dd54536reduce_crow_indices_dim1_cuda_kernelIiEEvPT_S4_PKS3_l,@function
        .size           _ZN2at6native55_GLOBAL__N__0955718d_22_SparseCsrTensorMath_cu_868dd54536reduce_crow_indices_dim1_cuda_kernelIiEEvPT_S4_PKS3_l,(.L_x_8775 - _ZN2at6native55_GLOBAL__N__0955718d_22_SparseCsrTensorMath_cu_868dd54536reduce_crow_indices_dim1_cuda_kernelIiEEvPT_S4_PKS3_l)
        .other          _ZN2at6native55_GLOBAL__N__0955718d_22_SparseCsrTensorMath_cu_868dd54536reduce_crow_indices_dim1_cuda_kernelIiEEvPT_S4_PKS3_l,@"STO_CUDA_ENTRY STV_DEFAULT"
_ZN2at6native55_GLOBAL__N__0955718d_22_SparseCsrTensorMath_cu_868dd54536reduce_crow_indices_dim1_cuda_kernelIiEEvPT_S4_PKS3_l:
        /* <DEDUP_REMOVED lines=8> */
[----:B------:R0:W-:Y:S11]  /*0080*/  STG.E [R2.64], RZ ;  /* 0x000000ff02007986 */ /* 0x0001f6000c10190c */
        /* <DEDUP_REMOVED lines=16> */
[----:B------:R-:W-:Y:S01]  /*0190*/  IADD3.X R15, RZ, ~c[0x0][0x17c], RZ, P1, !PT ;  /* 0x80005f00ff0f7a10 */ /* 0x000fe20000ffe4ff */
[----:B------:R-:W-:Y:S01]  /*01a0*/  IMAD.MOV.U32 R11, RZ, RZ, c[0x0][0x160] ;  /* 0x00005800ff0b7624 */ /* 0x000fe200078e00ff */
[----:B------:R-:W-:Y:S01]  /*01b0*/  UMOV UR5, URZ ;  /* 0x0000003f00057c82 */ /* 0x000fe20008000000 */
[----:B------:R-:W-:Y:S02]  /*01c0*/  IMAD.MOV.U32 R10, RZ, RZ, c[0x0][0x164] ;  /* 0x00005900ff0a7624 */ /* 0x000fe400078e00ff */
[----:B------:R-:W-:Y:S02]  /*01d0*/  IMAD.MOV.U32 R2, RZ, RZ, c[0x0][0x170] ;  /* 0x00005c00ff027624 */ /* 0x000fe400078e00ff */
[----:B------:R-:W-:-:S05]  /*01e0*/  IMAD.MOV.U32 R3, RZ, RZ, c[0x0][0x174] ;  /* 0x00005d00ff037624 */ /* 0x000fca00078e00ff */
.L_x_1432:
[----:B------:R-:W2:Y:S04]  /*01f0*/  LDG.E R4, [R2.64+0x4] ;  /* 0x0000040c02047981 */ /* 0x000ea8000c1e1900 */
[----:B------:R-:W2:Y:S01]  /*0200*/  LDG.E R5, [R2.64] ;  /* 0x0000000c02057981 */ /* 0x000ea2000c1e1900 */
[----:B------:R-:W-:-:S02]  /*0210*/  IMAD.MOV.U32 R6, RZ, RZ, R11 ;  /* 0x000000ffff067224 */ /* 0x000fc400078e000b */
[----:B------:R-:W-:Y:S01]  /*0220*/  IMAD.MOV.U32 R7, RZ, RZ, R10 ;  /* 0x000000ffff077224 */ /* 0x000fe200078e000a */
[----:B--2---:R-:W-:Y:S01]  /*0230*/  ISETP.NE.AND P1, PT, R5, R4, PT ;  /* 0x000000040500720c */ /* 0x004fe20003f25270 */
[----:B------:R-:W-:Y:S02]  /*0240*/  IMAD.MOV.U32 R4, RZ, RZ, R12 ;  /* 0x000000ffff047224 */ /* 0x000fe400078e000c */
[----:B------:R-:W-:-:S10]  /*0250*/  IMAD.MOV.U32 R5, RZ, RZ, R13 ;  /* 0x000000ffff057224 */ /* 0x000fd400078e000d */
[----:B------:R0:W-:Y:S02]  /*0260*/  @P1 STG.E [R4.64], R0 ;  /* 0x0000000004001986 */ /* 0x0001e4000c10190c */
[----:B0-----:R-:W-:-:S05]  /*0270*/  @P1 IADD3 R0, R0, 0x1, RZ ;  /* 0x0000000100001810 */ /* 0x001fca0007ffe0ff */
[----:B------:R-:W-:Y:S04]  /*0280*/  STG.E [R6.64+0x4], R0 ;  /* 0x0000040006007986 */ /* 0x000fe8000c10190c */
[----:B------:R-:W2:Y:S04]  /*0290*/  LDG.E R9, [R2.64+0x8] ;  /* 0x0000080c02097981 */ /* 0x000ea8000c1e1900 */
[----:B------:R-:W2:Y:S02]  /*02a0*/  LDG.E R10, [R2.64+0x4] ;  /* 0x0000040c020a7981 */ /* 0x000ea4000c1e1900 */
[----:B--2---:R-:W-:Y:S01]  /*02b0*/  ISETP.NE.AND P1, PT, R10, R9, PT ;  /* 0x000000090a00720c */ /* 0x004fe20003f25270 */
[----:B------:R-:W-:-:S12]  /*02c0*/  IMAD.MOV.U32 R9, RZ, RZ, R0 ;  /* 0x000000ffff097224 */ /* 0x000fd800078e0000 */
[----:B------:R0:W-:Y:S02]  /*02d0*/  @P1 STG.E [R4.64+0x4], R9 ;  /* 0x0000040904001986 */ /* 0x0001e4000c10190c */
[----:B0-----:R-:W-:-:S05]  /*02e0*/  @P1 IADD3 R9, R0, 0x1, RZ ;  /* 0x0000000100091810 */ /* 0x001fca0007ffe0ff */
[----:B------:R-:W-:Y:S04]  /*02f0*/  STG.E [R6.64+0x8], R9 ;  /* 0x0000080906007986 */ /* 0x000fe8000c10190c */
[----:B------:R-:W2:Y:S04]  /*0300*/  LDG.E R10, [R2.64+0xc] ;  /* 0x00000c0c020a7981 */ /* 0x000ea8000c1e1900 */
[----:B------:R-:W2:Y:S01]  /*0310*/  LDG.E R11, [R2.64+0x8] ;  /* 0x0000080c020b7981 */ /* 0x000ea2000c1e1900 */
[----:B------:R-:W-:Y:S01]  /*0320*/  @P1 IMAD.MOV.U32 R0, RZ, RZ, R9 ;  /* 0x000000ffff001224 */ /* 0x000fe200078e0009 */
[----:B--2---:R-:W-:-:S13]  /*0330*/  ISETP.NE.AND P2, PT, R11, R10, PT ;  /* 0x0000000a0b00720c */ /* 0x004fda0003f45270 */
[----:B------:R0:W-:Y:S02]  /*0340*/  @P2 STG.E [R4.64+0x8], R9 ;  /* 0x0000080904002986 */ /* 0x0001e4000c10190c */
[----:B0-----:R-:W-:-:S05]  /*0350*/  @P2 IADD3 R9, R0, 0x1, RZ ;  /* 0x0000000100092810 */ /* 0x001fca0007ffe0ff */
[----:B------:R-:W-:Y:S04]  /*0360*/  STG.E [R6.64+0xc], R9 ;  /* 0x00000c0906007986 */ /* 0x000fe8000c10190c */
[----:B------:R0:W2:Y:S04]  /*0370*/  LDG.E R10, [R2.64+0x10] ;  /* 0x0000100c020a7981 */ /* 0x0000a8000c1e1900 */
[----:B------:R0:W2:Y:S01]  /*0380*/  LDG.E R11, [R2.64+0xc] ;  /* 0x00000c0c020b7981 */ /* 0x0000a2000c1e1900 */
[----:B------:R-:W-:Y:S01]  /*0390*/  @P2 IMAD.MOV.U32 R0, RZ, RZ, R9 ;  /* 0x000000ffff002224 */ /* 0x000fe200078e0009 */
[----:B------:R-:W-:Y:S01]  /*03a0*/  UIADD3 UR4, UP0, UR4, 0x4, URZ ;  /* 0x0000000404047890 */ /* 0x000fe2000ff1e03f */
[----:B------:R-:W-:-:S03]  /*03b0*/  IADD3 R12, P3, R4, 0x10, RZ ;  /* 0x00000010040c7810 */ /* 0x000fc60007f7e0ff */
[----:B------:R-:W-:Y:S02]  /*03c0*/  UIADD3.X UR5, URZ, UR5, URZ, UP0, !UPT ;  /* 0x000000053f057290 */ /* 0x000fe400087fe43f */
[----:B------:R-:W-:Y:S01]  /*03d0*/  IMAD.X R13, RZ, RZ, R5, P3 ;  /* 0x000000ffff0d7224 */ /* 0x000fe200018e0605 */
[----:B0-----:R-:W-:-:S05]  /*03e0*/  IADD3 R2, P4, R2, 0x10, RZ ;  /* 0x0000001002027810 */ /* 0x001fca0007f9e0ff */
[----:B------:R-:W-:Y:S01]  /*03f0*/  IMAD.X R3, RZ, RZ, R3, P4 ;  /* 0x000000ffff037224 */ /* 0x000fe200020e0603 */
[----:B--2---:R-:W-:Y:S02]  /*0400*/  ISETP.NE.AND P1, PT, R11, R10, PT ;  /* 0x0000000a0b00720c */ /* 0x004fe40003f25270 */
[----:B------:R-:W-:-:S11]  /*0410*/  IADD3 R10, P2, R14, UR4, RZ ;  /* 0x000000040e0a7c10 */ /* 0x000fd6000ff5e0ff */
[----:B------:R-:W-:Y:S01]  /*0420*/  @P1 IADD3 R0, R0, 0x1, RZ ;  /* 0x0000000100001810 */ /* 0x000fe20007ffe0ff */
[----:B------:R0:W-:Y:S04]  /*0430*/  @P1 STG.E [R4.64+0xc], R9 ;  /* 0x00000c0904001986 */ /* 0x0001e8000c10190c */
[----:B0-----:R-:W-:Y:S01]  /*0440*/  @P1 IMAD.MOV.U32 R9, RZ, RZ, R0 ;  /* 0x000000ffff091224 */ /* 0x001fe200078e0000 */
[----:B------:R-:W-:Y:S02]  /*0450*/  ISETP.NE.U32.AND P1, PT, R10, RZ, PT ;  /* 0x000000ff0a00720c */ /* 0x000fe40003f25070 */
[----:B------:R-:W-:Y:S02]  /*0460*/  IADD3.X R10, R15, UR5, RZ, P2, !PT ;  /* 0x000000050f0a7c10 */ /* 0x000fe400097fe4ff */
[----:B------:R-:W-:Y:S01]  /*0470*/  IADD3 R11, P2, R6, 0x10, RZ ;  /* 0x00000010060b7810 */ /* 0x000fe20007f5e0ff */
[----:B------:R0:W-:Y:S01]  /*0480*/  STG.E [R6.64+0x10], R9 ;  /* 0x0000100906007986 */ /* 0x0001e2000c10190c */
[----:B------:R-:W-:-:S02]  /*0490*/  ISETP.NE.AND.EX P1, PT, R10, RZ, PT, P1 ;  /* 0x000000ff0a00720c */ /* 0x000fc40003f25310 */
[----:B------:R-:W-:-:S11]  /*04a0*/  IADD3.X R10, RZ, R7, RZ, P2, !PT ;  /* 0x00000007ff0a7210 */ /* 0x000fd600017fe4ff */
[----:B0-----:R-:W-:Y:S05]  /*04b0*/  @P1 BRA `(.L_x_1432) ;  /* 0xfffffd3000001947 */ /* 0x001fea000383ffff */
.L_x_1431:
        /* <DEDUP_REMOVED lines=13> */
[----:B------:R-:W-:Y:S01]  /*0590*/  IMAD.U32 R11, RZ, RZ, UR9 ;  /* 0x00000009ff0b7e24 */ /* 0x000fe2000f8e00ff */
[----:B------:R-:W-:Y:S02]  /*05a0*/  ULDC.64 UR10, c[0x0][0x160] ;  /* 0x00005800000a7ab9 */ /* 0x000fe40000000a00 */
[----:B------:R-:W-:Y:S02]  /*05b0*/  UIADD3.X UR7, UR5, UR7, URZ, UP1, !UPT ;  /* 0x0000000705077290 */ /* 0x000fe40008ffe43f */
[----:B------:R-:W-:Y:S01]  /*05c0*/  UIADD3 UR4, UP0, UR4, UR10, URZ ;  /* 0x0000000a04047290 */ /* 0x000fe2000ff1e03f */
[----:B------:R-:W-:-:S03]  /*05d0*/  IMAD.U32 R2, RZ, RZ, UR6 ;  /* 0x00000006ff027e24 */ /* 0x000fc6000f8e00ff */
[----:B------:R-:W-:Y:S01]  /*05e0*/  IMAD.U32 R3, RZ, RZ, UR7 ;  /* 0x00000007ff037e24 */ /* 0x000fe2000f8e00ff */
[----:B------:R-:W-:-:S04]  /*05f0*/  UIADD3.X UR5, UR5, UR11, URZ, UP0, !UPT ;  /* 0x0000000b05057290 */ /* 0x000fc800087fe43f */
.L_x_1433:
[----:B------:R0:W2:Y:S04]  /*0600*/  LDG.E R4, [R2.64] ;  /* 0x0000000c02047981 */ /* 0x0000a8000c1e1900 */
[----:B------:R0:W2:Y:S01]  /*0610*/  LDG.E R5, [R2.64+-0x4] ;  /* 0xfffffc0c02057981 */ /* 0x0000a2000c1e1900 */
[----:B------:R-:W-:Y:S01]  /*0620*/  MOV R6, UR4 ;  /* 0x0000000400067c02 */ /* 0x000fe20008000f00 */
[----:B------:R-:W-:Y:S01]  /*0630*/  IMAD.U32 R7, RZ, RZ, UR5 ;  /* 0x00000005ff077e24 */ /* 0x000fe2000f8e00ff */
[----:B------:R-:W-:-:S04]  /*0640*/  UIADD3 UR4, UP0, UR4, 0x4, URZ ;  /* 0x0000000404047890 */ /* 0x000fc8000ff1e03f */
[----:B------:R-:W-:Y:S01]  /*0650*/  UIADD3.X UR5, URZ, UR5, URZ, UP0, !UPT ;  /* 0x000000053f057290 */ /* 0x000fe200087fe43f */
[----:B0-----:R-:W-:-:S05]  /*0660*/  IADD3 R2, P2, R2, 0x4, RZ ;  /* 0x0000000402027810 */ /* 0x001fca0007f5e0ff */
[----:B------:R-:W-:Y:S01]  /*0670*/  IMAD.X R3, RZ, RZ, R3, P2 ;  /* 0x000000ffff037224 */ /* 0x000fe200010e0603 */
[----:B--2---:R-:W-:-:S13]  /*0680*/  ISETP.NE.AND P0, PT, R5, R4, PT ;  /* 0x000000040500720c */ /* 0x004fda0003f05270 */
[----:B------:R-:W-:Y:S01]  /*0690*/  @P0 IMAD.MOV.U32 R4, RZ, RZ, R10 ;  /* 0x000000ffff040224 */ /* 0x000fe200078e000a */
[----:B------:R-:W-:Y:S01]  /*06a0*/  IADD3 R10, P1, R10, 0x4, RZ ;  /* 0x000000040a0a7810 */ /* 0x000fe20007f3e0ff */
[----:B------:R-:W-:-:S04]  /*06b0*/  @P0 IMAD.MOV.U32 R5, RZ, RZ, R11 ;  /* 0x000000ffff050224 */ /* 0x000fc800078e000b */
[----:B------:R-:W-:Y:S01]  /*06c0*/  IMAD.X R11, RZ, RZ, R11, P1 ;  /* 0x000000ffff0b7224 */ /* 0x000fe200008e060b */
[----:B------:R0:W-:Y:S02]  /*06d0*/  @P0 STG.E [R4.64], R0 ;  /* 0x0000000004000986 */ /* 0x0001e4000c10190c */
[----:B0-----:R-:W-:Y:S02]  /*06e0*/  @P0 IADD3 R0, R0, 0x1, RZ ;  /* 0x0000000100000810 */ /* 0x001fe40007ffe0ff */
[----:B------:R-:W-:-:S03]  /*06f0*/  IADD3 R8, P0, R8, 0x1, RZ ;  /* 0x0000000108087810 */ /* 0x000fc60007f1e0ff */
[----:B------:R0:W-:Y:S02]  /*0700*/  STG.E [R6.64], R0 ;  /* 0x0000000006007986 */ /* 0x0001e4000c10190c */
[----:B------:R-:W-:Y:S01]  /*0710*/  IMAD.X R9, RZ, RZ, R9, P0 ;  /* 0x000000ffff097224 */ /* 0x000fe200000e0609 */
[----:B------:R-:W-:-:S04]  /*0720*/  ISETP.NE.U32.AND P0, PT, R8, RZ, PT ;  /* 0x000000ff0800720c */ /* 0x000fc80003f05070 */
[----:B------:R-:W-:-:S13]  /*0730*/  ISETP.NE.AND.EX P0, PT, R9, RZ, PT, P0 ;  /* 0x000000ff0900720c */ /* 0x000fda0003f05300 */
[----:B0-----:R-:W-:Y:S05]  /*0740*/  @P0 BRA `(.L_x_1433) ;  /* 0xfffffeb000000947 */ /* 0x001fea000383ffff */
[----:B------:R-:W-:Y:S05]  /*0750*/  EXIT ;  /* 0x000000000000794d */ /* 0x000fea0003800000 */
.L_x_1434:
        /* <DEDUP_REMOVED lines=10> */
.L_x_8775:


//--------------------- .text._ZN2at6native55_GLOBAL__N__0955718d_22_SparseCsrTensorMath_cu_868dd54534reduce_sparse_csr_dim0_cuda_kernelIhlNS1_14ReductionAddOpIlEElEEvPT2_PKT0_lPKT_S9_lT1_ --------------------------
	.section	.text._ZN2at6native55_GLOBAL__N__0955718d_22_SparseCsrTensorMath_cu_868dd54534reduce_sparse_csr_dim0_cuda_kernelIhlNS1_14ReductionAddOpIlEElEEvPT2_PKT0_lPKT_S9_lT1_,"ax",@progbits
	.sectioninfo	@"SHI_REGISTERS=23"
	.align	128
.text._ZN2at6native55_GLOBAL__N__0955718d_22_SparseCsrTensorMath_cu_868dd54534reduce_sparse_csr_dim0_cuda_kernelIhlNS1_14ReductionAddOpIlEElEEvPT2_PKT0_lPKT_S9_lT1_:
        .type           _ZN2at6native55_GLOBAL__N__0955718d_22_SparseCsrTensorMath_cu_868dd54534reduce_sparse_csr_dim0_cuda_kernelIhlNS1_14ReductionAddOpIlEElEEvPT2_PKT0_lPKT_S9_lT1_,@function
        .size           _ZN2at6native55_GLOBAL__N__0955718d_22_SparseCsrTensorMath_cu_868dd54534reduce_sparse_csr_dim0_cuda_kernelIhlNS1_14ReductionAddOpIlEElEEvPT2_PKT0_lPKT_S9_lT1_,(.L_x_8776 - _ZN2at6native55_GLOBAL__N__0955718d_22_SparseCsrTensorMath_cu_868dd54534reduce_sparse_csr_dim0_cuda_kernelIhlNS1_14ReductionAddOpIlEElEEvPT2_PKT0_lPKT_S9_lT1_)
        .other          _ZN2at6native55_GLOBAL__N__0955718d_22_SparseCsrTensorMath_cu_868dd54534reduce_sparse_csr_dim0_cuda_kernelIhlNS1_14ReductionAddOpIlEElEEvPT2_PKT0_lPKT_S9_lT1_,@"STO_CUDA_ENTRY STV_DEFAULT"
_ZN2at6native55_GLOBAL__N__0955718d_22_SparseCsrTensorMath_cu_868dd54534reduce_sparse_csr_dim0_cuda_kernelIhlNS1_14ReductionAddOpIlEElEEvPT2_PKT0_lPKT_S9_lT1_:
        /* <DEDUP_REMOVED lines=32> */
[----:B------:R-:W-:Y:S01]  /*0200*/  UMOV UR4, URZ ;  /* 0x0000003f00047c82 */ /* 0x000fe20008000000 */
[----:B------:R-:W-:Y:S01]  /*0210*/  IMAD.MOV.U32 R9, RZ, RZ, c[0x0][0x184] ;  /* 0x00006100ff097624 */ /* 0x000fe200078e00ff */
[----:B------:R-:W-:Y:S01]  /*0220*/  UMOV UR5, URZ ;  /* 0x0000003f00057c82 */ /* 0x000fe20008000000 */
[----:B------:R-:W-:-:S03]  /*0230*/  IMAD.X R20, RZ, RZ, ~c[0x0][0x18c], P1 ;  /* 0x80006300ff147624 */ /* 0x000fc600008e06ff */
.L_x_1437:
        /* <DEDUP_REMOVED lines=15> */
[----:B------:R-:W-:-:S02]  /*0330*/  ISETP.NE.AND.EX P3, PT, R3, R15, PT, P3 ;  /* 0x0000000f0300720c */ /* 0x000fc40003f65330 */
[----:B------:R-:W-:Y:S01]  /*0340*/  ISETP.NE.AND.EX P2, PT, R3, R17, PT, P2 ;  /* 0x000000110300720c */ /* 0x000fe20003f45320 */
[----:B------:R-:W2:Y:S06]  /*0350*/  @!P4 LDG.E.U8 R13, [R10.64] ;  /* 0x0000000c0a0dc981 */ /* 0x000eac000c1e1100 */
[----:B------:R-:W3:Y:S04]  /*0360*/  @!P1 LDG.E.U8 R15, [R10.64+0x1] ;  /* 0x0000010c0a0f9981 */ /* 0x000ee8000c1e1100 */
[----:B------:R-:W4:Y:S04]  /*0370*/  @!P3 LDG.E.U8 R17, [R10.64+0x2] ;  /* 0x0000020c0a11b981 */ /* 0x000f28000c1e1100 */
[----:B------:R-:W4:Y:S01]  /*0380*/  @!P2 LDG.E.U8 R19, [R10.64+0x3] ;  /* 0x0000030c0a13a981 */ /* 0x000f22000c1e1100 */
[----:B------:R-:W-:-:S04]  /*0390*/  UIADD3 UR4, UP0, UR4, 0x4, URZ ;  /* 0x0000000404047890 */ /* 0x000fc8000ff1e03f */
[----:B------:R-:W-:Y:S02]  /*03a0*/  UIADD3.X UR5, URZ, UR5, URZ, UP0, !UPT ;  /* 0x000000053f057290 */ /* 0x000fe400087fe43f */
[----:B------:R-:W-:Y:S02]  /*03b0*/  IADD3 R12, P5, R18, UR4, RZ ;  /* 0x00000004120c7c10 */ /* 0x000fe4000ffbe0ff */
[----:B--2---:R-:W-:-:S05]  /*03c0*/  @!P4 IADD3 R4, P6, R13, R4, RZ ;  /* 0x000000040d04c210 */ /* 0x004fca0007fde0ff */
[----:B------:R-:W-:Y:S01]  /*03d0*/  @!P4 IMAD.X R5, RZ, RZ, R5, P6 ;  /* 0x000000ffff05c224 */ /* 0x000fe200030e0605 */
[----:B------:R-:W-:Y:S02]  /*03e0*/  ISETP.NE.U32.AND P4, PT, R12, RZ, PT ;  /* 0x000000ff0c00720c */ /* 0x000fe40003f85070 */
[----:B------:R-:W-:Y:S02]  /*03f0*/  IADD3.X R12, R20, UR5, RZ, P5, !PT ;  /* 0x00000005140c7c10 */ /* 0x000fe4000affe4ff */
[----:B---3--:R-:W-:Y:S02]  /*0400*/  @!P1 IADD3 R4, P6, R15, R4, RZ ;  /* 0x000000040f049210 */ /* 0x008fe40007fde0ff */
[----:B------:R-:W-:Y:S02]  /*0410*/  ISETP.NE.AND.EX P4, PT, R12, RZ, PT, P4 ;  /* 0x000000ff0c00720c */ /* 0x000fe40003f85340 */
[----:B----4-:R-:W-:Y:S01]  /*0420*/  @!P3 IADD3 R4, P5, R17, R4, RZ ;  /* 0x000000041104b210 */ /* 0x010fe20007fbe0ff */
[----:B------:R-:W-:Y:S01]  /*0430*/  @!P1 IMAD.X R5, RZ, RZ, R5, P6 ;  /* 0x000000ffff059224 */ /* 0x000fe200030e0605 */
[----:B------:R-:W-:-:S02]  /*0440*/  IADD3 R8, P6, R8, 0x20, RZ ;  /* 0x0000002008087810 */ /* 0x000fc40007fde0ff */
[----:B------:R-:W-:Y:S01]  /*0450*/  @!P2 IADD3 R4, P1, R19, R4, RZ ;  /* 0x000000041304a210 */ /* 0x000fe20007f3e0ff */
[----:B------:R-:W-:Y:S02]  /*0460*/  @!P3 IMAD.X R5, RZ, RZ, R5, P5 ;  /* 0x000000ffff05b224 */ /* 0x000fe400028e0605 */
[----:B------:R-:W-:Y:S02]  /*0470*/  IMAD.X R9, RZ, RZ, R9, P6 ;  /* 0x000000ffff097224 */ /* 0x000fe400030e0609 */
[----:B------:R-:W-:Y:S02]  /*0480*/  @!P2 IMAD.X R5, RZ, RZ, R5, P1 ;  /* 0x000000ffff05a224 */ /* 0x000fe400008e0605 */
[----:B------:R-:W-:Y:S05]  /*0490*/  @P4 BRA `(.L_x_1437) ;  /* 0xfffffda000004947 */ /* 0x000fea000383ffff */
.L_x_1436:
[----:B------:R-:W-:Y:S05]  /*04a0*/  @!P0 BRA `(.L_x_1435) ;  /* 0x000001b000008947 */ /* 0x000fea0003800000 */
[----:B------:R-:W-:Y:S01]  /*04b0*/  IADD3 R7, P0, RZ, -R7, RZ ;  /* 0x80000007ff077210 */ /* 0x000fe20007f1e0ff */
[----:B------:R-:W-:Y:S02]  /*04c0*/  ULDC.64 UR8, c[0x0][0x178] ;  /* 0x00005e0000087ab9 */ /* 0x000fe40000000a00 */
[----:B------:R-:W-:-:S02]  /*04d0*/  ULDC.64 UR10, c[0x0][0x180] ;  /* 0x00006000000a7ab9 */ /* 0x000fc40000000a00 */
[----:B------:R-:W-:Y:S01]  /*04e0*/  UIADD3 UR7, UP0, UR4, UR8, URZ ;  /* 0x0000000804077290 */ /* 0x000fe2000ff1e03f */
[----:B------:R-:W-:Y:S01]  /*04f0*/  IMAD.X R12, RZ, RZ, -0x1, P0 ;  /* 0xffffffffff0c7424 */ /* 0x000fe200000e06ff */
[----:B------:R-:W-:Y:S02]  /*0500*/  ULEA UR6, UP1, UR4, UR10, 0x3 ;  /* 0x0000000a04067291 */ /* 0x000fe4000f82183f */
[----:B------:R-:W-:Y:S02]  /*0510*/  UIADD3.X UR8, UR5, UR9, URZ, UP0, !UPT ;  /* 0x0000000905087290 */ /* 0x000fe400087fe43f */
[----:B------:R-:W-:-:S04]  /*0520*/  ULEA.HI.X UR4, UR4, UR11, UR5, 0x3, UP1 ;  /* 0x0000000b04047291 */ /* 0x000fc800088f1c05 */
.L_x_1438:
        /* <DEDUP_REMOVED lines=8> */
[----:B------:R-:W-:Y:S01]  /*05b0*/  IADD3 R7, P1, R7, 0x1, RZ ;  /* 0x0000000107077810 */ /* 0x000fe20007f3e0ff */
[----:B------:R-:W-:Y:S02]  /*05c0*/  UIADD3 UR7, UP0, UR7, 0x1, URZ ;  /* 0x0000000107077890 */ /* 0x000fe4000ff1e03f */
[----:B------:R-:W-:Y:S02]  /*05d0*/  UIADD3 UR6, UP1, UR6, 0x8, URZ ;  /* 0x0000000806067890 */ /* 0x000fe4000ff3e03f */
[----:B------:R-:W-:Y:S01]  /*05e0*/  IMAD.X R12, RZ, RZ, R12, P1 ;  /* 0x000000ffff0c7224 */ /* 0x000fe200008e060c */
[----:B------:R-:W-:Y:S01]  /*05f0*/  ISETP.NE.U32.AND P1, PT, R7, RZ, PT ;  /* 0x000000ff0700720c */ /* 0x000fe20003f25070 */
[----:B------:R-:W-:Y:S02]  /*0600*/  UIADD3.X UR8, URZ, UR8, URZ, UP0, !UPT ;  /* 0x000000083f087290 */ /* 0x000fe400087fe43f */
[----:B------:R-:W-:Y:S01]  /*0610*/  UIADD3.X UR4, URZ, UR4, URZ, UP1, !UPT ;  /* 0x000000043f047290 */ /* 0x000fe20008ffe43f */
[----:B------:R-:W-:-:S02]  /*0620*/  ISETP.NE.AND.EX P1, PT, R12, RZ, PT, P1 ;  /* 0x000000ff0c00720c */ /* 0x000fc40003f25310 */
[----:B--2---:R-:W-:-:S05]  /*0630*/  @!P0 IADD3 R4, P2, R11, R4, RZ ;  /* 0x000000040b048210 */ /* 0x004fca0007f5e0ff */
[----:B------:R-:W-:-:S06]  /*0640*/  @!P0 IMAD.X R5, RZ, RZ, R5, P2 ;  /* 0x000000ffff058224 */ /* 0x000fcc00010e0605 */
[----:B------:R-:W-:Y:S05]  /*0650*/  @P1 BRA `(.L_x_1438) ;  /* 0xfffffed000001947 */ /* 0x000fea000383ffff */
.L_x_1435:
[----:B------:R-:W-:-:S04]  /*0660*/  IADD3 R6, P0, R6, c[0x0][0x160], RZ ;  /* 0x0000580006067a10 */ /* 0x000fc80007f1e0ff */
[----:B------:R-:W-:-:S05]  /*0670*/  IADD3.X R7, R0, c[0x0][0x164], RZ, P0, !PT ;  /* 0x0000590000077a10 */ /* 0x000fca00007fe4ff */
[----:B------:R-:W-:Y:S01]  /*0680*/  STG.E.64 [R6.64], R4 ;  /* 0x0000000406007986 */ /* 0x000fe2000c101b0c */
[----:B------:R-:W-:Y:S05]  /*0690*/  EXIT ;  /* 0x000000000000794d */ /* 0x000fea0003800000 */
.L_x_1439:
        /* <DEDUP_REMOVED lines=14> */
.L_x_8776:


//--------------------- .text._ZN2at6native55_GLOBAL__N__0955718d_22_SparseCsrTensorMath_cu_868dd54534reduce_sparse_csr_dim0_cuda_kernelIhiNS1_14ReductionAddOpIlEElEEvPT2_PKT0_lPKT_S9_lT1_ --------------------------
	.section	.text._ZN2at6native55_GLOBAL__N__0955718d_22_SparseCsrTensorMath_cu_868dd54534reduce_sparse_csr_dim0_cuda_kernelIhiNS1_14ReductionAddOpIlEElEEvPT2_PKT0_lPKT_S9_lT1_,"ax",@progbits
	.sectioninfo	@"SHI_REGISTERS=18"
	.align	128
.text._ZN2at6native55_GLOBAL__N__0955718d_22_SparseCsrTensorMath_cu_868dd54534reduce_sparse_csr_dim0_cuda_kernelIhiNS1_14ReductionAddOpIlEElEEvPT2_PKT0_lPKT_S9_lT1_:
        .type           _ZN2at6native55_GLOBAL__N__0955718d_22_SparseCsrTensorMath_cu_868dd54534reduce_sparse_csr_dim0_cuda_kernelIhiNS1_14ReductionAddOpIlEElEEvPT2_PKT0_lPKT_S9_lT1_,@function
        .size           _ZN2at6native55_GLOBAL__N__0955718d_22_SparseCsrTensorMath_cu_868dd54534reduce_sparse_csr_dim0_cuda_kernelIhiNS1_14ReductionAddOpIlEElEEvPT2_PKT0_lPKT_S9_lT1_,(.L_x_8777 - _ZN2at6native55_GLOBAL__N__0955718d_22_SparseCsrTensorMath_cu_868dd54534reduce_sparse_csr_dim0_cuda_kernelIhiNS1_14ReductionAddOpIlEElEEvPT2_PKT0_lPKT_S9_lT1_)
        .other          _ZN2at6native55_GLOBAL__N__0955718d_22_SparseCsrTensorMath_cu_868dd54534reduce_sparse_csr_dim0_cuda_kernelIhiNS1_14ReductionAddOpIlEElEEvPT2_PKT0_lPKT_S9_lT1_,@"STO_CUDA_ENTRY STV_DEFAULT"
_ZN2at6native55_GLOBAL__N__0955718d_22_SparseCsrTensorMath_cu_868dd54534reduce_sparse_csr_dim0_cuda_kernelIhiNS1_14ReductionAddOpIlEElEEvPT2_PKT0_lPKT_S9_lT1_:
        /* <DEDUP_REMOVED lines=36> */
.L_x_1442:
        /* <DEDUP_REMOVED lines=11> */
[C---:B----4-:R-:W-:Y:S02]  /*02f0*/  ISETP.NE.AND P4, PT, R6.reuse, R11, PT ;  /* 0x0000000b0600720c */ /* 0x050fe40003f85270 */
[----:B------:R-:W-:-:S07]  /*0300*/  ISETP.NE.AND P3, PT, R6, R13, PT ;  /* 0x0000000d0600720c */ /* 0x000fce0003f65270 */
[----:B------:R-:W2:Y:S04]  /*0310*/  @!P1 LDG.E.U8 R7, [R8.64] ;  /* 0x0000000c08079981 */ /* 0x000ea8000c1e1100 */
[----:B------:R-:W3:Y:S04]  /*0320*/  @!P6 LDG.E.U8 R11, [R8.64+0x1] ;  /* 0x0000010c080be981 */ /* 0x000ee8000c1e1100 */
[----:B------:R-:W4:Y:S04]  /*0330*/  @!P4 LDG.E.U8 R13, [R8.64+0x2] ;  /* 0x0000020c080dc981 */ /* 0x000f28000c1e1100 */
[----:B------:R-:W4:Y:S01]  /*0340*/  @!P3 LDG.E.U8 R15, [R8.64+0x3] ;  /* 0x0000030c080fb981 */ /* 0x000f22000c1e1100 */
[----:B------:R-:W-:-:S04]  /*0350*/  UIADD3 UR4, UP0, UR4, 0x4, URZ ;  /* 0x0000000404047890 */ /* 0x000fc8000ff1e03f */
[----:B------:R-:W-:Y:S01]  /*0360*/  UIADD3.X UR5, URZ, UR5, URZ, UP0, !UPT ;  /* 0x000000053f057290 */ /* 0x000fe200087fe43f */
[----:B--2---:R-:W-:Y:S02]  /*0370*/  @!P1 IADD3 R0, P5, R7, R0, RZ ;  /* 0x0000000007009210 */ /* 0x004fe40007fbe0ff */
[----:B------:R-:W-:-:S03]  /*0380*/  IADD3 R7, P2, R12, UR4, RZ ;  /* 0x000000040c077c10 */ /* 0x000fc6000ff5e0ff */
        /* <DEDUP_REMOVED lines=13> */
.L_x_1441:
[----:B0-----:R-:W-:Y:S05]  /*0460*/  @!P0 BRA `(.L_x_1440) ;  /* 0x000001a000008947 */ /* 0x001fea0003800000 */
[----:B------:R-:W-:Y:S01]  /*0470*/  IADD3 R7, P0, RZ, -R10, RZ ;  /* 0x8000000aff077210 */ /* 0x000fe20007f1e0ff */
[----:B------:R-:W-:Y:S02]  /*0480*/  ULDC.64 UR8, c[0x0][0x178] ;  /* 0x00005e0000087ab9 */ /* 0x000fe40000000a00 */
[----:B------:R-:W-:-:S02]  /*0490*/  ULDC.64 UR10, c[0x0][0x180] ;  /* 0x00006000000a7ab9 */ /* 0x000fc40000000a00 */
[----:B------:R-:W-:Y:S01]  /*04a0*/  UIADD3 UR7, UP0, UR4, UR8, URZ ;  /* 0x0000000804077290 */ /* 0x000fe2000ff1e03f */
[----:B------:R-:W-:Y:S01]  /*04b0*/  IMAD.X R10, RZ, RZ, -0x1, P0 ;  /* 0xffffffffff0a7424 */ /* 0x000fe200000e06ff */
[----:B------:R-:W-:Y:S02]  /*04c0*/  ULEA UR6, UP1, UR4, UR10, 0x2 ;  /* 0x0000000a04067291 */ /* 0x000fe4000f82103f */
[----:B------:R-:W-:Y:S02]  /*04d0*/  UIADD3.X UR8, UR5, UR9, URZ, UP0, !UPT ;  /* 0x0000000905087290 */ /* 0x000fe400087fe43f */
[----:B------:R-:W-:-:S06]  /*04e0*/  ULEA.HI.X UR4, UR4, UR11, UR5, 0x2, UP1 ;  /* 0x0000000b04047291 */ /* 0x000fcc00088f1405 */
.L_x_1443:
[----:B------:R-:W-:Y:S02]  /*04f0*/  IMAD.U32 R3, RZ, RZ, UR4 ;  /* 0x00000004ff037e24 */ /* 0x000fe4000f8e00ff */
[----:B------:R-:W-:-:S05]  /*0500*/  IMAD.U32 R2, RZ, RZ, UR6 ;  /* 0x00000006ff027e24 */ /* 0x000fca000f8e00ff */
[----:B------:R-:W2:Y:S01]  /*0510*/  LDG.E R3, [R2.64] ;  /* 0x0000000c02037981 */ /* 0x000ea2000c1e1900 */
[----:B------:R-:W-:Y:S02]  /*0520*/  IMAD.U32 R9, RZ, RZ, UR8 ;  /* 0x00000008ff097e24 */ /* 0x000fe4000f8e00ff */
[----:B------:R-:W-:Y:S01]  /*0530*/  IMAD.U32 R8, RZ, RZ, UR7 ;  /* 0x00000007ff087e24 */ /* 0x000fe2000f8e00ff */
[----:B------:R-:W-:Y:S02]  /*0540*/  IADD3 R7, P0, R7, 0x1, RZ ;  /* 0x0000000107077810 */ /* 0x000fe40007f1e0ff */
[----:B--2--5:R-:W-:-:S13]  /*0550*/  ISETP.NE.AND P1, PT, R6, R3, PT ;  /* 0x000000030600720c */ /* 0x024fda0003f25270 */
[----:B------:R-:W2:Y:S01]  /*0560*/  @!P1 LDG.E.U8 R9, [R8.64] ;  /* 0x0000000c08099981 */ /* 0x000ea2000c1e1100 */
        /* <DEDUP_REMOVED lines=8> */
[----:B------:R-:W-:-:S04]  /*05f0*/  @!P1 IMAD.X R5, RZ, RZ, R5, P2 ;  /* 0x000000ffff059224 */ /* 0x000fc800010e0605 */
[----:B------:R-:W-:Y:S05]  /*0600*/  @P0 BRA `(.L_x_1443) ;  /* 0xfffffee000000947 */ /* 0x000fea000383ffff */
.L_x_1440:
[----:B------:R-:W-:-:S04]  /*0610*/  LEA R2, P0, R4, c[0x0][0x160], 0x3 ;  /* 0x0000580004027a11 */ /* 0x000fc800078018ff */
[----:B------:R-:W-:Y:S01]  /*0620*/  LEA.HI.X R3, R4, c[0x0][0x164], RZ, 0x3, P0 ;  /* 0x0000590004037a11 */ /* 0x000fe200000f1cff */
[----:B------:R-:W-:-:S05]  /*0630*/  IMAD.MOV.U32 R4, RZ, RZ, R0 ;  /* 0x000000ffff047224 */ /* 0x000fca00078e0000 */
[----:B------:R-:W-:Y:S01]  /*0640*/  STG.E.64 [R2.64], R4 ;  /* 0x0000000402007986 */ /* 0x000fe2000c101b0c */
[----:B------:R-:W-:Y:S05]  /*0650*/  EXIT ;  /* 0x000000000000794d */ /* 0x000fea0003800000 */
.L_x_1444:
        /* <DEDUP_REMOVED lines=10> */
.L_x_8777:


//--------------------- .text._ZN2at6native55_GLOBAL__N__0955718d_22_SparseCsrTensorMath_cu_868dd54543convert_indices_from_csr_to_coo_cuda_kernelIslEEvPT0_PKT_lll --------------------------
	.section	.text._ZN2at6native55_GLOBAL__N__0955718d_22_SparseCsrTensorMath_cu_868dd54543convert_indices_from_csr_to_coo_cuda_kernelIslEEvPT0_PKT_lll,"ax",@progbits
	.sectioninfo	@"SHI_REGISTERS=20"
	.align	128
.text._ZN2at6native55_GLOBAL__N__0955718d_22_SparseCsrTensorMath_cu_868dd54543convert_indices_from_csr_to_coo_cuda_kernelIslEEvPT0_PKT_lll:
        .type           _ZN2at6native55_GLOBAL__N__0955718d_22_SparseCsrTensorMath_cu_868dd54543convert_indices_from_csr_to_coo_cuda_kernelIslEEvPT0_PKT_lll,@function
        .size           _ZN2at6native55_GLOBAL__N__0955718d_22_SparseCsrTensorMath_cu_868dd54543convert_indices_from_csr_to_coo_cuda_kernelIslEEvPT0_PKT_lll,(.L_x_8778 - _ZN2at6native55_GLOBAL__N__0955718d_22_SparseCsrTensorMath_cu_868dd54543convert_indices_from_csr_to_coo_cuda_kernelIslEEvPT0_PKT_lll)
        .other          _ZN2at6native55_GLOBAL__N__0955718d_22_SparseCsrTensorMath_cu_868dd54543convert_indices_from_csr_to_coo_cuda_kernelIslEEvPT0_PKT_lll,@"STO_CUDA_ENTRY STV_DEFAULT"
_ZN2at6native55_GLOBAL__N__0955718d_22_SparseCsrTensorMath_cu_868dd54543convert_indices_from_csr_to_coo_cuda_kernelIslEEvPT0_PKT_lll:
[----:B------:R-:W-:Y:S02]  /*0000*/  IMAD.MOV.U32 R1, RZ, RZ, c[0x0][0x28] ;  /* 0x00000a00ff017624 */ /* 0x000fe400078e00ff */
[----:B------:R-:W0:Y:S01]  /*0010*/  S2R R2, SR_CTAID.X ;  /* 0x0000000000027919 */ /* 0x000e220000002500 */
[----:B------:R-:W-:Y:S02]  /*0020*/  ULDC.64 UR8, c[0x0][0x170] ;  /* 0x00005c0000087ab9 */ /* 0x000fe40000000a00 */
[----:B------:R-:W-:Y:S01]  /*0030*/  ULDC.64 UR10, c[0x0][0x180] ;  /* 0x00006000000a7ab9 */ /* 0x000fe20000000a00 */
[----:B------:R-:W0:Y:S01]  /*0040*/  S2R R3, SR_TID.X ;  /* 0x0000000000037919 */ /* 0x000e220000002100 */
[----:B------:R-:W-:Y:S02]  /*0050*/  UIMAD UR6, UR8, UR11, URZ ;  /* 0x0000000b080672a4 */ /* 0x000fe4000f8e023f */
[----:B------:R-:W-:Y:S02]  /*0060*/  UIMAD.WIDE.U32 UR4, UR8, UR10, URZ ;  /* 0x0000000a080472a5 */ /* 0x000fe4000f8e003f */
[----:B------:R-:W-:-:S04]  /*0070*/  UIMAD UR6, UR10, UR9, UR6 ;  /* 0x000000090a0672a4 */ /* 0x000fc8000f8e0206 */
[----:B------:R-:W-:-:S06]  /*0080*/  UIADD3 UR5, UR5, UR6, URZ ;  /* 0x0000000605057290 */ /* 0x000fcc000fffe03f */
[----:B------:R-:W-:Y:S02]  /*0090*/  IMAD.U32 R0, RZ, RZ, UR5 ;  /* 0x00000005ff007e24 */ /* 0x000fe4000f8e00ff */
[----:B0-----:R-:W-:-:S05]  /*00a0*/  IMAD R2, R2, c[0x0][0x0], R3 ;  /* 0x0000000002027a24 */ /* 0x001fca00078e0203 */
[----:B------:R-:W-:-:S04]  /*00b0*/  ISETP.LT.U32.AND P0, PT, R2, UR4, PT ;  /* 0x0000000402007c0c */ /* 0x000fc8000bf01070 */
[----:B------:R-:W-:-:S13]  /*00c0*/  ISETP.GT.AND.EX P0, PT, R0, RZ, PT, P0 ;  /* 0x000000ff0000720c */ /* 0x000fda0003f04300 */
[----:B------:R-:W-:Y:S05]  /*00d0*/  @!P0 EXIT ;  /* 0x000000000000894d */ /* 0x000fea0003800000 */
[----:B------:R-:W-:Y:S01]  /*00e0*/  ISETP.NE.U32.AND P0, PT, RZ, c[0x0][0x174], PT ;  /* 0x00005d00ff007a0c */ /* 0x000fe20003f05070 */
[----:B------:R-:W-:-:S12]  /*00f0*/  ULDC.64 UR6, c[0x0][0x118] ;  /* 0x0000460000067ab9 */ /* 0x000fd80000000a00 */
[----:B------:R-:W-:Y:S05]  /*0100*/  @!P0 BRA `(.L_x_1445) ;  /* 0x000000a000008947 */ /* 0x000fea0003800000 */
[----:B------:R-:W-:Y:S02]  /*0110*/  MOV R0, 0x130 ;  /* 0x0000013000007802 */ /* 0x000fe40000000f00 */
[----:B------:R-:W-:Y:S05]  /*0120*/  CALL.REL.NOINC `($__internal_0_$__cuda_sm20_div_s64) ;  /* 0x0000043000007944 */ /* 0x000fea0003c00000 */
[----:B------:R-:W-:Y:S01]  /*0130*/  IADD3 R9, P0, RZ, -R6, RZ ;  /* 0x80000006ff097210 */ /* 0x000fe20007f1e0ff */
[----:B------:R-:W-:-:S04]  /*0140*/  IMAD.MOV.U32 R3, RZ, RZ, RZ ;  /* 0x000000ffff037224 */ /* 0x000fc800078e00ff */
[----:B------:R-:W-:Y:S02]  /*0150*/  IMAD.X R0, RZ, RZ, ~R7, P0 ;  /* 0x000000ffff007224 */ /* 0x000fe400000e0e07 */
[----:B------:R-:W-:-:S04]  /*0160*/  IMAD.WIDE.U32 R4, R9, c[0x0][0x170], R2 ;  /* 0x00005c0009047a25 */ /* 0x000fc800078e0002 */
[----:B------:R-:W-:-:S04]  /*0170*/  IMAD R0, R0, c[0x0][0x170], RZ ;  /* 0x00005c0000007a24 */ /* 0x000fc800078e02ff */
[----:B------:R-:W-:-:S05]  /*0180*/  IMAD R3, R9, c[0x0][0x174], R0 ;  /* 0x00005d0009037a24 */ /* 0x000fca00078e0200 */
[----:B------:R-:W-:Y:S01]  /*0190*/  IADD3 R5, R5, R3, RZ ;  /* 0x0000000305057210 */ /* 0x000fe20007ffe0ff */
[----:B------:R-:W-:Y:S05]  /*01a0*/  BRA `(.L_x_1446) ;  /* 0x0000016000007947 */ /* 0x000fea0003800000 */
.L_x_1445:
[----:B------:R-:W0:Y:S01]  /*01b0*/  I2F.U32.RP R0, c[0x0][0x170] ;  /* 0x00005c0000007b06 */ /* 0x000e220000209000 */
[----:B------:R-:W-:Y:S01]  /*01c0*/  ISETP.NE.U32.AND P2, PT, RZ, c[0x0][0x170], PT ;  /* 0x00005c00ff007a0c */ /* 0x000fe20003f45070 */
[----:B------:R-:W-:-:S06]  /*01d0*/  IMAD.MOV.U32 R7, RZ, RZ, RZ ;  /* 0x000000ffff077224 */ /* 0x000fcc00078e00ff */
[----:B0-----:R-:W0:Y:S02]  /*01e0*/  MUFU.RCP R0, R0 ;  /* 0x0000000000007308 */ /* 0x001e240000001000 */
[----:B0-----:R-:W-:-:S06]  /*01f0*/  IADD3 R4, R0, 0xffffffe, RZ ;  /* 0x0ffffffe00047810 */ /* 0x001fcc0007ffe0ff */
[----:B------:R0:W1:Y:S02]  /*0200*/  F2I.FTZ.U32.TRUNC.NTZ R5, R4 ;  /* 0x0000000400057305 */ /* 0x000064000021f000 */
[----:B0-----:R-:W-:Y:S02]  /*0210*/  IMAD.MOV.U32 R4, RZ, RZ, RZ ;  /* 0x000000ffff047224 */ /* 0x001fe400078e00ff */
[----:B-1----:R-:W-:-:S04]  /*0220*/  IMAD.MOV R3, RZ, RZ, -R5 ;  /* 0x000000ffff037224 */ /* 0x002fc800078e0a05 */
[----:B------:R-:W-:-:S04]  /*0230*/  IMAD R3, R3, c[0x0][0x170], RZ ;  /* 0x00005c0003037a24 */ /* 0x000fc800078e02ff */
[----:B------:R-:W-:-:S06]  /*0240*/  IMAD.HI.U32 R5, R5, R3, R4 ;  /* 0x0000000305057227 */ /* 0x000fcc00078e0004 */
[----:B------:R-:W-:-:S04]  /*0250*/  IMAD.HI.U32 R6, R5, R2, RZ ;  /* 0x0000000205067227 */ /* 0x000fc800078e00ff */
[----:B------:R-:W-:Y:S02]  /*0260*/  IMAD.MOV R3, RZ, RZ, -R6 ;  /* 0x000000ffff037224 */ /* 0x000fe400078e0a06 */
[----:B------:R-:W-:Y:S02]  /*0270*/  IMAD.MOV.U32 R5, RZ, RZ, RZ ;  /* 0x000000ffff057224 */ /* 0x000fe400078e00ff */
[----:B------:R-:W-:-:S05]  /*0280*/  IMAD R3, R3, c[0x0][0x170], R2 ;  /* 0x00005c0003037a24 */ /* 0x000fca00078e0202 */
[----:B------:R-:W-:-:S13]  /*0290*/  ISETP.GE.U32.AND P0, PT, R3, c[0x0][0x170], PT ;  /* 0x00005c0003007a0c */ /* 0x000fda0003f06070 */
[----:B------:R-:W-:Y:S02]  /*02a0*/  @P0 IADD3 R3, R3, -c[0x0][0x170], RZ ;  /* 0x80005c0003030a10 */ /* 0x000fe40007ffe0ff */
[----:B------:R-:W-:Y:S02]  /*02b0*/  @P0 IADD3 R6, R6, 0x1, RZ ;  /* 0x0000000106060810 */ /* 0x000fe40007ffe0ff */
[----:B------:R-:W-:-:S13]  /*02c0*/  ISETP.GE.U32.AND P1, PT, R3, c[0x0][0x170], PT ;  /* 0x00005c0003007a0c */ /* 0x000fda0003f26070 */
[----:B------:R-:W-:Y:S02]  /*02d0*/  @P1 IADD3 R6, R6, 0x1, RZ ;  /* 0x0000000106061810 */ /* 0x000fe40007ffe0ff */
[----:B------:R-:W-:-:S04]  /*02e0*/  @!P2 LOP3.LUT R6, RZ, c[0x0][0x170], RZ, 0x33, !PT ;  /* 0x00005c00ff06aa12 */ /* 0x000fc800078e33ff */
[----:B------:R-:W-:-:S05]  /*02f0*/  IADD3 R3, -R6, RZ, RZ ;  /* 0x000000ff06037210 */ /* 0x000fca0007ffe1ff */
[----:B------:R-:W-:Y:S02]  /*0300*/  IMAD R4, R3, c[0x0][0x170], R2 ;  /* 0x00005c0003047a24 */ /* 0x000fe400078e0202 */
.L_x_1446:
[----:B------:R-:W-:Y:S02]  /*0310*/  ULDC.64 UR4, c[0x0][0x170] ;  /* 0x00005c0000047ab9 */ /* 0x000fe40000000a00 */
[----:B------:R-:W-:-:S04]  /*0320*/  UIADD3 UR4, UP0, UR4, 0x1, URZ ;  /* 0x0000000104047890 */ /* 0x000fc8000ff1e03f */
[----:B------:R-:W-:Y:S02]  /*0330*/  UIADD3.X UR5, URZ, UR5, URZ, UP0, !UPT ;  /* 0x000000053f057290 */ /* 0x000fe400087fe43f */
[----:B------:R-:W-:Y:S02]  /*0340*/  IMAD R3, R7, UR4, RZ ;  /* 0x0000000407037c24 */ /* 0x000fe4000f8e02ff */
[----:B------:R-:W-:-:S04]  /*0350*/  IMAD.WIDE.U32 R8, R6, UR4, R4 ;  /* 0x0000000406087c25 */ /* 0x000fc8000f8e0004 */
[----:B------:R-:W-:Y:S01]  /*0360*/  IMAD R3, R6, UR5, R3 ;  /* 0x0000000506037c24 */ /* 0x000fe2000f8e0203 */
[----:B------:R-:W-:-:S03]  /*0370*/  LEA R2, P0, R8, c[0x0][0x168], 0x1 ;  /* 0x00005a0008027a11 */ /* 0x000fc600078008ff */
[----:B------:R-:W-:-:S05]  /*0380*/  IMAD.IADD R3, R9, 0x1, R3 ;  /* 0x0000000109037824 */ /* 0x000fca00078e0203 */
[----:B------:R-:W-:-:S05]  /*0390*/  LEA.HI.X R3, R8, c[0x0][0x16c], R3, 0x1, P0 ;  /* 0x00005b0008037a11 */ /* 0x000fca00000f0c03 */
[----:B------:R-:W2:Y:S04]  /*03a0*/  LDG.E.U16 R8, [R2.64] ;  /* 0x0000000602087981 */ /* 0x000ea8000c1e1500 */
[----:B------:R-:W3:Y:S01]  /*03b0*/  LDG.E.U16 R0, [R2.64+0x2] ;  /* 0x0000020602007981 */ /* 0x000ee2000c1e1500 */
[----:B--2---:R-:W-:Y:S02]  /*03c0*/  PRMT R8, R8, 0x9910, RZ ;  /* 0x0000991008087816 */ /* 0x004fe400000000ff */
[----:B---3--:R-:W-:Y:S02]  /*03d0*/  PRMT R9, R0, 0x9910, RZ ;  /* 0x0000991000097816 */ /* 0x008fe400000000ff */
[----:B------:R-:W-:-:S04]  /*03e0*/  MOV R10, R8 ;  /* 0x00000008000a7202 */ /* 0x000fc80000000f00 */
[----:B------:R-:W-:-:S13]  /*03f0*/  ISETP.GE.AND P0, PT, R10, R9, PT ;  /* 0x000000090a00720c */ /* 0x000fda0003f06270 */
[----:B------:R-:W-:Y:S05]  /*0400*/  @P0 EXIT ;  /* 0x000000000000094d */ /* 0x000fea0003800000 */
[----:B------:R-:W-:Y:S01]  /*0410*/  SHF.R.S32.HI R13, RZ, 0x1f, R10 ;  /* 0x0000001fff0d7819 */ /* 0x000fe2000001140a */
[----:B------:R-:W-:-:S04]  /*0420*/  IMAD R7, R7, c[0x0][0x178], RZ ;  /* 0x00005e0007077a24 */ /* 0x000fc800078e02ff */
[----:B------:R-:W-:Y:S02]  /*0430*/  IMAD.MOV.U32 R11, RZ, RZ, R13 ;  /* 0x000000ffff0b7224 */ /* 0x000fe400078e000d */
[C---:B------:R-:W-:Y:S02]  /*0440*/  IMAD R7, R6.reuse, c[0x0][0x17c], R7 ;  /* 0x00005f0006077a24 */ /* 0x040fe400078e0207 */
[----:B------:R-:W-:-:S04]  /*0450*/  IMAD.WIDE.U32 R8, R6, c[0x0][0x178], R10 ;  /* 0x00005e0006087a25 */ /* 0x000fc800078e000a */
[----:B------:R-:W-:Y:S01]  /*0460*/  IMAD.IADD R7, R9, 0x1, R7 ;  /* 0x0000000109077824 */ /* 0x000fe200078e0207 */
[----:B------:R-:W-:-:S04]  /*0470*/  LEA R11, P0, R8, c[0x0][0x160], 0x3 ;  /* 0x00005800080b7a11 */ /* 0x000fc800078018ff */
[----:B------:R-:W-:-:S03]  /*0480*/  LEA.HI.X R8, R8, c[0x0][0x164], R7, 0x3, P0 ;  /* 0x0000590008087a11 */ /* 0x000fc600000f1c07 */
.L_x_1447:
[----:B------:R-:W-:Y:S01]  /*0490*/  IMAD.MOV.U32 R6, RZ, RZ, R11 ;  /* 0x000000ffff067224 */ /* 0x000fe200078e000b */
[----:B------:R-:W-:-:S05]  /*04a0*/  MOV R7, R8 ;  /* 0x0000000800077202 */ /* 0x000fca0000000f00 */
[----:B------:R0:W-:Y:S04]  /*04b0*/  STG.E.64 [R6.64], R4 ;  /* 0x0000000406007986 */ /* 0x0001e8000c101b06 */
[----:B------:R-:W2:Y:S01]  /*04c0*/  LDG.E.S16 R0, [R2.64+0x2] ;  /* 0x0000020602007981 */ /* 0x000ea2000c1e1700 */
[----:B------:R-:W-:Y:S02]  /*04d0*/  IADD3 R10, P0, R10, 0x1, RZ ;  /* 0x000000010a0a7810 */ /* 0x000fe40007f1e0ff */
[----:B------:R-:W-:-:S03]  /*04e0*/  IADD3 R11, P1, R11, 0x8, RZ ;  /* 0x000000080b0b7810 */ /* 0x000fc60007f3e0ff */
[----:B------:R-:W-:Y:S02]  /*04f0*/  IMAD.X R13, RZ, RZ, R13, P0 ;  /* 0x000000ffff0d7224 */ /* 0x000fe400000e060d */
[----:B------:R-:W-:Y:S01]  /*0500*/  IMAD.X R8, RZ, RZ, R8, P1 ;  /* 0x000000ffff087224 */ /* 0x000fe200008e0608 */
[----:B--2---:R-:W-:Y:S02]  /*0510*/  ISETP.GE.U32.AND P0, PT, R10, R0, PT ;  /* 0x000000000a00720c */ /* 0x004fe40003f06070 */
[----:B------:R-:W-:-:S04]  /*0520*/  SHF.R.S32.HI R0, RZ, 0x1f, R0 ;  /* 0x0000001fff007819 */ /* 0x000fc80000011400 */
[----:B------:R-:W-:-:S13]  /*0530*/  ISETP.GE.AND.EX P0, PT, R13, R0, PT, P0 ;  /* 0x000000000d00720c */ /* 0x000fda0003f06300 */
[----:B0-----:R-:W-:Y:S05]  /*0540*/  @!P0 BRA `(.L_x_1447) ;  /* 0xffffff4000008947 */ /* 0x001fea000383ffff */
[----:B------:R-:W-:Y:S05]  /*0550*/  EXIT ;  /* 0x000000000000794d */ /* 0x000fea0003800000 */
        .weak           $__internal_0_$__cuda_sm20_div_s64
        .type           $__internal_0_$__cuda_sm20_div_s64,@function
        .size           $__internal_0_$__cuda_sm20_div_s64,(.L_x_8778 - $__internal_0_$__cuda_sm20_div_s64)
$__internal_0_$__cuda_sm20_div_s64:
[----:B------:R-:W-:Y:S02]  /*0560*/  IADD3 R4, P0, RZ, -c[0x0][0x170], RZ ;  /* 0x80005c00ff047a10 */ /* 0x000fe40007f1e0ff */
[----:B------:R-:W-:-:S03]  /*0570*/  ISETP.LE.AND P1, PT, RZ, c[0x0][0x174], PT ;  /* 0x00005d00ff007a0c */ /* 0x000fc60003f23270 */
[----:B------:R-:W-:Y:S01]  /*0580*/  IMAD.X R5, RZ, RZ, ~c[0x0][0x174], P0 ;  /* 0x80005d00ff057624 */ /* 0x000fe200000e06ff */
[----:B------:R-:W-:-:S04]  /*0590*/  SEL R4, R4, c[0x0][0x170], !P1 ;  /* 0x00005c0004047a07 */ /* 0x000fc80004800000 */
[----:B------:R-:W-:-:S04]  /*05a0*/  SEL R5, R5, c[0x0][0x174], !P1 ;  /* 0x00005d0005057a07 */ /* 0x000fc80004800000 */
[----:B------:R-:W0:Y:S08]  /*05b0*/  I2F.U64.RP R10, R4 ;  /* 0x00000004000a7312 */ /* 0x000e300000309000 */
[----:B0-----:R-:W0:Y:S02]  /*05c0*/  MUFU.RCP R10, R10 ;  /* 0x0000000a000a7308 */ /* 0x001e240000001000 */
[----:B0-----:R-:W-:-:S06]  /*05d0*/  IADD3 R6, R10, 0x1ffffffe, RZ ;  /* 0x1ffffffe0a067810 */ /* 0x001fcc0007ffe0ff */
[----:B------:R-:W0:Y:S02]  /*05e0*/  F2I.U64.TRUNC R6, R6 ;  /* 0x0000000600067311 */ /* 0x000e24000020d800 */
[----:B0-----:R-:W-:-:S04]  /*05f0*/  IMAD.WIDE.U32 R8, R6, R4, RZ ;  /* 0x0000000406087225 */ /* 0x001fc800078e00ff */
[----:B------:R-:W-:Y:S01]  /*0600*/  IMAD R9, R6, R5, R9 ;  /* 0x0000000506097224 */ /* 0x000fe200078e0209 */
[----:B------:R-:W-:-:S03]  /*0610*/  IADD3 R11, P0, RZ, -R8, RZ ;  /* 0x80000008ff0b7210 */ /* 0x000fc60007f1e0ff */
[----:B------:R-:W-:Y:S02]  /*0620*/  IMAD R9, R7, R4, R9 ;  /* 0x0000000407097224 */ /* 0x000fe400078e0209 */
[----:B------:R-:W-:-:S03]  /*0630*/  IMAD.HI.U32 R8, R6, R11, RZ ;  /* 0x0000000b06087227 */ /* 0x000fc600078e00ff */
[----:B------:R-:W-:Y:S01]  /*0640*/  IADD3.X R13, RZ, ~R9, RZ, P0, !PT ;  /* 0x80000009ff0d7210 */ /* 0x000fe200007fe4ff */
[----:B------:R-:W-:-:S04]  /*0650*/  IMAD.MOV.U32 R9, RZ, RZ, R6 ;  /* 0x000000ffff097224 */ /* 0x000fc800078e0006 */
[----:B------:R-:W-:-:S04]  /*0660*/  IMAD.WIDE.U32 R8, P0, R6, R13, R8 ;  /* 0x0000000d06087225 */ /* 0x000fc80007800008 */
[C---:B------:R-:W-:Y:S02]  /*0670*/  IMAD R15, R7.reuse, R13, RZ ;  /* 0x0000000d070f7224 */ /* 0x040fe400078e02ff */
[----:B------:R-:W-:-:S04]  /*0680*/  IMAD.HI.U32 R8, P2, R7, R11, R8 ;  /* 0x0000000b07087227 */ /* 0x000fc80007840008 */
[----:B------:R-:W-:Y:S01]  /*0690*/  IMAD.HI.U32 R13, R7, R13, RZ ;  /* 0x0000000d070d7227 */ /* 0x000fe200078e00ff */
[----:B------:R-:W-:-:S03]  /*06a0*/  IADD3 R9, P3, R15, R8, RZ ;  /* 0x000000080f097210 */ /* 0x000fc60007f7e0ff */
[----:B------:R-:W-:Y:S02]  /*06b0*/  IMAD.X R8, R13, 0x1, R7, P0 ;  /* 0x000000010d087824 */ /* 0x000fe400000e0607 */
[----:B------:R-:W-:-:S03]  /*06c0*/  IMAD.WIDE.U32 R6, R9, R4, RZ ;  /* 0x0000000409067225 */ /* 0x000fc600078e00ff */
[----:B------:R-:W-:Y:S01]  /*06d0*/  IADD3.X R11, RZ, RZ, R8, P3, P2 ;  /* 0x000000ffff0b7210 */ /* 0x000fe20001fe4408 */
[----:B------:R-:W-:Y:S01]  /*06e0*/  IMAD R7, R9, R5, R7 ;  /* 0x0000000509077224 */ /* 0x000fe200078e0207 */
[----:B------:R-:W-:-:S03]  /*06f0*/  IADD3 R13, P0, RZ, -R6, RZ ;  /* 0x80000006ff0d7210 */ /* 0x000fc60007f1e0ff */
[----:B------:R-:W-:Y:S02]  /*0700*/  IMAD R7, R11, R4, R7 ;  /* 0x000000040b077224 */ /* 0x000fe400078e0207 */
[----:B------:R-:W-:-:S04]  /*0710*/  IMAD.HI.U32 R8, R9, R13, RZ ;  /* 0x0000000d09087227 */ /* 0x000fc800078e00ff */
[----:B------:R-:W-:Y:S02]  /*0720*/  IMAD.X R6, RZ, RZ, ~R7, P0 ;  /* 0x000000ffff067224 */ /* 0x000fe400000e0e07 */
[----:B------:R-:W-:Y:S02]  /*0730*/  IMAD.MOV.U32 R7, RZ, RZ, RZ ;  /* 0x000000ffff077224 */ /* 0x000fe400078e00ff */
[----:B------:R-:W-:-:S04]  /*0740*/  IMAD.WIDE.U32 R8, P0, R9, R6, R8 ;  /* 0x0000000609087225 */ /* 0x000fc80007800008 */
[C---:B------:R-:W-:Y:S02]  /*0750*/  IMAD R10, R11.reuse, R6, RZ ;  /* 0x000000060b0a7224 */ /* 0x040fe400078e02ff */
[----:B------:R-:W-:-:S04]  /*0760*/  IMAD.HI.U32 R9, P2, R11, R13, R8 ;  /* 0x0000000d0b097227 */ /* 0x000fc80007840008 */
[----:B------:R-:W-:Y:S01]  /*0770*/  IMAD.HI.U32 R8, R11, R6, RZ ;  /* 0x000000060b087227 */ /* 0x000fe200078e00ff */
[----:B------:R-:W-:-:S04]  /*0780*/  IADD3 R9, P3, R10, R9, RZ ;  /* 0x000000090a097210 */ /* 0x000fc80007f7e0ff */
[----:B------:R-:W-:Y:S01]  /*0790*/  IADD3.X R11, R8, R11, RZ, P0, !PT ;  /* 0x0000000b080b7210 */ /* 0x000fe200007fe4ff */
[----:B------:R-:W-:-:S03]  /*07a0*/  IMAD.HI.U32 R6, R9, R2, RZ ;  /* 0x0000000209067227 */ /* 0x000fc600078e00ff */
[----:B------:R-:W-:-:S03]  /*07b0*/  IADD3.X R11, RZ, RZ, R11, P3, P2 ;  /* 0x000000ffff0b7210 */ /* 0x000fc60001fe440b */
[----:B------:R-:W-:-:S06]  /*07c0*/  IMAD.WIDE.U32 R6, RZ, R9, R6 ;  /* 0x00000009ff067225 */ /* 0x000fcc00078e0006 */
[----:B------:R-:W-:-:S04]  /*07d0*/  IMAD.HI.U32 R6, P0, R11, R2, R6 ;  /* 0x000000020b067227 */ /* 0x000fc80007800006 */
[----:B------:R-:W-:Y:S01]  /*07e0*/  IMAD.X R8, RZ, RZ, RZ, P0 ;  /* 0x000000ffff087224 */ /* 0x000fe200000e06ff */
[----:B------:R-:W-:-:S05]  /*07f0*/  IADD3 R9, P2, RZ, R6, RZ ;  /* 0x00000006ff097210 */ /* 0x000fca0007f5e0ff */
[----:B------:R-:W-:-:S04]  /*0800*/  IMAD.WIDE.U32 R6, R9, R4, RZ ;  /* 0x0000000409067225 */ /* 0x000fc800078e00ff */
[----:B------:R-:W-:Y:S01]  /*0810*/  IMAD.X R11, RZ, RZ, R8, P2 ;  /* 0x000000ffff0b7224 */ /* 0x000fe200010e0608 */
[----:B------:R-:W-:Y:S01]  /*0820*/  IADD3 R15, P2, -R6, R2, RZ ;  /* 0x00000002060f7210 */ /* 0x000fe20007f5e1ff */
[C---:B------:R-:W-:Y:S01]  /*0830*/  IMAD R7, R9.reuse, R5, R7 ;  /* 0x0000000509077224 */ /* 0x040fe200078e0207 */
[----:B------:R-:W-:Y:S02]  /*0840*/  IADD3 R6, P3, R9, 0x1, RZ ;  /* 0x0000000109067810 */ /* 0x000fe40007f7e0ff */
[-C--:B------:R-:W-:Y:S01]  /*0850*/  ISETP.GE.U32.AND P0, PT, R15, R4.reuse, PT ;  /* 0x000000040f00720c */ /* 0x080fe20003f06070 */
[----:B------:R-:W-:Y:S02]  /*0860*/  IMAD R7, R11, R4, R7 ;  /* 0x000000040b077224 */ /* 0x000fe400078e0207 */
[----:B------:R-:W-:-:S03]  /*0870*/  IMAD.X R8, RZ, RZ, R11, P3 ;  /* 0x000000ffff087224 */ /* 0x000fc600018e060b */
[----:B------:R-:W-:Y:S02]  /*0880*/  IADD3.X R17, RZ, ~R7, RZ, P2, !PT ;  /* 0x80000007ff117210 */ /* 0x000fe400017fe4ff */
[----:B------:R-:W-:Y:S02]  /*0890*/  IADD3 R7, P2, R15, -R4, RZ ;  /* 0x800000040f077210 */ /* 0x000fe40007f5e0ff */
[----:B------:R-:W-:-:S03]  /*08a0*/  ISETP.GE.U32.AND.EX P0, PT, R17, R5, PT, P0 ;  /* 0x000000051100720c */ /* 0x000fc60003f06100 */
[----:B------:R-:W-:Y:S01]  /*08b0*/  IMAD.X R13, R17, 0x1, ~R5, P2 ;  /* 0x00000001110d7824 */ /* 0x000fe200010e0e05 */
[----:B------:R-:W-:Y:S02]  /*08c0*/  SEL R7, R7, R15, P0 ;  /* 0x0000000f07077207 */ /* 0x000fe40000000000 */
[----:B------:R-:W-:Y:S02]  /*08d0*/  SEL R9, R6, R9, P0 ;  /* 0x0000000906097207 */ /* 0x000fe40000000000 */
[----:B------:R-:W-:Y:S02]  /*08e0*/  SEL R13, R13, R17, P0 ;  /* 0x000000110d0d7207 */ /* 0x000fe40000000000 */
[----:B------:R-:W-:Y:S02]  /*08f0*/  ISETP.GE.U32.AND P2, PT, R7, R4, PT ;  /* 0x000000040700720c */ /* 0x000fe40003f46070 */
[----:B------:R-:W-:Y:S02]  /*0900*/  SEL R4, R8, R11, P0 ;  /* 0x0000000b08047207 */ /* 0x000fe40000000000 */
[----:B------:R-:W-:-:S02]  /*0910*/  IADD3 R6, P3, R9, 0x1, RZ ;  /* 0x0000000109067810 */ /* 0x000fc40007f7e0ff */
[----:B------:R-:W-:-:S03]  /*0920*/  ISETP.GE.U32.AND.EX P0, PT, R13, R5, PT, P2 ;  /* 0x000000050d00720c */ /* 0x000fc60003f06120 */
[----:B------:R-:W-:Y:S01]  /*0930*/  IMAD.X R7, RZ, RZ, R4, P3 ;  /* 0x000000ffff077224 */ /* 0x000fe200018e0604 */
[----:B------:R-:W-:-:S04]  /*0940*/  SEL R6, R6, R9, P0 ;  /* 0x0000000906067207 */ /* 0x000fc80000000000 */
[----:B------:R-:W-:Y:S02]  /*0950*/  SEL R7, R7, R4, P0 ;  /* 0x0000000407077207 */ /* 0x000fe40000000000 */
[-C--:B------:R-:W-:Y:S02]  /*0960*/  IADD3 R5, P2, RZ, -R6.reuse, RZ ;  /* 0x80000006ff057210 */ /* 0x080fe40007f5e0ff */
[----:B------:R-:W-:Y:S02]  /*0970*/  ISETP.NE.U32.AND P0, PT, RZ, c[0x0][0x170], PT ;  /* 0x00005c00ff007a0c */ /* 0x000fe40003f05070 */
[-C--:B------:R-:W-:Y:S02]  /*0980*/  IADD3.X R4, RZ, ~R7.reuse, RZ, P2, !PT ;  /* 0x80000007ff047210 */ /* 0x080fe400017fe4ff */
[----:B------:R-:W-:Y:S01]  /*0990*/  SEL R6, R5, R6, !P1 ;  /* 0x0000000605067207 */ /* 0x000fe20004800000 */
[----:B------:R-:W-:Y:S01]  /*09a0*/  IMAD.MOV.U32 R5, RZ, RZ, 0x0 ;  /* 0x00000000ff057424 */ /* 0x000fe200078e00ff */
[----:B------:R-:W-:Y:S01]  /*09b0*/  SEL R7, R4, R7, !P1 ;  /* 0x0000000704077207 */ /* 0x000fe20004800000 */
[----:B------:R-:W-:Y:S01]  /*09c0*/  IMAD.MOV.U32 R4, RZ, RZ, R0 ;  /* 0x000000ffff047224 */ /* 0x000fe200078e0000 */
[----:B------:R-:W-:-:S04]  /*09d0*/  ISETP.NE.AND.EX P0, PT, RZ, c[0x0][0x174], PT, P0 ;  /* 0x00005d00ff007a0c */ /* 0x000fc80003f05300 */
[----:B------:R-:W-:Y:S02]  /*09e0*/  SEL R6, R6, 0xffffffff, P0 ;  /* 0xffffffff06067807 */ /* 0x000fe40000000000 */
[----:B------:R-:W-:Y:S01]  /*09f0*/  SEL R7, R7, 0xffffffff, P0 ;  /* 0xffffffff07077807 */ /* 0x000fe20000000000 */
[----:B------:R-:W-:Y:S06]  /*0a00*/  RET.REL.NODEC R4 `(_ZN2at6native55_GLOBAL__N__0955718d_22_SparseCsrTensorMath_cu_868dd54543convert_indices_from_csr_to_coo_cuda_kernelIslEEvPT0_PKT_lll) ;  /* 0xfffff5f004007950 */ /* 0x000fec0003c3ffff */
.L_x_1448:
        /* <DEDUP_REMOVED lines=15> */
.L_x_8778:


//--------------------- .text._ZN2at6native55_GLOBAL__N__0955718d_22_SparseCsrTensorMath_cu_868dd54543convert_indices_from_csr_to_coo_cuda_kernelIllEEvPT0_PKT_lll --------------------------
	.section	.text._ZN2at6native55_GLOBAL__N__0955718d_22_SparseCsrTensorMath_cu_868dd54543convert_indices_from_csr_to_coo_cuda_kernelIllEEvPT0_PKT_lll,"ax",@progbits
	.sectioninfo	@"SHI_REGISTERS=20"
	.align	128
.text._ZN2at6native55_GLOBAL__N__0955718d_22_SparseCsrTensorMath_cu_868dd54543convert_indices_from_csr_to_coo_cuda_kernelIllEEvPT0_PKT_lll:
        .type           _ZN2at6native55_GLOBAL__N__0955718d_22_SparseCsrTensorMath_cu_868dd54543convert_indices_from_csr_to_coo_cuda_kernelIllEEvPT0_PKT_lll,@function
        .size           _ZN2at6native55_GLOBAL__N__0955718d_22_SparseCsrTensorMath_cu_868dd54543convert_indices_from_csr_to_coo_cuda_kernelIllEEvPT0_PKT_lll,(.L_x_8780 - _ZN2at6native55_GLOBAL__N__0955718d_22_SparseCsrTensorMath_cu_868dd54543convert_indices_from_csr_to_coo_cuda_kernelIllEEvPT0_PKT_lll)
        .other          _ZN2at6native55_GLOBAL__N__0955718d_22_SparseCsrTensorMath_cu_868dd54543convert_indices_from_csr_to_coo_cuda_kernelIllEEvPT0_PKT_lll,@"STO_CUDA_ENTRY STV_DEFAULT"
_ZN2at6native55_GLOBAL__N__0955718d_22_SparseCsrTensorMath_cu_868dd54543convert_indices_from_csr_to_coo_cuda_kernelIllEEvPT0_PKT_lll:
        /* <DEDUP_REMOVED lines=18> */
[----:B------:R-:W-:Y:S05]  /*0120*/  CALL.REL.NOINC `($__internal_1_$__cuda_sm20_div_s64) ;  /* 0x0000042000007944 */ /* 0x000fea0003c00000 */
[----:B------:R-:W-:Y:S01]  /*0130*/  IADD3 R5, P0, RZ, -R6, RZ ;  /* 0x80000006ff057210 */ /* 0x000fe20007f1e0ff */
[----:B------:R-:W-:-:S04]  /*0140*/  HFMA2.MMA R3, -RZ, RZ, 0, 0 ;  /* 0x00000000ff037435 */ /* 0x000fc800000001ff */
[----:B------:R-:W-:-:S04]  /*0150*/  IMAD.X R0, RZ, RZ, ~R7, P0 ;  /* 0x000000ffff007224 */ /* 0x000fc800000e0e07 */
[----:B------:R-:W-:Y:S02]  /*0160*/  IMAD R0, R0, c[0x0][0x170], RZ ;  /* 0x00005c0000007a24 */ /* 0x000fe400078e02ff */
[----:B------:R-:W-:-:S04]  /*0170*/  IMAD.WIDE.U32 R2, R5, c[0x0][0x170], R2 ;  /* 0x00005c0005027a25 */ /* 0x000fc800078e0002 */
[----:B------:R-:W-:-:S04]  /*0180*/  IMAD R5, R5, c[0x0][0x174], R0 ;  /* 0x00005d0005057a24 */ /* 0x000fc800078e0200 */
[----:B------:R-:W-:Y:S01]  /*0190*/  IMAD.IADD R3, R3, 0x1, R5 ;  /* 0x0000000103037824 */ /* 0x000fe200078e0205 */
[----:B------:R-:W-:Y:S05]  /*01a0*/  BRA `(.L_x_1450) ;  /* 0x0000016000007947 */ /* 0x000fea0003800000 */
.L_x_1449:
        /* <DEDUP_REMOVED lines=10> */
[----:B------:R-:W-:-:S05]  /*0250*/  IMAD.HI.U32 R6, R5, R2, RZ ;  /* 0x0000000205067227 */ /* 0x000fca00078e00ff */
[----:B------:R-:W-:-:S05]  /*0260*/  IADD3 R3, -R6, RZ, RZ ;  /* 0x000000ff06037210 */ /* 0x000fca0007ffe1ff */
[----:B------:R-:W-:-:S05]  /*0270*/  IMAD R3, R3, c[0x0][0x170], R2 ;  /* 0x00005c0003037a24 */ /* 0x000fca00078e0202 */
[----:B------:R-:W-:-:S13]  /*0280*/  ISETP.GE.U32.AND P0, PT, R3, c[0x0][0x170], PT ;  /* 0x00005c0003007a0c */ /* 0x000fda0003f06070 */
[----:B------:R-:W-:Y:S02]  /*0290*/  @P0 IADD3 R3, R3, -c[0x0][0x170], RZ ;  /* 0x80005c0003030a10 */ /* 0x000fe40007ffe0ff */
[----:B------:R-:W-:Y:S02]  /*02a0*/  @P0 IADD3 R6, R6, 0x1, RZ ;  /* 0x0000000106060810 */ /* 0x000fe40007ffe0ff */
[----:B------:R-:W-:Y:S01]  /*02b0*/  ISETP.GE.U32.AND P1, PT, R3, c[0x0][0x170], PT ;  /* 0x00005c0003007a0c */ /* 0x000fe20003f26070 */
[----:B------:R-:W-:-:S12]  /*02c0*/  IMAD.MOV.U32 R3, RZ, RZ, RZ ;  /* 0x000000ffff037224 */ /* 0x000fd800078e00ff */
[----:B------:R-:W-:Y:S02]  /*02d0*/  @P1 IADD3 R6, R6, 0x1, RZ ;  /* 0x0000000106061810 */ /* 0x000fe40007ffe0ff */
[----:B------:R-:W-:-:S05]  /*02e0*/  @!P2 LOP3.LUT R6, RZ, c[0x0][0x170], RZ, 0x33, !PT ;  /* 0x00005c00ff06aa12 */ /* 0x000fca00078e33ff */
[----:B------:R-:W-:-:S04]  /*02f0*/  IMAD.MOV R5, RZ, RZ, -R6 ;  /* 0x000000ffff057224 */ /* 0x000fc800078e0a06 */
[----:B------:R-:W-:Y:S02]  /*0300*/  IMAD R2, R5, c[0x0][0x170], R2 ;  /* 0x00005c0005027a24 */ /* 0x000fe400078e0202 */
.L_x_1450:
[----:B------:R-:W-:Y:S02]  /*0310*/  ULDC.64 UR4, c[0x0][0x170] ;  /* 0x00005c0000047ab9 */ /* 0x000fe40000000a00 */
[----:B------:R-:W-:-:S04]  /*0320*/  UIADD3 UR4, UP0, UR4, 0x1, URZ ;  /* 0x0000000104047890 */ /* 0x000fc8000ff1e03f */
[----:B------:R-:W-:Y:S02]  /*0330*/  UIADD3.X UR5, URZ, UR5, URZ, UP0, !UPT ;  /* 0x000000053f057290 */ /* 0x000fe400087fe43f */
[----:B------:R-:W-:Y:S02]  /*0340*/  IMAD R5, R7, UR4, RZ ;  /* 0x0000000407057c24 */ /* 0x000fe4000f8e02ff */
[----:B------:R-:W-:-:S04]  /*0350*/  IMAD.WIDE.U32 R8, R6, UR4, R2 ;  /* 0x0000000406087c25 */ /* 0x000fc8000f8e0002 */
[----:B------:R-:W-:Y:S01]  /*0360*/  IMAD R5, R6, UR5, R5 ;  /* 0x0000000506057c24 */ /* 0x000fe2000f8e0205 */
[----:B------:R-:W-:-:S04]  /*0370*/  LEA R4, P0, R8, c[0x0][0x168], 0x3 ;  /* 0x00005a0008047a11 */ /* 0x000fc800078018ff */
[----:B------:R-:W-:-:S04]  /*0380*/  IADD3 R5, R9, R5, RZ ;  /* 0x0000000509057210 */ /* 0x000fc80007ffe0ff */
[----:B------:R-:W-:-:S05]  /*0390*/  LEA.HI.X R5, R8, c[0x0][0x16c], R5, 0x3, P0 ;  /* 0x00005b0008057a11 */ /* 0x000fca00000f1c05 */
[----:B------:R-:W2:Y:S04]  /*03a0*/  LDG.E.64 R8, [R4.64+0x8] ;  /* 0x0000080604087981 */ /* 0x000ea8000c1e1b00 */
[----:B------:R-:W2:Y:S02]  /*03b0*/  LDG.E.64 R10, [R4.64] ;  /* 0x00000006040a7981 */ /* 0x000ea4000c1e1b00 */
[----:B--2---:R-:W-:-:S04]  /*03c0*/  ISETP.GE.U32.AND P0, PT, R10, R8, PT ;  /* 0x000000080a00720c */ /* 0x004fc80003f06070 */
[----:B------:R-:W-:-:S13]  /*03d0*/  ISETP.GE.AND.EX P0, PT, R11, R9, PT, P0 ;  /* 0x000000090b00720c */ /* 0x000fda0003f06300 */
[----:B------:R-:W-:Y:S05]  /*03e0*/  @P0 EXIT ;  /* 0x000000000000094d */ /* 0x000fea0003800000 */
[----:B------:R-:W-:Y:S02]  /*03f0*/  IMAD.MOV.U32 R13, RZ, RZ, R10 ;  /* 0x000000ffff0d7224 */ /* 0x000fe400078e000a */
[----:B------:R-:W-:Y:S02]  /*0400*/  IMAD.MOV.U32 R10, RZ, RZ, R11 ;  /* 0x000000ffff0a7224 */ /* 0x000fe400078e000b */
[----:B------:R-:W-:Y:S02]  /*0410*/  IMAD R7, R7, c[0x0][0x178], RZ ;  /* 0x00005e0007077a24 */ /* 0x000fe400078e02ff */
[----:B------:R-:W-:Y:S01]  /*0420*/  IMAD.MOV.U32 R8, RZ, RZ, R13 ;  /* 0x000000ffff087224 */ /* 0x000fe200078e000d */
[----:B------:R-:W-:Y:S01]  /*0430*/  MOV R9, R10 ;  /* 0x0000000a00097202 */ /* 0x000fe20000000f00 */
[----:B------:R-:W-:-:S04]  /*0440*/  IMAD R7, R6, c[0x0][0x17c], R7 ;  /* 0x00005f0006077a24 */ /* 0x000fc800078e0207 */
[----:B------:R-:W-:-:S04]  /*0450*/  IMAD.WIDE.U32 R8, R6, c[0x0][0x178], R8 ;  /* 0x00005e0006087a25 */ /* 0x000fc800078e0008 */
[----:B------:R-:W-:Y:S01]  /*0460*/  IMAD.IADD R11, R9, 0x1, R7 ;  /* 0x00000001090b7824 */ /* 0x000fe200078e0207 */
[----:B------:R-:W-:-:S04]  /*0470*/  LEA R0, P0, R8, c[0x0][0x160], 0x3 ;  /* 0x0000580008007a11 */ /* 0x000fc800078018ff */
[----:B------:R-:W-:-:S03]  /*0480*/  LEA.HI.X R11, R8, c[0x0][0x164], R11, 0x3, P0 ;  /* 0x00005900080b7a11 */ /* 0x000fc600000f1c0b */
.L_x_1451:
[----:B------:R-:W-:Y:S02]  /*0490*/  IMAD.MOV.U32 R8, RZ, RZ, R0 ;  /* 0x000000ffff087224 */ /* 0x000fe400078e0000 */
[----:B------:R-:W-:-:S05]  /*04a0*/  IMAD.MOV.U32 R9, RZ, RZ, R11 ;  /* 0x000000ffff097224 */ /* 0x000fca00078e000b */
[----:B------:R0:W-:Y:S04]  /*04b0*/  STG.E.64 [R8.64], R2 ;  /* 0x0000000208007986 */ /* 0x0001e8000c101b06 */
[----:B------:R-:W2:Y:S01]  /*04c0*/  LDG.E.64 R6, [R4.64+0x8] ;  /* 0x0000080604067981 */ /* 0x000ea2000c1e1b00 */
[----:B------:R-:W-:Y:S02]  /*04d0*/  IADD3 R13, P0, R13, 0x1, RZ ;  /* 0x000000010d0d7810 */ /* 0x000fe40007f1e0ff */
[----:B------:R-:W-:Y:S02]  /*04e0*/  IADD3 R0, P1, R0, 0x8, RZ ;  /* 0x0000000800007810 */ /* 0x000fe40007f3e0ff */
[----:B------:R-:W-:-:S03]  /*04f0*/  IADD3.X R10, RZ, R10, RZ, P0, !PT ;  /* 0x0000000aff0a7210 */ /* 0x000fc600007fe4ff */
[----:B------:R-:W-:Y:S01]  /*0500*/  IMAD.X R11, RZ, RZ, R11, P1 ;  /* 0x000000ffff0b7224 */ /* 0x000fe200008e060b */
[----:B--2---:R-:W-:-:S04]  /*0510*/  ISETP.GE.U32.AND P0, PT, R13, R6, PT ;  /* 0x000000060d00720c */ /* 0x004fc80003f06070 */
[----:B------:R-:W-:-:S13]  /*0520*/  ISETP.GE.AND.EX P0, PT, R10, R7, PT, P0 ;  /* 0x000000070a00720c */ /* 0x000fda0003f06300 */
[----:B0-----:R-:W-:Y:S05]  /*0530*/  @!P0 BRA `(.L_x_1451) ;  /* 0xffffff5000008947 */ /* 0x001fea000383ffff */
[----:B------:R-:W-:Y:S05]  /*0540*/  EXIT ;  /* 0x000000000000794d */ /* 0x000fea0003800000 */
        .weak           $__internal_1_$__cuda_sm20_div_s64
        .type           $__internal_1_$__cuda_sm20_div_s64,@function
        .size           $__internal_1_$__cuda_sm20_div_s64,(.L_x_8780 - $__internal_1_$__cuda_sm20_div_s64)
$__internal_1_$__cuda_sm20_div_s64:
        /* <DEDUP_REMOVED lines=13> */
[----:B------:R-:W-:-:S04]  /*0620*/  IMAD.HI.U32 R8, R6, R11, RZ ;  /* 0x0000000b06087227 */ /* 0x000fc800078e00ff */
[----:B------:R-:W-:Y:S01]  /*0630*/  IMAD.X R13, RZ, RZ, ~R9, P0 ;  /* 0x000000ffff0d7224 */ /* 0x000fe200000e0e09 */
[----:B------:R-:W-:-:S03]  /*0640*/  MOV R9, R6 ;  /* 0x0000000600097202 */ /* 0x000fc60000000f00 */
[-C--:B------:R-:W-:Y:S02]  /*0650*/  IMAD R15, R7, R13.reuse, RZ ;  /* 0x0000000d070f7224 */ /* 0x080fe400078e02ff */
[----:B------:R-:W-:-:S04]  /*0660*/  IMAD.WIDE.U32 R8, P0, R6, R13, R8 ;  /* 0x0000000d06087225 */ /* 0x000fc80007800008 */
[----:B------:R-:W-:-:S04]  /*0670*/  IMAD.HI.U32 R13, R7, R13, RZ ;  /* 0x0000000d070d7227 */ /* 0x000fc800078e00ff */
[----:B------:R-:W-:-:S05]  /*0680*/  IMAD.HI.U32 R8, P2, R7, R11, R8 ;  /* 0x0000000b07087227 */ /* 0x000fca0007840008 */
[----:B------:R-:W-:Y:S01]  /*0690*/  IADD3 R9, P3, R15, R8, RZ ;  /* 0x000000080f097210 */ /* 0x000fe20007f7e0ff */
[----:B------:R-:W-:-:S04]  /*06a0*/  IMAD.X R8, R13, 0x1, R7, P0 ;  /* 0x000000010d087824 */ /* 0x000fc800000e0607 */
[----:B------:R-:W-:Y:S01]  /*06b0*/  IMAD.WIDE.U32 R6, R9, R4, RZ ;  /* 0x0000000409067225 */ /* 0x000fe200078e00ff */
[----:B------:R-:W-:-:S03]  /*06c0*/  IADD3.X R11, RZ, RZ, R8, P3, P2 ;  /* 0x000000ffff0b7210 */ /* 0x000fc60001fe4408 */
        /* <DEDUP_REMOVED lines=17> */
[----:B------:R-:W-:-:S04]  /*07e0*/  IADD3 R9, P2, RZ, R6, RZ ;  /* 0x00000006ff097210 */ /* 0x000fc80007f5e0ff */
[----:B------:R-:W-:Y:S01]  /*07f0*/  IADD3.X R11, RZ, R8, RZ, P2, !PT ;  /* 0x00000008ff0b7210 */ /* 0x000fe200017fe4ff */
[----:B------:R-:W-:-:S04]  /*0800*/  IMAD.WIDE.U32 R6, R9, R4, RZ ;  /* 0x0000000409067225 */ /* 0x000fc800078e00ff */
[C---:B------:R-:W-:Y:S01]  /*0810*/  IMAD R7, R9.reuse, R5, R7 ;  /* 0x0000000509077224 */ /* 0x040fe200078e0207 */
[----:B------:R-:W-:Y:S02]  /*0820*/  IADD3 R15, P2, -R6, R2, RZ ;  /* 0x00000002060f7210 */ /* 0x000fe40007f5e1ff */
[----:B------:R-:W-:Y:S01]  /*0830*/  IADD3 R6, P3, R9, 0x1, RZ ;  /* 0x0000000109067810 */ /* 0x000fe20007f7e0ff */
[-C--:B------:R-:W-:Y:S01]  /*0840*/  IMAD R7, R11, R4.reuse, R7 ;  /* 0x000000040b077224 */ /* 0x080fe200078e0207 */
[CC--:B------:R-:W-:Y:S02]  /*0850*/  ISETP.GE.U32.AND P0, PT, R15.reuse, R4.reuse, PT ;  /* 0x000000040f00720c */ /* 0x0c0fe40003f06070 */
[----:B------:R-:W-:Y:S01]  /*0860*/  IADD3.X R8, RZ, R11, RZ, P3, !PT ;  /* 0x0000000bff087210 */ /* 0x000fe20001ffe4ff */
[----:B------:R-:W-:Y:S01]  /*0870*/  IMAD.X R17, RZ, RZ, ~R7, P2 ;  /* 0x000000ffff117224 */ /* 0x000fe200010e0e07 */
[----:B------:R-:W-:-:S04]  /*0880*/  IADD3 R7, P2, R15, -R4, RZ ;  /* 0x800000040f077210 */ /* 0x000fc80007f5e0ff */
[C---:B------:R-:W-:Y:S01]  /*0890*/  ISETP.GE.U32.AND.EX P0, PT, R17.reuse, R5, PT, P0 ;  /* 0x000000051100720c */ /* 0x040fe20003f06100 */
[----:B------:R-:W-:-:S03]  /*08a0*/  IMAD.X R13, R17, 0x1, ~R5, P2 ;  /* 0x00000001110d7824 */ /* 0x000fc600010e0e05 */
        /* <DEDUP_REMOVED lines=12> */
[----:B------:R-:W-:Y:S01]  /*0970*/  SEL R6, R5, R6, !P1 ;  /* 0x0000000605067207 */ /* 0x000fe20004800000 */
[----:B------:R-:W-:Y:S01]  /*0980*/  IMAD.X R4, RZ, RZ, ~R7, P2 ;  /* 0x000000ffff047224 */ /* 0x000fe200010e0e07 */
[----:B------:R-:W-:Y:S01]  /*0990*/  ISETP.NE.AND.EX P0, PT, RZ, c[0x0][0x174], PT, P0 ;  /* 0x00005d00ff007a0c */ /* 0x000fe20003f05300 */
[----:B------:R-:W-:-:S03]  /*09a0*/  IMAD.MOV.U32 R5, RZ, RZ, 0x0 ;  /* 0x00000000ff057424 */ /* 0x000fc600078e00ff */
[----:B------:R-:W-:Y:S02]  /*09b0*/  SEL R7, R4, R7, !P1 ;  /* 0x0000000704077207 */ /* 0x000fe40004800000 */
[----:B------:R-:W-:Y:S02]  /*09c0*/  MOV R4, R0 ;  /* 0x0000000000047202 */ /* 0x000fe40000000f00 */
[----:B------:R-:W-:Y:S02]  /*09d0*/  SEL R6, R6, 0xffffffff, P0 ;  /* 0xffffffff06067807 */ /* 0x000fe40000000000 */
[----:B------:R-:W-:Y:S01]  /*09e0*/  SEL R7, R7, 0xffffffff, P0 ;  /* 0xffffffff07077807 */ /* 0x000fe20000000000 */
[----:B------:R-:W-:Y:S06]  /*09f0*/  RET.REL.NODEC R4 `(_ZN2at6native55_GLOBAL__N__0955718d_22_SparseCsrTensorMath_cu_868dd54543convert_indices_from_csr_to_coo_cuda_kernelIllEEvPT0_PKT_lll) ;  /* 0xfffff60004007950 */ /* 0x000fec0003c3ffff */
.L_x_1452:
        /* <DEDUP_REMOVED lines=16> */
.L_x_8780:


//--------------------- .text._ZN2at6native55_GLOBAL__N__0955718d_22_SparseCsrTensorMath_cu_868dd54543convert_indices_from_csr_to_coo_cuda_kernelIilEEvPT0_PKT_lll --------------------------
	.section	.text._ZN2at6native55_GLOBAL__N__0955718d_22_SparseCsrTensorMath_cu_868dd54543convert_indices_from_csr_to_coo_cuda_kernelIilEEvPT0_PKT_lll,"ax",@progbits
	.sectioninfo	@"SHI_REGISTERS=20"
	.align	128
.text._ZN2at6native55_GLOBAL__N__0955718d_22_SparseCsrTensorMath_cu_868dd54543convert_indices_from_csr_to_coo_cuda_kernelIilEEvPT0_PKT_lll:
        .type           _ZN2at6native55_GLOBAL__N__0955718d_22_SparseCsrTensorMath_cu_868dd54543convert_indices_from_csr_to_coo_cuda_kernelIilEEvPT0_PKT_lll,@function
        .size           _ZN2at6native55_GLOBAL__N__0955718d_22_SparseCsrTensorMath_cu_868dd54543convert_indices_from_csr_to_coo_cuda_kernelIilEEvPT0_PKT_lll,(.L_x_8782 - _ZN2at6native55_GLOBAL__N__0955718d_22_SparseCsrTensorMath_cu_868dd54543convert_indices_from_csr_to_coo_cuda_kernelIilEEvPT0_PKT_lll)
        .other          _ZN2at6native55_GLOBAL__N__0955718d_22_SparseCsrTensorMath_cu_868dd54543convert_indices_from_csr_to_coo_cuda_kernelIilEEvPT0_PKT_lll,@"STO_CUDA_ENTRY STV_DEFAULT"
_ZN2at6native55_GLOBAL__N__0955718d_22_SparseCsrTensorMath_cu_868dd54543convert_indices_from_csr_to_coo_cuda_kernelIilEEvPT0_PKT_lll:
        /* <DEDUP_REMOVED lines=18> */
[----:B------:R-:W-:Y:S05]  /*0120*/  CALL.REL.NOINC `($__internal_2_$__cuda_sm20_div_s64) ;  /* 0x0000045000007944 */ /* 0x000fea0003c00000 */
[----:B------:R-:W-:Y:S01]  /*0130*/  IADD3 R5, P0, RZ, -R6, RZ ;  /* 0x80000006ff057210 */ /* 0x000fe20007f1e0ff */
[----:B------:R-:W-:-:S04]  /*0140*/  HFMA2.MMA R3, -RZ, RZ, 0, 0 ;  /* 0x00000000ff037435 */ /* 0x000fc800000001ff */
[----:B------:R-:W-:-:S04]  /*0150*/  IMAD.X R0, RZ, RZ, ~R7, P0 ;  /* 0x000000ffff007224 */ /* 0x000fc800000e0e07 */
[----:B------:R-:W-:Y:S02]  /*0160*/  IMAD R0, R0, c[0x0][0x170], RZ ;  /* 0x00005c0000007a24 */ /* 0x000fe400078e02ff */
[----:B------:R-:W-:-:S04]  /*0170*/  IMAD.WIDE.U32 R2, R5, c[0x0][0x170], R2 ;  /* 0x00005c0005027a25 */ /* 0x000fc800078e0002 */
[----:B------:R-:W-:Y:S02]  /*0180*/  IMAD R5, R5, c[0x0][0x174], R0 ;  /* 0x00005d0005057a24 */ /* 0x000fe400078e0200 */
[----:B------:R-:W-:Y:S02]  /*0190*/  IMAD.MOV.U32 R0, RZ, RZ, R2 ;  /* 0x000000ffff007224 */ /* 0x000fe400078e0002 */
[----:B------:R-:W-:Y:S01]  /*01a0*/  IMAD.IADD R5, R3, 0x1, R5 ;  /* 0x0000000103057824 */ /* 0x000fe200078e0205 */
[----:B------:R-:W-:Y:S05]  /*01b0*/  BRA `(.L_x_1454) ;  /* 0x0000016000007947 */ /* 0x000fea0003800000 */
.L_x_1453:
[----:B------:R-:W0:Y:S01]  /*01c0*/  I2F.U32.RP R0, c[0x0][0x170] ;  /* 0x00005c0000007b06 */ /* 0x000e220000209000 */
[----:B------:R-:W-:Y:S01]  /*01d0*/  ISETP.NE.U32.AND P2, PT, RZ, c[0x0][0x170], PT ;  /* 0x00005c00ff007a0c */ /* 0x000fe20003f45070 */
[----:B------:R-:W-:-:S06]  /*01e0*/  HFMA2.MMA R7, -RZ, RZ, 0, 0 ;  /* 0x00000000ff077435 */ /* 0x000fcc00000001ff */
[----:B0-----:R-:W0:Y:S02]  /*01f0*/  MUFU.RCP R0, R0 ;  /* 0x0000000000007308 */ /* 0x001e240000001000 */
[----:B0-----:R-:W-:-:S06]  /*0200*/  IADD3 R4, R0, 0xffffffe, RZ ;  /* 0x0ffffffe00047810 */ /* 0x001fcc0007ffe0ff */
[----:B------:R0:W1:Y:S02]  /*0210*/  F2I.FTZ.U32.TRUNC.NTZ R5, R4 ;  /* 0x0000000400057305 */ /* 0x000064000021f000 */
[----:B0-----:R-:W-:Y:S01]  /*0220*/  MOV R4, RZ ;  /* 0x000000ff00047202 */ /* 0x001fe20000000f00 */
        /* <DEDUP_REMOVED lines=12> */
[----:B------:R-:W-:-:S05]  /*02f0*/  @!P2 LOP3.LUT R6, RZ, c[0x0][0x170], RZ, 0x33, !PT ;  /* 0x00005c00ff06aa12 */ /* 0x000fca00078e33ff */
[----:B------:R-:W-:-:S04]  /*0300*/  IMAD.MOV R3, RZ, RZ, -R6 ;  /* 0x000000ffff037224 */ /* 0x000fc800078e0a06 */
[----:B------:R-:W-:-:S03]  /*0310*/  IMAD R0, R3, c[0x0][0x170], R2 ;  /* 0x00005c0003007a24 */ /* 0x000fc600078e0202 */
.L_x_1454:
[----:B------:R-:W-:Y:S01]  /*0320*/  ULDC.64 UR4, c[0x0][0x170] ;  /* 0x00005c0000047ab9 */ /* 0x000fe20000000a00 */
[----:B------:R-:W-:Y:S01]  /*0330*/  IMAD.MOV.U32 R4, RZ, RZ, R0 ;  /* 0x000000ffff047224 */ /* 0x000fe200078e0000 */
        /* <DEDUP_REMOVED lines=8> */
[----:B------:R-:W2:Y:S04]  /*03c0*/  LDG.E R4, [R2.64] ;  /* 0x0000000602047981 */ /* 0x000ea8000c1e1900 */
[----:B------:R-:W2:Y:S02]  /*03d0*/  LDG.E R9, [R2.64+0x4] ;  /* 0x0000040602097981 */ /* 0x000ea4000c1e1900 */
[----:B--2---:R-:W-:-:S13]  /*03e0*/  ISETP.GE.AND P0, PT, R4, R9, PT ;  /* 0x000000090400720c */ /* 0x004fda0003f06270 */
[----:B------:R-:W-:Y:S05]  /*03f0*/  @P0 EXIT ;  /* 0x000000000000094d */ /* 0x000fea0003800000 */
[--C-:B------:R-:W-:Y:S01]  /*0400*/  IMAD.MOV.U32 R13, RZ, RZ, R4.reuse ;  /* 0x000000ffff0d7224 */ /* 0x100fe200078e0004 */
[----:B------:R-:W-:Y:S01]  /*0410*/  SHF.R.S32.HI R12, RZ, 0x1f, R4 ;  /* 0x0000001fff0c7819 */ /* 0x000fe20000011404 */
[----:B------:R-:W-:-:S03]  /*0420*/  IMAD R7, R7, c[0x0][0x178], RZ ;  /* 0x00005e0007077a24 */ /* 0x000fc600078e02ff */
[----:B------:R-:W-:Y:S01]  /*0430*/  MOV R8, R13 ;  /* 0x0000000d00087202 */ /* 0x000fe20000000f00 */
[----:B------:R-:W-:Y:S02]  /*0440*/  IMAD.MOV.U32 R9, RZ, RZ, R12 ;  /* 0x000000ffff097224 */ /* 0x000fe400078e000c */
[C---:B------:R-:W-:Y:S02]  /*0450*/  IMAD R7, R6.reuse, c[0x0][0x17c], R7 ;  /* 0x00005f0006077a24 */ /* 0x040fe400078e0207 */
[----:B------:R-:W-:-:S04]  /*0460*/  IMAD.WIDE.U32 R8, R6, c[0x0][0x178], R8 ;  /* 0x00005e0006087a25 */ /* 0x000fc800078e0008 */
[----:B------:R-:W-:Y:S01]  /*0470*/  IMAD.IADD R11, R9, 0x1, R7 ;  /* 0x00000001090b7824 */ /* 0x000fe200078e0207 */
[----:B------:R-:W-:-:S04]  /*0480*/  LEA R10, P0, R8, c[0x0][0x160], 0x3 ;  /* 0x00005800080a7a11 */ /* 0x000fc800078018ff */
[----:B------:R-:W-:-:S03]  /*0490*/  LEA.HI.X R11, R8, c[0x0][0x164], R11, 0x3, P0 ;  /* 0x00005900080b7a11 */ /* 0x000fc600000f1c0b */
.L_x_1455:
[----:B------:R-:W-:Y:S01]  /*04a0*/  IMAD.MOV.U32 R4, RZ, RZ, R0 ;  /* 0x000000ffff047224 */ /* 0x000fe200078e0000 */
[----:B------:R-:W-:Y:S01]  /*04b0*/  MOV R6, R10 ;  /* 0x0000000a00067202 */ /* 0x000fe20000000f00 */
[----:B------:R-:W-:-:S05]  /*04c0*/  IMAD.MOV.U32 R7, RZ, RZ, R11 ;  /* 0x000000ffff077224 */ /* 0x000fca00078e000b */
[----:B------:R0:W-:Y:S04]  /*04d0*/  STG.E.64 [R6.64], R4 ;  /* 0x0000000406007986 */ /* 0x0001e8000c101b06 */
[----:B------:R-:W2:Y:S01]  /*04e0*/  LDG.E R8, [R2.64+0x4] ;  /* 0x0000040602087981 */ /* 0x000ea2000c1e1900 */
[----:B------:R-:W-:Y:S02]  /*04f0*/  IADD3 R13, P0, R13, 0x1, RZ ;  /* 0x000000010d0d7810 */ /* 0x000fe40007f1e0ff */
[----:B------:R-:W-:-:S03]  /*0500*/  IADD3 R10, P1, R10, 0x8, RZ ;  /* 0x000000080a0a7810 */ /* 0x000fc60007f3e0ff */
[----:B------:R-:W-:Y:S01]  /*0510*/  IMAD.X R12, RZ, RZ, R12, P0 ;  /* 0x000000ffff0c7224 */ /* 0x000fe200000e060c */
[----:B------:R-:W-:Y:S02]  /*0520*/  IADD3.X R11, RZ, R11, RZ, P1, !PT ;  /* 0x0000000bff0b7210 */ /* 0x000fe40000ffe4ff */
[----:B--2---:R-:W-:Y:S02]  /*0530*/  ISETP.GE.U32.AND P0, PT, R13, R8, PT ;  /* 0x000000080d00720c */ /* 0x004fe40003f06070 */
[----:B------:R-:W-:-:S04]  /*0540*/  SHF.R.S32.HI R8, RZ, 0x1f, R8 ;  /* 0x0000001fff087819 */ /* 0x000fc80000011408 */
[----:B------:R-:W-:-:S13]  /*0550*/  ISETP.GE.AND.EX P0, PT, R12, R8, PT, P0 ;  /* 0x000000080c00720c */ /* 0x000fda0003f06300 */
[----:B0-----:R-:W-:Y:S05]  /*0560*/  @!P0 BRA `(.L_x_1455) ;  /* 0xffffff3000008947 */ /* 0x001fea000383ffff */
[----:B------:R-:W-:Y:S05]  /*0570*/  EXIT ;  /* 0x000000000000794d */ /* 0x000fea0003800000 */
        .weak           $__internal_2_$__cuda_sm20_div_s64
        .type           $__internal_2_$__cuda_sm20_div_s64,@function
        .size           $__internal_2_$__cuda_sm20_div_s64,(.L_x_8782 - $__internal_2_$__cuda_sm20_div_s64)
$__internal_2_$__cuda_sm20_div_s64:
        /* <DEDUP_REMOVED lines=74> */
[----:B------:R-:W-:Y:S06]  /*0a20*/  RET.REL.NODEC R4 `(_ZN2at6native55_GLOBAL__N__0955718d_22_SparseCsrTensorMath_cu_868dd54543convert_indices_from_csr_to_coo_cuda_kernelIilEEvPT0_PKT_lll) ;  /* 0xfffff5d004007950 */ /* 0x000fec0003c3ffff */
.L_x_1456:
        /* <DEDUP_REMOVED lines=13> */
.L_x_8782:


//--------------------- .text._ZN2at6native55_GLOBAL__N__0955718d_22_SparseCsrTensorMath_cu_868dd54543convert_indices_from_csr_to_coo_cuda_kernelIalEEvPT0_PKT_lll --------------------------
	.section	.text._ZN2at6native55_GLOBAL__N__0955718d_22_SparseCsrTensorMath_cu_868dd54543convert_indices_from_csr_to_coo_cuda_kernelIalEEvPT0_PKT_lll,"ax",@progbits
	.sectioninfo	@"SHI_REGISTERS=20"
	.align	128
.text._ZN2at6native55_GLOBAL__N__0955718d_22_SparseCsrTensorMath_cu_868dd54543convert_indices_from_csr_to_coo_cuda_kernelIalEEvPT0_PKT_lll:
        .type           _ZN2at6native55_GLOBAL__N__0955718d_22_SparseCsrTensorMath_cu_868dd54543convert_indices_from_csr_to_coo_cuda_kernelIalEEvPT0_PKT_lll,@function
        .size           _ZN2at6native55_GLOBAL__N__0955718d_22_SparseCsrTensorMath_cu_868dd54543convert_indices_from_csr_to_coo_cuda_kernelIalEEvPT0_PKT_lll,(.L_x_8784 - _ZN2at6native55_GLOBAL__N__0955718d_22_SparseCsrTensorMath_cu_868dd54543convert_indices_from_csr_to_coo_cuda_kernelIalEEvPT0_PKT_lll)
        .other          _ZN2at6native55_GLOBAL__N__0955718d_22_SparseCsrTensorMath_cu_868dd54543convert_indices_from_csr_to_coo_cuda_kernelIalEEvPT0_PKT_lll,@"STO_CUDA_ENTRY STV_DEFAULT"
_ZN2at6native55_GLOBAL__N__0955718d_22_SparseCsrTensorMath_cu_868dd54543convert_indices_from_csr_to_coo_cuda_kernelIalEEvPT0_PKT_lll:
        /* <DEDUP_REMOVED lines=18> */
[----:B------:R-:W-:Y:S05]  /*0120*/  CALL.REL.NOINC `($__internal_3_$__cuda_sm20_div_s64) ;  /* 0x0000042000007944 */ /* 0x000fea0003c00000 */
        /* <DEDUP_REMOVED lines=8> */
.L_x_1457:
        /* <DEDUP_REMOVED lines=10> */
[----:B------:R-:W-:Y:S01]  /*0250*/  IMAD.HI.U32 R6, R5, R2, RZ ;  /* 0x0000000205067227 */ /* 0x000fe200078e00ff */
[----:B------:R-:W-:-:S03]  /*0260*/  HFMA2.MMA R5, -RZ, RZ, 0, 0 ;  /* 0x00000000ff057435 */ /* 0x000fc600000001ff */
[----:B------:R-:W-:-:S04]  /*0270*/  IMAD.MOV R3, RZ, RZ, -R6 ;  /* 0x000000ffff037224 */ /* 0x000fc800078e0a06 */
        /* <DEDUP_REMOVED lines=8> */
[----:B------:R-:W-:Y:S02]  /*0300*/  IMAD R4, R3, c[0x0][0x170], R2 ;  /* 0x00005c0003047a24 */ /* 0x000fe400078e0202 */
.L_x_1458:
[----:B------:R-:W-:Y:S02]  /*0310*/  ULDC.64 UR4, c[0x0][0x170] ;  /* 0x00005c0000047ab9 */ /* 0x000fe40000000a00 */
[----:B------:R-:W-:-:S04]  /*0320*/  UIADD3 UR4, UP0, UR4, 0x1, URZ ;  /* 0x0000000104047890 */ /* 0x000fc8000ff1e03f */
[----:B------:R-:W-:Y:S02]  /*0330*/  UIADD3.X UR5, URZ, UR5, URZ, UP0, !UPT ;  /* 0x000000053f057290 */ /* 0x000fe400087fe43f */
[----:B------:R-:W-:-:S04]  /*0340*/  IMAD.WIDE.U32 R2, R6, UR4, R4 ;  /* 0x0000000406027c25 */ /* 0x000fc8000f8e0004 */
[----:B------:R-:W-:Y:S01]  /*0350*/  IMAD R9, R7, UR4, RZ ;  /* 0x0000000407097c24 */ /* 0x000fe2000f8e02ff */
[----:B------:R-:W-:-:S03]  /*0360*/  IADD3 R2, P0, R2, c[0x0][0x168], RZ ;  /* 0x00005a0002027a10 */ /* 0x000fc60007f1e0ff */
[----:B------:R-:W-:-:S05]  /*0370*/  IMAD R9, R6, UR5, R9 ;  /* 0x0000000506097c24 */ /* 0x000fca000f8e0209 */
[----:B------:R-:W-:-:S05]  /*0380*/  IADD3.X R3, R3, c[0x0][0x16c], R9, P0, !PT ;  /* 0x00005b0003037a10 */ /* 0x000fca00007fe409 */
[----:B------:R-:W2:Y:S04]  /*0390*/  LDG.E.S8 R0, [R2.64] ;  /* 0x0000000602007981 */ /* 0x000ea8000c1e1300 */
[----:B------:R-:W2:Y:S02]  /*03a0*/  LDG.E.S8 R9, [R2.64+0x1] ;  /* 0x0000010602097981 */ /* 0x000ea4000c1e1300 */
[----:B--2---:R-:W-:-:S13]  /*03b0*/  ISETP.GE.AND P0, PT, R0, R9, PT ;  /* 0x000000090000720c */ /* 0x004fda0003f06270 */
[----:B------:R-:W-:Y:S05]  /*03c0*/  @P0 EXIT ;  /* 0x000000000000094d */ /* 0x000fea0003800000 */
[----:B------:R-:W-:Y:S01]  /*03d0*/  LOP3.LUT R0, R0, 0xffff, RZ, 0xc0, !PT ;  /* 0x0000ffff00007812 */ /* 0x000fe200078ec0ff */
[----:B------:R-:W-:-:S03]  /*03e0*/  IMAD R7, R7, c[0x0][0x178], RZ ;  /* 0x00005e0007077a24 */ /* 0x000fc600078e02ff */
[----:B------:R-:W-:Y:S01]  /*03f0*/  PRMT R13, R0, 0x8880, RZ ;  /* 0x00008880000d7816 */ /* 0x000fe200000000ff */
[----:B------:R-:W-:-:S03]  /*0400*/  IMAD R7, R6, c[0x0][0x17c], R7 ;  /* 0x00005f0006077a24 */ /* 0x000fc600078e0207 */
[--C-:B------:R-:W-:Y:S01]  /*0410*/  SHF.R.S32.HI R12, RZ, 0x1f, R13.reuse ;  /* 0x0000001fff0c7819 */ /* 0x100fe2000001140d */
[----:B------:R-:W-:-:S04]  /*0420*/  IMAD.MOV.U32 R8, RZ, RZ, R13 ;  /* 0x000000ffff087224 */ /* 0x000fc800078e000d */
[----:B------:R-:W-:-:S04]  /*0430*/  IMAD.MOV.U32 R9, RZ, RZ, R12 ;  /* 0x000000ffff097224 */ /* 0x000fc800078e000c */
[----:B------:R-:W-:-:S04]  /*0440*/  IMAD.WIDE.U32 R8, R6, c[0x0][0x178], R8 ;  /* 0x00005e0006087a25 */ /* 0x000fc800078e0008 */
[----:B------:R-:W-:Y:S01]  /*0450*/  IMAD.IADD R11, R9, 0x1, R7 ;  /* 0x00000001090b7824 */ /* 0x000fe200078e0207 */
[----:B------:R-:W-:-:S04]  /*0460*/  LEA R10, P0, R8, c[0x0][0x160], 0x3 ;  /* 0x00005800080a7a11 */ /* 0x000fc800078018ff */
[----:B------:R-:W-:-:S04]  /*0470*/  LEA.HI.X R11, R8, c[0x0][0x164], R11, 0x3, P0 ;  /* 0x00005900080b7a11 */ /* 0x000fc800000f1c0b */
.L_x_1459:
[----:B------:R-:W-:Y:S01]  /*0480*/  MOV R6, R10 ;  /* 0x0000000a00067202 */ /* 0x000fe20000000f00 */
[----:B------:R-:W-:-:S05]  /*0490*/  IMAD.MOV.U32 R7, RZ, RZ, R11 ;  /* 0x000000ffff077224 */ /* 0x000fca00078e000b */
[----:B------:R0:W-:Y:S04]  /*04a0*/  STG.E.64 [R6.64], R4 ;  /* 0x0000000406007986 */ /* 0x0001e8000c101b06 */
[----:B------:R-:W2:Y:S01]  /*04b0*/  LDG.E.S8 R0, [R2.64+0x1] ;  /* 0x0000010602007981 */ /* 0x000ea2000c1e1300 */
        /* <DEDUP_REMOVED lines=9> */
        .weak           $__internal_3_$__cuda_sm20_div_s64
        .type           $__internal_3_$__cuda_sm20_div_s64,@function
        .size           $__internal_3_$__cuda_sm20_div_s64,(.L_x_8784 - $__internal_3_$__cuda_sm20_div_s64)
$__internal_3_$__cuda_sm20_div_s64:
        /* <DEDUP_REMOVED lines=74> */
[----:B------:R-:W-:Y:S06]  /*09f0*/  RET.REL.NODEC R4 `(_ZN2at6native55_GLOBAL__N__0955718d_22_SparseCsrTensorMath_cu_868dd54543convert_indices_from_csr_to_coo_cuda_kernelIalEEvPT0_PKT_lll) ;  /* 0xfffff60004007950 */ /* 0x000fec0003c3ffff */
.L_x_1460:
        /* <DEDUP_REMOVED lines=16> */
.L_x_8784:


//--------------------- .text._ZN2at6native55_GLOBAL__N__0955718d_22_SparseCsrTensorMath_cu_868dd54543convert_indices_from_csr_to_coo_cuda_kernelIhlEEvPT0_PKT_lll --------------------------
	.section	.text._ZN2at6native55_GLOBAL__N__0955718d_22_SparseCsrTensorMath_cu_868dd54543convert_indices_from_csr_to_coo_cuda_kernelIhlEEvPT0_PKT_lll,"ax",@progbits
	.sectioninfo	@"SHI_REGISTERS=20"
	.align	128
.text._ZN2at6native55_GLOBAL__N__0955718d_22_SparseCsrTensorMath_cu_868dd54543convert_indices_from_csr_to_coo_cuda_kernelIhlEEvPT0_PKT_lll:
        .type           _ZN2at6native55_GLOBAL__N__0955718d_22_SparseCsrTensorMath_cu_868dd54543convert_indices_from_csr_to_coo_cuda_kernelIhlEEvPT0_PKT_lll,@function
        .size           _ZN2at6native55_GLOBAL__N__0955718d_22_SparseCsrTensorMath_cu_868dd54543convert_indices_from_csr_to_coo_cuda_kernelIhlEEvPT0_PKT_lll,(.L_x_8786 - _ZN2at6native55_GLOBAL__N__0955718d_22_SparseCsrTensorMath_cu_868dd54543convert_indices_from_csr_to_coo_cuda_kernelIhlEEvPT0_PKT_lll)
        .other          _ZN2at6native55_GLOBAL__N__0955718d_22_SparseCsrTensorMath_cu_868dd54543convert_indices_from_csr_to_coo_cuda_kernelIhlEEvPT0_PKT_lll,@"STO_CUDA_ENTRY STV_DEFAULT"
_ZN2at6native55_GLOBAL__N__0955718d_22_SparseCsrTensorMath_cu_868dd54543convert_indices_from_csr_to_coo_cuda_kernelIhlEEvPT0_PKT_lll:
        /* <DEDUP_REMOVED lines=18> */
[----:B------:R-:W-:Y:S05]  /*0120*/  CALL.REL.NOINC `($__internal_4_$__cuda_sm20_div_s64) ;  /* 0x0000040000007944 */ /* 0x000fea0003c00000 */
        /* <DEDUP_REMOVED lines=8> */
.L_x_1461:
        /* <DEDUP_REMOVED lines=11> */
[----:B------:R-:W-:Y:S01]  /*0260*/  IMAD.MOV.U32 R5, RZ, RZ, RZ ;  /* 0x000000ffff057224 */ /* 0x000fe200078e00ff */
[----:B------:R-:W-:-:S05]  /*0270*/  IADD3 R3, -R6, RZ, RZ ;  /* 0x000000ff06037210 */ /* 0x000fca0007ffe1ff */
        /* <DEDUP_REMOVED lines=9> */
.L_x_1462:
        /* <DEDUP_REMOVED lines=8> */
[----:B------:R-:W2:Y:S04]  /*0390*/  LDG.E.U8 R0, [R2.64] ;  /* 0x0000000602007981 */ /* 0x000ea8000c1e1100 */
[----:B------:R-:W2:Y:S02]  /*03a0*/  LDG.E.U8 R9, [R2.64+0x1] ;  /* 0x0000010602097981 */ /* 0x000ea4000c1e1100 */
[----:B--2---:R-:W-:-:S13]  /*03b0*/  ISETP.GE.U32.AND P0, PT, R0, R9, PT ;  /* 0x000000090000720c */ /* 0x004fda0003f06070 */
[----:B------:R-:W-:Y:S05]  /*03c0*/  @P0 EXIT ;  /* 0x000000000000094d */ /* 0x000fea0003800000 */
[----:B------:R-:W-:Y:S01]  /*03d0*/  MOV R13, R0 ;  /* 0x00000000000d7202 */ /* 0x000fe20000000f00 */
[----:B------:R-:W-:Y:S02]  /*03e0*/  IMAD.MOV.U32 R12, RZ, RZ, RZ ;  /* 0x000000ffff0c7224 */ /* 0x000fe400078e00ff */
[----:B------:R-:W-:Y:S02]  /*03f0*/  IMAD R7, R7, c[0x0][0x178], RZ ;  /* 0x00005e0007077a24 */ /* 0x000fe400078e02ff */
[----:B------:R-:W-:Y:S02]  /*0400*/  IMAD.MOV.U32 R8, RZ, RZ, R13 ;  /* 0x000000ffff087224 */ /* 0x000fe400078e000d */
[----:B------:R-:W-:Y:S02]  /*0410*/  IMAD.MOV.U32 R9, RZ, RZ, R12 ;  /* 0x000000ffff097224 */ /* 0x000fe400078e000c */
[C---:B------:R-:W-:Y:S02]  /*0420*/  IMAD R7, R6.reuse, c[0x0][0x17c], R7 ;  /* 0x00005f0006077a24 */ /* 0x040fe400078e0207 */
[----:B------:R-:W-:-:S05]  /*0430*/  IMAD.WIDE.U32 R8, R6, c[0x0][0x178], R8 ;  /* 0x00005e0006087a25 */ /* 0x000fca00078e0008 */
[----:B------:R-:W-:Y:S02]  /*0440*/  LEA R10, P0, R8, c[0x0][0x160], 0x3 ;  /* 0x00005800080a7a11 */ /* 0x000fe400078018ff */
[----:B------:R-:W-:-:S04]  /*0450*/  IADD3 R11, R9, R7, RZ ;  /* 0x00000007090b7210 */ /* 0x000fc80007ffe0ff */
[----:B------:R-:W-:-:S03]  /*0460*/  LEA.HI.X R11, R8, c[0x0][0x164], R11, 0x3, P0 ;  /* 0x00005900080b7a11 */ /* 0x000fc600000f1c0b */
.L_x_1463:
[----:B------:R-:W-:Y:S02]  /*0470*/  IMAD.MOV.U32 R6, RZ, RZ, R10 ;  /* 0x000000ffff067224 */ /* 0x000fe400078e000a */
[----:B------:R-:W-:-:S05]  /*0480*/  IMAD.MOV.U32 R7, RZ, RZ, R11 ;  /* 0x000000ffff077224 */ /* 0x000fca00078e000b */
[----:B------:R0:W-:Y:S04]  /*0490*/  STG.E.64 [R6.64], R4 ;  /* 0x0000000406007986 */ /* 0x0001e8000c101b06 */
[----:B------:R-:W2:Y:S01]  /*04a0*/  LDG.E.U8 R0, [R2.64+0x1] ;  /* 0x0000010602007981 */ /* 0x000ea2000c1e1100 */
[----:B------:R-:W-:Y:S02]  /*04b0*/  IADD3 R13, P0, R13, 0x1, RZ ;  /* 0x000000010d0d7810 */ /* 0x000fe40007f1e0ff */
[----:B------:R-:W-:-:S03]  /*04c0*/  IADD3 R10, P1, R10, 0x8, RZ ;  /* 0x000000080a0a7810 */ /* 0x000fc60007f3e0ff */
[----:B------:R-:W-:Y:S01]  /*04d0*/  IMAD.X R12, RZ, RZ, R12, P0 ;  /* 0x000000ffff0c7224 */ /* 0x000fe200000e060c */
[----:B------:R-:W-:Y:S02]  /*04e0*/  IADD3.X R11, RZ, R11, RZ, P1, !PT ;  /* 0x0000000bff0b7210 */ /* 0x000fe40000ffe4ff */
[----:B--2---:R-:W-:-:S04]  /*04f0*/  ISETP.GE.U32.AND P0, PT, R13, R0, PT ;  /* 0x000000000d00720c */ /* 0x004fc80003f06070 */
[----:B------:R-:W-:-:S13]  /*0500*/  ISETP.GE.U32.AND.EX P0, PT, R12, RZ, PT, P0 ;  /* 0x000000ff0c00720c */ /* 0x000fda0003f06100 */
[----:B0-----:R-:W-:Y:S05]  /*0510*/  @!P0 BRA `(.L_x_1463) ;  /* 0xffffff5000008947 */ /* 0x001fea000383ffff */
[----:B------:R-:W-:Y:S05]  /*0520*/  EXIT ;  /* 0x000000000000794d */ /* 0x000fea0003800000 */
        .weak           $__internal_4_$__cuda_sm20_div_s64
        .type           $__internal_4_$__cuda_sm20_div_s64,@function
        .size           $__internal_4_$__cuda_sm20_div_s64,(.L_x_8786 - $__internal_4_$__cuda_sm20_div_s64)
$__internal_4_$__cuda_sm20_div_s64:
        /* <DEDUP_REMOVED lines=74> */
[----:B------:R-:W-:Y:S06]  /*09d0*/  RET.REL.NODEC R4 `(_ZN2at6native55_GLOBAL__N__0955718d_22_SparseCsrTensorMath_cu_868dd54543convert_indices_from_csr_to_coo_cuda_kernelIhlEEvPT0_PKT_lll) ;  /* 0xfffff62004007950 */ /* 0x000fec0003c3ffff */
.L_x_1464:
        /* <DEDUP_REMOVED lines=10> */
.L_x_8786:


//--------------------- .text._ZN2at6native55_GLOBAL__N__0955718d_22_SparseCsrTensorMath_cu_868dd54543convert_indices_from_csr_to_coo_cuda_kernelIsiEEvPT0_PKT_lll --------------------------
	.section	.text._ZN2at6native55_GLOBAL__N__0955718d_22_SparseCsrTensorMath_cu_868dd54543convert_indices_from_csr_to_coo_cuda_kernelIsiEEvPT0_PKT_lll,"ax",@progbits
	.sectioninfo	@"SHI_REGISTERS=20"
	.align	128
.text._ZN2at6native55_GLOBAL__N__0955718d_22_SparseCsrTensorMath_cu_868dd54543convert_indices_from_csr_to_coo_cuda_kernelIsiEEvPT0_PKT_lll:
        .type           _ZN2at6native55_GLOBAL__N__0955718d_22_SparseCsrTensorMath_cu_868dd54543convert_indices_from_csr_to_coo_cuda_kernelIsiEEvPT0_PKT_lll,@function
        .size           _ZN2at6native55_GLOBAL__N__0955718d_22_SparseCsrTensorMath_cu_868dd54543convert_indices_from_csr_to_coo_cuda_kernelIsiEEvPT0_PKT_lll,(.L_x_8788 - _ZN2at6native55_GLOBAL__N__0955718d_22_SparseCsrTensorMath_cu_868dd54543convert_indices_from_csr_to_coo_cuda_kernelIsiEEvPT0_PKT_lll)
        .other          _ZN2at6native55_GLOBAL__N__0955718d_22_SparseCsrTensorMath_cu_868dd54543convert_indices_from_csr_to_coo_cuda_kernelIsiEEvPT0_PKT_lll,@"STO_CUDA_ENTRY STV_DEFAULT"
_ZN2at6native55_GLOBAL__N__0955718d_22_SparseCsrTensorMath_cu_868dd54543convert_indices_from_csr_to_coo_cuda_kernelIsiEEvPT0_PKT_lll:
        /* <DEDUP_REMOVED lines=18> */
[----:B------:R-:W-:Y:S05]  /*0120*/  CALL.REL.NOINC `($__internal_5_$__cuda_sm20_div_s64) ;  /* 0x0000048000007944 */ /* 0x000fea0003c00000 */
[----:B------:R-:W-:Y:S01]  /*0130*/  IADD3 R5, P0, RZ, -R6, RZ ;  /* 0x80000006ff057210 */ /* 0x000fe20007f1e0ff */
[----:B------:R-:W-:Y:S02]  /*0140*/  IMAD.MOV.U32 R3, RZ, RZ, RZ ;  /* 0x000000ffff037224 */ /* 0x000fe400078e00ff */
[----:B------:R-:W-:Y:S02]  /*0150*/  IMAD.MOV.U32 R4, RZ, RZ, R6 ;  /* 0x000000ffff047224 */ /* 0x000fe400078e0006 */
[----:B------:R-:W-:Y:S02]  /*0160*/  IMAD.X R0, RZ, RZ, ~R7, P0 ;  /* 0x000000ffff007224 */ /* 0x000fe400000e0e07 */
[----:B------:R-:W-:-:S04]  /*0170*/  IMAD.WIDE.U32 R2, R5, c[0x0][0x170], R2 ;  /* 0x00005c0005027a25 */ /* 0x000fc800078e0002 */
[----:B------:R-:W-:-:S04]  /*0180*/  IMAD R0, R0, c[0x0][0x170], RZ ;  /* 0x00005c0000007a24 */ /* 0x000fc800078e02ff */
[----:B------:R-:W-:Y:S01]  /*0190*/  IMAD R5, R5, c[0x0][0x174], R0 ;  /* 0x00005d0005057a24 */ /* 0x000fe200078e0200 */
[----:B------:R-:W-:-:S03]  /*01a0*/  MOV R0, R2 ;  /* 0x0000000200007202 */ /* 0x000fc60000000f00 */
[----:B------:R-:W-:Y:S02]  /*01b0*/  IMAD.IADD R3, R3, 0x1, R5 ;  /* 0x0000000103037824 */ /* 0x000fe400078e0205 */
[----:B------:R-:W-:Y:S01]  /*01c0*/  IMAD.MOV.U32 R5, RZ, RZ, R7 ;  /* 0x000000ffff057224 */ /* 0x000fe200078e0007 */
[----:B------:R-:W-:Y:S05]  /*01d0*/  BRA `(.L_x_1466) ;  /* 0x0000016000007947 */ /* 0x000fea0003800000 */
.L_x_1465:
[----:B------:R-:W0:Y:S01]  /*01e0*/  I2F.U32.RP R0, c[0x0][0x170] ;  /* 0x00005c0000007b06 */ /* 0x000e220000209000 */
[----:B------:R-:W-:-:S07]  /*01f0*/  ISETP.NE.U32.AND P2, PT, RZ, c[0x0][0x170], PT ;  /* 0x00005c00ff007a0c */ /* 0x000fce0003f45070 */
[----:B0-----:R-:W0:Y:S02]  /*0200*/  MUFU.RCP R0, R0 ;  /* 0x0000000000007308 */ /* 0x001e240000001000 */
[----:B0-----:R-:W-:-:S06]  /*0210*/  IADD3 R4, R0, 0xffffffe, RZ ;  /* 0x0ffffffe00047810 */ /* 0x001fcc0007ffe0ff */
[----:B------:R0:W1:Y:S02]  /*0220*/  F2I.FTZ.U32.TRUNC.NTZ R5, R4 ;  /* 0x0000000400057305 */ /* 0x000064000021f000 */
[----:B0-----:R-:W-:Y:S01]  /*0230*/  IMAD.MOV.U32 R4, RZ, RZ, RZ ;  /* 0x000000ffff047224 */ /* 0x001fe200078e00ff */
[----:B-1----:R-:W-:-:S05]  /*0240*/  IADD3 R3, RZ, -R5, RZ ;  /* 0x80000005ff037210 */ /* 0x002fca0007ffe0ff */
[----:B------:R-:W-:-:S04]  /*0250*/  IMAD R3, R3, c[0x0][0x170], RZ ;  /* 0x00005c0003037a24 */ /* 0x000fc800078e02ff */
[----:B------:R-:W-:-:S06]  /*0260*/  IMAD.HI.U32 R5, R5, R3, R4 ;  /* 0x0000000305057227 */ /* 0x000fcc00078e0004 */
[----:B------:R-:W-:-:S04]  /*0270*/  IMAD.HI.U32 R4, R5, R2, RZ ;  /* 0x0000000205047227 */ /* 0x000fc800078e00ff */
[----:B------:R-:W-:-:S04]  /*0280*/  IMAD.MOV R3, RZ, RZ, -R4 ;  /* 0x000000ffff037224 */ /* 0x000fc800078e0a04 */
[----:B------:R-:W-:-:S05]  /*0290*/  IMAD R3, R3, c[0x0][0x170], R2 ;  /* 0x00005c0003037a24 */ /* 0x000fca00078e0202 */
[----:B------:R-:W-:-:S13]  /*02a0*/  ISETP.GE.U32.AND P0, PT, R3, c[0x0][0x170], PT ;  /* 0x00005c0003007a0c */ /* 0x000fda0003f06070 */
[----:B------:R-:W-:Y:S02]  /*02b0*/  @P0 IADD3 R3, R3, -c[0x0][0x170], RZ ;  /* 0x80005c0003030a10 */ /* 0x000fe40007ffe0ff */
[----:B------:R-:W-:Y:S02]  /*02c0*/  @P0 IADD3 R4, R4, 0x1, RZ ;  /* 0x0000000104040810 */ /* 0x000fe40007ffe0ff */
[----:B------:R-:W-:Y:S01]  /*02d0*/  ISETP.GE.U32.AND P1, PT, R3, c[0x0][0x170], PT ;  /* 0x00005c0003007a0c */ /* 0x000fe20003f26070 */
[----:B------:R-:W-:-:S12]  /*02e0*/  HFMA2.MMA R3, -RZ, RZ, 0, 0 ;  /* 0x00000000ff037435 */ /* 0x000fd800000001ff */
[----:B------:R-:W-:Y:S02]  /*02f0*/  @P1 IADD3 R4, R4, 0x1, RZ ;  /* 0x0000000104041810 */ /* 0x000fe40007ffe0ff */
[----:B------:R-:W-:-:S05]  /*0300*/  @!P2 LOP3.LUT R4, RZ, c[0x0][0x170], RZ, 0x33, !PT ;  /* 0x00005c00ff04aa12 */ /* 0x000fca00078e33ff */
[----:B------:R-:W-:-:S04]  /*0310*/  IMAD.MOV R5, RZ, RZ, -R4 ;  /* 0x000000ffff057224 */ /* 0x000fc800078e0a04 */
[----:B------:R-:W-:Y:S02]  /*0320*/  IMAD R0, R5, c[0x0][0x170], R2 ;  /* 0x00005c0005007a24 */ /* 0x000fe400078e0202 */
[----:B------:R-:W-:Y:S02]  /*0330*/  IMAD.MOV.U32 R5, RZ, RZ, RZ ;  /* 0x000000ffff057224 */ /* 0x000fe400078e00ff */
.L_x_1466:
        /* <DEDUP_REMOVED lines=10> */
[----:B------:R-:W2:Y:S04]  /*03e0*/  LDG.E.U16 R6, [R2.64+0x2] ;  /* 0x0000020602067981 */ /* 0x000ea8000c1e1500 */
[----:B------:R-:W3:Y:S01]  /*03f0*/  LDG.E.U16 R7, [R2.64] ;  /* 0x0000000602077981 */ /* 0x000ee2000c1e1500 */
        /* <DEDUP_REMOVED lines=11> */
[----:B------:R-:W-:Y:S01]  /*04b0*/  LEA R9, P0, R6, c[0x0][0x160], 0x2 ;  /* 0x0000580006097a11 */ /* 0x000fe200078010ff */
[----:B------:R-:W-:-:S03]  /*04c0*/  IMAD.MOV.U32 R7, RZ, RZ, R8 ;  /* 0x000000ffff077224 */ /* 0x000fc600078e0008 */
[----:B------:R-:W-:-:S04]  /*04d0*/  LEA.HI.X R8, R6, c[0x0][0x164], R5, 0x2, P0 ;  /* 0x0000590006087a11 */ /* 0x000fc800000f1405 */
.L_x_1467:
[----:B------:R-:W-:Y:S01]  /*04e0*/  MOV R4, R9 ;  /* 0x0000000900047202 */ /* 0x000fe20000000f00 */
[----:B------:R-:W-:-:S05]  /*04f0*/  IMAD.MOV.U32 R5, RZ, RZ, R8 ;  /* 0x000000ffff057224 */ /* 0x000fca00078e0008 */
[----:B------:R0:W-:Y:S04]  /*0500*/  STG.E [R4.64], R0 ;  /* 0x0000000004007986 */ /* 0x0001e8000c101906 */
        /* <DEDUP_REMOVED lines=10> */
        .weak           $__internal_5_$__cuda_sm20_div_s64
        .type           $__internal_5_$__cuda_sm20_div_s64,@function
        .size           $__internal_5_$__cuda_sm20_div_s64,(.L_x_8788 - $__internal_5_$__cuda_sm20_div_s64)
$__internal_5_$__cuda_sm20_div_s64:
[----:B------:R-:W-:Y:S02]  /*05b0*/  IADD3 R4, P0, RZ, -c[0x0][0x170], RZ ;  /* 0x80005c00ff047a10 */ /* 0x000fe40007f1e0ff */
[----:B------:R-:W-:Y:S02]  /*05c0*/  ISETP.LE.AND P1, PT, RZ, c[0x0][0x174], PT ;  /* 0x00005d00ff007a0c */ /* 0x000fe40003f23270 */
[----:B------:R-:W-:Y:S02]  /*05d0*/  IADD3.X R5, RZ, ~c[0x0][0x174], RZ, P0, !PT ;  /* 0x80005d00ff057a10 */ /* 0x000fe400007fe4ff */
[----:B------:R-:W-:Y:S02]  /*05e0*/  SEL R4, R4, c[0x0][0x170], !P1 ;  /* 0x00005c0004047a07 */ /* 0x000fe40004800000 */
        /* <DEDUP_REMOVED lines=10> */
[----:B------:R-:W-:Y:S02]  /*0690*/  IMAD.X R13, RZ, RZ, ~R9, P0 ;  /* 0x000000ffff0d7224 */ /* 0x000fe400000e0e09 */
[----:B------:R-:W-:Y:S02]  /*06a0*/  IMAD.MOV.U32 R9, RZ, RZ, R6 ;  /* 0x000000ffff097224 */ /* 0x000fe400078e0006 */
        /* <DEDUP_REMOVED lines=11> */
[----:B------:R-:W-:-:S03]  /*0760*/  IMAD.HI.U32 R8, R9, R13, RZ ;  /* 0x0000000d09087227 */ /* 0x000fc600078e00ff */
[----:B------:R-:W-:Y:S01]  /*0770*/  IADD3.X R6, RZ, ~R7, RZ, P0, !PT ;  /* 0x80000007ff067210 */ /* 0x000fe200007fe4ff */
[----:B------:R-:W-:-:S04]  /*0780*/  IMAD.MOV.U32 R7, RZ, RZ, RZ ;  /* 0x000000ffff077224 */ /* 0x000fc800078e00ff */
[----:B------:R-:W-:-:S04]  /*0790*/  IMAD.WIDE.U32 R8, P0, R9, R6, R8 ;  /* 0x0000000609087225 */ /* 0x000fc80007800008 */
[C---:B------:R-:W-:Y:S02]  /*07a0*/  IMAD R10, R11.reuse, R6, RZ ;  /* 0x000000060b0a7224 */ /* 0x040fe400078e02ff */
[----:B------:R-:W-:-:S04]  /*07b0*/  IMAD.HI.U32 R9, P2, R11, R13, R8 ;  /* 0x0000000d0b097227 */ /* 0x000fc80007840008 */
[----:B------:R-:W-:Y:S01]  /*07c0*/  IMAD.HI.U32 R8, R11, R6, RZ ;  /* 0x000000060b087227 */ /* 0x000fe200078e00ff */
[----:B------:R-:W-:-:S03]  /*07d0*/  IADD3 R9, P3, R10, R9, RZ ;  /* 0x000000090a097210 */ /* 0x000fc60007f7e0ff */
[----:B------:R-:W-:Y:S02]  /*07e0*/  IMAD.X R11, R8, 0x1, R11, P0 ;  /* 0x00000001080b7824 */ /* 0x000fe400000e060b */
        /* <DEDUP_REMOVED lines=38> */
[----:B------:R-:W-:Y:S06]  /*0a50*/  RET.REL.NODEC R4 `(_ZN2at6native55_GLOBAL__N__0955718d_22_SparseCsrTensorMath_cu_868dd54543convert_indices_from_csr_to_coo_cuda_kernelIsiEEvPT0_PKT_lll) ;  /* 0xfffff5a004007950 */ /* 0x000fec0003c3ffff */
.L_x_1468:
        /* <DEDUP_REMOVED lines=10> */
.L_x_8788:


//--------------------- .text._ZN2at6native55_GLOBAL__N__0955718d_22_SparseCsrTensorMath_cu_868dd54543convert_indices_from_csr_to_coo_cuda_kernelIliEEvPT0_PKT_lll --------------------------
	.section	.text._ZN2at6native55_GLOBAL__N__0955718d_22_SparseCsrTensorMath_cu_868dd54543convert_indices_from_csr_to_coo_cuda_kernelIliEEvPT0_PKT_lll,"ax",@progbits
	.sectioninfo	@"SHI_REGISTERS=20"
	.align	128
.text._ZN2at6native55_GLOBAL__N__0955718d_22_SparseCsrTensorMath_cu_868dd54543convert_indices_from_csr_to_coo_cuda_kernelIliEEvPT0_PKT_lll:
        .type           _ZN2at6native55_GLOBAL__N__0955718d_22_SparseCsrTensorMath_cu_868dd54543convert_indices_from_csr_to_coo_cuda_kernelIliEEvPT0_PKT_lll,@function
        .size           _ZN2at6native55_GLOBAL__N__0955718d_22_SparseCsrTensorMath_cu_868dd54543convert_indices_from_csr_to_coo_cuda_kernelIliEEvPT0_PKT_lll,(.L_x_8790 - _ZN2at6native55_GLOBAL__N__0955718d_22_SparseCsrTensorMath_cu_868dd54543convert_indices_from_csr_to_coo_cuda_kernelIliEEvPT0_PKT_lll)
        .other          _ZN2at6native55_GLOBAL__N__0955718d_22_SparseCsrTensorMath_cu_868dd54543convert_indices_from_csr_to_coo_cuda_kernelIliEEvPT0_PKT_lll,@"STO_CUDA_ENTRY STV_DEFAULT"
_ZN2at6native55_GLOBAL__N__0955718d_22_SparseCsrTensorMath_cu_868dd54543convert_indices_from_csr_to_coo_cuda_kernelIliEEvPT0_PKT_lll:
        /* <DEDUP_REMOVED lines=18> */
[----:B------:R-:W-:Y:S05]  /*0120*/  CALL.REL.NOINC `($__internal_6_$__cuda_sm20_div_s64) ;  /* 0x0000042000007944 */ /* 0x000fea0003c00000 */
        /* <DEDUP_REMOVED lines=8> */
.L_x_1469:
        /* <DEDUP_REMOVED lines=22> */
.L_x_1470:
        /* <DEDUP_REMOVED lines=16> */
[----:B------:R-:W-:Y:S01]  /*0410*/  IMAD R3, R7, c[0x0][0x178], RZ ;  /* 0x00005e0007037a24 */ /* 0x000fe200078e02ff */
[----:B------:R-:W-:Y:S01]  /*0420*/  MOV R9, R10 ;  /* 0x0000000a00097202 */ /* 0x000fe20000000f00 */
[----:B------:R-:W-:Y:S02]  /*0430*/  IMAD.MOV.U32 R8, RZ, RZ, R11 ;  /* 0x000000ffff087224 */ /* 0x000fe400078e000b */
[C---:B------:R-:W-:Y:S02]  /*0440*/  IMAD R3, R6.reuse, c[0x0][0x17c], R3 ;  /* 0x00005f0006037a24 */ /* 0x040fe400078e0203 */
[----:B------:R-:W-:-:S04]  /*0450*/  IMAD.WIDE.U32 R8, R6, c[0x0][0x178], R8 ;  /* 0x00005e0006087a25 */ /* 0x000fc800078e0008 */
[----:B------:R-:W-:Y:S01]  /*0460*/  IMAD.IADD R3, R9, 0x1, R3 ;  /* 0x0000000109037824 */ /* 0x000fe200078e0203 */
[----:B------:R-:W-:-:S04]  /*0470*/  LEA R0, P0, R8, c[0x0][0x160], 0x2 ;  /* 0x0000580008007a11 */ /* 0x000fc800078010ff */
[----:B------:R-:W-:-:S03]  /*0480*/  LEA.HI.X R3, R8, c[0x0][0x164], R3, 0x2, P0 ;  /* 0x0000590008037a11 */ /* 0x000fc600000f1403 */
.L_x_1471:
[----:B------:R-:W-:Y:S02]  /*0490*/  IMAD.MOV.U32 R8, RZ, RZ, R0 ;  /* 0x000000ffff087224 */ /* 0x000fe400078e0000 */
[----:B------:R-:W-:-:S05]  /*04a0*/  IMAD.MOV.U32 R9, RZ, RZ, R3 ;  /* 0x000000ffff097224 */ /* 0x000fca00078e0003 */
[----:B------:R0:W-:Y:S04]  /*04b0*/  STG.E [R8.64], R2 ;  /* 0x0000000208007986 */ /* 0x0001e8000c101906 */
        /* <DEDUP_REMOVED lines=9> */
        .weak           $__internal_6_$__cuda_sm20_div_s64
        .type           $__internal_6_$__cuda_sm20_div_s64,@function
        .size           $__internal_6_$__cuda_sm20_div_s64,(.L_x_8790 - $__internal_6_$__cuda_sm20_div_s64)
$__internal_6_$__cuda_sm20_div_s64:
        /* <DEDUP_REMOVED lines=74> */
[----:B------:R-:W-:Y:S06]  /*09f0*/  RET.REL.NODEC R4 `(_ZN2at6native55_GLOBAL__N__0955718d_22_SparseCsrTensorMath_cu_868dd54543convert_indices_from_csr_to_coo_cuda_kernelIliEEvPT0_PKT_lll) ;  /* 0xfffff60004007950 */ /* 0x000fec0003c3ffff */
.L_x_1472:
        /* <DEDUP_REMOVED lines=16> */
.L_x_8790:


//--------------------- .text._ZN2at6native55_GLOBAL__N__0955718d_22_SparseCsrTensorMath_cu_868dd54543convert_indices_from_csr_to_coo_cuda_kernelIiiEEvPT0_PKT_lll --------------------------
	.section	.text._ZN2at6native55_GLOBAL__N__0955718d_22_SparseCsrTensorMath_cu_868dd54543convert_indices_from_csr_to_coo_cuda_kernelIiiEEvPT0_PKT_lll,"ax",@progbits
	.sectioninfo	@"SHI_REGISTERS=20"
	.align	128
.text._ZN2at6native55_GLOBAL__N__0955718d_22_SparseCsrTensorMath_cu_868dd54543convert_indices_from_csr_to_coo_cuda_kernelIiiEEvPT0_PKT_lll:
        .type           _ZN2at6native55_GLOBAL__N__0955718d_22_SparseCsrTensorMath_cu_868dd54543convert_indices_from_csr_to_coo_cuda_kernelIiiEEvPT0_PKT_lll,@function
        .size           _ZN2at6native55_GLOBAL__N__0955718d_22_SparseCsrTensorMath_cu_868dd54543convert_indices_from_csr_to_coo_cuda_kernelIiiEEvPT0_PKT_lll,(.L_x_8792 - _ZN2at6native55_GLOBAL__N__0955718d_22_SparseCsrTensorMath_cu_868dd54543convert_indices_from_csr_to_coo_cuda_kernelIiiEEvPT0_PKT_lll)
        .other          _ZN2at6native55_GLOBAL__N__0955718d_22_SparseCsrTensorMath_cu_868dd54543convert_indices_from_csr_to_coo_cuda_kernelIiiEEvPT0_PKT_lll,@"STO_CUDA_ENTRY STV_DEFAULT"
_ZN2at6native55_GLOBAL__N__0955718d_22_SparseCsrTensorMath_cu_868dd54543convert_indices_from_csr_to_coo_cuda_kernelIiiEEvPT0_PKT_lll:
        /* <DEDUP_REMOVED lines=18> */
[----:B------:R-:W-:Y:S05]  /*0120*/  CALL.REL.NOINC `($__internal_7_$__cuda_sm20_div_s64) ;  /* 0x0000046000007944 */ /* 0x000fea0003c00000 */
[----:B------:R-:W-:Y:S01]  /*0130*/  IADD3 R5, P0, RZ, -R6, RZ ;  /* 0x80000006ff057210 */ /* 0x000fe20007f1e0ff */
[----:B------:R-:W-:Y:S01]  /*0140*/  HFMA2.MMA R3, -RZ, RZ, 0, 0 ;  /* 0x00000000ff037435 */ /* 0x000fe200000001ff */
[----:B------:R-:W-:-:S03]  /*0150*/  IMAD.MOV.U32 R4, RZ, RZ, R6 ;  /* 0x000000ffff047224 */ /* 0x000fc600078e0006 */
[----:B------:R-:W-:-:S04]  /*0160*/  IMAD.X R0, RZ, RZ, ~R7, P0 ;  /* 0x000000ffff007224 */ /* 0x000fc800000e0e07 */
[----:B------:R-:W-:Y:S02]  /*0170*/  IMAD R0, R0, c[0x0][0x170], RZ ;  /* 0x00005c0000007a24 */ /* 0x000fe400078e02ff */
[----:B------:R-:W-:-:S04]  /*0180*/  IMAD.WIDE.U32 R2, R5, c[0x0][0x170], R2 ;  /* 0x00005c0005027a25 */ /* 0x000fc800078e0002 */
[----:B------:R-:W-:Y:S02]  /*0190*/  IMAD R5, R5, c[0x0][0x174], R0 ;  /* 0x00005d0005057a24 */ /* 0x000fe400078e0200 */
[----:B------:R-:W-:Y:S02]  /*01a0*/  IMAD.MOV.U32 R0, RZ, RZ, R2 ;  /* 0x000000ffff007224 */ /* 0x000fe400078e0002 */
[----:B------:R-:W-:Y:S01]  /*01b0*/  IMAD.IADD R3, R3, 0x1, R5 ;  /* 0x0000000103037824 */ /* 0x000fe200078e0205 */
[----:B------:R-:W-:Y:S01]  /*01c0*/  MOV R5, R7 ;  /* 0x0000000700057202 */ /* 0x000fe20000000f00 */
[----:B------:R-:W-:Y:S05]  /*01d0*/  BRA `(.L_x_1474) ;  /* 0x0000016000007947 */ /* 0x000fea0003800000 */
.L_x_1473:
[----:B------:R-:W0:Y:S01]  /*01e0*/  I2F.U32.RP R0, c[0x0][0x170] ;  /* 0x00005c0000007b06 */ /* 0x000e220000209000 */
[----:B------:R-:W-:-:S07]  /*01f0*/  ISETP.NE.U32.AND P2, PT, RZ, c[0x0][0x170], PT ;  /* 0x00005c00ff007a0c */ /* 0x000fce0003f45070 */
        /* <DEDUP_REMOVED lines=14> */
[----:B------:R-:W-:-:S12]  /*02e0*/  IMAD.MOV.U32 R3, RZ, RZ, RZ ;  /* 0x000000ffff037224 */ /* 0x000fd800078e00ff */
[----:B------:R-:W-:Y:S02]  /*02f0*/  @P1 IADD3 R4, R4, 0x1, RZ ;  /* 0x0000000104041810 */ /* 0x000fe40007ffe0ff */
[----:B------:R-:W-:-:S04]  /*0300*/  @!P2 LOP3.LUT R4, RZ, c[0x0][0x170], RZ, 0x33, !PT ;  /* 0x00005c00ff04aa12 */ /* 0x000fc800078e33ff */
[----:B------:R-:W-:-:S05]  /*0310*/  IADD3 R5, -R4, RZ, RZ ;  /* 0x000000ff04057210 */ /* 0x000fca0007ffe1ff */
[----:B------:R-:W-:Y:S02]  /*0320*/  IMAD R0, R5, c[0x0][0x170], R2 ;  /* 0x00005c0005007a24 */ /* 0x000fe400078e0202 */
[----:B------:R-:W-:Y:S02]  /*0330*/  IMAD.MOV.U32 R5, RZ, RZ, RZ ;  /* 0x000000ffff057224 */ /* 0x000fe400078e00ff */
.L_x_1474:
[----:B------:R-:W-:Y:S01]  /*0340*/  ULDC.64 UR4, c[0x0][0x170] ;  /* 0x00005c0000047ab9 */ /* 0x000fe20000000a00 */
[----:B------:R-:W-:Y:S01]  /*0350*/  IMAD.MOV.U32 R2, RZ, RZ, R0 ;  /* 0x000000ffff027224 */ /* 0x000fe200078e0000 */
        /* <DEDUP_REMOVED lines=8> */
[----:B------:R-:W2:Y:S04]  /*03e0*/  LDG.E R6, [R2.64] ;  /* 0x0000000602067981 */ /* 0x000ea8000c1e1900 */
[----:B------:R-:W2:Y:S02]  /*03f0*/  LDG.E R7, [R2.64+0x4] ;  /* 0x0000040602077981 */ /* 0x000ea4000c1e1900 */
[----:B--2---:R-:W-:-:S13]  /*0400*/  ISETP.GE.AND P0, PT, R6, R7, PT ;  /* 0x000000070600720c */ /* 0x004fda0003f06270 */
[----:B------:R-:W-:Y:S05]  /*0410*/  @P0 EXIT ;  /* 0x000000000000094d */ /* 0x000fea0003800000 */
[--C-:B------:R-:W-:Y:S01]  /*0420*/  SHF.R.S32.HI R10, RZ, 0x1f, R6.reuse ;  /* 0x0000001fff0a7819 */ /* 0x100fe20000011406 */
[----:B------:R-:W-:Y:S02]  /*0430*/  IMAD.MOV.U32 R11, RZ, RZ, R6 ;  /* 0x000000ffff0b7224 */ /* 0x000fe400078e0006 */
        /* <DEDUP_REMOVED lines=8> */
.L_x_1475:
[----:B------:R-:W-:Y:S02]  /*04c0*/  IMAD.MOV.U32 R4, RZ, RZ, R8 ;  /* 0x000000ffff047224 */ /* 0x000fe400078e0008 */
[----:B------:R-:W-:-:S05]  /*04d0*/  IMAD.MOV.U32 R5, RZ, RZ, R9 ;  /* 0x000000ffff057224 */ /* 0x000fca00078e0009 */
[----:B------:R0:W-:Y:S04]  /*04e0*/  STG.E [R4.64], R0 ;  /* 0x0000000004007986 */ /* 0x0001e8000c101906 */
        /* <DEDUP_REMOVED lines=10> */
        .weak           $__internal_7_$__cuda_sm20_div_s64
        .type           $__internal_7_$__cuda_sm20_div_s64,@function
        .size           $__internal_7_$__cuda_sm20_div_s64,(.L_x_8792 - $__internal_7_$__cuda_sm20_div_s64)
$__internal_7_$__cuda_sm20_div_s64:
        /* <DEDUP_REMOVED lines=74> */
[----:B------:R-:W-:Y:S06]  /*0a30*/  RET.REL.NODEC R4 `(_ZN2at6native55_GLOBAL__N__0955718d_22_SparseCsrTensorMath_cu_868dd54543convert_indices_from_csr_to_coo_cuda_kernelIiiEEvPT0_PKT_lll) ;  /* 0xfffff5c004007950 */ /* 0x000fec0003c3ffff */
.L_x_1476:
        /* <DEDUP_REMOVED lines=12> */
.L_x_8792:


//--------------------- .text._ZN2at6native55_GLOBAL__N__0955718d_22_SparseCsrTensorMath_cu_868dd54543convert_indices_from_csr_to_coo_cuda_kernelIaiEEvPT0_PKT_lll --------------------------
	.section	.text._ZN2at6native55_GLOBAL__N__0955718d_22_SparseCsrTensorMath_cu_868dd54543convert_indices_from_csr_to_coo_cuda_kernelIaiEEvPT0_PKT_lll,"ax",@progbits
	.sectioninfo	@"SHI_REGISTERS=20"
	.align	128
.text._ZN2at6native55_GLOBAL__N__0955718d_22_SparseCsrTensorMath_cu_868dd54543convert_indices_from_csr_to_coo_cuda_kernelIaiEEvPT0_PKT_lll:
        .type           _ZN2at6native55_GLOBAL__N__0955718d_22_SparseCsrTensorMath_cu_868dd54543convert_indices_from_csr_to_coo_cuda_kernelIaiEEvPT0_PKT_lll,@function
        .size           _ZN2at6native55_GLOBAL__N__0955718d_22_SparseCsrTensorMath_cu_868dd54543convert_indices_from_csr_to_coo_cuda_kernelIaiEEvPT0_PKT_lll,(.L_x_8794 - _ZN2at6native55_GLOBAL__N__0955718d_22_SparseCsrTensorMath_cu_868dd54543convert_indices_from_csr_to_coo_cuda_kernelIaiEEvPT0_PKT_lll)
        .other          _ZN2at6native55_GLOBAL__N__0955718d_22_SparseCsrTensorMath_cu_868dd54543convert_indices_from_csr_to_coo_cuda_kernelIaiEEvPT0_PKT_lll,@"STO_CUDA_ENTRY STV_DEFAULT"
_ZN2at6native55_GLOBAL__N__0955718d_22_SparseCsrTensorMath_cu_868dd54543convert_indices_from_csr_to_coo_cuda_kernelIaiEEvPT0_PKT_lll:
        /* <DEDUP_REMOVED lines=18> */
[----:B------:R-:W-:Y:S05]  /*0120*/  CALL.REL.NOINC `($__internal_8_$__cuda_sm20_div_s64) ;  /* 0x0000046000007944 */ /* 0x000fea0003c00000 */
        /* <DEDUP_REMOVED lines=11> */
.L_x_1477:
        /* <DEDUP_REMOVED lines=22> */
.L_x_1478:
[----:B------:R-:W-:Y:S01]  /*0340*/  ULDC.64 UR4, c[0x0][0x170] ;  /* 0x00005c0000047ab9 */ /* 0x000fe20000000a00 */
[----:B------:R-:W-:Y:S01]  /*0350*/  IMAD.MOV.U32 R2, RZ, RZ, R0 ;  /* 0x000000ffff027224 */ /* 0x000fe200078e0000 */
        /* <DEDUP_REMOVED lines=16> */
[----:B------:R-:W-:-:S03]  /*0460*/  IMAD.MOV.U32 R6, RZ, RZ, R11 ;  /* 0x000000ffff067224 */ /* 0x000fc600078e000b */
[----:B------:R-:W-:-:S05]  /*0470*/  MOV R7, R10 ;  /* 0x0000000a00077202 */ /* 0x000fca0000000f00 */
[----:B------:R-:W-:-:S04]  /*0480*/  IMAD.WIDE.U32 R6, R4, c[0x0][0x178], R6 ;  /* 0x00005e0004067a25 */ /* 0x000fc800078e0006 */
[----:B------:R-:W-:Y:S01]  /*0490*/  IMAD.IADD R9, R7, 0x1, R5 ;  /* 0x0000000107097824 */ /* 0x000fe200078e0205 */
[----:B------:R-:W-:-:S04]  /*04a0*/  LEA R8, P0, R6, c[0x0][0x160], 0x2 ;  /* 0x0000580006087a11 */ /* 0x000fc800078010ff */
[----:B------:R-:W-:-:S03]  /*04b0*/  LEA.HI.X R9, R6, c[0x0][0x164], R9, 0x2, P0 ;  /* 0x0000590006097a11 */ /* 0x000fc600000f1409 */
.L_x_1479:
[----:B------:R-:W-:Y:S02]  /*04c0*/  IMAD.MOV.U32 R4, RZ, RZ, R8 ;  /* 0x000000ffff047224 */ /* 0x000fe400078e0008 */
[----:B------:R-:W-:-:S05]  /*04d0*/  IMAD.MOV.U32 R5, RZ, RZ, R9 ;  /* 0x000000ffff057224 */ /* 0x000fca00078e0009 */
[----:B------:R0:W-:Y:S04]  /*04e0*/  STG.E [R4.64], R0 ;  /* 0x0000000004007986 */ /* 0x0001e8000c101906 */
[----:B------:R-:W2:Y:S01]  /*04f0*/  LDG.E.S8 R6, [R2.64+0x1] ;  /* 0x0000010602067981 */ /* 0x000ea2000c1e1300 */
[----:B------:R-:W-:Y:S02]  /*0500*/  IADD3 R11, P0, R11, 0x1, RZ ;  /* 0x000000010b0b7810 */ /* 0x000fe40007f1e0ff */
[----:B------:R-:W-:Y:S02]  /*0510*/  IADD3 R8, P1, R8, 0x4, RZ ;  /* 0x0000000408087810 */ /* 0x000fe40007f3e0ff */
[----:B------:R-:W-:-:S03]  /*0520*/  IADD3.X R10, RZ, R10, RZ, P0, !PT ;  /* 0x0000000aff0a7210 */ /* 0x000fc600007fe4ff */
[----:B------:R-:W-:Y:S01]  /*0530*/  IMAD.X R9, RZ, RZ, R9, P1 ;  /* 0x000000ffff097224 */ /* 0x000fe200008e0609 */
[----:B--2---:R-:W-:Y:S02]  /*0540*/  ISETP.GE.U32.AND P0, PT, R11, R6, PT ;  /* 0x000000060b00720c */ /* 0x004fe40003f06070 */
[----:B------:R-:W-:-:S04]  /*0550*/  SHF.R.S32.HI R6, RZ, 0x1f, R6 ;  /* 0x0000001fff067819 */ /* 0x000fc80000011406 */
[----:B------:R-:W-:-:S13]  /*0560*/  ISETP.GE.AND.EX P0, PT, R10, R6, PT, P0 ;  /* 0x000000060a00720c */ /* 0x000fda0003f06300 */
[----:B0-----:R-:W-:Y:S05]  /*0570*/  @!P0 BRA `(.L_x_1479) ;  /* 0xffffff4000008947 */ /* 0x001fea000383ffff */
[----:B------:R-:W-:Y:S05]  /*0580*/  EXIT ;  /* 0x000000000000794d */ /* 0x000fea0003800000 */
        .weak           $__internal_8_$__cuda_sm20_div_s64
        .type           $__internal_8_$__cuda_sm20_div_s64,@function
        .size           $__internal_8_$__cuda_sm20_div_s64,(.L_x_8794 - $__internal_8_$__cuda_sm20_div_s64)
$__internal_8_$__cuda_sm20_div_s64:
        /* <DEDUP_REMOVED lines=28> */
[----:B------:R-:W-:Y:S01]  /*0750*/  IMAD.X R6, RZ, RZ, ~R7, P0 ;  /* 0x000000ffff067224 */ /* 0x000fe200000e0e07 */
[----:B------:R-:W-:-:S03]  /*0760*/  HFMA2.MMA R7, -RZ, RZ, 0, 0 ;  /* 0x00000000ff077435 */ /* 0x000fc600000001ff */
        /* <DEDUP_REMOVED lines=18> */
[-C--:B------:R-:W-:Y:S02]  /*0890*/  IMAD R7, R11, R4.reuse, R7 ;  /* 0x000000040b077224 */ /* 0x080fe400078e0207 */
[----:B------:R-:W-:Y:S02]  /*08a0*/  IMAD.X R8, RZ, RZ, R11, P3 ;  /* 0x000000ffff087224 */ /* 0x000fe400018e060b */
[----:B------:R-:W-:Y:S01]  /*08b0*/  IMAD.X R17, RZ, RZ, ~R7, P2 ;  /* 0x000000ffff117224 */ /* 0x000fe200010e0e07 */
[----:B------:R-:W-:-:S04]  /*08c0*/  IADD3 R7, P2, R15, -R4, RZ ;  /* 0x800000040f077210 */ /* 0x000fc80007f5e0ff */
[CC--:B------:R-:W-:Y:S02]  /*08d0*/  ISETP.GE.U32.AND.EX P0, PT, R17.reuse, R5.reuse, PT, P0 ;  /* 0x000000051100720c */ /* 0x0c0fe40003f06100 */
[----:B------:R-:W-:Y:S02]  /*08e0*/  IADD3.X R13, R17, ~R5, RZ, P2, !PT ;  /* 0x80000005110d7210 */ /* 0x000fe400017fe4ff */
[----:B------:R-:W-:Y:S02]  /*08f0*/  SEL R7, R7, R15, P0 ;  /* 0x0000000f07077207 */ /* 0x000fe40000000000 */
[----:B------:R-:W-:Y:S02]  /*0900*/  SEL R9, R6, R9, P0 ;  /* 0x0000000906097207 */ /* 0x000fe40000000000 */
[----:B------:R-:W-:Y:S02]  /*0910*/  SEL R13, R13, R17, P0 ;  /* 0x000000110d0d7207 */ /* 0x000fe40000000000 */
[----:B------:R-:W-:-:S02]  /*0920*/  ISETP.GE.U32.AND P2, PT, R7, R4, PT ;  /* 0x000000040700720c */ /* 0x000fc40003f46070 */
[----:B------:R-:W-:Y:S02]  /*0930*/  SEL R4, R8, R11, P0 ;  /* 0x0000000b08047207 */ /* 0x000fe40000000000 */
[----:B------:R-:W-:Y:S02]  /*0940*/  IADD3 R6, P3, R9, 0x1, RZ ;  /* 0x0000000109067810 */ /* 0x000fe40007f7e0ff */
        /* <DEDUP_REMOVED lines=14> */
[----:B------:R-:W-:Y:S06]  /*0a30*/  RET.REL.NODEC R4 `(_ZN2at6native55_GLOBAL__N__0955718d_22_SparseCsrTensorMath_cu_868dd54543convert_indices_from_csr_to_coo_cuda_kernelIaiEEvPT0_PKT_lll) ;  /* 0xfffff5c004007950 */ /* 0x000fec0003c3ffff */
.L_x_1480:
        /* <DEDUP_REMOVED lines=12> */
.L_x_8794:


//--------------------- .text._ZN2at6native55_GLOBAL__N__0955718d_22_SparseCsrTensorMath_cu_868dd54543convert_indices_from_csr_to_coo_cuda_kernelIhiEEvPT0_PKT_lll --------------------------
	.section	.text._ZN2at6native55_GLOBAL__N__0955718d_22_SparseCsrTensorMath_cu_868dd54543convert_indices_from_csr_to_coo_cuda_kernelIhiEEvPT0_PKT_lll,"ax",@progbits
	.sectioninfo	@"SHI_REGISTERS=20"
	.align	128
.text._ZN2at6native55_GLOBAL__N__0955718d_22_SparseCsrTensorMath_cu_868dd54543convert_indices_from_csr_to_coo_cuda_kernelIhiEEvPT0_PKT_lll:
        .type           _ZN2at6native55_GLOBAL__N__0955718d_22_SparseCsrTensorMath_cu_868dd54543convert_indices_from_csr_to_coo_cuda_kernelIhiEEvPT0_PKT_lll,@function
        .size           _ZN2at6native55_GLOBAL__N__0955718d_22_SparseCsrTensorMath_cu_868dd54543convert_indices_from_csr_to_coo_cuda_kernelIhiEEvPT0_PKT_lll,(.L_x_8796 - _ZN2at6native55_GLOBAL__N__0955718d_22_SparseCsrTensorMath_cu_868dd54543convert_indices_from_csr_to_coo_cuda_kernelIhiEEvPT0_PKT_lll)
        .other          _ZN2at6native55_GLOBAL__N__0955718d_22_SparseCsrTensorMath_cu_868dd54543convert_indices_from_csr_to_coo_cuda_kernelIhiEEvPT0_PKT_lll,@"STO_CUDA_ENTRY STV_DEFAULT"
_ZN2at6native55_GLOBAL__N__0955718d_22_SparseCsrTensorMath_cu_868dd54543convert_indices_from_csr_to_coo_cuda_kernelIhiEEvPT0_PKT_lll:
        /* <DEDUP_REMOVED lines=18> */
[----:B------:R-:W-:Y:S05]  /*0120*/  CALL.REL.NOINC `($__internal_9_$__cuda_sm20_div_s64) ;  /* 0x0000040000007944 */ /* 0x000fea0003c00000 */
        /* <DEDUP_REMOVED lines=8> */
.L_x_1481:
        /* <DEDUP_REMOVED lines=22> */
.L_x_1482:
        /* <DEDUP_REMOVED lines=22> */
.L_x_1483:
[----:B------:R-:W-:Y:S02]  /*0470*/  IMAD.MOV.U32 R6, RZ, RZ, R3 ;  /* 0x000000ffff067224 */ /* 0x000fe400078e0003 */
[----:B------:R-:W-:-:S05]  /*0480*/  IMAD.MOV.U32 R7, RZ, RZ, R8 ;  /* 0x000000ffff077224 */ /* 0x000fca00078e0008 */
[----:B------:R0:W-:Y:S04]  /*0490*/  STG.E [R6.64], R2 ;  /* 0x0000000206007986 */ /* 0x0001e8000c101906 */
        /* <DEDUP_REMOVED lines=9> */
        .weak           $__internal_9_$__cuda_sm20_div_s64
        .type           $__internal_9_$__cuda_sm20_div_s64,@function
        .size           $__internal_9_$__cuda_sm20_div_s64,(.L_x_8796 - $__internal_9_$__cuda_sm20_div_s64)
$__internal_9_$__cuda_sm20_div_s64:
        /* <DEDUP_REMOVED lines=74> */
[----:B------:R-:W-:Y:S06]  /*09d0*/  RET.REL.NODEC R4 `(_ZN2at6native55_GLOBAL__N__0955718d_22_SparseCsrTensorMath_cu_868dd54543convert_indices_from_csr_to_coo_cuda_kernelIhiEEvPT0_PKT_lll) ;  /* 0xfffff62004007950 */ /* 0x000fec0003c3ffff */
.L_x_1484:
        /* <DEDUP_REMOVED lines=10> */
.L_x_8796:


//--------------------- .text._ZN2at6native55_GLOBAL__N__0955718d_22_SparseCsrTensorMath_cu_868dd54543convert_indices_from_coo_to_csr_cuda_kernelIslEEvPT0_PKT_ll --------------------------
	.section	.text._ZN2at6native55_GLOBAL__N__0955718d_22_SparseCsrTensorMath_cu_868dd54543convert_indices_from_coo_to_csr_cuda_kernelIslEEvPT0_PKT_ll,"ax",@progbits
	.sectioninfo	@"SHI_REGISTERS=16"
	.align	128
.text._ZN2at6native55_GLOBAL__N__0955718d_22_SparseCsrTensorMath_cu_868dd54543convert_indices_from_coo_to_csr_cuda_kernelIslEEvPT0_PKT_ll:
        .type           _ZN2at6native55_GLOBAL__N__0955718d_22_SparseCsrTensorMath_cu_868dd54543convert_indices_from_coo_to_csr_cuda_kernelIslEEvPT0_PKT_ll,@function
        .size           _ZN2at6native55_GLOBAL__N__0955718d_22_SparseCsrTensorMath_cu_868dd54543convert_indices_from_coo_to_csr_cuda_kernelIslEEvPT0_PKT_ll,(.L_x_8798 - _ZN2at6native55_GLOBAL__N__0955718d_22_SparseCsrTensorMath_cu_868dd54543convert_indices_from_coo_to_csr_cuda_kernelIslEEvPT0_PKT_ll)
        .other          _ZN2at6native55_GLOBAL__N__0955718d_22_SparseCsrTensorMath_cu_868dd54543convert_indices_from_coo_to_csr_cuda_kernelIslEEvPT0_PKT_ll,@"STO_CUDA_ENTRY STV_DEFAULT"
_ZN2at6native55_GLOBAL__N__0955718d_22_SparseCsrTensorMath_cu_868dd54543convert_indices_from_coo_to_csr_cuda_kernelIslEEvPT0_PKT_ll:
[----:B------:R-:W-:Y:S02]  /*0000*/  IMAD.MOV.U32 R1, RZ, RZ, c[0x0][0x28] ;  /* 0x00000a00ff017624 */ /* 0x000fe400078e00ff */
[----:B------:R-:W0:Y:S01]  /*0010*/  S2R R0, SR_CTAID.X ;  /* 0x0000000000007919 */ /* 0x000e220000002500 */
[----:B------:R-:W-:Y:S01]  /*0020*/  ULDC.64 UR8, c[0x0][0x118] ;  /* 0x0000460000087ab9 */ /* 0x000fe20000000a00 */
[----:B------:R-:W-:Y:S02]  /*0030*/  IMAD.MOV.U32 R4, RZ, RZ, c[0x0][0x160] ;  /* 0x00005800ff047624 */ /* 0x000fe400078e00ff */
[----:B------:R-:W0:Y:S01]  /*0040*/  S2R R3, SR_TID.X ;  /* 0x0000000000037919 */ /* 0x000e220000002100 */
[----:B------:R-:W-:Y:S02]  /*0050*/  IMAD.MOV.U32 R5, RZ, RZ, c[0x0][0x164] ;  /* 0x00005900ff057624 */ /* 0x000fe400078e00ff */
[----:B0-----:R-:W-:-:S05]  /*0060*/  IMAD R0, R0, c[0x0][0x0], R3 ;  /* 0x0000000000007a24 */ /* 0x001fca00078e0203 */
[----:B------:R-:W-:-:S13]  /*0070*/  ISETP.NE.AND P0, PT, R0, RZ, PT ;  /* 0x000000ff0000720c */ /* 0x000fda0003f05270 */
[----:B------:R-:W-:Y:S05]  /*0080*/  @!P0 BRA `(.L_x_1485) ;  /* 0x000009b000008947 */ /* 0x000fea0003800000 */
[----:B------:R-:W-:-:S04]  /*0090*/  ISETP.GE.U32.AND P0, PT, R0, c[0x0][0x178], PT ;  /* 0x00005e0000007a0c */ /* 0x000fc80003f06070 */
[----:B------:R-:W-:-:S13]  /*00a0*/  ISETP.GE.AND.EX P0, PT, RZ, c[0x0][0x17c], PT, P0 ;  /* 0x00005f00ff007a0c */ /* 0x000fda0003f06300 */
[----:B------:R-:W-:Y:S05]  /*00b0*/  @!P0 BRA `(.L_x_1486) ;  /* 0x000007b000008947 */ /* 0x000fea0003800000 */
[----:B------:R-:W-:-:S04]  /*00c0*/  ISETP.NE.U32.AND P0, PT, R0, c[0x0][0x178], PT ;  /* 0x00005e0000007a0c */ /* 0x000fc80003f05070 */
[----:B------:R-:W-:-:S13]  /*00d0*/  ISETP.NE.AND.EX P0, PT, RZ, c[0x0][0x17c], PT, P0 ;  /* 0x00005f00ff007a0c */ /* 0x000fda0003f05300 */
[----:B------:R-:W-:Y:S05]  /*00e0*/  @P0 EXIT ;  /* 0x000000000000094d */ /* 0x000fea0003800000 */
[----:B------:R-:W-:Y:S02]  /*00f0*/  ULDC.64 UR6, c[0x0][0x178] ;  /* 0x00005e0000067ab9 */ /* 0x000fe40000000a00 */
[----:B------:R-:W-:Y:S02]  /*0100*/  ULDC.64 UR4, c[0x0][0x168] ;  /* 0x00005a0000047ab9 */ /* 0x000fe40000000a00 */
[----:B------:R-:W-:-:S04]  /*0110*/  ULEA UR4, UP0, UR6, UR4, 0x1 ;  /* 0x0000000406047291 */ /* 0x000fc8000f80083f */
[----:B------:R-:W-:Y:S02]  /*0120*/  ULEA.HI.X UR5, UR6, UR5, UR7, 0x1, UP0 ;  /* 0x0000000506057291 */ /* 0x000fe400080f0c07 */
[----:B------:R-:W-:-:S04]  /*0130*/  IMAD.U32 R2, RZ, RZ, UR4 ;  /* 0x00000004ff027e24 */ /* 0x000fc8000f8e00ff */
[----:B------:R-:W-:-:S05]  /*0140*/  IMAD.U32 R3, RZ, RZ, UR5 ;  /* 0x00000005ff037e24 */ /* 0x000fca000f8e00ff */
[----:B------:R-:W2:Y:S02]  /*0150*/  LDG.E.S16 R2, [R2.64+-0x2] ;  /* 0xfffffe0802027981 */ /* 0x000ea4000c1e1700 */
[----:B--2---:R-:W-:Y:S02]  /*0160*/  ISETP.GE.U32.AND P0, PT, R2, c[0x0][0x170], PT ;  /* 0x00005c0002007a0c */ /* 0x004fe40003f06070 */
[----:B------:R-:W-:-:S04]  /*0170*/  SHF.R.S32.HI R5, RZ, 0x1f, R2 ;  /* 0x0000001fff057819 */ /* 0x000fc80000011402 */
[----:B------:R-:W-:-:S13]  /*0180*/  ISETP.GE.AND.EX P0, PT, R5, c[0x0][0x174], PT, P0 ;  /* 0x00005d0005007a0c */ /* 0x000fda0003f06300 */
[----:B------:R-:W-:Y:S05]  /*0190*/  @P0 EXIT ;  /* 0x000000000000094d */ /* 0x000fea0003800000 */
[----:B------:R-:W-:Y:S01]  /*01a0*/  IADD3 R4, -R2, c[0x0][0x170], RZ ;  /* 0x00005c0002047a10 */ /* 0x000fe20007ffe1ff */
[----:B------:R-:W-:Y:S01]  /*01b0*/  IMAD.MOV.U32 R9, RZ, RZ, R2 ;  /* 0x000000ffff097224 */ /* 0x000fe200078e0002 */
[----:B------:R-:W-:Y:S01]  /*01c0*/  LOP3.LUT R0, RZ, R2, RZ, 0x33, !PT ;  /* 0x00000002ff007212 */ /* 0x000fe200078e33ff */
[----:B------:R-:W-:Y:S01]  /*01d0*/  IMAD.MOV.U32 R10, RZ, RZ, R5 ;  /* 0x000000ffff0a7224 */ /* 0x000fe200078e0005 */
[----:B------:R-:W-:Y:S02]  /*01e0*/  LOP3.LUT R4, R4, 0x3, RZ, 0xc0, !PT ;  /* 0x0000000304047812 */ /* 0x000fe400078ec0ff */
[----:B------:R-:W-:Y:S02]  /*01f0*/  IADD3 R0, P2, R0, c[0x0][0x170], RZ ;  /* 0x00005c0000007a10 */ /* 0x000fe40007f5e0ff */
[----:B------:R-:W-:Y:S02]  /*0200*/  ISETP.NE.U32.AND P1, PT, R4, RZ, PT ;  /* 0x000000ff0400720c */ /* 0x000fe40003f25070 */
[----:B------:R-:W-:-:S02]  /*0210*/  LOP3.LUT R3, RZ, R5, RZ, 0x33, !PT ;  /* 0x00000005ff037212 */ /* 0x000fc400078e33ff */
[----:B------:R-:W-:Y:S02]  /*0220*/  ISETP.NE.AND.EX P1, PT, RZ, RZ, PT, P1 ;  /* 0x000000ffff00720c */ /* 0x000fe40003f25310 */
[----:B------:R-:W-:Y:S02]  /*0230*/  ISETP.GE.U32.AND P0, PT, R0, 0x3, PT ;  /* 0x000000030000780c */ /* 0x000fe40003f06070 */
[----:B------:R-:W-:-:S04]  /*0240*/  IADD3.X R0, R3, c[0x0][0x174], RZ, P2, !PT ;  /* 0x00005d0003007a10 */ /* 0x000fc800017fe4ff */
[----:B------:R-:W-:-:S05]  /*0250*/  ISETP.GE.U32.AND.EX P0, PT, R0, RZ, PT, P0 ;  /* 0x000000ff0000720c */ /* 0x000fca0003f06100 */
[----:B------:R-:W-:Y:S08]  /*0260*/  @!P1 BRA `(.L_x_1487) ;  /* 0x0000016000009947 */ /* 0x000ff00003800000 */
[C---:B------:R-:W-:Y:S01]  /*0270*/  LEA R7, P1, R2.reuse, c[0x0][0x160], 0x3 ;  /* 0x0000580002077a11 */ /* 0x040fe200078218ff */
[----:B------:R-:W-:Y:S01]  /*0280*/  IMAD.MOV.U32 R9, RZ, RZ, R2 ;  /* 0x000000ffff097224 */ /* 0x000fe200078e0002 */
[----:B------:R-:W-:Y:S01]  /*0290*/  IADD3 R0, P3, RZ, -R4, RZ ;  /* 0x80000004ff007210 */ /* 0x000fe20007f7e0ff */
[--C-:B------:R-:W-:Y:S01]  /*02a0*/  IMAD.MOV.U32 R10, RZ, RZ, R5.reuse ;  /* 0x000000ffff0a7224 */ /* 0x100fe200078e0005 */
[----:B------:R-:W-:Y:S02]  /*02b0*/  IADD3 R7, P2, R7, 0x8, RZ ;  /* 0x0000000807077810 */ /* 0x000fe40007f5e0ff */
[----:B------:R-:W-:Y:S01]  /*02c0*/  LEA.HI.X R8, R2, c[0x0][0x164], R5, 0x3, P1 ;  /* 0x0000590002087a11 */ /* 0x000fe200008f1c05 */
[----:B------:R-:W-:-:S04]  /*02d0*/  IMAD.X R6, RZ, RZ, -0x1, P3 ;  /* 0xffffffffff067424 */ /* 0x000fc800018e06ff */
[----:B------:R-:W-:Y:S02]  /*02e0*/  IMAD.X R8, RZ, RZ, R8, P2 ;  /* 0x000000ffff087224 */ /* 0x000fe400010e0608 */
.L_x_1488:
[----:B------:R-:W-:Y:S01]  /*02f0*/  IMAD.MOV.U32 R4, RZ, RZ, c[0x0][0x178] ;  /* 0x00005e00ff047624 */ /* 0x000fe200078e00ff */
[----:B------:R-:W-:Y:S01]  /*0300*/  IADD3 R0, P1, R0, 0x1, RZ ;  /* 0x0000000100007810 */ /* 0x000fe20007f3e0ff */
[----:B------:R-:W-:Y:S01]  /*0310*/  IMAD.MOV.U32 R5, RZ, RZ, c[0x0][0x17c] ;  /* 0x00005f00ff057624 */ /* 0x000fe200078e00ff */
[----:B------:R-:W-:Y:S01]  /*0320*/  IADD3 R9, P2, R9, 0x1, RZ ;  /* 0x0000000109097810 */ /* 0x000fe20007f5e0ff */
[----:B------:R-:W-:Y:S01]  /*0330*/  IMAD.MOV.U32 R2, RZ, RZ, R7 ;  /* 0x000000ffff027224 */ /* 0x000fe200078e0007 */
[----:B------:R-:W-:Y:S01]  /*0340*/  IADD3 R7, P3, R7, 0x8, RZ ;  /* 0x0000000807077810 */ /* 0x000fe20007f7e0ff */
[----:B------:R-:W-:Y:S02]  /*0350*/  IMAD.MOV.U32 R3, RZ, RZ, R8 ;  /* 0x000000ffff037224 */ /* 0x000fe400078e0008 */
[----:B------:R-:W-:Y:S01]  /*0360*/  IMAD.X R6, RZ, RZ, R6, P1 ;  /* 0x000000ffff067224 */ /* 0x000fe200008e0606 */
[----:B------:R-:W-:Y:S01]  /*0370*/  ISETP.NE.U32.AND P1, PT, R0, RZ, PT ;  /* 0x000000ff0000720c */ /* 0x000fe20003f25070 */
[----:B------:R-:W-:Y:S01]  /*0380*/  IMAD.X R10, RZ, RZ, R10, P2 ;  /* 0x000000ffff0a7224 */ /* 0x000fe200010e060a */
[----:B------:R0:W-:Y:S01]  /*0390*/  STG.E.64 [R2.64], R4 ;  /* 0x0000000402007986 */ /* 0x0001e2000c101b08 */
[----:B------:R-:W-:Y:S01]  /*03a0*/  IMAD.X R8, RZ, RZ, R8, P3 ;  /* 0x000000ffff087224 */ /* 0x000fe200018e0608 */
[----:B------:R-:W-:-:S13]  /*03b0*/  ISETP.NE.AND.EX P1, PT, R6, RZ, PT, P1 ;  /* 0x000000ff0600720c */ /* 0x000fda0003f25310 */
[----:B0-----:R-:W-:Y:S05]  /*03c0*/  @P1 BRA `(.L_x_1488) ;  /* 0xffffff2000001947 */ /* 0x001fea000383ffff */
.L_x_1487:
[----:B------:R-:W-:Y:S05]  /*03d0*/  @!P0 EXIT ;  /* 0x000000000000894d */ /* 0x000fea0003800000 */
[C---:B------:R-:W-:Y:S02]  /*03e0*/  IADD3 R0, P2, -R9.reuse, c[0x0][0x170], RZ ;  /* 0x00005c0009007a10 */ /* 0x040fe40007f5e1ff */
[----:B------:R-:W-:Y:S02]  /*03f0*/  LEA R2, P0, R9, c[0x0][0x160], 0x3 ;  /* 0x0000580009027a11 */ /* 0x000fe400078018ff */
[----:B------:R-:W-:Y:S02]  /*0400*/  ISETP.GT.U32.AND P1, PT, R0, 0xc, PT ;  /* 0x0000000c0000780c */ /* 0x000fe40003f24070 */
[----:B------:R-:W-:Y:S02]  /*0410*/  IADD3.X R0, ~R10, c[0x0][0x174], RZ, P2, !PT ;  /* 0x00005d000a007a10 */ /* 0x000fe400017fe5ff */
[----:B------:R-:W-:Y:S02]  /*0420*/  IADD3 R2, P2, R2, 0x20, RZ ;  /* 0x0000002002027810 */ /* 0x000fe40007f5e0ff */
[----:B------:R-:W-:-:S02]  /*0430*/  ISETP.GT.AND.EX P1, PT, R0, RZ, PT, P1 ;  /* 0x000000ff0000720c */ /* 0x000fc40003f24310 */
[----:B------:R-:W-:Y:S02]  /*0440*/  LEA.HI.X R3, R9, c[0x0][0x164], R10, 0x3, P0 ;  /* 0x0000590009037a11 */ /* 0x000fe400000f1c0a */
[----:B------:R-:W-:-:S03]  /*0450*/  PLOP3.LUT P0, PT, PT, PT, PT, 0x80, 0x0 ;  /* 0x000000000000781c */ /* 0x000fc60003f0f070 */
[----:B------:R-:W-:-:S06]  /*0460*/  IMAD.X R3, RZ, RZ, R3, P2 ;  /* 0x000000ffff037224 */ /* 0x000fcc00010e0603 */
[----:B------:R-:W-:Y:S05]  /*0470*/  @!P1 BRA `(.L_x_1489) ;  /* 0x000001f000009947 */ /* 0x000fea0003800000 */
[----:B------:R-:W-:Y:S01]  /*0480*/  ULDC.64 UR4, c[0x0][0x170] ;  /* 0x00005c0000047ab9 */ /* 0x000fe20000000a00 */
[----:B------:R-:W-:Y:S01]  /*0490*/  PLOP3.LUT P0, PT, PT, PT, PT, 0x8, 0x0 ;  /* 0x000000000000781c */ /* 0x000fe20003f0e170 */
[----:B------:R-:W-:-:S04]  /*04a0*/  UIADD3 UR4, UP0, UR4, -0xc, URZ ;  /* 0xfffffff404047890 */ /* 0x000fc8000ff1e03f */
[----:B------:R-:W-:Y:S02]  /*04b0*/  UIADD3.X UR5, UR5, -0x1, URZ, UP0, !UPT ;  /* 0xffffffff05057890 */ /* 0x000fe400087fe43f */
.L_x_1490:
[----:B------:R-:W-:Y:S01]  /*04c0*/  IADD3 R9, P1, R9, 0x10, RZ ;  /* 0x0000001009097810 */ /* 0x000fe20007f3e0ff */
[----:B------:R-:W-:Y:S01]  /*04d0*/  IMAD.MOV.U32 R4, RZ, RZ, c[0x0][0x178] ;  /* 0x00005e00ff047624 */ /* 0x000fe200078e00ff */
[----:B------:R-:W-:Y:S01]  /*04e0*/  IADD3 R0, P2, R2, 0x80, RZ ;  /* 0x0000008002007810 */ /* 0x000fe20007f5e0ff */
[----:B------:R-:W-:Y:S02]  /*04f0*/  IMAD.MOV.U32 R5, RZ, RZ, c[0x0][0x17c] ;  /* 0x00005f00ff057624 */ /* 0x000fe400078e00ff */
[----:B------:R-:W-:Y:S01]  /*0500*/  IMAD.X R10, RZ, RZ, R10, P1 ;  /* 0x000000ffff0a7224 */ /* 0x000fe200008e060a */
[----:B------:R-:W-:Y:S01]  /*0510*/  ISETP.GE.U32.AND P1, PT, R9, UR4, PT ;  /* 0x0000000409007c0c */ /* 0x000fe2000bf26070 */
[----:B------:R-:W-:Y:S01]  /*0520*/  IMAD.X R7, RZ, RZ, R3, P2 ;  /* 0x000000ffff077224 */ /* 0x000fe200010e0603 */
[----:B------:R-:W-:Y:S02]  /*0530*/  STG.E.64 [R2.64+-0x18], R4 ;  /* 0xffffe80402007986 */ /* 0x000fe4000c101b08 */
[----:B------:R-:W-:-:S02]  /*0540*/  ISETP.GE.AND.EX P1, PT, R10, UR5, PT, P1 ;  /* 0x000000050a007c0c */ /* 0x000fc4000bf26310 */
[----:B------:R-:W-:Y:S04]  /*0550*/  STG.E.64 [R2.64+-0x10], R4 ;  /* 0xfffff00402007986 */ /* 0x000fe8000c101b08 */
[----:B------:R-:W-:Y:S04]  /*0560*/  STG.E.64 [R2.64+-0x8], R4 ;  /* 0xfffff80402007986 */ /* 0x000fe8000c101b08 */
[----:B------:R-:W-:Y:S04]  /*0570*/  STG.E.64 [R2.64], R4 ;  /* 0x0000000402007986 */ /* 0x000fe8000c101b08 */
[----:B------:R-:W-:Y:S04]  /*0580*/  STG.E.64 [R2.64+0x8], R4 ;  /* 0x0000080402007986 */ /* 0x000fe8000c101b08 */
        /* <DEDUP_REMOVED lines=10> */
[----:B------:R0:W-:Y:S02]  /*0630*/  STG.E.64 [R2.64+0x60], R4 ;  /* 0x0000600402007986 */ /* 0x0001e4000c101b08 */
[----:B0-----:R-:W-:-:S02]  /*0640*/  IMAD.MOV.U32 R2, RZ, RZ, R0 ;  /* 0x000000ffff027224 */ /* 0x001fc400078e0000 */
[----:B------:R-:W-:Y:S01]  /*0650*/  IMAD.MOV.U32 R3, RZ, RZ, R7 ;  /* 0x000000ffff037224 */ /* 0x000fe200078e0007 */
[----:B------:R-:W-:Y:S05]  /*0660*/  @!P1 BRA `(.L_x_1490) ;  /* 0xfffffe5000009947 */ /* 0x000fea000383ffff */
.L_x_1489:
[----:B------:R-:W-:-:S04]  /*0670*/  IADD3 R0, P2, -R9, c[0x0][0x170], RZ ;  /* 0x00005c0009007a10 */ /* 0x000fc80007f5e1ff */
[----:B------:R-:W-:Y:S02]  /*0680*/  ISETP.GT.U32.AND P1, PT, R0, 0x4, PT ;  /* 0x000000040000780c */ /* 0x000fe40003f24070 */
[----:B------:R-:W-:-:S04]  /*0690*/  IADD3.X R0, ~R10, c[0x0][0x174], RZ, P2, !PT ;  /* 0x00005d000a007a10 */ /* 0x000fc800017fe5ff */
[----:B------:R-:W-:-:S13]  /*06a0*/  ISETP.GT.AND.EX P1, PT, R0, RZ, PT, P1 ;  /* 0x000000ff0000720c */ /* 0x000fda0003f24310 */
[----:B------:R-:W-:Y:S05]  /*06b0*/  @!P1 BRA `(.L_x_1491) ;  /* 0x0000011000009947 */ /* 0x000fea0003800000 */
[----:B------:R-:W-:Y:S01]  /*06c0*/  IADD3 R0, P1, R2, 0x40, RZ ;  /* 0x0000004002007810 */ /* 0x000fe20007f3e0ff */
[----:B------:R-:W-:Y:S01]  /*06d0*/  IMAD.MOV.U32 R4, RZ, RZ, c[0x0][0x178] ;  /* 0x00005e00ff047624 */ /* 0x000fe200078e00ff */
[----:B------:R-:W-:Y:S01]  /*06e0*/  IADD3 R9, P2, R9, 0x8, RZ ;  /* 0x0000000809097810 */ /* 0x000fe20007f5e0ff */
[----:B------:R-:W-:Y:S01]  /*06f0*/  IMAD.MOV.U32 R5, RZ, RZ, c[0x0][0x17c] ;  /* 0x00005f00ff057624 */ /* 0x000fe200078e00ff */
[----:B------:R-:W-:Y:S01]  /*0700*/  PLOP3.LUT P0, PT, PT, PT, PT, 0x8, 0x0 ;  /* 0x000000000000781c */ /* 0x000fe20003f0e170 */
[----:B------:R-:W-:Y:S02]  /*0710*/  IMAD.X R7, RZ, RZ, R3, P1 ;  /* 0x000000ffff077224 */ /* 0x000fe400008e0603 */
[----:B------:R-:W-:Y:S01]  /*0720*/  IMAD.X R10, RZ, RZ, R10, P2 ;  /* 0x000000ffff0a7224 */ /* 0x000fe200010e060a */
[----:B------:R-:W-:Y:S04]  /*0730*/  STG.E.64 [R2.64+-0x18], R4 ;  /* 0xffffe80402007986 */ /* 0x000fe8000c101b08 */
[----:B------:R-:W-:Y:S04]  /*0740*/  STG.E.64 [R2.64+-0x10], R4 ;  /* 0xfffff00402007986 */ /* 0x000fe8000c101b08 */
[----:B------:R-:W-:Y:S04]  /*0750*/  STG.E.64 [R2.64+-0x8], R4 ;  /* 0xfffff80402007986 */ /* 0x000fe8000c101b08 */
[----:B------:R-:W-:Y:S04]  /*0760*/  STG.E.64 [R2.64], R4 ;  /* 0x0000000402007986 */ /* 0x000fe8000c101b08 */
[----:B------:R-:W-:Y:S04]  /*0770*/  STG.E.64 [R2.64+0x8], R4 ;  /* 0x0000080402007986 */ /* 0x000fe8000c101b08 */
[----:B------:R-:W-:Y:S04]  /*0780*/  STG.E.64 [R2.64+0x10], R4 ;  /* 0x0000100402007986 */ /* 0x000fe8000c101b08 */
[----:B------:R-:W-:Y:S04]  /*0790*/  STG.E.64 [R2.64+0x18], R4 ;  /* 0x0000180402007986 */ /* 0x000fe8000c101b08 */
[----:B------:R0:W-:Y:S02]  /*07a0*/  STG.E.64 [R2.64+0x20], R4 ;  /* 0x0000200402007986 */ /* 0x0001e4000c101b08 */
[----:B0-----:R-:W-:-:S02]  /*07b0*/  IMAD.MOV.U32 R2, RZ, RZ, R0 ;  /* 0x000000ffff027224 */ /* 0x001fc400078e0000 */
[----:B------:R-:W-:Y:S02]  /*07c0*/  IMAD.MOV.U32 R3, RZ, RZ, R7 ;  /* 0x000000ffff037224 */ /* 0x000fe400078e0007 */
.L_x_1491:
[----:B------:R-:W-:-:S04]  /*07d0*/  ISETP.LT.U32.AND P1, PT, R9, c[0x0][0x170], PT ;  /* 0x00005c0009007a0c */ /* 0x000fc80003f21070 */
[----:B------:R-:W-:-:S13]  /*07e0*/  ISETP.LT.OR.EX P0, PT, R10, c[0x0][0x174], P0, P1 ;  /* 0x00005d000a007a0c */ /* 0x000fda0000701710 */
[----:B------:R-:W-:Y:S05]  /*07f0*/  @!P0 EXIT ;  /* 0x000000000000894d */ /* 0x000fea0003800000 */
[----:B------:R-:W-:Y:S02]  /*0800*/  IMAD.MOV.U32 R4, RZ, RZ, c[0x0][0x178] ;  /* 0x00005e00ff047624 */ /* 0x000fe400078e00ff */
[----:B------:R-:W-:-:S05]  /*0810*/  IMAD.MOV.U32 R5, RZ, RZ, c[0x0][0x17c] ;  /* 0x00005f00ff057624 */ /* 0x000fca00078e00ff */
[----:B------:R-:W-:Y:S04]  /*0820*/  STG.E.64 [R2.64+-0x18], R4 ;  /* 0xffffe80402007986 */ /* 0x000fe8000c101b08 */
[----:B------:R-:W-:Y:S04]  /*0830*/  STG.E.64 [R2.64+-0x10], R4 ;  /* 0xfffff00402007986 */ /* 0x000fe8000c101b08 */
[----:B------:R-:W-:Y:S04]  /*0840*/  STG.E.64 [R2.64+-0x8], R4 ;  /* 0xfffff80402007986 */ /* 0x000fe8000c101b08 */
[----:B------:R-:W-:Y:S01]  /*0850*/  STG.E.64 [R2.64], R4 ;  /* 0x0000000402007986 */ /* 0x000fe2000c101b08 */
[----:B------:R-:W-:Y:S05]  /*0860*/  EXIT ;  /* 0x000000000000794d */ /* 0x000fea0003800000 */
.L_x_1486:
[----:B------:R-:W-:-:S04]  /*0870*/  LEA R2, P0, R0, c[0x0][0x168], 0x1 ;  /* 0x00005a0000027a11 */ /* 0x000fc800078008ff */
[----:B------:R-:W-:-:S05]  /*0880*/  LEA.HI.X R3, R0, c[0x0][0x16c], RZ, 0x1, P0 ;  /* 0x00005b0000037a11 */ /* 0x000fca00000f0cff */
[----:B------:R-:W2:Y:S04]  /*0890*/  LDG.E.U16 R4, [R2.64] ;  /* 0x0000000802047981 */ /* 0x000ea8000c1e1500 */
[----:B------:R-:W3:Y:S01]  /*08a0*/  LDG.E.U16 R5, [R2.64+-0x2] ;  /* 0xfffffe0802057981 */ /* 0x000ee2000c1e1500 */
[----:B--2---:R-:W-:Y:S02]  /*08b0*/  PRMT R4, R4, 0x9910, RZ ;  /* 0x0000991004047816 */ /* 0x004fe400000000ff */
[----:B---3--:R-:W-:-:S04]  /*08c0*/  PRMT R7, R5, 0x9910, RZ ;  /* 0x0000991005077816 */ /* 0x008fc800000000ff */
[----:B------:R-:W-:-:S13]  /*08d0*/  ISETP.GE.AND P0, PT, R7, R4, PT ;  /* 0x000000040700720c */ /* 0x000fda0003f06270 */
[----:B------:R-:W-:Y:S05]  /*08e0*/  @P0 EXIT ;  /* 0x000000000000094d */ /* 0x000fea0003800000 */
[----:B------:R-:W-:Y:S01]  /*08f0*/  IMAD.MOV.U32 R4, RZ, RZ, 0x8 ;  /* 0x00000008ff047424 */ /* 0x000fe200078e00ff */
[--C-:B------:R-:W-:Y:S01]  /*0900*/  SHF.R.S32.HI R13, RZ, 0x1f, R7.reuse ;  /* 0x0000001fff0d7819 */ /* 0x100fe20000011407 */
[----:B------:R-:W-:Y:S02]  /*0910*/  IMAD.MOV.U32 R11, RZ, RZ, R7 ;  /* 0x000000ffff0b7224 */ /* 0x000fe400078e0007 */
[----:B------:R-:W-:-:S05]  /*0920*/  IMAD.WIDE R4, R7, R4, c[0x0][0x160] ;  /* 0x0000580007047625 */ /* 0x000fca00078e0204 */
[----:B------:R-:W-:-:S05]  /*0930*/  IADD3 R9, P0, R4, 0x8, RZ ;  /* 0x0000000804097810 */ /* 0x000fca0007f1e0ff */
[----:B------:R-:W-:Y:S02]  /*0940*/  IMAD.X R10, RZ, RZ, R5, P0 ;  /* 0x000000ffff0a7224 */ /* 0x000fe400000e0605 */
.L_x_1492:
[----:B------:R-:W-:Y:S02]  /*0950*/  IMAD.MOV.U32 R4, RZ, RZ, R0 ;  /* 0x000000ffff047224 */ /* 0x000fe400078e0000 */
[----:B------:R-:W-:Y:S02]  /*0960*/  IMAD.MOV.U32 R5, RZ, RZ, RZ ;  /* 0x000000ffff057224 */ /* 0x000fe400078e00ff */
[----:B------:R-:W-:Y:S02]  /*0970*/  IMAD.MOV.U32 R6, RZ, RZ, R9 ;  /* 0x000000ffff067224 */ /* 0x000fe400078e0009 */
[----:B------:R-:W-:-:S05]  /*0980*/  IMAD.MOV.U32 R7, RZ, RZ, R10 ;  /* 0x000000ffff077224 */ /* 0x000fca00078e000a */
[----:B------:R0:W-:Y:S04]  /*0990*/  STG.E.64 [R6.64], R4 ;  /* 0x0000000406007986 */ /* 0x0001e8000c101b08 */
[----:B------:R-:W2:Y:S01]  /*09a0*/  LDG.E.S16 R8, [R2.64] ;  /* 0x0000000802087981 */ /* 0x000ea2000c1e1700 */
        /* <DEDUP_REMOVED lines=9> */
.L_x_1485:
[----:B------:R-:W-:Y:S02]  /*0a40*/  IMAD.MOV.U32 R2, RZ, RZ, c[0x0][0x168] ;  /* 0x00005a00ff027624 */ /* 0x000fe400078e00ff */
[----:B------:R-:W-:-:S05]  /*0a50*/  IMAD.MOV.U32 R3, RZ, RZ, c[0x0][0x16c] ;  /* 0x00005b00ff037624 */ /* 0x000fca00078e00ff */
[----:B------:R-:W2:Y:S02]  /*0a60*/  LDG.E.U16 R0, [R2.64] ;  /* 0x0000000802007981 */ /* 0x000ea4000c1e1500 */
[----:B--2---:R-:W-:-:S04]  /*0a70*/  PRMT R0, R0, 0x9910, RZ ;  /* 0x0000991000007816 */ /* 0x004fc800000000ff */
[----:B------:R-:W-:-:S13]  /*0a80*/  ISETP.GE.AND P0, PT, R0, RZ, PT ;  /* 0x000000ff0000720c */ /* 0x000fda0003f06270 */
[----:B------:R-:W-:Y:S05]  /*0a90*/  @!P0 EXIT ;  /* 0x000000000000894d */ /* 0x000fea0003800000 */
[----:B------:R-:W-:Y:S02]  /*0aa0*/  UMOV UR4, 0xffffffff ;  /* 0xffffffff00047882 */ /* 0x000fe40000000000 */
[----:B------:R-:W-:Y:S02]  /*0ab0*/  UMOV UR5, 0xffffffff ;  /* 0xffffffff00057882 */ /* 0x000fe40000000000 */
.L_x_1493:
[----:B------:R0:W-:Y:S04]  /*0ac0*/  STG.E.64 [R4.64], RZ ;  /* 0x000000ff04007986 */ /* 0x0001e8000c101b08 */
[----:B------:R-:W2:Y:S01]  /*0ad0*/  LDG.E.S16 R0, [R2.64] ;  /* 0x0000000802007981 */ /* 0x000ea2000c1e1700 */
[----:B------:R-:W-:-:S04]  /*0ae0*/  UIADD3 UR4, UP0, UR4, 0x1, URZ ;  /* 0x0000000104047890 */ /* 0x000fc8000ff1e03f */
[----:B------:R-:W-:Y:S01]  /*0af0*/  UIADD3.X UR5, URZ, UR5, URZ, UP0, !UPT ;  /* 0x000000053f057290 */ /* 0x000fe200087fe43f */
[----:B0-----:R-:W-:-:S05]  /*0b00*/  IADD3 R4, P1, R4, 0x8, RZ ;  /* 0x0000000804047810 */ /* 0x001fca0007f3e0ff */
[----:B------:R-:W-:Y:S02]  /*0b10*/  IMAD.U32 R7, RZ, RZ, UR5 ;  /* 0x00000005ff077e24 */ /* 0x000fe4000f8e00ff */
[----:B------:R-:W-:Y:S01]  /*0b20*/  IMAD.X R5, RZ, RZ, R5, P1 ;  /* 0x000000ffff057224 */ /* 0x000fe200008e0605 */
[----:B--2---:R-:W-:Y:S02]  /*0b30*/  ISETP.LE.U32.AND P0, PT, R0, UR4, PT ;  /* 0x0000000400007c0c */ /* 0x004fe4000bf03070 */
[----:B------:R-:W-:-:S04]  /*0b40*/  SHF.R.S32.HI R0, RZ, 0x1f, R0 ;  /* 0x0000001fff007819 */ /* 0x000fc80000011400 */
[----:B------:R-:W-:-:S13]  /*0b50*/  ISETP.GE.AND.EX P0, PT, R7, R0, PT, P0 ;  /* 0x000000000700720c */ /* 0x000fda0003f06300 */
[----:B------:R-:W-:Y:S05]  /*0b60*/  @!P0 BRA `(.L_x_1493) ;  /* 0xffffff5000008947 */ /* 0x000fea000383ffff */
[----:B------:R-:W-:Y:S05]  /*0b70*/  EXIT ;  /* 0x000000000000794d */ /* 0x000fea0003800000 */
.L_x_1494:
        /* <DEDUP_REMOVED lines=16> */
.L_x_8798:


//--------------------- .text._ZN2at6native55_GLOBAL__N__0955718d_22_SparseCsrTensorMath_cu_868dd54543convert_indices_from_coo_to_csr_cuda_kernelIllEEvPT0_PKT_ll --------------------------
	.section	.text._ZN2at6native55_GLOBAL__N__0955718d_22_SparseCsrTensorMath_cu_868dd54543convert_indices_from_coo_to_csr_cuda_kernelIllEEvPT0_PKT_ll,"ax",@progbits
	.sectioninfo	@"SHI_REGISTERS=16"
	.align	128
.text._ZN2at6native55_GLOBAL__N__0955718d_22_SparseCsrTensorMath_cu_868dd54543convert_indices_from_coo_to_csr_cuda_kernelIllEEvPT0_PKT_ll:
        .type           _ZN2at6native55_GLOBAL__N__0955718d_22_SparseCsrTensorMath_cu_868dd54543convert_indices_from_coo_to_csr_cuda_kernelIllEEvPT0_PKT_ll,@function
        .size           _ZN2at6native55_GLOBAL__N__0955718d_22_SparseCsrTensorMath_cu_868dd54543convert_indices_from_coo_to_csr_cuda_kernelIllEEvPT0_PKT_ll,(.L_x_8799 - _ZN2at6native55_GLOBAL__N__0955718d_22_SparseCsrTensorMath_cu_868dd54543convert_indices_from_coo_to_csr_cuda_kernelIllEEvPT0_PKT_ll)
        .other          _ZN2at6native55_GLOBAL__N__0955718d_22_SparseCsrTensorMath_cu_868dd54543convert_indices_from_coo_to_csr_cuda_kernelIllEEvPT0_PKT_ll,@"STO_CUDA_ENTRY STV_DEFAULT"
_ZN2at6native55_GLOBAL__N__0955718d_22_SparseCsrTensorMath_cu_868dd54543convert_indices_from_coo_to_csr_cuda_kernelIllEEvPT0_PKT_ll:
        /* <DEDUP_REMOVED lines=21> */
[----:B------:R-:W2:Y:S02]  /*0150*/  LDG.E.64 R4, [R2.64+-0x8] ;  /* 0xfffff80802047981 */ /* 0x000ea4000c1e1b00 */
[----:B--2---:R-:W-:-:S04]  /*0160*/  ISETP.GE.U32.AND P0, PT, R4, c[0x0][0x170], PT ;  /* 0x00005c0004007a0c */ /* 0x004fc80003f06070 */
        /* <DEDUP_REMOVED lines=23> */
.L_x_1498:
        /* <DEDUP_REMOVED lines=14> */
.L_x_1497:
        /* <DEDUP_REMOVED lines=15> */
.L_x_1500:
        /* <DEDUP_REMOVED lines=27> */
.L_x_1499:
        /* <DEDUP_REMOVED lines=22> */
.L_x_1501:
        /* <DEDUP_REMOVED lines=10> */
.L_x_1496:
[----:B------:R-:W-:-:S04]  /*0860*/  LEA R2, P0, R6, c[0x0][0x168], 0x3 ;  /* 0x00005a0006027a11 */ /* 0x000fc800078018ff */
[----:B------:R-:W-:-:S05]  /*0870*/  LEA.HI.X R3, R6, c[0x0][0x16c], RZ, 0x3, P0 ;  /* 0x00005b0006037a11 */ /* 0x000fca00000f1cff */
[----:B------:R-:W2:Y:S04]  /*0880*/  LDG.E.64 R4, [R2.64] ;  /* 0x0000000802047981 */ /* 0x000ea8000c1e1b00 */
[----:B------:R-:W2:Y:S02]  /*0890*/  LDG.E.64 R8, [R2.64+-0x8] ;  /* 0xfffff80802087981 */ /* 0x000ea4000c1e1b00 */
[----:B--2---:R-:W-:-:S04]  /*08a0*/  ISETP.GE.U32.AND P0, PT, R8, R4, PT ;  /* 0x000000040800720c */ /* 0x004fc80003f06070 */
[----:B------:R-:W-:-:S13]  /*08b0*/  ISETP.GE.AND.EX P0, PT, R9, R5, PT, P0 ;  /* 0x000000050900720c */ /* 0x000fda0003f06300 */
[----:B------:R-:W-:Y:S05]  /*08c0*/  @P0 EXIT ;  /* 0x000000000000094d */ /* 0x000fea0003800000 */
[----:B------:R-:W-:Y:S02]  /*08d0*/  IMAD.MOV.U32 R13, RZ, RZ, R8 ;  /* 0x000000ffff0d7224 */ /* 0x000fe400078e0008 */
[----:B------:R-:W-:-:S03]  /*08e0*/  IMAD.MOV.U32 R10, RZ, RZ, R9 ;  /* 0x000000ffff0a7224 */ /* 0x000fc600078e0009 */
[----:B------:R-:W-:-:S04]  /*08f0*/  LEA R0, P0, R13, c[0x0][0x160], 0x3 ;  /* 0x000058000d007a11 */ /* 0x000fc800078018ff */
[----:B------:R-:W-:Y:S02]  /*0900*/  IADD3 R0, P1, R0, 0x8, RZ ;  /* 0x0000000800007810 */ /* 0x000fe40007f3e0ff */
[----:B------:R-:W-:-:S05]  /*0910*/  LEA.HI.X R11, R13, c[0x0][0x164], R10, 0x3, P0 ;  /* 0x000059000d0b7a11 */ /* 0x000fca00000f1c0a */
[----:B------:R-:W-:Y:S02]  /*0920*/  IMAD.X R11, RZ, RZ, R11, P1 ;  /* 0x000000ffff0b7224 */ /* 0x000fe400008e060b */
.L_x_1502:
[----:B------:R-:W-:Y:S02]  /*0930*/  IMAD.MOV.U32 R7, RZ, RZ, RZ ;  /* 0x000000ffff077224 */ /* 0x000fe400078e00ff */
[----:B------:R-:W-:Y:S02]  /*0940*/  IMAD.MOV.U32 R8, RZ, RZ, R0 ;  /* 0x000000ffff087224 */ /* 0x000fe400078e0000 */
[----:B------:R-:W-:-:S05]  /*0950*/  IMAD.MOV.U32 R9, RZ, RZ, R11 ;  /* 0x000000ffff097224 */ /* 0x000fca00078e000b */
[----:B------:R0:W-:Y:S04]  /*0960*/  STG.E.64 [R8.64], R6 ;  /* 0x0000000608007986 */ /* 0x0001e8000c101b08 */
[----:B------:R-:W2:Y:S01]  /*0970*/  LDG.E.64 R4, [R2.64] ;  /* 0x0000000802047981 */ /* 0x000ea2000c1e1b00 */
[----:B------:R-:W-:Y:S02]  /*0980*/  IADD3 R13, P0, R13, 0x1, RZ ;  /* 0x000000010d0d7810 */ /* 0x000fe40007f1e0ff */
[----:B------:R-:W-:-:S03]  /*0990*/  IADD3 R0, P1, R0, 0x8, RZ ;  /* 0x0000000800007810 */ /* 0x000fc60007f3e0ff */
[----:B------:R-:W-:Y:S02]  /*09a0*/  IMAD.X R10, RZ, RZ, R10, P0 ;  /* 0x000000ffff0a7224 */ /* 0x000fe400000e060a */
[----:B------:R-:W-:Y:S01]  /*09b0*/  IMAD.X R11, RZ, RZ, R11, P1 ;  /* 0x000000ffff0b7224 */ /* 0x000fe200008e060b */
[----:B--2---:R-:W-:-:S04]  /*09c0*/  ISETP.GE.U32.AND P0, PT, R13, R4, PT ;  /* 0x000000040d00720c */ /* 0x004fc80003f06070 */
[----:B------:R-:W-:-:S13]  /*09d0*/  ISETP.GE.AND.EX P0, PT, R10, R5, PT, P0 ;  /* 0x000000050a00720c */ /* 0x000fda0003f06300 */
[----:B0-----:R-:W-:Y:S05]  /*09e0*/  @!P0 BRA `(.L_x_1502) ;  /* 0xffffff4000008947 */ /* 0x001fea000383ffff */
[----:B------:R-:W-:Y:S05]  /*09f0*/  EXIT ;  /* 0x000000000000794d */ /* 0x000fea0003800000 */
.L_x_1495:
[----:B------:R-:W-:Y:S02]  /*0a00*/  IMAD.MOV.U32 R2, RZ, RZ, c[0x0][0x168] ;  /* 0x00005a00ff027624 */ /* 0x000fe400078e00ff */
[----:B------:R-:W-:-:S05]  /*0a10*/  IMAD.MOV.U32 R3, RZ, RZ, c[0x0][0x16c] ;  /* 0x00005b00ff037624 */ /* 0x000fca00078e00ff */
[----:B------:R-:W2:Y:S02]  /*0a20*/  LDG.E R4, [R2.64+0x4] ;  /* 0x0000040802047981 */ /* 0x000ea4000c1e1900 */
[----:B--2---:R-:W-:-:S13]  /*0a30*/  ISETP.GE.AND P0, PT, R4, RZ, PT ;  /* 0x000000ff0400720c */ /* 0x004fda0003f06270 */
[----:B------:R-:W-:Y:S05]  /*0a40*/  @!P0 EXIT ;  /* 0x000000000000894d */ /* 0x000fea0003800000 */
[----:B------:R-:W-:Y:S02]  /*0a50*/  UMOV UR4, 0xffffffff ;  /* 0xffffffff00047882 */ /* 0x000fe40000000000 */
[----:B------:R-:W-:Y:S02]  /*0a60*/  UMOV UR5, 0xffffffff ;  /* 0xffffffff00057882 */ /* 0x000fe40000000000 */
.L_x_1503:
[----:B------:R-:W-:-:S05]  /*0a70*/  IMAD.MOV.U32 R6, RZ, RZ, R0 ;  /* 0x000000ffff067224 */ /* 0x000fca00078e0000 */
[----:B------:R0:W-:Y:S04]  /*0a80*/  STG.E.64 [R6.64], RZ ;  /* 0x000000ff06007986 */ /* 0x0001e8000c101b08 */
[----:B------:R-:W2:Y:S01]  /*0a90*/  LDG.E.64 R4, [R2.64] ;  /* 0x0000000802047981 */ /* 0x000ea2000c1e1b00 */
[----:B------:R-:W-:Y:S01]  /*0aa0*/  UIADD3 UR4, UP0, UR4, 0x1, URZ ;  /* 0x0000000104047890 */ /* 0x000fe2000ff1e03f */
[----:B------:R-:W-:-:S03]  /*0ab0*/  IADD3 R0, P1, R0, 0x8, RZ ;  /* 0x0000000800007810 */ /* 0x000fc60007f3e0ff */
[----:B------:R-:W-:Y:S02]  /*0ac0*/  UIADD3.X UR5, URZ, UR5, URZ, UP0, !UPT ;  /* 0x000000053f057290 */ /* 0x000fe400087fe43f */
[----:B0-----:R-:W-:-:S04]  /*0ad0*/  IMAD.X R7, RZ, RZ, R7, P1 ;  /* 0x000000ffff077224 */ /* 0x001fc800008e0607 */
[----:B------:R-:W-:Y:S01]  /*0ae0*/  IMAD.U32 R9, RZ, RZ, UR5 ;  /* 0x00000005ff097e24 */ /* 0x000fe2000f8e00ff */
[----:B--2---:R-:W-:-:S04]  /*0af0*/  ISETP.LE.U32.AND P0, PT, R4, UR4, PT ;  /* 0x0000000404007c0c */ /* 0x004fc8000bf03070 */
[----:B------:R-:W-:-:S13]  /*0b00*/  ISETP.GE.AND.EX P0, PT, R9, R5, PT, P0 ;  /* 0x000000050900720c */ /* 0x000fda0003f06300 */
[----:B------:R-:W-:Y:S05]  /*0b10*/  @!P0 BRA `(.L_x_1503) ;  /* 0xffffff5000008947 */ /* 0x000fea000383ffff */
[----:B------:R-:W-:Y:S05]  /*0b20*/  EXIT ;  /* 0x000000000000794d */ /* 0x000fea0003800000 */
.L_x_1504:
        /* <DEDUP_REMOVED lines=13> */
.L_x_8799:


//--------------------- .text._ZN2at6native55_GLOBAL__N__0955718d_22_SparseCsrTensorMath_cu_868dd54543convert_indices_from_coo_to_csr_cuda_kernelIilEEvPT0_PKT_ll --------------------------
	.section	.text._ZN2at6native55_GLOBAL__N__0955718d_22_SparseCsrTensorMath_cu_868dd54543convert_indices_from_coo_to_csr_cuda_kernelIilEEvPT0_PKT_ll,"ax",@progbits
	.sectioninfo	@"SHI_REGISTERS=14"
	.align	128
.text._ZN2at6native55_GLOBAL__N__0955718d_22_SparseCsrTensorMath_cu_868dd54543convert_indices_from_coo_to_csr_cuda_kernelIilEEvPT0_PKT_ll:
        .type           _ZN2at6native55_GLOBAL__N__0955718d_22_SparseCsrTensorMath_cu_868dd54543convert_indices_from_coo_to_csr_cuda_kernelIilEEvPT0_PKT_ll,@function
        .size           _ZN2at6native55_GLOBAL__N__0955718d_22_SparseCsrTensorMath_cu_868dd54543convert_indices_from_coo_to_csr_cuda_kernelIilEEvPT0_PKT_ll,(.L_x_8800 - _ZN2at6native55_GLOBAL__N__0955718d_22_SparseCsrTensorMath_cu_868dd54543convert_indices_from_coo_to_csr_cuda_kernelIilEEvPT0_PKT_ll)
        .other          _ZN2at6native55_GLOBAL__N__0955718d_22_SparseCsrTensorMath_cu_868dd54543convert_indices_from_coo_to_csr_cuda_kernelIilEEvPT0_PKT_ll,@"STO_CUDA_ENTRY STV_DEFAULT"
_ZN2at6native55_GLOBAL__N__0955718d_22_SparseCsrTensorMath_cu_868dd54543convert_indices_from_coo_to_csr_cuda_kernelIilEEvPT0_PKT_ll:
        /* <DEDUP_REMOVED lines=21> */
[----:B------:R-:W2:Y:S02]  /*0150*/  LDG.E R2, [R2.64+-0x4] ;  /* 0xfffffc0802027981 */ /* 0x000ea4000c1e1900 */
[----:B--2---:R-:W-:-:S04]  /*0160*/  IADD3 R0, R2, 0x1, RZ ;  /* 0x0000000102007810 */ /* 0x004fc80007ffe0ff */
[----:B------:R-:W-:Y:S02]  /*0170*/  ISETP.GT.U32.AND P0, PT, R0, c[0x0][0x170], PT ;  /* 0x00005c0000007a0c */ /* 0x000fe40003f04070 */
[----:B------:R-:W-:-:S04]  /*0180*/  SHF.R.S32.HI R5, RZ, 0x1f, R0 ;  /* 0x0000001fff057819 */ /* 0x000fc80000011400 */
[----:B------:R-:W-:-:S13]  /*0190*/  ISETP.GT.AND.EX P0, PT, R5, c[0x0][0x174], PT, P0 ;  /* 0x00005d0005007a0c */ /* 0x000fda0003f04300 */
[----:B------:R-:W-:Y:S05]  /*01a0*/  @P0 EXIT ;  /* 0x000000000000094d */ /* 0x000fea0003800000 */
[----:B------:R-:W-:Y:S01]  /*01b0*/  IMAD.MOV.U32 R3, RZ, RZ, 0x1 ;  /* 0x00000001ff037424 */ /* 0x000fe200078e00ff */
[C---:B------:R-:W-:Y:S01]  /*01c0*/  IADD3 R2, P2, -R0.reuse, c[0x0][0x170], RZ ;  /* 0x00005c0000027a10 */ /* 0x040fe20007f5e1ff */
[----:B------:R-:W-:Y:S02]  /*01d0*/  IMAD.MOV.U32 R9, RZ, RZ, R0 ;  /* 0x000000ffff097224 */ /* 0x000fe400078e0000 */
[----:B------:R-:W-:Y:S01]  /*01e0*/  IMAD.MOV.U32 R10, RZ, RZ, R5 ;  /* 0x000000ffff0a7224 */ /* 0x000fe200078e0005 */
[----:B------:R-:W-:Y:S02]  /*01f0*/  IADD3 R6, -R0, c[0x0][0x170], R3 ;  /* 0x00005c0000067a10 */ /* 0x000fe40007ffe103 */
[----:B------:R-:W-:Y:S02]  /*0200*/  ISETP.GE.U32.AND P0, PT, R2, 0x3, PT ;  /* 0x000000030200780c */ /* 0x000fe40003f06070 */
[----:B------:R-:W-:Y:S02]  /*0210*/  LOP3.LUT R6, R6, 0x3, RZ, 0xc0, !PT ;  /* 0x0000000306067812 */ /* 0x000fe400078ec0ff */
[----:B------:R-:W-:-:S02]  /*0220*/  IADD3.X R2, ~R5, c[0x0][0x174], RZ, P2, !PT ;  /* 0x00005d0005027a10 */ /* 0x000fc400017fe5ff */
[----:B------:R-:W-:Y:S02]  /*0230*/  ISETP.NE.U32.AND P1, PT, R6, RZ, PT ;  /* 0x000000ff0600720c */ /* 0x000fe40003f25070 */
[----:B------:R-:W-:Y:S02]  /*0240*/  ISETP.GE.U32.AND.EX P0, PT, R2, RZ, PT, P0 ;  /* 0x000000ff0200720c */ /* 0x000fe40003f06100 */
[----:B------:R-:W-:-:S13]  /*0250*/  ISETP.NE.AND.EX P1, PT, RZ, RZ, PT, P1 ;  /* 0x000000ffff00720c */ /* 0x000fda0003f25310 */
[----:B------:R-:W-:Y:S05]  /*0260*/  @!P1 BRA `(.L_x_1507) ;  /* 0x0000014000009947 */ /* 0x000fea0003800000 */
[----:B------:R-:W-:Y:S01]  /*0270*/  IADD3 R6, P2, RZ, -R6, RZ ;  /* 0x80000006ff067210 */ /* 0x000fe20007f5e0ff */
[----:B------:R-:W-:Y:S01]  /*0280*/  IMAD.MOV.U32 R9, RZ, RZ, R0 ;  /* 0x000000ffff097224 */ /* 0x000fe200078e0000 */
[----:B------:R-:W-:Y:S01]  /*0290*/  LEA R7, P1, R0, c[0x0][0x160], 0x3 ;  /* 0x0000580000077a11 */ /* 0x000fe200078218ff */
[----:B------:R-:W-:-:S03]  /*02a0*/  IMAD.MOV.U32 R10, RZ, RZ, R5 ;  /* 0x000000ffff0a7224 */ /* 0x000fc600078e0005 */
[----:B------:R-:W-:Y:S01]  /*02b0*/  LEA.HI.X R8, R0, c[0x0][0x164], R5, 0x3, P1 ;  /* 0x0000590000087a11 */ /* 0x000fe200008f1c05 */
[----:B------:R-:W-:Y:S02]  /*02c0*/  IMAD.X R0, RZ, RZ, -0x1, P2 ;  /* 0xffffffffff007424 */ /* 0x000fe400010e06ff */
.L_x_1508:
        /* <DEDUP_REMOVED lines=14> */
.L_x_1507:
[----:B------:R-:W-:Y:S05]  /*03b0*/  @!P0 EXIT ;  /* 0x000000000000894d */ /* 0x000fea0003800000 */
[----:B------:R-:W-:-:S04]  /*03c0*/  IADD3 R6, P0, R9, -0x1, RZ ;  /* 0xffffffff09067810 */ /* 0x000fc80007f1e0ff */
[----:B------:R-:W-:Y:S02]  /*03d0*/  IADD3 R0, P2, -R6, c[0x0][0x170], RZ ;  /* 0x00005c0006007a10 */ /* 0x000fe40007f5e1ff */
[----:B------:R-:W-:Y:S02]  /*03e0*/  IADD3.X R8, R10, -0x1, RZ, P0, !PT ;  /* 0xffffffff0a087810 */ /* 0x000fe400007fe4ff */
[----:B------:R-:W-:Y:S02]  /*03f0*/  ISETP.GT.U32.AND P1, PT, R0, 0xc, PT ;  /* 0x0000000c0000780c */ /* 0x000fe40003f24070 */
[----:B------:R-:W-:Y:S02]  /*0400*/  IADD3.X R3, ~R8, c[0x0][0x174], RZ, P2, !PT ;  /* 0x00005d0008037a10 */ /* 0x000fe400017fe5ff */
[----:B------:R-:W-:Y:S02]  /*0410*/  LEA R2, P0, R9, c[0x0][0x160], 0x3 ;  /* 0x0000580009027a11 */ /* 0x000fe400078018ff */
[----:B------:R-:W-:-:S02]  /*0420*/  ISETP.GT.AND.EX P1, PT, R3, RZ, PT, P1 ;  /* 0x000000ff0300720c */ /* 0x000fc40003f24310 */
[----:B------:R-:W-:Y:S02]  /*0430*/  LEA.HI.X R0, R9, c[0x0][0x164], R10, 0x3, P0 ;  /* 0x0000590009007a11 */ /* 0x000fe400000f1c0a */
[----:B------:R-:W-:-:S05]  /*0440*/  IADD3 R2, P0, R2, 0x10, RZ ;  /* 0x0000001002027810 */ /* 0x000fca0007f1e0ff */
[----:B------:R-:W-:Y:S01]  /*0450*/  IMAD.X R3, RZ, RZ, R0, P0 ;  /* 0x000000ffff037224 */ /* 0x000fe200000e0600 */
[----:B------:R-:W-:-:S03]  /*0460*/  PLOP3.LUT P0, PT, PT, PT, PT, 0x80, 0x0 ;  /* 0x000000000000781c */ /* 0x000fc60003f0f070 */
[----:B------:R-:W-:Y:S05]  /*0470*/  @!P1 BRA `(.L_x_1509) ;  /* 0x000001f000009947 */ /* 0x000fea0003800000 */
[----:B------:R-:W-:Y:S01]  /*0480*/  ULDC.64 UR4, c[0x0][0x170] ;  /* 0x00005c0000047ab9 */ /* 0x000fe20000000a00 */
[----:B------:R-:W-:Y:S01]  /*0490*/  PLOP3.LUT P0, PT, PT, PT, PT, 0x8, 0x0 ;  /* 0x000000000000781c */ /* 0x000fe20003f0e170 */
[----:B------:R-:W-:-:S04]  /*04a0*/  UIADD3 UR4, UP0, UR4, -0xc, URZ ;  /* 0xfffffff404047890 */ /* 0x000fc8000ff1e03f */
[----:B------:R-:W-:Y:S02]  /*04b0*/  UIADD3.X UR5, UR5, -0x1, URZ, UP0, !UPT ;  /* 0xffffffff05057890 */ /* 0x000fe400087fe43f */
.L_x_1510:
        /* <DEDUP_REMOVED lines=27> */
.L_x_1509:
        /* <DEDUP_REMOVED lines=14> */
[----:B------:R-:W-:Y:S04]  /*0750*/  STG.E.64 [R2.64], R4 ;  /* 0x0000000402007986 */ /* 0x000fe8000c101b08 */
[----:B------:R-:W-:Y:S04]  /*0760*/  STG.E.64 [R2.64+0x8], R4 ;  /* 0x0000080402007986 */ /* 0x000fe8000c101b08 */
[----:B------:R-:W-:Y:S04]  /*0770*/  STG.E.64 [R2.64+0x10], R4 ;  /* 0x0000100402007986 */ /* 0x000fe8000c101b08 */
[----:B------:R-:W-:Y:S04]  /*0780*/  STG.E.64 [R2.64+0x18], R4 ;  /* 0x0000180402007986 */ /* 0x000fe8000c101b08 */
[----:B------:R-:W-:Y:S04]  /*0790*/  STG.E.64 [R2.64+0x20], R4 ;  /* 0x0000200402007986 */ /* 0x000fe8000c101b08 */
[----:B------:R0:W-:Y:S02]  /*07a0*/  STG.E.64 [R2.64+0x28], R4 ;  /* 0x0000280402007986 */ /* 0x0001e4000c101b08 */
[----:B0-----:R-:W-:-:S02]  /*07b0*/  IMAD.MOV.U32 R2, RZ, RZ, R0 ;  /* 0x000000ffff027224 */ /* 0x001fc400078e0000 */
[----:B------:R-:W-:Y:S02]  /*07c0*/  IMAD.MOV.U32 R3, RZ, RZ, R7 ;  /* 0x000000ffff037224 */ /* 0x000fe400078e0007 */
.L_x_1511:
[----:B------:R-:W-:-:S04]  /*07d0*/  ISETP.LT.U32.AND P1, PT, R6, c[0x0][0x170], PT ;  /* 0x00005c0006007a0c */ /* 0x000fc80003f21070 */
[----:B------:R-:W-:-:S13]  /*07e0*/  ISETP.LT.OR.EX P0, PT, R8, c[0x0][0x174], P0, P1 ;  /* 0x00005d0008007a0c */ /* 0x000fda0000701710 */
[----:B------:R-:W-:Y:S05]  /*07f0*/  @!P0 EXIT ;  /* 0x000000000000894d */ /* 0x000fea0003800000 */
[----:B------:R-:W-:Y:S02]  /*0800*/  IMAD.MOV.U32 R4, RZ, RZ, c[0x0][0x178] ;  /* 0x00005e00ff047624 */ /* 0x000fe400078e00ff */
[----:B------:R-:W-:-:S05]  /*0810*/  IMAD.MOV.U32 R5, RZ, RZ, c[0x0][0x17c] ;  /* 0x00005f00ff057624 */ /* 0x000fca00078e00ff */
[----:B------:R-:W-:Y:S04]  /*0820*/  STG.E.64 [R2.64+-0x10], R4 ;  /* 0xfffff00402007986 */ /* 0x000fe8000c101b08 */
[----:B------:R-:W-:Y:S04]  /*0830*/  STG.E.64 [R2.64+-0x8], R4 ;  /* 0xfffff80402007986 */ /* 0x000fe8000c101b08 */
[----:B------:R-:W-:Y:S04]  /*0840*/  STG.E.64 [R2.64], R4 ;  /* 0x0000000402007986 */ /* 0x000fe8000c101b08 */
[----:B------:R-:W-:Y:S01]  /*0850*/  STG.E.64 [R2.64+0x8], R4 ;  /* 0x0000080402007986 */ /* 0x000fe2000c101b08 */
[----:B------:R-:W-:Y:S05]  /*0860*/  EXIT ;  /* 0x000000000000794d */ /* 0x000fea0003800000 */
.L_x_1506:
[----:B------:R-:W-:-:S04]  /*0870*/  LEA R2, P0, R4, c[0x0][0x168], 0x2 ;  /* 0x00005a0004027a11 */ /* 0x000fc800078010ff */
[----:B------:R-:W-:-:S05]  /*0880*/  LEA.HI.X R3, R4, c[0x0][0x16c], RZ, 0x2, P0 ;  /* 0x00005b0004037a11 */ /* 0x000fca00000f14ff */
[----:B------:R-:W2:Y:S04]  /*0890*/  LDG.E R0, [R2.64+-0x4] ;  /* 0xfffffc0802007981 */ /* 0x000ea8000c1e1900 */
[----:B------:R-:W2:Y:S02]  /*08a0*/  LDG.E R5, [R2.64] ;  /* 0x0000000802057981 */ /* 0x000ea4000c1e1900 */
[----:B--2---:R-:W-:-:S13]  /*08b0*/  ISETP.GE.AND P0, PT, R0, R5, PT ;  /* 0x000000050000720c */ /* 0x004fda0003f06270 */
[----:B------:R-:W-:Y:S05]  /*08c0*/  @P0 EXIT ;  /* 0x000000000000094d */ /* 0x000fea0003800000 */
[--C-:B------:R-:W-:Y:S01]  /*08d0*/  IMAD.MOV.U32 R11, RZ, RZ, R0.reuse ;  /* 0x000000ffff0b7224 */ /* 0x100fe200078e0000 */
[----:B------:R-:W-:-:S04]  /*08e0*/  SHF.R.S32.HI R10, RZ, 0x1f, R0 ;  /* 0x0000001fff0a7819 */ /* 0x000fc80000011400 */
[----:B------:R-:W-:-:S04]  /*08f0*/  LEA R8, P0, R11, c[0x0][0x160], 0x3 ;  /* 0x000058000b087a11 */ /* 0x000fc800078018ff */
[----:B------:R-:W-:Y:S02]  /*0900*/  IADD3 R8, P1, R8, 0x8, RZ ;  /* 0x0000000808087810 */ /* 0x000fe40007f3e0ff */
[----:B------:R-:W-:-:S05]  /*0910*/  LEA.HI.X R9, R11, c[0x0][0x164], R10, 0x3, P0 ;  /* 0x000059000b097a11 */ /* 0x000fca00000f1c0a */
[----:B------:R-:W-:Y:S02]  /*0920*/  IMAD.X R9, RZ, RZ, R9, P1 ;  /* 0x000000ffff097224 */ /* 0x000fe400008e0609 */
.L_x_1512:
[----:B------:R-:W-:Y:S02]  /*0930*/  IMAD.MOV.U32 R5, RZ, RZ, RZ ;  /* 0x000000ffff057224 */ /* 0x000fe400078e00ff */
[----:B------:R-:W-:Y:S02]  /*0940*/  IMAD.MOV.U32 R6, RZ, RZ, R8 ;  /* 0x000000ffff067224 */ /* 0x000fe400078e0008 */
[----:B------:R-:W-:-:S05]  /*0950*/  IMAD.MOV.U32 R7, RZ, RZ, R9 ;  /* 0x000000ffff077224 */ /* 0x000fca00078e0009 */
[----:B------:R0:W-:Y:S04]  /*0960*/  STG.E.64 [R6.64], R4 ;  /* 0x0000000406007986 */ /* 0x0001e8000c101b08 */
[----:B------:R-:W2:Y:S01]  /*0970*/  LDG.E R0, [R2.64] ;  /* 0x0000000802007981 */ /* 0x000ea2000c1e1900 */
        /* <DEDUP_REMOVED lines=9> */
.L_x_1505:
[----:B------:R-:W-:Y:S02]  /*0a10*/  IMAD.MOV.U32 R2, RZ, RZ, c[0x0][0x168] ;  /* 0x00005a00ff027624 */ /* 0x000fe400078e00ff */
[----:B------:R-:W-:-:S05]  /*0a20*/  IMAD.MOV.U32 R3, RZ, RZ, c[0x0][0x16c] ;  /* 0x00005b00ff037624 */ /* 0x000fca00078e00ff */
[----:B------:R-:W2:Y:S02]  /*0a30*/  LDG.E R0, [R2.64] ;  /* 0x0000000802007981 */ /* 0x000ea4000c1e1900 */
[----:B--2---:R-:W-:-:S13]  /*0a40*/  ISETP.GE.AND P0, PT, R0, RZ, PT ;  /* 0x000000ff0000720c */ /* 0x004fda0003f06270 */
[----:B------:R-:W-:Y:S05]  /*0a50*/  @!P0 EXIT ;  /* 0x000000000000894d */ /* 0x000fea0003800000 */
[----:B------:R-:W-:Y:S02]  /*0a60*/  UMOV UR4, 0xffffffff ;  /* 0xffffffff00047882 */ /* 0x000fe40000000000 */
[----:B------:R-:W-:Y:S02]  /*0a70*/  UMOV UR5, 0xffffffff ;  /* 0xffffffff00057882 */ /* 0x000fe40000000000 */
.L_x_1513:
[----:B------:R-:W-:Y:S02]  /*0a80*/  IMAD.MOV.U32 R4, RZ, RZ, R6 ;  /* 0x000000ffff047224 */ /* 0x000fe400078e0006 */
[----:B------:R-:W-:-:S05]  /*0a90*/  IMAD.MOV.U32 R5, RZ, RZ, R7 ;  /* 0x000000ffff057224 */ /* 0x000fca00078e0007 */
[----:B------:R0:W-:Y:S04]  /*0aa0*/  STG.E.64 [R4.64], RZ ;  /* 0x000000ff04007986 */ /* 0x0001e8000c101b08 */
[----:B------:R-:W2:Y:S01]  /*0ab0*/  LDG.E R0, [R2.64] ;  /* 0x0000000802007981 */ /* 0x000ea2000c1e1900 */
[----:B------:R-:W-:Y:S01]  /*0ac0*/  UIADD3 UR4, UP0, UR4, 0x1, URZ ;  /* 0x0000000104047890 */ /* 0x000fe2000ff1e03f */
[----:B------:R-:W-:-:S03]  /*0ad0*/  IADD3 R6, P1, R6, 0x8, RZ ;  /* 0x0000000806067810 */ /* 0x000fc60007f3e0ff */
[----:B------:R-:W-:Y:S02]  /*0ae0*/  UIADD3.X UR5, URZ, UR5, URZ, UP0, !UPT ;  /* 0x000000053f057290 */ /* 0x000fe400087fe43f */
[----:B------:R-:W-:-:S04]  /*0af0*/  IMAD.X R7, RZ, RZ, R7, P1 ;  /* 0x000000ffff077224 */ /* 0x000fc800008e0607 */
[----:B------:R-:W-:Y:S01]  /*0b00*/  IMAD.U32 R9, RZ, RZ, UR5 ;  /* 0x00000005ff097e24 */ /* 0x000fe2000f8e00ff */
[----:B--2---:R-:W-:Y:S02]  /*0b10*/  ISETP.LE.U32.AND P0, PT, R0, UR4, PT ;  /* 0x0000000400007c0c */ /* 0x004fe4000bf03070 */
[----:B------:R-:W-:-:S04]  /*0b20*/  SHF.R.S32.HI R0, RZ, 0x1f, R0 ;  /* 0x0000001fff007819 */ /* 0x000fc80000011400 */
[----:B------:R-:W-:-:S13]  /*0b30*/  ISETP.GE.AND.EX P0, PT, R9, R0, PT, P0 ;  /* 0x000000000900720c */ /* 0x000fda0003f06300 */
[----:B0-----:R-:W-:Y:S05]  /*0b40*/  @!P0 BRA `(.L_x_1513) ;  /* 0xffffff3000008947 */ /* 0x001fea000383ffff */
[----:B------:R-:W-:Y:S05]  /*0b50*/  EXIT ;  /* 0x000000000000794d */ /* 0x000fea0003800000 */
.L_x_1514:
        /* <DEDUP_REMOVED lines=10> */
.L_x_8800:


//--------------------- .text._ZN2at6native55_GLOBAL__N__0955718d_22_SparseCsrTensorMath_cu_868dd54543convert_indices_from_coo_to_csr_cuda_kernelIalEEvPT0_PKT_ll --------------------------
	.section	.text._ZN2at6native55_GLOBAL__N__0955718d_22_SparseCsrTensorMath_cu_868dd54543convert_indices_from_coo_to_csr_cuda_kernelIalEEvPT0_PKT_ll,"ax",@progbits
	.sectioninfo	@"SHI_REGISTERS=14"
	.align	128
.text._ZN2at6native55_GLOBAL__N__0955718d_22_SparseCsrTensorMath_cu_868dd54543convert_indices_from_coo_to_csr_cuda_kernelIalEEvPT0_PKT_ll:
        .type           _ZN2at6native55_GLOBAL__N__0955718d_22_SparseCsrTensorMath_cu_868dd54543convert_indices_from_coo_to_csr_cuda_kernelIalEEvPT0_PKT_ll,@function
        .size           _ZN2at6native55_GLOBAL__N__0955718d_22_SparseCsrTensorMath_cu_868dd54543convert_indices_from_coo_to_csr_cuda_kernelIalEEvPT0_PKT_ll,(.L_x_8801 - _ZN2at6native55_GLOBAL__N__0955718d_22_SparseCsrTensorMath_cu_868dd54543convert_indices_from_coo_to_csr_cuda_kernelIalEEvPT0_PKT_ll)
        .other          _ZN2at6native55_GLOBAL__N__0955718d_22_SparseCsrTensorMath_cu_868dd54543convert_indices_from_coo_to_csr_cuda_kernelIalEEvPT0_PKT_ll,@"STO_CUDA_ENTRY STV_DEFAULT"
_ZN2at6native55_GLOBAL__N__0955718d_22_SparseCsrTensorMath_cu_868dd54543convert_indices_from_coo_to_csr_cuda_kernelIalEEvPT0_PKT_ll:
        /* <DEDUP_REMOVED lines=17> */
[----:B------:R-:W-:-:S04]  /*0110*/  UIADD3 UR4, UP0, UR4, UR6, URZ ;  /* 0x0000000604047290 */ /* 0x000fc8000ff1e03f */
[----:B------:R-:W-:Y:S02]  /*0120*/  UIADD3.X UR5, UR5, UR7, URZ, UP0, !UPT ;  /* 0x0000000705057290 */ /* 0x000fe400087fe43f */
[----:B------:R-:W-:-:S04]  /*0130*/  IMAD.U32 R2, RZ, RZ, UR4 ;  /* 0x00000004ff027e24 */ /* 0x000fc8000f8e00ff */
[----:B------:R-:W-:-:S05]  /*0140*/  IMAD.U32 R3, RZ, RZ, UR5 ;  /* 0x00000005ff037e24 */ /* 0x000fca000f8e00ff */
[----:B------:R-:W2:Y:S02]  /*0150*/  LDG.E.S8 R2, [R2.64+-0x1] ;  /* 0xffffff0802027981 */ /* 0x000ea4000c1e1300 */
        /* <DEDUP_REMOVED lines=25> */
.L_x_1518:
        /* <DEDUP_REMOVED lines=14> */
.L_x_1517:
        /* <DEDUP_REMOVED lines=15> */
.L_x_1520:
        /* <DEDUP_REMOVED lines=27> */
.L_x_1519:
        /* <DEDUP_REMOVED lines=22> */
.L_x_1521:
        /* <DEDUP_REMOVED lines=10> */
.L_x_1516:
[----:B------:R-:W-:-:S05]  /*0870*/  IADD3 R2, P0, R4, c[0x0][0x168], RZ ;  /* 0x00005a0004027a10 */ /* 0x000fca0007f1e0ff */
[----:B------:R-:W-:-:S05]  /*0880*/  IMAD.X R3, RZ, RZ, c[0x0][0x16c], P0 ;  /* 0x00005b00ff037624 */ /* 0x000fca00000e06ff */
[----:B------:R-:W2:Y:S04]  /*0890*/  LDG.E.S8 R0, [R2.64+-0x1] ;  /* 0xffffff0802007981 */ /* 0x000ea8000c1e1300 */
[----:B------:R-:W2:Y:S02]  /*08a0*/  LDG.E.S8 R5, [R2.64] ;  /* 0x0000000802057981 */ /* 0x000ea4000c1e1300 */
[----:B--2---:R-:W-:-:S13]  /*08b0*/  ISETP.GE.AND P0, PT, R0, R5, PT ;  /* 0x000000050000720c */ /* 0x004fda0003f06270 */
[----:B------:R-:W-:Y:S05]  /*08c0*/  @P0 EXIT ;  /* 0x000000000000094d */ /* 0x000fea0003800000 */
[----:B------:R-:W-:-:S04]  /*08d0*/  LOP3.LUT R0, R0, 0xffff, RZ, 0xc0, !PT ;  /* 0x0000ffff00007812 */ /* 0x000fc800078ec0ff */
[----:B------:R-:W-:-:S04]  /*08e0*/  PRMT R11, R0, 0x8880, RZ ;  /* 0x00008880000b7816 */ /* 0x000fc800000000ff */
[C---:B------:R-:W-:Y:S02]  /*08f0*/  LEA R8, P0, R11.reuse, c[0x0][0x160], 0x3 ;  /* 0x000058000b087a11 */ /* 0x040fe400078018ff */
[----:B------:R-:W-:Y:S02]  /*0900*/  SHF.R.S32.HI R10, RZ, 0x1f, R11 ;  /* 0x0000001fff0a7819 */ /* 0x000fe4000001140b */
[----:B------:R-:W-:Y:S02]  /*0910*/  IADD3 R8, P1, R8, 0x8, RZ ;  /* 0x0000000808087810 */ /* 0x000fe40007f3e0ff */
[----:B------:R-:W-:-:S05]  /*0920*/  LEA.HI.X R9, R11, c[0x0][0x164], R10, 0x3, P0 ;  /* 0x000059000b097a11 */ /* 0x000fca00000f1c0a */
[----:B------:R-:W-:Y:S02]  /*0930*/  IMAD.X R9, RZ, RZ, R9, P1 ;  /* 0x000000ffff097224 */ /* 0x000fe400008e0609 */
.L_x_1522:
[----:B------:R-:W-:Y:S02]  /*0940*/  IMAD.MOV.U32 R5, RZ, RZ, RZ ;  /* 0x000000ffff057224 */ /* 0x000fe400078e00ff */
[----:B------:R-:W-:Y:S02]  /*0950*/  IMAD.MOV.U32 R6, RZ, RZ, R8 ;  /* 0x000000ffff067224 */ /* 0x000fe400078e0008 */
[----:B------:R-:W-:-:S05]  /*0960*/  IMAD.MOV.U32 R7, RZ, RZ, R9 ;  /* 0x000000ffff077224 */ /* 0x000fca00078e0009 */
[----:B------:R0:W-:Y:S04]  /*0970*/  STG.E.64 [R6.64], R4 ;  /* 0x0000000406007986 */ /* 0x0001e8000c101b08 */
[----:B------:R-:W2:Y:S01]  /*0980*/  LDG.E.S8 R0, [R2.64] ;  /* 0x0000000802007981 */ /* 0x000ea2000c1e1300 */
        /* <DEDUP_REMOVED lines=9> */
.L_x_1515:
[----:B------:R-:W-:Y:S02]  /*0a20*/  IMAD.MOV.U32 R2, RZ, RZ, c[0x0][0x168] ;  /* 0x00005a00ff027624 */ /* 0x000fe400078e00ff */
[----:B------:R-:W-:-:S05]  /*0a30*/  IMAD.MOV.U32 R3, RZ, RZ, c[0x0][0x16c] ;  /* 0x00005b00ff037624 */ /* 0x000fca00078e00ff */
[----:B------:R-:W2:Y:S02]  /*0a40*/  LDG.E.S8 R0, [R2.64] ;  /* 0x0000000802007981 */ /* 0x000ea4000c1e1300 */
[----:B--2---:R-:W-:-:S13]  /*0a50*/  ISETP.GE.AND P0, PT, R0, RZ, PT ;  /* 0x000000ff0000720c */ /* 0x004fda0003f06270 */
[----:B------:R-:W-:Y:S05]  /*0a60*/  @!P0 EXIT ;  /* 0x000000000000894d */ /* 0x000fea0003800000 */
[----:B------:R-:W-:Y:S02]  /*0a70*/  UMOV UR4, 0xffffffff ;  /* 0xffffffff00047882 */ /* 0x000fe40000000000 */
[----:B------:R-:W-:Y:S02]  /*0a80*/  UMOV UR5, 0xffffffff ;  /* 0xffffffff00057882 */ /* 0x000fe40000000000 */
.L_x_1523:
[----:B------:R-:W-:Y:S02]  /*0a90*/  IMAD.MOV.U32 R4, RZ, RZ, R6 ;  /* 0x000000ffff047224 */ /* 0x000fe400078e0006 */
[----:B------:R-:W-:-:S05]  /*0aa0*/  IMAD.MOV.U32 R5, RZ, RZ, R7 ;  /* 0x000000ffff057224 */ /* 0x000fca00078e0007 */
[----:B------:R0:W-:Y:S04]  /*0ab0*/  STG.E.64 [R4.64], RZ ;  /* 0x000000ff04007986 */ /* 0x0001e8000c101b08 */
[----:B------:R-:W2:Y:S01]  /*0ac0*/  LDG.E.S8 R0, [R2.64] ;  /* 0x0000000802007981 */ /* 0x000ea2000c1e1300 */
        /* <DEDUP_REMOVED lines=10> */
.L_x_1524:
        /* <DEDUP_REMOVED lines=9> */
.L_x_8801:


//--------------------- .text._ZN2at6native55_GLOBAL__N__0955718d_22_SparseCsrTensorMath_cu_868dd54543convert_indices_from_coo_to_csr_cuda_kernelIhlEEvPT0_PKT_ll --------------------------
	.section	.text._ZN2at6native55_GLOBAL__N__0955718d_22_SparseCsrTensorMath_cu_868dd54543convert_indices_from_coo_to_csr_cuda_kernelIhlEEvPT0_PKT_ll,"ax",@progbits
	.sectioninfo	@"SHI_REGISTERS=14"
	.align	128
.text._ZN2at6native55_GLOBAL__N__0955718d_22_SparseCsrTensorMath_cu_868dd54543convert_indices_from_coo_to_csr_cuda_kernelIhlEEvPT0_PKT_ll:
        .type           _ZN2at6native55_GLOBAL__N__0955718d_22_SparseCsrTensorMath_cu_868dd54543convert_indices_from_coo_to_csr_cuda_kernelIhlEEvPT0_PKT_ll,@function
        .size           _ZN2at6native55_GLOBAL__N__0955718d_22_SparseCsrTensorMath_cu_868dd54543convert_indices_from_coo_to_csr_cuda_kernelIhlEEvPT0_PKT_ll,(.L_x_8802 - _ZN2at6native55_GLOBAL__N__0955718d_22_SparseCsrTensorMath_cu_868dd54543convert_indices_from_coo_to_csr_cuda_kernelIhlEEvPT0_PKT_ll)
        .other          _ZN2at6native55_GLOBAL__N__0955718d_22_SparseCsrTensorMath_cu_868dd54543convert_indices_from_coo_to_csr_cuda_kernelIhlEEvPT0_PKT_ll,@"STO_CUDA_ENTRY STV_DEFAULT"
_ZN2at6native55_GLOBAL__N__0955718d_22_SparseCsrTensorMath_cu_868dd54543convert_indices_from_coo_to_csr_cuda_kernelIhlEEvPT0_PKT_ll:
        /* <DEDUP_REMOVED lines=20> */
[----:B------:R-:W-:-:S06]  /*0140*/  IMAD.U32 R3, RZ, RZ, UR5 ;  /* 0x00000005ff037e24 */ /* 0x000fcc000f8e00ff */
[----:B------:R-:W2:Y:S02]  /*0150*/  LDG.E.U8 R3, [R2.64+-0x1] ;  /* 0xffffff0802037981 */ /* 0x000ea4000c1e1100 */
[----:B--2---:R-:W-:-:S04]  /*0160*/  ISETP.GE.U32.AND P0, PT, R3, c[0x0][0x170], PT ;  /* 0x00005c0003007a0c */ /* 0x004fc80003f06070 */
[----:B------:R-:W-:-:S13]  /*0170*/  ISETP.GE.AND.EX P0, PT, RZ, c[0x0][0x174], PT, P0 ;  /* 0x00005d00ff007a0c */ /* 0x000fda0003f06300 */
[----:B------:R-:W-:Y:S05]  /*0180*/  @P0 EXIT ;  /* 0x000000000000094d */ /* 0x000fea0003800000 */
[----:B------:R-:W-:Y:S01]  /*0190*/  IADD3 R2, -R3, c[0x0][0x170], RZ ;  /* 0x00005c0003027a10 */ /* 0x000fe20007ffe1ff */
[----:B------:R-:W-:Y:S01]  /*01a0*/  IMAD.MOV.U32 R11, RZ, RZ, c[0x0][0x174] ;  /* 0x00005d00ff0b7624 */ /* 0x000fe200078e00ff */
[----:B------:R-:W-:Y:S02]  /*01b0*/  LOP3.LUT R0, RZ, R3, RZ, 0x33, !PT ;  /* 0x00000003ff007212 */ /* 0x000fe400078e33ff */
[----:B------:R-:W-:Y:S02]  /*01c0*/  LOP3.LUT R2, R2, 0x3, RZ, 0xc0, !PT ;  /* 0x0000000302027812 */ /* 0x000fe400078ec0ff */
[----:B------:R-:W-:Y:S02]  /*01d0*/  IADD3 R0, P2, R0, c[0x0][0x170], RZ ;  /* 0x00005c0000007a10 */ /* 0x000fe40007f5e0ff */
[----:B------:R-:W-:Y:S02]  /*01e0*/  ISETP.NE.U32.AND P1, PT, R2, RZ, PT ;  /* 0x000000ff0200720c */ /* 0x000fe40003f25070 */
[----:B------:R-:W-:-:S02]  /*01f0*/  ISETP.GE.U32.AND P0, PT, R0, 0x3, PT ;  /* 0x000000030000780c */ /* 0x000fc40003f06070 */
[----:B------:R-:W-:Y:S02]  /*0200*/  ISETP.NE.AND.EX P1, PT, RZ, RZ, PT, P1 ;  /* 0x000000ffff00720c */ /* 0x000fe40003f25310 */
[----:B------:R-:W-:-:S04]  /*0210*/  IADD3.X R0, R11, -0x1, RZ, P2, !PT ;  /* 0xffffffff0b007810 */ /* 0x000fc800017fe4ff */
[----:B------:R-:W-:Y:S01]  /*0220*/  ISETP.GE.U32.AND.EX P0, PT, R0, RZ, PT, P0 ;  /* 0x000000ff0000720c */ /* 0x000fe20003f06100 */
[----:B------:R-:W-:-:S06]  /*0230*/  IMAD.MOV.U32 R0, RZ, RZ, RZ ;  /* 0x000000ffff007224 */ /* 0x000fcc00078e00ff */
[----:B------:R-:W-:Y:S06]  /*0240*/  @!P1 BRA `(.L_x_1527) ;  /* 0x0000014000009947 */ /* 0x000fec0003800000 */
[----:B------:R-:W-:Y:S01]  /*0250*/  LEA R9, P1, R3, c[0x0][0x160], 0x3 ;  /* 0x0000580003097a11 */ /* 0x000fe200078218ff */
[----:B------:R-:W-:Y:S01]  /*0260*/  IMAD.MOV.U32 R0, RZ, RZ, RZ ;  /* 0x000000ffff007224 */ /* 0x000fe200078e00ff */
[----:B------:R-:W-:Y:S02]  /*0270*/  IADD3 R2, P3, RZ, -R2, RZ ;  /* 0x80000002ff027210 */ /* 0x000fe40007f7e0ff */
[----:B------:R-:W-:-:S03]  /*0280*/  IADD3 R9, P2, R9, 0x8, RZ ;  /* 0x0000000809097810 */ /* 0x000fc60007f5e0ff */
[----:B------:R-:W-:Y:S01]  /*0290*/  IMAD.X R8, RZ, RZ, -0x1, P3 ;  /* 0xffffffffff087424 */ /* 0x000fe200018e06ff */
[----:B------:R-:W-:Y:S02]  /*02a0*/  IADD3.X R10, RZ, c[0x0][0x164], RZ, P2, P1 ;  /* 0x00005900ff0a7a10 */ /* 0x000fe400017e24ff */
.L_x_1528:
        /* <DEDUP_REMOVED lines=14> */
.L_x_1527:
        /* <DEDUP_REMOVED lines=11> */
[----:B------:R-:W-:Y:S01]  /*0440*/  IMAD.MOV.U32 R2, RZ, RZ, c[0x0][0x170] ;  /* 0x00005c00ff027624 */ /* 0x000fe200078e00ff */
[----:B------:R-:W-:-:S04]  /*0450*/  PLOP3.LUT P0, PT, PT, PT, PT, 0x8, 0x0 ;  /* 0x000000000000781c */ /* 0x000fc80003f0e170 */
[----:B------:R-:W-:-:S04]  /*0460*/  IADD3 R2, P1, R2, -0xc, RZ ;  /* 0xfffffff402027810 */ /* 0x000fc80007f3e0ff */
[----:B------:R-:W-:Y:S02]  /*0470*/  IADD3.X R9, R11, -0x1, RZ, P1, !PT ;  /* 0xffffffff0b097810 */ /* 0x000fe40000ffe4ff */
.L_x_1530:
[----:B------:R-:W-:Y:S01]  /*0480*/  IADD3 R3, P1, R3, 0x10, RZ ;  /* 0x0000001003037810 */ /* 0x000fe20007f3e0ff */
[----:B------:R-:W-:Y:S01]  /*0490*/  IMAD.MOV.U32 R6, RZ, RZ, c[0x0][0x178] ;  /* 0x00005e00ff067624 */ /* 0x000fe200078e00ff */
[----:B------:R-:W-:Y:S01]  /*04a0*/  IADD3 R8, P2, R4, 0x80, RZ ;  /* 0x0000008004087810 */ /* 0x000fe20007f5e0ff */
[----:B------:R-:W-:Y:S02]  /*04b0*/  IMAD.MOV.U32 R7, RZ, RZ, c[0x0][0x17c] ;  /* 0x00005f00ff077624 */ /* 0x000fe400078e00ff */
[----:B------:R-:W-:Y:S01]  /*04c0*/  IMAD.X R0, RZ, RZ, R0, P1 ;  /* 0x000000ffff007224 */ /* 0x000fe200008e0600 */
[----:B------:R-:W-:Y:S01]  /*04d0*/  ISETP.GE.U32.AND P1, PT, R3, R2, PT ;  /* 0x000000020300720c */ /* 0x000fe20003f26070 */
[----:B------:R-:W-:Y:S01]  /*04e0*/  IMAD.X R11, RZ, RZ, R5, P2 ;  /* 0x000000ffff0b7224 */ /* 0x000fe200010e0605 */
[----:B------:R-:W-:Y:S02]  /*04f0*/  STG.E.64 [R4.64+-0x18], R6 ;  /* 0xffffe80604007986 */ /* 0x000fe4000c101b08 */
[----:B------:R-:W-:-:S02]  /*0500*/  ISETP.GE.AND.EX P1, PT, R0, R9, PT, P1 ;  /* 0x000000090000720c */ /* 0x000fc40003f26310 */
        /* <DEDUP_REMOVED lines=18> */
.L_x_1529:
        /* <DEDUP_REMOVED lines=22> */
.L_x_1531:
        /* <DEDUP_REMOVED lines=10> */
.L_x_1526:
[----:B------:R-:W-:-:S05]  /*0830*/  IADD3 R2, P0, R4, c[0x0][0x168], RZ ;  /* 0x00005a0004027a10 */ /* 0x000fca0007f1e0ff */
[----:B------:R-:W-:-:S05]  /*0840*/  IMAD.X R3, RZ, RZ, c[0x0][0x16c], P0 ;  /* 0x00005b00ff037624 */ /* 0x000fca00000e06ff */
[----:B------:R-:W2:Y:S04]  /*0850*/  LDG.E.U8 R0, [R2.64+-0x1] ;  /* 0xffffff0802007981 */ /* 0x000ea8000c1e1100 */
[----:B------:R-:W2:Y:S02]  /*0860*/  LDG.E.U8 R5, [R2.64] ;  /* 0x0000000802057981 */ /* 0x000ea4000c1e1100 */
[----:B--2---:R-:W-:-:S13]  /*0870*/  ISETP.GE.U32.AND P0, PT, R0, R5, PT ;  /* 0x000000050000720c */ /* 0x004fda0003f06070 */
[----:B------:R-:W-:Y:S05]  /*0880*/  @P0 EXIT ;  /* 0x000000000000094d */ /* 0x000fea0003800000 */
[----:B------:R-:W-:Y:S02]  /*0890*/  IMAD.MOV.U32 R11, RZ, RZ, R0 ;  /* 0x000000ffff0b7224 */ /* 0x000fe400078e0000 */
[----:B------:R-:W-:-:S03]  /*08a0*/  IMAD.MOV.U32 R10, RZ, RZ, RZ ;  /* 0x000000ffff0a7224 */ /* 0x000fc600078e00ff */
[----:B------:R-:W-:-:S04]  /*08b0*/  LEA R8, P0, R11, c[0x0][0x160], 0x3 ;  /* 0x000058000b087a11 */ /* 0x000fc800078018ff */
[----:B------:R-:W-:Y:S02]  /*08c0*/  IADD3 R8, P1, R8, 0x8, RZ ;  /* 0x0000000808087810 */ /* 0x000fe40007f3e0ff */
[----:B------:R-:W-:-:S05]  /*08d0*/  LEA.HI.X R9, R11, c[0x0][0x164], R10, 0x3, P0 ;  /* 0x000059000b097a11 */ /* 0x000fca00000f1c0a */
[----:B------:R-:W-:Y:S02]  /*08e0*/  IMAD.X R9, RZ, RZ, R9, P1 ;  /* 0x000000ffff097224 */ /* 0x000fe400008e0609 */
.L_x_1532:
[----:B------:R-:W-:Y:S02]  /*08f0*/  IMAD.MOV.U32 R5, RZ, RZ, RZ ;  /* 0x000000ffff057224 */ /* 0x000fe400078e00ff */
[----:B------:R-:W-:Y:S02]  /*0900*/  IMAD.MOV.U32 R6, RZ, RZ, R8 ;  /* 0x000000ffff067224 */ /* 0x000fe400078e0008 */
[----:B------:R-:W-:-:S05]  /*0910*/  IMAD.MOV.U32 R7, RZ, RZ, R9 ;  /* 0x000000ffff077224 */ /* 0x000fca00078e0009 */
[----:B------:R0:W-:Y:S04]  /*0920*/  STG.E.64 [R6.64], R4 ;  /* 0x0000000406007986 */ /* 0x0001e8000c101b08 */
[----:B------:R-:W2:Y:S01]  /*0930*/  LDG.E.U8 R0, [R2.64] ;  /* 0x0000000802007981 */ /* 0x000ea2000c1e1100 */
[----:B------:R-:W-:Y:S02]  /*0940*/  IADD3 R11, P0, R11, 0x1, RZ ;  /* 0x000000010b0b7810 */ /* 0x000fe40007f1e0ff */
[----:B------:R-:W-:-:S03]  /*0950*/  IADD3 R8, P1, R8, 0x8, RZ ;  /* 0x0000000808087810 */ /* 0x000fc60007f3e0ff */
[----:B------:R-:W-:Y:S02]  /*0960*/  IMAD.X R10, RZ, RZ, R10, P0 ;  /* 0x000000ffff0a7224 */ /* 0x000fe400000e060a */
[----:B------:R-:W-:Y:S01]  /*0970*/  IMAD.X R9, RZ, RZ, R9, P1 ;  /* 0x000000ffff097224 */ /* 0x000fe200008e0609 */
[----:B--2---:R-:W-:-:S04]  /*0980*/  ISETP.GE.U32.AND P0, PT, R11, R0, PT ;  /* 0x000000000b00720c */ /* 0x004fc80003f06070 */
[----:B------:R-:W-:-:S13]  /*0990*/  ISETP.GE.U32.AND.EX P0, PT, R10, RZ, PT, P0 ;  /* 0x000000ff0a00720c */ /* 0x000fda0003f06100 */
[----:B0-----:R-:W-:Y:S05]  /*09a0*/  @!P0 BRA `(.L_x_1532) ;  /* 0xffffff4000008947 */ /* 0x001fea000383ffff */
[----:B------:R-:W-:Y:S05]  /*09b0*/  EXIT ;  /* 0x000000000000794d */ /* 0x000fea0003800000 */
.L_x_1525:
[----:B------:R-:W-:Y:S01]  /*09c0*/  IMAD.MOV.U32 R2, RZ, RZ, c[0x0][0x168] ;  /* 0x00005a00ff027624 */ /* 0x000fe200078e00ff */
[----:B------:R-:W-:Y:S01]  /*09d0*/  UMOV UR4, 0xffffffff ;  /* 0xffffffff00047882 */ /* 0x000fe20000000000 */
[----:B------:R-:W-:Y:S01]  /*09e0*/  IMAD.MOV.U32 R3, RZ, RZ, c[0x0][0x16c] ;  /* 0x00005b00ff037624 */ /* 0x000fe200078e00ff */
[----:B------:R-:W-:Y:S02]  /*09f0*/  UMOV UR5, 0xffffffff ;  /* 0xffffffff00057882 */ /* 0x000fe40000000000 */
.L_x_1533:
[----:B------:R-:W-:Y:S02]  /*0a00*/  IMAD.MOV.U32 R4, RZ, RZ, R6 ;  /* 0x000000ffff047224 */ /* 0x000fe400078e0006 */
[----:B------:R-:W-:-:S05]  /*0a10*/  IMAD.MOV.U32 R5, RZ, RZ, R7 ;  /* 0x000000ffff057224 */ /* 0x000fca00078e0007 */
[----:B------:R0:W-:Y:S04]  /*0a20*/  STG.E.64 [R4.64], RZ ;  /* 0x000000ff04007986 */ /* 0x0001e8000c101b08 */
[----:B------:R-:W2:Y:S01]  /*0a30*/  LDG.E.U8 R0, [R2.64] ;  /* 0x0000000802007981 */ /* 0x000ea2000c1e1100 */
[----:B------:R-:W-:Y:S01]  /*0a40*/  UIADD3 UR4, UP0, UR4, 0x1, URZ ;  /* 0x0000000104047890 */ /* 0x000fe2000ff1e03f */
[----:B------:R-:W-:-:S03]  /*0a50*/  IADD3 R6, P1, R6, 0x8, RZ ;  /* 0x0000000806067810 */ /* 0x000fc60007f3e0ff */
[----:B------:R-:W-:Y:S02]  /*0a60*/  UIADD3.X UR5, URZ, UR5, URZ, UP0, !UPT ;  /* 0x000000053f057290 */ /* 0x000fe400087fe43f */
[----:B------:R-:W-:-:S04]  /*0a70*/  IMAD.X R7, RZ, RZ, R7, P1 ;  /* 0x000000ffff077224 */ /* 0x000fc800008e0607 */
[----:B------:R-:W-:Y:S01]  /*0a80*/  IMAD.U32 R8, RZ, RZ, UR5 ;  /* 0x00000005ff087e24 */ /* 0x000fe2000f8e00ff */
[----:B--2---:R-:W-:-:S04]  /*0a90*/  ISETP.LE.U32.AND P0, PT, R0, UR4, PT ;  /* 0x0000000400007c0c */ /* 0x004fc8000bf03070 */
[----:B------:R-:W-:-:S13]  /*0aa0*/  ISETP.GE.U32.AND.EX P0, PT, R8, RZ, PT, P0 ;  /* 0x000000ff0800720c */ /* 0x000fda0003f06100 */
[----:B0-----:R-:W-:Y:S05]  /*0ab0*/  @!P0 BRA `(.L_x_1533) ;  /* 0xffffff4000008947 */ /* 0x001fea000383ffff */
[----:B------:R-:W-:Y:S05]  /*0ac0*/  EXIT ;  /* 0x000000000000794d */ /* 0x000fea0003800000 */
.L_x_1534:
        /* <DEDUP_REMOVED lines=11> */
.L_x_8802:


//--------------------- .text._ZN2at6native55_GLOBAL__N__0955718d_22_SparseCsrTensorMath_cu_868dd54543convert_indices_from_coo_to_csr_cuda_kernelIsiEEvPT0_PKT_ll --------------------------
	.section	.text._ZN2at6native55_GLOBAL__N__0955718d_22_SparseCsrTensorMath_cu_868dd54543convert_indices_from_coo_to_csr_cuda_kernelIsiEEvPT0_PKT_ll,"ax",@progbits
	.sectioninfo	@"SHI_REGISTERS=16"
	.align	128
.text._ZN2at6native55_GLOBAL__N__0955718d_22_SparseCsrTensorMath_cu_868dd54543convert_indices_from_coo_to_csr_cuda_kernelIsiEEvPT0_PKT_ll:
        .type           _ZN2at6native55_GLOBAL__N__0955718d_22_SparseCsrTensorMath_cu_868dd54543convert_indices_from_coo_to_csr_cuda_kernelIsiEEvPT0_PKT_ll,@function
        .size           _ZN2at6native55_GLOBAL__N__0955718d_22_SparseCsrTensorMath_cu_868dd54543convert_indices_from_coo_to_csr_cuda_kernelIsiEEvPT0_PKT_ll,(.L_x_8803 - _ZN2at6native55_GLOBAL__N__0955718d_22_SparseCsrTensorMath_cu_868dd54543convert_indices_from_coo_to_csr_cuda_kernelIsiEEvPT0_PKT_ll)
        .other          _ZN2at6native55_GLOBAL__N__0955718d_22_SparseCsrTensorMath_cu_868dd54543convert_indices_from_coo_to_csr_cuda_kernelIsiEEvPT0_PKT_ll,@"STO_CUDA_ENTRY STV_DEFAULT"
_ZN2at6native55_GLOBAL__N__0955718d_22_SparseCsrTensorMath_cu_868dd54543convert_indices_from_coo_to_csr_cuda_kernelIsiEEvPT0_PKT_ll:
        /* <DEDUP_REMOVED lines=15> */
[----:B------:R-:W-:Y:S02]  /*00f0*/  IMAD.MOV.U32 R0, RZ, RZ, c[0x0][0x178] ;  /* 0x00005e00ff007624 */ /* 0x000fe400078e00ff */
[----:B------:R-:W-:-:S03]  /*0100*/  IMAD.MOV.U32 R3, RZ, RZ, c[0x0][0x17c] ;  /* 0x00005f00ff037624 */ /* 0x000fc600078e00ff */
[----:B------:R-:W-:-:S04]  /*0110*/  LEA R2, P0, R0, c[0x0][0x168], 0x1 ;  /* 0x00005a0000027a11 */ /* 0x000fc800078008ff */
[----:B------:R-:W-:-:S05]  /*0120*/  LEA.HI.X R3, R0, c[0x0][0x16c], R3, 0x1, P0 ;  /* 0x00005b0000037a11 */ /* 0x000fca00000f0c03 */
        /* <DEDUP_REMOVED lines=18> */
[----:B------:R-:W-:Y:S01]  /*0250*/  LEA R6, P1, R2, c[0x0][0x160], 0x2 ;  /* 0x0000580002067a11 */ /* 0x000fe200078210ff */
[--C-:B------:R-:W-:Y:S01]  /*0260*/  IMAD.MOV.U32 R9, RZ, RZ, R5.reuse ;  /* 0x000000ffff097224 */ /* 0x100fe200078e0005 */
[----:B------:R-:W-:Y:S01]  /*0270*/  IADD3 R4, P3, RZ, -R7, RZ ;  /* 0x80000007ff047210 */ /* 0x000fe20007f7e0ff */
[----:B------:R-:W-:Y:S01]  /*0280*/  IMAD.MOV.U32 R8, RZ, RZ, R2 ;  /* 0x000000ffff087224 */ /* 0x000fe200078e0002 */
[----:B------:R-:W-:Y:S02]  /*0290*/  IADD3 R6, P2, R6, 0x4, RZ ;  /* 0x0000000406067810 */ /* 0x000fe40007f5e0ff */
[----:B------:R-:W-:Y:S01]  /*02a0*/  LEA.HI.X R7, R2, c[0x0][0x164], R5, 0x2, P1 ;  /* 0x0000590002077a11 */ /* 0x000fe200008f1405 */
[----:B------:R-:W-:-:S04]  /*02b0*/  IMAD.X R5, RZ, RZ, -0x1, P3 ;  /* 0xffffffffff057424 */ /* 0x000fc800018e06ff */
[----:B------:R-:W-:Y:S02]  /*02c0*/  IMAD.X R7, RZ, RZ, R7, P2 ;  /* 0x000000ffff077224 */ /* 0x000fe400010e0607 */
.L_x_1538:
[----:B------:R-:W-:Y:S01]  /*02d0*/  IMAD.MOV.U32 R2, RZ, RZ, R6 ;  /* 0x000000ffff027224 */ /* 0x000fe200078e0006 */
[----:B------:R-:W-:Y:S01]  /*02e0*/  IADD3 R4, P1, R4, 0x1, RZ ;  /* 0x0000000104047810 */ /* 0x000fe20007f3e0ff */
[----:B------:R-:W-:Y:S01]  /*02f0*/  IMAD.MOV.U32 R3, RZ, RZ, R7 ;  /* 0x000000ffff037224 */ /* 0x000fe200078e0007 */
[----:B------:R-:W-:Y:S02]  /*0300*/  IADD3 R8, P2, R8, 0x1, RZ ;  /* 0x0000000108087810 */ /* 0x000fe40007f5e0ff */
[----:B------:R-:W-:Y:S01]  /*0310*/  IADD3 R6, P3, R6, 0x4, RZ ;  /* 0x0000000406067810 */ /* 0x000fe20007f7e0ff */
[----:B------:R-:W-:Y:S01]  /*0320*/  IMAD.X R5, RZ, RZ, R5, P1 ;  /* 0x000000ffff057224 */ /* 0x000fe200008e0605 */
[----:B------:R0:W-:Y:S01]  /*0330*/  STG.E [R2.64], R0 ;  /* 0x0000000002007986 */ /* 0x0001e2000c101906 */
[----:B------:R-:W-:Y:S01]  /*0340*/  ISETP.NE.U32.AND P1, PT, R4, RZ, PT ;  /* 0x000000ff0400720c */ /* 0x000fe20003f25070 */
[----:B------:R-:W-:Y:S02]  /*0350*/  IMAD.X R9, RZ, RZ, R9, P2 ;  /* 0x000000ffff097224 */ /* 0x000fe400010e0609 */
[----:B------:R-:W-:Y:S01]  /*0360*/  IMAD.X R7, RZ, RZ, R7, P3 ;  /* 0x000000ffff077224 */ /* 0x000fe200018e0607 */
[----:B------:R-:W-:-:S13]  /*0370*/  ISETP.NE.AND.EX P1, PT, R5, RZ, PT, P1 ;  /* 0x000000ff0500720c */ /* 0x000fda0003f25310 */
[----:B0-----:R-:W-:Y:S05]  /*0380*/  @P1 BRA `(.L_x_1538) ;  /* 0xffffff4000001947 */ /* 0x001fea000383ffff */
.L_x_1537:
        /* <DEDUP_REMOVED lines=15> */
.L_x_1540:
[----:B------:R-:W-:Y:S01]  /*0480*/  IADD3 R8, P1, R8, 0x10, RZ ;  /* 0x0000001008087810 */ /* 0x000fe20007f3e0ff */
[----:B------:R-:W-:Y:S01]  /*0490*/  STG.E [R2.64+-0xc], R0 ;  /* 0xfffff40002007986 */ /* 0x000fe2000c101906 */
[----:B------:R-:W-:-:S03]  /*04a0*/  IADD3 R4, P2, R2, 0x40, RZ ;  /* 0x0000004002047810 */ /* 0x000fc60007f5e0ff */
[----:B------:R-:W-:Y:S01]  /*04b0*/  IMAD.X R9, RZ, RZ, R9, P1 ;  /* 0x000000ffff097224 */ /* 0x000fe200008e0609 */
[----:B------:R-:W-:Y:S01]  /*04c0*/  ISETP.GE.U32.AND P1, PT, R8, UR4, PT ;  /* 0x0000000408007c0c */ /* 0x000fe2000bf26070 */
[----:B------:R-:W-:Y:S01]  /*04d0*/  IMAD.X R5, RZ, RZ, R3, P2 ;  /* 0x000000ffff057224 */ /* 0x000fe200010e0603 */
[----:B------:R-:W-:Y:S02]  /*04e0*/  STG.E [R2.64+-0x8], R0 ;  /* 0xfffff80002007986 */ /* 0x000fe4000c101906 */
[----:B------:R-:W-:Y:S02]  /*04f0*/  ISETP.GE.AND.EX P1, PT, R9, UR5, PT, P1 ;  /* 0x0000000509007c0c */ /* 0x000fe4000bf26310 */
[----:B------:R-:W-:Y:S04]  /*0500*/  STG.E [R2.64+-0x4], R0 ;  /* 0xfffffc0002007986 */ /* 0x000fe8000c101906 */
[----:B------:R-:W-:Y:S04]  /*0510*/  STG.E [R2.64], R0 ;  /* 0x0000000002007986 */ /* 0x000fe8000c101906 */
[----:B------:R-:W-:Y:S04]  /*0520*/  STG.E [R2.64+0x4], R0 ;  /* 0x0000040002007986 */ /* 0x000fe8000c101906 */
        /* <DEDUP_REMOVED lines=10> */
[----:B------:R0:W-:Y:S02]  /*05d0*/  STG.E [R2.64+0x30], R0 ;  /* 0x0000300002007986 */ /* 0x0001e4000c101906 */
[----:B0-----:R-:W-:-:S02]  /*05e0*/  IMAD.MOV.U32 R2, RZ, RZ, R4 ;  /* 0x000000ffff027224 */ /* 0x001fc400078e0004 */
[----:B------:R-:W-:Y:S01]  /*05f0*/  IMAD.MOV.U32 R3, RZ, RZ, R5 ;  /* 0x000000ffff037224 */ /* 0x000fe200078e0005 */
[----:B------:R-:W-:Y:S05]  /*0600*/  @!P1 BRA `(.L_x_1540) ;  /* 0xfffffe7000009947 */ /* 0x000fea000383ffff */
.L_x_1539:
[----:B------:R-:W-:-:S04]  /*0610*/  IADD3 R4, P2, -R8, c[0x0][0x170], RZ ;  /* 0x00005c0008047a10 */ /* 0x000fc80007f5e1ff */
[----:B------:R-:W-:Y:S02]  /*0620*/  ISETP.GT.U32.AND P1, PT, R4, 0x4, PT ;  /* 0x000000040400780c */ /* 0x000fe40003f24070 */
[----:B------:R-:W-:-:S04]  /*0630*/  IADD3.X R4, ~R9, c[0x0][0x174], RZ, P2, !PT ;  /* 0x00005d0009047a10 */ /* 0x000fc800017fe5ff */
[----:B------:R-:W-:-:S13]  /*0640*/  ISETP.GT.AND.EX P1, PT, R4, RZ, PT, P1 ;  /* 0x000000ff0400720c */ /* 0x000fda0003f24310 */
[----:B------:R-:W-:Y:S05]  /*0650*/  @!P1 BRA `(.L_x_1541) ;  /* 0x000000f000009947 */ /* 0x000fea0003800000 */
[----:B------:R-:W-:Y:S01]  /*0660*/  IADD3 R4, P1, R2, 0x20, RZ ;  /* 0x0000002002047810 */ /* 0x000fe20007f3e0ff */
[----:B------:R-:W-:Y:S01]  /*0670*/  STG.E [R2.64+-0xc], R0 ;  /* 0xfffff40002007986 */ /* 0x000fe2000c101906 */
[----:B------:R-:W-:Y:S02]  /*0680*/  IADD3 R8, P2, R8, 0x8, RZ ;  /* 0x0000000808087810 */ /* 0x000fe40007f5e0ff */
[----:B------:R-:W-:Y:S01]  /*0690*/  PLOP3.LUT P0, PT, PT, PT, PT, 0x8, 0x0 ;  /* 0x000000000000781c */ /* 0x000fe20003f0e170 */
[----:B------:R-:W-:Y:S01]  /*06a0*/  IMAD.X R5, RZ, RZ, R3, P1 ;  /* 0x000000ffff057224 */ /* 0x000fe200008e0603 */
[----:B------:R-:W-:Y:S01]  /*06b0*/  STG.E [R2.64+-0x8], R0 ;  /* 0xfffff80002007986 */ /* 0x000fe2000c101906 */
[----:B------:R-:W-:-:S03]  /*06c0*/  IMAD.X R9, RZ, RZ, R9, P2 ;  /* 0x000000ffff097224 */ /* 0x000fc600010e0609 */
[----:B------:R-:W-:Y:S04]  /*06d0*/  STG.E [R2.64+-0x4], R0 ;  /* 0xfffffc0002007986 */ /* 0x000fe8000c101906 */
[----:B------:R-:W-:Y:S04]  /*06e0*/  STG.E [R2.64], R0 ;  /* 0x0000000002007986 */ /* 0x000fe8000c101906 */
[----:B------:R-:W-:Y:S04]  /*06f0*/  STG.E [R2.64+0x4], R0 ;  /* 0x0000040002007986 */ /* 0x000fe8000c101906 */
[----:B------:R-:W-:Y:S04]  /*0700*/  STG.E [R2.64+0x8], R0 ;  /* 0x0000080002007986 */ /* 0x000fe8000c101906 */
[----:B------:R-:W-:Y:S04]  /*0710*/  STG.E [R2.64+0xc], R0 ;  /* 0x00000c0002007986 */ /* 0x000fe8000c101906 */
[----:B------:R0:W-:Y:S02]  /*0720*/  STG.E [R2.64+0x10], R0 ;  /* 0x0000100002007986 */ /* 0x0001e4000c101906 */
[----:B0-----:R-:W-:-:S02]  /*0730*/  IMAD.MOV.U32 R2, RZ, RZ, R4 ;  /* 0x000000ffff027224 */ /* 0x001fc400078e0004 */
[----:B------:R-:W-:Y:S02]  /*0740*/  IMAD.MOV.U32 R3, RZ, RZ, R5 ;  /* 0x000000ffff037224 */ /* 0x000fe400078e0005 */
.L_x_1541:
[----:B------:R-:W-:-:S04]  /*0750*/  ISETP.LT.U32.AND P1, PT, R8, c[0x0][0x170], PT ;  /* 0x00005c0008007a0c */ /* 0x000fc80003f21070 */
[----:B------:R-:W-:-:S13]  /*0760*/  ISETP.LT.OR.EX P0, PT, R9, c[0x0][0x174], P0, P1 ;  /* 0x00005d0009007a0c */ /* 0x000fda0000701710 */
[----:B------:R-:W-:Y:S05]  /*0770*/  @!P0 EXIT ;  /* 0x000000000000894d */ /* 0x000fea0003800000 */
[----:B------:R-:W-:Y:S04]  /*0780*/  STG.E [R2.64+-0xc], R0 ;  /* 0xfffff40002007986 */ /* 0x000fe8000c101906 */
[----:B------:R-:W-:Y:S04]  /*0790*/  STG.E [R2.64+-0x8], R0 ;  /* 0xfffff80002007986 */ /* 0x000fe8000c101906 */
[----:B------:R-:W-:Y:S04]  /*07a0*/  STG.E [R2.64+-0x4], R0 ;  /* 0xfffffc0002007986 */ /* 0x000fe8000c101906 */
[----:B------:R-:W-:Y:S01]  /*07b0*/  STG.E [R2.64], R0 ;  /* 0x0000000002007986 */ /* 0x000fe2000c101906 */
[----:B------:R-:W-:Y:S05]  /*07c0*/  EXIT ;  /* 0x000000000000794d */ /* 0x000fea0003800000 */
.L_x_1536:
        /* <DEDUP_REMOVED lines=14> */
.L_x_1542:
[----:B------:R-:W-:Y:S02]  /*08b0*/  IMAD.MOV.U32 R4, RZ, RZ, R6 ;  /* 0x000000ffff047224 */ /* 0x000fe400078e0006 */
[----:B------:R-:W-:-:S05]  /*08c0*/  IMAD.MOV.U32 R5, RZ, RZ, R9 ;  /* 0x000000ffff057224 */ /* 0x000fca00078e0009 */
[----:B------:R0:W-:Y:S04]  /*08d0*/  STG.E [R4.64], R7 ;  /* 0x0000000704007986 */ /* 0x0001e8000c101906 */
        /* <DEDUP_REMOVED lines=10> */
.L_x_1535:
        /* <DEDUP_REMOVED lines=8> */
.L_x_1543:
[----:B------:R0:W-:Y:S04]  /*0a00*/  STG.E [R4.64], RZ ;  /* 0x000000ff04007986 */ /* 0x0001e8000c101906 */
        /* <DEDUP_REMOVED lines=11> */
.L_x_1544:
        /* <DEDUP_REMOVED lines=12> */
.L_x_8803:


//--------------------- .text._ZN2at6native55_GLOBAL__N__0955718d_22_SparseCsrTensorMath_cu_868dd54543convert_indices_from_coo_to_csr_cuda_kernelIliEEvPT0_PKT_ll --------------------------
	.section	.text._ZN2at6native55_GLOBAL__N__0955718d_22_SparseCsrTensorMath_cu_868dd54543convert_indices_from_coo_to_csr_cuda_kernelIliEEvPT0_PKT_ll,"ax",@progbits
	.sectioninfo	@"SHI_REGISTERS=16"
	.align	128
.text._ZN2at6native55_GLOBAL__N__0955718d_22_SparseCsrTensorMath_cu_868dd54543convert_indices_from_coo_to_csr_cuda_kernelIliEEvPT0_PKT_ll:
        .type           _ZN2at6native55_GLOBAL__N__0955718d_22_SparseCsrTensorMath_cu_868dd54543convert_indices_from_coo_to_csr_cuda_kernelIliEEvPT0_PKT_ll,@function
        .size           _ZN2at6native55_GLOBAL__N__0955718d_22_SparseCsrTensorMath_cu_868dd54543convert_indices_from_coo_to_csr_cuda_kernelIliEEvPT0_PKT_ll,(.L_x_8804 - _ZN2at6native55_GLOBAL__N__0955718d_22_SparseCsrTensorMath_cu_868dd54543convert_indices_from_coo_to_csr_cuda_kernelIliEEvPT0_PKT_ll)
        .other          _ZN2at6native55_GLOBAL__N__0955718d_22_SparseCsrTensorMath_cu_868dd54543convert_indices_from_coo_to_csr_cuda_kernelIliEEvPT0_PKT_ll,@"STO_CUDA_ENTRY STV_DEFAULT"
_ZN2at6native55_GLOBAL__N__0955718d_22_SparseCsrTensorMath_cu_868dd54543convert_indices_from_coo_to_csr_cuda_kernelIliEEvPT0_PKT_ll:
[----:B------:R-:W-:Y:S02]  /*0000*/  IMAD.MOV.U32 R1, RZ, RZ, c[0x0][0x28] ;  /* 0x00000a00ff017624 */ /* 0x000fe400078e00ff */
[----:B------:R-:W0:Y:S01]  /*0010*/  S2R R9, SR_CTAID.X ;  /* 0x0000000000097919 */ /* 0x000e220000002500 */
[----:B------:R-:W-:Y:S01]  /*0020*/  ULDC.64 UR6, c[0x0][0x118] ;  /* 0x0000460000067ab9 */ /* 0x000fe20000000a00 */
[----:B------:R-:W-:Y:S02]  /*0030*/  IMAD.MOV.U32 R7, RZ, RZ, c[0x0][0x164] ;  /* 0x00005900ff077624 */ /* 0x000fe400078e00ff */
[----:B------:R-:W0:Y:S02]  /*0040*/  S2R R0, SR_TID.X ;  /* 0x0000000000007919 */ /* 0x000e240000002100 */
[----:B0-----:R-:W-:Y:S02]  /*0050*/  IMAD R9, R9, c[0x0][0x0], R0 ;  /* 0x0000000009097a24 */ /* 0x001fe400078e0200 */
[----:B------:R-:W-:-:S03]  /*0060*/  IMAD.MOV.U32 R0, RZ, RZ, c[0x0][0x160] ;  /* 0x00005800ff007624 */ /* 0x000fc600078e00ff */
        /* <DEDUP_REMOVED lines=12> */
[----:B------:R-:W2:Y:S02]  /*0130*/  LDG.E.64 R8, [R2.64+-0x8] ;  /* 0xfffff80602087981 */ /* 0x000ea4000c1e1b00 */
[----:B--2---:R-:W-:-:S04]  /*0140*/  ISETP.GE.U32.AND P0, PT, R8, c[0x0][0x170], PT ;  /* 0x00005c0008007a0c */ /* 0x004fc80003f06070 */
[----:B------:R-:W-:-:S13]  /*0150*/  ISETP.GE.AND.EX P0, PT, R9, c[0x0][0x174], PT, P0 ;  /* 0x00005d0009007a0c */ /* 0x000fda0003f06300 */
[----:B------:R-:W-:Y:S05]  /*0160*/  @P0 EXIT ;  /* 0x000000000000094d */ /* 0x000fea0003800000 */
[----:B------:R-:W-:Y:S02]  /*0170*/  IADD3 R4, -R8, c[0x0][0x170], RZ ;  /* 0x00005c0008047a10 */ /* 0x000fe40007ffe1ff */
[----:B------:R-:W-:Y:S02]  /*0180*/  LOP3.LUT R2, RZ, R8, RZ, 0x33, !PT ;  /* 0x00000008ff027212 */ /* 0x000fe400078e33ff */
        /* <DEDUP_REMOVED lines=9> */
[----:B------:R-:W-:Y:S02]  /*0220*/  LEA R6, P1, R8, c[0x0][0x160], 0x2 ;  /* 0x0000580008067a11 */ /* 0x000fe400078210ff */
[----:B------:R-:W-:Y:S02]  /*0230*/  IADD3 R4, P3, RZ, -R4, RZ ;  /* 0x80000004ff047210 */ /* 0x000fe40007f7e0ff */
[----:B------:R-:W-:Y:S02]  /*0240*/  IADD3 R6, P2, R6, 0x4, RZ ;  /* 0x0000000406067810 */ /* 0x000fe40007f5e0ff */
[----:B------:R-:W-:Y:S01]  /*0250*/  LEA.HI.X R7, R8, c[0x0][0x164], R9, 0x2, P1 ;  /* 0x0000590008077a11 */ /* 0x000fe200008f1409 */
[----:B------:R-:W-:-:S04]  /*0260*/  IMAD.X R5, RZ, RZ, -0x1, P3 ;  /* 0xffffffffff057424 */ /* 0x000fc800018e06ff */
[----:B------:R-:W-:Y:S02]  /*0270*/  IMAD.X R7, RZ, RZ, R7, P2 ;  /* 0x000000ffff077224 */ /* 0x000fe400010e0607 */
.L_x_1548:
        /* <DEDUP_REMOVED lines=12> */
.L_x_1547:
        /* <DEDUP_REMOVED lines=15> */
.L_x_1550:
        /* <DEDUP_REMOVED lines=25> */
.L_x_1549:
        /* <DEDUP_REMOVED lines=20> */
.L_x_1551:
        /* <DEDUP_REMOVED lines=8> */
.L_x_1546:
        /* <DEDUP_REMOVED lines=13> */
.L_x_1552:
[----:B------:R-:W-:Y:S02]  /*0850*/  IMAD.MOV.U32 R6, RZ, RZ, R0 ;  /* 0x000000ffff067224 */ /* 0x000fe400078e0000 */
[----:B------:R-:W-:-:S05]  /*0860*/  IMAD.MOV.U32 R7, RZ, RZ, R11 ;  /* 0x000000ffff077224 */ /* 0x000fca00078e000b */
[----:B------:R0:W-:Y:S04]  /*0870*/  STG.E [R6.64], R9 ;  /* 0x0000000906007986 */ /* 0x0001e8000c101906 */
        /* <DEDUP_REMOVED lines=9> */
.L_x_1545:
[----:B------:R-:W-:Y:S02]  /*0910*/  IMAD.MOV.U32 R2, RZ, RZ, c[0x0][0x168] ;  /* 0x00005a00ff027624 */ /* 0x000fe400078e00ff */
[----:B------:R-:W-:-:S05]  /*0920*/  IMAD.MOV.U32 R3, RZ, RZ, c[0x0][0x16c] ;  /* 0x00005b00ff037624 */ /* 0x000fca00078e00ff */
[----:B------:R-:W2:Y:S02]  /*0930*/  LDG.E R4, [R2.64+0x4] ;  /* 0x0000040602047981 */ /* 0x000ea4000c1e1900 */
[----:B--2---:R-:W-:-:S13]  /*0940*/  ISETP.GE.AND P0, PT, R4, RZ, PT ;  /* 0x000000ff0400720c */ /* 0x004fda0003f06270 */
[----:B------:R-:W-:Y:S05]  /*0950*/  @!P0 EXIT ;  /* 0x000000000000894d */ /* 0x000fea0003800000 */
[----:B------:R-:W-:Y:S02]  /*0960*/  UMOV UR4, 0xffffffff ;  /* 0xffffffff00047882 */ /* 0x000fe40000000000 */
[----:B------:R-:W-:Y:S02]  /*0970*/  UMOV UR5, 0xffffffff ;  /* 0xffffffff00057882 */ /* 0x000fe40000000000 */
.L_x_1553:
[----:B------:R-:W-:-:S05]  /*0980*/  IMAD.MOV.U32 R6, RZ, RZ, R0 ;  /* 0x000000ffff067224 */ /* 0x000fca00078e0000 */
[----:B------:R0:W-:Y:S04]  /*0990*/  STG.E [R6.64], RZ ;  /* 0x000000ff06007986 */ /* 0x0001e8000c101906 */
        /* <DEDUP_REMOVED lines=10> */
.L_x_1554:
        /* <DEDUP_REMOVED lines=12> */
.L_x_8804:


//--------------------- .text._ZN2at6native55_GLOBAL__N__0955718d_22_SparseCsrTensorMath_cu_868dd54543convert_indices_from_coo_to_csr_cuda_kernelIiiEEvPT0_PKT_ll --------------------------
	.section	.text._ZN2at6native55_GLOBAL__N__0955718d_22_SparseCsrTensorMath_cu_868dd54543convert_indices_from_coo_to_csr_cuda_kernelIiiEEvPT0_PKT_ll,"ax",@progbits
	.sectioninfo	@"SHI_REGISTERS=14"
	.align	128
.text._ZN2at6native55_GLOBAL__N__0955718d_22_SparseCsrTensorMath_cu_868dd54543convert_indices_from_coo_to_csr_cuda_kernelIiiEEvPT0_PKT_ll:
        .type           _ZN2at6native55_GLOBAL__N__0955718d_22_SparseCsrTensorMath_cu_868dd54543convert_indices_from_coo_to_csr_cuda_kernelIiiEEvPT0_PKT_ll,@function
        .size           _ZN2at6native55_GLOBAL__N__0955718d_22_SparseCsrTensorMath_cu_868dd54543convert_indices_from_coo_to_csr_cuda_kernelIiiEEvPT0_PKT_ll,(.L_x_8805 - _ZN2at6native55_GLOBAL__N__0955718d_22_SparseCsrTensorMath_cu_868dd54543convert_indices_from_coo_to_csr_cuda_kernelIiiEEvPT0_PKT_ll)
        .other          _ZN2at6native55_GLOBAL__N__0955718d_22_SparseCsrTensorMath_cu_868dd54543convert_indices_from_coo_to_csr_cuda_kernelIiiEEvPT0_PKT_ll,@"STO_CUDA_ENTRY STV_DEFAULT"
_ZN2at6native55_GLOBAL__N__0955718d_22_SparseCsrTensorMath_cu_868dd54543convert_indices_from_coo_to_csr_cuda_kernelIiiEEvPT0_PKT_ll:
        /* <DEDUP_REMOVED lines=19> */
[----:B------:R-:W2:Y:S02]  /*0130*/  LDG.E R2, [R2.64+-0x4] ;  /* 0xfffffc0602027981 */ /* 0x000ea4000c1e1900 */
[----:B--2---:R-:W-:-:S04]  /*0140*/  IADD3 R4, R2, 0x1, RZ ;  /* 0x0000000102047810 */ /* 0x004fc80007ffe0ff */
[----:B------:R-:W-:Y:S02]  /*0150*/  ISETP.GT.U32.AND P0, PT, R4, c[0x0][0x170], PT ;  /* 0x00005c0004007a0c */ /* 0x000fe40003f04070 */
[----:B------:R-:W-:-:S04]  /*0160*/  SHF.R.S32.HI R5, RZ, 0x1f, R4 ;  /* 0x0000001fff057819 */ /* 0x000fc80000011404 */
[----:B------:R-:W-:-:S13]  /*0170*/  ISETP.GT.AND.EX P0, PT, R5, c[0x0][0x174], PT, P0 ;  /* 0x00005d0005007a0c */ /* 0x000fda0003f04300 */
[----:B------:R-:W-:Y:S05]  /*0180*/  @P0 EXIT ;  /* 0x000000000000094d */ /* 0x000fea0003800000 */
[----:B------:R-:W-:Y:S01]  /*0190*/  IMAD.MOV.U32 R3, RZ, RZ, 0x1 ;  /* 0x00000001ff037424 */ /* 0x000fe200078e00ff */
[----:B------:R-:W-:Y:S01]  /*01a0*/  IADD3 R2, P2, -R4, c[0x0][0x170], RZ ;  /* 0x00005c0004027a10 */ /* 0x000fe20007f5e1ff */
[----:B------:R-:W-:-:S03]  /*01b0*/  IMAD.MOV.U32 R9, RZ, RZ, R4 ;  /* 0x000000ffff097224 */ /* 0x000fc600078e0004 */
[----:B------:R-:W-:Y:S02]  /*01c0*/  IADD3 R6, -R4, c[0x0][0x170], R3 ;  /* 0x00005c0004067a10 */ /* 0x000fe40007ffe103 */
[----:B------:R-:W-:Y:S02]  /*01d0*/  ISETP.GE.U32.AND P0, PT, R2, 0x3, PT ;  /* 0x000000030200780c */ /* 0x000fe40003f06070 */
[----:B------:R-:W-:Y:S02]  /*01e0*/  LOP3.LUT R6, R6, 0x3, RZ, 0xc0, !PT ;  /* 0x0000000306067812 */ /* 0x000fe400078ec0ff */
[----:B------:R-:W-:Y:S02]  /*01f0*/  IADD3.X R2, ~R5, c[0x0][0x174], RZ, P2, !PT ;  /* 0x00005d0005027a10 */ /* 0x000fe400017fe5ff */
[----:B------:R-:W-:Y:S02]  /*0200*/  ISETP.NE.U32.AND P1, PT, R6, RZ, PT ;  /* 0x000000ff0600720c */ /* 0x000fe40003f25070 */
[----:B------:R-:W-:-:S02]  /*0210*/  ISETP.GE.U32.AND.EX P0, PT, R2, RZ, PT, P0 ;  /* 0x000000ff0200720c */ /* 0x000fc40003f06100 */
[----:B------:R-:W-:-:S13]  /*0220*/  ISETP.NE.AND.EX P1, PT, RZ, RZ, PT, P1 ;  /* 0x000000ffff00720c */ /* 0x000fda0003f25310 */
[----:B------:R-:W-:Y:S05]  /*0230*/  @!P1 BRA `(.L_x_1557) ;  /* 0x0000011000009947 */ /* 0x000fea0003800000 */
[----:B------:R-:W-:Y:S01]  /*0240*/  IADD3 R6, P2, RZ, -R6, RZ ;  /* 0x80000006ff067210 */ /* 0x000fe20007f5e0ff */
[----:B------:R-:W-:Y:S01]  /*0250*/  IMAD.MOV.U32 R9, RZ, RZ, R4 ;  /* 0x000000ffff097224 */ /* 0x000fe200078e0004 */
[----:B------:R-:W-:-:S04]  /*0260*/  LEA R7, P1, R4, c[0x0][0x160], 0x2 ;  /* 0x0000580004077a11 */ /* 0x000fc800078210ff */
[----:B------:R-:W-:Y:S01]  /*0270*/  LEA.HI.X R8, R4, c[0x0][0x164], R5, 0x2, P1 ;  /* 0x0000590004087a11 */ /* 0x000fe200008f1405 */
[----:B------:R-:W-:Y:S02]  /*0280*/  IMAD.X R4, RZ, RZ, -0x1, P2 ;  /* 0xffffffffff047424 */ /* 0x000fe400010e06ff */
.L_x_1558:
        /* <DEDUP_REMOVED lines=8> */
[----:B------:R-:W-:-:S02]  /*0310*/  IMAD.X R5, RZ, RZ, R5, P2 ;  /* 0x000000ffff057224 */ /* 0x000fc400010e0605 */
[----:B------:R-:W-:Y:S01]  /*0320*/  IMAD.X R8, RZ, RZ, R8, P3 ;  /* 0x000000ffff087224 */ /* 0x000fe200018e0608 */
[----:B------:R-:W-:-:S13]  /*0330*/  ISETP.NE.AND.EX P1, PT, R4, RZ, PT, P1 ;  /* 0x000000ff0400720c */ /* 0x000fda0003f25310 */
[----:B0-----:R-:W-:Y:S05]  /*0340*/  @P1 BRA `(.L_x_1558) ;  /* 0xffffff4000001947 */ /* 0x001fea000383ffff */
.L_x_1557:
        /* <DEDUP_REMOVED lines=17> */
.L_x_1560:
        /* <DEDUP_REMOVED lines=25> */
.L_x_1559:
        /* <DEDUP_REMOVED lines=12> */
[----:B------:R-:W-:Y:S04]  /*06b0*/  STG.E [R2.64], R0 ;  /* 0x0000000002007986 */ /* 0x000fe8000c101906 */
[----:B------:R-:W-:Y:S04]  /*06c0*/  STG.E [R2.64+0x4], R0 ;  /* 0x0000040002007986 */ /* 0x000fe8000c101906 */
[----:B------:R-:W-:Y:S04]  /*06d0*/  STG.E [R2.64+0x8], R0 ;  /* 0x0000080002007986 */ /* 0x000fe8000c101906 */
[----:B------:R-:W-:Y:S04]  /*06e0*/  STG.E [R2.64+0xc], R0 ;  /* 0x00000c0002007986 */ /* 0x000fe8000c101906 */
[----:B------:R-:W-:Y:S04]  /*06f0*/  STG.E [R2.64+0x10], R0 ;  /* 0x0000100002007986 */ /* 0x000fe8000c101906 */
[----:B------:R0:W-:Y:S02]  /*0700*/  STG.E [R2.64+0x14], R0 ;  /* 0x0000140002007986 */ /* 0x0001e4000c101906 */
[----:B0-----:R-:W-:-:S02]  /*0710*/  IMAD.MOV.U32 R2, RZ, RZ, R4 ;  /* 0x000000ffff027224 */ /* 0x001fc400078e0004 */
[----:B------:R-:W-:Y:S02]  /*0720*/  IMAD.MOV.U32 R3, RZ, RZ, R5 ;  /* 0x000000ffff037224 */ /* 0x000fe400078e0005 */
.L_x_1561:
[----:B------:R-:W-:-:S04]  /*0730*/  ISETP.LT.U32.AND P1, PT, R6, c[0x0][0x170], PT ;  /* 0x00005c0006007a0c */ /* 0x000fc80003f21070 */
[----:B------:R-:W-:-:S13]  /*0740*/  ISETP.LT.OR.EX P0, PT, R7, c[0x0][0x174], P0, P1 ;  /* 0x00005d0007007a0c */ /* 0x000fda0000701710 */
[----:B------:R-:W-:Y:S05]  /*0750*/  @!P0 EXIT ;  /* 0x000000000000894d */ /* 0x000fea0003800000 */
[----:B------:R-:W-:Y:S04]  /*0760*/  STG.E [R2.64+-0x8], R0 ;  /* 0xfffff80002007986 */ /* 0x000fe8000c101906 */
[----:B------:R-:W-:Y:S04]  /*0770*/  STG.E [R2.64+-0x4], R0 ;  /* 0xfffffc0002007986 */ /* 0x000fe8000c101906 */
[----:B------:R-:W-:Y:S04]  /*0780*/  STG.E [R2.64], R0 ;  /* 0x0000000002007986 */ /* 0x000fe8000c101906 */
[----:B------:R-:W-:Y:S01]  /*0790*/  STG.E [R2.64+0x4], R0 ;  /* 0x0000040002007986 */ /* 0x000fe2000c101906 */
[----:B------:R-:W-:Y:S05]  /*07a0*/  EXIT ;  /* 0x000000000000794d */ /* 0x000fea0003800000 */
.L_x_1556:
        /* <DEDUP_REMOVED lines=12> */
.L_x_1562:
[----:B------:R-:W-:Y:S02]  /*0870*/  IMAD.MOV.U32 R4, RZ, RZ, R6 ;  /* 0x000000ffff047224 */ /* 0x000fe400078e0006 */
[----:B------:R-:W-:-:S05]  /*0880*/  IMAD.MOV.U32 R5, RZ, RZ, R9 ;  /* 0x000000ffff057224 */ /* 0x000fca00078e0009 */
[----:B------:R0:W-:Y:S04]  /*0890*/  STG.E [R4.64], R7 ;  /* 0x0000000704007986 */ /* 0x0001e8000c101906 */
        /* <DEDUP_REMOVED lines=10> */
.L_x_1555:
[----:B------:R-:W-:Y:S02]  /*0940*/  IMAD.MOV.U32 R2, RZ, RZ, c[0x0][0x168] ;  /* 0x00005a00ff027624 */ /* 0x000fe400078e00ff */
[----:B------:R-:W-:-:S05]  /*0950*/  IMAD.MOV.U32 R3, RZ, RZ, c[0x0][0x16c] ;  /* 0x00005b00ff037624 */ /* 0x000fca00078e00ff */
[----:B------:R-:W2:Y:S02]  /*0960*/  LDG.E R0, [R2.64] ;  /* 0x0000000602007981 */ /* 0x000ea4000c1e1900 */
[----:B--2---:R-:W-:-:S13]  /*0970*/  ISETP.GE.AND P0, PT, R0, RZ, PT ;  /* 0x000000ff0000720c */ /* 0x004fda0003f06270 */
[----:B------:R-:W-:Y:S05]  /*0980*/  @!P0 EXIT ;  /* 0x000000000000894d */ /* 0x000fea0003800000 */
[----:B------:R-:W-:Y:S02]  /*0990*/  UMOV UR4, 0xffffffff ;  /* 0xffffffff00047882 */ /* 0x000fe40000000000 */
[----:B------:R-:W-:Y:S02]  /*09a0*/  UMOV UR5, 0xffffffff ;  /* 0xffffffff00057882 */ /* 0x000fe40000000000 */
.L_x_1563:
[----:B------:R0:W-:Y:S04]  /*09b0*/  STG.E [R4.64], RZ ;  /* 0x000000ff04007986 */ /* 0x0001e8000c101906 */
[----:B------:R-:W2:Y:S01]  /*09c0*/  LDG.E R0, [R2.64] ;  /* 0x0000000602007981 */ /* 0x000ea2000c1e1900 */
        /* <DEDUP_REMOVED lines=10> */
.L_x_1564:
        /* <DEDUP_REMOVED lines=9> */
.L_x_8805:


//--------------------- .text._ZN2at6native55_GLOBAL__N__0955718d_22_SparseCsrTensorMath_cu_868dd54543convert_indices_from_coo_to_csr_cuda_kernelIaiEEvPT0_PKT_ll --------------------------
	.section	.text._ZN2at6native55_GLOBAL__N__0955718d_22_SparseCsrTensorMath_cu_868dd54543convert_indices_from_coo_to_csr_cuda_kernelIaiEEvPT0_PKT_ll,"ax",@progbits
	.sectioninfo	@"SHI_REGISTERS=14"
	.align	128
.text._ZN2at6native55_GLOBAL__N__0955718d_22_SparseCsrTensorMath_cu_868dd54543convert_indices_from_coo_to_csr_cuda_kernelIaiEEvPT0_PKT_ll:
        .type           _ZN2at6native55_GLOBAL__N__0955718d_22_SparseCsrTensorMath_cu_868dd54543convert_indices_from_coo_to_csr_cuda_kernelIaiEEvPT0_PKT_ll,@function
        .size           _ZN2at6native55_GLOBAL__N__0955718d_22_SparseCsrTensorMath_cu_868dd54543convert_indices_from_coo_to_csr_cuda_kernelIaiEEvPT0_PKT_ll,(.L_x_8806 - _ZN2at6native55_GLOBAL__N__0955718d_22_SparseCsrTensorMath_cu_868dd54543convert_indices_from_coo_to_csr_cuda_kernelIaiEEvPT0_PKT_ll)
        .other          _ZN2at6native55_GLOBAL__N__0955718d_22_SparseCsrTensorMath_cu_868dd54543convert_indices_from_coo_to_csr_cuda_kernelIaiEEvPT0_PKT_ll,@"STO_CUDA_ENTRY STV_DEFAULT"
_ZN2at6native55_GLOBAL__N__0955718d_22_SparseCsrTensorMath_cu_868dd54543convert_indices_from_coo_to_csr_cuda_kernelIaiEEvPT0_PKT_ll:
        /* <DEDUP_REMOVED lines=45> */
[----:B------:R-:W-:Y:S02]  /*02d0*/  IMAD.MOV.U32 R5, RZ, RZ, c[0x0][0x178] ;  /* 0x00005e00ff057624 */ /* 0x000fe400078e00ff */
[----:B------:R-:W-:Y:S02]  /*02e0*/  IMAD.X R4, RZ, RZ, -0x1, P3 ;  /* 0xffffffffff047424 */ /* 0x000fe400018e06ff */
[----:B------:R-:W-:-:S02]  /*02f0*/  IMAD.X R7, RZ, RZ, R7, P2 ;  /* 0x000000ffff077224 */ /* 0x000fc400010e0607 */
.L_x_1568:
[----:B------:R-:W-:Y:S01]  /*0300*/  IMAD.MOV.U32 R2, RZ, RZ, R6 ;  /* 0x000000ffff027224 */ /* 0x000fe200078e0006 */
[----:B------:R-:W-:Y:S01]  /*0310*/  IADD3 R0, P1, R0, 0x1, RZ ;  /* 0x0000000100007810 */ /* 0x000fe20007f3e0ff */
[----:B------:R-:W-:Y:S01]  /*0320*/  IMAD.MOV.U32 R3, RZ, RZ, R7 ;  /* 0x000000ffff037224 */ /* 0x000fe200078e0007 */
[----:B------:R-:W-:-:S02]  /*0330*/  IADD3 R8, P2, R8, 0x1, RZ ;  /* 0x0000000108087810 */ /* 0x000fc40007f5e0ff */
        /* <DEDUP_REMOVED lines=8> */
.L_x_1567:
        /* <DEDUP_REMOVED lines=15> */
.L_x_1570:
[----:B------:R-:W-:Y:S01]  /*04b0*/  IADD3 R8, P1, R8, 0x10, RZ ;  /* 0x0000001008087810 */ /* 0x000fe20007f3e0ff */
[----:B------:R-:W-:Y:S01]  /*04c0*/  IMAD.MOV.U32 R7, RZ, RZ, c[0x0][0x178] ;  /* 0x00005e00ff077624 */ /* 0x000fe200078e00ff */
[----:B------:R-:W-:-:S03]  /*04d0*/  IADD3 R0, P2, R2, 0x40, RZ ;  /* 0x0000004002007810 */ /* 0x000fc60007f5e0ff */
[----:B------:R-:W-:Y:S01]  /*04e0*/  IMAD.X R9, RZ, RZ, R9, P1 ;  /* 0x000000ffff097224 */ /* 0x000fe200008e0609 */
[----:B------:R-:W-:Y:S01]  /*04f0*/  ISETP.GE.U32.AND P1, PT, R8, UR4, PT ;  /* 0x0000000408007c0c */ /* 0x000fe2000bf26070 */
[----:B------:R-:W-:Y:S01]  /*0500*/  IMAD.X R5, RZ, RZ, R3, P2 ;  /* 0x000000ffff057224 */ /* 0x000fe200010e0603 */
[----:B------:R-:W-:Y:S02]  /*0510*/  STG.E [R2.64+-0xc], R7 ;  /* 0xfffff40702007986 */ /* 0x000fe4000c101908 */
[----:B------:R-:W-:Y:S02]  /*0520*/  ISETP.GE.AND.EX P1, PT, R9, UR5, PT, P1 ;  /* 0x0000000509007c0c */ /* 0x000fe4000bf26310 */
[----:B------:R-:W-:Y:S04]  /*0530*/  STG.E [R2.64+-0x8], R7 ;  /* 0xfffff80702007986 */ /* 0x000fe8000c101908 */
        /* <DEDUP_REMOVED lines=17> */
.L_x_1569:
[----:B------:R-:W-:-:S04]  /*0650*/  IADD3 R0, P2, -R8, c[0x0][0x170], RZ ;  /* 0x00005c0008007a10 */ /* 0x000fc80007f5e1ff */
[----:B------:R-:W-:Y:S02]  /*0660*/  ISETP.GT.U32.AND P1, PT, R0, 0x4, PT ;  /* 0x000000040000780c */ /* 0x000fe40003f24070 */
[----:B------:R-:W-:-:S04]  /*0670*/  IADD3.X R0, ~R9, c[0x0][0x174], RZ, P2, !PT ;  /* 0x00005d0009007a10 */ /* 0x000fc800017fe5ff */
[----:B------:R-:W-:-:S13]  /*0680*/  ISETP.GT.AND.EX P1, PT, R0, RZ, PT, P1 ;  /* 0x000000ff0000720c */ /* 0x000fda0003f24310 */
[----:B------:R-:W-:Y:S05]  /*0690*/  @!P1 BRA `(.L_x_1571) ;  /* 0x0000010000009947 */ /* 0x000fea0003800000 */
[----:B------:R-:W-:Y:S01]  /*06a0*/  IADD3 R0, P1, R2, 0x20, RZ ;  /* 0x0000002002007810 */ /* 0x000fe20007f3e0ff */
[----:B------:R-:W-:Y:S01]  /*06b0*/  IMAD.MOV.U32 R7, RZ, RZ, c[0x0][0x178] ;  /* 0x00005e00ff077624 */ /* 0x000fe200078e00ff */
[----:B------:R-:W-:Y:S02]  /*06c0*/  IADD3 R8, P2, R8, 0x8, RZ ;  /* 0x0000000808087810 */ /* 0x000fe40007f5e0ff */
[----:B------:R-:W-:Y:S01]  /*06d0*/  PLOP3.LUT P0, PT, PT, PT, PT, 0x8, 0x0 ;  /* 0x000000000000781c */ /* 0x000fe20003f0e170 */
[----:B------:R-:W-:Y:S01]  /*06e0*/  IMAD.X R5, RZ, RZ, R3, P1 ;  /* 0x000000ffff057224 */ /* 0x000fe200008e0603 */
[----:B------:R-:W-:Y:S01]  /*06f0*/  STG.E [R2.64+-0xc], R7 ;  /* 0xfffff40702007986 */ /* 0x000fe2000c101908 */
[----:B------:R-:W-:-:S03]  /*0700*/  IMAD.X R9, RZ, RZ, R9, P2 ;  /* 0x000000ffff097224 */ /* 0x000fc600010e0609 */
[----:B------:R-:W-:Y:S04]  /*0710*/  STG.E [R2.64+-0x8], R7 ;  /* 0xfffff80702007986 */ /* 0x000fe8000c101908 */
        /* <DEDUP_REMOVED lines=8> */
.L_x_1571:
[----:B------:R-:W-:-:S04]  /*07a0*/  ISETP.LT.U32.AND P1, PT, R8, c[0x0][0x170], PT ;  /* 0x00005c0008007a0c */ /* 0x000fc80003f21070 */
[----:B------:R-:W-:-:S13]  /*07b0*/  ISETP.LT.OR.EX P0, PT, R9, c[0x0][0x174], P0, P1 ;  /* 0x00005d0009007a0c */ /* 0x000fda0000701710 */
[----:B------:R-:W-:Y:S05]  /*07c0*/  @!P0 EXIT ;  /* 0x000000000000894d */ /* 0x000fea0003800000 */
[----:B------:R-:W-:-:S05]  /*07d0*/  IMAD.MOV.U32 R5, RZ, RZ, c[0x0][0x178] ;  /* 0x00005e00ff057624 */ /* 0x000fca00078e00ff */
[----:B------:R-:W-:Y:S04]  /*07e0*/  STG.E [R2.64+-0xc], R5 ;  /* 0xfffff40502007986 */ /* 0x000fe8000c101908 */
[----:B------:R-:W-:Y:S04]  /*07f0*/  STG.E [R2.64+-0x8], R5 ;  /* 0xfffff80502007986 */ /* 0x000fe8000c101908 */
[----:B------:R-:W-:Y:S04]  /*0800*/  STG.E [R2.64+-0x4], R5 ;  /* 0xfffffc0502007986 */ /* 0x000fe8000c101908 */
[----:B------:R-:W-:Y:S01]  /*0810*/  STG.E [R2.64], R5 ;  /* 0x0000000502007986 */ /* 0x000fe2000c101908 */
[----:B------:R-:W-:Y:S05]  /*0820*/  EXIT ;  /* 0x000000000000794d */ /* 0x000fea0003800000 */
.L_x_1566:
        /* <DEDUP_REMOVED lines=13> */
.L_x_1572:
[----:B------:R-:W-:Y:S02]  /*0900*/  IMAD.MOV.U32 R4, RZ, RZ, R6 ;  /* 0x000000ffff047224 */ /* 0x000fe400078e0006 */
[----:B------:R-:W-:-:S05]  /*0910*/  IMAD.MOV.U32 R5, RZ, RZ, R9 ;  /* 0x000000ffff057224 */ /* 0x000fca00078e0009 */
[----:B------:R0:W-:Y:S04]  /*0920*/  STG.E [R4.64], R7 ;  /* 0x0000000704007986 */ /* 0x0001e8000c101908 */
        /* <DEDUP_REMOVED lines=10> */
.L_x_1565:
[----:B------:R-:W-:Y:S02]  /*09d0*/  IMAD.MOV.U32 R2, RZ, RZ, c[0x0][0x168] ;  /* 0x00005a00ff027624 */ /* 0x000fe400078e00ff */
[----:B------:R-:W-:-:S05]  /*09e0*/  IMAD.MOV.U32 R3, RZ, RZ, c[0x0][0x16c] ;  /* 0x00005b00ff037624 */ /* 0x000fca00078e00ff */
[----:B------:R-:W2:Y:S02]  /*09f0*/  LDG.E.S8 R0, [R2.64] ;  /* 0x0000000802007981 */ /* 0x000ea4000c1e1300 */
[----:B--2---:R-:W-:-:S13]  /*0a00*/  ISETP.GE.AND P0, PT, R0, RZ, PT ;  /* 0x000000ff0000720c */ /* 0x004fda0003f06270 */
[----:B------:R-:W-:Y:S05]  /*0a10*/  @!P0 EXIT ;  /* 0x000000000000894d */ /* 0x000fea0003800000 */
[----:B------:R-:W-:Y:S02]  /*0a20*/  UMOV UR4, 0xffffffff ;  /* 0xffffffff00047882 */ /* 0x000fe40000000000 */
[----:B------:R-:W-:Y:S02]  /*0a30*/  UMOV UR5, 0xffffffff ;  /* 0xffffffff00057882 */ /* 0x000fe40000000000 */
.L_x_1573:
[----:B------:R0:W-:Y:S04]  /*0a40*/  STG.E [R4.64], RZ ;  /* 0x000000ff04007986 */ /* 0x0001e8000c101908 */
[----:B------:R-:W2:Y:S01]  /*0a50*/  LDG.E.S8 R0, [R2.64] ;  /* 0x0000000802007981 */ /* 0x000ea2000c1e1300 */
        /* <DEDUP_REMOVED lines=10> */
.L_x_1574:
        /* <DEDUP_REMOVED lines=16> */
.L_x_8806:


//--------------------- .text._ZN2at6native55_GLOBAL__N__0955718d_22_SparseCsrTensorMath_cu_868dd54543convert_indices_from_coo_to_csr_cuda_kernelIhiEEvPT0_PKT_ll --------------------------
	.section	.text._ZN2at6native55_GLOBAL__N__0955718d_22_SparseCsrTensorMath_cu_868dd54543convert_indices_from_coo_to_csr_cuda_kernelIhiEEvPT0_PKT_ll,"ax",@progbits
	.sectioninfo	@"SHI_REGISTERS=14"
	.align	128
.text._ZN2at6native55_GLOBAL__N__0955718d_22_SparseCsrTensorMath_cu_868dd54543convert_indices_from_coo_to_csr_cuda_kernelIhiEEvPT0_PKT_ll:
        .type           _ZN2at6native55_GLOBAL__N__0955718d_22_SparseCsrTensorMath_cu_868dd54543convert_indices_from_coo_to_csr_cuda_kernelIhiEEvPT0_PKT_ll,@function
        .size           _ZN2at6native55_GLOBAL__N__0955718d_22_SparseCsrTensorMath_cu_868dd54543convert_indices_from_coo_to_csr_cuda_kernelIhiEEvPT0_PKT_ll,(.L_x_8807 - _ZN2at6native55_GLOBAL__N__0955718d_22_SparseCsrTensorMath_cu_868dd54543convert_indices_from_coo_to_csr_cuda_kernelIhiEEvPT0_PKT_ll)
        .other          _ZN2at6native55_GLOBAL__N__0955718d_22_SparseCsrTensorMath_cu_868dd54543convert_indices_from_coo_to_csr_cuda_kernelIhiEEvPT0_PKT_ll,@"STO_CUDA_ENTRY STV_DEFAULT"
_ZN2at6native55_GLOBAL__N__0955718d_22_SparseCsrTensorMath_cu_868dd54543convert_indices_from_coo_to_csr_cuda_kernelIhiEEvPT0_PKT_ll:
        /* <DEDUP_REMOVED lines=21> */
[----:B------:R-:W2:Y:S02]  /*0150*/  LDG.E.U8 R2, [R2.64+-0x1] ;  /* 0xffffff0802027981 */ /* 0x000ea4000c1e1100 */
[----:B--2---:R-:W-:-:S04]  /*0160*/  ISETP.GE.U32.AND P0, PT, R2, c[0x0][0x170], PT ;  /* 0x00005c0002007a0c */ /* 0x004fc80003f06070 */
[----:B------:R-:W-:-:S13]  /*0170*/  ISETP.GE.AND.EX P0, PT, RZ, c[0x0][0x174], PT, P0 ;  /* 0x00005d00ff007a0c */ /* 0x000fda0003f06300 */
[----:B------:R-:W-:Y:S05]  /*0180*/  @P0 EXIT ;  /* 0x000000000000094d */ /* 0x000fea0003800000 */
[----:B------:R-:W-:Y:S01]  /*0190*/  IADD3 R3, -R2, c[0x0][0x170], RZ ;  /* 0x00005c0002037a10 */ /* 0x000fe20007ffe1ff */
[----:B------:R-:W-:Y:S01]  /*01a0*/  IMAD.MOV.U32 R10, RZ, RZ, c[0x0][0x174] ;  /* 0x00005d00ff0a7624 */ /* 0x000fe200078e00ff */
[----:B------:R-:W-:Y:S01]  /*01b0*/  LOP3.LUT R0, RZ, R2, RZ, 0x33, !PT ;  /* 0x00000002ff007212 */ /* 0x000fe200078e33ff */
[----:B------:R-:W-:Y:S01]  /*01c0*/  IMAD.MOV.U32 R7, RZ, RZ, R2 ;  /* 0x000000ffff077224 */ /* 0x000fe200078e0002 */
[----:B------:R-:W-:Y:S01]  /*01d0*/  LOP3.LUT R3, R3, 0x3, RZ, 0xc0, !PT ;  /* 0x0000000303037812 */ /* 0x000fe200078ec0ff */
[----:B------:R-:W-:Y:S01]  /*01e0*/  IMAD.MOV.U32 R8, RZ, RZ, RZ ;  /* 0x000000ffff087224 */ /* 0x000fe200078e00ff */
[----:B------:R-:W-:Y:S02]  /*01f0*/  IADD3 R0, P2, R0, c[0x0][0x170], RZ ;  /* 0x00005c0000007a10 */ /* 0x000fe40007f5e0ff */
[----:B------:R-:W-:Y:S02]  /*0200*/  ISETP.NE.U32.AND P1, PT, R3, RZ, PT ;  /* 0x000000ff0300720c */ /* 0x000fe40003f25070 */
[----:B------:R-:W-:-:S02]  /*0210*/  ISETP.GE.U32.AND P0, PT, R0, 0x3, PT ;  /* 0x000000030000780c */ /* 0x000fc40003f06070 */
[----:B------:R-:W-:Y:S02]  /*0220*/  ISETP.NE.AND.EX P1, PT, RZ, RZ, PT, P1 ;  /* 0x000000ffff00720c */ /* 0x000fe40003f25310 */
[----:B------:R-:W-:-:S04]  /*0230*/  IADD3.X R0, R10, -0x1, RZ, P2, !PT ;  /* 0xffffffff0a007810 */ /* 0x000fc800017fe4ff */
[----:B------:R-:W-:-:S07]  /*0240*/  ISETP.GE.U32.AND.EX P0, PT, R0, RZ, PT, P0 ;  /* 0x000000ff0000720c */ /* 0x000fce0003f06100 */
[----:B------:R-:W-:Y:S06]  /*0250*/  @!P1 BRA `(.L_x_1577) ;  /* 0x0000014000009947 */ /* 0x000fec0003800000 */
[----:B------:R-:W-:Y:S01]  /*0260*/  LEA R5, P1, R2, c[0x0][0x160], 0x2 ;  /* 0x0000580002057a11 */ /* 0x000fe200078210ff */
[----:B------:R-:W-:Y:S01]  /*0270*/  IMAD.MOV.U32 R7, RZ, RZ, R2 ;  /* 0x000000ffff077224 */ /* 0x000fe200078e0002 */
[----:B------:R-:W-:Y:S01]  /*0280*/  IADD3 R0, P3, RZ, -R3, RZ ;  /* 0x80000003ff007210 */ /* 0x000fe20007f7e0ff */
[----:B------:R-:W-:Y:S01]  /*0290*/  IMAD.MOV.U32 R8, RZ, RZ, RZ ;  /* 0x000000ffff087224 */ /* 0x000fe200078e00ff */
[----:B------:R-:W-:Y:S01]  /*02a0*/  IADD3 R5, P2, R5, 0x4, RZ ;  /* 0x0000000405057810 */ /* 0x000fe20007f5e0ff */
[----:B------:R-:W-:Y:S02]  /*02b0*/  IMAD.MOV.U32 R9, RZ, RZ, c[0x0][0x178] ;  /* 0x00005e00ff097624 */ /* 0x000fe400078e00ff */
[----:B------:R-:W-:Y:S01]  /*02c0*/  IMAD.X R4, RZ, RZ, -0x1, P3 ;  /* 0xffffffffff047424 */ /* 0x000fe200018e06ff */
[----:B------:R-:W-:-:S03]  /*02d0*/  IADD3.X R6, RZ, c[0x0][0x164], RZ, P2, P1 ;  /* 0x00005900ff067a10 */ /* 0x000fc600017e24ff */
.L_x_1578:
        /* <DEDUP_REMOVED lines=12> */
.L_x_1577:
        /* <DEDUP_REMOVED lines=15> */
.L_x_1580:
[----:B------:R-:W-:Y:S01]  /*0490*/  IADD3 R7, P1, R7, 0x10, RZ ;  /* 0x0000001007077810 */ /* 0x000fe20007f3e0ff */
[----:B------:R-:W-:Y:S01]  /*04a0*/  IMAD.MOV.U32 R9, RZ, RZ, c[0x0][0x178] ;  /* 0x00005e00ff097624 */ /* 0x000fe200078e00ff */
[----:B------:R-:W-:-:S03]  /*04b0*/  IADD3 R5, P2, R2, 0x40, RZ ;  /* 0x0000004002057810 */ /* 0x000fc60007f5e0ff */
[----:B------:R-:W-:Y:S01]  /*04c0*/  IMAD.X R8, RZ, RZ, R8, P1 ;  /* 0x000000ffff087224 */ /* 0x000fe200008e0608 */
[----:B------:R-:W-:Y:S01]  /*04d0*/  ISETP.GE.U32.AND P1, PT, R7, R0, PT ;  /* 0x000000000700720c */ /* 0x000fe20003f26070 */
[----:B------:R-:W-:Y:S01]  /*04e0*/  IMAD.X R6, RZ, RZ, R3, P2 ;  /* 0x000000ffff067224 */ /* 0x000fe200010e0603 */
[----:B------:R-:W-:Y:S02]  /*04f0*/  STG.E [R2.64+-0xc], R9 ;  /* 0xfffff40902007986 */ /* 0x000fe4000c101908 */
[----:B------:R-:W-:Y:S02]  /*0500*/  ISETP.GE.AND.EX P1, PT, R8, R4, PT, P1 ;  /* 0x000000040800720c */ /* 0x000fe40003f26310 */
        /* <DEDUP_REMOVED lines=18> */
.L_x_1579:
        /* <DEDUP_REMOVED lines=21> */
.L_x_1581:
        /* <DEDUP_REMOVED lines=9> */
.L_x_1576:
        /* <DEDUP_REMOVED lines=12> */
.L_x_1582:
[----:B------:R-:W-:Y:S02]  /*08d0*/  IMAD.MOV.U32 R4, RZ, RZ, R6 ;  /* 0x000000ffff047224 */ /* 0x000fe400078e0006 */
[----:B------:R-:W-:-:S05]  /*08e0*/  IMAD.MOV.U32 R5, RZ, RZ, R9 ;  /* 0x000000ffff057224 */ /* 0x000fca00078e0009 */
[----:B------:R0:W-:Y:S04]  /*08f0*/  STG.E [R4.64], R7 ;  /* 0x0000000704007986 */ /* 0x0001e8000c101908 */
        /* <DEDUP_REMOVED lines=9> */
.L_x_1575:
[----:B------:R-:W-:Y:S01]  /*0990*/  IMAD.MOV.U32 R2, RZ, RZ, c[0x0][0x168] ;  /* 0x00005a00ff027624 */ /* 0x000fe200078e00ff */
[----:B------:R-:W-:Y:S01]  /*09a0*/  UMOV UR4, 0xffffffff ;  /* 0xffffffff00047882 */ /* 0x000fe20000000000 */
[----:B------:R-:W-:Y:S01]  /*09b0*/  IMAD.MOV.U32 R3, RZ, RZ, c[0x0][0x16c] ;  /* 0x00005b00ff037624 */ /* 0x000fe200078e00ff */
[----:B------:R-:W-:Y:S02]  /*09c0*/  UMOV UR5, 0xffffffff ;  /* 0xffffffff00057882 */ /* 0x000fe40000000000 */
.L_x_1583:
[----:B------:R0:W-:Y:S04]  /*09d0*/  STG.E [R4.64], RZ ;  /* 0x000000ff04007986 */ /* 0x0001e8000c101908 */
[----:B------:R-:W2:Y:S01]  /*09e0*/  LDG.E.U8 R0, [R2.64] ;  /* 0x0000000802007981 */ /* 0x000ea2000c1e1100 */
[----:B------:R-:W-:-:S04]  /*09f0*/  UIADD3 UR4, UP0, UR4, 0x1, URZ ;  /* 0x0000000104047890 */ /* 0x000fc8000ff1e03f */
[----:B------:R-:W-:Y:S01]  /*0a00*/  UIADD3.X UR5, URZ, UR5, URZ, UP0, !UPT ;  /* 0x000000053f057290 */ /* 0x000fe200087fe43f */
[----:B0-----:R-:W-:-:S05]  /*0a10*/  IADD3 R4, P1, R4, 0x4, RZ ;  /* 0x0000000404047810 */ /* 0x001fca0007f3e0ff */
[----:B------:R-:W-:Y:S02]  /*0a20*/  IMAD.U32 R6, RZ, RZ, UR5 ;  /* 0x00000005ff067e24 */ /* 0x000fe4000f8e00ff */
[----:B------:R-:W-:Y:S01]  /*0a30*/  IMAD.X R5, RZ, RZ, R5, P1 ;  /* 0x000000ffff057224 */ /* 0x000fe200008e0605 */
[----:B--2---:R-:W-:-:S04]  /*0a40*/  ISETP.LE.U32.AND P0, PT, R0, UR4, PT ;  /* 0x0000000400007c0c */ /* 0x004fc8000bf03070 */
[----:B------:R-:W-:-:S13]  /*0a50*/  ISETP.GE.U32.AND.EX P0, PT, R6, RZ, PT, P0 ;  /* 0x000000ff0600720c */ /* 0x000fda0003f06100 */
[----:B------:R-:W-:Y:S05]  /*0a60*/  @!P0 BRA `(.L_x_1583) ;  /* 0xffffff6000008947 */ /* 0x000fea000383ffff */
[----:B------:R-:W-:Y:S05]  /*0a70*/  EXIT ;  /* 0x000000000000794d */ /* 0x000fea0003800000 */
.L_x_1584:
        /* <DEDUP_REMOVED lines=16> */
.L_x_8807:


//--------------------- .text._ZN2at6native13reduce_kernelILi512ELi1ENS0_8ReduceOpIN3c108BFloat16ENS0_14func_wrapper_tIS4_NS0_55_GLOBAL__N__0955718d_22_SparseCsrTensorMath_cu_868dd54514ReductionMulOpIS4_EEEEjS4_Li4ELi4EEEEEvT1_ --------------------------
	.section	.text._ZN2at6native13reduce_kernelILi512ELi1ENS0_8ReduceOpIN3c108BFloat16ENS0_14func_wrapper_tIS4_NS0_55_GLOBAL__N__0955718d_22_SparseCsrTensorMath_cu_868dd54514ReductionMulOpIS4_EEEEjS4_Li4ELi4EEEEEvT1_,"ax",@progbits
	.sectioninfo	@"SHI_REGISTERS=28"
	.align	128
.text._ZN2at6native13reduce_kernelILi512ELi1ENS0_8ReduceOpIN3c108BFloat16ENS0_14func_wrapper_tIS4_NS0_55_GLOBAL__N__0955718d_22_SparseCsrTensorMath_cu_868dd54514ReductionMulOpIS4_EEEEjS4_Li4ELi4EEEEEvT1_:
        .type           _ZN2at6native13reduce_kernelILi512ELi1ENS0_8ReduceOpIN3c108BFloat16ENS0_14func_wrapper_tIS4_NS0_55_GLOBAL__N__0955718d_22_SparseCsrTensorMath_cu_868dd54514ReductionMulOpIS4_EEEEjS4_Li4ELi4EEEEEvT1_,@function
        .size           _ZN2at6native13reduce_kernelILi512ELi1ENS0_8ReduceOpIN3c108BFloat16ENS0_14func_wrapper_tIS4_NS0_55_GLOBAL__N__0955718d_22_SparseCsrTensorMath_cu_868dd54514ReductionMulOpIS4_EEEEjS4_Li4ELi4EEEEEvT1_,(.L_x_8808 - _ZN2at6native13reduce_kernelILi512ELi1ENS0_8ReduceOpIN3c108BFloat16ENS0_14func_wrapper_tIS4_NS0_55_GLOBAL__N__0955718d_22_SparseCsrTensorMath_cu_868dd54514ReductionMulOpIS4_EEEEjS4_Li4ELi4EEEEEvT1_)
        .other          _ZN2at6native13reduce_kernelILi512ELi1ENS0_8ReduceOpIN3c108BFloat16ENS0_14func_wrapper_tIS4_NS0_55_GLOBAL__N__0955718d_22_SparseCsrTensorMath_cu_868dd54514ReductionMulOpIS4_EEEEjS4_Li4ELi4EEEEEvT1_,@"STO_CUDA_ENTRY STV_DEFAULT"
_ZN2at6native13reduce_kernelILi512ELi1ENS0_8ReduceOpIN3c108BFloat16ENS0_14func_wrapper_tIS4_NS0_55_GLOBAL__N__0955718d_22_SparseCsrTensorMath_cu_868dd54514ReductionMulOpIS4_EEEEjS4_Li4ELi4EEEEEvT1_:
[----:B------:R-:W-:Y:S02]  /*0000*/  IMAD.MOV.U32 R1, RZ, RZ, c[0x0][0x28] ;  /* 0x00000a00ff017624 */ /* 0x000fe400078e00ff */
[----:B------:R-:W0:Y:S01]  /*0010*/  S2R R23, SR_TID.X ;  /* 0x0000000000177919 */ /* 0x000e220000002100 */
[----:B------:R-:W-:Y:S01]  /*0020*/  ISETP.NE.AND P0, PT, RZ, c[0x0][0x338], PT ;  /* 0x0000ce00ff007a0c */ /* 0x000fe20003f05270 */
[----:B------:R-:W-:-:S12]  /*0030*/  IMAD.MOV.U32 R0, RZ, RZ, RZ ;  /* 0x000000ffff007224 */ /* 0x000fd800078e00ff */
[----:B------:R-:W-:Y:S05]  /*0040*/  @!P0 BRA `(.L_x_1585) ;  /* 0x00000cb000008947 */ /* 0x000fea0003800000 */
[----:B------:R-:W1:Y:S01]  /*0050*/  S2R R3, SR_TID.Y ;  /* 0x0000000000037919 */ /* 0x000e620000002200 */
[----:B0-----:R-:W-:Y:S01]  /*0060*/  IMAD R0, R23, c[0x0][0x188], RZ ;  /* 0x0000620017007a24 */ /* 0x001fe200078e02ff */
[----:B------:R-:W-:Y:S01]  /*0070*/  HFMA2.MMA R2, -RZ, RZ, 0, 0 ;  /* 0x00000000ff027435 */ /* 0x000fe200000001ff */
[----:B------:R-:W-:Y:S01]  /*0080*/  IMAD.MOV.U32 R6, RZ, RZ, c[0x0][0x338] ;  /* 0x0000ce00ff067624 */ /* 0x000fe200078e00ff */
[----:B------:R-:W0:Y:S04]  /*0090*/  S2R R5, SR_CTAID.X ;  /* 0x0000000000057919 */ /* 0x000e280000002500 */
[----:B------:R-:W-:Y:S01]  /*00a0*/  ISETP.NE.AND P0, PT, R6, 0x1, PT ;  /* 0x000000010600780c */ /* 0x000fe20003f05270 */
[----:B-1----:R-:W-:-:S04]  /*00b0*/  IMAD R0, R3, c[0x0][0x18c], R0 ;  /* 0x0000630003007a24 */ /* 0x002fc800078e0200 */
[----:B0-----:R-:W-:-:S04]  /*00c0*/  IMAD R3, R5, c[0x0][0x174], R0 ;  /* 0x00005d0005037a24 */ /* 0x001fc800078e0200 */
[----:B------:R-:W-:-:S05]  /*00d0*/  IMAD.HI.U32 R4, R3, c[0x0][0x340], R2 ;  /* 0x0000d00003047a27 */ /* 0x000fca00078e0002 */
[----:B------:R-:W-:-:S05]  /*00e0*/  SHF.R.U32.HI R5, RZ, c[0x0][0x344], R4 ;  /* 0x0000d100ff057a19 */ /* 0x000fca0000011604 */
[----:B------:R-:W-:-:S04]  /*00f0*/  IMAD.MOV R2, RZ, RZ, -R5 ;  /* 0x000000ffff027224 */ /* 0x000fc800078e0a05 */
[----:B------:R-:W-:-:S04]  /*0100*/  IMAD R0, R2, c[0x0][0x33c], R3 ;  /* 0x0000cf0002007a24 */ /* 0x000fc800078e0203 */
[----:B------:R-:W-:Y:S01]  /*0110*/  IMAD R0, R0, c[0x0][0x46c], RZ ;  /* 0x00011b0000007a24 */ /* 0x000fe200078e02ff */
[----:B------:R-:W-:Y:S05]  /*0120*/  @!P0 BRA `(.L_x_1585) ;  /* 0x00000bd000008947 */ /* 0x000fea0003800000 */
[----:B------:R-:W-:Y:S02]  /*0130*/  MOV R4, RZ ;  /* 0x000000ff00047202 */ /* 0x000fe40000000f00 */
[----:B------:R-:W-:-:S03]  /*0140*/  ISETP.NE.AND P0, PT, R6, 0x2, PT ;  /* 0x000000020600780c */ /* 0x000fc60003f05270 */
[----:B------:R-:W-:-:S05]  /*0150*/  IMAD.HI.U32 R2, R5, c[0x0][0x34c], R4 ;  /* 0x0000d30005027a27 */ /* 0x000fca00078e0004 */
[----:B------:R-:W-:-:S05]  /*0160*/  SHF.R.U32.HI R3, RZ, c[0x0][0x350], R2 ;  /* 0x0000d400ff037a19 */ /* 0x000fca0000011602 */
[----:B------:R-:W-:-:S04]  /*0170*/  IMAD.MOV R4, RZ, RZ, -R3 ;  /* 0x000000ffff047224 */ /* 0x000fc800078e0a03 */
[----:B------:R-:W-:-:S04]  /*0180*/  IMAD R5, R4, c[0x0][0x348], R5 ;  /* 0x0000d20004057a24 */ /* 0x000fc800078e0205 */
[----:B------:R-:W-:Y:S01]  /*0190*/  IMAD R0, R5, c[0x0][0x474], R0 ;  /* 0x00011d0005007a24 */ /* 0x000fe200078e0200 */
[----:B------:R-:W-:Y:S05]  /*01a0*/  @!P0 BRA `(.L_x_1585) ;  /* 0x00000b5000008947 */ /* 0x000fea0003800000 */
[----:B------:R-:W-:Y:S01]  /*01b0*/  IMAD.MOV.U32 R2, RZ, RZ, RZ ;  /* 0x000000ffff027224 */ /* 0x000fe200078e00ff */
[----:B------:R-:W-:-:S03]  /*01c0*/  ISETP.NE.AND P0, PT, R6, 0x3, PT ;  /* 0x000000030600780c */ /* 0x000fc60003f05270 */
[----:B------:R-:W-:-:S05]  /*01d0*/  IMAD.HI.U32 R4, R3, c[0x0][0x358], R2 ;  /* 0x0000d60003047a27 */ /* 0x000fca00078e0002 */
[----:B------:R-:W-:-:S04]  /*01e0*/  SHF.R.U32.HI R5, RZ, c[0x0][0x35c], R4 ;  /* 0x0000d700ff057a19 */ /* 0x000fc80000011604 */
[----:B------:R-:W-:-:S05]  /*01f0*/  IADD3 R2, -R5, RZ, RZ ;  /* 0x000000ff05027210 */ /* 0x000fca0007ffe1ff */
[----:B------:R-:W-:-:S04]  /*0200*/  IMAD R3, R2, c[0x0][0x354], R3 ;  /* 0x0000d50002037a24 */ /* 0x000fc800078e0203 */
[----:B------:R-:W-:Y:S01]  /*0210*/  IMAD R0, R3, c[0x0][0x47c], R0 ;  /* 0x00011f0003007a24 */ /* 0x000fe200078e0200 */
[----:B------:R-:W-:Y:S05]  /*0220*/  @!P0 BRA `(.L_x_1585) ;  /* 0x00000ad000008947 */ /* 0x000fea0003800000 */
[----:B------:R-:W-:Y:S01]  /*0230*/  IMAD.MOV.U32 R4, RZ, RZ, RZ ;  /* 0x000000ffff047224 */ /* 0x000fe200078e00ff */
[----:B------:R-:W-:-:S03]  /*0240*/  ISETP.NE.AND P0, PT, R6, 0x4, PT ;  /* 0x000000040600780c */ /* 0x000fc60003f05270 */
[----:B------:R-:W-:-:S05]  /*0250*/  IMAD.HI.U32 R2, R5, c[0x0][0x364], R4 ;  /* 0x0000d90005027a27 */ /* 0x000fca00078e0004 */
[----:B------:R-:W-:-:S05]  /*0260*/  SHF.R.U32.HI R3, RZ, c[0x0][0x368], R2 ;  /* 0x0000da00ff037a19 */ /* 0x000fca0000011602 */
[----:B------:R-:W-:-:S04]  /*0270*/  IMAD.MOV R4, RZ, RZ, -R3 ;  /* 0x000000ffff047224 */ /* 0x000fc800078e0a03 */
[----:B------:R-:W-:-:S04]  /*0280*/  IMAD R5, R4, c[0x0][0x360], R5 ;  /* 0x0000d80004057a24 */ /* 0x000fc800078e0205 */
[----:B------:R-:W-:Y:S01]  /*0290*/  IMAD R0, R5, c[0x0][0x484], R0 ;  /* 0x0001210005007a24 */ /* 0x000fe200078e0200 */
        /* <DEDUP_REMOVED lines=25> */
[----:B------:R-:W-:Y:S01]  /*0430*/  HFMA2.MMA R4, -RZ, RZ, 0, 0 ;  /* 0x00000000ff047435 */ /* 0x000fe200000001ff */
[----:B------:R-:W-:-:S09]  /*0440*/  ISETP.NE.AND P0, PT, R6, 0x8, PT ;  /* 0x000000080600780c */ /* 0x000fd20003f05270 */
        /* <DEDUP_REMOVED lines=126> */
[----:B------:R-:W-:Y:S01]  /*0c30*/  ISETP.NE.AND P0, PT, R6, 0x18, PT ;  /* 0x000000180600780c */ /* 0x000fe20003f05270 */
[----:B------:R-:W-:-:S04]  /*0c40*/  IMAD.MOV.U32 R4, RZ, RZ, RZ ;  /* 0x000000ffff047224 */ /* 0x000fc800078e00ff */
[----:B------:R-:W-:-:S05]  /*0c50*/  IMAD.HI.U32 R2, R5, c[0x0][0x454], R4 ;  /* 0x0001150005027a27 */ /* 0x000fca00078e0004 */
[----:B------:R-:W-:-:S03]  /*0c60*/  SHF.R.U32.HI R3, RZ, c[0x0][0x458], R2 ;  /* 0x00011600ff037a19 */ /* 0x000fc60000011602 */
[----:B------:R-:W-:Y:S02]  /*0c70*/  @P0 MOV R2, RZ ;  /* 0x000000ff00020202 */ /* 0x000fe40000000f00 */
[----:B------:R-:W-:-:S03]  /*0c80*/  IMAD.MOV R4, RZ, RZ, -R3 ;  /* 0x000000ffff047224 */ /* 0x000fc600078e0a03 */
[----:B------:R-:W-:-:S04]  /*0c90*/  @P0 IMAD.HI.U32 R2, R3, c[0x0][0x460], R2 ;  /* 0x0001180003020a27 */ /* 0x000fc800078e0002 */
[----:B------:R-:W-:Y:S01]  /*0ca0*/  IMAD R5, R4, c[0x0][0x450], R5 ;  /* 0x0001140004057a24 */ /* 0x000fe200078e0205 */
[----:B------:R-:W-:-:S03]  /*0cb0*/  @P0 SHF.R.U32.HI R2, RZ, c[0x0][0x464], R2 ;  /* 0x00011900ff020a19 */ /* 0x000fc60000011602 */
[----:B------:R-:W-:Y:S02]  /*0cc0*/  IMAD R0, R5, c[0x0][0x524], R0 ;  /* 0x0001490005007a24 */ /* 0x000fe400078e0200 */
[----:B------:R-:W-:-:S04]  /*0cd0*/  @P0 IMAD.MOV R2, RZ, RZ, -R2 ;  /* 0x000000ffff020224 */ /* 0x000fc800078e0a02 */
[----:B------:R-:W-:-:S04]  /*0ce0*/  @P0 IMAD R3, R2, c[0x0][0x45c], R3 ;  /* 0x0001170002030a24 */ /* 0x000fc800078e0203 */
[----:B------:R-:W-:Y:S02]  /*0cf0*/  @P0 IMAD R0, R3, c[0x0][0x52c], R0 ;  /* 0x00014b0003000a24 */ /* 0x000fe400078e0200 */
.L_x_1585:
[----:B------:R-:W1:Y:S01]  /*0d00*/  S2R R20, SR_TID.Y ;  /* 0x0000000000147919 */ /* 0x000e620000002200 */
[C---:B0-----:R-:W-:Y:S01]  /*0d10*/  IMAD R3, R23.reuse, c[0x0][0x17c], RZ ;  /* 0x00005f0017037a24 */ /* 0x041fe200078e02ff */
[----:B------:R-:W-:Y:S01]  /*0d20*/  ULDC.64 UR36, c[0x0][0x118] ;  /* 0x0000460000247ab9 */ /* 0x000fe20000000a00 */
[----:B------:R-:W-:Y:S01]  /*0d30*/  IMAD R5, R23, c[0x0][0x188], RZ ;  /* 0x0000620017057a24 */ /* 0x000fe200078e02ff */
[----:B------:R-:W0:Y:S01]  /*0d40*/  S2R R2, SR_CTAID.Y ;  /* 0x0000000000027919 */ /* 0x000e220000002600 */
[----:B------:R-:W-:Y:S03]  /*0d50*/  BSSY B0, `(.L_x_1586) ;  /* 0x0000868000007945 */ /* 0x000fe60003800000 */
[----:B------:R-:W2:Y:S01]  /*0d60*/  S2R R16, SR_CTAID.X ;  /* 0x0000000000107919 */ /* 0x000ea20000002500 */
[C---:B-1----:R-:W-:Y:S02]  /*0d70*/  IMAD R3, R20.reuse, c[0x0][0x180], R3 ;  /* 0x0000600014037a24 */ /* 0x042fe400078e0203 */
[----:B------:R-:W-:-:S02]  /*0d80*/  IMAD R5, R20, c[0x0][0x18c], R5 ;  /* 0x0000630014057a24 */ /* 0x000fc400078e0205 */
[----:B0-----:R-:W-:Y:S02]  /*0d90*/  IMAD R7, R2, c[0x0][0x184], R3 ;  /* 0x0000610002077a24 */ /* 0x001fe400078e0203 */
[----:B--2---:R-:W-:-:S03]  /*0da0*/  IMAD R17, R16, c[0x0][0x174], R5 ;  /* 0x00005d0010117a24 */ /* 0x004fc600078e0205 */
[----:B------:R-:W-:-:S04]  /*0db0*/  ISETP.GE.U32.AND P0, PT, R7, c[0x0][0x168], PT ;  /* 0x00005a0007007a0c */ /* 0x000fc80003f06070 */
[----:B------:R-:W-:-:S13]  /*0dc0*/  ISETP.GE.U32.OR P0, PT, R17, c[0x0][0x16c], P0 ;  /* 0x00005b0011007a0c */ /* 0x000fda0000706470 */
[----:B------:R-:W-:Y:S05]  /*0dd0*/  @P0 BRA `(.L_x_1587) ;  /* 0x000085f000000947 */ /* 0x000fea0003800000 */
[----:B------:R-:W-:Y:S01]  /*0de0*/  ULDC.U8 UR4, c[0x0][0x19c] ;  /* 0x0000670000047ab9 */ /* 0x000fe20000000000 */
[----:B------:R-:W-:Y:S02]  /*0df0*/  IADD3 R14, P1, R0, c[0x0][0x530], RZ ;  /* 0x00014c00000e7a10 */ /* 0x000fe40007f3e0ff */
[----:B------:R-:W-:Y:S02]  /*0e00*/  ISETP.NE.AND P0, PT, RZ, UR4, PT ;  /* 0x00000004ff007c0c */ /* 0x000fe4000bf05270 */
[----:B------:R-:W-:-:S11]  /*0e10*/  IADD3.X R15, RZ, c[0x0][0x534], RZ, P1, !PT ;  /* 0x00014d00ff0f7a10 */ /* 0x000fd60000ffe4ff */
[----:B------:R-:W-:Y:S05]  /*0e20*/  @!P0 BRA `(.L_x_1588) ;  /* 0x0000072000008947 */ /* 0x000fea0003800000 */
[----:B------:R-:W0:Y:S01]  /*0e30*/  LDC.U16 R6, c[0x0][0x162] ;  /* 0x00005880ff067b82 */ /* 0x000e220000000400 */
[----:B------:R-:W-:Y:S01]  /*0e40*/  SHF.R.U64 R0, R14, 0x1, R15 ;  /* 0x000000010e007819 */ /* 0x000fe2000000120f */
[----:B------:R-:W-:Y:S03]  /*0e50*/  BSSY B1, `(.L_x_1589) ;  /* 0x0000029000017945 */ /* 0x000fe60003800000 */
[----:B------:R-:W-:Y:S01]  /*0e60*/  LOP3.LUT R10, R0, 0x3, RZ, 0xc0, !PT ;  /* 0x00000003000a7812 */ /* 0x000fe200078ec0ff */
[----:B------:R-:W-:-:S03]  /*0e70*/  IMAD.MOV.U32 R0, RZ, RZ, c[0x0][0x168] ;  /* 0x00005a00ff007624 */ /* 0x000fc600078e00ff */
[----:B------:R-:W-:Y:S01]  /*0e80*/  ISETP.NE.AND P0, PT, R10, RZ, PT ;  /* 0x000000ff0a00720c */ /* 0x000fe20003f05270 */
[----:B0-----:R-:W-:-:S12]  /*0e90*/  IMAD.MOV.U32 R8, RZ, RZ, R6 ;  /* 0x000000ffff087224 */ /* 0x001fd800078e0006 */
[----:B------:R-:W-:Y:S05]  /*0ea0*/  @!P0 BRA `(.L_x_1590) ;  /* 0x0000023000008947 */ /* 0x000fea0003800000 */
[C---:B------:R-:W-:Y:S01]  /*0eb0*/  ISETP.GE.U32.AND P0, PT, R23.reuse, R10, PT ;  /* 0x0000000a1700720c */ /* 0x040fe20003f06070 */
[----:B------:R-:W-:Y:S03]  /*0ec0*/  BSSY B2, `(.L_x_1591) ;  /* 0x000001b000027945 */ /* 0x000fe60003800000 */
[----:B------:R-:W-:-:S13]  /*0ed0*/  ISETP.GT.U32.OR P0, PT, R23, 0x3, !P0 ;  /* 0x000000031700780c */ /* 0x000fda0004704470 */
[----:B------:R-:W-:Y:S05]  /*0ee0*/  @P0 BRA `(.L_x_1592) ;  /* 0x0000018000000947 */ /* 0x000fea0003800000 */
[----:B------:R-:W-:Y:S01]  /*0ef0*/  ISETP.NE.AND P0, PT, RZ, c[0x0][0x180], PT ;  /* 0x00006000ff007a0c */ /* 0x000fe20003f05270 */
[----:B------:R-:W-:Y:S01]  /*0f00*/  BSSY B3, `(.L_x_1593) ;  /* 0x0000009000037945 */ /* 0x000fe20003800000 */
[----:B------:R-:W-:Y:S02]  /*0f10*/  ISETP.NE.AND P1, PT, R20, RZ, PT ;  /* 0x000000ff1400720c */ /* 0x000fe40003f25270 */
[----:B------:R-:W-:-:S11]  /*0f20*/  PRMT R0, RZ, 0x7610, R0 ;  /* 0x00007610ff007816 */ /* 0x000fd60000000000 */
[----:B------:R-:W-:Y:S05]  /*0f30*/  @P0 BRA P1, `(.L_x_1594) ;  /* 0x0000005000000947 */ /* 0x000fea0000800000 */
[----:B------:R-:W-:Y:S01]  /*0f40*/  ISETP.NE.AND P0, PT, RZ, c[0x0][0x184], PT ;  /* 0x00006100ff007a0c */ /* 0x000fe20003f05270 */
[----:B------:R-:W-:-:S12]  /*0f50*/  HFMA2.MMA R0, -RZ, RZ, 0, 5.9604644775390625e-08 ;  /* 0x00000001ff007435 */ /* 0x000fd800000001ff */
[----:B------:R-:W-:-:S04]  /*0f60*/  @P0 ISETP.NE.AND P1, PT, R2, RZ, PT ;  /* 0x000000ff0200020c */ /* 0x000fc80003f25270 */
[----:B------:R-:W-:-:S04]  /*0f70*/  @P0 SEL R3, RZ, 0x1, P1 ;  /* 0x00000001ff030807 */ /* 0x000fc80000800000 */
[----:B------:R-:W-:Y:S02]  /*0f80*/  @P0 PRMT R0, R3, 0x7610, R0 ;  /* 0x0000761003000816 */ /* 0x000fe40000000000 */
.L_x_1594:
[----:B------:R-:W-:Y:S05]  /*0f90*/  BSYNC B3 ;  /* 0x0000000000037941 */ /* 0x000fea0003800000 */
.L_x_1593:
[----:B------:R-:W-:-:S04]  /*0fa0*/  PRMT R0, R0, 0x9910, RZ ;  /* 0x0000991000007816 */ /* 0x000fc800000000ff */
[----:B------:R-:W-:-:S13]  /*0fb0*/  ISETP.NE.AND P0, PT, R0, RZ, PT ;  /* 0x000000ff0000720c */ /* 0x000fda0003f05270 */
[----:B------:R-:W-:Y:S05]  /*0fc0*/  @!P0 BRA `(.L_x_1592) ;  /* 0x000000a000008947 */ /* 0x000fea0003800000 */
[----:B------:R-:W-:-:S05]  /*0fd0*/  IADD3 R3, P0, R23, -R10, RZ ;  /* 0x8000000a17037210 */ /* 0x000fca0007f1e0ff */
[----:B------:R-:W-:Y:S01]  /*0fe0*/  IMAD.X R0, RZ, RZ, -0x1, P0 ;  /* 0xffffffffff007424 */ /* 0x000fe200000e06ff */
[----:B------:R-:W-:-:S04]  /*0ff0*/  LEA R4, P0, R3, R14, 0x1 ;  /* 0x0000000e03047211 */ /* 0x000fc800078008ff */
[----:B------:R-:W-:-:S05]  /*1000*/  LEA.HI.X R5, R3, R15, R0, 0x1, P0 ;  /* 0x0000000f03057211 */ /* 0x000fca00000f0c00 */
[----:B------:R-:W2:Y:S01]  /*1010*/  LDG.E.U16 R4, [R4.64] ;  /* 0x0000002404047981 */ /* 0x000ea2000c1e1500 */
[----:B------:R-:W-:Y:S02]  /*1020*/  PRMT R0, RZ, 0x5410, R6 ;  /* 0x00005410ff007816 */ /* 0x000fe40000000006 */
[----:B--2---:R-:W-:-:S05]  /*1030*/  PRMT R3, RZ, 0x5410, R4 ;  /* 0x00005410ff037816 */ /* 0x004fca0000000004 */
[----:B------:R-:W-:-:S05]  /*1040*/  FMUL.FTZ R0, R0, R3 ;  /* 0x0000000300007220 */ /* 0x000fca0000410000 */
[----:B------:R-:W-:-:S04]  /*1050*/  F2FP.BF16.PACK_AB R0, RZ, R0 ;  /* 0x00000000ff00723e */ /* 0x000fc800000010ff */
[----:B------:R-:W-:Y:S02]  /*1060*/  PRMT R8, R0, 0x7610, R8 ;  /* 0x0000761000087816 */ /* 0x000fe40000000008 */
.L_x_1592:
[----:B------:R-:W-:Y:S05]  /*1070*/  BSYNC B2 ;  /* 0x0000000000027941 */ /* 0x000fea0003800000 */
.L_x_1591:
[C---:B------:R-:W-:Y:S02]  /*1080*/  IADD3 R3, P0, -R10.reuse, 0x4, RZ ;  /* 0x000000040a037810 */ /* 0x040fe40007f1e1ff */
[----:B------:R-:W-:Y:S02]  /*1090*/  IADD3 R0, R10, c[0x0][0x168], RZ ;  /* 0x00005a000a007a10 */ /* 0x000fe40007ffe0ff */
[C---:B------:R-:W-:Y:S02]  /*10a0*/  LEA R14, P1, R3.reuse, R14, 0x1 ;  /* 0x0000000e030e7211 */ /* 0x040fe400078208ff */
[----:B------:R-:W-:Y:S02]  /*10b0*/  IADD3.X R4, RZ, -0x1, RZ, P0, !PT ;  /* 0xffffffffff047810 */ /* 0x000fe400007fe4ff */
[----:B------:R-:W-:Y:S02]  /*10c0*/  IADD3 R0, R0, -0x4, RZ ;  /* 0xfffffffc00007810 */ /* 0x000fe40007ffe0ff */
[----:B------:R-:W-:-:S02]  /*10d0*/  LEA.HI.X R15, R3, R15, R4, 0x1, P1 ;  /* 0x0000000f030f7211 */ /* 0x000fc400008f0c04 */
.L_x_1590:
[----:B------:R-:W-:Y:S05]  /*10e0*/  BSYNC B1 ;  /* 0x0000000000017941 */ /* 0x000fea0003800000 */
.L_x_1589:
[----:B------:R-:W-:Y:S01]  /*10f0*/  LEA R3, R7, 0x3, 0x2 ;  /* 0x0000000307037811 */ /* 0x000fe200078e10ff */
[----:B------:R-:W-:Y:S01]  /*1100*/  BSSY B1, `(.L_x_1595) ;  /* 0x000001e000017945 */ /* 0x000fe20003800000 */
[----:B------:R-:W-:-:S02]  /*1110*/  ISETP.NE.AND P1, PT, RZ, c[0x0][0x180], PT ;  /* 0x00006000ff007a0c */ /* 0x000fc40003f25270 */
[----:B------:R-:W-:Y:S01]  /*1120*/  ISETP.GE.U32.AND P0, PT, R3, R0, PT ;  /* 0x000000000300720c */ /* 0x000fe20003f06070 */
[----:B------:R-:W-:Y:S01]  /*1130*/  IMAD.MOV.U32 R3, RZ, RZ, R6 ;  /* 0x000000ffff037224 */ /* 0x000fe200078e0006 */
[----:B------:R-:W-:Y:S02]  /*1140*/  ISETP.NE.AND P2, PT, R20, RZ, PT ;  /* 0x000000ff1400720c */ /* 0x000fe40003f45270 */
[----:B------:R-:W-:-:S09]  /*1150*/  MOV R9, R6 ;  /* 0x0000000600097202 */ /* 0x000fd20000000f00 */
[----:B------:R-:W-:Y:S05]  /*1160*/  @P0 BRA `(.L_x_1596) ;  /* 0x0000017000000947 */ /* 0x000fea0003800000 */
[----:B------:R-:W-:Y:S02]  /*1170*/  IMAD.MOV.U32 R9, RZ, RZ, R6 ;  /* 0x000000ffff097224 */ /* 0x000fe400078e0006 */
.L_x_1597:
[----:B------:R-:W-:-:S06]  /*1180*/  IMAD.WIDE.U32 R4, R7, 0x8, R14 ;  /* 0x0000000807047825 */ /* 0x000fcc00078e000e */
[----:B------:R-:W2:Y:S01]  /*1190*/  LDG.E.64 R4, [R4.64] ;  /* 0x0000002404047981 */ /* 0x000ea2000c1e1b00 */
[----:B------:R-:W-:Y:S02]  /*11a0*/  PRMT R10, RZ, 0x5410, R9 ;  /* 0x00005410ff0a7816 */ /* 0x000fe40000000009 */
[----:B------:R-:W-:Y:S02]  /*11b0*/  PRMT R8, RZ, 0x5410, R8 ;  /* 0x00005410ff087816 */ /* 0x000fe40000000008 */
[----:B------:R-:W-:Y:S02]  /*11c0*/  IADD3 R7, R7, c[0x0][0x170], RZ ;  /* 0x00005c0007077a10 */ /* 0x000fe40007ffe0ff */
[----:B------:R-:W-:Y:S02]  /*11d0*/  PRMT R6, RZ, 0x5410, R6 ;  /* 0x00005410ff067816 */ /* 0x000fe40000000006 */
[----:B------:R-:W-:Y:S02]  /*11e0*/  PRMT R3, RZ, 0x5410, R3 ;  /* 0x00005410ff037816 */ /* 0x000fe40000000003 */
[----:B--2---:R-:W-:-:S02]  /*11f0*/  PRMT R9, RZ, 0x5410, R4 ;  /* 0x00005410ff097816 */ /* 0x004fc40000000004 */
[----:B------:R-:W-:-:S03]  /*1200*/  PRMT R11, RZ, 0x5410, R5 ;  /* 0x00005410ff0b7816 */ /* 0x000fc60000000005 */
[----:B------:R-:W-:Y:S01]  /*1210*/  FMUL.FTZ R8, R8, R9 ;  /* 0x0000000908087220 */ /* 0x000fe20000410000 */
[----:B------:R-:W-:Y:S01]  /*1220*/  PRMT R9, RZ, 0x7610, R4 ;  /* 0x00007610ff097816 */ /* 0x000fe20000000004 */
[----:B------:R-:W-:Y:S01]  /*1230*/  FMUL.FTZ R6, R6, R11 ;  /* 0x0000000b06067220 */ /* 0x000fe20000410000 */
[----:B------:R-:W-:Y:S02]  /*1240*/  PRMT R4, RZ, 0x7610, R5 ;  /* 0x00007610ff047816 */ /* 0x000fe40000000005 */
[----:B------:R-:W-:Y:S01]  /*1250*/  LEA R5, R7, 0x3, 0x2 ;  /* 0x0000000307057811 */ /* 0x000fe200078e10ff */
[----:B------:R-:W-:Y:S02]  /*1260*/  FMUL.FTZ R9, R10, R9 ;  /* 0x000000090a097220 */ /* 0x000fe40000410000 */
[----:B------:R-:W-:Y:S01]  /*1270*/  FMUL.FTZ R3, R3, R4 ;  /* 0x0000000403037220 */ /* 0x000fe20000410000 */
[----:B------:R-:W-:Y:S02]  /*1280*/  ISETP.GE.U32.AND P0, PT, R5, R0, PT ;  /* 0x000000000500720c */ /* 0x000fe40003f06070 */
[----:B------:R-:W-:-:S02]  /*1290*/  F2FP.BF16.PACK_AB R8, R9, R8 ;  /* 0x000000080908723e */ /* 0x000fc400000010ff */
[----:B------:R-:W-:Y:S02]  /*12a0*/  F2FP.BF16.PACK_AB R6, R3, R6 ;  /* 0x000000060306723e */ /* 0x000fe400000010ff */
[----:B------:R-:W-:Y:S02]  /*12b0*/  PRMT R9, R8, 0x7632, R9 ;  /* 0x0000763208097816 */ /* 0x000fe40000000009 */
[----:B------:R-:W-:-:S05]  /*12c0*/  PRMT R3, R6, 0x7632, R3 ;  /* 0x0000763206037816 */ /* 0x000fca0000000003 */
[----:B------:R-:W-:Y:S05]  /*12d0*/  @!P0 BRA `(.L_x_1597) ;  /* 0xfffffea000008947 */ /* 0x000fea000383ffff */
.L_x_1596:
[----:B------:R-:W-:Y:S05]  /*12e0*/  BSYNC B1 ;  /* 0x0000000000017941 */ /* 0x000fea0003800000 */
.L_x_1595:
[----:B------:R-:W-:Y:S01]  /*12f0*/  BSSY B1, `(.L_x_1598) ;  /* 0x0000008000017945 */ /* 0x000fe20003800000 */
[----:B------:R-:W-:Y:S01]  /*1300*/  PRMT R4, RZ, 0x7610, R4 ;  /* 0x00007610ff047816 */ /* 0x000fe20000000004 */
[----:B------:R-:W-:Y:S05]  /*1310*/  @P1 BRA P2, `(.L_x_1599) ;  /* 0x0000005000001947 */ /* 0x000fea0001000000 */
[----:B------:R-:W-:Y:S01]  /*1320*/  ISETP.NE.AND P0, PT, RZ, c[0x0][0x184], PT ;  /* 0x00006100ff007a0c */ /* 0x000fe20003f05270 */
[----:B------:R-:W-:-:S12]  /*1330*/  HFMA2.MMA R4, -RZ, RZ, 0, 5.9604644775390625e-08 ;  /* 0x00000001ff047435 */ /* 0x000fd800000001ff */
[----:B------:R-:W-:-:S04]  /*1340*/  @P0 ISETP.NE.AND P1, PT, R2, RZ, PT ;  /* 0x000000ff0200020c */ /* 0x000fc80003f25270 */
[----:B------:R-:W-:-:S04]  /*1350*/  @P0 SEL R2, RZ, 0x1, P1 ;  /* 0x00000001ff020807 */ /* 0x000fc80000800000 */
[----:B------:R-:W-:Y:S02]  /*1360*/  @P0 PRMT R4, R2, 0x7610, R4 ;  /* 0x0000761002040816 */ /* 0x000fe40000000004 */
.L_x_1599:
[----:B------:R-:W-:Y:S05]  /*1370*/  BSYNC B1 ;  /* 0x0000000000017941 */ /* 0x000fea0003800000 */
.L_x_1598:
[----:B------:R-:W-:Y:S01]  /*1380*/  PRMT R2, R4, 0x9910, RZ ;  /* 0x0000991004027816 */ /* 0x000fe200000000ff */
[----:B------:R-:W-:Y:S03]  /*1390*/  BSSY B1, `(.L_x_1600) ;  /* 0x000000e000017945 */ /* 0x000fe60003800000 */
[----:B------:R-:W-:-:S13]  /*13a0*/  ISETP.NE.AND P0, PT, R2, RZ, PT ;  /* 0x000000ff0200720c */ /* 0x000fda0003f05270 */
[----:B------:R-:W-:Y:S05]  /*13b0*/  @!P0 BRA `(.L_x_1601) ;  /* 0x000000b000008947 */ /* 0x000fea0003800000 */
[----:B------:R-:W-:-:S05]  /*13c0*/  LOP3.LUT R2, R0, 0xfffffffc, RZ, 0xc0, !PT ;  /* 0xfffffffc00027812 */ /* 0x000fca00078ec0ff */
[----:B------:R-:W-:-:S05]  /*13d0*/  IMAD.IADD R5, R2, 0x1, R23 ;  /* 0x0000000102057824 */ /* 0x000fca00078e0217 */
[----:B------:R-:W-:-:S13]  /*13e0*/  ISETP.GE.U32.AND P0, PT, R5, R0, PT ;  /* 0x000000000500720c */ /* 0x000fda0003f06070 */
[----:B------:R-:W-:Y:S05]  /*13f0*/  @P0 BRA `(.L_x_1601) ;  /* 0x0000007000000947 */ /* 0x000fea0003800000 */
[----:B------:R-:W-:-:S06]  /*1400*/  IMAD.WIDE R14, R5, 0x2, R14 ;  /* 0x00000002050e7825 */ /* 0x000fcc00078e020e */
[----:B------:R-:W2:Y:S01]  /*1410*/  LDG.E.U16 R14, [R14.64] ;  /* 0x000000240e0e7981 */ /* 0x000ea2000c1e1500 */
[----:B------:R-:W-:Y:S02]  /*1420*/  PRMT R8, RZ, 0x5410, R8 ;  /* 0x00005410ff087816 */ /* 0x000fe40000000008 */
[----:B--2---:R-:W-:-:S05]  /*1430*/  PRMT R5, RZ, 0x5410, R14 ;  /* 0x00005410ff057816 */ /* 0x004fca000000000e */
[----:B------:R-:W-:-:S05]  /*1440*/  FMUL.FTZ R5, R8, R5 ;  /* 0x0000000508057220 */ /* 0x000fca0000410000 */
[----:B------:R-:W-:-:S04]  /*1450*/  F2FP.BF16.PACK_AB R5, RZ, R5 ;  /* 0x00000005ff05723e */ /* 0x000fc800000010ff */
[----:B------:R-:W-:Y:S02]  /*1460*/  PRMT R8, R5, 0x7610, R8 ;  /* 0x0000761005087816 */ /* 0x000fe40000000008 */
.L_x_1601:
[----:B------:R-:W-:Y:S05]  /*1470*/  BSYNC B1 ;  /* 0x0000000000017941 */ /* 0x000fea0003800000 */
.L_x_1600:
[----:B------:R-:W-:Y:S02]  /*1480*/  PRMT R8, RZ, 0x5410, R8 ;  /* 0x00005410ff087816 */ /* 0x000fe40000000008 */
[----:B------:R-:W-:Y:S02]  /*1490*/  PRMT R9, RZ, 0x5410, R9 ;  /* 0x00005410ff097816 */ /* 0x000fe40000000009 */
[----:B------:R-:W-:Y:S02]  /*14a0*/  PRMT R6, RZ, 0x5410, R6 ;  /* 0x00005410ff067816 */ /* 0x000fe40000000006 */
[----:B------:R-:W-:Y:S01]  /*14b0*/  PRMT R3, RZ, 0x5410, R3 ;  /* 0x00005410ff037816 */ /* 0x000fe20000000003 */
[----:B------:R-:W-:-:S05]  /*14c0*/  FMUL.FTZ R9, R8, R9 ;  /* 0x0000000908097220 */ /* 0x000fca0000410000 */
[----:B------:R-:W-:-:S04]  /*14d0*/  F2FP.BF16.PACK_AB R9, RZ, R9 ;  /* 0x00000009ff09723e */ /* 0x000fc800000010ff */
[----:B------:R-:W-:-:S05]  /*14e0*/  PRMT R9, RZ, 0x5410, R9 ;  /* 0x00005410ff097816 */ /* 0x000fca0000000009 */
[----:B------:R-:W-:-:S05]  /*14f0*/  FMUL.FTZ R6, R9, R6 ;  /* 0x0000000609067220 */ /* 0x000fca0000410000 */
[----:B------:R-:W-:-:S04]  /*1500*/  F2FP.BF16.PACK_AB R6, RZ, R6 ;  /* 0x00000006ff06723e */ /* 0x000fc800000010ff */
[----:B------:R-:W-:-:S05]  /*1510*/  PRMT R6, RZ, 0x5410, R6 ;  /* 0x00005410ff067816 */ /* 0x000fca0000000006 */
[----:B------:R-:W-:-:S05]  /*1520*/  FMUL.FTZ R3, R6, R3 ;  /* 0x0000000306037220 */ /* 0x000fca0000410000 */
[----:B------:R-:W-:Y:S01]  /*1530*/  F2FP.BF16.PACK_AB R19, RZ, R3 ;  /* 0x00000003ff13723e */ /* 0x000fe200000010ff */
[----:B------:R-:W-:Y:S05]  /*1540*/  BRA `(.L_x_1587) ;  /* 0x00007e8000007947 */ /* 0x000fea0003800000 */
.L_x_1588:
[----:B------:R-:W-:Y:S01]  /*1550*/  MOV R12, c[0x0][0x2d4] ;  /* 0x0000b500000c7a02 */ /* 0x000fe20000000f00 */
[----:B------:R-:W-:-:S03]  /*1560*/  IMAD.MOV.U32 R0, RZ, RZ, 0x1 ;  /* 0x00000001ff007424 */ /* 0x000fc600078e00ff */
[----:B------:R-:W-:Y:S02]  /*1570*/  SHF.R.U32.HI R12, RZ, 0x1, R12 ;  /* 0x00000001ff0c7819 */ /* 0x000fe4000001160c */
[----:B------:R-:W-:Y:S02]  /*1580*/  ISETP.EQ.AND P2, PT, R0, c[0x0][0x1a4], PT ;  /* 0x0000690000007a0c */ /* 0x000fe40003f42270 */
[----:B------:R-:W-:Y:S02]  /*1590*/  ISETP.NE.AND P0, PT, R12, 0x1, PT ;  /* 0x000000010c00780c */ /* 0x000fe40003f05270 */
[----:B------:R-:W-:-:S11]  /*15a0*/  ISETP.NE.AND P1, PT, R0, c[0x0][0x1a4], PT ;  /* 0x0000690000007a0c */ /* 0x000fd60003f25270 */
[----:B------:R-:W-:Y:S05]  /*15b0*/  @!P0 BRA P2, `(.L_x_1602) ;  /* 0x0000777000008947 */ /* 0x000fea0001000000 */
[----:B------:R-:W0:Y:S01]  /*15c0*/  LDC.U16 R8, c[0x0][0x162] ;  /* 0x00005880ff087b82 */ /* 0x000e220000000400 */
[----:B------:R-:W-:Y:S01]  /*15d0*/  MOV R18, c[0x0][0x170] ;  /* 0x00005c0000127a02 */ /* 0x000fe20000000f00 */
[----:B------:R-:W-:-:S04]  /*15e0*/  IMAD.MOV.U32 R21, RZ, RZ, R7 ;  /* 0x000000ffff157224 */ /* 0x000fc800078e0007 */
[----:B------:R-:W-:Y:S01]  /*15f0*/  IMAD R0, R18, 0x3, R7 ;  /* 0x0000000312007824 */ /* 0x000fe200078e0207 */
[----:B0-----:R-:W-:Y:S01]  /*1600*/  MOV R9, R8 ;  /* 0x0000000800097202 */ /* 0x001fe20000000f00 */
[----:B------:R-:W-:Y:S05]  /*1610*/  @!P1 BRA `(.L_x_1603) ;  /* 0x00006fe000009947 */ /* 0x000fea0003800000 */
[----:B------:R-:W-:Y:S01]  /*1620*/  ISETP.GE.U32.AND P0, PT, R0, c[0x0][0x168], PT ;  /* 0x00005a0000007a0c */ /* 0x000fe20003f06070 */
[----:B------:R-:W-:Y:S01]  /*1630*/  BSSY B1, `(.L_x_1604) ;  /* 0x0000391000017945 */ /* 0x000fe20003800000 */
[----:B------:R-:W-:Y:S01]  /*1640*/  IMAD.MOV.U32 R7, RZ, RZ, R8 ;  /* 0x000000ffff077224 */ /* 0x000fe200078e0008 */
[----:B------:R-:W-:-:S10]  /*1650*/  MOV R6, R8 ;  /* 0x0000000800067202 */ /* 0x000fd40000000f00 */
[----:B------:R-:W-:Y:S05]  /*1660*/  @P0 BRA `(.L_x_1605) ;  /* 0x000038d000000947 */ /* 0x000fea0003800000 */
[----:B------:R-:W-:Y:S01]  /*1670*/  BSSY B2, `(.L_x_1605) ;  /* 0x000038c000027945 */ /* 0x000fe20003800000 */
[----:B------:R-:W-:Y:S01]  /*1680*/  ISETP.NE.AND P0, PT, RZ, c[0x0][0x1a4], PT ;  /* 0x00006900ff007a0c */ /* 0x000fe20003f05270 */
[----:B------:R-:W-:Y:S01]  /*1690*/  IMAD.MOV.U32 R7, RZ, RZ, R8 ;  /* 0x000000ffff077224 */ /* 0x000fe200078e0008 */
[----:B------:R-:W-:-:S09]  /*16a0*/  MOV R6, R8 ;  /* 0x0000000800067202 */ /* 0x000fd20000000f00 */
.L_x_1611:
[----:B------:R-:W-:Y:S01]  /*16b0*/  HFMA2.MMA R2, -RZ, RZ, 0, 0 ;  /* 0x00000000ff027435 */ /* 0x000fe200000001ff */
[----:B------:R-:W-:Y:S01]  /*16c0*/  IMAD.MOV.U32 R0, RZ, RZ, RZ ;  /* 0x000000ffff007224 */ /* 0x000fe200078e00ff */
[----:B------:R-:W-:Y:S08]  /*16d0*/  @!P0 BRA `(.L_x_1606) ;  /* 0x00000d1000008947 */ /* 0x000ff00003800000 */
[----:B------:R-:W-:Y:S01]  /*16e0*/  MOV R3, R21 ;  /* 0x0000001500037202 */ /* 0x000fe20000000f00 */
[----:B------:R-:W-:Y:S02]  /*16f0*/  IMAD.MOV.U32 R2, RZ, RZ, RZ ;  /* 0x000000ffff027224 */ /* 0x000fe400078e00ff */
[----:B------:R-:W-:Y:S02]  /*1700*/  IMAD.MOV.U32 R10, RZ, RZ, c[0x0][0x1a4] ;  /* 0x00006900ff0a7624 */ /* 0x000fe400078e00ff */
[----:B------:R-:W-:-:S03]  /*1710*/  IMAD.HI.U32 R2, R21, c[0x0][0x1ac], R2 ;  /* 0x00006b0015027a27 */ /* 0x000fc600078e0002 */
[----:B------:R-:W-:Y:S02]  /*1720*/  ISETP.NE.AND P1, PT, R10, 0x2, PT ;  /* 0x000000020a00780c */ /* 0x000fe40003f25270 */
[----:B------:R-:W-:Y:S01]  /*1730*/  SHF.R.U32.HI R3, RZ, c[0x0][0x1b0], R2 ;  /* 0x00006c00ff037a19 */ /* 0x000fe20000011602 */
[----:B------:R-:W-:-:S03]  /*1740*/  IMAD.MOV.U32 R2, RZ, RZ, RZ ;  /* 0x000000ffff027224 */ /* 0x000fc600078e00ff */
[C---:B------:R-:W-:Y:S01]  /*1750*/  IADD3 R4, -R3.reuse, RZ, RZ ;  /* 0x000000ff03047210 */ /* 0x040fe20007ffe1ff */
[----:B------:R-:W-:-:S05]  /*1760*/  IMAD.HI.U32 R2, R3, c[0x0][0x1b8], R2 ;  /* 0x00006e0003027a27 */ /* 0x000fca00078e0002 */
[----:B------:R-:W-:Y:S01]  /*1770*/  SHF.R.U32.HI R11, RZ, c[0x0][0x1bc], R2 ;  /* 0x00006f00ff0b7a19 */ /* 0x000fe20000011602 */
[----:B------:R-:W-:-:S03]  /*1780*/  IMAD R2, R4, c[0x0][0x1a8], R21 ;  /* 0x00006a0004027a24 */ /* 0x000fc600078e0215 */
[----:B------:R-:W-:Y:S01]  /*1790*/  IADD3 R5, -R11, RZ, RZ ;  /* 0x000000ff0b057210 */ /* 0x000fe20007ffe1ff */
[----:B------:R-:W-:-:S04]  /*17a0*/  IMAD R2, R2, c[0x0][0x2d4], RZ ;  /* 0x0000b50002027a24 */ /* 0x000fc800078e02ff */
[----:B------:R-:W-:-:S04]  /*17b0*/  IMAD R3, R5, c[0x0][0x1b4], R3 ;  /* 0x00006d0005037a24 */ /* 0x000fc800078e0203 */
[----:B------:R-:W-:Y:S01]  /*17c0*/  IMAD R2, R3, c[0x0][0x2d8], R2 ;  /* 0x0000b60003027a24 */ /* 0x000fe200078e0202 */
[----:B------:R-:W-:Y:S05]  /*17d0*/  @!P1 BRA `(.L_x_1606) ;  /* 0x00000c1000009947 */ /* 0x000fea0003800000 */
[----:B------:R-:W-:Y:S01]  /*17e0*/  MOV R5, R11 ;  /* 0x0000000b00057202 */ /* 0x000fe20000000f00 */
        /* <DEDUP_REMOVED lines=16> */
[----:B------:R-:W-:Y:S01]  /*18f0*/  MOV R4, RZ ;  /* 0x000000ff00047202 */ /* 0x000fe20000000f00 */
[----:B------:R-:W-:Y:S01]  /*1900*/  IMAD.MOV.U32 R5, RZ, RZ, R11 ;  /* 0x000000ffff057224 */ /* 0x000fe200078e000b */
        /* <DEDUP_REMOVED lines=161> */
[----:B------:R-:W-:Y:S01]  /*2320*/  ISETP.NE.AND P1, PT, R10, 0x18, PT ;  /* 0x000000180a00780c */ /* 0x000fe20003f25270 */
[----:B------:R-:W-:-:S08]  /*2330*/  IMAD.MOV.U32 R5, RZ, RZ, R13 ;  /* 0x000000ffff057224 */ /* 0x000fd000078e000d */
[----:B------:R-:W-:-:S05]  /*2340*/  IMAD.HI.U32 R4, R13, c[0x0][0x2c0], R4 ;  /* 0x0000b0000d047a27 */ /* 0x000fca00078e0004 */
[----:B------:R-:W-:Y:S02]  /*2350*/  SHF.R.U32.HI R5, RZ, c[0x0][0x2c4], R4 ;  /* 0x0000b100ff057a19 */ /* 0x000fe40000011604 */
[----:B------:R-:W-:-:S03]  /*2360*/  @P1 MOV R4, RZ ;  /* 0x000000ff00041202 */ /* 0x000fc60000000f00 */
[--C-:B------:R-:W-:Y:S02]  /*2370*/  IMAD.MOV R10, RZ, RZ, -R5.reuse ;  /* 0x000000ffff0a7224 */ /* 0x100fe400078e0a05 */
[----:B------:R-:W-:-:S05]  /*2380*/  @P1 IMAD.HI.U32 R3, R5, c[0x0][0x2cc], R4 ;  /* 0x0000b30005031a27 */ /* 0x000fca00078e0004 */
[----:B------:R-:W-:Y:S01]  /*2390*/  @P1 SHF.R.U32.HI R4, RZ, c[0x0][0x2d0], R3 ;  /* 0x0000b400ff041a19 */ /* 0x000fe20000011603 */
[----:B------:R-:W-:-:S03]  /*23a0*/  IMAD R3, R10, c[0x0][0x2bc], R13 ;  /* 0x0000af000a037a24 */ /* 0x000fc600078e020d */
[----:B------:R-:W-:Y:S01]  /*23b0*/  @P1 IADD3 R4, -R4, RZ, RZ ;  /* 0x000000ff04041210 */ /* 0x000fe20007ffe1ff */
[----:B------:R-:W-:-:S04]  /*23c0*/  IMAD R2, R3, c[0x0][0x330], R2 ;  /* 0x0000cc0003027a24 */ /* 0x000fc800078e0202 */
[----:B------:R-:W-:-:S04]  /*23d0*/  @P1 IMAD R5, R4, c[0x0][0x2c8], R5 ;  /* 0x0000b20004051a24 */ /* 0x000fc800078e0205 */
[----:B------:R-:W-:-:S05]  /*23e0*/  @P1 IMAD R2, R5, c[0x0][0x334], R2 ;  /* 0x0000cd0005021a24 */ /* 0x000fca00078e0202 */
.L_x_1606:
[----:B------:R-:W-:-:S04]  /*23f0*/  LOP3.LUT R3, R2, 0xfffffffe, RZ, 0xc0, !PT ;  /* 0xfffffffe02037812 */ /* 0x000fc800078ec0ff */
[----:B------:R-:W-:-:S05]  /*2400*/  IADD3 R2, P1, R14, R3, RZ ;  /* 0x000000030e027210 */ /* 0x000fca0007f3e0ff */
[----:B------:R-:W-:-:S05]  /*2410*/  IMAD.X R3, RZ, RZ, R15, P1 ;  /* 0x000000ffff037224 */ /* 0x000fca00008e060f */
[----:B------:R0:W5:Y:S01]  /*2420*/  LDG.E.U16 R5, [R2.64] ;  /* 0x0000002402057981 */ /* 0x000162000c1e1500 */
[----:B------:R-:W-:Y:S01]  /*2430*/  IADD3 R21, R21, c[0x0][0x170], RZ ;  /* 0x00005c0015157a10 */ /* 0x000fe20007ffe0ff */
[----:B------:R-:W-:Y:S05]  /*2440*/  @!P0 BRA `(.L_x_1607) ;  /* 0x00000db000008947 */ /* 0x000fea0003800000 */
[----:B0-----:R-:W-:Y:S01]  /*2450*/  HFMA2.MMA R2, -RZ, RZ, 0, 0 ;  /* 0x00000000ff027435 */ /* 0x001fe200000001ff */
[----:B------:R-:W-:Y:S01]  /*2460*/  IMAD.MOV.U32 R3, RZ, RZ, R21 ;  /* 0x000000ffff037224 */ /* 0x000fe200078e0015 */
[----:B------:R-:W-:-:S04]  /*2470*/  MOV R4, c[0x0][0x1a4] ;  /* 0x0000690000047a02 */ /* 0x000fc80000000f00 */
[----:B------:R-:W-:-:S04]  /*2480*/  ISETP.NE.AND P1, PT, R4, 0x2, PT ;  /* 0x000000020400780c */ /* 0x000fc80003f25270 */
[----:B------:R-:W-:-:S05]  /*2490*/  IMAD.HI.U32 R2, R21, c[0x0][0x1ac], R2 ;  /* 0x00006b0015027a27 */ /* 0x000fca00078e0002 */
[----:B------:R-:W-:Y:S02]  /*24a0*/  SHF.R.U32.HI R3, RZ, c[0x0][0x1b0], R2 ;  /* 0x00006c00ff037a19 */ /* 0x000fe40000011602 */
[----:B------:R-:W-:-:S05]  /*24b0*/  MOV R2, RZ ;  /* 0x000000ff00027202 */ /* 0x000fca0000000f00 */
[----:B------:R-:W-:-:S04]  /*24c0*/  IMAD.HI.U32 R0, R3, c[0x0][0x1b8], R2 ;  /* 0x00006e0003007a27 */ /* 0x000fc800078e0002 */
[----:B------:R-:W-:Y:S01]  /*24d0*/  IMAD.MOV R2, RZ, RZ, -R3 ;  /* 0x000000ffff027224 */ /* 0x000fe200078e0a03 */
[----:B------:R-:W-:-:S03]  /*24e0*/  SHF.R.U32.HI R10, RZ, c[0x0][0x1bc], R0 ;  /* 0x00006f00ff0a7a19 */ /* 0x000fc60000011600 */
[----:B------:R-:W-:Y:S02]  /*24f0*/  IMAD R0, R2, c[0x0][0x1a8], R21 ;  /* 0x00006a0002007a24 */ /* 0x000fe400078e0215 */
[----:B------:R-:W-:Y:S02]  /*2500*/  IMAD.MOV R2, RZ, RZ, -R10 ;  /* 0x000000ffff027224 */ /* 0x000fe400078e0a0a */
[----:B------:R-:W-:Y:S02]  /*2510*/  IMAD R0, R0, c[0x0][0x2d4], RZ ;  /* 0x0000b50000007a24 */ /* 0x000fe400078e02ff */
        /* <DEDUP_REMOVED lines=22> */
[----:B------:R-:W-:Y:S01]  /*2680*/  IMAD.MOV.U32 R3, RZ, RZ, R10 ;  /* 0x000000ffff037224 */ /* 0x000fe200078e000a */
[----:B------:R-:W-:-:S08]  /*2690*/  ISETP.NE.AND P1, PT, R4, 0x5, PT ;  /* 0x000000050400780c */ /* 0x000fd00003f25270 */
        /* <DEDUP_REMOVED lines=168> */
[----:B------:R-:W-:Y:S01]  /*3120*/  ISETP.NE.AND P1, PT, R4, 0x18, PT ;  /* 0x000000180400780c */ /* 0x000fe20003f25270 */
[----:B------:R-:W-:Y:S01]  /*3130*/  IMAD.MOV.U32 R2, RZ, RZ, RZ ;  /* 0x000000ffff027224 */ /* 0x000fe200078e00ff */
[----:B------:R-:W-:-:S05]  /*3140*/  MOV R3, R12 ;  /* 0x0000000c00037202 */ /* 0x000fca0000000f00 */
[----:B------:R-:W-:-:S05]  /*3150*/  IMAD.HI.U32 R2, R12, c[0x0][0x2c0], R2 ;  /* 0x0000b0000c027a27 */ /* 0x000fca00078e0002 */
[----:B------:R-:W-:Y:S01]  /*3160*/  SHF.R.U32.HI R3, RZ, c[0x0][0x2c4], R2 ;  /* 0x0000b100ff037a19 */ /* 0x000fe20000011602 */
[----:B------:R-:W-:-:S03]  /*3170*/  @P1 IMAD.MOV.U32 R2, RZ, RZ, RZ ;  /* 0x000000ffff021224 */ /* 0x000fc600078e00ff */
[C---:B------:R-:W-:Y:S01]  /*3180*/  IADD3 R11, -R3.reuse, RZ, RZ ;  /* 0x000000ff030b7210 */ /* 0x040fe20007ffe1ff */
[----:B------:R-:W-:-:S04]  /*3190*/  @P1 IMAD.HI.U32 R2, R3, c[0x0][0x2cc], R2 ;  /* 0x0000b30003021a27 */ /* 0x000fc800078e0002 */
[----:B------:R-:W-:Y:S01]  /*31a0*/  IMAD R11, R11, c[0x0][0x2bc], R12 ;  /* 0x0000af000b0b7a24 */ /* 0x000fe200078e020c */
[----:B------:R-:W-:-:S03]  /*31b0*/  @P1 SHF.R.U32.HI R2, RZ, c[0x0][0x2d0], R2 ;  /* 0x0000b400ff021a19 */ /* 0x000fc60000011602 */
[----:B------:R-:W-:Y:S02]  /*31c0*/  IMAD R0, R11, c[0x0][0x330], R0 ;  /* 0x0000cc000b007a24 */ /* 0x000fe400078e0200 */
[----:B------:R-:W-:-:S04]  /*31d0*/  @P1 IMAD.MOV R2, RZ, RZ, -R2 ;  /* 0x000000ffff021224 */ /* 0x000fc800078e0a02 */
[----:B------:R-:W-:-:S04]  /*31e0*/  @P1 IMAD R3, R2, c[0x0][0x2c8], R3 ;  /* 0x0000b20002031a24 */ /* 0x000fc800078e0203 */
[----:B------:R-:W-:-:S05]  /*31f0*/  @P1 IMAD R0, R3, c[0x0][0x334], R0 ;  /* 0x0000cd0003001a24 */ /* 0x000fca00078e0200 */
.L_x_1607:
[----:B------:R-:W-:-:S04]  /*3200*/  LOP3.LUT R11, R0, 0xfffffffe, RZ, 0xc0, !PT ;  /* 0xfffffffe000b7812 */ /* 0x000fc800078ec0ff */
[----:B------:R-:W-:-:S04]  /*3210*/  IADD3 R10, P1, R14, R11, RZ ;  /* 0x0000000b0e0a7210 */ /* 0x000fc80007f3e0ff */
[----:B------:R-:W-:-:S05]  /*3220*/  IADD3.X R11, RZ, R15, RZ, P1, !PT ;  /* 0x0000000fff0b7210 */ /* 0x000fca0000ffe4ff */
[----:B------:R1:W5:Y:S01]  /*3230*/  LDG.E.U16 R4, [R10.64] ;  /* 0x000000240a047981 */ /* 0x000362000c1e1500 */
[----:B------:R-:W-:Y:S01]  /*3240*/  IADD3 R21, R21, c[0x0][0x170], RZ ;  /* 0x00005c0015157a10 */ /* 0x000fe20007ffe0ff */
[----:B0-----:R-:W-:Y:S01]  /*3250*/  CS2R R2, SRZ ;  /* 0x0000000000027805 */ /* 0x001fe2000001ff00 */
[----:B------:R-:W-:Y:S05]  /*3260*/  @!P0 BRA `(.L_x_1608) ;  /* 0x00000db000008947 */ /* 0x000fea0003800000 */
[----:B-1----:R-:W-:Y:S01]  /*3270*/  MOV R11, R21 ;  /* 0x00000015000b7202 */ /* 0x002fe20000000f00 */
[----:B------:R-:W-:-:S04]  /*3280*/  IMAD.MOV.U32 R10, RZ, RZ, RZ ;  /* 0x000000ffff0a7224 */ /* 0x000fc800078e00ff */
[----:B------:R-:W-:-:S05]  /*3290*/  IMAD.HI.U32 R10, R21, c[0x0][0x1ac], R10 ;  /* 0x00006b00150a7a27 */ /* 0x000fca00078e000a */
[----:B------:R-:W-:Y:S01]  /*32a0*/  SHF.R.U32.HI R11, RZ, c[0x0][0x1b0], R10 ;  /* 0x00006c00ff0b7a19 */ /* 0x000fe2000001160a */
[----:B------:R-:W-:-:S03]  /*32b0*/  IMAD.MOV.U32 R10, RZ, RZ, RZ ;  /* 0x000000ffff0a7224 */ /* 0x000fc600078e00ff */
[C---:B------:R-:W-:Y:S01]  /*32c0*/  IADD3 R2, -R11.reuse, RZ, RZ ;  /* 0x000000ff0b027210 */ /* 0x040fe20007ffe1ff */
[----:B------:R-:W-:-:S04]  /*32d0*/  IMAD.HI.U32 R0, R11, c[0x0][0x1b8], R10 ;  /* 0x00006e000b007a27 */ /* 0x000fc800078e000a */
[----:B------:R-:W-:Y:S01]  /*32e0*/  IMAD R2, R2, c[0x0][0x1a8], R21 ;  /* 0x00006a0002027a24 */ /* 0x000fe200078e0215 */
[----:B------:R-:W-:Y:S01]  /*32f0*/  SHF.R.U32.HI R12, RZ, c[0x0][0x1bc], R0 ;  /* 0x00006f00ff0c7a19 */ /* 0x000fe20000011600 */
[----:B------:R-:W-:Y:S02]  /*3300*/  IMAD.MOV.U32 R0, RZ, RZ, c[0x0][0x1a4] ;  /* 0x00006900ff007624 */ /* 0x000fe400078e00ff */
[----:B------:R-:W-:Y:S01]  /*3310*/  IMAD R2, R2, c[0x0][0x2d4], RZ ;  /* 0x0000b50002027a24 */ /* 0x000fe200078e02ff */
[----:B------:R-:W-:Y:S02]  /*3320*/  IADD3 R10, -R12, RZ, RZ ;  /* 0x000000ff0c0a7210 */ /* 0x000fe40007ffe1ff */
[----:B------:R-:W-:-:S03]  /*3330*/  ISETP.NE.AND P1, PT, R0, 0x2, PT ;  /* 0x000000020000780c */ /* 0x000fc60003f25270 */
[----:B------:R-:W-:-:S04]  /*3340*/  IMAD R11, R10, c[0x0][0x1b4], R11 ;  /* 0x00006d000a0b7a24 */ /* 0x000fc800078e020b */
[----:B------:R-:W-:-:S06]  /*3350*/  IMAD R2, R11, c[0x0][0x2d8], R2 ;  /* 0x0000b6000b027a24 */ /* 0x000fcc00078e0202 */
        /* <DEDUP_REMOVED lines=197> */
[----:B------:R-:W-:-:S04]  /*3fb0*/  @P1 IMAD.HI.U32 R0, R11, c[0x0][0x2cc], R10 ;  /* 0x0000b3000b001a27 */ /* 0x000fc800078e000a */
[----:B------:R-:W-:Y:S01]  /*3fc0*/  IMAD R13, R13, c[0x0][0x2bc], R18 ;  /* 0x0000af000d0d7a24 */ /* 0x000fe200078e0212 */
[----:B------:R-:W-:-:S03]  /*3fd0*/  @P1 SHF.R.U32.HI R0, RZ, c[0x0][0x2d0], R0 ;  /* 0x0000b400ff001a19 */ /* 0x000fc60000011600 */
[----:B------:R-:W-:Y:S01]  /*3fe0*/  IMAD R2, R13, c[0x0][0x330], R2 ;  /* 0x0000cc000d027a24 */ /* 0x000fe200078e0202 */
[----:B------:R-:W-:-:S05]  /*3ff0*/  @P1 IADD3 R10, -R0, RZ, RZ ;  /* 0x000000ff000a1210 */ /* 0x000fca0007ffe1ff */
[----:B------:R-:W-:-:S04]  /*4000*/  @P1 IMAD R11, R10, c[0x0][0x2c8], R11 ;  /* 0x0000b2000a0b1a24 */ /* 0x000fc800078e020b */
[----:B------:R-:W-:-:S05]  /*4010*/  @P1 IMAD R2, R11, c[0x0][0x334], R2 ;  /* 0x0000cd000b021a24 */ /* 0x000fca00078e0202 */
.L_x_1608:
[----:B-1----:R-:W-:-:S04]  /*4020*/  LOP3.LUT R11, R2, 0xfffffffe, RZ, 0xc0, !PT ;  /* 0xfffffffe020b7812 */ /* 0x002fc800078ec0ff */
[----:B------:R-:W-:-:S05]  /*4030*/  IADD3 R10, P1, R14, R11, RZ ;  /* 0x0000000b0e0a7210 */ /* 0x000fca0007f3e0ff */
[----:B------:R-:W-:-:S05]  /*4040*/  IMAD.X R11, RZ, RZ, R15, P1 ;  /* 0x000000ffff0b7224 */ /* 0x000fca00008e060f */
[----:B------:R0:W5:Y:S01]  /*4050*/  LDG.E.U16 R0, [R10.64] ;  /* 0x000000240a007981 */ /* 0x000162000c1e1500 */
[----:B------:R-:W-:Y:S01]  /*4060*/  IADD3 R21, R21, c[0x0][0x170], RZ ;  /* 0x00005c0015157a10 */ /* 0x000fe20007ffe0ff */
[----:B------:R-:W-:Y:S05]  /*4070*/  @!P0 BRA `(.L_x_1609) ;  /* 0x00000d1000008947 */ /* 0x000fea0003800000 */
[----:B------:R-:W-:Y:S01]  /*4080*/  HFMA2.MMA R2, -RZ, RZ, 0, 0 ;  /* 0x00000000ff027435 */ /* 0x000fe200000001ff */
[----:B------:R-:W-:-:S09]  /*4090*/  IMAD.MOV.U32 R3, RZ, RZ, R21 ;  /* 0x000000ffff037224 */ /* 0x000fd200078e0015 */
[----:B------:R-:W-:-:S05]  /*40a0*/  IMAD.HI.U32 R2, R21, c[0x0][0x1ac], R2 ;  /* 0x00006b0015027a27 */ /* 0x000fca00078e0002 */
[----:B------:R-:W-:Y:S02]  /*40b0*/  SHF.R.U32.HI R3, RZ, c[0x0][0x1b0], R2 ;  /* 0x00006c00ff037a19 */ /* 0x000fe40000011602 */
[----:B------:R-:W-:-:S03]  /*40c0*/  MOV R2, RZ ;  /* 0x000000ff00027202 */ /* 0x000fc60000000f00 */
[--C-:B0-----:R-:W-:Y:S02]  /*40d0*/  IMAD.MOV R10, RZ, RZ, -R3.reuse ;  /* 0x000000ffff0a7224 */ /* 0x101fe400078e0a03 */
[----:B------:R-:W-:-:S04]  /*40e0*/  IMAD.HI.U32 R2, R3, c[0x0][0x1b8], R2 ;  /* 0x00006e0003027a27 */ /* 0x000fc800078e0002 */
[----:B------:R-:W-:Y:S01]  /*40f0*/  IMAD R10, R10, c[0x0][0x1a8], R21 ;  /* 0x00006a000a0a7a24 */ /* 0x000fe200078e0215 */
[----:B------:R-:W-:Y:S02]  /*4100*/  SHF.R.U32.HI R13, RZ, c[0x0][0x1bc], R2 ;  /* 0x00006f00ff0d7a19 */ /* 0x000fe40000011602 */
[----:B------:R-:W-:Y:S01]  /*4110*/  MOV R2, c[0x0][0x1a4] ;  /* 0x0000690000027a02 */ /* 0x000fe20000000f00 */
[----:B------:R-:W-:Y:S02]  /*4120*/  IMAD R10, R10, c[0x0][0x2d4], RZ ;  /* 0x0000b5000a0a7a24 */ /* 0x000fe400078e02ff */
[----:B------:R-:W-:Y:S01]  /*4130*/  IMAD.MOV R11, RZ, RZ, -R13 ;  /* 0x000000ffff0b7224 */ /* 0x000fe200078e0a0d */
[----:B------:R-:W-:-:S03]  /*4140*/  ISETP.NE.AND P1, PT, R2, 0x2, PT ;  /* 0x000000020200780c */ /* 0x000fc60003f25270 */
[----:B------:R-:W-:-:S04]  /*4150*/  IMAD R3, R11, c[0x0][0x1b4], R3 ;  /* 0x00006d000b037a24 */ /* 0x000fc800078e0203 */
[----:B------:R-:W-:-:S06]  /*4160*/  IMAD R3, R3, c[0x0][0x2d8], R10 ;  /* 0x0000b60003037a24 */ /* 0x000fcc00078e020a */
        /* <DEDUP_REMOVED lines=187> */
[----:B------:R-:W-:-:S05]  /*4d20*/  @P1 IMAD.HI.U32 R2, R11, c[0x0][0x2cc], R10 ;  /* 0x0000b3000b021a27 */ /* 0x000fca00078e000a */
[----:B------:R-:W-:Y:S01]  /*4d30*/  @P1 SHF.R.U32.HI R10, RZ, c[0x0][0x2d0], R2 ;  /* 0x0000b400ff0a1a19 */ /* 0x000fe20000011602 */
[----:B------:R-:W-:-:S04]  /*4d40*/  IMAD R2, R12, c[0x0][0x2bc], R19 ;  /* 0x0000af000c027a24 */ /* 0x000fc800078e0213 */
[----:B------:R-:W-:Y:S02]  /*4d50*/  @P1 IMAD.MOV R10, RZ, RZ, -R10 ;  /* 0x000000ffff0a1224 */ /* 0x000fe400078e0a0a */
[----:B------:R-:W-:Y:S02]  /*4d60*/  IMAD R3, R2, c[0x0][0x330], R3 ;  /* 0x0000cc0002037a24 */ /* 0x000fe400078e0203 */
[----:B------:R-:W-:-:S04]  /*4d70*/  @P1 IMAD R10, R10, c[0x0][0x2c8], R11 ;  /* 0x0000b2000a0a1a24 */ /* 0x000fc800078e020b */
[----:B------:R-:W-:-:S05]  /*4d80*/  @P1 IMAD R3, R10, c[0x0][0x334], R3 ;  /* 0x0000cd000a031a24 */ /* 0x000fca00078e0203 */
.L_x_1609:
[----:B------:R-:W-:-:S04]  /*4d90*/  LOP3.LUT R3, R3, 0xfffffffe, RZ, 0xc0, !PT ;  /* 0xfffffffe03037812 */ /* 0x000fc800078ec0ff */
[----:B------:R-:W-:-:S04]  /*4da0*/  IADD3 R2, P1, R14, R3, RZ ;  /* 0x000000030e027210 */ /* 0x000fc80007f3e0ff */
[----:B------:R-:W-:-:S06]  /*4db0*/  IADD3.X R3, RZ, R15, RZ, P1, !PT ;  /* 0x0000000fff037210 */ /* 0x000fcc0000ffe4ff */
[----:B------:R1:W2:Y:S01]  /*4dc0*/  LDG.E.U16 R3, [R2.64] ;  /* 0x0000002402037981 */ /* 0x0002a2000c1e1500 */
[----:B------:R-:W-:Y:S01]  /*4dd0*/  PRMT R6, RZ, 0x5410, R6 ;  /* 0x00005410ff067816 */ /* 0x000fe20000000006 */
[----:B0-----:R-:W-:Y:S01]  /*4de0*/  IMAD.MOV.U32 R10, RZ, RZ, c[0x0][0x170] ;  /* 0x00005c00ff0a7624 */ /* 0x001fe200078e00ff */
[----:B------:R-:W-:Y:S02]  /*4df0*/  IADD3 R21, R21, c[0x0][0x170], RZ ;  /* 0x00005c0015157a10 */ /* 0x000fe40007ffe0ff */
[----:B------:R-:W-:Y:S02]  /*4e00*/  PRMT R8, RZ, 0x5410, R8 ;  /* 0x00005410ff087816 */ /* 0x000fe40000000008 */
[----:B-----5:R-:W-:Y:S01]  /*4e10*/  PRMT R11, RZ, 0x5410, R0 ;  /* 0x00005410ff0b7816 */ /* 0x020fe20000000000 */
[----:B------:R-:W-:Y:S01]  /*4e20*/  IMAD R10, R10, 0x3, R21 ;  /* 0x000000030a0a7824 */ /* 0x000fe200078e0215 */
[----:B------:R-:W-:Y:S02]  /*4e30*/  PRMT R9, RZ, 0x5410, R9 ;  /* 0x00005410ff097816 */ /* 0x000fe40000000009 */
[----:B-1----:R-:W-:Y:S01]  /*4e40*/  PRMT R2, RZ, 0x5410, R7 ;  /* 0x00005410ff027816 */ /* 0x002fe20000000007 */
[----:B------:R-:W-:Y:S01]  /*4e50*/  FMUL.FTZ R8, R8, R11 ;  /* 0x0000000b08087220 */ /* 0x000fe20000410000 */
[----:B------:R-:W-:-:S02]  /*4e60*/  PRMT R7, RZ, 0x5410, R5 ;  /* 0x00005410ff077816 */ /* 0x000fc40000000005 */
[----:B------:R-:W-:-:S03]  /*4e70*/  ISETP.GE.U32.AND P1, PT, R10, c[0x0][0x168], PT ;  /* 0x00005a000a007a0c */ /* 0x000fc60003f26070 */
[----:B------:R-:W-:Y:S01]  /*4e80*/  FMUL.FTZ R6, R6, R7 ;  /* 0x0000000706067220 */ /* 0x000fe20000410000 */
[----:B------:R-:W-:-:S05]  /*4e90*/  PRMT R7, RZ, 0x5410, R4 ;  /* 0x00005410ff077816 */ /* 0x000fca0000000004 */
[----:B------:R-:W-:-:S05]  /*4ea0*/  FMUL.FTZ R7, R2, R7 ;  /* 0x0000000702077220 */ /* 0x000fca0000410000 */
[----:B------:R-:W-:-:S04]  /*4eb0*/  F2FP.BF16.PACK_AB R6, R7, R6 ;  /* 0x000000060706723e */ /* 0x000fc800000010ff */
[----:B------:R-:W-:Y:S02]  /*4ec0*/  PRMT R7, R6, 0x7632, R7 ;  /* 0x0000763206077816 */ /* 0x000fe40000000007 */
[----:B--2---:R-:W-:-:S05]  /*4ed0*/  PRMT R2, RZ, 0x5410, R3 ;  /* 0x00005410ff027816 */ /* 0x004fca0000000003 */
[----:B------:R-:W-:-:S05]  /*4ee0*/  FMUL.FTZ R9, R9, R2 ;  /* 0x0000000209097220 */ /* 0x000fca0000410000 */
[----:B------:R-:W-:-:S04]  /*4ef0*/  F2FP.BF16.PACK_AB R8, R9, R8 ;  /* 0x000000080908723e */ /* 0x000fc800000010ff */
[----:B------:R-:W-:Y:S01]  /*4f00*/  PRMT R9, R8, 0x7632, R9 ;  /* 0x0000763208097816 */ /* 0x000fe20000000009 */
[----:B------:R-:W-:Y:S01]  /*4f10*/  @P1 CALL.REL.NOINC `(.L_x_1610) ;  /* 0x0000001000001944 */ /* 0x000fe20003c00000 */
[----:B------:R-:W-:Y:S05]  /*4f20*/  BRA `(.L_x_1611) ;  /* 0xffffc78000007947 */ /* 0x000fea000383ffff */
.L_x_1610:
[----:B------:R-:W-:Y:S05]  /*4f30*/  BSYNC B2 ;  /* 0x0000000000027941 */ /* 0x000fea0003800000 */
.L_x_1605:
[----:B------:R-:W-:Y:S05]  /*4f40*/  BSYNC B1 ;  /* 0x0000000000017941 */ /* 0x000fea0003800000 */
.L_x_1604:
[----:B------:R-:W-:Y:S01]  /*4f50*/  ISETP.GE.U32.AND P0, PT, R21, c[0x0][0x168], PT ;  /* 0x00005a0015007a0c */ /* 0x000fe20003f06070 */
[----:B------:R-:W-:-:S12]  /*4f60*/  BSSY B1, `(.L_x_1612) ;  /* 0x000033d000017945 */ /* 0x000fd80003800000 */
[----:B------:R-:W-:Y:S05]  /*4f70*/  @P0 BRA `(.L_x_1613) ;  /* 0x000033b000000947 */ /* 0x000fea0003800000 */
[----:B------:R-:W-:Y:S01]  /*4f80*/  ISETP.NE.AND P1, PT, RZ, c[0x0][0x1a4], PT ;  /* 0x00006900ff007a0c */ /* 0x000fe20003f25270 */
[----:B------:R-:W-:-:S12]  /*4f90*/  HFMA2.MMA R5, -RZ, RZ, 0, 0 ;  /* 0x00000000ff057435 */ /* 0x000fd800000001ff */
[----:B------:R-:W-:Y:S05]  /*4fa0*/  @!P1 BRA `(.L_x_1614) ;  /* 0x00000c7000009947 */ /* 0x000fea0003800000 */
[----:B------:R-:W-:Y:S01]  /*4fb0*/  MOV R11, R21 ;  /* 0x00000015000b7202 */ /* 0x000fe20000000f00 */
[----:B------:R-:W-:Y:S02]  /*4fc0*/  IMAD.MOV.U32 R10, RZ, RZ, RZ ;  /* 0x000000ffff0a7224 */ /* 0x000fe400078e00ff */
[----:B------:R-:W-:Y:S02]  /*4fd0*/  IMAD.MOV.U32 R2, RZ, RZ, c[0x0][0x1a4] ;  /* 0x00006900ff027624 */ /* 0x000fe400078e00ff */
[----:B------:R-:W-:-:S03]  /*4fe0*/  IMAD.HI.U32 R12, R21, c[0x0][0x1ac], R10 ;  /* 0x00006b00150c7a27 */ /* 0x000fc600078e000a */
[----:B------:R-:W-:Y:S02]  /*4ff0*/  ISETP.NE.AND P2, PT, R2, 0x1, PT ;  /* 0x000000010200780c */ /* 0x000fe40003f45270 */
[----:B------:R-:W-:-:S04]  /*5000*/  SHF.R.U32.HI R13, RZ, c[0x0][0x1b0], R12 ;  /* 0x00006c00ff0d7a19 */ /* 0x000fc8000001160c */
[----:B------:R-:W-:-:S05]  /*5010*/  IADD3 R10, -R13, RZ, RZ ;  /* 0x000000ff0d0a7210 */ /* 0x000fca0007ffe1ff */
[----:B------:R-:W-:-:S04]  /*5020*/  IMAD R5, R10, c[0x0][0x1a8], R21 ;  /* 0x00006a000a057a24 */ /* 0x000fc800078e0215 */
[----:B------:R-:W-:Y:S01]  /*5030*/  IMAD R5, R5, c[0x0][0x2d4], RZ ;  /* 0x0000b50005057a24 */ /* 0x000fe200078e02ff */
        /* <DEDUP_REMOVED lines=186> */
[----:B------:R-:W-:Y:S01]  /*5be0*/  IMAD R5, R12, c[0x0][0x330], R5 ;  /* 0x0000cc000c057a24 */ /* 0x000fe200078e0205 */
[----:B------:R-:W-:-:S05]  /*5bf0*/  @P2 IADD3 R10, -R2, RZ, RZ ;  /* 0x000000ff020a2210 */ /* 0x000fca0007ffe1ff */
[----:B------:R-:W-:-:S04]  /*5c00*/  @P2 IMAD R10, R10, c[0x0][0x2c8], R11 ;  /* 0x0000b2000a0a2a24 */ /* 0x000fc800078e020b */
[----:B------:R-:W-:-:S05]  /*5c10*/  @P2 IMAD R5, R10, c[0x0][0x334], R5 ;  /* 0x0000cd000a052a24 */ /* 0x000fca00078e0205 */
.L_x_1614:
[----:B------:R-:W-:-:S04]  /*5c20*/  LOP3.LUT R5, R5, 0xfffffffe, RZ, 0xc0, !PT ;  /* 0xfffffffe05057812 */ /* 0x000fc800078ec0ff */
[----:B------:R-:W-:-:S05]  /*5c30*/  IADD3 R10, P2, R14, R5, RZ ;  /* 0x000000050e0a7210 */ /* 0x000fca0007f5e0ff */
[----:B------:R-:W-:-:S05]  /*5c40*/  IMAD.X R11, RZ, RZ, R15, P2 ;  /* 0x000000ffff0b7224 */ /* 0x000fca00010e060f */
[----:B------:R0:W5:Y:S01]  /*5c50*/  LDG.E.U16 R5, [R10.64] ;  /* 0x000000240a057981 */ /* 0x000162000c1e1500 */
[----:B------:R-:W-:-:S04]  /*5c60*/  IADD3 R13, R21, c[0x0][0x170], RZ ;  /* 0x00005c00150d7a10 */ /* 0x000fc80007ffe0ff */
[----:B------:R-:W-:-:S13]  /*5c70*/  ISETP.GE.U32.AND P2, PT, R13, c[0x0][0x168], PT ;  /* 0x00005a000d007a0c */ /* 0x000fda0003f46070 */
[----:B------:R-:W-:Y:S05]  /*5c80*/  @P2 BRA `(.L_x_1613) ;  /* 0x000026a000002947 */ /* 0x000fea0003800000 */
[----:B0-----:R-:W-:Y:S01]  /*5c90*/  HFMA2.MMA R4, -RZ, RZ, 0, 0 ;  /* 0x00000000ff047435 */ /* 0x001fe200000001ff */
[----:B------:R-:W-:Y:S09]  /*5ca0*/  @!P1 BRA `(.L_x_1615) ;  /* 0x00000c6000009947 */ /* 0x000ff20003800000 */
[----:B------:R-:W-:Y:S01]  /*5cb0*/  IMAD.MOV.U32 R12, RZ, RZ, RZ ;  /* 0x000000ffff0c7224 */ /* 0x000fe200078e00ff */
[----:B------:R-:W-:-:S03]  /*5cc0*/  MOV R2, c[0x0][0x1a4] ;  /* 0x0000690000027a02 */ /* 0x000fc60000000f00 */
[----:B------:R-:W-:Y:S01]  /*5cd0*/  IMAD.HI.U32 R10, R13, c[0x0][0x1ac], R12 ;  /* 0x00006b000d0a7a27 */ /* 0x000fe200078e000c */
[----:B------:R-:W-:-:S04]  /*5ce0*/  ISETP.NE.AND P2, PT, R2, 0x1, PT ;  /* 0x000000010200780c */ /* 0x000fc80003f45270 */
        /* <DEDUP_REMOVED lines=194> */
.L_x_1615:
[----:B------:R-:W-:-:S04]  /*6910*/  LOP3.LUT R11, R4, 0xfffffffe, RZ, 0xc0, !PT ;  /* 0xfffffffe040b7812 */ /* 0x000fc800078ec0ff */
[----:B------:R-:W-:-:S04]  /*6920*/  IADD3 R10, P2, R14, R11, RZ ;  /* 0x0000000b0e0a7210 */ /* 0x000fc80007f5e0ff */
[----:B------:R-:W-:-:S05]  /*6930*/  IADD3.X R11, RZ, R15, RZ, P2, !PT ;  /* 0x0000000fff0b7210 */ /* 0x000fca00017fe4ff */
[----:B------:R0:W5:Y:S01]  /*6940*/  LDG.E.U16 R4, [R10.64] ;  /* 0x000000240a047981 */ /* 0x000162000c1e1500 */
[----:B------:R-:W-:-:S04]  /*6950*/  IADD3 R13, R13, c[0x0][0x170], RZ ;  /* 0x00005c000d0d7a10 */ /* 0x000fc80007ffe0ff */
[----:B------:R-:W-:-:S13]  /*6960*/  ISETP.GE.U32.AND P2, PT, R13, c[0x0][0x168], PT ;  /* 0x00005a000d007a0c */ /* 0x000fda0003f46070 */
[----:B------:R-:W-:Y:S05]  /*6970*/  @P2 BRA `(.L_x_1613) ;  /* 0x000019b000002947 */ /* 0x000fea0003800000 */
[----:B0-----:R-:W-:Y:S01]  /*6980*/  IMAD.MOV.U32 R2, RZ, RZ, RZ ;  /* 0x000000ffff027224 */ /* 0x001fe200078e00ff */
[----:B------:R-:W-:Y:S05]  /*6990*/  @!P1 BRA `(.L_x_1616) ;  /* 0x00000c6000009947 */ /* 0x000fea0003800000 */
[----:B------:R-:W-:Y:S01]  /*69a0*/  MOV R12, RZ ;  /* 0x000000ff000c7202 */ /* 0x000fe20000000f00 */
[----:B------:R-:W-:-:S04]  /*69b0*/  IMAD.MOV.U32 R0, RZ, RZ, c[0x0][0x1a4] ;  /* 0x00006900ff007624 */ /* 0x000fc800078e00ff */
[----:B------:R-:W-:Y:S01]  /*69c0*/  IMAD.HI.U32 R10, R13, c[0x0][0x1ac], R12 ;  /* 0x00006b000d0a7a27 */ /* 0x000fe200078e000c */
[----:B------:R-:W-:-:S04]  /*69d0*/  ISETP.NE.AND P2, PT, R0, 0x1, PT ;  /* 0x000000010000780c */ /* 0x000fc80003f45270 */
        /* <DEDUP_REMOVED lines=194> */
.L_x_1616:
        /* <DEDUP_REMOVED lines=9> */
[----:B------:R-:W-:-:S04]  /*7690*/  IMAD.MOV.U32 R12, RZ, RZ, RZ ;  /* 0x000000ffff0c7224 */ /* 0x000fc800078e00ff */
[----:B------:R-:W-:Y:S01]  /*76a0*/  IMAD.HI.U32 R2, R13, c[0x0][0x1ac], R12 ;  /* 0x00006b000d027a27 */ /* 0x000fe200078e000c */
[----:B------:R-:W-:-:S04]  /*76b0*/  MOV R12, c[0x0][0x1a4] ;  /* 0x00006900000c7a02 */ /* 0x000fc80000000f00 */
[----:B------:R-:W-:Y:S02]  /*76c0*/  ISETP.NE.AND P1, PT, R12, 0x1, PT ;  /* 0x000000010c00780c */ /* 0x000fe40003f25270 */
        /* <DEDUP_REMOVED lines=194> */
.L_x_1617:
[----:B------:R-:W-:-:S04]  /*82f0*/  LOP3.LUT R3, R18, 0xfffffffe, RZ, 0xc0, !PT ;  /* 0xfffffffe12037812 */ /* 0x000fc800078ec0ff */
[----:B------:R-:W-:-:S04]  /*8300*/  IADD3 R2, P1, R14, R3, RZ ;  /* 0x000000030e027210 */ /* 0x000fc80007f3e0ff */
[----:B------:R-:W-:-:S06]  /*8310*/  IADD3.X R3, RZ, R15, RZ, P1, !PT ;  /* 0x0000000fff037210 */ /* 0x000fcc0000ffe4ff */
[----:B------:R0:W5:Y:S03]  /*8320*/  LDG.E.U16 R3, [R2.64] ;  /* 0x0000002402037981 */ /* 0x000166000c1e1500 */
.L_x_1613:
[----:B0-----:R-:W-:Y:S05]  /*8330*/  BSYNC B1 ;  /* 0x0000000000017941 */ /* 0x001fea0003800000 */
.L_x_1612:
[----:B------:R-:W-:Y:S01]  /*8340*/  BSSY B1, `(.L_x_1618) ;  /* 0x000001e000017945 */ /* 0x000fe20003800000 */
[----:B------:R-:W-:Y:S05]  /*8350*/  @P0 BRA `(.L_x_1619) ;  /* 0x000001c000000947 */ /* 0x000fea0003800000 */
[----:B------:R-:W-:Y:S02]  /*8360*/  IADD3 R2, R21, c[0x0][0x170], RZ ;  /* 0x00005c0015027a10 */ /* 0x000fe40007ffe0ff */
[----:B------:R-:W-:Y:S02]  /*8370*/  PRMT R6, RZ, 0x5410, R6 ;  /* 0x00005410ff067816 */ /* 0x000fe40000000006 */
[----:B------:R-:W-:Y:S02]  /*8380*/  ISETP.GE.U32.AND P0, PT, R2, c[0x0][0x168], PT ;  /* 0x00005a0002007a0c */ /* 0x000fe40003f06070 */
[----:B-----5:R-:W-:-:S05]  /*8390*/  PRMT R5, RZ, 0x5410, R5 ;  /* 0x00005410ff057816 */ /* 0x020fca0000000005 */
[----:B------:R-:W-:-:S05]  /*83a0*/  FMUL.FTZ R5, R6, R5 ;  /* 0x0000000506057220 */ /* 0x000fca0000410000 */
[----:B------:R-:W-:-:S04]  /*83b0*/  F2FP.BF16.PACK_AB R5, RZ, R5 ;  /* 0x00000005ff05723e */ /* 0x000fc800000010ff */
[----:B------:R-:W-:Y:S01]  /*83c0*/  PRMT R6, R5, 0x7610, R6 ;  /* 0x0000761005067816 */ /* 0x000fe20000000006 */
[----:B------:R-:W-:Y:S05]  /*83d0*/  @P0 BRA `(.L_x_1619) ;  /* 0x0000014000000947 */ /* 0x000fea0003800000 */
[----:B------:R-:W-:Y:S02]  /*83e0*/  IADD3 R2, R2, c[0x0][0x170], RZ ;  /* 0x00005c0002027a10 */ /* 0x000fe40007ffe0ff */
[----:B------:R-:W-:Y:S02]  /*83f0*/  PRMT R7, RZ, 0x5410, R7 ;  /* 0x00005410ff077816 */ /* 0x000fe40000000007 */
[----:B------:R-:W-:Y:S02]  /*8400*/  ISETP.GE.U32.AND P0, PT, R2, c[0x0][0x168], PT ;  /* 0x00005a0002007a0c */ /* 0x000fe40003f06070 */
[----:B------:R-:W-:-:S05]  /*8410*/  PRMT R4, RZ, 0x5410, R4 ;  /* 0x00005410ff047816 */ /* 0x000fca0000000004 */
        /* <DEDUP_REMOVED lines=9> */
[----:B------:R-:W-:Y:S02]  /*84b0*/  F2FP.BF16.PACK_AB R5, RZ, R5 ;  /* 0x00000005ff05723e */ /* 0x000fe400000010ff */
[----:B------:R-:W-:Y:S02]  /*84c0*/  @!P0 PRMT R3, RZ, 0x5410, R3 ;  /* 0x00005410ff038816 */ /* 0x000fe40000000003 */
[----:B------:R-:W-:Y:S02]  /*84d0*/  @!P0 PRMT R0, RZ, 0x5410, R9 ;  /* 0x00005410ff008816 */ /* 0x000fe40000000009 */
[----:B------:R-:W-:-:S03]  /*84e0*/  PRMT R8, R5, 0x7610, R8 ;  /* 0x0000761005087816 */ /* 0x000fc60000000008 */
[----:B------:R-:W-:-:S05]  /*84f0*/  @!P0 FMUL.FTZ R0, R0, R3 ;  /* 0x0000000300008220 */ /* 0x000fca0000410000 */
[----:B------:R-:W-:-:S04]  /*8500*/  @!P0 F2FP.BF16.PACK_AB R0, RZ, R0 ;  /* 0x00000000ff00823e */ /* 0x000fc800000010ff */
[----:B------:R-:W-:Y:S02]  /*8510*/  @!P0 PRMT R9, R0, 0x7610, R9 ;  /* 0x0000761000098816 */ /* 0x000fe40000000009 */
.L_x_1619:
[----:B------:R-:W-:Y:S05]  /*8520*/  BSYNC B1 ;  /* 0x0000000000017941 */ /* 0x000fea0003800000 */
.L_x_1618:
[----:B------:R-:W-:Y:S02]  /*8530*/  PRMT R6, RZ, 0x5410, R6 ;  /* 0x00005410ff067816 */ /* 0x000fe40000000006 */
[----:B------:R-:W-:Y:S02]  /*8540*/  PRMT R7, RZ, 0x5410, R7 ;  /* 0x00005410ff077816 */ /* 0x000fe40000000007 */
[----:B-----5:R-:W-:Y:S02]  /*8550*/  PRMT R3, RZ, 0x5410, R8 ;  /* 0x00005410ff037816 */ /* 0x020fe40000000008 */
        /* <DEDUP_REMOVED lines=10> */
.L_x_1603:
[----:B------:R-:W-:Y:S01]  /*8600*/  ISETP.GE.U32.AND P0, PT, R0, c[0x0][0x168], PT ;  /* 0x00005a0000007a0c */ /* 0x000fe20003f06070 */
[----:B------:R-:W-:Y:S01]  /*8610*/  BSSY B1, `(.L_x_1620) ;  /* 0x000002e000017945 */ /* 0x000fe20003800000 */
[----:B------:R-:W-:Y:S01]  /*8620*/  IMAD.MOV.U32 R10, RZ, RZ, R8 ;  /* 0x000000ffff0a7224 */ /* 0x000fe200078e0008 */
[----:B------:R-:W-:-:S10]  /*8630*/  MOV R0, R8 ;  /* 0x0000000800007202 */ /* 0x000fd40000000f00 */
[----:B------:R-:W-:Y:S05]  /*8640*/  @P0 BRA `(.L_x_1621) ;  /* 0x000002a000000947 */ /* 0x000fea0003800000 */
[----:B------:R-:W-:Y:S01]  /*8650*/  BSSY B2, `(.L_x_1622) ;  /* 0x0000027000027945 */ /* 0x000fe20003800000 */
[----:B------:R-:W-:Y:S01]  /*8660*/  IMAD.MOV.U32 R10, RZ, RZ, R8 ;  /* 0x000000ffff0a7224 */ /* 0x000fe200078e0008 */
[----:B------:R-:W-:Y:S02]  /*8670*/  MOV R0, R8 ;  /* 0x0000000800007202 */ /* 0x000fe40000000f00 */
.L_x_1623:
[----:B------:R-:W-:Y:S01]  /*8680*/  IADD3 R3, R21, c[0x0][0x170], RZ ;  /* 0x00005c0015037a10 */ /* 0x000fe20007ffe0ff */
[----:B------:R-:W-:-:S03]  /*8690*/  IMAD R25, R12, R21, RZ ;  /* 0x000000150c197224 */ /* 0x000fc600078e02ff */
[----:B------:R-:W-:Y:S01]  /*86a0*/  IADD3 R21, R3, c[0x0][0x170], RZ ;  /* 0x00005c0003157a10 */ /* 0x000fe20007ffe0ff */
[----:B------:R-:W-:-:S04]  /*86b0*/  IMAD.WIDE.U32 R24, R25, 0x2, R14 ;  /* 0x0000000219187825 */ /* 0x000fc800078e000e */
[C---:B------:R-:W-:Y:S02]  /*86c0*/  IMAD R3, R12.reuse, R3, RZ ;  /* 0x000000030c037224 */ /* 0x040fe400078e02ff */
[C---:B------:R-:W-:Y:S01]  /*86d0*/  IMAD R5, R12.reuse, R21, RZ ;  /* 0x000000150c057224 */ /* 0x040fe200078e02ff */
[----:B------:R-:W-:Y:S01]  /*86e0*/  IADD3 R21, R21, c[0x0][0x170], RZ ;  /* 0x00005c0015157a10 */ /* 0x000fe20007ffe0ff */
[--C-:B------:R-:W-:Y:S01]  /*86f0*/  IMAD.WIDE.U32 R2, R3, 0x2, R14.reuse ;  /* 0x0000000203027825 */ /* 0x100fe200078e000e */
[----:B------:R-:W2:Y:S03]  /*8700*/  LDG.E.U16 R24, [R24.64] ;  /* 0x0000002418187981 */ /* 0x000ea6000c1e1500 */
[----:B------:R-:W-:Y:S02]  /*8710*/  IMAD R7, R12, R21, RZ ;  /* 0x000000150c077224 */ /* 0x000fe400078e02ff */
[--C-:B------:R-:W-:Y:S01]  /*8720*/  IMAD.WIDE.U32 R4, R5, 0x2, R14.reuse ;  /* 0x0000000205047825 */ /* 0x100fe200078e000e */
[----:B------:R2:W3:Y:S03]  /*8730*/  LDG.E.U16 R2, [R2.64] ;  /* 0x0000002402027981 */ /* 0x0004e6000c1e1500 */
[----:B------:R-:W-:-:S02]  /*8740*/  IMAD.WIDE.U32 R6, R7, 0x2, R14 ;  /* 0x0000000207067825 */ /* 0x000fc400078e000e */
[----:B------:R-:W4:Y:S04]  /*8750*/  LDG.E.U16 R4, [R4.64] ;  /* 0x0000002404047981 */ /* 0x000f28000c1e1500 */
[----:B------:R0:W5:Y:S01]  /*8760*/  LDG.E.U16 R6, [R6.64] ;  /* 0x0000002406067981 */ /* 0x000162000c1e1500 */
[----:B------:R-:W-:Y:S02]  /*8770*/  PRMT R0, RZ, 0x5410, R0 ;  /* 0x00005410ff007816 */ /* 0x000fe40000000000 */
[----:B------:R-:W-:Y:S02]  /*8780*/  IADD3 R21, R21, c[0x0][0x170], RZ ;  /* 0x00005c0015157a10 */ /* 0x000fe40007ffe0ff */
[----:B------:R-:W-:Y:S02]  /*8790*/  PRMT R8, RZ, 0x5410, R8 ;  /* 0x00005410ff087816 */ /* 0x000fe40000000008 */
[----:B------:R-:W-:Y:S01]  /*87a0*/  PRMT R10, RZ, 0x5410, R10 ;  /* 0x00005410ff0a7816 */ /* 0x000fe2000000000a */
[----:B0-----:R-:W-:-:S05]  /*87b0*/  IMAD R7, R18, 0x3, R21 ;  /* 0x0000000312077824 */ /* 0x001fca00078e0215 */
[----:B------:R-:W-:Y:S02]  /*87c0*/  ISETP.GE.U32.AND P0, PT, R7, c[0x0][0x168], PT ;  /* 0x00005a0007007a0c */ /* 0x000fe40003f06070 */
[----:B--2---:R-:W-:-:S05]  /*87d0*/  PRMT R3, RZ, 0x5410, R24 ;  /* 0x00005410ff037816 */ /* 0x004fca0000000018 */
[----:B------:R-:W-:Y:S01]  /*87e0*/  FMUL.FTZ R0, R0, R3 ;  /* 0x0000000300007220 */ /* 0x000fe20000410000 */
[----:B---3--:R-:W-:-:S05]  /*87f0*/  PRMT R3, RZ, 0x5410, R2 ;  /* 0x00005410ff037816 */ /* 0x008fca0000000002 */
[----:B------:R-:W-:Y:S01]  /*8800*/  FMUL.FTZ R11, R8, R3 ;  /* 0x00000003080b7220 */ /* 0x000fe20000410000 */
[----:B----4-:R-:W-:Y:S02]  /*8810*/  PRMT R3, RZ, 0x5410, R4 ;  /* 0x00005410ff037816 */ /* 0x010fe40000000004 */
[----:B------:R-:W-:Y:S02]  /*8820*/  PRMT R8, RZ, 0x5410, R9 ;  /* 0x00005410ff087816 */ /* 0x000fe40000000009 */
[----:B-----5:R-:W-:Y:S01]  /*8830*/  PRMT R5, RZ, 0x5410, R6 ;  /* 0x00005410ff057816 */ /* 0x020fe20000000006 */
[----:B------:R-:W-:Y:S01]  /*8840*/  FMUL.FTZ R3, R10, R3 ;  /* 0x000000030a037220 */ /* 0x000fe20000410000 */
[----:B------:R-:W-:-:S03]  /*8850*/  F2FP.BF16.PACK_AB R0, R11, R0 ;  /* 0x000000000b00723e */ /* 0x000fc600000010ff */
[----:B------:R-:W-:-:S05]  /*8860*/  FMUL.FTZ R8, R5, R8 ;  /* 0x0000000805087220 */ /* 0x000fca0000410000 */
[----:B------:R-:W-:Y:S02]  /*8870*/  F2FP.BF16.PACK_AB R3, R8, R3 ;  /* 0x000000030803723e */ /* 0x000fe400000010ff */
[----:B------:R-:W-:Y:S02]  /*8880*/  PRMT R8, R0, 0x7632, R8 ;  /* 0x0000763200087816 */ /* 0x000fe40000000008 */
[C---:B------:R-:W-:Y:S02]  /*8890*/  PRMT R9, R3.reuse, 0x7632, R9 ;  /* 0x0000763203097816 */ /* 0x040fe40000000009 */
[----:B------:R-:W-:Y:S01]  /*88a0*/  PRMT R10, R3, 0x7610, R10 ;  /* 0x00007610030a7816 */ /* 0x000fe2000000000a */
[----:B------:R-:W-:Y:S05]  /*88b0*/  @!P0 BRA `(.L_x_1623) ;  /* 0xfffffdc000008947 */ /* 0x000fea000383ffff */
[----:B------:R-:W-:Y:S05]  /*88c0*/  BSYNC B2 ;  /* 0x0000000000027941 */ /* 0x000fea0003800000 */
.L_x_1622:
[----:B------:R-:W-:Y:S02]  /*88d0*/  PRMT R5, R2, 0x7610, R5 ;  /* 0x0000761002057816 */ /* 0x000fe40000000005 */
[----:B------:R-:W-:Y:S02]  /*88e0*/  PRMT R2, R4, 0x7610, R2 ;  /* 0x0000761004027816 */ /* 0x000fe40000000002 */
.L_x_1621:
[----:B------:R-:W-:Y:S05]  /*88f0*/  BSYNC B1 ;  /* 0x0000000000017941 */ /* 0x000fea0003800000 */
.L_x_1620:
[----:B------:R-:W-:Y:S01]  /*8900*/  ISETP.GE.U32.AND P1, PT, R21, c[0x0][0x168], PT ;  /* 0x00005a0015007a0c */ /* 0x000fe20003f26070 */
[----:B------:R-:W-:-:S12]  /*8910*/  BSSY B1, `(.L_x_1624) ;  /* 0x0000016000017945 */ /* 0x000fd80003800000 */
[----:B------:R-:W-:Y:S05]  /*8920*/  @P1 BRA `(.L_x_1625) ;  /* 0x0000014000001947 */ /* 0x000fea0003800000 */
[----:B------:R-:W-:-:S04]  /*8930*/  IMAD R25, R12, R21, RZ ;  /* 0x000000150c197224 */ /* 0x000fc800078e02ff */
[----:B------:R-:W-:-:S06]  /*8940*/  IMAD.WIDE.U32 R24, R25, 0x2, R14 ;  /* 0x0000000219187825 */ /* 0x000fcc00078e000e */
[----:B------:R0:W5:Y:S01]  /*8950*/  LDG.E.U16 R24, [R24.64] ;  /* 0x0000002418187981 */ /* 0x000162000c1e1500 */
[----:B------:R-:W-:-:S04]  /*8960*/  IADD3 R3, R21, c[0x0][0x170], RZ ;  /* 0x00005c0015037a10 */ /* 0x000fc80007ffe0ff */
[----:B------:R-:W-:-:S13]  /*8970*/  ISETP.GE.U32.AND P0, PT, R3, c[0x0][0x168], PT ;  /* 0x00005a0003007a0c */ /* 0x000fda0003f06070 */
[----:B------:R-:W-:Y:S05]  /*8980*/  @P0 BRA `(.L_x_1625) ;  /* 0x000000e000000947 */ /* 0x000fea0003800000 */
[----:B0-----:R-:W-:-:S04]  /*8990*/  IMAD R5, R12, R3, RZ ;  /* 0x000000030c057224 */ /* 0x001fc800078e02ff */
[----:B------:R-:W-:-:S06]  /*89a0*/  IMAD.WIDE.U32 R4, R5, 0x2, R14 ;  /* 0x0000000205047825 */ /* 0x000fcc00078e000e */
[----:B------:R0:W5:Y:S01]  /*89b0*/  LDG.E.U16 R5, [R4.64] ;  /* 0x0000002404057981 */ /* 0x000162000c1e1500 */
[----:B------:R-:W-:-:S04]  /*89c0*/  IADD3 R3, R3, c[0x0][0x170], RZ ;  /* 0x00005c0003037a10 */ /* 0x000fc80007ffe0ff */
[----:B------:R-:W-:-:S13]  /*89d0*/  ISETP.GE.U32.AND P0, PT, R3, c[0x0][0x168], PT ;  /* 0x00005a0003007a0c */ /* 0x000fda0003f06070 */
[----:B------:R-:W-:Y:S05]  /*89e0*/  @P0 BRA `(.L_x_1625) ;  /* 0x0000008000000947 */ /* 0x000fea0003800000 */
[----:B0-----:R-:W-:Y:S01]  /*89f0*/  IADD3 R7, R3, c[0x0][0x170], RZ ;  /* 0x00005c0003077a10 */ /* 0x001fe20007ffe0ff */
[----:B------:R-:W-:-:S03]  /*8a00*/  IMAD R3, R12, R3, RZ ;  /* 0x000000030c037224 */ /* 0x000fc600078e02ff */
[----:B------:R-:W-:Y:S01]  /*8a10*/  ISETP.GE.U32.AND P0, PT, R7, c[0x0][0x168], PT ;  /* 0x00005a0007007a0c */ /* 0x000fe20003f06070 */
[----:B------:R-:W-:-:S06]  /*8a20*/  IMAD.WIDE.U32 R2, R3, 0x2, R14 ;  /* 0x0000000203027825 */ /* 0x000fcc00078e000e */
[----:B------:R0:W5:Y:S06]  /*8a30*/  LDG.E.U16 R2, [R2.64] ;  /* 0x0000002402027981 */ /* 0x00016c000c1e1500 */
[----:B------:R-:W-:-:S04]  /*8a40*/  @!P0 IMAD R7, R12, R7, RZ ;  /* 0x000000070c078224 */ /* 0x000fc800078e02ff */
[----:B------:R-:W-:-:S05]  /*8a50*/  @!P0 IMAD.WIDE.U32 R14, R7, 0x2, R14 ;  /* 0x00000002070e8825 */ /* 0x000fca00078e000e */
[----:B------:R0:W5:Y:S02]  /*8a60*/  @!P0 LDG.E.U16 R6, [R14.64] ;  /* 0x000000240e068981 */ /* 0x000164000c1e1500 */
.L_x_1625:
[----:B0-----:R-:W-:Y:S05]  /*8a70*/  BSYNC B1 ;  /* 0x0000000000017941 */ /* 0x001fea0003800000 */
.L_x_1624:
[----:B------:R-:W-:Y:S01]  /*8a80*/  BSSY B1, `(.L_x_1626) ;  /* 0x000001d000017945 */ /* 0x000fe20003800000 */
[----:B------:R-:W-:Y:S05]  /*8a90*/  @P1 BRA `(.L_x_1627) ;  /* 0x000001b000001947 */ /* 0x000fea0003800000 */
[----:B------:R-:W-:Y:S02]  /*8aa0*/  IADD3 R21, R21, c[0x0][0x170], RZ ;  /* 0x00005c0015157a10 */ /* 0x000fe40007ffe0ff */
[----:B------:R-:W-:Y:S02]  /*8ab0*/  PRMT R0, RZ, 0x5410, R0 ;  /* 0x00005410ff007816 */ /* 0x000fe40000000000 */
[----:B------:R-:W-:Y:S02]  /*8ac0*/  ISETP.GE.U32.AND P0, PT, R21, c[0x0][0x168], PT ;  /* 0x00005a0015007a0c */ /* 0x000fe40003f06070 */
[----:B-----5:R-:W-:-:S05]  /*8ad0*/  PRMT R3, RZ, 0x5410, R24 ;  /* 0x00005410ff037816 */ /* 0x020fca0000000018 */
[----:B------:R-:W-:-:S05]  /*8ae0*/  FMUL.FTZ R0, R0, R3 ;  /* 0x0000000300007220 */ /* 0x000fca0000410000 */
[----:B------:R-:W-:Y:S01]  /*8af0*/  F2FP.BF16.PACK_AB R0, RZ, R0 ;  /* 0x00000000ff00723e */ /* 0x000fe200000010ff */
        /* <DEDUP_REMOVED lines=21> */
.L_x_1627:
[----:B------:R-:W-:Y:S05]  /*8c50*/  BSYNC B1 ;  /* 0x0000000000017941 */ /* 0x000fea0003800000 */
.L_x_1626:
[----:B------:R-:W-:Y:S02]  /*8c60*/  PRMT R0, RZ, 0x5410, R0 ;  /* 0x00005410ff007816 */ /* 0x000fe40000000000 */
[----:B------:R-:W-:Y:S02]  /*8c70*/  PRMT R3, RZ, 0x5410, R8 ;  /* 0x00005410ff037816 */ /* 0x000fe40000000008 */
[----:B------:R-:W-:-:S03]  /*8c80*/  PRMT R9, RZ, 0x5410, R9 ;  /* 0x00005410ff097816 */ /* 0x000fc60000000009 */
[----:B------:R-:W-:Y:S01]  /*8c90*/  FMUL.FTZ R0, R0, R3 ;  /* 0x0000000300007220 */ /* 0x000fe20000410000 */
[----:B------:R-:W-:-:S04]  /*8ca0*/  PRMT R3, RZ, 0x5410, R10 ;  /* 0x00005410ff037816 */ /* 0x000fc8000000000a */
        /* <DEDUP_REMOVED lines=8> */
.L_x_1602:
[----:B------:R-:W0:Y:S01]  /*8d30*/  LDC.U16 R2, c[0x0][0x162] ;  /* 0x00005880ff027b82 */ /* 0x000e220000000400 */
[----:B------:R-:W-:Y:S01]  /*8d40*/  IMAD.MOV.U32 R5, RZ, RZ, c[0x0][0x170] ;  /* 0x00005c00ff057624 */ /* 0x000fe200078e00ff */
[----:B------:R-:W-:Y:S01]  /*8d50*/  BSSY B1, `(.L_x_1628) ;  /* 0x000002b000017945 */ /* 0x000fe20003800000 */
[----:B------:R-:W-:Y:S02]  /*8d60*/  MOV R13, R7 ;  /* 0x00000007000d7202 */ /* 0x000fe40000000f00 */
[----:B------:R-:W-:-:S05]  /*8d70*/  IMAD R0, R5, 0x3, R7 ;  /* 0x0000000305007824 */ /* 0x000fca00078e0207 */
[----:B------:R-:W-:Y:S01]  /*8d80*/  ISETP.GE.U32.AND P0, PT, R0, c[0x0][0x168], PT ;  /* 0x00005a0000007a0c */ /* 0x000fe20003f06070 */
[--C-:B0-----:R-:W-:Y:S01]  /*8d90*/  IMAD.MOV.U32 R0, RZ, RZ, R2.reuse ;  /* 0x000000ffff007224 */ /* 0x101fe200078e0002 */
[----:B------:R-:W-:Y:S01]  /*8da0*/  MOV R3, R2 ;  /* 0x0000000200037202 */ /* 0x000fe20000000f00 */
[----:B------:R-:W-:-:S10]  /*8db0*/  IMAD.MOV.U32 R4, RZ, RZ, R2 ;  /* 0x000000ffff047224 */ /* 0x000fd400078e0002 */
[----:B------:R-:W-:Y:S05]  /*8dc0*/  @P0 BRA `(.L_x_1629) ;  /* 0x0000023000000947 */ /* 0x000fea0003800000 */
[----:B------:R-:W-:Y:S01]  /*8dd0*/  BSSY B2, `(.L_x_1629) ;  /* 0x0000022000027945 */ /* 0x000fe20003800000 */
[----:B------:R-:W-:Y:S01]  /*8de0*/  MOV R3, R2 ;  /* 0x0000000200037202 */ /* 0x000fe20000000f00 */
[----:B------:R-:W-:Y:S02]  /*8df0*/  IMAD.MOV.U32 R4, RZ, RZ, R2 ;  /* 0x000000ffff047224 */ /* 0x000fe400078e0002 */
.L_x_1630:
[C---:B------:R-:W-:Y:S01]  /*8e00*/  IADD3 R7, R13.reuse, c[0x0][0x170], RZ ;  /* 0x00005c000d077a10 */ /* 0x040fe20007ffe0ff */
[----:B------:R-:W-:-:S03]  /*8e10*/  IMAD.WIDE.U32 R12, R13, 0x2, R14 ;  /* 0x000000020d0c7825 */ /* 0x000fc600078e000e */
[C---:B------:R-:W-:Y:S01]  /*8e20*/  IADD3 R9, R7.reuse, c[0x0][0x170], RZ ;  /* 0x00005c0007097a10 */ /* 0x040fe20007ffe0ff */
[--C-:B------:R-:W-:Y:S02]  /*8e30*/  IMAD.WIDE.U32 R6, R7, 0x2, R14.reuse ;  /* 0x0000000207067825 */ /* 0x100fe400078e000e */
[----:B------:R0:W2:Y:S01]  /*8e40*/  LDG.E.U16 R12, [R12.64] ;  /* 0x000000240c0c7981 */ /* 0x0000a2000c1e1500 */
[C---:B------:R-:W-:Y:S01]  /*8e50*/  IADD3 R19, R9.reuse, c[0x0][0x170], RZ ;  /* 0x00005c0009137a10 */ /* 0x040fe20007ffe0ff */
[--C-:B------:R-:W-:Y:S02]  /*8e60*/  IMAD.WIDE.U32 R8, R9, 0x2, R14.reuse ;  /* 0x0000000209087825 */ /* 0x100fe400078e000e */
[----:B------:R2:W3:Y:S02]  /*8e70*/  LDG.E.U16 R6, [R6.64] ;  /* 0x0000002406067981 */ /* 0x0004e4000c1e1500 */
[----:B------:R-:W-:Y:S02]  /*8e80*/  IMAD.WIDE.U32 R10, R19, 0x2, R14 ;  /* 0x00000002130a7825 */ /* 0x000fe400078e000e */
[----:B------:R1:W4:Y:S04]  /*8e90*/  LDG.E.U16 R8, [R8.64] ;  /* 0x0000002408087981 */ /* 0x000328000c1e1500 */
[----:B------:R-:W5:Y:S01]  /*8ea0*/  LDG.E.U16 R10, [R10.64] ;  /* 0x000000240a0a7981 */ /* 0x000f62000c1e1500 */
[----:B------:R-:W-:-:S02]  /*8eb0*/  PRMT R4, RZ, 0x5410, R4 ;  /* 0x00005410ff047816 */ /* 0x000fc40000000004 */
[----:B0-----:R-:W-:Y:S02]  /*8ec0*/  IADD3 R13, R19, c[0x0][0x170], RZ ;  /* 0x00005c00130d7a10 */ /* 0x001fe40007ffe0ff */
[----:B------:R-:W-:Y:S02]  /*8ed0*/  PRMT R2, RZ, 0x5410, R2 ;  /* 0x00005410ff027816 */ /* 0x000fe40000000002 */
[----:B------:R-:W-:Y:S01]  /*8ee0*/  PRMT R3, RZ, 0x5410, R3 ;  /* 0x00005410ff037816 */ /* 0x000fe20000000003 */
[----:B-1----:R-:W-:Y:S01]  /*8ef0*/  IMAD R9, R5, 0x3, R13 ;  /* 0x0000000305097824 */ /* 0x002fe200078e020d */
[----:B------:R-:W-:-:S04]  /*8f00*/  PRMT R0, RZ, 0x5410, R0 ;  /* 0x00005410ff007816 */ /* 0x000fc80000000000 */
[----:B------:R-:W-:Y:S02]  /*8f10*/  ISETP.GE.U32.AND P0, PT, R9, c[0x0][0x168], PT ;  /* 0x00005a0009007a0c */ /* 0x000fe40003f06070 */
[----:B--2---:R-:W-:Y:S02]  /*8f20*/  PRMT R7, RZ, 0x5410, R12 ;  /* 0x00005410ff077816 */ /* 0x004fe4000000000c */
[----:B---3--:R-:W-:-:S03]  /*8f30*/  PRMT R18, RZ, 0x5410, R6 ;  /* 0x00005410ff127816 */ /* 0x008fc60000000006 */
[----:B------:R-:W-:Y:S01]  /*8f40*/  FMUL.FTZ R4, R4, R7 ;  /* 0x0000000704047220 */ /* 0x000fe20000410000 */
[----:B----4-:R-:W-:Y:S01]  /*8f50*/  PRMT R7, RZ, 0x5410, R8 ;  /* 0x00005410ff077816 */ /* 0x010fe20000000008 */
[----:B------:R-:W-:-:S04]  /*8f60*/  FMUL.FTZ R3, R3, R18 ;  /* 0x0000001203037220 */ /* 0x000fc80000410000 */
[----:B------:R-:W-:Y:S01]  /*8f70*/  FMUL.FTZ R2, R2, R7 ;  /* 0x0000000702027220 */ /* 0x000fe20000410000 */
[----:B-----5:R-:W-:Y:S02]  /*8f80*/  PRMT R7, RZ, 0x5410, R10 ;  /* 0x00005410ff077816 */ /* 0x020fe4000000000a */
[----:B------:R-:W-:-:S03]  /*8f90*/  F2FP.BF16.PACK_AB R4, R3, R4 ;  /* 0x000000040304723e */ /* 0x000fc600000010ff */
[----:B------:R-:W-:Y:S01]  /*8fa0*/  FMUL.FTZ R7, R0, R7 ;  /* 0x0000000700077220 */ /* 0x000fe20000410000 */
[----:B------:R-:W-:-:S04]  /*8fb0*/  PRMT R3, R4, 0x7632, R3 ;  /* 0x0000763204037816 */ /* 0x000fc80000000003 */
[----:B------:R-:W-:-:S04]  /*8fc0*/  F2FP.BF16.PACK_AB R2, R7, R2 ;  /* 0x000000020702723e */ /* 0x000fc800000010ff */
[----:B------:R-:W-:Y:S01]  /*8fd0*/  PRMT R0, R2, 0x7632, R0 ;  /* 0x0000763202007816 */ /* 0x000fe20000000000 */
[----:B------:R-:W-:Y:S05]  /*8fe0*/  @!P0 BRA `(.L_x_1630) ;  /* 0xfffffe1000008947 */ /* 0x000fea000383ffff */
[----:B------:R-:W-:Y:S05]  /*8ff0*/  BSYNC B2 ;  /* 0x0000000000027941 */ /* 0x000fea0003800000 */
.L_x_1629:
[----:B------:R-:W-:Y:S05]  /*9000*/  BSYNC B1 ;  /* 0x0000000000017941 */ /* 0x000fea0003800000 */
.L_x_1628:
[----:B------:R-:W-:Y:S01]  /*9010*/  ISETP.GE.U32.AND P1, PT, R13, c[0x0][0x168], PT ;  /* 0x00005a000d007a0c */ /* 0x000fe20003f26070 */
[----:B------:R-:W-:-:S12]  /*9020*/  BSSY B1, `(.L_x_1631) ;  /* 0x0000012000017945 */ /* 0x000fd80003800000 */
[----:B------:R-:W-:Y:S05]  /*9030*/  @P1 BRA `(.L_x_1632) ;  /* 0x0000010000001947 */ /* 0x000fea0003800000 */
[----:B------:R-:W-:-:S05]  /*9040*/  IMAD.WIDE.U32 R18, R13, 0x2, R14 ;  /* 0x000000020d127825 */ /* 0x000fca00078e000e */
[----:B------:R0:W5:Y:S01]  /*9050*/  LDG.E.U16 R12, [R18.64] ;  /* 0x00000024120c7981 */ /* 0x000162000c1e1500 */
[----:B------:R-:W-:-:S04]  /*9060*/  IADD3 R5, R13, c[0x0][0x170], RZ ;  /* 0x00005c000d057a10 */ /* 0x000fc80007ffe0ff */
[----:B------:R-:W-:-:S13]  /*9070*/  ISETP.GE.U32.AND P0, PT, R5, c[0x0][0x168], PT ;  /* 0x00005a0005007a0c */ /* 0x000fda0003f06070 */
[----:B------:R-:W-:Y:S05]  /*9080*/  @P0 BRA `(.L_x_1632) ;  /* 0x000000b000000947 */ /* 0x000fea0003800000 */
[----:B0-----:R-:W-:-:S06]  /*9090*/  IMAD.WIDE.U32 R6, R5, 0x2, R14 ;  /* 0x0000000205067825 */ /* 0x001fcc00078e000e */
[----:B------:R0:W5:Y:S01]  /*90a0*/  LDG.E.U16 R6, [R6.64] ;  /* 0x0000002406067981 */ /* 0x000162000c1e1500 */
[----:B------:R-:W-:-:S04]  /*90b0*/  IADD3 R5, R5, c[0x0][0x170], RZ ;  /* 0x00005c0005057a10 */ /* 0x000fc80007ffe0ff */
[----:B------:R-:W-:-:S13]  /*90c0*/  ISETP.GE.U32.AND P0, PT, R5, c[0x0][0x168], PT ;  /* 0x00005a0005007a0c */ /* 0x000fda0003f06070 */
[----:B------:R-:W-:Y:S05]  /*90d0*/  @P0 BRA `(.L_x_1632) ;  /* 0x0000006000000947 */ /* 0x000fea0003800000 */
[C---:B0-----:R-:W-:Y:S01]  /*90e0*/  IADD3 R7, R5.reuse, c[0x0][0x170], RZ ;  /* 0x00005c0005077a10 */ /* 0x041fe20007ffe0ff */
[----:B------:R-:W-:-:S03]  /*90f0*/  IMAD.WIDE.U32 R8, R5, 0x2, R14 ;  /* 0x0000000205087825 */ /* 0x000fc600078e000e */
[----:B------:R-:W-:-:S03]  /*9100*/  ISETP.GE.U32.AND P0, PT, R7, c[0x0][0x168], PT ;  /* 0x00005a0007007a0c */ /* 0x000fc60003f06070 */
[----:B------:R0:W5:Y:S10]  /*9110*/  LDG.E.U16 R8, [R8.64] ;  /* 0x0000002408087981 */ /* 0x000174000c1e1500 */
[----:B------:R-:W-:-:S05]  /*9120*/  @!P0 IMAD.WIDE.U32 R14, R7, 0x2, R14 ;  /* 0x00000002070e8825 */ /* 0x000fca00078e000e */
[----:B------:R0:W5:Y:S02]  /*9130*/  @!P0 LDG.E.U16 R10, [R14.64] ;  /* 0x000000240e0a8981 */ /* 0x000164000c1e1500 */
.L_x_1632:
[----:B0-----:R-:W-:Y:S05]  /*9140*/  BSYNC B1 ;  /* 0x0000000000017941 */ /* 0x001fea0003800000 */
.L_x_1631:
        /* <DEDUP_REMOVED lines=23> */
[----:B------:R-:W-:-:S05]  /*92c0*/  @!P0 PRMT R5, RZ, 0x5410, R0 ;  /* 0x00005410ff058816 */ /* 0x000fca0000000000 */
[----:B------:R-:W-:-:S05]  /*92d0*/  @!P0 FMUL.FTZ R5, R5, R10 ;  /* 0x0000000a05058220 */ /* 0x000fca0000410000 */
[----:B------:R-:W-:-:S04]  /*92e0*/  @!P0 F2FP.BF16.PACK_AB R5, RZ, R5 ;  /* 0x00000005ff05823e */ /* 0x000fc800000010ff */
[----:B------:R-:W-:Y:S02]  /*92f0*/  @!P0 PRMT R0, R5, 0x7610, R0 ;  /* 0x0000761005008816 */ /* 0x000fe40000000000 */
.L_x_1634:
[----:B------:R-:W-:Y:S05]  /*9300*/  BSYNC B1 ;  /* 0x0000000000017941 */ /* 0x000fea0003800000 */
.L_x_1633:
        /* <DEDUP_REMOVED lines=11> */
[----:B------:R-:W-:Y:S02]  /*93c0*/  F2FP.BF16.PACK_AB R19, RZ, R3 ;  /* 0x00000003ff13723e */ /* 0x000fe400000010ff */
.L_x_1587:
[----:B------:R-:W-:Y:S05]  /*93d0*/  BSYNC B0 ;  /* 0x0000000000007941 */ /* 0x000fea0003800000 */
.L_x_1586:
[----:B------:R-:W-:-:S13]  /*93e0*/  ISETP.NE.AND P0, PT, RZ, c[0x0][0x180], PT ;  /* 0x00006000ff007a0c */ /* 0x000fda0003f05270 */
[----:B------:R-:W-:Y:S05]  /*93f0*/  @!P0 BRA `(.L_x_1635) ;  /* 0x0000018000008947 */ /* 0x000fea0003800000 */
[----:B------:R-:W-:Y:S01]  /*9400*/  IMAD R0, R20, c[0x0][0x0], R23 ;  /* 0x0000000014007a24 */ /* 0x000fe200078e0217 */
[----:B------:R-:W-:Y:S02]  /*9410*/  ULDC UR4, c[0x0][0x4] ;  /* 0x0000010000047ab9 */ /* 0x000fe40000000800 */
[----:B------:R-:W-:Y:S02]  /*9420*/  USHF.R.U32.HI UR4, URZ, 0x1, UR4 ;  /* 0x000000013f047899 */ /* 0x000fe40008011604 */
[C---:B-----5:R-:W-:Y:S02]  /*9430*/  SHF.L.U32 R2, R0.reuse, 0x1, RZ ;  /* 0x0000000100027819 */ /* 0x060fe400000006ff */
[----:B------:R-:W-:Y:S02]  /*9440*/  LEA R0, R0, 0x10, 0x1 ;  /* 0x0000001000007811 */ /* 0x000fe400078e08ff */
[----:B------:R-:W-:Y:S01]  /*9450*/  ISETP.NE.AND P0, PT, RZ, UR4, PT ;  /* 0x00000004ff007c0c */ /* 0x000fe2000bf05270 */
[----:B------:R0:W-:-:S12]  /*9460*/  STS.U16 [R2+0x10], R19 ;  /* 0x0000101302007388 */ /* 0x0001d80000000400 */
[----:B------:R-:W-:Y:S05]  /*9470*/  @!P0 BRA `(.L_x_1635) ;  /* 0x0000010000008947 */ /* 0x000fea0003800000 */
[----:B0-----:R-:W-:-:S05]  /*9480*/  IMAD.U32 R3, RZ, RZ, UR4 ;  /* 0x00000004ff037e24 */ /* 0x001fca000f8e00ff */
.L_x_1636:
[----:B------:R-:W-:Y:S01]  /*9490*/  IADD3 R2, R20, R3, RZ ;  /* 0x0000000314027210 */ /* 0x000fe20007ffe0ff */
[----:B------:R-:W-:Y:S03]  /*94a0*/  BAR.SYNC.DEFER_BLOCKING 0x0 ;  /* 0x0000000000007b1d */ /* 0x000fe60000010000 */
[----:B------:R-:W-:-:S04]  /*94b0*/  ISETP.GE.U32.AND P0, PT, R2, c[0x0][0x4], PT ;  /* 0x0000010002007a0c */ /* 0x000fc80003f06070 */
[----:B------:R-:W-:-:S13]  /*94c0*/  ISETP.GE.U32.OR P0, PT, R20, R3, P0 ;  /* 0x000000031400720c */ /* 0x000fda0000706470 */
[----:B------:R-:W-:Y:S01]  /*94d0*/  @!P0 IMAD R2, R2, c[0x0][0x0], R23 ;  /* 0x0000000002028a24 */ /* 0x000fe200078e0217 */
[----:B------:R-:W-:-:S03]  /*94e0*/  @!P0 PRMT R4, RZ, 0x5410, R19 ;  /* 0x00005410ff048816 */ /* 0x000fc60000000013 */
[----:B------:R-:W-:-:S06]  /*94f0*/  @!P0 IMAD.SHL.U32 R2, R2, 0x2, RZ ;  /* 0x0000000202028824 */ /* 0x000fcc00078e00ff */
[----:B------:R-:W0:Y:S02]  /*9500*/  @!P0 LDS.U16 R2, [R2+0x10] ;  /* 0x0000100002028984 */ /* 0x000e240000000400 */
[----:B0-----:R-:W-:-:S05]  /*9510*/  @!P0 PRMT R5, RZ, 0x5410, R2 ;  /* 0x00005410ff058816 */ /* 0x001fca0000000002 */
[----:B------:R-:W-:-:S05]  /*9520*/  @!P0 FMUL.FTZ R5, R4, R5 ;  /* 0x0000000504058220 */ /* 0x000fca0000410000 */
[----:B------:R-:W-:-:S05]  /*9530*/  @!P0 F2FP.BF16.PACK_AB R19, RZ, R5 ;  /* 0x00000005ff13823e */ /* 0x000fca00000010ff */
[----:B------:R0:W-:Y:S01]  /*9540*/  @!P0 STS.U16 [R0], R19 ;  /* 0x0000001300008388 */ /* 0x0001e20000000400 */
[----:B------:R-:W-:Y:S02]  /*9550*/  ISETP.GT.AND P0, PT, R3, 0x1, PT ;  /* 0x000000010300780c */ /* 0x000fe40003f04270 */
[----:B------:R-:W-:-:S11]  /*9560*/  SHF.R.S32.HI R3, RZ, 0x1, R3 ;  /* 0x00000001ff037819 */ /* 0x000fd60000011403 */
[----:B0-----:R-:W-:Y:S05]  /*9570*/  @P0 BRA `(.L_x_1636) ;  /* 0xffffff1000000947 */ /* 0x001fea000383ffff */
.L_x_1635:
[----:B0-----:R-:W-:-:S13]  /*9580*/  ISETP.NE.AND P0, PT, RZ, c[0x0][0x17c], PT ;  /* 0x00005f00ff007a0c */ /* 0x001fda0003f05270 */
[----:B------:R-:W-:Y:S05]  /*9590*/  @!P0 BRA `(.L_x_1637) ;  /* 0x0000029000008947 */ /* 0x000fea0003800000 */
[----:B-----5:R-:W-:Y:S01]  /*95a0*/  MOV R2, c[0x0][0x0] ;  /* 0x0000000000027a02 */ /* 0x020fe20000000f00 */
[----:B------:R-:W-:-:S03]  /*95b0*/  IMAD.MOV.U32 R0, RZ, RZ, c[0x0][0x0] ;  /* 0x00000000ff007624 */ /* 0x000fc600078e00ff */
[----:B------:R-:W-:-:S13]  /*95c0*/  ISETP.GT.AND P0, PT, R2, 0x20, PT ;  /* 0x000000200200780c */ /* 0x000fda0003f04270 */
[----:B------:R-:W-:Y:S05]  /*95d0*/  @!P0 BRA `(.L_x_1638) ;  /* 0x0000018000008947 */ /* 0x000fea0003800000 */
[----:B------:R-:W-:Y:S01]  /*95e0*/  IMAD R3, R20, c[0x0][0x0], R23 ;  /* 0x0000000014037a24 */ /* 0x000fe200078e0217 */
[----:B------:R-:W-:-:S04]  /*95f0*/  LEA.HI R0, R2, c[0x0][0x0], RZ, 0x1 ;  /* 0x0000000002007a11 */ /* 0x000fc800078f08ff */
[C---:B------:R-:W-:Y:S02]  /*9600*/  SHF.L.U32 R4, R3.reuse, 0x1, RZ ;  /* 0x0000000103047819 */ /* 0x040fe400000006ff */
[----:B------:R-:W-:Y:S01]  /*9610*/  SHF.R.S32.HI R2, RZ, 0x1, R0 ;  /* 0x00000001ff027819 */ /* 0x000fe20000011400 */
[----:B------:R-:W-:Y:S01]  /*9620*/  IMAD.MOV.U32 R0, RZ, RZ, 0x20 ;  /* 0x00000020ff007424 */ /* 0x000fe200078e00ff */
[----:B------:R-:W-:Y:S01]  /*9630*/  LEA R5, R3, 0x10, 0x1 ;  /* 0x0000001003057811 */ /* 0x000fe200078e08ff */
[----:B------:R0:W-:Y:S01]  /*9640*/  STS.U16 [R4+0x10], R19 ;  /* 0x0000101304007388 */ /* 0x0001e20000000400 */
[----:B------:R-:W-:-:S13]  /*9650*/  ISETP.GE.AND P0, PT, R2, 0x20, PT ;  /* 0x000000200200780c */ /* 0x000fda0003f06270 */
[----:B0-----:R-:W-:Y:S05]  /*9660*/  @!P0 BRA `(.L_x_1638) ;  /* 0x000000f000008947 */ /* 0x001fea0003800000 */
.L_x_1639:
[----:B------:R-:W-:Y:S01]  /*9670*/  IADD3 R0, R23, R2, RZ ;  /* 0x0000000217007210 */ /* 0x000fe20007ffe0ff */
[----:B------:R-:W-:Y:S03]  /*9680*/  BAR.SYNC.DEFER_BLOCKING 0x0 ;  /* 0x0000000000007b1d */ /* 0x000fe60000010000 */
[----:B------:R-:W-:-:S04]  /*9690*/  ISETP.GE.U32.AND P0, PT, R0, c[0x0][0x0], PT ;  /* 0x0000000000007a0c */ /* 0x000fc80003f06070 */
[----:B------:R-:W-:-:S13]  /*96a0*/  ISETP.GE.U32.OR P0, PT, R23, R2, P0 ;  /* 0x000000021700720c */ /* 0x000fda0000706470 */
[----:B------:R-:W-:Y:S01]  /*96b0*/  @!P0 IMAD R0, R2, 0x2, R5 ;  /* 0x0000000202008824 */ /* 0x000fe200078e0205 */
[----:B------:R-:W-:Y:S02]  /*96c0*/  @!P0 PRMT R3, RZ, 0x5410, R19 ;  /* 0x00005410ff038816 */ /* 0x000fe40000000013 */
[----:B------:R-:W-:-:S03]  /*96d0*/  SHF.R.S32.HI R2, RZ, 0x1, R2 ;  /* 0x00000001ff027819 */ /* 0x000fc60000011402 */
[----:B------:R-:W0:Y:S02]  /*96e0*/  @!P0 LDS.U16 R0, [R0] ;  /* 0x0000000000008984 */ /* 0x000e240000000400 */
[----:B0-----:R-:W-:-:S05]  /*96f0*/  @!P0 PRMT R0, RZ, 0x5410, R0 ;  /* 0x00005410ff008816 */ /* 0x001fca0000000000 */
[----:B------:R-:W-:-:S05]  /*9700*/  @!P0 FMUL.FTZ R3, R3, R0 ;  /* 0x0000000003038220 */ /* 0x000fca0000410000 */
[----:B------:R-:W-:-:S05]  /*9710*/  @!P0 F2FP.BF16.PACK_AB R19, RZ, R3 ;  /* 0x00000003ff13823e */ /* 0x000fca00000010ff */
[----:B------:R0:W-:Y:S01]  /*9720*/  @!P0 STS.U16 [R5], R19 ;  /* 0x0000001305008388 */ /* 0x0001e20000000400 */
[----:B------:R-:W-:-:S13]  /*9730*/  ISETP.GE.AND P0, PT, R2, 0x20, PT ;  /* 0x000000200200780c */ /* 0x000fda0003f06270 */
[----:B0-----:R-:W-:Y:S05]  /*9740*/  @P0 BRA `(.L_x_1639) ;  /* 0xffffff2000000947 */ /* 0x001fea000383ffff */
[----:B------:R-:W-:-:S09]  /*9750*/  HFMA2.MMA R0, -RZ, RZ, 0, 1.9073486328125e-06 ;  /* 0x00000020ff007435 */ /* 0x000fd200000001ff */
.L_x_1638:
[----:B------:R-:W-:Y:S01]  /*9760*/  BAR.SYNC.DEFER_BLOCKING 0x0 ;  /* 0x0000000000007b1d */ /* 0x000fe20000010000 */
[----:B------:R-:W-:-:S13]  /*9770*/  ISETP.GE.AND P0, PT, R0, 0x2, PT ;  /* 0x000000020000780c */ /* 0x000fda0003f06270 */
[----:B------:R-:W-:Y:S05]  /*9780*/  @!P0 BRA `(.L_x_1637) ;  /* 0x000000a000008947 */ /* 0x000fea0003800000 */
[----:B------:R-:W-:Y:S02]  /*9790*/  IMAD.MOV.U32 R3, RZ, RZ, 0x1 ;  /* 0x00000001ff037424 */ /* 0x000fe400078e00ff */
.L_x_1640:
[----:B------:R-:W-:-:S05]  /*97a0*/  PRMT R2, RZ, 0x5410, R19 ;  /* 0x00005410ff027816 */ /* 0x000fca0000000013 */
[----:B------:R0:W1:Y:S02]  /*97b0*/  SHFL.DOWN PT, R4, R2, R3, 0x1f ;  /* 0x08001f0302047589 */ /* 0x00006400000e0000 */
[----:B0-----:R-:W-:-:S04]  /*97c0*/  SHF.L.U32 R3, R3, 0x1, RZ ;  /* 0x0000000103037819 */ /* 0x001fc800000006ff */
[----:B------:R-:W-:Y:S02]  /*97d0*/  ISETP.GE.AND P0, PT, R3, R0, PT ;  /* 0x000000000300720c */ /* 0x000fe40003f06270 */
[----:B-1----:R-:W-:-:S04]  /*97e0*/  F2FP.BF16.PACK_AB R4, RZ, R4 ;  /* 0x00000004ff04723e */ /* 0x002fc800000010ff */
[----:B------:R-:W-:-:S05]  /*97f0*/  PRMT R5, RZ, 0x5410, R4 ;  /* 0x00005410ff057816 */ /* 0x000fca0000000004 */
[----:B------:R-:W-:-:S05]  /*9800*/  FMUL.FTZ R5, R2, R5 ;  /* 0x0000000502057220 */ /* 0x000fca0000410000 */
[----:B------:R-:W-:Y:S01]  /*9810*/  F2FP.BF16.PACK_AB R19, RZ, R5 ;  /* 0x00000005ff13723e */ /* 0x000fe200000010ff */
[----:B------:R-:W-:Y:S05]  /*9820*/  @!P0 BRA `(.L_x_1640) ;  /* 0xffffff7000008947 */ /* 0x000fea000383ffff */
.L_x_1637:
[----:B------:R-:W-:Y:S01]  /*9830*/  ISETP.NE.AND P1, PT, RZ, c[0x0][0x338], PT ;  /* 0x0000ce00ff007a0c */ /* 0x000fe20003f25270 */
[----:B------:R-:W-:-:S12]  /*9840*/  IMAD.MOV.U32 R18, RZ, RZ, RZ ;  /* 0x000000ffff127224 */ /* 0x000fd800078e00ff */
[----:B------:R-:W-:Y:S05]  /*9850*/  @!P1 BRA `(.L_x_1641) ;  /* 0x00000c7000009947 */ /* 0x000fea0003800000 */
[----:B------:R-:W-:Y:S01]  /*9860*/  MOV R16, RZ ;  /* 0x000000ff00107202 */ /* 0x000fe20000000f00 */
[----:B------:R-:W-:-:S04]  /*9870*/  IMAD.MOV.U32 R0, RZ, RZ, 0x1 ;  /* 0x00000001ff007424 */ /* 0x000fc800078e00ff */
[----:B-----5:R-:W-:Y:S01]  /*9880*/  IMAD.HI.U32 R2, R17, c[0x0][0x340], R16 ;  /* 0x0000d00011027a27 */ /* 0x020fe200078e0010 */
[----:B------:R-:W-:-:S04]  /*9890*/  ISETP.NE.AND P0, PT, R0, c[0x0][0x338], PT ;  /* 0x0000ce0000007a0c */ /* 0x000fc80003f05270 */
[----:B------:R-:W-:-:S04]  /*98a0*/  SHF.R.U32.HI R3, RZ, c[0x0][0x344], R2 ;  /* 0x0000d100ff037a19 */ /* 0x000fc80000011602 */
[----:B------:R-:W-:-:S05]  /*98b0*/  IADD3 R5, -R3, RZ, RZ ;  /* 0x000000ff03057210 */ /* 0x000fca0007ffe1ff */
[----:B------:R-:W-:-:S04]  /*98c0*/  IMAD R5, R5, c[0x0][0x33c], R17 ;  /* 0x0000cf0005057a24 */ /* 0x000fc800078e0211 */
[----:B------:R-:W-:Y:S01]  /*98d0*/  IMAD R18, R5, c[0x0][0x468], RZ ;  /* 0x00011a0005127a24 */ /* 0x000fe200078e02ff */
[----:B------:R-:W-:Y:S05]  /*98e0*/  @!P0 BRA `(.L_x_1641) ;  /* 0x00000be000008947 */ /* 0x000fea0003800000 */
[----:B------:R-:W-:Y:S01]  /*98f0*/  IMAD.MOV.U32 R2, RZ, RZ, RZ ;  /* 0x000000ffff027224 */ /* 0x000fe200078e00ff */
[----:B------:R-:W-:-:S03]  /*9900*/  MOV R0, c[0x0][0x338] ;  /* 0x0000ce0000007a02 */ /* 0x000fc60000000f00 */
[----:B------:R-:W-:Y:S01]  /*9910*/  IMAD.HI.U32 R4, R3, c[0x0][0x34c], R2 ;  /* 0x0000d30003047a27 */ /* 0x000fe200078e0002 */
[----:B------:R-:W-:-:S04]  /*9920*/  ISETP.NE.AND P0, PT, R0, 0x2, PT ;  /* 0x000000020000780c */ /* 0x000fc80003f05270 */
        /* <DEDUP_REMOVED lines=185> */
[----:B------:R-:W-:Y:S02]  /*a4c0*/  @P0 IMAD R18, R5, c[0x0][0x528], R18 ;  /* 0x00014a0005120a24 */ /* 0x000fe400078e0212 */
.L_x_1641:
[----:B------:R-:W-:Y:S01]  /*a4d0*/  ISETP.NE.U32.AND P0, PT, RZ, c[0x0][0x548], PT ;  /* 0x00015200ff007a0c */ /* 0x000fe20003f05070 */
[----:B-----5:R-:W-:Y:S01]  /*a4e0*/  CS2R R2, SRZ ;  /* 0x0000000000027805 */ /* 0x020fe2000001ff00 */
[----:B------:R-:W-:Y:S02]  /*a4f0*/  ISETP.NE.AND P4, PT, RZ, c[0x0][0x184], PT ;  /* 0x00006100ff007a0c */ /* 0x000fe40003f85270 */
[----:B------:R-:W-:Y:S02]  /*a500*/  ISETP.NE.AND.EX P0, PT, RZ, c[0x0][0x54c], PT, P0 ;  /* 0x00015300ff007a0c */ /* 0x000fe40003f05300 */
[----:B------:R-:W-:Y:S02]  /*a510*/  IADD3 R4, P2, R18, c[0x0][0x538], RZ ;  /* 0x00014e0012047a10 */ /* 0x000fe40007f5e0ff */
[----:B------:R-:W-:-:S03]  /*a520*/  MOV R10, RZ ;  /* 0x000000ff000a7202 */ /* 0x000fc60000000f00 */
[----:B------:R-:W-:-:S06]  /*a530*/  IMAD.X R5, RZ, RZ, c[0x0][0x53c], P2 ;  /* 0x00014f00ff057624 */ /* 0x000fcc00010e06ff */
[----:B------:R-:W-:-:S04]  /*a540*/  @P0 IADD3 R2, P3, R18, c[0x0][0x548], RZ ;  /* 0x0001520012020a10 */ /* 0x000fc80007f7e0ff */
[----:B------:R-:W-:-:S05]  /*a550*/  @P0 IADD3.X R3, RZ, c[0x0][0x54c], RZ, P3, !PT ;  /* 0x00015300ff030a10 */ /* 0x000fca0001ffe4ff */
[----:B------:R-:W-:Y:S01]  /*a560*/  @P0 IMAD.MOV.U32 R10, RZ, RZ, R3 ;  /* 0x000000ffff0a0224 */ /* 0x000fe200078e0003 */
[----:B------:R-:W-:Y:S05]  /*a570*/  @!P4 BRA `(.L_x_1642) ;  /* 0x00001cd00000c947 */ /* 0x000fea0003800000 */
[----:B------:R-:W0:Y:S01]  /*a580*/  S2R R0, SR_CTAID.X ;  /* 0x0000000000007919 */ /* 0x000e220000002500 */
[----:B------:R-:W-:Y:S01]  /*a590*/  IMAD R5, R23, c[0x0][0x188], RZ ;  /* 0x0000620017057a24 */ /* 0x000fe200078e02ff */
[----:B------:R-:W-:-:S03]  /*a5a0*/  MOV R16, RZ ;  /* 0x000000ff00107202 */ /* 0x000fc60000000f00 */
[----:B------:R-:W-:-:S04]  /*a5b0*/  IMAD R5, R20, c[0x0][0x18c], R5 ;  /* 0x0000630014057a24 */ /* 0x000fc800078e0205 */
[----:B0-----:R-:W-:Y:S01]  /*a5c0*/  IMAD R5, R0, c[0x0][0x174], R5 ;  /* 0x00005d0000057a24 */ /* 0x001fe200078e0205 */
        /* <DEDUP_REMOVED lines=186> */
[----:B------:R-:W-:Y:S02]  /*b170*/  ISETP.NE.AND P0, PT, R11, 0x18, PT ;  /* 0x000000180b00780c */ /* 0x000fe40003f05270 */
[----:B------:R-:W-:-:S05]  /*b180*/  MOV R6, RZ ;  /* 0x000000ff00067202 */ /* 0x000fca0000000f00 */
        /* <DEDUP_REMOVED lines=11> */
.L_x_1643:
[----:B------:R-:W-:Y:S01]  /*b240*/  ISETP.NE.AND P0, PT, RZ, c[0x0][0x17c], PT ;  /* 0x00005f00ff007a0c */ /* 0x000fe20003f05270 */
[----:B------:R-:W-:Y:S01]  /*b250*/  BSSY B0, `(.L_x_1644) ;  /* 0x000000a000007945 */ /* 0x000fe20003800000 */
[----:B------:R-:W-:Y:S02]  /*b260*/  PRMT R4, RZ, 0x7610, R4 ;  /* 0x00007610ff047816 */ /* 0x000fe40000000004 */
[----:B------:R-:W-:-:S04]  /*b270*/  ISETP.NE.AND P0, PT, R23, RZ, P0 ;  /* 0x000000ff1700720c */ /* 0x000fc80000705270 */
[----:B------:R-:W-:-:S13]  /*b280*/  ISETP.GE.OR P0, PT, R5, c[0x0][0x16c], P0 ;  /* 0x00005b0005007a0c */ /* 0x000fda0000706670 */
[----:B------:R-:W-:Y:S05]  /*b290*/  @P0 BRA `(.L_x_1645) ;  /* 0x0000005000000947 */ /* 0x000fea0003800000 */
[----:B------:R-:W-:Y:S02]  /*b2a0*/  ISETP.NE.AND P1, PT, RZ, c[0x0][0x180], PT ;  /* 0x00006000ff007a0c */ /* 0x000fe40003f25270 */
[----:B------:R-:W-:-:S11]  /*b2b0*/  MOV R4, 0x1 ;  /* 0x0000000100047802 */ /* 0x000fd60000000f00 */
[----:B------:R-:W-:-:S04]  /*b2c0*/  @P1 ISETP.NE.AND P0, PT, R20, RZ, PT ;  /* 0x000000ff1400120c */ /* 0x000fc80003f05270 */
[----:B------:R-:W-:-:S04]  /*b2d0*/  @P1 SEL R5, RZ, 0x1, P0 ;  /* 0x00000001ff051807 */ /* 0x000fc80000000000 */
[----:B------:R-:W-:Y:S02]  /*b2e0*/  @P1 PRMT R4, R5, 0x7610, R4 ;  /* 0x0000761005041816 */ /* 0x000fe40000000004 */
.L_x_1645:
[----:B------:R-:W-:Y:S05]  /*b2f0*/  BSYNC B0 ;  /* 0x0000000000007941 */ /* 0x000fea0003800000 */
.L_x_1644:
[----:B------:R-:W-:-:S04]  /*b300*/  PRMT R4, R4, 0x9910, RZ ;  /* 0x0000991004047816 */ /* 0x000fc800000000ff */
[----:B------:R-:W-:-:S04]  /*b310*/  ISETP.NE.AND P1, PT, R4, RZ, PT ;  /* 0x000000ff0400720c */ /* 0x000fc80003f25270 */
[----:B------:R-:W-:-:S09]  /*b320*/  ISETP.NE.OR P0, PT, RZ, c[0x0][0x17c], !P1 ;  /* 0x00005f00ff007a0c */ /* 0x000fd20004f05670 */
[----:B------:R-:W0:Y:S02]  /*b330*/  @P1 S2R R5, SR_CTAID.Y ;  /* 0x0000000000051919 */ /* 0x000e240000002600 */
[----:B0-----:R-:W-:Y:S02]  /*b340*/  @P1 IMAD R4, R0, c[0x0][0x10], R5 ;  /* 0x0000040000041a24 */ /* 0x001fe400078e0205 */
[----:B------:R-:W-:Y:S02]  /*b350*/  @P1 IMAD.MOV.U32 R5, RZ, RZ, 0x2 ;  /* 0x00000002ff051424 */ /* 0x000fe400078e00ff */
[----:B------:R-:W-:Y:S01]  /*b360*/  @!P0 IMAD R4, R4, c[0x0][0x0], R23 ;  /* 0x0000000004048a24 */ /* 0x000fe200078e0217 */
[----:B------:R-:W-:-:S03]  /*b370*/  LOP3.LUT P0, RZ, R23, R20, RZ, 0xfc, !PT ;  /* 0x0000001417ff7212 */ /* 0x000fc6000780fcff */
[----:B------:R-:W-:-:S05]  /*b380*/  @P1 IMAD.WIDE.U32 R4, R4, R5, c[0x0][0x550] ;  /* 0x0001540004041625 */ /* 0x000fca00078e0005 */
[----:B------:R0:W-:Y:S01]  /*b390*/  @P1 STG.E.U16 [R4.64], R19 ;  /* 0x0000001304001986 */ /* 0x0001e2000c101524 */
[----:B------:R-:W-:Y:S01]  /*b3a0*/  @!PT LDS RZ, [RZ] ;  /* 0x00000000fffff984 */ /* 0x000fe20000000800 */
[----:B------:R-:W-:Y:S01]  /*b3b0*/  @!PT LDS RZ, [RZ] ;  /* 0x00000000fffff984 */ /* 0x000fe20000000800 */
[----:B------:R-:W-:Y:S01]  /*b3c0*/  @!PT LDS RZ, [RZ] ;  /* 0x00000000fffff984 */ /* 0x000fe20000000800 */
[----:B------:R-:W-:Y:S01]  /*b3d0*/  @!PT LDS RZ, [RZ] ;  /* 0x00000000fffff984 */ /* 0x000fe20000000800 */
[----:B------:R-:W-:Y:S06]  /*b3e0*/  MEMBAR.SC.GPU ;  /* 0x0000000000007992 */ /* 0x000fec0000002000 */
[----:B------:R-:W-:-:S00]  /*b3f0*/  ERRBAR ;  /* 0x00000000000079ab */ /* 0x000fc00000000000 */
[----:B------:R-:W-:-:S05]  /*b400*/  CCTL.IVALL ;  /* 0x00000000ff00798f */ /* 0x000fca0002000000 */
[----:B------:R-:W-:Y:S01]  /*b410*/  BSSY B0, `(.L_x_1646) ;  /* 0x0000017000007945 */ /* 0x000fe20003800000 */
[----:B------:R-:W-:Y:S06]  /*b420*/  BAR.SYNC.DEFER_BLOCKING 0x0 ;  /* 0x0000000000007b1d */ /* 0x000fec0000010000 */
[----:B------:R-:W-:Y:S06]  /*b430*/  BAR.SYNC.DEFER_BLOCKING 0x0 ;  /* 0x0000000000007b1d */ /* 0x000fec0000010000 */
[----:B------:R-:W-:Y:S05]  /*b440*/  @P0 BRA `(.L_x_1647) ;  /* 0x0000013000000947 */ /* 0x000fea0003800000 */
[----:B0-----:R-:W0:Y:S01]  /*b450*/  S2R R5, SR_LANEID ;  /* 0x0000000000057919 */ /* 0x001e220000000000 */
[----:B------:R-:W-:-:S02]  /*b460*/  VOTEU.ANY UR4, UPT, PT ;  /* 0x0000000000047886 */ /* 0x000fc400038e0100 */
[----:B------:R-:W0:Y:S08]  /*b470*/  FLO.U32 R8, UR4 ;  /* 0x0000000400087d00 */ /* 0x000e3000080e0000 */
[----:B------:R-:W1:Y:S01]  /*b480*/  POPC R7, UR4 ;  /* 0x0000000400077d09 */ /* 0x000e620008000000 */
[----:B0-----:R-:W-:Y:S01]  /*b490*/  ISETP.EQ.U32.AND P0, PT, R8, R5, PT ;  /* 0x000000050800720c */ /* 0x001fe20003f02070 */
[----:B------:R-:W-:-:S10]  /*b4a0*/  HFMA2.MMA R5, -RZ, RZ, 0, 2.384185791015625e-07 ;  /* 0x00000004ff057435 */ /* 0x000fd400000001ff */
[----:B------:R-:W-:-:S06]  /*b4b0*/  IMAD.WIDE.U32 R4, R0, R5, c[0x0][0x558] ;  /* 0x0001560000047625 */ /* 0x000fcc00078e0005 */
[----:B-1----:R-:W2:Y:S01]  /*b4c0*/  @P0 ATOMG.E.ADD.STRONG.GPU PT, R5, [R4.64], R7 ;  /* 0x00000007040509a8 */ /* 0x002ea200081ee1e4 */
[----:B------:R-:W-:-:S03]  /*b4d0*/  ULDC UR5, c[0x0][0x10] ;  /* 0x0000040000057ab9 */ /* 0x000fc60000000800 */
[----:B------:R-:W0:Y:S02]  /*b4e0*/  S2R R9, SR_LTMASK ;  /* 0x0000000000097919 */ /* 0x000e240000003900 */
[----:B0-----:R-:W-:Y:S01]  /*b4f0*/  LOP3.LUT R9, R9, UR4, RZ, 0xc0, !PT ;  /* 0x0000000409097c12 */ /* 0x001fe2000f8ec0ff */
[----:B------:R-:W-:Y:S02]  /*b500*/  UMOV UR4, 0x1 ;  /* 0x0000000100047882 */ /* 0x000fe40000000000 */
[----:B------:R-:W-:-:S03]  /*b510*/  UIADD3 UR4, -UR4, UR5, URZ ;  /* 0x0000000504047290 */ /* 0x000fc6000fffe13f */
[----:B------:R-:W0:Y:S01]  /*b520*/  POPC R9, R9 ;  /* 0x0000000900097309 */ /* 0x000e220000000000 */
[----:B--2---:R-:W0:Y:S02]  /*b530*/  SHFL.IDX PT, R6, R5, R8, 0x1f ;  /* 0x00001f0805067589 */ /* 0x004e2400000e0000 */
[----:B0-----:R-:W-:-:S05]  /*b540*/  IMAD.IADD R6, R6, 0x1, R9 ;  /* 0x0000000106067824 */ /* 0x001fca00078e0209 */
[----:B------:R-:W-:-:S04]  /*b550*/  ISETP.NE.AND P0, PT, R6, UR4, PT ;  /* 0x0000000406007c0c */ /* 0x000fc8000bf05270 */
[----:B------:R-:W-:-:S05]  /*b560*/  SEL R6, RZ, 0x1, P0 ;  /* 0x00000001ff067807 */ /* 0x000fca0000000000 */
[----:B------:R0:W-:Y:S04]  /*b570*/  STS.U8 [RZ], R6 ;  /* 0x00000006ff007388 */ /* 0x0001e80000000000 */
.L_x_1647:
[----:B------:R-:W-:Y:S05]  /*b580*/  BSYNC B0 ;  /* 0x0000000000007941 */ /* 0x000fea0003800000 */
.L_x_1646:
[----:B------:R-:W-:Y:S06]  /*b590*/  BAR.SYNC.DEFER_BLOCKING 0x0 ;  /* 0x0000000000007b1d */ /* 0x000fec0000010000 */
[----:B0-----:R-:W0:Y:S02]  /*b5a0*/  LDS.U8 R4, [RZ] ;  /* 0x00000000ff047984 */ /* 0x001e240000000000 */
[----:B0-----:R-:W-:Y:S02]  /*b5b0*/  ISETP.NE.AND P0, PT, R4, RZ, PT ;  /* 0x000000ff0400720c */ /* 0x001fe40003f05270 */
[----:B------:R-:W-:-:S04]  /*b5c0*/  IADD3 R4, P2, R16, c[0x0][0x538], RZ ;  /* 0x00014e0010047a10 */ /* 0x000fc80007f5e0ff */
[----:B------:R-:W-:-:S07]  /*b5d0*/  IADD3.X R5, RZ, c[0x0][0x53c], RZ, P2, !PT ;  /* 0x00014f00ff057a10 */ /* 0x000fce00017fe4ff */
[----:B------:R-:W-:Y:S05]  /*b5e0*/  @!P0 EXIT ;  /* 0x000000000000894d */ /* 0x000fea0003800000 */
[----:B------:R-:W-:Y:S01]  /*b5f0*/  ISETP.NE.AND P0, PT, RZ, c[0x0][0x17c], PT ;  /* 0x00005f00ff007a0c */ /* 0x000fe20003f05270 */
[----:B------:R-:W-:Y:S01]  /*b600*/  @!PT LDS RZ, [RZ] ;  /* 0x00000000fffff984 */ /* 0x000fe20000000800 */
[----:B------:R-:W-:Y:S01]  /*b610*/  @!PT LDS RZ, [RZ] ;  /* 0x00000000fffff984 */ /* 0x000fe20000000800 */
[----:B------:R-:W-:Y:S01]  /*b620*/  @!PT LDS RZ, [RZ] ;  /* 0x00000000fffff984 */ /* 0x000fe20000000800 */
[----:B------:R-:W-:Y:S01]  /*b630*/  @!PT LDS RZ, [RZ] ;  /* 0x00000000fffff984 */ /* 0x000fe20000000800 */
[----:B------:R-:W-:Y:S06]  /*b640*/  MEMBAR.SC.GPU ;  /* 0x0000000000007992 */ /* 0x000fec0000002000 */
[----:B------:R-:W-:Y:S01]  /*b650*/  ULDC.U16 UR4, c[0x0][0x162] ;  /* 0x0000588000047ab9 */ /* 0x000fe20000000400 */
[----:B------:R-:W-:Y:S01]  /*b660*/  BSSY B0, `(.L_x_1648) ;  /* 0x0000027000007945 */ /* 0x000fe20003800000 */
[----:B------:R-:W-:Y:S01]  /*b670*/  IMAD.U32 R17, RZ, RZ, UR4 ;  /* 0x00000004ff117e24 */ /* 0x000fe2000f8e00ff */
[----:B------:R-:W-:-:S00]  /*b680*/  ERRBAR ;  /* 0x00000000000079ab */ /* 0x000fc00000000000 */
[----:B------:R-:W-:-:S05]  /*b690*/  CCTL.IVALL ;  /* 0x00000000ff00798f */ /* 0x000fca0002000000 */
[----:B------:R-:W-:Y:S05]  /*b6a0*/  @!P0 BRA `(.L_x_1649) ;  /* 0x0000012000008947 */ /* 0x000fea0003800000 */
[----:B------:R-:W-:Y:S01]  /*b6b0*/  IMAD R9, R20, c[0x0][0x0], R23 ;  /* 0x0000000014097a24 */ /* 0x000fe200078e0217 */
[----:B------:R-:W-:Y:S04]  /*b6c0*/  BSSY B1, `(.L_x_1650) ;  /* 0x000000f000017945 */ /* 0x000fe80003800000 */
[----:B------:R-:W-:-:S13]  /*b6d0*/  ISETP.GE.U32.AND P0, PT, R9, c[0x0][0x178], PT ;  /* 0x00005e0009007a0c */ /* 0x000fda0003f06070 */
[----:B------:R-:W-:Y:S05]  /*b6e0*/  @P0 BRA `(.L_x_1651) ;  /* 0x000000c000000947 */ /* 0x000fea0003800000 */
.L_x_1652:
[----:B------:R-:W-:Y:S01]  /*b6f0*/  HFMA2.MMA R7, -RZ, RZ, 0, 1.1920928955078125e-07 ;  /* 0x00000002ff077435 */ /* 0x000fe200000001ff */
[----:B------:R-:W-:-:S09]  /*b700*/  IMAD R6, R0, c[0x0][0x10], R9 ;  /* 0x0000040000067a24 */ /* 0x000fd200078e0209 */
[----:B------:R-:W-:-:S06]  /*b710*/  IMAD.WIDE.U32 R6, R6, R7, c[0x0][0x550] ;  /* 0x0001540006067625 */ /* 0x000fcc00078e0007 */
[----:B------:R-:W2:Y:S01]  /*b720*/  LDG.E.U16 R6, [R6.64] ;  /* 0x0000002406067981 */ /* 0x000ea2000c1e1500 */
[----:B------:R-:W-:Y:S01]  /*b730*/  IMAD.MOV.U32 R8, RZ, RZ, c[0x0][0x0] ;  /* 0x00000000ff087624 */ /* 0x000fe200078e00ff */
[----:B------:R-:W-:-:S03]  /*b740*/  PRMT R17, RZ, 0x5410, R17 ;  /* 0x00005410ff117816 */ /* 0x000fc60000000011 */
[----:B------:R-:W-:-:S05]  /*b750*/  IMAD R9, R8, c[0x0][0x4], R9 ;  /* 0x0000010008097a24 */ /* 0x000fca00078e0209 */
[----:B------:R-:W-:Y:S02]  /*b760*/  ISETP.GE.U32.AND P0, PT, R9, c[0x0][0x178], PT ;  /* 0x00005e0009007a0c */ /* 0x000fe40003f06070 */
[----:B--2---:R-:W-:-:S05]  /*b770*/  PRMT R6, RZ, 0x5410, R6 ;  /* 0x00005410ff067816 */ /* 0x004fca0000000006 */
[----:B------:R-:W-:-:S05]  /*b780*/  FMUL.FTZ R17, R17, R6 ;  /* 0x0000000611117220 */ /* 0x000fca0000410000 */
[----:B------:R-:W-:Y:S01]  /*b790*/  F2FP.BF16.PACK_AB R17, RZ, R17 ;  /* 0x00000011ff11723e */ /* 0x000fe200000010ff */
[----:B------:R-:W-:Y:S05]  /*b7a0*/  @!P0 BRA `(.L_x_1652) ;  /* 0xffffff4000008947 */ /* 0x000fea000383ffff */
.L_x_1651:
[----:B------:R-:W-:Y:S05]  /*b7b0*/  BSYNC B1 ;  /* 0x0000000000017941 */ /* 0x000fea0003800000 */
.L_x_1650:
[----:B------:R-:W-:Y:S05]  /*b7c0*/  BRA `(.L_x_1653) ;  /* 0x0000010000007947 */ /* 0x000fea0003800000 */
.L_x_1649:
[----:B------:R-:W-:-:S13]  /*b7d0*/  ISETP.GE.U32.AND P0, PT, R20, c[0x0][0x178], PT ;  /* 0x00005e0014007a0c */ /* 0x000fda0003f06070 */
[----:B------:R-:W-:Y:S05]  /*b7e0*/  @P0 BRA `(.L_x_1653) ;  /* 0x000000e000000947 */ /* 0x000fea0003800000 */
[----:B------:R-:W-:-:S05]  /*b7f0*/  MOV R9, R20 ;  /* 0x0000001400097202 */ /* 0x000fca0000000f00 */
.L_x_1654:
[----:B------:R-:W-:Y:S02]  /*b800*/  IMAD R6, R0, c[0x0][0x10], R9 ;  /* 0x0000040000067a24 */ /* 0x000fe400078e0209 */
[----:B------:R-:W-:Y:S02]  /*b810*/  IMAD.MOV.U32 R7, RZ, RZ, 0x2 ;  /* 0x00000002ff077424 */ /* 0x000fe400078e00ff */
[----:B------:R-:W-:-:S04]  /*b820*/  IMAD R6, R6, c[0x0][0x0], R23 ;  /* 0x0000000006067a24 */ /* 0x000fc800078e0217 */
[----:B------:R-:W-:-:S06]  /*b830*/  IMAD.WIDE.U32 R6, R6, R7, c[0x0][0x550] ;  /* 0x0001540006067625 */ /* 0x000fcc00078e0007 */
[----:B------:R-:W2:Y:S01]  /*b840*/  LDG.E.U16 R6, [R6.64] ;  /* 0x0000002406067981 */ /* 0x000ea2000c1e1500 */
[----:B------:R-:W-:Y:S02]  /*b850*/  IADD3 R9, R9, c[0x0][0x4], RZ ;  /* 0x0000010009097a10 */ /* 0x000fe40007ffe0ff */
[----:B------:R-:W-:Y:S02]  /*b860*/  PRMT R17, RZ, 0x5410, R17 ;  /* 0x00005410ff117816 */ /* 0x000fe40000000011 */
[----:B------:R-:W-:Y:S02]  /*b870*/  ISETP.GE.U32.AND P0, PT, R9, c[0x0][0x178], PT ;  /* 0x00005e0009007a0c */ /* 0x000fe40003f06070 */
[----:B--2---:R-:W-:-:S05]  /*b880*/  PRMT R6, RZ, 0x5410, R6 ;  /* 0x00005410ff067816 */ /* 0x004fca0000000006 */
[----:B------:R-:W-:-:S05]  /*b890*/  FMUL.FTZ R8, R17, R6 ;  /* 0x0000000611087220 */ /* 0x000fca0000410000 */
[----:B------:R-:W-:-:S04]  /*b8a0*/  F2FP.BF16.PACK_AB R8, RZ, R8 ;  /* 0x00000008ff08723e */ /* 0x000fc800000010ff */
[----:B------:R-:W-:Y:S01]  /*b8b0*/  PRMT R17, R8, 0x7610, R17 ;  /* 0x0000761008117816 */ /* 0x000fe20000000011 */
[----:B------:R-:W-:Y:S05]  /*b8c0*/  @!P0 BRA `(.L_x_1654) ;  /* 0xffffff3000008947 */ /* 0x000fea000383ffff */
.L_x_1653:
[----:B------:R-:W-:Y:S05]  /*b8d0*/  BSYNC B0 ;  /* 0x0000000000007941 */ /* 0x000fea0003800000 */
.L_x_1648:
[----:B------:R-:W-:Y:S01]  /*b8e0*/  IMAD R0, R20, c[0x0][0x0], R23 ;  /* 0x0000000014007a24 */ /* 0x000fe200078e0217 */
[----:B------:R-:W-:Y:S01]  /*b8f0*/  ULDC UR4, c[0x0][0x4] ;  /* 0x0000010000047ab9 */ /* 0x000fe20000000800 */
[----:B------:R-:W-:Y:S01]  /*b900*/  ISETP.NE.AND P2, PT, RZ, c[0x0][0x17c], PT ;  /* 0x00005f00ff007a0c */ /* 0x000fe20003f45270 */
[----:B------:R-:W-:Y:S02]  /*b910*/  USHF.R.U32.HI UR4, URZ, 0x1, UR4 ;  /* 0x000000013f047899 */ /* 0x000fe40008011604 */
[C---:B------:R-:W-:Y:S02]  /*b920*/  SHF.L.U32 R6, R0.reuse, 0x1, RZ ;  /* 0x0000000100067819 */ /* 0x040fe400000006ff */
[----:B------:R-:W-:Y:S02]  /*b930*/  LEA R0, R0, 0x10, 0x1 ;  /* 0x0000001000007811 */ /* 0x000fe400078e08ff */
[----:B------:R-:W-:Y:S01]  /*b940*/  ISETP.NE.AND P0, PT, RZ, UR4, PT ;  /* 0x00000004ff007c0c */ /* 0x000fe2000bf05270 */
[----:B------:R0:W-:-:S12]  /*b950*/  STS.U16 [R6+0x10], R17 ;  /* 0x0000101106007388 */ /* 0x0001d80000000400 */
[----:B------:R-:W-:Y:S05]  /*b960*/  @!P0 BRA `(.L_x_1655) ;  /* 0x0000011000008947 */ /* 0x000fea0003800000 */
[----:B0-----:R-:W-:-:S05]  /*b970*/  IMAD.U32 R7, RZ, RZ, UR4 ;  /* 0x00000004ff077e24 */ /* 0x001fca000f8e00ff */
.L_x_1656:
        /* <DEDUP_REMOVED lines=10> */
[----:B------:R-:W-:-:S04]  /*ba20*/  @!P0 F2FP.BF16.PACK_AB R8, RZ, R8 ;  /* 0x00000008ff08823e */ /* 0x000fc800000010ff */
[----:B------:R-:W-:-:S05]  /*ba30*/  @!P0 PRMT R17, R8, 0x7610, R17 ;  /* 0x0000761008118816 */ /* 0x000fca0000000011 */
[----:B------:R0:W-:Y:S01]  /*ba40*/  @!P0 STS.U16 [R0], R17 ;  /* 0x0000001100008388 */ /* 0x0001e20000000400 */
[----:B------:R-:W-:Y:S02]  /*ba50*/  ISETP.GT.AND P0, PT, R7, 0x1, PT ;  /* 0x000000010700780c */ /* 0x000fe40003f04270 */
[----:B------:R-:W-:-:S11]  /*ba60*/  SHF.R.S32.HI R7, RZ, 0x1, R7 ;  /* 0x00000001ff077819 */ /* 0x000fd60000011407 */
[----:B0-----:R-:W-:Y:S05]  /*ba70*/  @P0 BRA `(.L_x_1656) ;  /* 0xffffff0000000947 */ /* 0x001fea000383ffff */
.L_x_1655:
[----:B0-----:R-:W-:Y:S05]  /*ba80*/  @!P2 BRA `(.L_x_1657) ;  /* 0x000002900000a947 */ /* 0x001fea0003800000 */
[----:B------:R-:W-:Y:S01]  /*ba90*/  MOV R7, c[0x0][0x0] ;  /* 0x0000000000077a02 */ /* 0x000fe20000000f00 */
[----:B------:R-:W-:-:S03]  /*baa0*/  IMAD.MOV.U32 R6, RZ, RZ, c[0x0][0x0] ;  /* 0x00000000ff067624 */ /* 0x000fc600078e00ff */
[----:B------:R-:W-:-:S13]  /*bab0*/  ISETP.GT.AND P0, PT, R7, 0x20, PT ;  /* 0x000000200700780c */ /* 0x000fda0003f04270 */
[----:B------:R-:W-:Y:S05]  /*bac0*/  @!P0 BRA `(.L_x_1658) ;  /* 0x0000017000008947 */ /* 0x000fea0003800000 */
[----:B------:R-:W-:Y:S01]  /*bad0*/  LEA.HI R7, R7, c[0x0][0x0], RZ, 0x1 ;  /* 0x0000000007077a11 */ /* 0x000fe200078f08ff */
[----:B------:R0:W-:Y:S01]  /*bae0*/  STS.U16 [R0], R17 ;  /* 0x0000001100007388 */ /* 0x0001e20000000400 */
[----:B------:R-:W-:Y:S02]  /*baf0*/  HFMA2.MMA R6, -RZ, RZ, 0, 1.9073486328125e-06 ;  /* 0x00000020ff067435 */ /* 0x000fe400000001ff */
[----:B------:R-:W-:-:S04]  /*bb00*/  SHF.R.S32.HI R7, RZ, 0x1, R7 ;  /* 0x00000001ff077819 */ /* 0x000fc80000011407 */
[----:B------:R-:W-:-:S13]  /*bb10*/  ISETP.GE.AND P0, PT, R7, 0x20, PT ;  /* 0x000000200700780c */ /* 0x000fda0003f06270 */
[----:B------:R-:W-:Y:S05]  /*bb20*/  @!P0 BRA `(.L_x_1658) ;  /* 0x0000011000008947 */ /* 0x000fea0003800000 */
[----:B0-----:R-:W-:-:S05]  /*bb30*/  IMAD.MOV.U32 R6, RZ, RZ, R7 ;  /* 0x000000ffff067224 */ /* 0x001fca00078e0007 */
.L_x_1659:
        /* <DEDUP_REMOVED lines=10> */
[----:B------:R-:W-:-:S04]  /*bbe0*/  @!P0 F2FP.BF16.PACK_AB R8, RZ, R8 ;  /* 0x00000008ff08823e */ /* 0x000fc800000010ff */
[----:B------:R-:W-:-:S05]  /*bbf0*/  @!P0 PRMT R17, R8, 0x7610, R17 ;  /* 0x0000761008118816 */ /* 0x000fca0000000011 */
[----:B------:R0:W-:Y:S01]  /*bc00*/  @!P0 STS.U16 [R0], R17 ;  /* 0x0000001100008388 */ /* 0x0001e20000000400 */
[----:B------:R-:W-:-:S13]  /*bc10*/  ISETP.GE.AND P0, PT, R6, 0x20, PT ;  /* 0x000000200600780c */ /* 0x000fda0003f06270 */
[----:B0-----:R-:W-:Y:S05]  /*bc20*/  @P0 BRA `(.L_x_1659) ;  /* 0xffffff1000000947 */ /* 0x001fea000383ffff */
[----:B------:R-:W-:-:S03]  /*bc30*/  MOV R6, 0x20 ;  /* 0x0000002000067802 */ /* 0x000fc60000000f00 */
.L_x_1658:
[----:B0-----:R-:W-:Y:S01]  /*bc40*/  BAR.SYNC.DEFER_BLOCKING 0x0 ;  /* 0x0000000000007b1d */ /* 0x001fe20000010000 */
[----:B------:R-:W-:-:S13]  /*bc50*/  ISETP.GE.AND P0, PT, R6, 0x2, PT ;  /* 0x000000020600780c */ /* 0x000fda0003f06270 */
[----:B------:R-:W-:Y:S05]  /*bc60*/  @!P0 BRA `(.L_x_1657) ;  /* 0x000000b000008947 */ /* 0x000fea0003800000 */
[----:B------:R-:W-:Y:S02]  /*bc70*/  IMAD.MOV.U32 R7, RZ, RZ, 0x1 ;  /* 0x00000001ff077424 */ /* 0x000fe400078e00ff */
.L_x_1660:
[----:B------:R-:W-:-:S05]  /*bc80*/  PRMT R8, RZ, 0x5410, R17 ;  /* 0x00005410ff087816 */ /* 0x000fca0000000011 */
[----:B------:R0:W1:Y:S02]  /*bc90*/  SHFL.DOWN PT, R0, R8, R7, 0x1f ;  /* 0x08001f0708007589 */ /* 0x00006400000e0000 */
[----:B0-----:R-:W-:-:S04]  /*bca0*/  SHF.L.U32 R7, R7, 0x1, RZ ;  /* 0x0000000107077819 */ /* 0x001fc800000006ff */
[----:B------:R-:W-:Y:S02]  /*bcb0*/  ISETP.GE.AND P0, PT, R7, R6, PT ;  /* 0x000000060700720c */ /* 0x000fe40003f06270 */
[----:B-1----:R-:W-:-:S04]  /*bcc0*/  F2FP.BF16.PACK_AB R0, RZ, R0 ;  /* 0x00000000ff00723e */ /* 0x002fc800000010ff */
[----:B------:R-:W-:-:S05]  /*bcd0*/  PRMT R0, RZ, 0x5410, R0 ;  /* 0x00005410ff007816 */ /* 0x000fca0000000000 */
[----:B------:R-:W-:-:S05]  /*bce0*/  FMUL.FTZ R0, R8, R0 ;  /* 0x0000000008007220 */ /* 0x000fca0000410000 */
[----:B------:R-:W-:-:S04]  /*bcf0*/  F2FP.BF16.PACK_AB R0, RZ, R0 ;  /* 0x00000000ff00723e */ /* 0x000fc800000010ff */
[----:B------:R-:W-:Y:S01]  /*bd00*/  PRMT R17, R0, 0x7610, R17 ;  /* 0x0000761000117816 */ /* 0x000fe20000000011 */
[----:B------:R-:W-:Y:S05]  /*bd10*/  @!P0 BRA `(.L_x_1660) ;  /* 0xffffff6000008947 */ /* 0x000fea000383ffff */
.L_x_1657:
[----:B------:R-:W-:Y:S05]  /*bd20*/  @!P1 EXIT ;  /* 0x000000000000994d */ /* 0x000fea0003800000 */
[----:B------:R-:W-:Y:S01]  /*bd30*/  ISETP.NE.U32.AND P0, PT, R2, RZ, PT ;  /* 0x000000ff0200720c */ /* 0x000fe20003f05070 */
[----:B------:R-:W-:-:S03]  /*bd40*/  ULDC.U8 UR38, c[0x0][0x568] ;  /* 0x00015a0000267ab9 */ /* 0x000fc60000000000 */
[----:B------:R-:W-:-:S13]  /*bd50*/  ISETP.NE.AND.EX P0, PT, R10, RZ, PT, P0 ;  /* 0x000000ff0a00720c */ /* 0x000fda0003f05300 */
[----:B------:R-:W-:Y:S05]  /*bd60*/  @!P0 BRA `(.L_x_1661) ;  /* 0x0000027000008947 */ /* 0x000fea0003800000 */
[----:B------:R-:W-:Y:S01]  /*bd70*/  ISETP.NE.AND P0, PT, RZ, UR38, PT ;  /* 0x00000026ff007c0c */ /* 0x000fe2000bf05270 */
[----:B------:R-:W-:Y:S02]  /*bd80*/  ULDC.U8 UR4, c[0x0][0x569] ;  /* 0x00015a4000047ab9 */ /* 0x000fe40000000000 */
[----:B------:R-:W-:-:S10]  /*bd90*/  ISETP.NE.AND P1, PT, RZ, UR4, PT ;  /* 0x00000004ff007c0c */ /* 0x000fd4000bf25270 */
[----:B------:R-:W-:Y:S05]  /*bda0*/  @!P0 BRA `(.L_x_1662) ;  /* 0x0000006000008947 */ /* 0x000fea0003800000 */
[----:B------:R-:W2:Y:S01]  /*bdb0*/  LDG.E.U16 R0, [R2.64] ;  /* 0x0000002402007981 */ /* 0x000ea2000c1e1500 */
[----:B------:R-:W-:Y:S02]  /*bdc0*/  PRMT R17, RZ, 0x5410, R17 ;  /* 0x00005410ff117816 */ /* 0x000fe40000000011 */
[----:B--2---:R-:W-:-:S05]  /*bdd0*/  PRMT R0, RZ, 0x5410, R0 ;  /* 0x00005410ff007816 */ /* 0x004fca0000000000 */
[----:B------:R-:W-:-:S05]  /*bde0*/  FMUL.FTZ R0, R17, R0 ;  /* 0x0000000011007220 */ /* 0x000fca0000410000 */
[----:B------:R-:W-:-:S04]  /*bdf0*/  F2FP.BF16.PACK_AB R0, RZ, R0 ;  /* 0x00000000ff00723e */ /* 0x000fc800000010ff */
[----:B------:R-:W-:Y:S02]  /*be00*/  PRMT R17, R0, 0x7610, R17 ;  /* 0x0000761000117816 */ /* 0x000fe40000000011 */
.L_x_1662:
[----:B------:R-:W-:Y:S05]  /*be10*/  @!P1 BRA `(.L_x_1663) ;  /* 0x000001a000009947 */ /* 0x000fea0003800000 */
[----:B------:R-:W-:-:S05]  /*be20*/  IMAD.MOV.U32 R0, RZ, RZ, 0x1 ;  /* 0x00000001ff007424 */ /* 0x000fca00078e00ff */
[----:B------:R-:W-:-:S13]  /*be30*/  ISETP.NE.AND P0, PT, R0, c[0x0][0x56c], PT ;  /* 0x00015b0000007a0c */ /* 0x000fda0003f05270 */
[----:B------:R-:W-:Y:S05]  /*be40*/  @!P0 BRA `(.L_x_1664) ;  /* 0x0000013000008947 */ /* 0x000fea0003800000 */
[----:B------:R-:W-:Y:S01]  /*be50*/  MOV R2, 0x660 ;  /* 0x0000066000027802 */ /* 0x000fe20000000f00 */
[----:B------:R-:W-:Y:S01]  /*be60*/  HFMA2.MMA R8, -RZ, RZ, 0, 4.4763088226318359375e-05 ;  /* 0x000002efff087435 */ /* 0x000fe200000001ff */
[----:B------:R-:W-:Y:S01]  /*be70*/  MOV R4, c[0x4][0x650] ;  /* 0x0101940000047a02 */ /* 0x000fe20000000f00 */
[----:B------:R-:W-:Y:S01]  /*be80*/  HFMA2.MMA R13, -RZ, RZ, 0, 0 ;  /* 0x00000000ff0d7435 */ /* 0x000fe200000001ff */
[----:B------:R-:W-:Y:S01]  /*be90*/  IMAD.MOV.U32 R5, RZ, RZ, c[0x4][0x654] ;  /* 0x01019500ff057624 */ /* 0x000fe200078e00ff */
[----:B------:R-:W-:Y:S01]  /*bea0*/  MOV R6, c[0x4][0x640] ;  /* 0x0101900000067a02 */ /* 0x000fe20000000f00 */
[----:B------:R-:W0:Y:S01]  /*beb0*/  LDC.64 R2, c[0x4][R2] ;  /* 0x0100000002027b82 */ /* 0x000e220000000a00 */
[----:B------:R-:W-:Y:S01]  /*bec0*/  IMAD.MOV.U32 R7, RZ, RZ, c[0x4][0x644] ;  /* 0x01019100ff077624 */ /* 0x000fe200078e00ff */
[----:B------:R-:W-:Y:S01]  /*bed0*/  MOV R11, c[0x4][0x4ac] ;  /* 0x01012b00000b7a02 */ /* 0x000fe20000000f00 */
[----:B------:R-:W-:Y:S02]  /*bee0*/  IMAD.MOV.U32 R10, RZ, RZ, c[0x4][0x4a8] ;  /* 0x01012a00ff0a7624 */ /* 0x000fe400078e00ff */
[----:B------:R-:W-:-:S03]  /*bef0*/  IMAD.MOV.U32 R12, RZ, RZ, 0x1 ;  /* 0x00000001ff0c7424 */ /* 0x000fc600078e00ff */
[----:B------:R-:W-:Y:S01]  /*bf00*/  LEPC R14 ;  /* 0x00000000000e734e */ /* 0x000fe20000000000 */
[----:B------:R-:W-:-:S02]  /*bf10*/  MOV R9, 0xbf80 ;  /* 0x0000bf8000097802 */ /* 0x000fc40000000f00 */
[----:B------:R-:W-:Y:S02]  /*bf20*/  MOV R20, 0xbf00 ;  /* 0x0000bf0000147802 */ /* 0x000fe40000000f00 */
[----:B------:R-:W-:Y:S02]  /*bf30*/  MOV R21, 0x0 ;  /* 0x0000000000157802 */ /* 0x000fe40000000f00 */
[----:B------:R-:W-:Y:S02]  /*bf40*/  MOV R0, 0x0 ;  /* 0x0000000000007802 */ /* 0x000fe40000000f00 */
[----:B------:R-:W-:-:S04]  /*bf50*/  IADD3 R20, P0, P1, -R20, R9, R14 ;  /* 0x0000000914147210 */ /* 0x000fc8000791e10e */
[----:B------:R-:W-:-:S04]  /*bf60*/  IADD3.X R21, ~R0, R21, R15, P0, P1 ;  /* 0x0000001500157210 */ /* 0x000fc800007e250f */
[----:B0-----:R-:W-:Y:S05]  /*bf70*/  CALL.ABS.NOINC R2 ;  /* 0x0000000002007343 */ /* 0x001fea0003c00000 */
.L_x_1664:
[----:B------:R-:W-:-:S05]  /*bf80*/  IADD3 R2, P0, R16, c[0x0][0x538], RZ ;  /* 0x00014e0010027a10 */ /* 0x000fca0007f1e0ff */
[----:B------:R-:W-:-:S05]  /*bf90*/  IMAD.X R3, RZ, RZ, c[0x0][0x53c], P0 ;  /* 0x00014f00ff037624 */ /* 0x000fca00000e06ff */
[----:B------:R-:W-:Y:S01]  /*bfa0*/  STG.E.U16 [R2.64], R17 ;  /* 0x0000001102007986 */ /* 0x000fe2000c101524 */
[----:B------:R-:W-:Y:S05]  /*bfb0*/  EXIT ;  /* 0x000000000000794d */ /* 0x000fea0003800000 */
.L_x_1663:
[----:B------:R-:W-:Y:S01]  /*bfc0*/  STG.E.U16 [R2.64], R17 ;  /* 0x0000001102007986 */ /* 0x000fe2000c101524 */
[----:B------:R-:W-:Y:S05]  /*bfd0*/  EXIT ;  /* 0x000000000000794d */ /* 0x000fea0003800000 */
.L_x_1661:
        /* <DEDUP_REMOVED lines=10> */
.L_x_1665:
[----:B------:R-:W-:Y:S05]  /*c080*/  @!P1 BRA `(.L_x_1666) ;  /* 0x000001a000009947 */ /* 0x000fea0003800000 */
[----:B------:R-:W-:-:S10]  /*c090*/  HFMA2.MMA R0, -RZ, RZ, 0, 5.9604644775390625e-08 ;  /* 0x00000001ff007435 */ /* 0x000fd400000001ff */
[----:B------:R-:W-:-:S13]  /*c0a0*/  ISETP.NE.AND P0, PT, R0, c[0x0][0x56c], PT ;  /* 0x00015b0000007a0c */ /* 0x000fda0003f05270 */
[----:B------:R-:W-:Y:S05]  /*c0b0*/  @!P0 BRA `(.L_x_1667) ;  /* 0x0000013000008947 */ /* 0x000fea0003800000 */
[----:B------:R-:W-:Y:S01]  /*c0c0*/  MOV R2, 0x660 ;  /* 0x0000066000027802 */ /* 0x000fe20000000f00 */
[----:B------:R-:W-:Y:S01]  /*c0d0*/  IMAD.MOV.U32 R4, RZ, RZ, c[0x4][0x650] ;  /* 0x01019400ff047624 */ /* 0x000fe200078e00ff */
[----:B------:R-:W-:Y:S01]  /*c0e0*/  MOV R5, c[0x4][0x654] ;  /* 0x0101950000057a02 */ /* 0x000fe20000000f00 */
[----:B------:R-:W-:Y:S01]  /*c0f0*/  IMAD.MOV.U32 R6, RZ, RZ, c[0x4][0x640] ;  /* 0x01019000ff067624 */ /* 0x000fe200078e00ff */
[----:B------:R-:W-:Y:S01]  /*c100*/  MOV R7, c[0x4][0x644] ;  /* 0x0101910000077a02 */ /* 0x000fe20000000f00 */
[----:B------:R-:W-:Y:S01]  /*c110*/  IMAD.MOV.U32 R8, RZ, RZ, 0x2ef ;  /* 0x000002efff087424 */ /* 0x000fe200078e00ff */
[----:B------:R-:W0:Y:S01]  /*c120*/  LDC.64 R2, c[0x4][R2] ;  /* 0x0100000002027b82 */ /* 0x000e220000000a00 */
[----:B------:R-:W-:Y:S01]  /*c130*/  MOV R10, c[0x4][0x4a8] ;  /* 0x01012a00000a7a02 */ /* 0x000fe20000000f00 */
[----:B------:R-:W-:Y:S01]  /*c140*/  IMAD.MOV.U32 R11, RZ, RZ, c[0x4][0x4ac] ;  /* 0x01012b00ff0b7624 */ /* 0x000fe200078e00ff */
[----:B------:R-:W-:Y:S01]  /*c150*/  MOV R12, 0x1 ;  /* 0x00000001000c7802 */ /* 0x000fe20000000f00 */
[----:B------:R-:W-:-:S04]  /*c160*/  IMAD.MOV.U32 R13, RZ, RZ, RZ ;  /* 0x000000ffff0d7224 */ /* 0x000fc800078e00ff */
        /* <DEDUP_REMOVED lines=8> */
.L_x_1667:
[----:B------:R-:W-:-:S04]  /*c1f0*/  IADD3 R2, P0, R16, c[0x0][0x538], RZ ;  /* 0x00014e0010027a10 */ /* 0x000fc80007f1e0ff */
[----:B------:R-:W-:-:S05]  /*c200*/  IADD3.X R3, RZ, c[0x0][0x53c], RZ, P0, !PT ;  /* 0x00014f00ff037a10 */ /* 0x000fca00007fe4ff */
[----:B------:R-:W-:Y:S01]  /*c210*/  STG.E.U16 [R2.64], R17 ;  /* 0x0000001102007986 */ /* 0x000fe2000c101524 */
[----:B------:R-:W-:Y:S05]  /*c220*/  EXIT ;  /* 0x000000000000794d */ /* 0x000fea0003800000 */
.L_x_1666:
[----:B------:R-:W-:Y:S01]  /*c230*/  STG.E.U16 [R4.64], R17 ;  /* 0x0000001104007986 */ /* 0x000fe2000c101524 */
[----:B------:R-:W-:Y:S05]  /*c240*/  EXIT ;  /* 0x000000000000794d */ /* 0x000fea0003800000 */
.L_x_1642:
[----:B------:R-:W-:-:S13]  /*c250*/  ISETP.GE.AND P0, PT, R17, c[0x0][0x16c], PT ;  /* 0x00005b0011007a0c */ /* 0x000fda0003f06270 */
[----:B------:R-:W-:Y:S05]  /*c260*/  @P0 EXIT ;  /* 0x000000000000094d */ /* 0x000fea0003800000 */
[----:B------:R-:W-:Y:S02]  /*c270*/  ISETP.NE.AND P1, PT, R23, RZ, PT ;  /* 0x000000ff1700720c */ /* 0x000fe40003f25270 */
[----:B------:R-:W-:-:S13]  /*c280*/  ISETP.NE.AND P0, PT, RZ, c[0x0][0x17c], PT ;  /* 0x00005f00ff007a0c */ /* 0x000fda0003f05270 */
[----:B------:R-:W-:Y:S05]  /*c290*/  @P0 EXIT P1 ;  /* 0x000000000000094d */ /* 0x000fea0000800000 */
[----:B------:R-:W-:Y:S02]  /*c2a0*/  ISETP.NE.AND P1, PT, R20, RZ, PT ;  /* 0x000000ff1400720c */ /* 0x000fe40003f25270 */
[----:B------:R-:W-:-:S13]  /*c2b0*/  ISETP.NE.AND P0, PT, RZ, c[0x0][0x180], PT ;  /* 0x00006000ff007a0c */ /* 0x000fda0003f05270 */
[----:B------:R-:W-:Y:S05]  /*c2c0*/  @P0 EXIT P1 ;  /* 0x000000000000094d */ /* 0x000fea0000800000 */
        /* <DEDUP_REMOVED lines=12> */
[----:B------:R-:W-:Y:S02]  /*c390*/  F2FP.BF16.PACK_AB R19, RZ, R0 ;  /* 0x00000000ff13723e */ /* 0x000fe400000010ff */
.L_x_1669:
        /* <DEDUP_REMOVED lines=23> */
.L_x_1671:
[----:B------:R-:W-:-:S05]  /*c510*/  IADD3 R2, P0, R18, c[0x0][0x538], RZ ;  /* 0x00014e0012027a10 */ /* 0x000fca0007f1e0ff */
[----:B------:R-:W-:-:S05]  /*c520*/  IMAD.X R3, RZ, RZ, c[0x0][0x53c], P0 ;  /* 0x00014f00ff037624 */ /* 0x000fca00000e06ff */
[----:B------:R-:W-:Y:S01]  /*c530*/  STG.E.U16 [R2.64], R19 ;  /* 0x0000001302007986 */ /* 0x000fe2000c101524 */
[----:B------:R-:W-:Y:S05]  /*c540*/  EXIT ;  /* 0x000000000000794d */ /* 0x000fea0003800000 */
.L_x_1670:
[----:B------:R-:W-:Y:S01]  /*c550*/  STG.E.U16 [R2.64], R19 ;  /* 0x0000001302007986 */ /* 0x000fe2000c101524 */
[----:B------:R-:W-:Y:S05]  /*c560*/  EXIT ;  /* 0x000000000000794d */ /* 0x000fea0003800000 */
.L_x_1668:
        /* <DEDUP_REMOVED lines=9> */
.L_x_1672:
        /* <DEDUP_REMOVED lines=23> */
.L_x_1674:
[----:B------:R-:W-:-:S04]  /*c770*/  IADD3 R2, P0, R18, c[0x0][0x538], RZ ;  /* 0x00014e0012027a10 */ /* 0x000fc80007f1e0ff */
[----:B------:R-:W-:-:S05]  /*c780*/  IADD3.X R3, RZ, c[0x0][0x53c], RZ, P0, !PT ;  /* 0x00014f00ff037a10 */ /* 0x000fca00007fe4ff */
[----:B------:R-:W-:Y:S01]  /*c790*/  STG.E.U16 [R2.64], R19 ;  /* 0x0000001302007986 */ /* 0x000fe2000c101524 */
[----:B------:R-:W-:Y:S05]  /*c7a0*/  EXIT ;  /* 0x000000000000794d */ /* 0x000fea0003800000 */
.L_x_1673:
[----:B------:R-:W-:Y:S01]  /*c7b0*/  STG.E.U16 [R4.64], R19 ;  /* 0x0000001304007986 */ /* 0x000fe2000c101524 */
[----:B------:R-:W-:Y:S05]  /*c7c0*/  EXIT ;  /* 0x000000000000794d */ /* 0x000fea0003800000 */
.L_x_1675:
        /* <DEDUP_REMOVED lines=11> */
.L_x_8808:


//--------------------- .text._ZN2at6native13reduce_kernelILi256ELi2ENS0_8ReduceOpIN3c108BFloat16ENS0_14func_wrapper_tIS4_NS0_55_GLOBAL__N__0955718d_22_SparseCsrTensorMath_cu_868dd54514ReductionMulOpIS4_EEEEjS4_Li4ELi4EEEEEvT1_ --------------------------
	.section	.text._ZN2at6native13reduce_kernelILi256ELi2ENS0_8ReduceOpIN3c108BFloat16ENS0_14func_wrapper_tIS4_NS0_55_GLOBAL__N__0955718d_22_SparseCsrTensorMath_cu_868dd54514ReductionMulOpIS4_EEEEjS4_Li4ELi4EEEEEvT1_,"ax",@progbits
	.sectioninfo	@"SHI_REGISTERS=32"
	.align	128
.text._ZN2at6native13reduce_kernelILi256ELi2ENS0_8ReduceOpIN3c108BFloat16ENS0_14func_wrapper_tIS4_NS0_55_GLOBAL__N__0955718d_22_SparseCsrTensorMath_cu_868dd54514ReductionMulOpIS4_EEEEjS4_Li4ELi4EEEEEvT1_:
        .type           _ZN2at6native13reduce_kernelILi256ELi2ENS0_8ReduceOpIN3c108BFloat16ENS0_14func_wrapper_tIS4_NS0_55_GLOBAL__N__0955718d_22_SparseCsrTensorMath_cu_868dd54514ReductionMulOpIS4_EEEEjS4_Li4ELi4EEEEEvT1_,@function
        .size           _ZN2at6native13reduce_kernelILi256ELi2ENS0_8ReduceOpIN3c108BFloat16ENS0_14func_wrapper_tIS4_NS0_55_GLOBAL__N__0955718d_22_SparseCsrTensorMath_cu_868dd54514ReductionMulOpIS4_EEEEjS4_Li4ELi4EEEEEvT1_,(.L_x_8809 - _ZN2at6native13reduce_kernelILi256ELi2ENS0_8ReduceOpIN3c108BFloat16ENS0_14func_wrapper_tIS4_NS0_55_GLOBAL__N__0955718d_22_SparseCsrTensorMath_cu_868dd54514ReductionMulOpIS4_EEEEjS4_Li4ELi4EEEEEvT1_)
        .other          _ZN2at6native13reduce_kernelILi256ELi2ENS0_8ReduceOpIN3c108BFloat16ENS0_14func_wrapper_tIS4_NS0_55_GLOBAL__N__0955718d_22_SparseCsrTensorMath_cu_868dd54514ReductionMulOpIS4_EEEEjS4_Li4ELi4EEEEEvT1_,@"STO_CUDA_ENTRY STV_DEFAULT"
_ZN2at6native13reduce_kernelILi256ELi2ENS0_8ReduceOpIN3c108BFloat16ENS0_14func_wrapper_tIS4_NS0_55_GLOBAL__N__0955718d_22_SparseCsrTensorMath_cu_868dd54514ReductionMulOpIS4_EEEEjS4_Li4ELi4EEEEEvT1_:
[----:B------:R-:W-:Y:S02]  /*0000*/  IMAD.MOV.U32 R1, RZ, RZ, c[0x0][0x28] ;  /* 0x00000a00ff017624 */ /* 0x000fe400078e00ff */
[----:B------:R-:W0:Y:S01]  /*0010*/  S2R R23, SR_TID.X ;  /* 0x0000000000177919 */ /* 0x000e220000002100 */
[----:B------:R-:W-:Y:S01]  /*0020*/  ISETP.NE.AND P0, PT, RZ, c[0x0][0x338], PT ;  /* 0x0000ce00ff007a0c */ /* 0x000fe20003f05270 */
[----:B------:R-:W-:-:S12]  /*0030*/  IMAD.MOV.U32 R18, RZ, RZ, RZ ;  /* 0x000000ffff127224 */ /* 0x000fd800078e00ff */
[----:B------:R-:W-:Y:S05]  /*0040*/  @!P0 BRA `(.L_x_1676) ;  /* 0x00000cc000008947 */ /* 0x000fea0003800000 */
[----:B------:R-:W1:Y:S01]  /*0050*/  S2R R3, SR_TID.Y ;  /* 0x0000000000037919 */ /* 0x000e620000002200 */
[----:B0-----:R-:W-:Y:S02]  /*0060*/  IMAD R0, R23, c[0x0][0x188], RZ ;  /* 0x0000620017007a24 */ /* 0x001fe400078e02ff */
[----:B------:R-:W-:Y:S01]  /*0070*/  IMAD.MOV.U32 R2, RZ, RZ, RZ ;  /* 0x000000ffff027224 */ /* 0x000fe200078e00ff */
[----:B------:R-:W0:Y:S01]  /*0080*/  S2R R5, SR_CTAID.X ;  /* 0x0000000000057919 */ /* 0x000e220000002500 */
[----:B-1----:R-:W-:-:S04]  /*0090*/  IMAD R0, R3, c[0x0][0x18c], R0 ;  /* 0x0000630003007a24 */ /* 0x002fc800078e0200 */
[----:B0-----:R-:W-:-:S05]  /*00a0*/  IMAD R0, R5, c[0x0][0x174], R0 ;  /* 0x00005d0005007a24 */ /* 0x001fca00078e0200 */
[----:B------:R-:W-:Y:S01]  /*00b0*/  SHF.L.U32 R3, R0, 0x1, RZ ;  /* 0x0000000100037819 */ /* 0x000fe200000006ff */
        /* <DEDUP_REMOVED lines=188> */
[----:B------:R-:W-:-:S04]  /*0c80*/  @P0 IMAD.MOV.U32 R2, RZ, RZ, RZ ;  /* 0x000000ffff020224 */ /* 0x000fc800078e00ff */
[----:B------:R-:W-:-:S04]  /*0c90*/  @P0 IMAD.HI.U32 R0, R3, c[0x0][0x460], R2 ;  /* 0x0001180003000a27 */ /* 0x000fc800078e0002 */
[----:B------:R-:W-:Y:S01]  /*0ca0*/  IMAD.MOV R4, RZ, RZ, -R3 ;  /* 0x000000ffff047224 */ /* 0x000fe200078e0a03 */
[----:B------:R-:W-:-:S03]  /*0cb0*/  @P0 SHF.R.U32.HI R0, RZ, c[0x0][0x464], R0 ;  /* 0x00011900ff000a19 */ /* 0x000fc60000011600 */
[----:B------:R-:W-:Y:S01]  /*0cc0*/  IMAD R5, R4, c[0x0][0x450], R5 ;  /* 0x0001140004057a24 */ /* 0x000fe200078e0205 */
[----:B------:R-:W-:-:S03]  /*0cd0*/  @P0 IADD3 R2, -R0, RZ, RZ ;  /* 0x000000ff00020210 */ /* 0x000fc60007ffe1ff */
[----:B------:R-:W-:Y:S02]  /*0ce0*/  IMAD R18, R5, c[0x0][0x524], R18 ;  /* 0x0001490005127a24 */ /* 0x000fe400078e0212 */
[----:B------:R-:W-:-:S04]  /*0cf0*/  @P0 IMAD R3, R2, c[0x0][0x45c], R3 ;  /* 0x0001170002030a24 */ /* 0x000fc800078e0203 */
[----:B------:R-:W-:Y:S02]  /*0d00*/  @P0 IMAD R18, R3, c[0x0][0x52c], R18 ;  /* 0x00014b0003120a24 */ /* 0x000fe400078e0212 */
.L_x_1676:
[----:B------:R-:W1:Y:S01]  /*0d10*/  S2R R2, SR_TID.Y ;  /* 0x0000000000027919 */ /* 0x000e620000002200 */
[C---:B0-----:R-:W-:Y:S01]  /*0d20*/  IMAD R5, R23.reuse, c[0x0][0x188], RZ ;  /* 0x0000620017057a24 */ /* 0x041fe200078e02ff */
[----:B------:R-:W-:Y:S01]  /*0d30*/  ULDC.64 UR36, c[0x0][0x118] ;  /* 0x0000460000247ab9 */ /* 0x000fe20000000a00 */
[----:B------:R-:W-:Y:S01]  /*0d40*/  IMAD R3, R23, c[0x0][0x17c], RZ ;  /* 0x00005f0017037a24 */ /* 0x000fe200078e02ff */
[----:B------:R-:W0:Y:S01]  /*0d50*/  S2R R0, SR_CTAID.X ;  /* 0x0000000000007919 */ /* 0x000e220000002500 */
[----:B------:R-:W-:Y:S03]  /*0d60*/  BSSY B6, `(.L_x_1677) ;  /* 0x0000955000067945 */ /* 0x000fe60003800000 */
[----:B------:R-:W2:Y:S01]  /*0d70*/  S2R R16, SR_CTAID.Y ;  /* 0x0000000000107919 */ /* 0x000ea20000002600 */
[C---:B-1----:R-:W-:Y:S02]  /*0d80*/  IMAD R5, R2.reuse, c[0x0][0x18c], R5 ;  /* 0x0000630002057a24 */ /* 0x042fe400078e0205 */
[----:B------:R-:W-:-:S02]  /*0d90*/  IMAD R3, R2, c[0x0][0x180], R3 ;  /* 0x0000600002037a24 */ /* 0x000fc400078e0203 */
[----:B0-----:R-:W-:Y:S02]  /*0da0*/  IMAD R0, R0, c[0x0][0x174], R5 ;  /* 0x00005d0000007a24 */ /* 0x001fe400078e0205 */
[----:B--2---:R-:W-:Y:S02]  /*0db0*/  IMAD R25, R16, c[0x0][0x184], R3 ;  /* 0x0000610010197a24 */ /* 0x004fe400078e0203 */
[----:B------:R-:W-:-:S03]  /*0dc0*/  IMAD.SHL.U32 R17, R0, 0x2, RZ ;  /* 0x0000000200117824 */ /* 0x000fc600078e00ff */
[----:B------:R-:W-:-:S04]  /*0dd0*/  ISETP.GE.U32.AND P0, PT, R25, c[0x0][0x168], PT ;  /* 0x00005a0019007a0c */ /* 0x000fc80003f06070 */
[----:B------:R-:W-:-:S13]  /*0de0*/  ISETP.GE.U32.OR P0, PT, R17, c[0x0][0x16c], P0 ;  /* 0x00005b0011007a0c */ /* 0x000fda0000706470 */
[----:B------:R-:W-:Y:S05]  /*0df0*/  @P0 BRA `(.L_x_1678) ;  /* 0x000094b000000947 */ /* 0x000fea0003800000 */
[----:B------:R-:W-:Y:S01]  /*0e00*/  ULDC.U8 UR4, c[0x0][0x19c] ;  /* 0x0000670000047ab9 */ /* 0x000fe20000000000 */
[----:B------:R-:W-:Y:S02]  /*0e10*/  IADD3 R18, P1, R18, c[0x0][0x530], RZ ;  /* 0x00014c0012127a10 */ /* 0x000fe40007f3e0ff */
[----:B------:R-:W-:-:S03]  /*0e20*/  ISETP.NE.AND P0, PT, RZ, UR4, PT ;  /* 0x00000004ff007c0c */ /* 0x000fc6000bf05270 */
[----:B------:R-:W-:-:S10]  /*0e30*/  IMAD.X R19, RZ, RZ, c[0x0][0x534], P1 ;  /* 0x00014d00ff137624 */ /* 0x000fd400008e06ff */
        /* <DEDUP_REMOVED lines=8> */
[----:B------:R-:W-:Y:S01]  /*0ec0*/  IMAD.MOV.U32 R10, RZ, RZ, c[0x4][0x4b8] ;  /* 0x01012e00ff0a7624 */ /* 0x000fe200078e00ff */
[----:B------:R-:W-:Y:S01]  /*0ed0*/  MOV R11, c[0x4][0x4bc] ;  /* 0x01012f00000b7a02 */ /* 0x000fe20000000f00 */
[----:B------:R-:W-:Y:S02]  /*0ee0*/  IMAD.MOV.U32 R12, RZ, RZ, 0x1 ;  /* 0x00000001ff0c7424 */ /* 0x000fe400078e00ff */
[----:B------:R-:W-:-:S03]  /*0ef0*/  IMAD.MOV.U32 R13, RZ, RZ, RZ ;  /* 0x000000ffff0d7224 */ /* 0x000fc600078e00ff */
        /* <DEDUP_REMOVED lines=8> */
[----:B------:R-:W0:Y:S01]  /*0f80*/  LDC.U16 R7, c[0x0][0x162] ;  /* 0x00005880ff077b82 */ /* 0x000e220000000400 */
[----:B------:R-:W-:Y:S01]  /*0f90*/  SHF.R.U64 R0, R18, 0x1, R19 ;  /* 0x0000000112007819 */ /* 0x000fe20000001213 */
[----:B------:R-:W-:Y:S03]  /*0fa0*/  BSSY B0, `(.L_x_1680) ;  /* 0x0000029000007945 */ /* 0x000fe60003800000 */
[----:B------:R-:W-:Y:S02]  /*0fb0*/  LOP3.LUT R6, R0, 0x3, RZ, 0xc0, !PT ;  /* 0x0000000300067812 */ /* 0x000fe400078ec0ff */
[----:B------:R-:W-:Y:S02]  /*0fc0*/  MOV R0, c[0x0][0x168] ;  /* 0x00005a0000007a02 */ /* 0x000fe40000000f00 */
        /* <DEDUP_REMOVED lines=13> */
[----:B------:R-:W-:-:S12]  /*10a0*/  IMAD.MOV.U32 R0, RZ, RZ, 0x1 ;  /* 0x00000001ff007424 */ /* 0x000fd800078e00ff */
[----:B------:R-:W-:-:S04]  /*10b0*/  @P0 ISETP.NE.AND P1, PT, R16, RZ, PT ;  /* 0x000000ff1000020c */ /* 0x000fc80003f25270 */
[----:B------:R-:W-:-:S04]  /*10c0*/  @P0 SEL R3, RZ, 0x1, P1 ;  /* 0x00000001ff030807 */ /* 0x000fc80000800000 */
[----:B------:R-:W-:Y:S02]  /*10d0*/  @P0 PRMT R0, R3, 0x7610, R0 ;  /* 0x0000761003000816 */ /* 0x000fe40000000000 */
.L_x_1685:
[----:B------:R-:W-:Y:S05]  /*10e0*/  BSYNC B2 ;  /* 0x0000000000027941 */ /* 0x000fea0003800000 */
.L_x_1684:
[----:B------:R-:W-:-:S04]  /*10f0*/  PRMT R0, R0, 0x9910, RZ ;  /* 0x0000991000007816 */ /* 0x000fc800000000ff */
[----:B------:R-:W-:-:S13]  /*1100*/  ISETP.NE.AND P0, PT, R0, RZ, PT ;  /* 0x000000ff0000720c */ /* 0x000fda0003f05270 */
[----:B------:R-:W-:Y:S05]  /*1110*/  @!P0 BRA `(.L_x_1683) ;  /* 0x000000a000008947 */ /* 0x000fea0003800000 */
[----:B------:R-:W-:-:S04]  /*1120*/  IADD3 R3, P0, R23, -R6, RZ ;  /* 0x8000000617037210 */ /* 0x000fc80007f1e0ff */
[----:B------:R-:W-:Y:S02]  /*1130*/  IADD3.X R0, RZ, -0x1, RZ, P0, !PT ;  /* 0xffffffffff007810 */ /* 0x000fe400007fe4ff */
        /* <DEDUP_REMOVED lines=8> */
.L_x_1683:
[----:B------:R-:W-:Y:S05]  /*11c0*/  BSYNC B1 ;  /* 0x0000000000017941 */ /* 0x000fea0003800000 */
.L_x_1682:
[C---:B------:R-:W-:Y:S02]  /*11d0*/  IADD3 R3, P0, -R6.reuse, 0x4, RZ ;  /* 0x0000000406037810 */ /* 0x040fe40007f1e1ff */
[----:B------:R-:W-:Y:S02]  /*11e0*/  IADD3 R0, R6, c[0x0][0x168], RZ ;  /* 0x00005a0006007a10 */ /* 0x000fe40007ffe0ff */
[----:B------:R-:W-:Y:S01]  /*11f0*/  LEA R18, P1, R3, R18, 0x1 ;  /* 0x0000001203127211 */ /* 0x000fe200078208ff */
[----:B------:R-:W-:Y:S01]  /*1200*/  IMAD.X R4, RZ, RZ, -0x1, P0 ;  /* 0xffffffffff047424 */ /* 0x000fe200000e06ff */
[----:B------:R-:W-:-:S04]  /*1210*/  IADD3 R0, R0, -0x4, RZ ;  /* 0xfffffffc00007810 */ /* 0x000fc80007ffe0ff */
[----:B------:R-:W-:Y:S02]  /*1220*/  LEA.HI.X R19, R3, R19, R4, 0x1, P1 ;  /* 0x0000001303137211 */ /* 0x000fe400008f0c04 */
.L_x_1681:
[----:B------:R-:W-:Y:S05]  /*1230*/  BSYNC B0 ;  /* 0x0000000000007941 */ /* 0x000fea0003800000 */
.L_x_1680:
[----:B------:R-:W-:Y:S01]  /*1240*/  IMAD R3, R23, c[0x0][0x17c], RZ ;  /* 0x00005f0017037a24 */ /* 0x000fe200078e02ff */
[----:B------:R-:W-:Y:S01]  /*1250*/  BSSY B0, `(.L_x_1686) ;  /* 0x0000022000007945 */ /* 0x000fe20003800000 */
[----:B------:R-:W-:Y:S01]  /*1260*/  ISETP.NE.AND P1, PT, RZ, c[0x0][0x180], PT ;  /* 0x00006000ff007a0c */ /* 0x000fe20003f25270 */
[----:B------:R-:W-:Y:S01]  /*1270*/  IMAD.MOV.U32 R6, RZ, RZ, R7 ;  /* 0x000000ffff067224 */ /* 0x000fe200078e0007 */
[C---:B------:R-:W-:Y:S01]  /*1280*/  ISETP.NE.AND P2, PT, R2.reuse, RZ, PT ;  /* 0x000000ff0200720c */ /* 0x040fe20003f45270 */
[----:B------:R-:W-:Y:S01]  /*1290*/  IMAD R3, R2, c[0x0][0x180], R3 ;  /* 0x0000600002037a24 */ /* 0x000fe200078e0203 */
[----:B------:R-:W-:-:S03]  /*12a0*/  MOV R9, R7 ;  /* 0x0000000700097202 */ /* 0x000fc60000000f00 */
[----:B------:R-:W-:-:S05]  /*12b0*/  IMAD R4, R16, c[0x0][0x184], R3 ;  /* 0x0000610010047a24 */ /* 0x000fca00078e0203 */
[----:B------:R-:W-:-:S04]  /*12c0*/  LEA R3, R4, 0x3, 0x2 ;  /* 0x0000000304037811 */ /* 0x000fc800078e10ff */
[----:B------:R-:W-:-:S13]  /*12d0*/  ISETP.GE.U32.AND P0, PT, R3, R0, PT ;  /* 0x000000000300720c */ /* 0x000fda0003f06070 */
[----:B------:R-:W-:Y:S05]  /*12e0*/  @P0 BRA `(.L_x_1687) ;  /* 0x0000018000000947 */ /* 0x000fea0003800000 */
[----:B------:R-:W-:Y:S02]  /*12f0*/  IMAD.MOV.U32 R3, RZ, RZ, R4 ;  /* 0x000000ffff037224 */ /* 0x000fe400078e0004 */
[----:B------:R-:W-:Y:S02]  /*1300*/  IMAD.MOV.U32 R9, RZ, RZ, R7 ;  /* 0x000000ffff097224 */ /* 0x000fe400078e0007 */
.L_x_1688:
[----:B------:R-:W-:-:S06]  /*1310*/  IMAD.WIDE.U32 R4, R3, 0x8, R18 ;  /* 0x0000000803047825 */ /* 0x000fcc00078e0012 */
[----:B------:R-:W2:Y:S01]  /*1320*/  LDG.E.64 R4, [R4.64] ;  /* 0x0000002404047981 */ /* 0x000ea2000c1e1b00 */
[----:B------:R-:W-:Y:S02]  /*1330*/  PRMT R10, RZ, 0x5410, R7 ;  /* 0x00005410ff0a7816 */ /* 0x000fe40000000007 */
[----:B------:R-:W-:Y:S02]  /*1340*/  PRMT R8, RZ, 0x5410, R8 ;  /* 0x00005410ff087816 */ /* 0x000fe40000000008 */
[----:B------:R-:W-:Y:S02]  /*1350*/  PRMT R9, RZ, 0x5410, R9 ;  /* 0x00005410ff097816 */ /* 0x000fe40000000009 */
[----:B------:R-:W-:Y:S02]  /*1360*/  PRMT R6, RZ, 0x5410, R6 ;  /* 0x00005410ff067816 */ /* 0x000fe40000000006 */
[----:B------:R-:W-:Y:S02]  /*1370*/  IADD3 R3, R3, c[0x0][0x170], RZ ;  /* 0x00005c0003037a10 */ /* 0x000fe40007ffe0ff */
[----:B--2---:R-:W-:-:S02]  /*1380*/  PRMT R7, RZ, 0x5410, R4 ;  /* 0x00005410ff077816 */ /* 0x004fc40000000004 */
[----:B------:R-:W-:-:S03]  /*1390*/  PRMT R4, RZ, 0x7610, R4 ;  /* 0x00007610ff047816 */ /* 0x000fc60000000004 */
[----:B------:R-:W-:Y:S02]  /*13a0*/  FMUL.FTZ R7, R8, R7 ;  /* 0x0000000708077220 */ /* 0x000fe40000410000 */
[----:B------:R-:W-:Y:S01]  /*13b0*/  FMUL.FTZ R8, R9, R4 ;  /* 0x0000000409087220 */ /* 0x000fe20000410000 */
[--C-:B------:R-:W-:Y:S02]  /*13c0*/  PRMT R9, RZ, 0x5410, R5.reuse ;  /* 0x00005410ff097816 */ /* 0x100fe40000000005 */
[----:B------:R-:W-:Y:S02]  /*13d0*/  PRMT R5, RZ, 0x7610, R5 ;  /* 0x00007610ff057816 */ /* 0x000fe40000000005 */
[----:B------:R-:W-:Y:S01]  /*13e0*/  F2FP.BF16.PACK_AB R8, R8, R7 ;  /* 0x000000070808723e */ /* 0x000fe200000010ff */
[----:B------:R-:W-:Y:S02]  /*13f0*/  FMUL.FTZ R9, R10, R9 ;  /* 0x000000090a097220 */ /* 0x000fe40000410000 */
[----:B------:R-:W-:Y:S01]  /*1400*/  FMUL.FTZ R6, R6, R5 ;  /* 0x0000000506067220 */ /* 0x000fe20000410000 */
[----:B------:R-:W-:-:S04]  /*1410*/  LEA R5, R3, 0x3, 0x2 ;  /* 0x0000000303057811 */ /* 0x000fc800078e10ff */
[----:B------:R-:W-:Y:S02]  /*1420*/  ISETP.GE.U32.AND P0, PT, R5, R0, PT ;  /* 0x000000000500720c */ /* 0x000fe40003f06070 */
[----:B------:R-:W-:Y:S02]  /*1430*/  F2FP.BF16.PACK_AB R7, R6, R9 ;  /* 0x000000090607723e */ /* 0x000fe400000010ff */
[----:B------:R-:W-:Y:S02]  /*1440*/  PRMT R9, R8, 0x7632, R9 ;  /* 0x0000763208097816 */ /* 0x000fe40000000009 */
[----:B------:R-:W-:-:S07]  /*1450*/  PRMT R6, R7, 0x7632, R6 ;  /* 0x0000763207067816 */ /* 0x000fce0000000006 */
[----:B------:R-:W-:Y:S05]  /*1460*/  @!P0 BRA `(.L_x_1688) ;  /* 0xfffffea000008947 */ /* 0x000fea000383ffff */
.L_x_1687:
[----:B------:R-:W-:Y:S05]  /*1470*/  BSYNC B0 ;  /* 0x0000000000007941 */ /* 0x000fea0003800000 */
.L_x_1686:
        /* <DEDUP_REMOVED lines=8> */
.L_x_1690:
[----:B------:R-:W-:Y:S05]  /*1500*/  BSYNC B0 ;  /* 0x0000000000007941 */ /* 0x000fea0003800000 */
.L_x_1689:
        /* <DEDUP_REMOVED lines=15> */
.L_x_1692:
[----:B------:R-:W-:Y:S05]  /*1600*/  BSYNC B0 ;  /* 0x0000000000007941 */ /* 0x000fea0003800000 */
.L_x_1691:
        /* <DEDUP_REMOVED lines=11> */
[----:B------:R-:W-:-:S04]  /*16c0*/  F2FP.BF16.PACK_AB R22, RZ, R0 ;  /* 0x00000000ff16723e */ /* 0x000fc800000010ff */
[----:B------:R-:W-:Y:S01]  /*16d0*/  PRMT R22, R22, 0x5410, RZ ;  /* 0x0000541016167816 */ /* 0x000fe200000000ff */
[----:B------:R-:W-:Y:S05]  /*16e0*/  BRA `(.L_x_1678) ;  /* 0x00008bc000007947 */ /* 0x000fea0003800000 */
.L_x_1679:
[----:B------:R-:W-:Y:S01]  /*16f0*/  IMAD.MOV.U32 R12, RZ, RZ, c[0x0][0x2d4] ;  /* 0x0000b500ff0c7624 */ /* 0x000fe200078e00ff */
[----:B------:R-:W-:-:S04]  /*1700*/  MOV R0, 0x1 ;  /* 0x0000000100007802 */ /* 0x000fc80000000f00 */
[----:B------:R-:W-:Y:S02]  /*1710*/  SHF.R.U32.HI R12, RZ, 0x1, R12 ;  /* 0x00000001ff0c7819 */ /* 0x000fe4000001160c */
[----:B------:R-:W-:Y:S02]  /*1720*/  ISETP.EQ.AND P2, PT, R0, c[0x0][0x1a4], PT ;  /* 0x0000690000007a0c */ /* 0x000fe40003f42270 */
[----:B------:R-:W-:Y:S02]  /*1730*/  ISETP.NE.AND P0, PT, R12, 0x1, PT ;  /* 0x000000010c00780c */ /* 0x000fe40003f05270 */
[----:B------:R-:W-:-:S11]  /*1740*/  ISETP.NE.AND P1, PT, R0, c[0x0][0x1a4], PT ;  /* 0x0000690000007a0c */ /* 0x000fd60003f25270 */
[----:B------:R-:W-:Y:S05]  /*1750*/  @!P0 BRA P2, `(.L_x_1693) ;  /* 0x0000801000008947 */ /* 0x000fea0001000000 */
[----:B------:R-:W0:Y:S01]  /*1760*/  LDC.U16 R6, c[0x0][0x162] ;  /* 0x00005880ff067b82 */ /* 0x000e220000000400 */
[----:B------:R-:W-:-:S04]  /*1770*/  IMAD.MOV.U32 R20, RZ, RZ, c[0x0][0x170] ;  /* 0x00005c00ff147624 */ /* 0x000fc800078e00ff */
[----:B------:R-:W-:Y:S02]  /*1780*/  IMAD R0, R20, 0x3, R25 ;  /* 0x0000000314007824 */ /* 0x000fe400078e0219 */
[----:B0-----:R-:W-:Y:S01]  /*1790*/  IMAD.MOV.U32 R21, RZ, RZ, R6 ;  /* 0x000000ffff157224 */ /* 0x001fe200078e0006 */
[----:B------:R-:W-:Y:S05]  /*17a0*/  @!P1 BRA `(.L_x_1694) ;  /* 0x0000743000009947 */ /* 0x000fea0003800000 */
[----:B------:R-:W-:Y:S01]  /*17b0*/  ISETP.GE.U32.AND P0, PT, R0, c[0x0][0x168], PT ;  /* 0x00005a0000007a0c */ /* 0x000fe20003f06070 */
[----:B------:R-:W-:Y:S01]  /*17c0*/  BSSY B0, `(.L_x_1695) ;  /* 0x00003b4000007945 */ /* 0x000fe20003800000 */
[-C--:B------:R-:W-:Y:S01]  /*17d0*/  MOV R20, R6.reuse ;  /* 0x0000000600147202 */ /* 0x080fe20000000f00 */
[--C-:B------:R-:W-:Y:S01]  /*17e0*/  IMAD.MOV.U32 R9, RZ, RZ, R6.reuse ;  /* 0x000000ffff097224 */ /* 0x100fe200078e0006 */
[----:B------:R-:W-:Y:S01]  /*17f0*/  MOV R7, R6 ;  /* 0x0000000600077202 */ /* 0x000fe20000000f00 */
[--C-:B------:R-:W-:Y:S02]  /*1800*/  IMAD.MOV.U32 R8, RZ, RZ, R6.reuse ;  /* 0x000000ffff087224 */ /* 0x100fe400078e0006 */
[----:B------:R-:W-:-:S02]  /*1810*/  IMAD.MOV.U32 R5, RZ, RZ, R6 ;  /* 0x000000ffff057224 */ /* 0x000fc400078e0006 */
[----:B------:R-:W-:-:S04]  /*1820*/  IMAD.MOV.U32 R4, RZ, RZ, R6 ;  /* 0x000000ffff047224 */ /* 0x000fc800078e0006 */
[----:B------:R-:W-:Y:S05]  /*1830*/  @P0 BRA `(.L_x_1696) ;  /* 0x00003ac000000947 */ /* 0x000fea0003800000 */
[----:B------:R-:W-:Y:S01]  /*1840*/  BSSY B1, `(.L_x_1697) ;  /* 0x00003a9000017945 */ /* 0x000fe20003800000 */
[----:B------:R-:W-:Y:S01]  /*1850*/  ISETP.NE.AND P0, PT, RZ, c[0x0][0x1a4], PT ;  /* 0x00006900ff007a0c */ /* 0x000fe20003f05270 */
[--C-:B------:R-:W-:Y:S01]  /*1860*/  IMAD.MOV.U32 R9, RZ, RZ, R6.reuse ;  /* 0x000000ffff097224 */ /* 0x100fe200078e0006 */
[-C--:B------:R-:W-:Y:S01]  /*1870*/  MOV R20, R6.reuse ;  /* 0x0000000600147202 */ /* 0x080fe20000000f00 */
[--C-:B------:R-:W-:Y:S01]  /*1880*/  IMAD.MOV.U32 R8, RZ, RZ, R6.reuse ;  /* 0x000000ffff087224 */ /* 0x100fe200078e0006 */
[----:B------:R-:W-:Y:S01]  /*1890*/  MOV R7, R6 ;  /* 0x0000000600077202 */ /* 0x000fe20000000f00 */
[--C-:B------:R-:W-:Y:S02]  /*18a0*/  IMAD.MOV.U32 R5, RZ, RZ, R6.reuse ;  /* 0x000000ffff057224 */ /* 0x100fe400078e0006 */
[----:B------:R-:W-:-:S04]  /*18b0*/  IMAD.MOV.U32 R4, RZ, RZ, R6 ;  /* 0x000000ffff047224 */ /* 0x000fc800078e0006 */
.L_x_1703:
[----:B------:R-:W-:Y:S01]  /*18c0*/  HFMA2.MMA R0, -RZ, RZ, 0, 0 ;  /* 0x00000000ff007435 */ /* 0x000fe200000001ff */
[----:B------:R-:W-:Y:S01]  /*18d0*/  IMAD.MOV.U32 R12, RZ, RZ, RZ ;  /* 0x000000ffff0c7224 */ /* 0x000fe200078e00ff */
[----:B------:R-:W-:Y:S05]  /*18e0*/  @!P0 BRA `(.L_x_1698) ;  /* 0x00000da000008947 */ /* 0x000fea0003800000 */
[----:B------:R-:W-:Y:S02]  /*18f0*/  IMAD.MOV.U32 R24, RZ, RZ, RZ ;  /* 0x000000ffff187224 */ /* 0x000fe400078e00ff */
[----:B------:R-:W-:-:S02]  /*1900*/  IMAD.MOV.U32 R3, RZ, RZ, c[0x0][0x1a4] ;  /* 0x00006900ff037624 */ /* 0x000fc400078e00ff */
[----:B------:R-:W-:-:S03]  /*1910*/  IMAD.HI.U32 R10, R25, c[0x0][0x1ac], R24 ;  /* 0x00006b00190a7a27 */ /* 0x000fc600078e0018 */
[----:B------:R-:W-:Y:S02]  /*1920*/  ISETP.NE.AND P1, PT, R3, 0x2, PT ;  /* 0x000000020300780c */ /* 0x000fe40003f25270 */
[----:B------:R-:W-:Y:S02]  /*1930*/  SHF.R.U32.HI R11, RZ, c[0x0][0x1b0], R10 ;  /* 0x00006c00ff0b7a19 */ /* 0x000fe4000001160a */
[----:B------:R-:W-:-:S05]  /*1940*/  MOV R10, RZ ;  /* 0x000000ff000a7202 */ /* 0x000fca0000000f00 */
[----:B------:R-:W-:-:S04]  /*1950*/  IMAD.HI.U32 R13, R11, c[0x0][0x1b8], R10 ;  /* 0x00006e000b0d7a27 */ /* 0x000fc800078e000a */
[----:B------:R-:W-:Y:S01]  /*1960*/  IMAD.MOV R10, RZ, RZ, -R11 ;  /* 0x000000ffff0a7224 */ /* 0x000fe200078e0a0b */
[----:B------:R-:W-:-:S03]  /*1970*/  SHF.R.U32.HI R13, RZ, c[0x0][0x1bc], R13 ;  /* 0x00006f00ff0d7a19 */ /* 0x000fc6000001160d */
[----:B------:R-:W-:Y:S01]  /*1980*/  IMAD R10, R10, c[0x0][0x1a8], R25 ;  /* 0x00006a000a0a7a24 */ /* 0x000fe200078e0219 */
[----:B------:R-:W-:-:S03]  /*1990*/  IADD3 R15, -R13, RZ, RZ ;  /* 0x000000ff0d0f7210 */ /* 0x000fc60007ffe1ff */
[----:B------:R-:W-:Y:S02]  /*19a0*/  IMAD R10, R10, c[0x0][0x2d4], RZ ;  /* 0x0000b5000a0a7a24 */ /* 0x000fe400078e02ff */
[----:B------:R-:W-:-:S04]  /*19b0*/  IMAD R11, R15, c[0x0][0x1b4], R11 ;  /* 0x00006d000f0b7a24 */ /* 0x000fc800078e020b */
[----:B------:R-:W-:Y:S01]  /*19c0*/  IMAD R12, R11, c[0x0][0x2d8], R10 ;  /* 0x0000b6000b0c7a24 */ /* 0x000fe200078e020a */
[----:B------:R-:W-:Y:S05]  /*19d0*/  @!P1 BRA `(.L_x_1698) ;  /* 0x00000cb000009947 */ /* 0x000fea0003800000 */
[----:B------:R-:W-:Y:S01]  /*19e0*/  IMAD.MOV.U32 R10, RZ, RZ, RZ ;  /* 0x000000ffff0a7224 */ /* 0x000fe200078e00ff */
[----:B------:R-:W-:Y:S01]  /*19f0*/  ISETP.NE.AND P1, PT, R3, 0x3, PT ;  /* 0x000000030300780c */ /* 0x000fe20003f25270 */
[----:B------:R-:W-:-:S04]  /*1a00*/  IMAD.MOV.U32 R11, RZ, RZ, R13 ;  /* 0x000000ffff0b7224 */ /* 0x000fc800078e000d */
[----:B------:R-:W-:-:S05]  /*1a10*/  IMAD.HI.U32 R10, R13, c[0x0][0x1c4], R10 ;  /* 0x000071000d0a7a27 */ /* 0x000fca00078e000a */
[----:B------:R-:W-:-:S04]  /*1a20*/  SHF.R.U32.HI R14, RZ, c[0x0][0x1c8], R10 ;  /* 0x00007200ff0e7a19 */ /* 0x000fc8000001160a */
[----:B------:R-:W-:-:S05]  /*1a30*/  IADD3 R10, -R14, RZ, RZ ;  /* 0x000000ff0e0a7210 */ /* 0x000fca0007ffe1ff */
        /* <DEDUP_REMOVED lines=183> */
[----:B------:R-:W-:Y:S01]  /*25b0*/  ISETP.NE.AND P1, PT, R3, 0x18, PT ;  /* 0x000000180300780c */ /* 0x000fe20003f25270 */
[----:B------:R-:W-:Y:S02]  /*25c0*/  IMAD.MOV.U32 R10, RZ, RZ, RZ ;  /* 0x000000ffff0a7224 */ /* 0x000fe400078e00ff */
[----:B------:R-:W-:-:S04]  /*25d0*/  IMAD.MOV.U32 R11, RZ, RZ, R13 ;  /* 0x000000ffff0b7224 */ /* 0x000fc800078e000d */
[----:B------:R-:W-:-:S05]  /*25e0*/  IMAD.HI.U32 R10, R13, c[0x0][0x2c0], R10 ;  /* 0x0000b0000d0a7a27 */ /* 0x000fca00078e000a */
[----:B------:R-:W-:Y:S02]  /*25f0*/  SHF.R.U32.HI R11, RZ, c[0x0][0x2c4], R10 ;  /* 0x0000b100ff0b7a19 */ /* 0x000fe4000001160a */
[----:B------:R-:W-:-:S05]  /*2600*/  @P1 MOV R10, RZ ;  /* 0x000000ff000a1202 */ /* 0x000fca0000000f00 */
[----:B------:R-:W-:-:S04]  /*2610*/  @P1 IMAD.HI.U32 R3, R11, c[0x0][0x2cc], R10 ;  /* 0x0000b3000b031a27 */ /* 0x000fc800078e000a */
[----:B------:R-:W-:Y:S01]  /*2620*/  IMAD.MOV R10, RZ, RZ, -R11 ;  /* 0x000000ffff0a7224 */ /* 0x000fe200078e0a0b */
[----:B------:R-:W-:-:S03]  /*2630*/  @P1 SHF.R.U32.HI R3, RZ, c[0x0][0x2d0], R3 ;  /* 0x0000b400ff031a19 */ /* 0x000fc60000011603 */
[----:B------:R-:W-:Y:S02]  /*2640*/  IMAD R13, R10, c[0x0][0x2bc], R13 ;  /* 0x0000af000a0d7a24 */ /* 0x000fe400078e020d */
[----:B------:R-:W-:Y:S02]  /*2650*/  @P1 IMAD.MOV R3, RZ, RZ, -R3 ;  /* 0x000000ffff031224 */ /* 0x000fe400078e0a03 */
[----:B------:R-:W-:Y:S02]  /*2660*/  IMAD R12, R13, c[0x0][0x330], R12 ;  /* 0x0000cc000d0c7a24 */ /* 0x000fe400078e020c */
[----:B------:R-:W-:-:S04]  /*2670*/  @P1 IMAD R11, R3, c[0x0][0x2c8], R11 ;  /* 0x0000b200030b1a24 */ /* 0x000fc800078e020b */
[----:B------:R-:W-:-:S05]  /*2680*/  @P1 IMAD R12, R11, c[0x0][0x334], R12 ;  /* 0x0000cd000b0c1a24 */ /* 0x000fca00078e020c */
.L_x_1698:
[----:B------:R-:W-:-:S04]  /*2690*/  LOP3.LUT R11, R12, 0xfffffffc, RZ, 0xc0, !PT ;  /* 0xfffffffc0c0b7812 */ /* 0x000fc800078ec0ff */
[----:B------:R-:W-:-:S04]  /*26a0*/  IADD3 R10, P1, R18, R11, RZ ;  /* 0x0000000b120a7210 */ /* 0x000fc80007f3e0ff */
[----:B------:R-:W-:-:S05]  /*26b0*/  IADD3.X R11, RZ, R19, RZ, P1, !PT ;  /* 0x00000013ff0b7210 */ /* 0x000fca0000ffe4ff */
[----:B------:R-:W2:Y:S01]  /*26c0*/  LDG.E R10, [R10.64] ;  /* 0x000000240a0a7981 */ /* 0x000ea2000c1e1900 */
[----:B------:R-:W-:Y:S02]  /*26d0*/  IADD3 R25, R25, c[0x0][0x170], RZ ;  /* 0x00005c0019197a10 */ /* 0x000fe40007ffe0ff */
[--C-:B--2---:R-:W-:Y:S02]  /*26e0*/  PRMT R22, R22, 0x5410, R10.reuse ;  /* 0x0000541016167816 */ /* 0x104fe4000000000a */
[----:B------:R-:W-:Y:S01]  /*26f0*/  PRMT R24, R24, 0x7610, R10 ;  /* 0x0000761018187816 */ /* 0x000fe2000000000a */
[----:B------:R-:W-:Y:S05]  /*2700*/  @!P0 BRA `(.L_x_1699) ;  /* 0x00000db000008947 */ /* 0x000fea0003800000 */
[----:B------:R-:W-:Y:S02]  /*2710*/  IMAD.MOV.U32 R10, RZ, RZ, RZ ;  /* 0x000000ffff0a7224 */ /* 0x000fe400078e00ff */
[----:B------:R-:W-:Y:S02]  /*2720*/  IMAD.MOV.U32 R11, RZ, RZ, R25 ;  /* 0x000000ffff0b7224 */ /* 0x000fe400078e0019 */
[----:B------:R-:W-:-:S02]  /*2730*/  IMAD.MOV.U32 R3, RZ, RZ, c[0x0][0x1a4] ;  /* 0x00006900ff037624 */ /* 0x000fc400078e00ff */
[----:B------:R-:W-:-:S03]  /*2740*/  IMAD.HI.U32 R10, R25, c[0x0][0x1ac], R10 ;  /* 0x00006b00190a7a27 */ /* 0x000fc600078e000a */
[----:B------:R-:W-:Y:S02]  /*2750*/  ISETP.NE.AND P1, PT, R3, 0x2, PT ;  /* 0x000000020300780c */ /* 0x000fe40003f25270 */
[----:B------:R-:W-:Y:S01]  /*2760*/  SHF.R.U32.HI R11, RZ, c[0x0][0x1b0], R10 ;  /* 0x00006c00ff0b7a19 */ /* 0x000fe2000001160a */
[----:B------:R-:W-:-:S04]  /*2770*/  HFMA2.MMA R10, -RZ, RZ, 0, 0 ;  /* 0x00000000ff0a7435 */ /* 0x000fc800000001ff */
[----:B------:R-:W-:-:S04]  /*2780*/  IMAD.MOV R0, RZ, RZ, -R11 ;  /* 0x000000ffff007224 */ /* 0x000fc800078e0a0b */
[----:B------:R-:W-:Y:S02]  /*2790*/  IMAD R0, R0, c[0x0][0x1a8], R25 ;  /* 0x00006a0000007a24 */ /* 0x000fe400078e0219 */
[----:B------:R-:W-:-:S04]  /*27a0*/  IMAD.HI.U32 R13, R11, c[0x0][0x1b8], R10 ;  /* 0x00006e000b0d7a27 */ /* 0x000fc800078e000a */
[----:B------:R-:W-:Y:S01]  /*27b0*/  IMAD R0, R0, c[0x0][0x2d4], RZ ;  /* 0x0000b50000007a24 */ /* 0x000fe200078e02ff */
        /* <DEDUP_REMOVED lines=208> */
.L_x_1699:
[----:B------:R-:W-:-:S04]  /*34c0*/  LOP3.LUT R11, R0, 0xfffffffc, RZ, 0xc0, !PT ;  /* 0xfffffffc000b7812 */ /* 0x000fc800078ec0ff */
[----:B------:R-:W-:-:S04]  /*34d0*/  IADD3 R10, P1, R18, R11, RZ ;  /* 0x0000000b120a7210 */ /* 0x000fc80007f3e0ff */
[----:B------:R-:W-:-:S05]  /*34e0*/  IADD3.X R11, RZ, R19, RZ, P1, !PT ;  /* 0x00000013ff0b7210 */ /* 0x000fca0000ffe4ff */
[----:B------:R-:W2:Y:S01]  /*34f0*/  LDG.E R10, [R10.64] ;  /* 0x000000240a0a7981 */ /* 0x000ea2000c1e1900 */
[----:B------:R-:W-:Y:S01]  /*3500*/  IADD3 R25, R25, c[0x0][0x170], RZ ;  /* 0x00005c0019197a10 */ /* 0x000fe20007ffe0ff */
[----:B------:R-:W-:Y:S02]  /*3510*/  IMAD.MOV.U32 R3, RZ, RZ, RZ ;  /* 0x000000ffff037224 */ /* 0x000fe400078e00ff */
[----:B------:R-:W-:Y:S01]  /*3520*/  IMAD.MOV.U32 R12, RZ, RZ, RZ ;  /* 0x000000ffff0c7224 */ /* 0x000fe200078e00ff */
[--C-:B--2---:R-:W-:Y:S02]  /*3530*/  PRMT R26, R26, 0x5410, R10.reuse ;  /* 0x000054101a1a7816 */ /* 0x104fe4000000000a */
[----:B------:R-:W-:Y:S01]  /*3540*/  PRMT R27, R27, 0x7610, R10 ;  /* 0x000076101b1b7816 */ /* 0x000fe2000000000a */
[----:B------:R-:W-:Y:S05]  /*3550*/  @!P0 BRA `(.L_x_1700) ;  /* 0x00000d1000008947 */ /* 0x000fea0003800000 */
[----:B------:R-:W-:Y:S01]  /*3560*/  HFMA2.MMA R10, -RZ, RZ, 0, 0 ;  /* 0x00000000ff0a7435 */ /* 0x000fe200000001ff */
[----:B------:R-:W-:Y:S02]  /*3570*/  IMAD.MOV.U32 R11, RZ, RZ, R25 ;  /* 0x000000ffff0b7224 */ /* 0x000fe400078e0019 */
[----:B------:R-:W-:-:S05]  /*3580*/  IMAD.MOV.U32 R0, RZ, RZ, c[0x0][0x1a4] ;  /* 0x00006900ff007624 */ /* 0x000fca00078e00ff */
[----:B------:R-:W-:Y:S02]  /*3590*/  ISETP.NE.AND P1, PT, R0, 0x2, PT ;  /* 0x000000020000780c */ /* 0x000fe40003f25270 */
[----:B------:R-:W-:-:S05]  /*35a0*/  IMAD.HI.U32 R10, R25, c[0x0][0x1ac], R10 ;  /* 0x00006b00190a7a27 */ /* 0x000fca00078e000a */
[----:B------:R-:W-:Y:S01]  /*35b0*/  SHF.R.U32.HI R11, RZ, c[0x0][0x1b0], R10 ;  /* 0x00006c00ff0b7a19 */ /* 0x000fe2000001160a */
[----:B------:R-:W-:-:S04]  /*35c0*/  IMAD.MOV.U32 R10, RZ, RZ, RZ ;  /* 0x000000ffff0a7224 */ /* 0x000fc800078e00ff */
[C---:B------:R-:W-:Y:S01]  /*35d0*/  IMAD.HI.U32 R13, R11.reuse, c[0x0][0x1b8], R10 ;  /* 0x00006e000b0d7a27 */ /* 0x040fe200078e000a */
[----:B------:R-:W-:-:S04]  /*35e0*/  IADD3 R10, -R11, RZ, RZ ;  /* 0x000000ff0b0a7210 */ /* 0x000fc80007ffe1ff */
[----:B------:R-:W-:Y:S01]  /*35f0*/  SHF.R.U32.HI R13, RZ, c[0x0][0x1bc], R13 ;  /* 0x00006f00ff0d7a19 */ /* 0x000fe2000001160d */
[----:B------:R-:W-:-:S04]  /*3600*/  IMAD R10, R10, c[0x0][0x1a8], R25 ;  /* 0x00006a000a0a7a24 */ /* 0x000fc800078e0219 */
        /* <DEDUP_REMOVED lines=197> */
[----:B------:R-:W-:-:S05]  /*4260*/  @P1 IMAD R12, R11, c[0x0][0x334], R12 ;  /* 0x0000cd000b0c1a24 */ /* 0x000fca00078e020c */
.L_x_1700:
[----:B------:R-:W-:-:S04]  /*4270*/  LOP3.LUT R11, R12, 0xfffffffc, RZ, 0xc0, !PT ;  /* 0xfffffffc0c0b7812 */ /* 0x000fc800078ec0ff */
[----:B------:R-:W-:-:S05]  /*4280*/  IADD3 R10, P1, R18, R11, RZ ;  /* 0x0000000b120a7210 */ /* 0x000fca0007f3e0ff */
[----:B------:R-:W-:-:S05]  /*4290*/  IMAD.X R11, RZ, RZ, R19, P1 ;  /* 0x000000ffff0b7224 */ /* 0x000fca00008e0613 */
[----:B------:R-:W2:Y:S01]  /*42a0*/  LDG.E R10, [R10.64] ;  /* 0x000000240a0a7981 */ /* 0x000ea2000c1e1900 */
[----:B------:R-:W-:Y:S02]  /*42b0*/  IADD3 R25, R25, c[0x0][0x170], RZ ;  /* 0x00005c0019197a10 */ /* 0x000fe40007ffe0ff */
[C---:B--2---:R-:W-:Y:S02]  /*42c0*/  PRMT R24, R10.reuse, 0x7610, R24 ;  /* 0x000076100a187816 */ /* 0x044fe40000000018 */
[----:B------:R-:W-:Y:S01]  /*42d0*/  PRMT R22, R10, 0x7632, R22 ;  /* 0x000076320a167816 */ /* 0x000fe20000000016 */
[----:B------:R-:W-:Y:S05]  /*42e0*/  @!P0 BRA `(.L_x_1701) ;  /* 0x00000d1000008947 */ /* 0x000fea0003800000 */
[----:B------:R-:W-:Y:S01]  /*42f0*/  MOV R11, R25 ;  /* 0x00000019000b7202 */ /* 0x000fe20000000f00 */
[----:B------:R-:W-:Y:S01]  /*4300*/  IMAD.MOV.U32 R10, RZ, RZ, RZ ;  /* 0x000000ffff0a7224 */ /* 0x000fe200078e00ff */
[----:B------:R-:W-:-:S03]  /*4310*/  MOV R0, c[0x0][0x1a4] ;  /* 0x0000690000007a02 */ /* 0x000fc60000000f00 */
[----:B------:R-:W-:Y:S01]  /*4320*/  IMAD.HI.U32 R10, R25, c[0x0][0x1ac], R10 ;  /* 0x00006b00190a7a27 */ /* 0x000fe200078e000a */
[----:B------:R-:W-:-:S04]  /*4330*/  ISETP.NE.AND P1, PT, R0, 0x2, PT ;  /* 0x000000020000780c */ /* 0x000fc80003f25270 */
[----:B------:R-:W-:Y:S01]  /*4340*/  SHF.R.U32.HI R11, RZ, c[0x0][0x1b0], R10 ;  /* 0x00006c00ff0b7a19 */ /* 0x000fe2000001160a */
[----:B------:R-:W-:-:S04]  /*4350*/  IMAD.MOV.U32 R10, RZ, RZ, RZ ;  /* 0x000000ffff0a7224 */ /* 0x000fc800078e00ff */
        /* <DEDUP_REMOVED lines=193> */
[----:B------:R-:W-:-:S03]  /*4f70*/  @P1 MOV R10, RZ ;  /* 0x000000ff000a1202 */ /* 0x000fc60000000f00 */
[--C-:B------:R-:W-:Y:S02]  /*4f80*/  IMAD.MOV R12, RZ, RZ, -R11.reuse ;  /* 0x000000ffff0c7224 */ /* 0x100fe400078e0a0b */
[----:B------:R-:W-:-:S05]  /*4f90*/  @P1 IMAD.HI.U32 R0, R11, c[0x0][0x2cc], R10 ;  /* 0x0000b3000b001a27 */ /* 0x000fca00078e000a */
[----:B------:R-:W-:Y:S01]  /*4fa0*/  @P1 SHF.R.U32.HI R10, RZ, c[0x0][0x2d0], R0 ;  /* 0x0000b400ff0a1a19 */ /* 0x000fe20000011600 */
[----:B------:R-:W-:-:S04]  /*4fb0*/  IMAD R0, R12, c[0x0][0x2bc], R15 ;  /* 0x0000af000c007a24 */ /* 0x000fc800078e020f */
[----:B------:R-:W-:Y:S02]  /*4fc0*/  @P1 IMAD.MOV R10, RZ, RZ, -R10 ;  /* 0x000000ffff0a1224 */ /* 0x000fe400078e0a0a */
[----:B------:R-:W-:Y:S02]  /*4fd0*/  IMAD R3, R0, c[0x0][0x330], R3 ;  /* 0x0000cc0000037a24 */ /* 0x000fe400078e0203 */
[----:B------:R-:W-:-:S04]  /*4fe0*/  @P1 IMAD R10, R10, c[0x0][0x2c8], R11 ;  /* 0x0000b2000a0a1a24 */ /* 0x000fc800078e020b */
[----:B------:R-:W-:-:S05]  /*4ff0*/  @P1 IMAD R3, R10, c[0x0][0x334], R3 ;  /* 0x0000cd000a031a24 */ /* 0x000fca00078e0203 */
.L_x_1701:
[----:B------:R-:W-:-:S04]  /*5000*/  LOP3.LUT R3, R3, 0xfffffffc, RZ, 0xc0, !PT ;  /* 0xfffffffc03037812 */ /* 0x000fc800078ec0ff */
[----:B------:R-:W-:-:S04]  /*5010*/  IADD3 R10, P1, R18, R3, RZ ;  /* 0x00000003120a7210 */ /* 0x000fc80007f3e0ff */
[----:B------:R-:W-:-:S05]  /*5020*/  IADD3.X R11, RZ, R19, RZ, P1, !PT ;  /* 0x00000013ff0b7210 */ /* 0x000fca0000ffe4ff */
[----:B------:R0:W2:Y:S01]  /*5030*/  LDG.E R10, [R10.64] ;  /* 0x000000240a0a7981 */ /* 0x0000a2000c1e1900 */
[----:B------:R-:W-:Y:S01]  /*5040*/  PRMT R0, RZ, 0x5410, R4 ;  /* 0x00005410ff007816 */ /* 0x000fe20000000004 */
[----:B------:R-:W-:Y:S01]  /*5050*/  IMAD.MOV.U32 R12, RZ, RZ, c[0x0][0x170] ;  /* 0x00005c00ff0c7624 */ /* 0x000fe200078e00ff */
[----:B------:R-:W-:Y:S02]  /*5060*/  PRMT R3, RZ, 0x7610, R22 ;  /* 0x00007610ff037816 */ /* 0x000fe40000000016 */
[----:B------:R-:W-:Y:S02]  /*5070*/  PRMT R5, RZ, 0x5410, R5 ;  /* 0x00005410ff057816 */ /* 0x000fe40000000005 */
[----:B------:R-:W-:Y:S01]  /*5080*/  PRMT R4, RZ, 0x7610, R24 ;  /* 0x00007610ff047816 */ /* 0x000fe20000000018 */
[----:B------:R-:W-:Y:S01]  /*5090*/  FMUL.FTZ R0, R0, R3 ;  /* 0x0000000300007220 */ /* 0x000fe20000410000 */
[----:B------:R-:W-:Y:S02]  /*50a0*/  IADD3 R25, R25, c[0x0][0x170], RZ ;  /* 0x00005c0019197a10 */ /* 0x000fe40007ffe0ff */
[----:B------:R-:W-:Y:S01]  /*50b0*/  PRMT R26, RZ, 0x7610, R26 ;  /* 0x00007610ff1a7816 */ /* 0x000fe2000000001a */
[----:B------:R-:W-:Y:S01]  /*50c0*/  FMUL.FTZ R3, R5, R4 ;  /* 0x0000000405037220 */ /* 0x000fe20000410000 */
[----:B------:R-:W-:Y:S01]  /*50d0*/  PRMT R4, RZ, 0x5410, R6 ;  /* 0x00005410ff047816 */ /* 0x000fe20000000006 */
[----:B0-----:R-:W-:Y:S01]  /*50e0*/  IMAD R11, R12, 0x3, R25 ;  /* 0x000000030c0b7824 */ /* 0x001fe200078e0219 */
[----:B------:R-:W-:-:S02]  /*50f0*/  PRMT R5, RZ, 0x5410, R7 ;  /* 0x00005410ff057816 */ /* 0x000fc40000000007 */
[----:B------:R-:W-:Y:S01]  /*5100*/  PRMT R6, RZ, 0x5410, R8 ;  /* 0x00005410ff067816 */ /* 0x000fe20000000008 */
[----:B------:R-:W-:Y:S01]  /*5110*/  FMUL.FTZ R4, R4, R26 ;  /* 0x0000001a04047220 */ /* 0x000fe20000410000 */
[----:B------:R-:W-:Y:S02]  /*5120*/  PRMT R7, RZ, 0x5410, R24 ;  /* 0x00005410ff077816 */ /* 0x000fe40000000018 */
[----:B------:R-:W-:Y:S02]  /*5130*/  PRMT R8, RZ, 0x5410, R22 ;  /* 0x00005410ff087816 */ /* 0x000fe40000000016 */
[----:B------:R-:W-:Y:S01]  /*5140*/  PRMT R27, RZ, 0x7610, R27 ;  /* 0x00007610ff1b7816 */ /* 0x000fe2000000001b */
[----:B------:R-:W-:Y:S01]  /*5150*/  FMUL.FTZ R6, R6, R7 ;  /* 0x0000000706067220 */ /* 0x000fe20000410000 */
[----:B------:R-:W-:Y:S02]  /*5160*/  PRMT R7, RZ, 0x5410, R9 ;  /* 0x00005410ff077816 */ /* 0x000fe40000000009 */
[----:B------:R-:W-:Y:S01]  /*5170*/  ISETP.GE.U32.AND P1, PT, R11, c[0x0][0x168], PT ;  /* 0x00005a000b007a0c */ /* 0x000fe20003f26070 */
[----:B------:R-:W-:Y:S01]  /*5180*/  FMUL.FTZ R5, R5, R27 ;  /* 0x0000001b05057220 */ /* 0x000fe20000410000 */
[----:B------:R-:W-:Y:S01]  /*5190*/  F2FP.BF16.PACK_AB R3, R3, R0 ;  /* 0x000000000303723e */ /* 0x000fe200000010ff */
[----:B------:R-:W-:Y:S01]  /*51a0*/  FMUL.FTZ R7, R7, R8 ;  /* 0x0000000807077220 */ /* 0x000fe20000410000 */
[----:B------:R-:W-:-:S02]  /*51b0*/  PRMT R8, RZ, 0x5410, R20 ;  /* 0x00005410ff087816 */ /* 0x000fc40000000014 */
[----:B------:R-:W-:Y:S02]  /*51c0*/  PRMT R21, RZ, 0x5410, R21 ;  /* 0x00005410ff157816 */ /* 0x000fe40000000015 */
[--C-:B--2---:R-:W-:Y:S02]  /*51d0*/  PRMT R9, RZ, 0x5410, R10.reuse ;  /* 0x00005410ff097816 */ /* 0x104fe4000000000a */
[----:B------:R-:W-:-:S03]  /*51e0*/  PRMT R0, RZ, 0x7610, R10 ;  /* 0x00007610ff007816 */ /* 0x000fc6000000000a */
[----:B------:R-:W-:Y:S02]  /*51f0*/  FMUL.FTZ R8, R8, R9 ;  /* 0x0000000908087220 */ /* 0x000fe40000410000 */
[----:B------:R-:W-:Y:S01]  /*5200*/  FMUL.FTZ R21, R21, R0 ;  /* 0x0000000015157220 */ /* 0x000fe20000410000 */
[----:B------:R-:W-:Y:S02]  /*5210*/  F2FP.BF16.PACK_AB R0, R5, R4 ;  /* 0x000000040500723e */ /* 0x000fe400000010ff */
[C---:B------:R-:W-:Y:S02]  /*5220*/  PRMT R5, R3.reuse, 0x7632, R5 ;  /* 0x0000763203057816 */ /* 0x040fe40000000005 */
[----:B------:R-:W-:Y:S02]  /*5230*/  PRMT R4, R3, 0x7610, R4 ;  /* 0x0000761003047816 */ /* 0x000fe40000000004 */
[----:B------:R-:W-:Y:S02]  /*5240*/  F2FP.BF16.PACK_AB R3, R7, R6 ;  /* 0x000000060703723e */ /* 0x000fe400000010ff */
[----:B------:R-:W-:-:S02]  /*5250*/  F2FP.BF16.PACK_AB R20, R21, R8 ;  /* 0x000000081514723e */ /* 0x000fc400000010ff */
[C---:B------:R-:W-:Y:S02]  /*5260*/  PRMT R7, R0.reuse, 0x7632, R7 ;  /* 0x0000763200077816 */ /* 0x040fe40000000007 */
[----:B------:R-:W-:Y:S02]  /*5270*/  PRMT R6, R0, 0x7610, R6 ;  /* 0x0000761000067816 */ /* 0x000fe40000000006 */
[C---:B------:R-:W-:Y:S02]  /*5280*/  PRMT R9, R3.reuse, 0x7632, R9 ;  /* 0x0000763203097816 */ /* 0x040fe40000000009 */
[----:B------:R-:W-:Y:S02]  /*5290*/  PRMT R8, R3, 0x7610, R8 ;  /* 0x0000761003087816 */ /* 0x000fe40000000008 */
[----:B------:R-:W-:Y:S01]  /*52a0*/  PRMT R21, R20, 0x7632, R21 ;  /* 0x0000763214157816 */ /* 0x000fe20000000015 */
[----:B------:R-:W-:Y:S01]  /*52b0*/  @P1 CALL.REL.NOINC `(.L_x_1702) ;  /* 0x0000001000001944 */ /* 0x000fe20003c00000 */
[----:B------:R-:W-:Y:S05]  /*52c0*/  BRA `(.L_x_1703) ;  /* 0xffffc5f000007947 */ /* 0x000fea000383ffff */
.L_x_1702:
[----:B------:R-:W-:Y:S05]  /*52d0*/  BSYNC B1 ;  /* 0x0000000000017941 */ /* 0x000fea0003800000 */
.L_x_1697:
[--C-:B------:R-:W-:Y:S02]  /*52e0*/  PRMT R28, R28, 0x5410, R10.reuse ;  /* 0x000054101c1c7816 */ /* 0x100fe4000000000a */
[----:B------:R-:W-:-:S02]  /*52f0*/  PRMT R29, R29, 0x7610, R10 ;  /* 0x000076101d1d7816 */ /* 0x000fc4000000000a */
.L_x_1696:
[----:B------:R-:W-:Y:S05]  /*5300*/  BSYNC B0 ;  /* 0x0000000000007941 */ /* 0x000fea0003800000 */
.L_x_1695:
[----:B------:R-:W-:Y:S01]  /*5310*/  ISETP.GE.U32.AND P0, PT, R25, c[0x0][0x168], PT ;  /* 0x00005a0019007a0c */ /* 0x000fe20003f06070 */
[----:B------:R-:W-:-:S12]  /*5320*/  BSSY B0, `(.L_x_1704) ;  /* 0x0000345000007945 */ /* 0x000fd80003800000 */
[----:B------:R-:W-:Y:S05]  /*5330*/  @P0 BRA `(.L_x_1705) ;  /* 0x0000343000000947 */ /* 0x000fea0003800000 */
[----:B------:R-:W-:Y:S01]  /*5340*/  ISETP.NE.AND P1, PT, RZ, c[0x0][0x1a4], PT ;  /* 0x00006900ff007a0c */ /* 0x000fe20003f25270 */
[----:B------:R-:W-:-:S12]  /*5350*/  IMAD.MOV.U32 R3, RZ, RZ, RZ ;  /* 0x000000ffff037224 */ /* 0x000fd800078e00ff */
[----:B------:R-:W-:Y:S05]  /*5360*/  @!P1 BRA `(.L_x_1706) ;  /* 0x00000c7000009947 */ /* 0x000fea0003800000 */
[----:B------:R-:W-:Y:S01]  /*5370*/  HFMA2.MMA R10, -RZ, RZ, 0, 0 ;  /* 0x00000000ff0a7435 */ /* 0x000fe200000001ff */
[----:B------:R-:W-:Y:S02]  /*5380*/  IMAD.MOV.U32 R11, RZ, RZ, R25 ;  /* 0x000000ffff0b7224 */ /* 0x000fe400078e0019 */
[----:B------:R-:W-:-:S05]  /*5390*/  IMAD.MOV.U32 R0, RZ, RZ, c[0x0][0x1a4] ;  /* 0x00006900ff007624 */ /* 0x000fca00078e00ff */
[----:B------:R-:W-:Y:S02]  /*53a0*/  ISETP.NE.AND P2, PT, R0, 0x1, PT ;  /* 0x000000010000780c */ /* 0x000fe40003f45270 */
[----:B------:R-:W-:-:S05]  /*53b0*/  IMAD.HI.U32 R10, R25, c[0x0][0x1ac], R10 ;  /* 0x00006b00190a7a27 */ /* 0x000fca00078e000a */
        /* <DEDUP_REMOVED lines=194> */
.L_x_1706:
[----:B------:R-:W-:-:S04]  /*5fe0*/  LOP3.LUT R3, R3, 0xfffffffc, RZ, 0xc0, !PT ;  /* 0xfffffffc03037812 */ /* 0x000fc800078ec0ff */
[----:B------:R-:W-:-:S05]  /*5ff0*/  IADD3 R10, P2, R18, R3, RZ ;  /* 0x00000003120a7210 */ /* 0x000fca0007f5e0ff */
[----:B------:R-:W-:-:S05]  /*6000*/  IMAD.X R11, RZ, RZ, R19, P2 ;  /* 0x000000ffff0b7224 */ /* 0x000fca00010e0613 */
[----:B------:R-:W2:Y:S01]  /*6010*/  LDG.E R10, [R10.64] ;  /* 0x000000240a0a7981 */ /* 0x000ea2000c1e1900 */
[----:B------:R-:W-:-:S04]  /*6020*/  IADD3 R13, R25, c[0x0][0x170], RZ ;  /* 0x00005c00190d7a10 */ /* 0x000fc80007ffe0ff */
[----:B------:R-:W-:Y:S02]  /*6030*/  ISETP.GE.U32.AND P2, PT, R13, c[0x0][0x168], PT ;  /* 0x00005a000d007a0c */ /* 0x000fe40003f46070 */
[--C-:B--2---:R-:W-:Y:S02]  /*6040*/  PRMT R22, R22, 0x5410, R10.reuse ;  /* 0x0000541016167816 */ /* 0x104fe4000000000a */
[----:B------:R-:W-:-:S09]  /*6050*/  PRMT R24, R24, 0x7610, R10 ;  /* 0x0000761018187816 */ /* 0x000fd2000000000a */
[----:B------:R-:W-:Y:S05]  /*6060*/  @P2 BRA `(.L_x_1705) ;  /* 0x0000270000002947 */ /* 0x000fea0003800000 */
[----:B------:R-:W-:Y:S01]  /*6070*/  IMAD.MOV.U32 R3, RZ, RZ, RZ ;  /* 0x000000ffff037224 */ /* 0x000fe200078e00ff */
[----:B------:R-:W-:Y:S05]  /*6080*/  @!P1 BRA `(.L_x_1707) ;  /* 0x00000c6000009947 */ /* 0x000fea0003800000 */
[----:B------:R-:W-:Y:S01]  /*6090*/  MOV R12, RZ ;  /* 0x000000ff000c7202 */ /* 0x000fe20000000f00 */
[----:B------:R-:W-:-:S04]  /*60a0*/  IMAD.MOV.U32 R0, RZ, RZ, c[0x0][0x1a4] ;  /* 0x00006900ff007624 */ /* 0x000fc800078e00ff */
        /* <DEDUP_REMOVED lines=195> */
[----:B------:R-:W-:-:S05]  /*6ce0*/  @P2 IMAD R3, R14, c[0x0][0x334], R3 ;  /* 0x0000cd000e032a24 */ /* 0x000fca00078e0203 */
.L_x_1707:
[----:B------:R-:W-:-:S04]  /*6cf0*/  LOP3.LUT R3, R3, 0xfffffffc, RZ, 0xc0, !PT ;  /* 0xfffffffc03037812 */ /* 0x000fc800078ec0ff */
[----:B------:R-:W-:-:S04]  /*6d00*/  IADD3 R10, P2, R18, R3, RZ ;  /* 0x00000003120a7210 */ /* 0x000fc80007f5e0ff */
[----:B------:R-:W-:-:S05]  /*6d10*/  IADD3.X R11, RZ, R19, RZ, P2, !PT ;  /* 0x00000013ff0b7210 */ /* 0x000fca00017fe4ff */
        /* <DEDUP_REMOVED lines=206> */
.L_x_1708:
[----:B------:R-:W-:-:S04]  /*7a00*/  LOP3.LUT R3, R3, 0xfffffffc, RZ, 0xc0, !PT ;  /* 0xfffffffc03037812 */ /* 0x000fc800078ec0ff */
[----:B------:R-:W-:-:S05]  /*7a10*/  IADD3 R10, P2, R18, R3, RZ ;  /* 0x00000003120a7210 */ /* 0x000fca0007f5e0ff */
[----:B------:R-:W-:-:S05]  /*7a20*/  IMAD.X R11, RZ, RZ, R19, P2 ;  /* 0x000000ffff0b7224 */ /* 0x000fca00010e0613 */
[----:B------:R-:W2:Y:S01]  /*7a30*/  LDG.E R10, [R10.64] ;  /* 0x000000240a0a7981 */ /* 0x000ea2000c1e1900 */
[----:B------:R-:W-:-:S04]  /*7a40*/  IADD3 R13, R13, c[0x0][0x170], RZ ;  /* 0x00005c000d0d7a10 */ /* 0x000fc80007ffe0ff */
[----:B------:R-:W-:Y:S02]  /*7a50*/  ISETP.GE.U32.AND P2, PT, R13, c[0x0][0x168], PT ;  /* 0x00005a000d007a0c */ /* 0x000fe40003f46070 */
[C---:B--2---:R-:W-:Y:S02]  /*7a60*/  PRMT R24, R10.reuse, 0x7610, R24 ;  /* 0x000076100a187816 */ /* 0x044fe40000000018 */
[----:B------:R-:W-:-:S09]  /*7a70*/  PRMT R22, R10, 0x7632, R22 ;  /* 0x000076320a167816 */ /* 0x000fd20000000016 */
[----:B------:R-:W-:Y:S05]  /*7a80*/  @P2 BRA `(.L_x_1705) ;  /* 0x00000ce000002947 */ /* 0x000fea0003800000 */
[----:B------:R-:W-:Y:S01]  /*7a90*/  HFMA2.MMA R3, -RZ, RZ, 0, 0 ;  /* 0x00000000ff037435 */ /* 0x000fe200000001ff */
        /* <DEDUP_REMOVED lines=199> */
.L_x_1709:
[----:B------:R-:W-:-:S04]  /*8710*/  LOP3.LUT R3, R3, 0xfffffffc, RZ, 0xc0, !PT ;  /* 0xfffffffc03037812 */ /* 0x000fc800078ec0ff */
[----:B------:R-:W-:-:S04]  /*8720*/  IADD3 R10, P1, R18, R3, RZ ;  /* 0x00000003120a7210 */ /* 0x000fc80007f3e0ff */
[----:B------:R-:W-:-:S05]  /*8730*/  IADD3.X R11, RZ, R19, RZ, P1, !PT ;  /* 0x00000013ff0b7210 */ /* 0x000fca0000ffe4ff */
[----:B------:R-:W2:Y:S02]  /*8740*/  LDG.E R10, [R10.64] ;  /* 0x000000240a0a7981 */ /* 0x000ea4000c1e1900 */
[--C-:B--2---:R-:W-:Y:S02]  /*8750*/  PRMT R28, R28, 0x5410, R10.reuse ;  /* 0x000054101c1c7816 */ /* 0x104fe4000000000a */
[----:B------:R-:W-:Y:S02]  /*8760*/  PRMT R29, R29, 0x7610, R10 ;  /* 0x000076101d1d7816 */ /* 0x000fe4000000000a */
.L_x_1705:
[----:B------:R-:W-:Y:S05]  /*8770*/  BSYNC B0 ;  /* 0x0000000000007941 */ /* 0x000fea0003800000 */
.L_x_1704:
[----:B------:R-:W-:Y:S01]  /*8780*/  BSSY B0, `(.L_x_1710) ;  /* 0x000002e000007945 */ /* 0x000fe20003800000 */
[----:B------:R-:W-:Y:S05]  /*8790*/  @P0 BRA `(.L_x_1711) ;  /* 0x000002c000000947 */ /* 0x000fea0003800000 */
[----:B------:R-:W-:Y:S02]  /*87a0*/  IADD3 R25, R25, c[0x0][0x170], RZ ;  /* 0x00005c0019197a10 */ /* 0x000fe40007ffe0ff */
[----:B------:R-:W-:Y:S02]  /*87b0*/  PRMT R4, RZ, 0x5410, R4 ;  /* 0x00005410ff047816 */ /* 0x000fe40000000004 */
[----:B------:R-:W-:Y:S02]  /*87c0*/  ISETP.GE.U32.AND P0, PT, R25, c[0x0][0x168], PT ;  /* 0x00005a0019007a0c */ /* 0x000fe40003f06070 */
[----:B------:R-:W-:-:S02]  /*87d0*/  PRMT R5, RZ, 0x5410, R5 ;  /* 0x00005410ff057816 */ /* 0x000fc40000000005 */
[----:B------:R-:W-:Y:S02]  /*87e0*/  PRMT R3, RZ, 0x7610, R22 ;  /* 0x00007610ff037816 */ /* 0x000fe40000000016 */
[----:B------:R-:W-:-:S03]  /*87f0*/  PRMT R0, RZ, 0x7610, R24 ;  /* 0x00007610ff007816 */ /* 0x000fc60000000018 */
[----:B------:R-:W-:Y:S02]  /*8800*/  FMUL.FTZ R3, R4, R3 ;  /* 0x0000000304037220 */ /* 0x000fe40000410000 */
[----:B------:R-:W-:-:S05]  /*8810*/  FMUL.FTZ R0, R5, R0 ;  /* 0x0000000005007220 */ /* 0x000fca0000410000 */
[----:B------:R-:W-:-:S04]  /*8820*/  F2FP.BF16.PACK_AB R0, R0, R3 ;  /* 0x000000030000723e */ /* 0x000fc800000010ff */
[C---:B------:R-:W-:Y:S02]  /*8830*/  PRMT R5, R0.reuse, 0x7632, R5 ;  /* 0x0000763200057816 */ /* 0x040fe40000000005 */
[----:B------:R-:W-:Y:S01]  /*8840*/  PRMT R4, R0, 0x7610, R4 ;  /* 0x0000761000047816 */ /* 0x000fe20000000004 */
[----:B------:R-:W-:Y:S05]  /*8850*/  @P0 BRA `(.L_x_1711) ;  /* 0x0000020000000947 */ /* 0x000fea0003800000 */
[----:B------:R-:W-:Y:S02]  /*8860*/  IADD3 R0, R25, c[0x0][0x170], RZ ;  /* 0x00005c0019007a10 */ /* 0x000fe40007ffe0ff */
[----:B------:R-:W-:Y:S02]  /*8870*/  PRMT R6, RZ, 0x5410, R6 ;  /* 0x00005410ff067816 */ /* 0x000fe40000000006 */
[----:B------:R-:W-:Y:S02]  /*8880*/  ISETP.GE.U32.AND P0, PT, R0, c[0x0][0x168], PT ;  /* 0x00005a0000007a0c */ /* 0x000fe40003f06070 */
[----:B------:R-:W-:Y:S02]  /*8890*/  PRMT R7, RZ, 0x5410, R7 ;  /* 0x00005410ff077816 */ /* 0x000fe40000000007 */
[----:B------:R-:W-:-:S02]  /*88a0*/  PRMT R26, RZ, 0x7610, R26 ;  /* 0x00007610ff1a7816 */ /* 0x000fc4000000001a */
[----:B------:R-:W-:-:S03]  /*88b0*/  PRMT R27, RZ, 0x7610, R27 ;  /* 0x00007610ff1b7816 */ /* 0x000fc6000000001b */
[----:B------:R-:W-:Y:S02]  /*88c0*/  FMUL.FTZ R6, R6, R26 ;  /* 0x0000001a06067220 */ /* 0x000fe40000410000 */
[----:B------:R-:W-:-:S05]  /*88d0*/  FMUL.FTZ R7, R7, R27 ;  /* 0x0000001b07077220 */ /* 0x000fca0000410000 */
[----:B------:R-:W-:-:S04]  /*88e0*/  F2FP.BF16.PACK_AB R6, R7, R6 ;  /* 0x000000060706723e */ /* 0x000fc800000010ff */
[----:B------:R-:W-:Y:S01]  /*88f0*/  PRMT R7, R6, 0x7632, R7 ;  /* 0x0000763206077816 */ /* 0x000fe20000000007 */
[----:B------:R-:W-:Y:S05]  /*8900*/  @P0 BRA `(.L_x_1711) ;  /* 0x0000015000000947 */ /* 0x000fea0003800000 */
[----:B------:R-:W-:Y:S02]  /*8910*/  IADD3 R0, R0, c[0x0][0x170], RZ ;  /* 0x00005c0000007a10 */ /* 0x000fe40007ffe0ff */
[----:B------:R-:W-:Y:S02]  /*8920*/  PRMT R8, RZ, 0x5410, R8 ;  /* 0x00005410ff087816 */ /* 0x000fe40000000008 */
[----:B------:R-:W-:Y:S02]  /*8930*/  ISETP.GE.U32.AND P0, PT, R0, c[0x0][0x168], PT ;  /* 0x00005a0000007a0c */ /* 0x000fe40003f06070 */
[----:B------:R-:W-:Y:S02]  /*8940*/  PRMT R3, RZ, 0x5410, R24 ;  /* 0x00005410ff037816 */ /* 0x000fe40000000018 */
[----:B------:R-:W-:Y:S02]  /*8950*/  PRMT R9, RZ, 0x5410, R9 ;  /* 0x00005410ff097816 */ /* 0x000fe40000000009 */
[----:B------:R-:W-:Y:S01]  /*8960*/  PRMT R22, RZ, 0x5410, R22 ;  /* 0x00005410ff167816 */ /* 0x000fe20000000016 */
[----:B------:R-:W-:-:S04]  /*8970*/  FMUL.FTZ R3, R8, R3 ;  /* 0x0000000308037220 */ /* 0x000fc80000410000 */
[----:B------:R-:W-:Y:S02]  /*8980*/  FMUL.FTZ R22, R9, R22 ;  /* 0x0000001609167220 */ /* 0x000fe40000410000 */
[----:B------:R-:W-:Y:S02]  /*8990*/  @!P0 PRMT R29, RZ, 0x7610, R29 ;  /* 0x00007610ff1d8816 */ /* 0x000fe4000000001d */
[----:B------:R-:W-:Y:S02]  /*89a0*/  @!P0 PRMT R8, RZ, 0x5410, R21 ;  /* 0x00005410ff088816 */ /* 0x000fe40000000015 */
[----:B------:R-:W-:Y:S02]  /*89b0*/  @!P0 PRMT R28, RZ, 0x7610, R28 ;  /* 0x00007610ff1c8816 */ /* 0x000fe4000000001c */
[----:B------:R-:W-:Y:S01]  /*89c0*/  @!P0 PRMT R0, RZ, 0x5410, R20 ;  /* 0x00005410ff008816 */ /* 0x000fe20000000014 */
[----:B------:R-:W-:Y:S01]  /*89d0*/  @!P0 FMUL.FTZ R8, R8, R29 ;  /* 0x0000001d08088220 */ /* 0x000fe20000410000 */
[----:B------:R-:W-:-:S03]  /*89e0*/  F2FP.BF16.PACK_AB R3, R22, R3 ;  /* 0x000000031603723e */ /* 0x000fc600000010ff */
[----:B------:R-:W-:Y:S01]  /*89f0*/  @!P0 FMUL.FTZ R0, R0, R28 ;  /* 0x0000001c00008220 */ /* 0x000fe20000410000 */
[----:B------:R-:W-:Y:S02]  /*8a00*/  @!P0 F2FP.BF16.PACK_AB R8, RZ, R8 ;  /* 0x00000008ff08823e */ /* 0x000fe400000010ff */
[C---:B------:R-:W-:Y:S02]  /*8a10*/  PRMT R9, R3.reuse, 0x7632, R9 ;  /* 0x0000763203097816 */ /* 0x040fe40000000009 */
[----:B------:R-:W-:Y:S02]  /*8a20*/  @!P0 F2FP.BF16.PACK_AB R0, RZ, R0 ;  /* 0x00000000ff00823e */ /* 0x000fe400000010ff */
[----:B------:R-:W-:Y:S02]  /*8a30*/  @!P0 PRMT R21, R8, 0x7610, R21 ;  /* 0x0000761008158816 */ /* 0x000fe40000000015 */
[----:B------:R-:W-:Y:S02]  /*8a40*/  @!P0 PRMT R20, R0, 0x7610, R20 ;  /* 0x0000761000148816 */ /* 0x000fe40000000014 */
[----:B------:R-:W-:-:S02]  /*8a50*/  PRMT R8, R3, 0x7610, R8 ;  /* 0x0000761003087816 */ /* 0x000fc40000000008 */
.L_x_1711:
[----:B------:R-:W-:Y:S05]  /*8a60*/  BSYNC B0 ;  /* 0x0000000000007941 */ /* 0x000fea0003800000 */
.L_x_1710:
[----:B------:R-:W-:Y:S02]  /*8a70*/  PRMT R4, RZ, 0x5410, R4 ;  /* 0x00005410ff047816 */ /* 0x000fe40000000004 */
[----:B------:R-:W-:-:S02]  /*8a80*/  PRMT R3, RZ, 0x5410, R6 ;  /* 0x00005410ff037816 */ /* 0x000fc40000000006 */
[----:B------:R-:W-:Y:S02]  /*8a90*/  PRMT R5, RZ, 0x5410, R5 ;  /* 0x00005410ff057816 */ /* 0x000fe40000000005 */
[----:B------:R-:W-:Y:S01]  /*8aa0*/  PRMT R0, RZ, 0x5410, R7 ;  /* 0x00005410ff007816 */ /* 0x000fe20000000007 */
[----:B------:R-:W-:Y:S01]  /*8ab0*/  FMUL.FTZ R3, R4, R3 ;  /* 0x0000000304037220 */ /* 0x000fe20000410000 */
[----:B------:R-:W-:Y:S02]  /*8ac0*/  PRMT R4, RZ, 0x5410, R9 ;  /* 0x00005410ff047816 */ /* 0x000fe40000000009 */
[----:B------:R-:W-:Y:S01]  /*8ad0*/  PRMT R20, RZ, 0x5410, R20 ;  /* 0x00005410ff147816 */ /* 0x000fe20000000014 */
[----:B------:R-:W-:Y:S01]  /*8ae0*/  FMUL.FTZ R0, R5, R0 ;  /* 0x0000000005007220 */ /* 0x000fe20000410000 */
[----:B------:R-:W-:Y:S02]  /*8af0*/  PRMT R5, RZ, 0x5410, R8 ;  /* 0x00005410ff057816 */ /* 0x000fe40000000008 */
[----:B------:R-:W-:-:S02]  /*8b00*/  PRMT R21, RZ, 0x5410, R21 ;  /* 0x00005410ff157816 */ /* 0x000fc40000000015 */
[----:B------:R-:W-:-:S04]  /*8b10*/  F2FP.BF16.PACK_AB R3, R0, R3 ;  /* 0x000000030003723e */ /* 0x000fc800000010ff */
[--C-:B------:R-:W-:Y:S02]  /*8b20*/  PRMT R0, RZ, 0x5410, R3.reuse ;  /* 0x00005410ff007816 */ /* 0x100fe40000000003 */
[----:B------:R-:W-:-:S03]  /*8b30*/  PRMT R3, RZ, 0x7610, R3 ;  /* 0x00007610ff037816 */ /* 0x000fc60000000003 */
[----:B------:R-:W-:Y:S02]  /*8b40*/  FMUL.FTZ R0, R0, R5 ;  /* 0x0000000500007220 */ /* 0x000fe40000410000 */
[----:B------:R-:W-:-:S05]  /*8b50*/  FMUL.FTZ R3, R3, R4 ;  /* 0x0000000403037220 */ /* 0x000fca0000410000 */
[----:B------:R-:W-:-:S04]  /*8b60*/  F2FP.BF16.PACK_AB R0, R3, R0 ;  /* 0x000000000300723e */ /* 0x000fc800000010ff */
[--C-:B------:R-:W-:Y:S02]  /*8b70*/  PRMT R3, RZ, 0x5410, R0.reuse ;  /* 0x00005410ff037816 */ /* 0x100fe40000000000 */
[----:B------:R-:W-:-:S03]  /*8b80*/  PRMT R0, RZ, 0x7610, R0 ;  /* 0x00007610ff007816 */ /* 0x000fc60000000000 */
[----:B------:R-:W-:Y:S02]  /*8b90*/  FMUL.FTZ R3, R3, R20 ;  /* 0x0000001403037220 */ /* 0x000fe40000410000 */
[----:B------:R-:W-:-:S05]  /*8ba0*/  FMUL.FTZ R0, R0, R21 ;  /* 0x0000001500007220 */ /* 0x000fca0000410000 */
[----:B------:R-:W-:-:S04]  /*8bb0*/  F2FP.BF16.PACK_AB R0, R3, R0 ;  /* 0x000000000300723e */ /* 0x000fc800000010ff */
[----:B------:R-:W-:Y:S01]  /*8bc0*/  PRMT R22, R0, 0x5432, R0 ;  /* 0x0000543200167816 */ /* 0x000fe20000000000 */
[----:B------:R-:W-:Y:S05]  /*8bd0*/  BRA `(.L_x_1678) ;  /* 0x000016d000007947 */ /* 0x000fea0003800000 */
.L_x_1694:
[----:B------:R-:W-:Y:S01]  /*8be0*/  ISETP.GE.U32.AND P0, PT, R0, c[0x0][0x168], PT ;  /* 0x00005a0000007a0c */ /* 0x000fe20003f06070 */
[----:B------:R-:W-:Y:S01]  /*8bf0*/  BSSY B0, `(.L_x_1712) ;  /* 0x000004f000007945 */ /* 0x000fe20003800000 */
[--C-:B------:R-:W-:Y:S01]  /*8c00*/  IMAD.MOV.U32 R9, RZ, RZ, R6.reuse ;  /* 0x000000ffff097224 */ /* 0x100fe200078e0006 */
[-C--:B------:R-:W-:Y:S01]  /*8c10*/  MOV R3, R6.reuse ;  /* 0x0000000600037202 */ /* 0x080fe20000000f00 */
[--C-:B------:R-:W-:Y:S01]  /*8c20*/  IMAD.MOV.U32 R7, RZ, RZ, R6.reuse ;  /* 0x000000ffff077224 */ /* 0x100fe200078e0006 */
[-C--:B------:R-:W-:Y:S01]  /*8c30*/  MOV R8, R6.reuse ;  /* 0x0000000600087202 */ /* 0x080fe20000000f00 */
[----:B------:R-:W-:Y:S01]  /*8c40*/  IMAD.MOV.U32 R10, RZ, RZ, R6 ;  /* 0x000000ffff0a7224 */ /* 0x000fe200078e0006 */
[----:B------:R-:W-:-:S06]  /*8c50*/  MOV R0, R6 ;  /* 0x0000000600007202 */ /* 0x000fcc0000000f00 */
[----:B------:R-:W-:Y:S05]  /*8c60*/  @P0 BRA `(.L_x_1713) ;  /* 0x0000047000000947 */ /* 0x000fea0003800000 */
[----:B------:R-:W-:Y:S01]  /*8c70*/  BSSY B1, `(.L_x_1714) ;  /* 0x000003f000017945 */ /* 0x000fe20003800000 */
[--C-:B------:R-:W-:Y:S01]  /*8c80*/  IMAD.MOV.U32 R9, RZ, RZ, R6.reuse ;  /* 0x000000ffff097224 */ /* 0x100fe200078e0006 */
[-C--:B------:R-:W-:Y:S01]  /*8c90*/  MOV R3, R6.reuse ;  /* 0x0000000600037202 */ /* 0x080fe20000000f00 */
[--C-:B------:R-:W-:Y:S01]  /*8ca0*/  IMAD.MOV.U32 R7, RZ, RZ, R6.reuse ;  /* 0x000000ffff077224 */ /* 0x100fe200078e0006 */
[-C--:B------:R-:W-:Y:S01]  /*8cb0*/  MOV R8, R6.reuse ;  /* 0x0000000600087202 */ /* 0x080fe20000000f00 */
[----:B------:R-:W-:Y:S01]  /*8cc0*/  IMAD.MOV.U32 R10, RZ, RZ, R6 ;  /* 0x000000ffff0a7224 */ /* 0x000fe200078e0006 */
[----:B------:R-:W-:Y:S02]  /*8cd0*/  MOV R0, R6 ;  /* 0x0000000600007202 */ /* 0x000fe40000000f00 */
.L_x_1715:
[----:B------:R-:W-:Y:S01]  /*8ce0*/  IMAD R4, R12, R25, RZ ;  /* 0x000000190c047224 */ /* 0x000fe200078e02ff */
[----:B------:R-:W-:-:S04]  /*8cf0*/  IADD3 R25, R25, c[0x0][0x170], RZ ;  /* 0x00005c0019197a10 */ /* 0x000fc80007ffe0ff */
[----:B------:R-:W-:Y:S01]  /*8d00*/  SHF.R.U32.HI R5, RZ, 0x1, R4 ;  /* 0x00000001ff057819 */ /* 0x000fe20000011604 */
[----:B------:R-:W-:Y:S01]  /*8d10*/  IMAD R11, R12, R25, RZ ;  /* 0x000000190c0b7224 */ /* 0x000fe200078e02ff */
[----:B------:R-:W-:-:S03]  /*8d20*/  IADD3 R25, R25, c[0x0][0x170], RZ ;  /* 0x00005c0019197a10 */ /* 0x000fc60007ffe0ff */
[----:B------:R-:W-:Y:S01]  /*8d30*/  IMAD.WIDE.U32 R4, R5, 0x4, R18 ;  /* 0x0000000405047825 */ /* 0x000fe200078e0012 */
[----:B------:R-:W-:-:S03]  /*8d40*/  SHF.R.U32.HI R11, RZ, 0x1, R11 ;  /* 0x00000001ff0b7819 */ /* 0x000fc6000001160b */
[C---:B------:R-:W-:Y:S01]  /*8d50*/  IMAD R13, R12.reuse, R25, RZ ;  /* 0x000000190c0d7224 */ /* 0x040fe200078e02ff */
[----:B------:R-:W-:Y:S01]  /*8d60*/  IADD3 R25, R25, c[0x0][0x170], RZ ;  /* 0x00005c0019197a10 */ /* 0x000fe20007ffe0ff */
[----:B------:R0:W2:Y:S01]  /*8d70*/  LDG.E R4, [R4.64] ;  /* 0x0000002404047981 */ /* 0x0000a2000c1e1900 */
[----:B------:R-:W-:Y:S02]  /*8d80*/  IMAD.WIDE.U32 R14, R11, 0x4, R18 ;  /* 0x000000040b0e7825 */ /* 0x000fe400078e0012 */
[----:B------:R-:W-:Y:S02]  /*8d90*/  SHF.R.U32.HI R13, RZ, 0x1, R13 ;  /* 0x00000001ff0d7819 */ /* 0x000fe4000001160d */
[----:B------:R-:W-:Y:S01]  /*8da0*/  IMAD R22, R12, R25, RZ ;  /* 0x000000190c167224 */ /* 0x000fe200078e02ff */
[----:B------:R-:W3:Y:S02]  /*8db0*/  LDG.E R11, [R14.64] ;  /* 0x000000240e0b7981 */ /* 0x000ee4000c1e1900 */
[----:B------:R-:W-:-:S02]  /*8dc0*/  IMAD.WIDE.U32 R26, R13, 0x4, R18 ;  /* 0x000000040d1a7825 */ /* 0x000fc400078e0012 */
[----:B------:R-:W-:-:S04]  /*8dd0*/  SHF.R.U32.HI R29, RZ, 0x1, R22 ;  /* 0x00000001ff1d7819 */ /* 0x000fc80000011616 */
[----:B------:R-:W4:Y:S01]  /*8de0*/  LDG.E R26, [R26.64] ;  /* 0x000000241a1a7981 */ /* 0x000f22000c1e1900 */
[----:B------:R-:W-:-:S06]  /*8df0*/  IMAD.WIDE.U32 R28, R29, 0x4, R18 ;  /* 0x000000041d1c7825 */ /* 0x000fcc00078e0012 */
[----:B------:R-:W5:Y:S01]  /*8e00*/  LDG.E R28, [R28.64] ;  /* 0x000000241c1c7981 */ /* 0x000f62000c1e1900 */
[----:B------:R-:W-:Y:S02]  /*8e10*/  IADD3 R25, R25, c[0x0][0x170], RZ ;  /* 0x00005c0019197a10 */ /* 0x000fe40007ffe0ff */
[----:B------:R-:W-:Y:S02]  /*8e20*/  PRMT R0, RZ, 0x5410, R0 ;  /* 0x00005410ff007816 */ /* 0x000fe40000000000 */
[----:B------:R-:W-:Y:S01]  /*8e30*/  PRMT R7, RZ, 0x5410, R7 ;  /* 0x00005410ff077816 */ /* 0x000fe20000000007 */
[----:B0-----:R-:W-:Y:S01]  /*8e40*/  IMAD R5, R20, 0x3, R25 ;  /* 0x0000000314057824 */ /* 0x001fe200078e0219 */
[----:B------:R-:W-:Y:S02]  /*8e50*/  PRMT R8, RZ, 0x5410, R8 ;  /* 0x00005410ff087816 */ /* 0x000fe40000000008 */
[----:B------:R-:W-:Y:S02]  /*8e60*/  PRMT R3, RZ, 0x5410, R3 ;  /* 0x00005410ff037816 */ /* 0x000fe40000000003 */
[----:B------:R-:W-:-:S02]  /*8e70*/  ISETP.GE.U32.AND P0, PT, R5, c[0x0][0x168], PT ;  /* 0x00005a0005007a0c */ /* 0x000fc40003f06070 */
[----:B------:R-:W-:Y:S02]  /*8e80*/  PRMT R6, RZ, 0x5410, R6 ;  /* 0x00005410ff067816 */ /* 0x000fe40000000006 */
[----:B------:R-:W-:Y:S02]  /*8e90*/  PRMT R9, RZ, 0x5410, R9 ;  /* 0x00005410ff097816 */ /* 0x000fe40000000009 */
[----:B------:R-:W-:Y:S02]  /*8ea0*/  PRMT R21, RZ, 0x5410, R21 ;  /* 0x00005410ff157816 */ /* 0x000fe40000000015 */
[----:B--2---:R-:W-:-:S05]  /*8eb0*/  PRMT R5, RZ, 0x5410, R4 ;  /* 0x00005410ff057816 */ /* 0x004fca0000000004 */
[----:B------:R-:W-:Y:S01]  /*8ec0*/  FMUL.FTZ R0, R0, R5 ;  /* 0x0000000500007220 */ /* 0x000fe20000410000 */
[----:B------:R-:W-:Y:S02]  /*8ed0*/  PRMT R5, RZ, 0x5410, R10 ;  /* 0x00005410ff057816 */ /* 0x000fe4000000000a */
[----:B------:R-:W-:Y:S02]  /*8ee0*/  PRMT R10, RZ, 0x7610, R4 ;  /* 0x00007610ff0a7816 */ /* 0x000fe40000000004 */
[----:B---3--:R-:W-:-:S03]  /*8ef0*/  PRMT R13, RZ, 0x5410, R11 ;  /* 0x00005410ff0d7816 */ /* 0x008fc6000000000b */
[----:B------:R-:W-:Y:S01]  /*8f00*/  FMUL.FTZ R5, R5, R10 ;  /* 0x0000000a05057220 */ /* 0x000fe20000410000 */
[----:B------:R-:W-:Y:S01]  /*8f10*/  PRMT R10, RZ, 0x7610, R11 ;  /* 0x00007610ff0a7816 */ /* 0x000fe2000000000b */
[----:B------:R-:W-:Y:S01]  /*8f20*/  FMUL.FTZ R8, R8, R13 ;  /* 0x0000000d08087220 */ /* 0x000fe20000410000 */
[--C-:B----4-:R-:W-:Y:S02]  /*8f30*/  PRMT R13, RZ, 0x5410, R26.reuse ;  /* 0x00005410ff0d7816 */ /* 0x110fe4000000001a */
[----:B------:R-:W-:Y:S01]  /*8f40*/  F2FP.BF16.PACK_AB R5, R5, R0 ;  /* 0x000000000505723e */ /* 0x000fe200000010ff */
[----:B------:R-:W-:Y:S01]  /*8f50*/  FMUL.FTZ R7, R7, R10 ;  /* 0x0000000a07077220 */ /* 0x000fe20000410000 */
[----:B------:R-:W-:Y:S01]  /*8f60*/  PRMT R10, RZ, 0x7610, R26 ;  /* 0x00007610ff0a7816 */ /* 0x000fe2000000001a */
[----:B------:R-:W-:Y:S01]  /*8f70*/  FMUL.FTZ R6, R6, R13 ;  /* 0x0000000d06067220 */ /* 0x000fe20000410000 */
[--C-:B-----5:R-:W-:Y:S02]  /*8f80*/  PRMT R0, RZ, 0x7610, R28.reuse ;  /* 0x00007610ff007816 */ /* 0x120fe4000000001c */
[----:B------:R-:W-:Y:S01]  /*8f90*/  F2FP.BF16.PACK_AB R8, R7, R8 ;  /* 0x000000080708723e */ /* 0x000fe200000010ff */
[----:B------:R-:W-:Y:S01]  /*8fa0*/  FMUL.FTZ R3, R3, R10 ;  /* 0x0000000a03037220 */ /* 0x000fe20000410000 */
[----:B------:R-:W-:Y:S01]  /*8fb0*/  PRMT R10, RZ, 0x5410, R28 ;  /* 0x00005410ff0a7816 */ /* 0x000fe2000000001c */
[----:B------:R-:W-:Y:S01]  /*8fc0*/  FMUL.FTZ R14, R0, R21 ;  /* 0x00000015000e7220 */ /* 0x000fe20000410000 */
[----:B------:R-:W-:-:S02]  /*8fd0*/  PRMT R0, R5, 0x7610, R0 ;  /* 0x0000761005007816 */ /* 0x000fc40000000000 */
[----:B------:R-:W-:Y:S01]  /*8fe0*/  F2FP.BF16.PACK_AB R6, R3, R6 ;  /* 0x000000060306723e */ /* 0x000fe200000010ff */
[----:B------:R-:W-:Y:S01]  /*8ff0*/  FMUL.FTZ R9, R9, R10 ;  /* 0x0000000a09097220 */ /* 0x000fe20000410000 */
[----:B------:R-:W-:Y:S02]  /*9000*/  PRMT R10, R5, 0x7632, R10 ;  /* 0x00007632050a7816 */ /* 0x000fe4000000000a */
[----:B------:R-:W-:Y:S02]  /*9010*/  PRMT R7, R8, 0x7632, R7 ;  /* 0x0000763208077816 */ /* 0x000fe40000000007 */
[----:B------:R-:W-:Y:S02]  /*9020*/  F2FP.BF16.PACK_AB R9, R14, R9 ;  /* 0x000000090e09723e */ /* 0x000fe400000010ff */
[----:B------:R-:W-:Y:S02]  /*9030*/  PRMT R3, R6, 0x7632, R3 ;  /* 0x0000763206037816 */ /* 0x000fe40000000003 */
[----:B------:R-:W-:Y:S01]  /*9040*/  PRMT R21, R9, 0x7632, R21 ;  /* 0x0000763209157816 */ /* 0x000fe20000000015 */
[----:B------:R-:W-:Y:S05]  /*9050*/  @!P0 BRA `(.L_x_1715) ;  /* 0xfffffc8000008947 */ /* 0x000fea000383ffff */
[----:B------:R-:W-:Y:S05]  /*9060*/  BSYNC B1 ;  /* 0x0000000000017941 */ /* 0x000fea0003800000 */
.L_x_1714:
[--C-:B------:R-:W-:Y:S02]  /*9070*/  PRMT R15, R15, 0x5410, R11.reuse ;  /* 0x000054100f0f7816 */ /* 0x100fe4000000000b */
[----:B------:R-:W-:-:S02]  /*9080*/  PRMT R20, R20, 0x7610, R11 ;  /* 0x0000761014147816 */ /* 0x000fc4000000000b */
[--C-:B------:R-:W-:Y:S02]  /*9090*/  PRMT R13, R13, 0x5410, R4.reuse ;  /* 0x000054100d0d7816 */ /* 0x100fe40000000004 */
[----:B------:R-:W-:Y:S02]  /*90a0*/  PRMT R14, R14, 0x7610, R4 ;  /* 0x000076100e0e7816 */ /* 0x000fe40000000004 */
[----:B------:R-:W-:Y:S02]  /*90b0*/  PRMT R24, R24, 0x5410, R26 ;  /* 0x0000541018187816 */ /* 0x000fe4000000001a */
[--C-:B------:R-:W-:Y:S02]  /*90c0*/  PRMT R11, R11, 0x5410, R28.reuse ;  /* 0x000054100b0b7816 */ /* 0x100fe4000000001c */
[----:B------:R-:W-:Y:S02]  /*90d0*/  PRMT R22, R22, 0x7610, R28 ;  /* 0x0000761016167816 */ /* 0x000fe4000000001c */
.L_x_1713:
[----:B------:R-:W-:Y:S05]  /*90e0*/  BSYNC B0 ;  /* 0x0000000000007941 */ /* 0x000fea0003800000 */
.L_x_1712:
[----:B------:R-:W-:Y:S01]  /*90f0*/  ISETP.GE.U32.AND P1, PT, R25, c[0x0][0x168], PT ;  /* 0x00005a0019007a0c */ /* 0x000fe20003f26070 */
[----:B------:R-:W-:-:S12]  /*9100*/  BSSY B0, `(.L_x_1716) ;  /* 0x0000022000007945 */ /* 0x000fd80003800000 */
[----:B------:R-:W-:Y:S05]  /*9110*/  @P1 BRA `(.L_x_1717) ;  /* 0x0000020000001947 */ /* 0x000fea0003800000 */
[----:B------:R-:W-:-:S05]  /*9120*/  IMAD R4, R12, R25, RZ ;  /* 0x000000190c047224 */ /* 0x000fca00078e02ff */
[----:B------:R-:W-:-:S05]  /*9130*/  SHF.R.U32.HI R5, RZ, 0x1, R4 ;  /* 0x00000001ff057819 */ /* 0x000fca0000011604 */
[----:B------:R-:W-:-:S06]  /*9140*/  IMAD.WIDE.U32 R4, R5, 0x4, R18 ;  /* 0x0000000405047825 */ /* 0x000fcc00078e0012 */
[----:B------:R-:W2:Y:S01]  /*9150*/  LDG.E R4, [R4.64] ;  /* 0x0000002404047981 */ /* 0x000ea2000c1e1900 */
[----:B------:R-:W-:-:S04]  /*9160*/  IADD3 R27, R25, c[0x0][0x170], RZ ;  /* 0x00005c00191b7a10 */ /* 0x000fc80007ffe0ff */
[----:B------:R-:W-:Y:S02]  /*9170*/  ISETP.GE.U32.AND P0, PT, R27, c[0x0][0x168], PT ;  /* 0x00005a001b007a0c */ /* 0x000fe40003f06070 */
[--C-:B--2---:R-:W-:Y:S02]  /*9180*/  PRMT R13, R13, 0x5410, R4.reuse ;  /* 0x000054100d0d7816 */ /* 0x104fe40000000004 */
[----:B------:R-:W-:-:S09]  /*9190*/  PRMT R14, R14, 0x7610, R4 ;  /* 0x000076100e0e7816 */ /* 0x000fd20000000004 */
        /* <DEDUP_REMOVED lines=10> */
[----:B------:R-:W-:Y:S01]  /*9240*/  IADD3 R5, R27, c[0x0][0x170], RZ ;  /* 0x00005c001b057a10 */ /* 0x000fe20007ffe0ff */
[----:B------:R-:W-:-:S03]  /*9250*/  IMAD R4, R12, R27, RZ ;  /* 0x0000001b0c047224 */ /* 0x000fc600078e02ff */
[----:B------:R-:W-:-:S13]  /*9260*/  ISETP.GE.U32.AND P0, PT, R5, c[0x0][0x168], PT ;  /* 0x00005a0005007a0c */ /* 0x000fda0003f06070 */
[----:B------:R-:W-:Y:S01]  /*9270*/  @!P0 IMAD R12, R12, R5, RZ ;  /* 0x000000050c0c8224 */ /* 0x000fe200078e02ff */
[----:B------:R-:W-:-:S04]  /*9280*/  SHF.R.U32.HI R5, RZ, 0x1, R4 ;  /* 0x00000001ff057819 */ /* 0x000fc80000011604 */
[----:B------:R-:W-:Y:S01]  /*9290*/  @!P0 SHF.R.U32.HI R27, RZ, 0x1, R12 ;  /* 0x00000001ff1b8819 */ /* 0x000fe2000001160c */
[----:B------:R-:W-:-:S04]  /*92a0*/  IMAD.WIDE.U32 R4, R5, 0x4, R18 ;  /* 0x0000000405047825 */ /* 0x000fc800078e0012 */
[----:B------:R-:W-:Y:S02]  /*92b0*/  @!P0 IMAD.WIDE.U32 R18, R27, 0x4, R18 ;  /* 0x000000041b128825 */ /* 0x000fe400078e0012 */
[----:B------:R-:W2:Y:S04]  /*92c0*/  LDG.E R4, [R4.64] ;  /* 0x0000002404047981 */ /* 0x000ea8000c1e1900 */
[----:B------:R-:W3:Y:S01]  /*92d0*/  @!P0 LDG.E R18, [R18.64] ;  /* 0x0000002412128981 */ /* 0x000ee2000c1e1900 */
[--C-:B--2---:R-:W-:Y:S02]  /*92e0*/  PRMT R24, R24, 0x5410, R4.reuse ;  /* 0x0000541018187816 */ /* 0x104fe40000000004 */
[----:B------:R-:W-:Y:S02]  /*92f0*/  PRMT R26, R26, 0x7610, R4 ;  /* 0x000076101a1a7816 */ /* 0x000fe40000000004 */
[----:B---3--:R-:W-:-:S02]  /*9300*/  @!P0 PRMT R11, R11, 0x5410, R18 ;  /* 0x000054100b0b8816 */ /* 0x008fc40000000012 */
[----:B------:R-:W-:Y:S02]  /*9310*/  @!P0 PRMT R22, R22, 0x7610, R18 ;  /* 0x0000761016168816 */ /* 0x000fe40000000012 */
.L_x_1717:
[----:B------:R-:W-:Y:S05]  /*9320*/  BSYNC B0 ;  /* 0x0000000000007941 */ /* 0x000fea0003800000 */
.L_x_1716:
[----:B------:R-:W-:Y:S01]  /*9330*/  BSSY B0, `(.L_x_1718) ;  /* 0x000002c000007945 */ /* 0x000fe20003800000 */
[----:B------:R-:W-:Y:S05]  /*9340*/  @P1 BRA `(.L_x_1719) ;  /* 0x000002a000001947 */ /* 0x000fea0003800000 */
[----:B------:R-:W-:Y:S02]  /*9350*/  IADD3 R25, R25, c[0x0][0x170], RZ ;  /* 0x00005c0019197a10 */ /* 0x000fe40007ffe0ff */
[----:B------:R-:W-:Y:S02]  /*9360*/  PRMT R0, RZ, 0x5410, R0 ;  /* 0x00005410ff007816 */ /* 0x000fe40000000000 */
[----:B------:R-:W-:Y:S02]  /*9370*/  ISETP.GE.U32.AND P0, PT, R25, c[0x0][0x168], PT ;  /* 0x00005a0019007a0c */ /* 0x000fe40003f06070 */
[----:B------:R-:W-:Y:S02]  /*9380*/  PRMT R10, RZ, 0x5410, R10 ;  /* 0x00005410ff0a7816 */ /* 0x000fe4000000000a */
[----:B------:R-:W-:Y:S02]  /*9390*/  PRMT R13, RZ, 0x7610, R13 ;  /* 0x00007610ff0d7816 */ /* 0x000fe4000000000d */
        /* <DEDUP_REMOVED lines=33> */
[----:B------:R-:W-:Y:S02]  /*95b0*/  PRMT R3, R6, 0x7632, R3 ;  /* 0x0000763206037816 */ /* 0x000fe40000000003 */
[----:B------:R-:W-:Y:S02]  /*95c0*/  @!P0 F2FP.BF16.PACK_AB R22, RZ, R22 ;  /* 0x00000016ff16823e */ /* 0x000fe400000010ff */
[----:B------:R-:W-:Y:S02]  /*95d0*/  @!P0 PRMT R9, R4, 0x7610, R9 ;  /* 0x0000761004098816 */ /* 0x000fe40000000009 */
[----:B------:R-:W-:Y:S02]  /*95e0*/  @!P0 PRMT R21, R22, 0x7610, R21 ;  /* 0x0000761016158816 */ /* 0x000fe40000000015 */
.L_x_1719:
[----:B------:R-:W-:Y:S05]  /*95f0*/  BSYNC B0 ;  /* 0x0000000000007941 */ /* 0x000fea0003800000 */
.L_x_1718:
[----:B------:R-:W-:Y:S02]  /*9600*/  PRMT R0, RZ, 0x5410, R0 ;  /* 0x00005410ff007816 */ /* 0x000fe40000000000 */
[----:B------:R-:W-:-:S02]  /*9610*/  PRMT R5, RZ, 0x5410, R8 ;  /* 0x00005410ff057816 */ /* 0x000fc40000000008 */
[----:B------:R-:W-:Y:S02]  /*9620*/  PRMT R10, RZ, 0x5410, R10 ;  /* 0x00005410ff0a7816 */ /* 0x000fe4000000000a */
[----:B------:R-:W-:Y:S01]  /*9630*/  PRMT R7, RZ, 0x5410, R7 ;  /* 0x00005410ff077816 */ /* 0x000fe20000000007 */
[----:B------:R-:W-:Y:S01]  /*9640*/  FMUL.FTZ R0, R0, R5 ;  /* 0x0000000500007220 */ /* 0x000fe20000410000 */
[----:B------:R-:W-:Y:S02]  /*9650*/  PRMT R3, RZ, 0x5410, R3 ;  /* 0x00005410ff037816 */ /* 0x000fe40000000003 */
[----:B------:R-:W-:Y:S01]  /*9660*/  PRMT R9, RZ, 0x5410, R9 ;  /* 0x00005410ff097816 */ /* 0x000fe20000000009 */
[----:B------:R-:W-:-:S05]  /*9670*/  FMUL.FTZ R5, R10, R7 ;  /* 0x000000070a057220 */ /* 0x000fca0000410000 */
[----:B------:R-:W-:Y:S02]  /*9680*/  F2FP.BF16.PACK_AB R0, R5, R0 ;  /* 0x000000000500723e */ /* 0x000fe400000010ff */
[----:B------:R-:W-:Y:S02]  /*9690*/  PRMT R5, RZ, 0x5410, R6 ;  /* 0x00005410ff057816 */ /* 0x000fe40000000006 */
[--C-:B------:R-:W-:Y:S02]  /*96a0*/  PRMT R4, RZ, 0x5410, R0.reuse ;  /* 0x00005410ff047816 */ /* 0x100fe40000000000 */
[----:B------:R-:W-:-:S03]  /*96b0*/  PRMT R0, RZ, 0x7610, R0 ;  /* 0x00007610ff007816 */ /* 0x000fc60000000000 */
[----:B------:R-:W-:Y:S02]  /*96c0*/  FMUL.FTZ R4, R5, R4 ;  /* 0x0000000405047220 */ /* 0x000fe40000410000 */
[----:B------:R-:W-:-:S05]  /*96d0*/  FMUL.FTZ R3, R3, R0 ;  /* 0x0000000003037220 */ /* 0x000fca0000410000 */
[----:B------:R-:W-:Y:S02]  /*96e0*/  F2FP.BF16.PACK_AB R4, R3, R4 ;  /* 0x000000040304723e */ /* 0x000fe400000010ff */
[----:B------:R-:W-:Y:S02]  /*96f0*/  PRMT R3, RZ, 0x5410, R21 ;  /* 0x00005410ff037816 */ /* 0x000fe40000000015 */
[--C-:B------:R-:W-:Y:S02]  /*9700*/  PRMT R0, RZ, 0x5410, R4.reuse ;  /* 0x00005410ff007816 */ /* 0x100fe40000000004 */
[----:B------:R-:W-:-:S03]  /*9710*/  PRMT R4, RZ, 0x7610, R4 ;  /* 0x00007610ff047816 */ /* 0x000fc60000000004 */
[----:B------:R-:W-:Y:S02]  /*9720*/  FMUL.FTZ R0, R9, R0 ;  /* 0x0000000009007220 */ /* 0x000fe40000410000 */
[----:B------:R-:W-:-:S05]  /*9730*/  FMUL.FTZ R3, R4, R3 ;  /* 0x0000000304037220 */ /* 0x000fca0000410000 */
[----:B------:R-:W-:-:S04]  /*9740*/  F2FP.BF16.PACK_AB R0, R0, R3 ;  /* 0x000000030000723e */ /* 0x000fc800000010ff */
[----:B------:R-:W-:Y:S01]  /*9750*/  PRMT R22, R0, 0x5432, R0 ;  /* 0x0000543200167816 */ /* 0x000fe20000000000 */
[----:B------:R-:W-:Y:S05]  /*9760*/  BRA `(.L_x_1678) ;  /* 0x00000b4000007947 */ /* 0x000fea0003800000 */
.L_x_1693:
[----:B------:R-:W0:Y:S01]  /*9770*/  LDC.U16 R0, c[0x0][0x162] ;  /* 0x00005880ff007b82 */ /* 0x000e220000000400 */
[----:B------:R-:W-:Y:S01]  /*9780*/  IMAD.MOV.U32 R21, RZ, RZ, c[0x0][0x170] ;  /* 0x00005c00ff157624 */ /* 0x000fe200078e00ff */
[----:B------:R-:W-:Y:S01]  /*9790*/  BSSY B0, `(.L_x_1720) ;  /* 0x000004e000007945 */ /* 0x000fe20003800000 */
[----:B------:R-:W-:Y:S02]  /*97a0*/  MOV R20, R25 ;  /* 0x0000001900147202 */ /* 0x000fe40000000f00 */
[----:B------:R-:W-:-:S05]  /*97b0*/  IMAD R3, R21, 0x3, R25 ;  /* 0x0000000315037824 */ /* 0x000fca00078e0219 */
[----:B------:R-:W-:Y:S01]  /*97c0*/  ISETP.GE.U32.AND P0, PT, R3, c[0x0][0x168], PT ;  /* 0x00005a0003007a0c */ /* 0x000fe20003f06070 */
[--C-:B0-----:R-:W-:Y:S01]  /*97d0*/  IMAD.MOV.U32 R11, RZ, RZ, R0.reuse ;  /* 0x000000ffff0b7224 */ /* 0x101fe200078e0000 */
[-C--:B------:R-:W-:Y:S01]  /*97e0*/  MOV R10, R0.reuse ;  /* 0x00000000000a7202 */ /* 0x080fe20000000f00 */
[--C-:B------:R-:W-:Y:S01]  /*97f0*/  IMAD.MOV.U32 R9, RZ, RZ, R0.reuse ;  /* 0x000000ffff097224 */ /* 0x100fe200078e0000 */
[-C--:B------:R-:W-:Y:S01]  /*9800*/  MOV R8, R0.reuse ;  /* 0x0000000000087202 */ /* 0x080fe20000000f00 */
[--C-:B------:R-:W-:Y:S01]  /*9810*/  IMAD.MOV.U32 R7, RZ, RZ, R0.reuse ;  /* 0x000000ffff077224 */ /* 0x100fe200078e0000 */
[----:B------:R-:W-:Y:S01]  /*9820*/  MOV R6, R0 ;  /* 0x0000000000067202 */ /* 0x000fe20000000f00 */
[----:B------:R-:W-:-:S06]  /*9830*/  IMAD.MOV.U32 R3, RZ, RZ, R0 ;  /* 0x000000ffff037224 */ /* 0x000fcc00078e0000 */
[----:B------:R-:W-:Y:S05]  /*9840*/  @P0 BRA `(.L_x_1721) ;  /* 0x0000042000000947 */ /* 0x000fea0003800000 */
[----:B------:R-:W-:Y:S01]  /*9850*/  BSSY B1, `(.L_x_1722) ;  /* 0x000003b000017945 */ /* 0x000fe20003800000 */
[-C--:B------:R-:W-:Y:S01]  /*9860*/  MOV R10, R0.reuse ;  /* 0x00000000000a7202 */ /* 0x080fe20000000f00 */
[--C-:B------:R-:W-:Y:S01]  /*9870*/  IMAD.MOV.U32 R9, RZ, RZ, R0.reuse ;  /* 0x000000ffff097224 */ /* 0x100fe200078e0000 */
[-C--:B------:R-:W-:Y:S01]  /*9880*/  MOV R8, R0.reuse ;  /* 0x0000000000087202 */ /* 0x080fe20000000f00 */
[--C-:B------:R-:W-:Y:S01]  /*9890*/  IMAD.MOV.U32 R7, RZ, RZ, R0.reuse ;  /* 0x000000ffff077224 */ /* 0x100fe200078e0000 */
[----:B------:R-:W-:Y:S01]  /*98a0*/  MOV R6, R0 ;  /* 0x0000000000067202 */ /* 0x000fe20000000f00 */
[----:B------:R-:W-:Y:S02]  /*98b0*/  IMAD.MOV.U32 R3, RZ, RZ, R0 ;  /* 0x000000ffff037224 */ /* 0x000fe400078e0000 */
.L_x_1723:
[----:B------:R-:W-:Y:S02]  /*98c0*/  SHF.R.U32.HI R25, RZ, 0x1, R20 ;  /* 0x00000001ff197819 */ /* 0x000fe40000011614 */
[----:B------:R-:W-:-:S03]  /*98d0*/  IADD3 R20, R20, c[0x0][0x170], RZ ;  /* 0x00005c0014147a10 */ /* 0x000fc60007ffe0ff */
[----:B------:R-:W-:Y:S01]  /*98e0*/  IMAD.WIDE.U32 R24, R25, 0x4, R18 ;  /* 0x0000000419187825 */ /* 0x000fe200078e0012 */
[----:B------:R-:W-:Y:S02]  /*98f0*/  SHF.R.U32.HI R5, RZ, 0x1, R20 ;  /* 0x00000001ff057819 */ /* 0x000fe40000011614 */
[----:B------:R-:W-:Y:S02]  /*9900*/  IADD3 R20, R20, c[0x0][0x170], RZ ;  /* 0x00005c0014147a10 */ /* 0x000fe40007ffe0ff */
[----:B------:R0:W2:Y:S01]  /*9910*/  LDG.E R22, [R24.64] ;  /* 0x0000002418167981 */ /* 0x0000a2000c1e1900 */
[----:B------:R-:W-:Y:S01]  /*9920*/  IMAD.WIDE.U32 R4, R5, 0x4, R18 ;  /* 0x0000000405047825 */ /* 0x000fe200078e0012 */
[----:B------:R-:W-:Y:S02]  /*9930*/  SHF.R.U32.HI R13, RZ, 0x1, R20 ;  /* 0x00000001ff0d7819 */ /* 0x000fe40000011614 */
[----:B------:R-:W-:-:S03]  /*9940*/  IADD3 R20, R20, c[0x0][0x170], RZ ;  /* 0x00005c0014147a10 */ /* 0x000fc60007ffe0ff */
[----:B------:R2:W3:Y:S01]  /*9950*/  LDG.E R4, [R4.64] ;  /* 0x0000002404047981 */ /* 0x0004e2000c1e1900 */
[----:B------:R-:W-:Y:S01]  /*9960*/  IMAD.WIDE.U32 R12, R13, 0x4, R18 ;  /* 0x000000040d0c7825 */ /* 0x000fe200078e0012 */
[----:B------:R-:W-:-:S05]  /*9970*/  SHF.R.U32.HI R15, RZ, 0x1, R20 ;  /* 0x00000001ff0f7819 */ /* 0x000fca0000011614 */
[----:B------:R1:W4:Y:S01]  /*9980*/  LDG.E R13, [R12.64] ;  /* 0x000000240c0d7981 */ /* 0x000322000c1e1900 */
[----:B------:R-:W-:-:S06]  /*9990*/  IMAD.WIDE.U32 R14, R15, 0x4, R18 ;  /* 0x000000040f0e7825 */ /* 0x000fcc00078e0012 */
[----:B------:R-:W5:Y:S01]  /*99a0*/  LDG.E R14, [R14.64] ;  /* 0x000000240e0e7981 */ /* 0x000f62000c1e1900 */
[----:B------:R-:W-:Y:S02]  /*99b0*/  PRMT R0, RZ, 0x5410, R0 ;  /* 0x00005410ff007816 */ /* 0x000fe40000000000 */
[----:B------:R-:W-:Y:S02]  /*99c0*/  IADD3 R20, R20, c[0x0][0x170], RZ ;  /* 0x00005c0014147a10 */ /* 0x000fe40007ffe0ff */
[----:B------:R-:W-:Y:S02]  /*99d0*/  PRMT R3, RZ, 0x5410, R3 ;  /* 0x00005410ff037816 */ /* 0x000fe40000000003 */
[----:B------:R-:W-:Y:S01]  /*99e0*/  PRMT R10, RZ, 0x5410, R10 ;  /* 0x00005410ff0a7816 */ /* 0x000fe2000000000a */
[----:B0-----:R-:W-:Y:S01]  /*99f0*/  IMAD R24, R21, 0x3, R20 ;  /* 0x0000000315187824 */ /* 0x001fe200078e0214 */
[----:B------:R-:W-:-:S04]  /*9a00*/  PRMT R11, RZ, 0x5410, R11 ;  /* 0x00005410ff0b7816 */ /* 0x000fc8000000000b */
[----:B------:R-:W-:Y:S02]  /*9a10*/  ISETP.GE.U32.AND P0, PT, R24, c[0x0][0x168], PT ;  /* 0x00005a0018007a0c */ /* 0x000fe40003f06070 */
[--C-:B--2---:R-:W-:Y:S02]  /*9a20*/  PRMT R5, RZ, 0x5410, R22.reuse ;  /* 0x00005410ff057816 */ /* 0x104fe40000000016 */
[----:B-1----:R-:W-:-:S03]  /*9a30*/  PRMT R12, RZ, 0x7610, R22 ;  /* 0x00007610ff0c7816 */ /* 0x002fc60000000016 */
[----:B------:R-:W-:Y:S01]  /*9a40*/  FMUL.FTZ R0, R0, R5 ;  /* 0x0000000500007220 */ /* 0x000fe20000410000 */
[----:B------:R-:W-:Y:S01]  /*9a50*/  PRMT R5, RZ, 0x5410, R6 ;  /* 0x00005410ff057816 */ /* 0x000fe20000000006 */
[----:B------:R-:W-:Y:S01]  /*9a60*/  FMUL.FTZ R3, R3, R12 ;  /* 0x0000000c03037220 */ /* 0x000fe20000410000 */
[----:B---3--:R-:W-:-:S04]  /*9a70*/  PRMT R6, RZ, 0x5410, R4 ;  /* 0x00005410ff067816 */ /* 0x008fc80000000004 */
[----:B------:R-:W-:Y:S01]  /*9a80*/  F2FP.BF16.PACK_AB R12, R3, R0 ;  /* 0x00000000030c723e */ /* 0x000fe200000010ff */
[----:B------:R-:W-:Y:S01]  /*9a90*/  FMUL.FTZ R5, R5, R6 ;  /* 0x0000000605057220 */ /* 0x000fe20000410000 */
[----:B------:R-:W-:Y:S02]  /*9aa0*/  PRMT R6, RZ, 0x5410, R7 ;  /* 0x00005410ff067816 */ /* 0x000fe40000000007 */
[----:B------:R-:W-:Y:S02]  /*9ab0*/  PRMT R7, RZ, 0x7610, R4 ;  /* 0x00007610ff077816 */ /* 0x000fe40000000004 */
[----:B------:R-:W-:-:S03]  /*9ac0*/  PRMT R3, R12, 0x7632, R3 ;  /* 0x000076320c037816 */ /* 0x000fc60000000003 */
[----:B------:R-:W-:Y:S01]  /*9ad0*/  FMUL.FTZ R6, R6, R7 ;  /* 0x0000000706067220 */ /* 0x000fe20000410000 */
[----:B------:R-:W-:Y:S02]  /*9ae0*/  PRMT R7, RZ, 0x5410, R8 ;  /* 0x00005410ff077816 */ /* 0x000fe40000000008 */
[----:B----4-:R-:W-:Y:S02]  /*9af0*/  PRMT R8, RZ, 0x5410, R13 ;  /* 0x00005410ff087816 */ /* 0x010fe4000000000d */
[----:B-----5:R-:W-:Y:S02]  /*9b00*/  PRMT R0, RZ, 0x7610, R14 ;  /* 0x00007610ff007816 */ /* 0x020fe4000000000e */
[----:B------:R-:W-:Y:S01]  /*9b10*/  F2FP.BF16.PACK_AB R6, R6, R5 ;  /* 0x000000050606723e */ /* 0x000fe200000010ff */
[----:B------:R-:W-:Y:S01]  /*9b20*/  FMUL.FTZ R7, R7, R8 ;  /* 0x0000000807077220 */ /* 0x000fe20000410000 */
[----:B------:R-:W-:Y:S02]  /*9b30*/  PRMT R8, RZ, 0x5410, R9 ;  /* 0x00005410ff087816 */ /* 0x000fe40000000009 */
[----:B------:R-:W-:-:S05]  /*9b40*/  PRMT R9, RZ, 0x7610, R13 ;  /* 0x00007610ff097816 */ /* 0x000fca000000000d */
[----:B------:R-:W-:Y:S01]  /*9b50*/  FMUL.FTZ R8, R8, R9 ;  /* 0x0000000908087220 */ /* 0x000fe20000410000 */
[----:B------:R-:W-:-:S04]  /*9b60*/  PRMT R9, RZ, 0x5410, R14 ;  /* 0x00005410ff097816 */ /* 0x000fc8000000000e */
[----:B------:R-:W-:Y:S01]  /*9b70*/  F2FP.BF16.PACK_AB R8, R8, R7 ;  /* 0x000000070808723e */ /* 0x000fe200000010ff */
[----:B------:R-:W-:Y:S01]  /*9b80*/  FMUL.FTZ R9, R10, R9 ;  /* 0x000000090a097220 */ /* 0x000fe20000410000 */
[----:B------:R-:W-:Y:S01]  /*9b90*/  PRMT R7, R6, 0x7632, R7 ;  /* 0x0000763206077816 */ /* 0x000fe20000000007 */
[----:B------:R-:W-:Y:S01]  /*9ba0*/  FMUL.FTZ R10, R11, R0 ;  /* 0x000000000b0a7220 */ /* 0x000fe20000410000 */
[----:B------:R-:W-:-:S04]  /*9bb0*/  PRMT R0, R12, 0x7610, R0 ;  /* 0x000076100c007816 */ /* 0x000fc80000000000 */
[----:B------:R-:W-:Y:S02]  /*9bc0*/  F2FP.BF16.PACK_AB R10, R10, R9 ;  /* 0x000000090a0a723e */ /* 0x000fe400000010ff */
[----:B------:R-:W-:Y:S02]  /*9bd0*/  PRMT R9, R8, 0x7632, R9 ;  /* 0x0000763208097816 */ /* 0x000fe40000000009 */
[----:B------:R-:W-:Y:S01]  /*9be0*/  PRMT R11, R10, 0x7632, R11 ;  /* 0x000076320a0b7816 */ /* 0x000fe2000000000b */
[----:B------:R-:W-:Y:S05]  /*9bf0*/  @!P0 BRA `(.L_x_1723) ;  /* 0xfffffcc000008947 */ /* 0x000fea000383ffff */
[----:B------:R-:W-:Y:S05]  /*9c00*/  BSYNC B1 ;  /* 0x0000000000017941 */ /* 0x000fea0003800000 */
.L_x_1722:
[--C-:B------:R-:W-:Y:S02]  /*9c10*/  PRMT R24, R24, 0x5410, R13.reuse ;  /* 0x0000541018187816 */ /* 0x100fe4000000000d */
[----:B------:R-:W-:Y:S02]  /*9c20*/  PRMT R25, R25, 0x7610, R13 ;  /* 0x0000761019197816 */ /* 0x000fe4000000000d */
[----:B------:R-:W-:Y:S02]  /*9c30*/  PRMT R12, R12, 0x5410, R22 ;  /* 0x000054100c0c7816 */ /* 0x000fe40000000016 */
[----:B------:R-:W-:-:S02]  /*9c40*/  PRMT R15, R15, 0x5410, R4 ;  /* 0x000054100f0f7816 */ /* 0x000fc40000000004 */
[----:B------:R-:W-:Y:S02]  /*9c50*/  PRMT R21, R21, 0x7610, R4 ;  /* 0x0000761015157816 */ /* 0x000fe40000000004 */
[----:B------:R-:W-:Y:S02]  /*9c60*/  PRMT R13, R13, 0x5410, R14 ;  /* 0x000054100d0d7816 */ /* 0x000fe4000000000e */
.L_x_1721:
[----:B------:R-:W-:Y:S05]  /*9c70*/  BSYNC B0 ;  /* 0x0000000000007941 */ /* 0x000fea0003800000 */
.L_x_1720:
[----:B------:R-:W-:Y:S01]  /*9c80*/  ISETP.GE.U32.AND P1, PT, R20, c[0x0][0x168], PT ;  /* 0x00005a0014007a0c */ /* 0x000fe20003f26070 */
[----:B------:R-:W-:-:S12]  /*9c90*/  BSSY B0, `(.L_x_1724) ;  /* 0x000001e000007945 */ /* 0x000fd80003800000 */
[----:B------:R-:W-:Y:S05]  /*9ca0*/  @P1 BRA `(.L_x_1725) ;  /* 0x000001c000001947 */ /* 0x000fea0003800000 */
        /* <DEDUP_REMOVED lines=16> */
[----:B------:R-:W-:Y:S02]  /*9db0*/  IADD3 R25, R26, c[0x0][0x170], RZ ;  /* 0x00005c001a197a10 */ /* 0x000fe40007ffe0ff */
[----:B------:R-:W-:Y:S02]  /*9dc0*/  SHF.R.U32.HI R5, RZ, 0x1, R26 ;  /* 0x00000001ff057819 */ /* 0x000fe4000001161a */
[----:B------:R-:W-:-:S03]  /*9dd0*/  ISETP.GE.U32.AND P0, PT, R25, c[0x0][0x168], PT ;  /* 0x00005a0019007a0c */ /* 0x000fc60003f06070 */
[----:B------:R-:W-:-:S06]  /*9de0*/  IMAD.WIDE.U32 R4, R5, 0x4, R18 ;  /* 0x0000000405047825 */ /* 0x000fcc00078e0012 */
[----:B------:R-:W2:Y:S04]  /*9df0*/  LDG.E R4, [R4.64] ;  /* 0x0000002404047981 */ /* 0x000ea8000c1e1900 */
[----:B------:R-:W-:-:S05]  /*9e00*/  @!P0 SHF.R.U32.HI R25, RZ, 0x1, R25 ;  /* 0x00000001ff198819 */ /* 0x000fca0000011619 */
[----:B------:R-:W-:-:S06]  /*9e10*/  @!P0 IMAD.WIDE.U32 R18, R25, 0x4, R18 ;  /* 0x0000000419128825 */ /* 0x000fcc00078e0012 */
[----:B------:R-:W3:Y:S01]  /*9e20*/  @!P0 LDG.E R18, [R18.64] ;  /* 0x0000002412128981 */ /* 0x000ee2000c1e1900 */
[--C-:B--2---:R-:W-:Y:S02]  /*9e30*/  PRMT R24, R24, 0x5410, R4.reuse ;  /* 0x0000541018187816 */ /* 0x104fe40000000004 */
[----:B------:R-:W-:Y:S02]  /*9e40*/  PRMT R25, R25, 0x7610, R4 ;  /* 0x0000761019197816 */ /* 0x000fe40000000004 */
[--C-:B---3--:R-:W-:Y:S02]  /*9e50*/  @!P0 PRMT R13, R13, 0x5410, R18.reuse ;  /* 0x000054100d0d8816 */ /* 0x108fe40000000012 */
[----:B------:R-:W-:Y:S02]  /*9e60*/  @!P0 PRMT R14, R14, 0x7610, R18 ;  /* 0x000076100e0e8816 */ /* 0x000fe40000000012 */
.L_x_1725:
[----:B------:R-:W-:Y:S05]  /*9e70*/  BSYNC B0 ;  /* 0x0000000000007941 */ /* 0x000fea0003800000 */
.L_x_1724:
[----:B------:R-:W-:Y:S01]  /*9e80*/  BSSY B0, `(.L_x_1726) ;  /* 0x000002c000007945 */ /* 0x000fe20003800000 */
[----:B------:R-:W-:Y:S05]  /*9e90*/  @P1 BRA `(.L_x_1727) ;  /* 0x000002a000001947 */ /* 0x000fea0003800000 */
[----:B------:R-:W-:Y:S02]  /*9ea0*/  IADD3 R20, R20, c[0x0][0x170], RZ ;  /* 0x00005c0014147a10 */ /* 0x000fe40007ffe0ff */
[----:B------:R-:W-:-:S02]  /*9eb0*/  PRMT R0, RZ, 0x5410, R0 ;  /* 0x00005410ff007816 */ /* 0x000fc40000000000 */
        /* <DEDUP_REMOVED lines=40> */
.L_x_1727:
[----:B------:R-:W-:Y:S05]  /*a140*/  BSYNC B0 ;  /* 0x0000000000007941 */ /* 0x000fea0003800000 */
.L_x_1726:
        /* <DEDUP_REMOVED lines=21> */
[----:B------:R-:W-:Y:S02]  /*a2a0*/  PRMT R22, R0, 0x5432, R0 ;  /* 0x0000543200167816 */ /* 0x000fe40000000000 */
.L_x_1678:
[----:B------:R-:W-:Y:S05]  /*a2b0*/  BSYNC B6 ;  /* 0x0000000000067941 */ /* 0x000fea0003800000 */
.L_x_1677:
[----:B------:R-:W-:-:S13]  /*a2c0*/  ISETP.NE.AND P0, PT, RZ, c[0x0][0x180], PT ;  /* 0x00006000ff007a0c */ /* 0x000fda0003f05270 */
[----:B------:R-:W-:Y:S05]  /*a2d0*/  @!P0 BRA `(.L_x_1728) ;  /* 0x000001d000008947 */ /* 0x000fea0003800000 */
[----:B------:R-:W-:Y:S01]  /*a2e0*/  IMAD R0, R2, c[0x0][0x0], R23 ;  /* 0x0000000002007a24 */ /* 0x000fe200078e0217 */
[----:B------:R-:W-:Y:S02]  /*a2f0*/  ULDC UR4, c[0x0][0x4] ;  /* 0x0000010000047ab9 */ /* 0x000fe40000000800 */
[----:B------:R-:W-:Y:S02]  /*a300*/  USHF.R.U32.HI UR4, URZ, 0x1, UR4 ;  /* 0x000000013f047899 */ /* 0x000fe40008011604 */
[----:B------:R0:W-:Y:S04]  /*a310*/  STS [R0.X4+0x10], R22 ;  /* 0x0000101600007388 */ /* 0x0001e80000004800 */
[----:B------:R-:W-:-:S13]  /*a320*/  ISETP.NE.AND P0, PT, RZ, UR4, PT ;  /* 0x00000004ff007c0c */ /* 0x000fda000bf05270 */
[----:B------:R-:W-:Y:S05]  /*a330*/  @!P0 BRA `(.L_x_1728) ;  /* 0x0000017000008947 */ /* 0x000fea0003800000 */
[----:B0-----:R-:W-:-:S05]  /*a340*/  MOV R3, UR4 ;  /* 0x0000000400037c02 */ /* 0x001fca0008000f00 */
.L_x_1731:
[--C-:B------:R-:W-:Y:S01]  /*a350*/  IMAD.IADD R4, R2, 0x1, R3.reuse ;  /* 0x0000000102047824 */ /* 0x100fe200078e0203 */
[----:B------:R-:W-:Y:S01]  /*a360*/  WARPSYNC 0xffffffff ;  /* 0xffffffff00007948 */ /* 0x000fe20003800000 */
[----:B------:R-:W-:Y:S01]  /*a370*/  BAR.SYNC.DEFER_BLOCKING 0x0 ;  /* 0x0000000000007b1d */ /* 0x000fe20000010000 */
[----:B------:R-:W-:Y:S02]  /*a380*/  ISETP.GT.AND P1, PT, R3, 0x1, PT ;  /* 0x000000010300780c */ /* 0x000fe40003f24270 */
[----:B------:R-:W-:Y:S02]  /*a390*/  ISETP.GE.U32.AND P0, PT, R4, c[0x0][0x4], PT ;  /* 0x0000010004007a0c */ /* 0x000fe40003f06070 */
[----:B------:R-:W-:Y:S01]  /*a3a0*/  SHF.R.S32.HI R6, RZ, 0x1, R3 ;  /* 0x00000001ff067819 */ /* 0x000fe20000011403 */
[----:B------:R-:W-:Y:S01]  /*a3b0*/  BSSY B0, `(.L_x_1729) ;  /* 0x000000d000007945 */ /* 0x000fe20003800000 */
[----:B------:R-:W-:-:S13]  /*a3c0*/  ISETP.GE.U32.OR P0, PT, R2, R3, P0 ;  /* 0x000000030200720c */ /* 0x000fda0000706470 */
[----:B0-----:R-:W-:Y:S05]  /*a3d0*/  @P0 BRA `(.L_x_1730) ;  /* 0x000000a000000947 */ /* 0x001fea0003800000 */
[----:B------:R-:W-:-:S05]  /*a3e0*/  IMAD R3, R4, c[0x0][0x0], R23 ;  /* 0x0000000004037a24 */ /* 0x000fca00078e0217 */
[----:B------:R0:W1:Y:S02]  /*a3f0*/  LDS R5, [R3.X4+0x10] ;  /* 0x0000100003057984 */ /* 0x0000640000004800 */
[--C-:B0-----:R-:W-:Y:S02]  /*a400*/  PRMT R3, RZ, 0x5410, R22.reuse ;  /* 0x00005410ff037816 */ /* 0x101fe40000000016 */
[----:B------:R-:W-:Y:S02]  /*a410*/  PRMT R22, RZ, 0x7610, R22 ;  /* 0x00007610ff167816 */ /* 0x000fe40000000016 */
[--C-:B-1----:R-:W-:Y:S02]  /*a420*/  PRMT R4, RZ, 0x5410, R5.reuse ;  /* 0x00005410ff047816 */ /* 0x102fe40000000005 */
[----:B------:R-:W-:-:S03]  /*a430*/  PRMT R5, RZ, 0x7610, R5 ;  /* 0x00007610ff057816 */ /* 0x000fc60000000005 */
[----:B------:R-:W-:Y:S02]  /*a440*/  FMUL.FTZ R4, R3, R4 ;  /* 0x0000000403047220 */ /* 0x000fe40000410000 */
[----:B------:R-:W-:-:S05]  /*a450*/  FMUL.FTZ R5, R22, R5 ;  /* 0x0000000516057220 */ /* 0x000fca0000410000 */
[----:B------:R-:W-:-:S05]  /*a460*/  F2FP.BF16.PACK_AB R22, R5, R4 ;  /* 0x000000040516723e */ /* 0x000fca00000010ff */
[----:B------:R0:W-:Y:S02]  /*a470*/  STS [R0.X4+0x10], R22 ;  /* 0x0000101600007388 */ /* 0x0001e40000004800 */
.L_x_1730:
[----:B------:R-:W-:Y:S05]  /*a480*/  BSYNC B0 ;  /* 0x0000000000007941 */ /* 0x000fea0003800000 */
.L_x_1729:
[----:B------:R-:W-:Y:S01]  /*a490*/  MOV R3, R6 ;  /* 0x0000000600037202 */ /* 0x000fe20000000f00 */
[----:B------:R-:W-:Y:S05]  /*a4a0*/  @P1 BRA `(.L_x_1731) ;  /* 0xfffffea000001947 */ /* 0x000fea000383ffff */
.L_x_1728:
[----:B0-----:R-:W-:-:S13]  /*a4b0*/  ISETP.NE.AND P0, PT, RZ, c[0x0][0x17c], PT ;  /* 0x00005f00ff007a0c */ /* 0x001fda0003f05270 */
[----:B------:R-:W-:Y:S05]  /*a4c0*/  @!P0 BRA `(.L_x_1732) ;  /* 0x0000037000008947 */ /* 0x000fea0003800000 */
[----:B------:R-:W-:Y:S01]  /*a4d0*/  IMAD.MOV.U32 R3, RZ, RZ, c[0x0][0x0] ;  /* 0x00000000ff037624 */ /* 0x000fe200078e00ff */
[----:B------:R-:W-:-:S04]  /*a4e0*/  MOV R0, c[0x0][0x0] ;  /* 0x0000000000007a02 */ /* 0x000fc80000000f00 */
[----:B------:R-:W-:-:S13]  /*a4f0*/  ISETP.GT.AND P0, PT, R3, 0x20, PT ;  /* 0x000000200300780c */ /* 0x000fda0003f04270 */
[----:B------:R-:W-:Y:S05]  /*a500*/  @!P0 BRA `(.L_x_1733) ;  /* 0x000001e000008947 */ /* 0x000fea0003800000 */
[----:B------:R-:W-:Y:S01]  /*a510*/  IMAD R7, R2, c[0x0][0x0], R23 ;  /* 0x0000000002077a24 */ /* 0x000fe200078e0217 */
[----:B------:R-:W-:-:S04]  /*a520*/  LEA.HI R0, R3, c[0x0][0x0], RZ, 0x1 ;  /* 0x0000000003007a11 */ /* 0x000fc800078f08ff */
[----:B------:R0:W-:Y:S01]  /*a530*/  STS [R7.X4+0x10], R22 ;  /* 0x0000101607007388 */ /* 0x0001e20000004800 */
[----:B------:R-:W-:Y:S01]  /*a540*/  SHF.R.S32.HI R3, RZ, 0x1, R0 ;  /* 0x00000001ff037819 */ /* 0x000fe20000011400 */
[----:B------:R-:W-:-:S03]  /*a550*/  IMAD.MOV.U32 R0, RZ, RZ, 0x20 ;  /* 0x00000020ff007424 */ /* 0x000fc600078e00ff */
[----:B------:R-:W-:-:S13]  /*a560*/  ISETP.GE.AND P0, PT, R3, 0x20, PT ;  /* 0x000000200300780c */ /* 0x000fda0003f06270 */
[----:B------:R-:W-:Y:S05]  /*a570*/  @!P0 BRA `(.L_x_1733) ;  /* 0x0000017000008947 */ /* 0x000fea0003800000 */
[----:B0-----:R-:W-:Y:S02]  /*a580*/  LEA R6, R7, 0x10, 0x2 ;  /* 0x0000001007067811 */ /* 0x001fe400078e10ff */
.L_x_1736:
[----:B------:R-:W-:Y:S01]  /*a590*/  IADD3 R0, R23, R3, RZ ;  /* 0x0000000317007210 */ /* 0x000fe20007ffe0ff */
[----:B------:R-:W-:Y:S01]  /*a5a0*/  WARPSYNC 0xffffffff ;  /* 0xffffffff00007948 */ /* 0x000fe20003800000 */
[----:B------:R-:W-:Y:S02]  /*a5b0*/  BAR.SYNC.DEFER_BLOCKING 0x0 ;  /* 0x0000000000007b1d */ /* 0x000fe40000010000 */
[----:B------:R-:W-:-:S04]  /*a5c0*/  ISETP.GE.U32.AND P0, PT, R0, c[0x0][0x0], PT ;  /* 0x0000000000007a0c */ /* 0x000fc80003f06070 */
[----:B------:R-:W-:Y:S01]  /*a5d0*/  ISETP.GE.U32.OR P0, PT, R23, R3, P0 ;  /* 0x000000031700720c */ /* 0x000fe20000706470 */
[----:B------:R-:W-:-:S12]  /*a5e0*/  BSSY B0, `(.L_x_1734) ;  /* 0x000000c000007945 */ /* 0x000fd80003800000 */
[----:B0-----:R-:W-:Y:S05]  /*a5f0*/  @P0 BRA `(.L_x_1735) ;  /* 0x000000a000000947 */ /* 0x001fea0003800000 */
[----:B------:R-:W-:Y:S01]  /*a600*/  IMAD R0, R3, 0x4, R6 ;  /* 0x0000000403007824 */ /* 0x000fe200078e0206 */
[--C-:B------:R-:W-:Y:S02]  /*a610*/  PRMT R5, RZ, 0x5410, R22.reuse ;  /* 0x00005410ff057816 */ /* 0x100fe40000000016 */
[----:B------:R-:W-:Y:S02]  /*a620*/  PRMT R9, RZ, 0x7610, R22 ;  /* 0x00007610ff097816 */ /* 0x000fe40000000016 */
[----:B------:R-:W0:Y:S02]  /*a630*/  LDS R4, [R0] ;  /* 0x0000000000047984 */ /* 0x000e240000000800 */
[--C-:B0-----:R-:W-:Y:S02]  /*a640*/  PRMT R0, RZ, 0x5410, R4.reuse ;  /* 0x00005410ff007816 */ /* 0x101fe40000000004 */
[----:B------:R-:W-:-:S03]  /*a650*/  PRMT R4, RZ, 0x7610, R4 ;  /* 0x00007610ff047816 */ /* 0x000fc60000000004 */
[----:B------:R-:W-:Y:S02]  /*a660*/  FMUL.FTZ R22, R5, R0 ;  /* 0x0000000005167220 */ /* 0x000fe40000410000 */
[----:B------:R-:W-:-:S05]  /*a670*/  FMUL.FTZ R5, R9, R4 ;  /* 0x0000000409057220 */ /* 0x000fca0000410000 */
[----:B------:R-:W-:-:S05]  /*a680*/  F2FP.BF16.PACK_AB R22, R5, R22 ;  /* 0x000000160516723e */ /* 0x000fca00000010ff */
[----:B------:R0:W-:Y:S02]  /*a690*/  STS [R7.X4+0x10], R22 ;  /* 0x0000101607007388 */ /* 0x0001e40000004800 */
.L_x_1735:
[----:B------:R-:W-:Y:S05]  /*a6a0*/  BSYNC B0 ;  /* 0x0000000000007941 */ /* 0x000fea0003800000 */
.L_x_1734:
[----:B------:R-:W-:-:S04]  /*a6b0*/  SHF.R.S32.HI R3, RZ, 0x1, R3 ;  /* 0x00000001ff037819 */ /* 0x000fc80000011403 */
[----:B------:R-:W-:-:S13]  /*a6c0*/  ISETP.GE.AND P0, PT, R3, 0x20, PT ;  /* 0x000000200300780c */ /* 0x000fda0003f06270 */
[----:B------:R-:W-:Y:S05]  /*a6d0*/  @P0 BRA `(.L_x_1736) ;  /* 0xfffffeb000000947 */ /* 0x000fea000383ffff */
[----:B------:R-:W-:-:S10]  /*a6e0*/  HFMA2.MMA R0, -RZ, RZ, 0, 1.9073486328125e-06 ;  /* 0x00000020ff007435 */ /* 0x000fd400000001ff */
.L_x_1733:
[----:B0-----:R-:W-:Y:S01]  /*a6f0*/  ISETP.GE.AND P0, PT, R0, 0x2, PT ;  /* 0x000000020000780c */ /* 0x001fe20003f06270 */
[----:B------:R-:W-:Y:S01]  /*a700*/  WARPSYNC 0xffffffff ;  /* 0xffffffff00007948 */ /* 0x000fe20003800000 */
[----:B------:R-:W-:Y:S11]  /*a710*/  BAR.SYNC.DEFER_BLOCKING 0x0 ;  /* 0x0000000000007b1d */ /* 0x000ff60000010000 */
[----:B------:R-:W-:Y:S05]  /*a720*/  @!P0 BRA `(.L_x_1732) ;  /* 0x0000011000008947 */ /* 0x000fea0003800000 */
[----:B------:R-:W-:Y:S02]  /*a730*/  IMAD.MOV.U32 R3, RZ, RZ, 0x1 ;  /* 0x00000001ff037424 */ /* 0x000fe400078e00ff */
.L_x_1737:
[--C-:B------:R-:W-:Y:S02]  /*a740*/  PRMT R4, RZ, 0x5410, R22.reuse ;  /* 0x00005410ff047816 */ /* 0x100fe40000000016 */
[----:B------:R-:W-:-:S03]  /*a750*/  PRMT R22, RZ, 0x7610, R22 ;  /* 0x00007610ff167816 */ /* 0x000fc60000000016 */
[----:B------:R-:W0:Y:S04]  /*a760*/  SHFL.DOWN PT, R5, R4, R3, 0x1f ;  /* 0x08001f0304057589 */ /* 0x000e2800000e0000 */
[----:B------:R1:W2:Y:S02]  /*a770*/  SHFL.DOWN PT, R6, R22, R3, 0x1f ;  /* 0x08001f0316067589 */ /* 0x0002a400000e0000 */
[----:B-1----:R-:W-:-:S04]  /*a780*/  SHF.L.U32 R3, R3, 0x1, RZ ;  /* 0x0000000103037819 */ /* 0x002fc800000006ff */
[----:B------:R-:W-:Y:S02]  /*a790*/  ISETP.GE.AND P0, PT, R3, R0, PT ;  /* 0x000000000300720c */ /* 0x000fe40003f06270 */
[----:B0-----:R-:W-:Y:S02]  /*a7a0*/  F2FP.BF16.PACK_AB R5, RZ, R5 ;  /* 0x00000005ff05723e */ /* 0x001fe400000010ff */
[----:B--2---:R-:W-:Y:S02]  /*a7b0*/  F2FP.BF16.PACK_AB R6, RZ, R6 ;  /* 0x00000006ff06723e */ /* 0x004fe400000010ff */
[----:B------:R-:W-:Y:S02]  /*a7c0*/  PRMT R5, RZ, 0x5410, R5 ;  /* 0x00005410ff057816 */ /* 0x000fe40000000005 */
[----:B------:R-:W-:-:S03]  /*a7d0*/  PRMT R7, RZ, 0x5410, R6 ;  /* 0x00005410ff077816 */ /* 0x000fc60000000006 */
[----:B------:R-:W-:Y:S02]  /*a7e0*/  FMUL.FTZ R5, R4, R5 ;  /* 0x0000000504057220 */ /* 0x000fe40000410000 */
[----:B------:R-:W-:-:S03]  /*a7f0*/  FMUL.FTZ R7, R22, R7 ;  /* 0x0000000716077220 */ /* 0x000fc60000410000 */
[----:B------:R-:W-:Y:S02]  /*a800*/  F2FP.BF16.PACK_AB R5, RZ, R5 ;  /* 0x00000005ff05723e */ /* 0x000fe400000010ff */
[----:B------:R-:W-:-:S04]  /*a810*/  F2FP.BF16.PACK_AB R7, RZ, R7 ;  /* 0x00000007ff07723e */ /* 0x000fc800000010ff */
[----:B------:R-:W-:Y:S01]  /*a820*/  PRMT R22, R5, 0x5410, R7 ;  /* 0x0000541005167816 */ /* 0x000fe20000000007 */
[----:B------:R-:W-:Y:S05]  /*a830*/  @!P0 BRA `(.L_x_1737) ;  /* 0xffffff0000008947 */ /* 0x000fea000383ffff */
.L_x_1732:
[----:B------:R-:W-:Y:S01]  /*a840*/  ISETP.NE.AND P1, PT, RZ, c[0x0][0x338], PT ;  /* 0x0000ce00ff007a0c */ /* 0x000fe20003f25270 */
[----:B------:R-:W-:-:S12]  /*a850*/  CS2R R18, SRZ ;  /* 0x0000000000127805 */ /* 0x000fd8000001ff00 */
[----:B------:R-:W-:Y:S05]  /*a860*/  @!P1 BRA `(.L_x_1738) ;  /* 0x00000c7000009947 */ /* 0x000fea0003800000 */
[----:B------:R-:W-:Y:S01]  /*a870*/  IMAD.MOV.U32 R16, RZ, RZ, RZ ;  /* 0x000000ffff107224 */ /* 0x000fe200078e00ff */
[----:B------:R-:W-:-:S03]  /*a880*/  MOV R0, 0x1 ;  /* 0x0000000100007802 */ /* 0x000fc60000000f00 */
[----:B------:R-:W-:Y:S01]  /*a890*/  IMAD.HI.U32 R4, R17, c[0x0][0x340], R16 ;  /* 0x0000d00011047a27 */ /* 0x000fe200078e0010 */
[----:B------:R-:W-:-:S04]  /*a8a0*/  ISETP.NE.AND P0, PT, R0, c[0x0][0x338], PT ;  /* 0x0000ce0000007a0c */ /* 0x000fc80003f05270 */
[----:B------:R-:W-:-:S05]  /*a8b0*/  SHF.R.U32.HI R5, RZ, c[0x0][0x344], R4 ;  /* 0x0000d100ff057a19 */ /* 0x000fca0000011604 */
[----:B------:R-:W-:-:S04]  /*a8c0*/  IMAD.MOV R3, RZ, RZ, -R5 ;  /* 0x000000ffff037224 */ /* 0x000fc800078e0a05 */
[----:B------:R-:W-:-:S04]  /*a8d0*/  IMAD R3, R3, c[0x0][0x33c], R17 ;  /* 0x0000cf0003037a24 */ /* 0x000fc800078e0211 */
[----:B------:R-:W-:Y:S01]  /*a8e0*/  IMAD R19, R3, c[0x0][0x468], RZ ;  /* 0x00011a0003137a24 */ /* 0x000fe200078e02ff */
[----:B------:R-:W-:Y:S05]  /*a8f0*/  @!P0 BRA `(.L_x_1738) ;  /* 0x00000be000008947 */ /* 0x000fea0003800000 */
[----:B------:R-:W-:Y:S01]  /*a900*/  HFMA2.MMA R4, -RZ, RZ, 0, 0 ;  /* 0x00000000ff047435 */ /* 0x000fe200000001ff */
[----:B------:R-:W-:-:S05]  /*a910*/  IMAD.MOV.U32 R0, RZ, RZ, c[0x0][0x338] ;  /* 0x0000ce00ff007624 */ /* 0x000fca00078e00ff */
[----:B------:R-:W-:-:S04]  /*a920*/  ISETP.NE.AND P0, PT, R0, 0x2, PT ;  /* 0x000000020000780c */ /* 0x000fc80003f05270 */
        /* <DEDUP_REMOVED lines=187> */
.L_x_1738:
[----:B------:R-:W-:-:S05]  /*b4e0*/  IADD3 R6, P0, R19, c[0x0][0x538], RZ ;  /* 0x00014e0013067a10 */ /* 0x000fca0007f1e0ff */
[----:B------:R-:W-:Y:S01]  /*b4f0*/  IMAD.X R7, RZ, RZ, c[0x0][0x53c], P0 ;  /* 0x00014f00ff077624 */ /* 0x000fe200000e06ff */
[----:B------:R-:W-:Y:S05]  /*b500*/  @!P1 BRA `(.L_x_1739) ;  /* 0x00000c7000009947 */ /* 0x000fea0003800000 */
[----:B------:R-:W-:Y:S01]  /*b510*/  HFMA2.MMA R8, -RZ, RZ, 0, 0 ;  /* 0x00000000ff087435 */ /* 0x000fe200000001ff */
[----:B------:R-:W-:Y:S01]  /*b520*/  IADD3 R9, R17, 0x1, RZ ;  /* 0x0000000111097810 */ /* 0x000fe20007ffe0ff */
[----:B------:R-:W-:-:S05]  /*b530*/  IMAD.MOV.U32 R0, RZ, RZ, c[0x0][0x338] ;  /* 0x0000ce00ff007624 */ /* 0x000fca00078e00ff */
[----:B------:R-:W-:-:S03]  /*b540*/  ISETP.NE.AND P0, PT, R0, 0x1, PT ;  /* 0x000000010000780c */ /* 0x000fc60003f05270 */
        /* <DEDUP_REMOVED lines=194> */
[----:B------:R-:W-:Y:S02]  /*c170*/  @P0 IMAD R18, R9, c[0x0][0x528], R18 ;  /* 0x00014a0009120a24 */ /* 0x000fe400078e0212 */
.L_x_1739:
[----:B------:R-:W-:Y:S01]  /*c180*/  ISETP.NE.U32.AND P0, PT, RZ, c[0x0][0x548], PT ;  /* 0x00015200ff007a0c */ /* 0x000fe20003f05070 */
[----:B------:R-:W-:Y:S01]  /*c190*/  CS2R R4, SRZ ;  /* 0x0000000000047805 */ /* 0x000fe2000001ff00 */
[----:B------:R-:W-:Y:S01]  /*c1a0*/  ISETP.NE.AND P4, PT, RZ, c[0x0][0x184], PT ;  /* 0x00006100ff007a0c */ /* 0x000fe20003f85270 */
[----:B------:R-:W-:Y:S01]  /*c1b0*/  IMAD.MOV.U32 R3, RZ, RZ, RZ ;  /* 0x000000ffff037224 */ /* 0x000fe200078e00ff */
[----:B------:R-:W-:Y:S02]  /*c1c0*/  ISETP.NE.AND.EX P0, PT, RZ, c[0x0][0x54c], PT, P0 ;  /* 0x00015300ff007a0c */ /* 0x000fe40003f05300 */
[----:B------:R-:W-:-:S04]  /*c1d0*/  IADD3 R8, P2, R18, c[0x0][0x538], RZ ;  /* 0x00014e0012087a10 */ /* 0x000fc80007f5e0ff */
[----:B------:R-:W-:-:S07]  /*c1e0*/  IADD3.X R9, RZ, c[0x0][0x53c], RZ, P2, !PT ;  /* 0x00014f00ff097a10 */ /* 0x000fce00017fe4ff */
[----:B------:R-:W-:-:S05]  /*c1f0*/  @P0 IADD3 R4, P3, R19, c[0x0][0x548], RZ ;  /* 0x0001520013040a10 */ /* 0x000fca0007f7e0ff */
[----:B------:R-:W-:-:S05]  /*c200*/  @P0 IMAD.X R5, RZ, RZ, c[0x0][0x54c], P3 ;  /* 0x00015300ff050624 */ /* 0x000fca00018e06ff */
[----:B------:R-:W-:Y:S01]  /*c210*/  @P0 MOV R3, R5 ;  /* 0x0000000500030202 */ /* 0x000fe20000000f00 */
[----:B------:R-:W-:Y:S05]  /*c220*/  @!P4 BRA `(.L_x_1740) ;  /* 0x000030100000c947 */ /* 0x000fea0003800000 */
[----:B------:R-:W0:Y:S01]  /*c230*/  S2R R0, SR_CTAID.X ;  /* 0x0000000000007919 */ /* 0x000e220000002500 */
[----:B------:R-:W-:Y:S01]  /*c240*/  IMAD R7, R23, c[0x0][0x188], RZ ;  /* 0x0000620017077a24 */ /* 0x000fe200078e02ff */
[----:B------:R-:W-:-:S03]  /*c250*/  CS2R R16, SRZ ;  /* 0x0000000000107805 */ /* 0x000fc6000001ff00 */
[----:B------:R-:W-:-:S04]  /*c260*/  IMAD R7, R2, c[0x0][0x18c], R7 ;  /* 0x0000630002077a24 */ /* 0x000fc800078e0207 */
[----:B0-----:R-:W-:-:S04]  /*c270*/  IMAD R7, R0, c[0x0][0x174], R7 ;  /* 0x00005d0000077a24 */ /* 0x001fc800078e0207 */
[----:B------:R-:W-:Y:S01]  /*c280*/  IMAD.SHL.U32 R9, R7, 0x2, RZ ;  /* 0x0000000207097824 */ /* 0x000fe200078e00ff */
        /* <DEDUP_REMOVED lines=199> */
.L_x_1741:
        /* <DEDUP_REMOVED lines=202> */
.L_x_1742:
[----:B------:R-:W-:Y:S01]  /*dba0*/  ISETP.NE.AND P0, PT, RZ, c[0x0][0x17c], PT ;  /* 0x00005f00ff007a0c */ /* 0x000fe20003f05270 */
[----:B------:R-:W-:Y:S01]  /*dbb0*/  BSSY B0, `(.L_x_1743) ;  /* 0x000000a000007945 */ /* 0x000fe20003800000 */
[----:B------:R-:W-:Y:S02]  /*dbc0*/  PRMT R8, RZ, 0x7610, R8 ;  /* 0x00007610ff087816 */ /* 0x000fe40000000008 */
[----:B------:R-:W-:-:S04]  /*dbd0*/  ISETP.NE.AND P0, PT, R23, RZ, P0 ;  /* 0x000000ff1700720c */ /* 0x000fc80000705270 */
[----:B------:R-:W-:-:S13]  /*dbe0*/  ISETP.GE.OR P0, PT, R9, c[0x0][0x16c], P0 ;  /* 0x00005b0009007a0c */ /* 0x000fda0000706670 */
[----:B------:R-:W-:Y:S05]  /*dbf0*/  @P0 BRA `(.L_x_1744) ;  /* 0x0000005000000947 */ /* 0x000fea0003800000 */
[----:B------:R-:W-:Y:S01]  /*dc00*/  ISETP.NE.AND P1, PT, RZ, c[0x0][0x180], PT ;  /* 0x00006000ff007a0c */ /* 0x000fe20003f25270 */
[----:B------:R-:W-:-:S12]  /*dc10*/  IMAD.MOV.U32 R8, RZ, RZ, 0x1 ;  /* 0x00000001ff087424 */ /* 0x000fd800078e00ff */
[----:B------:R-:W-:-:S04]  /*dc20*/  @P1 ISETP.NE.AND P0, PT, R2, RZ, PT ;  /* 0x000000ff0200120c */ /* 0x000fc80003f05270 */
[----:B------:R-:W-:-:S04]  /*dc30*/  @P1 SEL R9, RZ, 0x1, P0 ;  /* 0x00000001ff091807 */ /* 0x000fc80000000000 */
[----:B------:R-:W-:Y:S02]  /*dc40*/  @P1 PRMT R8, R9, 0x7610, R8 ;  /* 0x0000761009081816 */ /* 0x000fe40000000008 */
.L_x_1744:
[----:B------:R-:W-:Y:S05]  /*dc50*/  BSYNC B0 ;  /* 0x0000000000007941 */ /* 0x000fea0003800000 */
.L_x_1743:
[----:B------:R-:W-:Y:S01]  /*dc60*/  PRMT R8, R8, 0x9910, RZ ;  /* 0x0000991008087816 */ /* 0x000fe200000000ff */
[----:B------:R-:W-:Y:S01]  /*dc70*/  BSSY B0, `(.L_x_1745) ;  /* 0x000000d000007945 */ /* 0x000fe20003800000 */
[----:B------:R-:W-:Y:S02]  /*dc80*/  LOP3.LUT P0, RZ, R23, R2, RZ, 0xfc, !PT ;  /* 0x0000000217ff7212 */ /* 0x000fe4000780fcff */
[----:B------:R-:W-:-:S13]  /*dc90*/  ISETP.NE.AND P1, PT, R8, RZ, PT ;  /* 0x000000ff0800720c */ /* 0x000fda0003f25270 */
[----:B------:R-:W-:Y:S05]  /*dca0*/  @!P1 BRA `(.L_x_1746) ;  /* 0x0000009000009947 */ /* 0x000fea0003800000 */
[----:B------:R-:W0:Y:S01]  /*dcb0*/  S2R R9, SR_CTAID.Y ;  /* 0x0000000000097919 */ /* 0x000e220000002600 */
[----:B------:R-:W-:Y:S02]  /*dcc0*/  ISETP.NE.AND P2, PT, RZ, c[0x0][0x17c], PT ;  /* 0x00005f00ff007a0c */ /* 0x000fe40003f45270 */
[----:B------:R-:W-:Y:S01]  /*dcd0*/  PRMT R10, R22, 0x7632, R10 ;  /* 0x00007632160a7816 */ /* 0x000fe2000000000a */
[----:B0-----:R-:W-:Y:S01]  /*dce0*/  IMAD R8, R0, c[0x0][0x10], R9 ;  /* 0x0000040000087a24 */ /* 0x001fe200078e0209 */
[----:B------:R-:W-:-:S09]  /*dcf0*/  HFMA2.MMA R9, -RZ, RZ, 0, 2.384185791015625e-07 ;  /* 0x00000004ff097435 */ /* 0x000fd200000001ff */
[----:B------:R-:W-:-:S04]  /*dd00*/  @!P2 IMAD R8, R8, c[0x0][0x0], R23 ;  /* 0x000000000808aa24 */ /* 0x000fc800078e0217 */
[----:B------:R-:W-:-:S05]  /*dd10*/  IMAD.WIDE.U32 R8, R8, R9, c[0x0][0x550] ;  /* 0x0001540008087625 */ /* 0x000fca00078e0009 */
[----:B------:R0:W-:Y:S04]  /*dd20*/  STG.E.U16 [R8.64], R22 ;  /* 0x0000001608007986 */ /* 0x0001e8000c101524 */
[----:B------:R0:W-:Y:S02]  /*dd30*/  STG.E.U16 [R8.64+0x2], R10 ;  /* 0x0000020a08007986 */ /* 0x0001e4000c101524 */
.L_x_1746:
[----:B------:R-:W-:Y:S05]  /*dd40*/  BSYNC B0 ;  /* 0x0000000000007941 */ /* 0x000fea0003800000 */
.L_x_1745:
[----:B------:R-:W-:Y:S01]  /*dd50*/  @!PT LDS RZ, [RZ] ;  /* 0x00000000fffff984 */ /* 0x000fe20000000800 */
[----:B------:R-:W-:Y:S01]  /*dd60*/  @!PT LDS RZ, [RZ] ;  /* 0x00000000fffff984 */ /* 0x000fe20000000800 */
[----:B------:R-:W-:Y:S01]  /*dd70*/  @!PT LDS RZ, [RZ] ;  /* 0x00000000fffff984 */ /* 0x000fe20000000800 */
[----:B------:R-:W-:Y:S01]  /*dd80*/  @!PT LDS RZ, [RZ] ;  /* 0x00000000fffff984 */ /* 0x000fe20000000800 */
[----:B------:R-:W-:Y:S06]  /*dd90*/  MEMBAR.SC.GPU ;  /* 0x0000000000007992 */ /* 0x000fec0000002000 */
[----:B------:R-:W-:-:S00]  /*dda0*/  ERRBAR ;  /* 0x00000000000079ab */ /* 0x000fc00000000000 */
[----:B------:R-:W-:-:S05]  /*ddb0*/  CCTL.IVALL ;  /* 0x00000000ff00798f */ /* 0x000fca0002000000 */
[----:B------:R-:W-:Y:S01]  /*ddc0*/  WARPSYNC 0xffffffff ;  /* 0xffffffff00007948 */ /* 0x000fe20003800000 */
        /* <DEDUP_REMOVED lines=9> */
[----:B------:R-:W-:-:S04]  /*de60*/  IMAD.MOV.U32 R9, RZ, RZ, 0x4 ;  /* 0x00000004ff097424 */ /* 0x000fc800078e00ff */
[----:B------:R-:W-:-:S08]  /*de70*/  IMAD.WIDE.U32 R8, R0, R9, c[0x0][0x558] ;  /* 0x0001560000087625 */ /* 0x000fd000078e0009 */
        /* <DEDUP_REMOVED lines=8> */
[----:B0-----:R-:W-:-:S04]  /*df00*/  IADD3 R10, R10, R13, RZ ;  /* 0x0000000d0a0a7210 */ /* 0x001fc80007ffe0ff */
[----:B------:R-:W-:-:S04]  /*df10*/  ISETP.NE.AND P0, PT, R10, UR4, PT ;  /* 0x000000040a007c0c */ /* 0x000fc8000bf05270 */
[----:B------:R-:W-:-:S05]  /*df20*/  SEL R10, RZ, 0x1, P0 ;  /* 0x00000001ff0a7807 */ /* 0x000fca0000000000 */
[----:B------:R0:W-:Y:S04]  /*df30*/  STS.U8 [RZ], R10 ;  /* 0x0000000aff007388 */ /* 0x0001e80000000000 */
.L_x_1748:
[----:B------:R-:W-:Y:S05]  /*df40*/  BSYNC B0 ;  /* 0x0000000000007941 */ /* 0x000fea0003800000 */
.L_x_1747:
[----:B------:R-:W-:Y:S06]  /*df50*/  BAR.SYNC.DEFER_BLOCKING 0x0 ;  /* 0x0000000000007b1d */ /* 0x000fec0000010000 */
[----:B0-----:R-:W0:Y:S02]  /*df60*/  LDS.U8 R8, [RZ] ;  /* 0x00000000ff087984 */ /* 0x001e240000000000 */
[----:B0-----:R-:W-:Y:S02]  /*df70*/  ISETP.NE.AND P0, PT, R8, RZ, PT ;  /* 0x000000ff0800720c */ /* 0x001fe40003f05270 */
[----:B------:R-:W-:-:S05]  /*df80*/  IADD3 R8, P2, R16, c[0x0][0x538], RZ ;  /* 0x00014e0010087a10 */ /* 0x000fca0007f5e0ff */
[----:B------:R-:W-:-:S06]  /*df90*/  IMAD.X R9, RZ, RZ, c[0x0][0x53c], P2 ;  /* 0x00014f00ff097624 */ /* 0x000fcc00010e06ff */
        /* <DEDUP_REMOVED lines=9> */
[----:B------:R-:W-:-:S00]  /*e030*/  ERRBAR ;  /* 0x00000000000079ab */ /* 0x000fc00000000000 */
[----:B------:R-:W-:-:S05]  /*e040*/  CCTL.IVALL ;  /* 0x00000000ff00798f */ /* 0x000fca0002000000 */
[----:B------:R-:W-:Y:S01]  /*e050*/  MOV R18, UR4 ;  /* 0x0000000400127c02 */ /* 0x000fe20008000f00 */
[----:B------:R-:W-:Y:S05]  /*e060*/  @!P0 BRA `(.L_x_1750) ;  /* 0x0000019000008947 */ /* 0x000fea0003800000 */
[----:B------:R-:W-:Y:S02]  /*e070*/  IMAD R13, R2, c[0x0][0x0], R23 ;  /* 0x00000000020d7a24 */ /* 0x000fe400078e0217 */
[----:B------:R-:W-:-:S03]  /*e080*/  IMAD.U32 R19, RZ, RZ, UR4 ;  /* 0x00000004ff137e24 */ /* 0x000fc6000f8e00ff */
[----:B------:R-:W-:-:S13]  /*e090*/  ISETP.GE.U32.AND P0, PT, R13, c[0x0][0x178], PT ;  /* 0x00005e000d007a0c */ /* 0x000fda0003f06070 */
[----:B------:R-:W-:Y:S05]  /*e0a0*/  @P0 BRA `(.L_x_1751) ;  /* 0x000002c000000947 */ /* 0x000fea0003800000 */
[----:B------:R-:W-:Y:S01]  /*e0b0*/  BSSY B1, `(.L_x_1752) ;  /* 0x0000013000017945 */ /* 0x000fe20003800000 */
[----:B------:R-:W-:Y:S02]  /*e0c0*/  MOV R19, UR4 ;  /* 0x0000000400137c02 */ /* 0x000fe40008000f00 */
.L_x_1753:
[----:B------:R-:W-:Y:S02]  /*e0d0*/  IMAD.MOV.U32 R11, RZ, RZ, 0x4 ;  /* 0x00000004ff0b7424 */ /* 0x000fe400078e00ff */
[----:B------:R-:W-:-:S04]  /*e0e0*/  IMAD R10, R0, c[0x0][0x10], R13 ;  /* 0x00000400000a7a24 */ /* 0x000fc800078e020d */
[----:B------:R-:W-:-:S05]  /*e0f0*/  IMAD.WIDE.U32 R10, R10, R11, c[0x0][0x550] ;  /* 0x000154000a0a7625 */ /* 0x000fca00078e000b */
[----:B------:R-:W2:Y:S04]  /*e100*/  LDG.E.U16 R12, [R10.64] ;  /* 0x000000240a0c7981 */ /* 0x000ea8000c1e1500 */
[----:B------:R2:W3:Y:S01]  /*e110*/  LDG.E.U16 R14, [R10.64+0x2] ;  /* 0x000002240a0e7981 */ /* 0x0004e2000c1e1500 */
[----:B------:R-:W-:Y:S02]  /*e120*/  MOV R20, c[0x0][0x0] ;  /* 0x0000000000147a02 */ /* 0x000fe40000000f00 */
[----:B------:R-:W-:Y:S02]  /*e130*/  PRMT R18, RZ, 0x5410, R18 ;  /* 0x00005410ff127816 */ /* 0x000fe40000000012 */
[----:B------:R-:W-:Y:S01]  /*e140*/  PRMT R19, RZ, 0x5410, R19 ;  /* 0x00005410ff137816 */ /* 0x000fe20000000013 */
[----:B------:R-:W-:-:S05]  /*e150*/  IMAD R13, R20, c[0x0][0x4], R13 ;  /* 0x00000100140d7a24 */ /* 0x000fca00078e020d */
[----:B------:R-:W-:Y:S02]  /*e160*/  ISETP.GE.U32.AND P0, PT, R13, c[0x0][0x178], PT ;  /* 0x00005e000d007a0c */ /* 0x000fe40003f06070 */
[----:B--2---:R-:W-:Y:S02]  /*e170*/  PRMT R11, RZ, 0x5410, R12 ;  /* 0x00005410ff0b7816 */ /* 0x004fe4000000000c */
[----:B---3--:R-:W-:-:S03]  /*e180*/  PRMT R14, RZ, 0x5410, R14 ;  /* 0x00005410ff0e7816 */ /* 0x008fc6000000000e */
[----:B------:R-:W-:Y:S02]  /*e190*/  FMUL.FTZ R18, R18, R11 ;  /* 0x0000000b12127220 */ /* 0x000fe40000410000 */
[----:B------:R-:W-:-:S05]  /*e1a0*/  FMUL.FTZ R19, R19, R14 ;  /* 0x0000000e13137220 */ /* 0x000fca0000410000 */
[----:B------:R-:W-:-:S04]  /*e1b0*/  F2FP.BF16.PACK_AB R18, R19, R18 ;  /* 0x000000121312723e */ /* 0x000fc800000010ff */
[----:B------:R-:W-:Y:S01]  /*e1c0*/  PRMT R19, R18, 0x7632, R19 ;  /* 0x0000763212137816 */ /* 0x000fe20000000013 */
[----:B------:R-:W-:Y:S05]  /*e1d0*/  @!P0 BRA `(.L_x_1753) ;  /* 0xfffffef000008947 */ /* 0x000fea000383ffff */
[----:B------:R-:W-:Y:S05]  /*e1e0*/  BSYNC B1 ;  /* 0x0000000000017941 */ /* 0x000fea0003800000 */
.L_x_1752:
[----:B------:R-:W-:Y:S05]  /*e1f0*/  BRA `(.L_x_1751) ;  /* 0x0000017000007947 */ /* 0x000fea0003800000 */
.L_x_1750:
[----:B------:R-:W-:Y:S01]  /*e200*/  ISETP.GE.U32.AND P0, PT, R2, c[0x0][0x178], PT ;  /* 0x00005e0002007a0c */ /* 0x000fe20003f06070 */
[----:B------:R-:W-:-:S12]  /*e210*/  IMAD.U32 R19, RZ, RZ, UR4 ;  /* 0x00000004ff137e24 */ /* 0x000fd8000f8e00ff */
[----:B------:R-:W-:Y:S05]  /*e220*/  @P0 BRA `(.L_x_1751) ;  /* 0x0000014000000947 */ /* 0x000fea0003800000 */
[----:B------:R-:W-:Y:S01]  /*e230*/  MOV R19, UR4 ;  /* 0x0000000400137c02 */ /* 0x000fe20008000f00 */
[----:B------:R-:W-:-:S03]  /*e240*/  IMAD.MOV.U32 R13, RZ, RZ, R2 ;  /* 0x000000ffff0d7224 */ /* 0x000fc600078e0002 */
.L_x_1754:
[----:B------:R-:W-:Y:S01]  /*e250*/  HFMA2.MMA R11, -RZ, RZ, 0, 2.384185791015625e-07 ;  /* 0x00000004ff0b7435 */ /* 0x000fe200000001ff */
[----:B------:R-:W-:-:S04]  /*e260*/  IMAD R10, R0, c[0x0][0x10], R13 ;  /* 0x00000400000a7a24 */ /* 0x000fc800078e020d */
[----:B------:R-:W-:-:S05]  /*e270*/  IMAD R10, R10, c[0x0][0x0], R23 ;  /* 0x000000000a0a7a24 */ /* 0x000fca00078e0217 */
[----:B------:R-:W-:-:S05]  /*e280*/  IMAD.WIDE.U32 R10, R10, R11, c[0x0][0x550] ;  /* 0x000154000a0a7625 */ /* 0x000fca00078e000b */
[----:B------:R0:W2:Y:S04]  /*e290*/  LDG.E.U16 R12, [R10.64] ;  /* 0x000000240a0c7981 */ /* 0x0000a8000c1e1500 */
[----:B------:R0:W3:Y:S01]  /*e2a0*/  LDG.E.U16 R14, [R10.64+0x2] ;  /* 0x000002240a0e7981 */ /* 0x0000e2000c1e1500 */
[----:B------:R-:W-:Y:S02]  /*e2b0*/  IADD3 R13, R13, c[0x0][0x4], RZ ;  /* 0x000001000d0d7a10 */ /* 0x000fe40007ffe0ff */
[----:B------:R-:W-:Y:S02]  /*e2c0*/  PRMT R15, RZ, 0x5410, R19 ;  /* 0x00005410ff0f7816 */ /* 0x000fe40000000013 */
[----:B------:R-:W-:Y:S02]  /*e2d0*/  ISETP.GE.U32.AND P0, PT, R13, c[0x0][0x178], PT ;  /* 0x00005e000d007a0c */ /* 0x000fe40003f06070 */
[----:B0-----:R-:W-:-:S02]  /*e2e0*/  PRMT R11, RZ, 0x5410, R18 ;  /* 0x00005410ff0b7816 */ /* 0x001fc40000000012 */
[----:B--2---:R-:W-:Y:S02]  /*e2f0*/  PRMT R12, RZ, 0x5410, R12 ;  /* 0x00005410ff0c7816 */ /* 0x004fe4000000000c */
[----:B---3--:R-:W-:-:S03]  /*e300*/  PRMT R14, RZ, 0x5410, R14 ;  /* 0x00005410ff0e7816 */ /* 0x008fc6000000000e */
[----:B------:R-:W-:Y:S02]  /*e310*/  FMUL.FTZ R12, R11, R12 ;  /* 0x0000000c0b0c7220 */ /* 0x000fe40000410000 */
[----:B------:R-:W-:-:S05]  /*e320*/  FMUL.FTZ R15, R15, R14 ;  /* 0x0000000e0f0f7220 */ /* 0x000fca0000410000 */
[----:B------:R-:W-:-:S04]  /*e330*/  F2FP.BF16.PACK_AB R12, R15, R12 ;  /* 0x0000000c0f0c723e */ /* 0x000fc800000010ff */
[C---:B------:R-:W-:Y:S02]  /*e340*/  PRMT R19, R12.reuse, 0x7632, R19 ;  /* 0x000076320c137816 */ /* 0x040fe40000000013 */
[----:B------:R-:W-:Y:S01]  /*e350*/  PRMT R18, R12, 0x7610, R18 ;  /* 0x000076100c127816 */ /* 0x000fe20000000012 */
[----:B------:R-:W-:Y:S05]  /*e360*/  @!P0 BRA `(.L_x_1754) ;  /* 0xfffffee000008947 */ /* 0x000fea000383ffff */
.L_x_1751:
[----:B------:R-:W-:Y:S05]  /*e370*/  BSYNC B0 ;  /* 0x0000000000007941 */ /* 0x000fea0003800000 */
.L_x_1749:
[----:B------:R-:W-:Y:S01]  /*e380*/  IMAD R10, R2, c[0x0][0x0], R23 ;  /* 0x00000000020a7a24 */ /* 0x000fe200078e0217 */
[----:B------:R-:W-:Y:S01]  /*e390*/  PRMT R11, R18, 0x5410, R19 ;  /* 0x00005410120b7816 */ /* 0x000fe20000000013 */
[----:B------:R-:W-:Y:S02]  /*e3a0*/  ULDC UR4, c[0x0][0x4] ;  /* 0x0000010000047ab9 */ /* 0x000fe40000000800 */
[----:B------:R-:W-:Y:S01]  /*e3b0*/  USHF.R.U32.HI UR4, URZ, 0x1, UR4 ;  /* 0x000000013f047899 */ /* 0x000fe20008011604 */
[----:B------:R-:W-:Y:S01]  /*e3c0*/  LEA R0, R10, 0x10, 0x2 ;  /* 0x000000100a007811 */ /* 0x000fe200078e10ff */
[----:B------:R0:W-:Y:S04]  /*e3d0*/  STS [R10.X4+0x10], R11 ;  /* 0x0000100b0a007388 */ /* 0x0001e80000004800 */
[----:B------:R-:W-:-:S13]  /*e3e0*/  ISETP.NE.AND P0, PT, RZ, UR4, PT ;  /* 0x00000004ff007c0c */ /* 0x000fda000bf05270 */
[----:B------:R-:W-:Y:S05]  /*e3f0*/  @!P0 BRA `(.L_x_1755) ;  /* 0x0000018000008947 */ /* 0x000fea0003800000 */
[----:B0-----:R-:W-:-:S05]  /*e400*/  IMAD.U32 R11, RZ, RZ, UR4 ;  /* 0x00000004ff0b7e24 */ /* 0x001fca000f8e00ff */
.L_x_1758:
[-C--:B------:R-:W-:Y:S01]  /*e410*/  IADD3 R12, R2, R11.reuse, RZ ;  /* 0x0000000b020c7210 */ /* 0x080fe20007ffe0ff */
[----:B------:R-:W-:Y:S01]  /*e420*/  BAR.SYNC.DEFER_BLOCKING 0x0 ;  /* 0x0000000000007b1d */ /* 0x000fe20000010000 */
[----:B------:R-:W-:Y:S02]  /*e430*/  ISETP.GT.AND P2, PT, R11, 0x1, PT ;  /* 0x000000010b00780c */ /* 0x000fe40003f44270 */
[----:B------:R-:W-:Y:S02]  /*e440*/  ISETP.GE.U32.AND P0, PT, R12, c[0x0][0x4], PT ;  /* 0x000001000c007a0c */ /* 0x000fe40003f06070 */
[----:B------:R-:W-:Y:S01]  /*e450*/  SHF.R.S32.HI R13, RZ, 0x1, R11 ;  /* 0x00000001ff0d7819 */ /* 0x000fe2000001140b */
[----:B------:R-:W-:Y:S01]  /*e460*/  BSSY B0, `(.L_x_1756) ;  /* 0x000000f000007945 */ /* 0x000fe20003800000 */
[----:B------:R-:W-:-:S13]  /*e470*/  ISETP.GE.U32.OR P0, PT, R2, R11, P0 ;  /* 0x0000000b0200720c */ /* 0x000fda0000706470 */
[----:B------:R-:W-:Y:S05]  /*e480*/  @P0 BRA `(.L_x_1757) ;  /* 0x000000c000000947 */ /* 0x000fea0003800000 */
[----:B------:R-:W-:Y:S01]  /*e490*/  IMAD R11, R12, c[0x0][0x0], R23 ;  /* 0x000000000c0b7a24 */ /* 0x000fe200078e0217 */
[----:B------:R-:W-:Y:S02]  /*e4a0*/  PRMT R18, RZ, 0x5410, R18 ;  /* 0x00005410ff127816 */ /* 0x000fe40000000012 */
[----:B------:R-:W-:Y:S02]  /*e4b0*/  PRMT R19, RZ, 0x5410, R19 ;  /* 0x00005410ff137816 */ /* 0x000fe40000000013 */
[----:B------:R-:W0:Y:S02]  /*e4c0*/  LDS R12, [R11.X4+0x10] ;  /* 0x000010000b0c7984 */ /* 0x000e240000004800 */
[--C-:B0-----:R-:W-:Y:S02]  /*e4d0*/  PRMT R11, RZ, 0x5410, R12.reuse ;  /* 0x00005410ff0b7816 */ /* 0x101fe4000000000c */
[----:B------:R-:W-:-:S03]  /*e4e0*/  PRMT R12, RZ, 0x7610, R12 ;  /* 0x00007610ff0c7816 */ /* 0x000fc6000000000c */
[----:B------:R-:W-:Y:S02]  /*e4f0*/  FMUL.FTZ R18, R18, R11 ;  /* 0x0000000b12127220 */ /* 0x000fe40000410000 */
[----:B------:R-:W-:-:S05]  /*e500*/  FMUL.FTZ R19, R19, R12 ;  /* 0x0000000c13137220 */ /* 0x000fca0000410000 */
[----:B------:R-:W-:-:S04]  /*e510*/  F2FP.BF16.PACK_AB R18, R19, R18 ;  /* 0x000000121312723e */ /* 0x000fc800000010ff */
[----:B------:R-:W-:-:S04]  /*e520*/  PRMT R19, R18, 0x7632, R19 ;  /* 0x0000763212137816 */ /* 0x000fc80000000013 */
[----:B------:R-:W-:-:S05]  /*e530*/  PRMT R11, R18, 0x5410, R19 ;  /* 0x00005410120b7816 */ /* 0x000fca0000000013 */
[----:B------:R0:W-:Y:S02]  /*e540*/  STS [R10.X4+0x10], R11 ;  /* 0x0000100b0a007388 */ /* 0x0001e40000004800 */
.L_x_1757:
[----:B------:R-:W-:Y:S05]  /*e550*/  BSYNC B0 ;  /* 0x0000000000007941 */ /* 0x000fea0003800000 */
.L_x_1756:
[----:B0-----:R-:W-:Y:S01]  /*e560*/  IMAD.MOV.U32 R11, RZ, RZ, R13 ;  /* 0x000000ffff0b7224 */ /* 0x001fe200078e000d */
[----:B------:R-:W-:Y:S05]  /*e570*/  @P2 BRA `(.L_x_1758) ;  /* 0xfffffe9000002947 */ /* 0x000fea000383ffff */
.L_x_1755:
[----:B0-----:R-:W-:-:S13]  /*e580*/  ISETP.NE.AND P0, PT, RZ, c[0x0][0x17c], PT ;  /* 0x00005f00ff007a0c */ /* 0x001fda0003f05270 */
[----:B------:R-:W-:Y:S05]  /*e590*/  @!P0 BRA `(.L_x_1759) ;  /* 0x0000039000008947 */ /* 0x000fea0003800000 */
[----:B------:R-:W-:Y:S01]  /*e5a0*/  MOV R11, c[0x0][0x0] ;  /* 0x00000000000b7a02 */ /* 0x000fe20000000f00 */
[----:B------:R-:W-:-:S03]  /*e5b0*/  IMAD.MOV.U32 R2, RZ, RZ, c[0x0][0x0] ;  /* 0x00000000ff027624 */ /* 0x000fc600078e00ff */
[----:B------:R-:W-:-:S13]  /*e5c0*/  ISETP.GT.AND P0, PT, R11, 0x20, PT ;  /* 0x000000200b00780c */ /* 0x000fda0003f04270 */
[----:B------:R-:W-:Y:S05]  /*e5d0*/  @!P0 BRA `(.L_x_1760) ;  /* 0x0000020000008947 */ /* 0x000fea0003800000 */
[----:B------:R-:W-:Y:S01]  /*e5e0*/  PRMT R13, R18, 0x5410, R19 ;  /* 0x00005410120d7816 */ /* 0x000fe20000000013 */
[----:B------:R-:W-:Y:S01]  /*e5f0*/  HFMA2.MMA R2, -RZ, RZ, 0, 1.9073486328125e-06 ;  /* 0x00000020ff027435 */ /* 0x000fe200000001ff */
[----:B------:R-:W-:-:S03]  /*e600*/  LEA.HI R11, R11, c[0x0][0x0], RZ, 0x1 ;  /* 0x000000000b0b7a11 */ /* 0x000fc600078f08ff */
[----:B------:R0:W-:Y:S01]  /*e610*/  STS [R10.X4+0x10], R13 ;  /* 0x0000100d0a007388 */ /* 0x0001e20000004800 */
[----:B------:R-:W-:-:S04]  /*e620*/  SHF.R.S32.HI R11, RZ, 0x1, R11 ;  /* 0x00000001ff0b7819 */ /* 0x000fc8000001140b */
[----:B------:R-:W-:-:S13]  /*e630*/  ISETP.GE.AND P0, PT, R11, 0x20, PT ;  /* 0x000000200b00780c */ /* 0x000fda0003f06270 */
[----:B------:R-:W-:Y:S05]  /*e640*/  @!P0 BRA `(.L_x_1760) ;  /* 0x0000019000008947 */ /* 0x000fea0003800000 */
[----:B0-----:R-:W-:-:S05]  /*e650*/  IMAD.MOV.U32 R2, RZ, RZ, R11 ;  /* 0x000000ffff027224 */ /* 0x001fca00078e000b */
.L_x_1763:
[----:B0-----:R-:W-:Y:S01]  /*e660*/  IADD3 R11, R23, R2, RZ ;  /* 0x00000002170b7210 */ /* 0x001fe20007ffe0ff */
[----:B------:R-:W-:Y:S03]  /*e670*/  BAR.SYNC.DEFER_BLOCKING 0x0 ;  /* 0x0000000000007b1d */ /* 0x000fe60000010000 */
[----:B------:R-:W-:-:S03]  /*e680*/  ISETP.GE.U32.AND P0, PT, R11, c[0x0][0x0], PT ;  /* 0x000000000b007a0c */ /* 0x000fc60003f06070 */
[----:B------:R-:W-:Y:S01]  /*e690*/  BSSY B0, `(.L_x_1761) ;  /* 0x0000010000007945 */ /* 0x000fe20003800000 */
[----:B------:R-:W-:-:S13]  /*e6a0*/  ISETP.GE.U32.OR P0, PT, R23, R2, P0 ;  /* 0x000000021700720c */ /* 0x000fda0000706470 */
[----:B------:R-:W-:Y:S05]  /*e6b0*/  @P0 BRA `(.L_x_1762) ;  /* 0x000000d000000947 */ /* 0x000fea0003800000 */
[----:B------:R-:W-:Y:S01]  /*e6c0*/  IMAD R11, R2, 0x4, R0 ;  /* 0x00000004020b7824 */ /* 0x000fe200078e0200 */
[----:B------:R-:W-:Y:S02]  /*e6d0*/  PRMT R12, RZ, 0x5410, R18 ;  /* 0x00005410ff0c7816 */ /* 0x000fe40000000012 */
[----:B------:R-:W-:Y:S02]  /*e6e0*/  PRMT R14, RZ, 0x5410, R19 ;  /* 0x00005410ff0e7816 */ /* 0x000fe40000000013 */
[----:B------:R-:W0:Y:S02]  /*e6f0*/  LDS R13, [R11] ;  /* 0x000000000b0d7984 */ /* 0x000e240000000800 */
[--C-:B0-----:R-:W-:Y:S02]  /*e700*/  PRMT R11, RZ, 0x5410, R13.reuse ;  /* 0x00005410ff0b7816 */ /* 0x101fe4000000000d */
[----:B------:R-:W-:-:S03]  /*e710*/  PRMT R13, RZ, 0x7610, R13 ;  /* 0x00007610ff0d7816 */ /* 0x000fc6000000000d */
[----:B------:R-:W-:Y:S02]  /*e720*/  FMUL.FTZ R12, R12, R11 ;  /* 0x0000000b0c0c7220 */ /* 0x000fe40000410000 */
[----:B------:R-:W-:-:S05]  /*e730*/  FMUL.FTZ R13, R14, R13 ;  /* 0x0000000d0e0d7220 */ /* 0x000fca0000410000 */
[----:B------:R-:W-:-:S04]  /*e740*/  F2FP.BF16.PACK_AB R12, R13, R12 ;  /* 0x0000000c0d0c723e */ /* 0x000fc800000010ff */
[C---:B------:R-:W-:Y:S02]  /*e750*/  PRMT R19, R12.reuse, 0x7632, R19 ;  /* 0x000076320c137816 */ /* 0x040fe40000000013 */
[----:B------:R-:W-:-:S04]  /*e760*/  PRMT R18, R12, 0x7610, R18 ;  /* 0x000076100c127816 */ /* 0x000fc80000000012 */
[----:B------:R-:W-:-:S05]  /*e770*/  PRMT R11, R18, 0x5410, R19 ;  /* 0x00005410120b7816 */ /* 0x000fca0000000013 */
[----:B------:R0:W-:Y:S02]  /*e780*/  STS [R10.X4+0x10], R11 ;  /* 0x0000100b0a007388 */ /* 0x0001e40000004800 */
.L_x_1762:
[----:B------:R-:W-:Y:S05]  /*e790*/  BSYNC B0 ;  /* 0x0000000000007941 */ /* 0x000fea0003800000 */
.L_x_1761:
[----:B------:R-:W-:-:S04]  /*e7a0*/  SHF.R.S32.HI R2, RZ, 0x1, R2 ;  /* 0x00000001ff027819 */ /* 0x000fc80000011402 */
[----:B------:R-:W-:-:S13]  /*e7b0*/  ISETP.GE.AND P0, PT, R2, 0x20, PT ;  /* 0x000000200200780c */ /* 0x000fda0003f06270 */
[----:B------:R-:W-:Y:S05]  /*e7c0*/  @P0 BRA `(.L_x_1763) ;  /* 0xfffffe9000000947 */ /* 0x000fea000383ffff */
[----:B------:R-:W-:-:S03]  /*e7d0*/  MOV R2, 0x20 ;  /* 0x0000002000027802 */ /* 0x000fc60000000f00 */
.L_x_1760:
[----:B0-----:R-:W-:Y:S01]  /*e7e0*/  BAR.SYNC.DEFER_BLOCKING 0x0 ;  /* 0x0000000000007b1d */ /* 0x001fe20000010000 */
[----:B------:R-:W-:-:S13]  /*e7f0*/  ISETP.GE.AND P0, PT, R2, 0x2, PT ;  /* 0x000000020200780c */ /* 0x000fda0003f06270 */
[----:B------:R-:W-:Y:S05]  /*e800*/  @!P0 BRA `(.L_x_1759) ;  /* 0x0000012000008947 */ /* 0x000fea0003800000 */
[----:B------:R-:W-:Y:S02]  /*e810*/  IMAD.MOV.U32 R11, RZ, RZ, 0x1 ;  /* 0x00000001ff0b7424 */ /* 0x000fe400078e00ff */
.L_x_1764:
[----:B------:R-:W-:Y:S02]  /*e820*/  PRMT R18, RZ, 0x5410, R18 ;  /* 0x00005410ff127816 */ /* 0x000fe40000000012 */
        /* <DEDUP_REMOVED lines=12> */
[----:B------:R-:W-:Y:S02]  /*e8f0*/  F2FP.BF16.PACK_AB R10, RZ, R10 ;  /* 0x0000000aff0a723e */ /* 0x000fe400000010ff */
[----:B------:R-:W-:Y:S02]  /*e900*/  PRMT R18, R0, 0x7610, R18 ;  /* 0x0000761000127816 */ /* 0x000fe40000000012 */
[----:B------:R-:W-:Y:S01]  /*e910*/  PRMT R19, R10, 0x7610, R19 ;  /* 0x000076100a137816 */ /* 0x000fe20000000013 */
[----:B------:R-:W-:Y:S05]  /*e920*/  @!P0 BRA `(.L_x_1764) ;  /* 0xfffffef000008947 */ /* 0x000fea000383ffff */
.L_x_1759:
        /* <DEDUP_REMOVED lines=9> */
[----:B------:R-:W2:Y:S04]  /*e9c0*/  LDG.E.U16 R0, [R4.64] ;  /* 0x0000002404007981 */ /* 0x000ea8000c1e1500 */
[----:B------:R-:W3:Y:S01]  /*e9d0*/  LDG.E.U16 R2, [R4.64+0x2] ;  /* 0x0000022404027981 */ /* 0x000ee2000c1e1500 */
[----:B------:R-:W-:Y:S02]  /*e9e0*/  PRMT R3, RZ, 0x5410, R18 ;  /* 0x00005410ff037816 */ /* 0x000fe40000000012 */
[----:B------:R-:W-:Y:S02]  /*e9f0*/  PRMT R19, RZ, 0x5410, R19 ;  /* 0x00005410ff137816 */ /* 0x000fe40000000013 */
[----:B--2---:R-:W-:Y:S02]  /*ea00*/  PRMT R0, RZ, 0x5410, R0 ;  /* 0x00005410ff007816 */ /* 0x004fe40000000000 */
[----:B---3--:R-:W-:-:S03]  /*ea10*/  PRMT R2, RZ, 0x5410, R2 ;  /* 0x00005410ff027816 */ /* 0x008fc60000000002 */
[----:B------:R-:W-:Y:S02]  /*ea20*/  FMUL.FTZ R0, R3, R0 ;  /* 0x0000000003007220 */ /* 0x000fe40000410000 */
[----:B------:R-:W-:-:S05]  /*ea30*/  FMUL.FTZ R3, R19, R2 ;  /* 0x0000000213037220 */ /* 0x000fca0000410000 */
[----:B------:R-:W-:-:S04]  /*ea40*/  F2FP.BF16.PACK_AB R0, R3, R0 ;  /* 0x000000000300723e */ /* 0x000fc800000010ff */
[C---:B------:R-:W-:Y:S02]  /*ea50*/  PRMT R19, R0.reuse, 0x7632, R19 ;  /* 0x0000763200137816 */ /* 0x040fe40000000013 */
[----:B------:R-:W-:Y:S02]  /*ea60*/  PRMT R18, R0, 0x7610, R18 ;  /* 0x0000761000127816 */ /* 0x000fe40000000012 */
.L_x_1766:
[----:B------:R-:W-:Y:S05]  /*ea70*/  @!P1 BRA `(.L_x_1767) ;  /* 0x0000033000009947 */ /* 0x000fea0003800000 */
[----:B------:R-:W-:-:S05]  /*ea80*/  IMAD.MOV.U32 R22, RZ, RZ, 0x1 ;  /* 0x00000001ff167424 */ /* 0x000fca00078e00ff */
[----:B------:R-:W-:-:S04]  /*ea90*/  ISETP.NE.AND P0, PT, R22, c[0x0][0x56c], PT ;  /* 0x00015b0016007a0c */ /* 0x000fc80003f05270 */
[----:B------:R-:W-:-:S09]  /*eaa0*/  P2R R0, PR, RZ, 0x1 ;  /* 0x00000001ff007803 */ /* 0x000fd20000000000 */
        /* <DEDUP_REMOVED lines=20> */
.L_x_1768:
[----:B------:R-:W-:Y:S02]  /*ebf0*/  IADD3 R2, P0, R17, c[0x0][0x538], RZ ;  /* 0x00014e0011027a10 */ /* 0x000fe40007f1e0ff */
[----:B------:R-:W-:-:S03]  /*ec00*/  ISETP.NE.AND P6, PT, R22, c[0x0][0x56c], PT ;  /* 0x00015b0016007a0c */ /* 0x000fc60003fc5270 */
[----:B------:R-:W-:-:S05]  /*ec10*/  IMAD.X R3, RZ, RZ, c[0x0][0x53c], P0 ;  /* 0x00014f00ff037624 */ /* 0x000fca00000e06ff */
[----:B------:R0:W-:Y:S05]  /*ec20*/  STG.E.U16 [R2.64], R18 ;  /* 0x0000001202007986 */ /* 0x0001ea000c101524 */
[----:B------:R-:W-:Y:S05]  /*ec30*/  @!P6 BRA `(.L_x_1769) ;  /* 0x000001300000e947 */ /* 0x000fea0003800000 */
[----:B0-----:R-:W-:Y:S01]  /*ec40*/  MOV R2, 0x660 ;  /* 0x0000066000027802 */ /* 0x001fe20000000f00 */
        /* <DEDUP_REMOVED lines=8> */
[----:B------:R-:W-:-:S02]  /*ecd0*/  IMAD.MOV.U32 R10, RZ, RZ, c[0x4][0x4a8] ;  /* 0x01012a00ff0a7624 */ /* 0x000fc400078e00ff */
[----:B------:R-:W-:-:S03]  /*ece0*/  IMAD.MOV.U32 R12, RZ, RZ, 0x1 ;  /* 0x00000001ff0c7424 */ /* 0x000fc600078e00ff */
[----:B------:R-:W-:Y:S01]  /*ecf0*/  LEPC R14 ;  /* 0x00000000000e734e */ /* 0x000fe20000000000 */
[----:B------:R-:W-:Y:S02]  /*ed00*/  MOV R9, 0xed70 ;  /* 0x0000ed7000097802 */ /* 0x000fe40000000f00 */
[----:B------:R-:W-:Y:S02]  /*ed10*/  MOV R20, 0xecf0 ;  /* 0x0000ecf000147802 */ /* 0x000fe40000000f00 */
[----:B------:R-:W-:Y:S02]  /*ed20*/  MOV R21, 0x0 ;  /* 0x0000000000157802 */ /* 0x000fe40000000f00 */
[----:B------:R-:W-:Y:S02]  /*ed30*/  MOV R0, 0x0 ;  /* 0x0000000000007802 */ /* 0x000fe40000000f00 */
[----:B------:R-:W-:-:S04]  /*ed40*/  IADD3 R20, P0, P1, -R20, R9, R14 ;  /* 0x0000000914147210 */ /* 0x000fc8000791e10e */
[----:B------:R-:W-:-:S04]  /*ed50*/  IADD3.X R21, ~R0, R21, R15, P0, P1 ;  /* 0x0000001500157210 */ /* 0x000fc800007e250f */
[----:B0-----:R-:W-:Y:S05]  /*ed60*/  CALL.ABS.NOINC R2 ;  /* 0x0000000002007343 */ /* 0x001fea0003c00000 */
.L_x_1769:
[----:B------:R-:W-:-:S05]  /*ed70*/  IADD3 R16, P0, R16, c[0x0][0x538], RZ ;  /* 0x00014e0010107a10 */ /* 0x000fca0007f1e0ff */
[----:B------:R-:W-:-:S05]  /*ed80*/  IMAD.X R17, RZ, RZ, c[0x0][0x53c], P0 ;  /* 0x00014f00ff117624 */ /* 0x000fca00000e06ff */
[----:B------:R-:W-:Y:S01]  /*ed90*/  STG.E.U16 [R16.64], R19 ;  /* 0x0000001310007986 */ /* 0x000fe2000c101524 */
[----:B------:R-:W-:Y:S05]  /*eda0*/  EXIT ;  /* 0x000000000000794d */ /* 0x000fea0003800000 */
.L_x_1767:
[----:B------:R-:W-:Y:S04]  /*edb0*/  STG.E.U16 [R4.64], R18 ;  /* 0x0000001204007986 */ /* 0x000fe8000c101524 */
[----:B------:R-:W-:Y:S01]  /*edc0*/  STG.E.U16 [R4.64+0x2], R19 ;  /* 0x0000021304007986 */ /* 0x000fe2000c101524 */
[----:B------:R-:W-:Y:S05]  /*edd0*/  EXIT ;  /* 0x000000000000794d */ /* 0x000fea0003800000 */
.L_x_1765:
[----:B------:R-:W-:Y:S01]  /*ede0*/  ISETP.NE.AND P0, PT, RZ, UR38, PT ;  /* 0x00000026ff007c0c */ /* 0x000fe2000bf05270 */
[----:B------:R-:W-:Y:S02]  /*edf0*/  ULDC.U8 UR4, c[0x0][0x569] ;  /* 0x00015a4000047ab9 */ /* 0x000fe40000000000 */
[----:B------:R-:W-:-:S10]  /*ee00*/  ISETP.NE.AND P1, PT, RZ, UR4, PT ;  /* 0x00000004ff007c0c */ /* 0x000fd4000bf25270 */
[----:B------:R-:W-:Y:S05]  /*ee10*/  @!P0 BRA `(.L_x_1770) ;  /* 0x000000b000008947 */ /* 0x000fea0003800000 */
[----:B------:R-:W2:Y:S04]  /*ee20*/  LDG.E.U16 R0, [R6.64] ;  /* 0x0000002406007981 */ /* 0x000ea8000c1e1500 */
[----:B------:R-:W3:Y:S01]  /*ee30*/  LDG.E.U16 R2, [R8.64] ;  /* 0x0000002408027981 */ /* 0x000ee2000c1e1500 */
        /* <DEDUP_REMOVED lines=9> */
.L_x_1770:
[----:B------:R-:W-:Y:S05]  /*eed0*/  @!P1 BRA `(.L_x_1771) ;  /* 0x0000033000009947 */ /* 0x000fea0003800000 */
[----:B------:R-:W-:-:S10]  /*eee0*/  HFMA2.MMA R22, -RZ, RZ, 0, 5.9604644775390625e-08 ;  /* 0x00000001ff167435 */ /* 0x000fd400000001ff */
[----:B------:R-:W-:-:S04]  /*eef0*/  ISETP.NE.AND P0, PT, R22, c[0x0][0x56c], PT ;  /* 0x00015b0016007a0c */ /* 0x000fc80003f05270 */
[----:B------:R-:W-:-:S09]  /*ef00*/  P2R R0, PR, RZ, 0x1 ;  /* 0x00000001ff007803 */ /* 0x000fd20000000000 */
        /* <DEDUP_REMOVED lines=20> */
.L_x_1772:
[----:B------:R-:W-:Y:S02]  /*f050*/  IADD3 R2, P0, R17, c[0x0][0x538], RZ ;  /* 0x00014e0011027a10 */ /* 0x000fe40007f1e0ff */
[----:B------:R-:W-:Y:S02]  /*f060*/  ISETP.NE.AND P6, PT, R22, c[0x0][0x56c], PT ;  /* 0x00015b0016007a0c */ /* 0x000fe40003fc5270 */
[----:B------:R-:W-:-:S05]  /*f070*/  IADD3.X R3, RZ, c[0x0][0x53c], RZ, P0, !PT ;  /* 0x00014f00ff037a10 */ /* 0x000fca00007fe4ff */
[----:B------:R0:W-:Y:S06]  /*f080*/  STG.E.U16 [R2.64], R18 ;  /* 0x0000001202007986 */ /* 0x0001ec000c101524 */
[----:B------:R-:W-:Y:S05]  /*f090*/  @!P6 BRA `(.L_x_1773) ;  /* 0x000001300000e947 */ /* 0x000fea0003800000 */
[----:B0-----:R-:W-:Y:S01]  /*f0a0*/  MOV R2, 0x660 ;  /* 0x0000066000027802 */ /* 0x001fe20000000f00 */
[----:B------:R-:W-:Y:S01]  /*f0b0*/  HFMA2.MMA R12, -RZ, RZ, 0, 5.9604644775390625e-08 ;  /* 0x00000001ff0c7435 */ /* 0x000fe200000001ff */
[----:B------:R-:W-:Y:S01]  /*f0c0*/  IMAD.MOV.U32 R4, RZ, RZ, c[0x4][0x650] ;  /* 0x01019400ff047624 */ /* 0x000fe200078e00ff */
[----:B------:R-:W-:Y:S01]  /*f0d0*/  MOV R5, c[0x4][0x654] ;  /* 0x0101950000057a02 */ /* 0x000fe20000000f00 */
[----:B------:R-:W-:Y:S01]  /*f0e0*/  IMAD.MOV.U32 R6, RZ, RZ, c[0x4][0x640] ;  /* 0x01019000ff067624 */ /* 0x000fe200078e00ff */
[----:B------:R-:W-:Y:S01]  /*f0f0*/  MOV R7, c[0x4][0x644] ;  /* 0x0101910000077a02 */ /* 0x000fe20000000f00 */
[----:B------:R-:W0:Y:S01]  /*f100*/  LDC.64 R2, c[0x4][R2] ;  /* 0x0100000002027b82 */ /* 0x000e220000000a00 */
[----:B------:R-:W-:Y:S01]  /*f110*/  IMAD.MOV.U32 R8, RZ, RZ, 0x2ef ;  /* 0x000002efff087424 */ /* 0x000fe200078e00ff */
[----:B------:R-:W-:Y:S01]  /*f120*/  MOV R10, c[0x4][0x4a8] ;  /* 0x01012a00000a7a02 */ /* 0x000fe20000000f00 */
[----:B------:R-:W-:-:S02]  /*f130*/  IMAD.MOV.U32 R11, RZ, RZ, c[0x4][0x4ac] ;  /* 0x01012b00ff0b7624 */ /* 0x000fc400078e00ff */
[----:B------:R-:W-:-:S03]  /*f140*/  IMAD.MOV.U32 R13, RZ, RZ, RZ ;  /* 0x000000ffff0d7224 */ /* 0x000fc600078e00ff */
        /* <DEDUP_REMOVED lines=8> */
.L_x_1773:
[----:B------:R-:W-:-:S04]  /*f1d0*/  IADD3 R16, P0, R16, c[0x0][0x538], RZ ;  /* 0x00014e0010107a10 */ /* 0x000fc80007f1e0ff */
[----:B------:R-:W-:-:S05]  /*f1e0*/  IADD3.X R17, RZ, c[0x0][0x53c], RZ, P0, !PT ;  /* 0x00014f00ff117a10 */ /* 0x000fca00007fe4ff */
[----:B------:R-:W-:Y:S01]  /*f1f0*/  STG.E.U16 [R16.64], R19 ;  /* 0x0000001310007986 */ /* 0x000fe2000c101524 */
[----:B------:R-:W-:Y:S05]  /*f200*/  EXIT ;  /* 0x000000000000794d */ /* 0x000fea0003800000 */
.L_x_1771:
[----:B------:R-:W-:Y:S04]  /*f210*/  STG.E.U16 [R6.64], R18 ;  /* 0x0000001206007986 */ /* 0x000fe8000c101524 */
[----:B------:R-:W-:Y:S01]  /*f220*/  STG.E.U16 [R8.64], R19 ;  /* 0x0000001308007986 */ /* 0x000fe2000c101524 */
[----:B------:R-:W-:Y:S05]  /*f230*/  EXIT ;  /* 0x000000000000794d */ /* 0x000fea0003800000 */
.L_x_1740:
        /* <DEDUP_REMOVED lines=8> */
[----:B------:R-:W0:Y:S01]  /*f2c0*/  LDC.U8 R0, c[0x0][0x568] ;  /* 0x00015a00ff007b82 */ /* 0x000e220000000000 */
[----:B------:R-:W-:-:S04]  /*f2d0*/  ISETP.NE.U32.AND P0, PT, R4, RZ, PT ;  /* 0x000000ff0400720c */ /* 0x000fc80003f05070 */
[----:B------:R-:W-:-:S13]  /*f2e0*/  ISETP.NE.AND.EX P0, PT, R3, RZ, PT, P0 ;  /* 0x000000ff0300720c */ /* 0x000fda0003f05300 */
[----:B------:R-:W-:Y:S05]  /*f2f0*/  @!P0 BRA `(.L_x_1774) ;  /* 0x0000046000008947 */ /* 0x000fea0003800000 */
[----:B0-----:R-:W-:Y:S01]  /*f300*/  ISETP.NE.AND P0, PT, R0, RZ, PT ;  /* 0x000000ff0000720c */ /* 0x001fe20003f05270 */
[----:B------:R-:W-:Y:S02]  /*f310*/  ULDC.U8 UR4, c[0x0][0x569] ;  /* 0x00015a4000047ab9 */ /* 0x000fe40000000000 */
[----:B------:R-:W-:-:S10]  /*f320*/  ISETP.NE.AND P1, PT, RZ, UR4, PT ;  /* 0x00000004ff007c0c */ /* 0x000fd4000bf25270 */
[----:B------:R-:W-:Y:S05]  /*f330*/  @!P0 BRA `(.L_x_1775) ;  /* 0x0000009000008947 */ /* 0x000fea0003800000 */
[----:B------:R-:W2:Y:S04]  /*f340*/  LDG.E.U16 R0, [R4.64] ;  /* 0x0000002404007981 */ /* 0x000ea8000c1e1500 */
[----:B------:R-:W3:Y:S01]  /*f350*/  LDG.E.U16 R2, [R4.64+0x2] ;  /* 0x0000022404027981 */ /* 0x000ee2000c1e1500 */
[--C-:B------:R-:W-:Y:S02]  /*f360*/  PRMT R3, RZ, 0x5410, R22.reuse ;  /* 0x00005410ff037816 */ /* 0x100fe40000000016 */
[----:B------:R-:W-:Y:S02]  /*f370*/  PRMT R22, RZ, 0x7610, R22 ;  /* 0x00007610ff167816 */ /* 0x000fe40000000016 */
[----:B--2---:R-:W-:Y:S02]  /*f380*/  PRMT R0, RZ, 0x5410, R0 ;  /* 0x00005410ff007816 */ /* 0x004fe40000000000 */
[----:B---3--:R-:W-:-:S03]  /*f390*/  PRMT R2, RZ, 0x5410, R2 ;  /* 0x00005410ff027816 */ /* 0x008fc60000000002 */
[----:B------:R-:W-:Y:S02]  /*f3a0*/  FMUL.FTZ R0, R3, R0 ;  /* 0x0000000003007220 */ /* 0x000fe40000410000 */
[----:B------:R-:W-:-:S05]  /*f3b0*/  FMUL.FTZ R3, R22, R2 ;  /* 0x0000000216037220 */ /* 0x000fca0000410000 */
[----:B------:R-:W-:Y:S02]  /*f3c0*/  F2FP.BF16.PACK_AB R22, R3, R0 ;  /* 0x000000000316723e */ /* 0x000fe400000010ff */
.L_x_1775:
        /* <DEDUP_REMOVED lines=24> */
.L_x_1777:
        /* <DEDUP_REMOVED lines=24> */
.L_x_1778:
[----:B------:R-:W-:Y:S02]  /*f6d0*/  IADD3 R18, P0, R18, c[0x0][0x538], RZ ;  /* 0x00014e0012127a10 */ /* 0x000fe40007f1e0ff */
[----:B------:R-:W-:-:S03]  /*f6e0*/  PRMT R9, R22, 0x7632, R9 ;  /* 0x0000763216097816 */ /* 0x000fc60000000009 */
[----:B------:R-:W-:-:S05]  /*f6f0*/  IMAD.X R19, RZ, RZ, c[0x0][0x53c], P0 ;  /* 0x00014f00ff137624 */ /* 0x000fca00000e06ff */
[----:B------:R-:W-:Y:S01]  /*f700*/  STG.E.U16 [R18.64], R9 ;  /* 0x0000000912007986 */ /* 0x000fe2000c101524 */
[----:B------:R-:W-:Y:S05]  /*f710*/  EXIT ;  /* 0x000000000000794d */ /* 0x000fea0003800000 */
.L_x_1776:
[----:B------:R-:W-:Y:S01]  /*f720*/  PRMT R2, R22, 0x7632, R2 ;  /* 0x0000763216027816 */ /* 0x000fe20000000002 */
[----:B------:R-:W-:Y:S04]  /*f730*/  STG.E.U16 [R4.64], R22 ;  /* 0x0000001604007986 */ /* 0x000fe8000c101524 */
[----:B------:R-:W-:Y:S01]  /*f740*/  STG.E.U16 [R4.64+0x2], R2 ;  /* 0x0000020204007986 */ /* 0x000fe2000c101524 */
[----:B------:R-:W-:Y:S05]  /*f750*/  EXIT ;  /* 0x000000000000794d */ /* 0x000fea0003800000 */
.L_x_1774:
[----:B0-----:R-:W-:Y:S01]  /*f760*/  ISETP.NE.AND P0, PT, R0, RZ, PT ;  /* 0x000000ff0000720c */ /* 0x001fe20003f05270 */
[----:B------:R-:W-:Y:S02]  /*f770*/  ULDC.U8 UR4, c[0x0][0x569] ;  /* 0x00015a4000047ab9 */ /* 0x000fe40000000000 */
[----:B------:R-:W-:-:S10]  /*f780*/  ISETP.NE.AND P1, PT, RZ, UR4, PT ;  /* 0x00000004ff007c0c */ /* 0x000fd4000bf25270 */
[----:B------:R-:W-:Y:S05]  /*f790*/  @!P0 BRA `(.L_x_1779) ;  /* 0x0000009000008947 */ /* 0x000fea0003800000 */
[----:B------:R-:W2:Y:S04]  /*f7a0*/  LDG.E.U16 R0, [R6.64] ;  /* 0x0000002406007981 */ /* 0x000ea8000c1e1500 */
[----:B------:R-:W3:Y:S01]  /*f7b0*/  LDG.E.U16 R2, [R8.64] ;  /* 0x0000002408027981 */ /* 0x000ee2000c1e1500 */
[--C-:B------:R-:W-:Y:S02]  /*f7c0*/  PRMT R3, RZ, 0x5410, R22.reuse ;  /* 0x00005410ff037816 */ /* 0x100fe40000000016 */
[----:B------:R-:W-:Y:S02]  /*f7d0*/  PRMT R22, RZ, 0x7610, R22 ;  /* 0x00007610ff167816 */ /* 0x000fe40000000016 */
[----:B--2---:R-:W-:Y:S02]  /*f7e0*/  PRMT R0, RZ, 0x5410, R0 ;  /* 0x00005410ff007816 */ /* 0x004fe40000000000 */
[----:B---3--:R-:W-:-:S03]  /*f7f0*/  PRMT R2, RZ, 0x5410, R2 ;  /* 0x00005410ff027816 */ /* 0x008fc60000000002 */
[----:B------:R-:W-:Y:S02]  /*f800*/  FMUL.FTZ R0, R3, R0 ;  /* 0x0000000003007220 */ /* 0x000fe40000410000 */
[----:B------:R-:W-:-:S05]  /*f810*/  FMUL.FTZ R3, R22, R2 ;  /* 0x0000000216037220 */ /* 0x000fca0000410000 */
[----:B------:R-:W-:Y:S02]  /*f820*/  F2FP.BF16.PACK_AB R22, R3, R0 ;  /* 0x000000000316723e */ /* 0x000fe400000010ff */
.L_x_1779:
        /* <DEDUP_REMOVED lines=24> */
.L_x_1781:
        /* <DEDUP_REMOVED lines=24> */
.L_x_1782:
[----:B------:R-:W-:Y:S02]  /*fb30*/  IADD3 R18, P0, R18, c[0x0][0x538], RZ ;  /* 0x00014e0012127a10 */ /* 0x000fe40007f1e0ff */
[----:B------:R-:W-:Y:S02]  /*fb40*/  PRMT R9, R22, 0x7632, R9 ;  /* 0x0000763216097816 */ /* 0x000fe40000000009 */
[----:B------:R-:W-:-:S05]  /*fb50*/  IADD3.X R19, RZ, c[0x0][0x53c], RZ, P0, !PT ;  /* 0x00014f00ff137a10 */ /* 0x000fca00007fe4ff */
[----:B------:R-:W-:Y:S01]  /*fb60*/  STG.E.U16 [R18.64], R9 ;  /* 0x0000000912007986 */ /* 0x000fe2000c101524 */
[----:B------:R-:W-:Y:S05]  /*fb70*/  EXIT ;  /* 0x000000000000794d */ /* 0x000fea0003800000 */
.L_x_1780:
[----:B------:R-:W-:Y:S01]  /*fb80*/  PRMT R4, R22, 0x7632, R4 ;  /* 0x0000763216047816 */ /* 0x000fe20000000004 */
[----:B------:R-:W-:Y:S04]  /*fb90*/  STG.E.U16 [R6.64], R22 ;  /* 0x0000001606007986 */ /* 0x000fe8000c101524 */
[----:B------:R-:W-:Y:S01]  /*fba0*/  STG.E.U16 [R8.64], R4 ;  /* 0x0000000408007986 */ /* 0x000fe2000c101524 */
[----:B------:R-:W-:Y:S05]  /*fbb0*/  EXIT ;  /* 0x000000000000794d */ /* 0x000fea0003800000 */
.L_x_1783:
        /* <DEDUP_REMOVED lines=12> */
.L_x_8809:


//--------------------- .text._ZN2at6native13reduce_kernelILi128ELi4ENS0_8ReduceOpIN3c108BFloat16ENS0_14func_wrapper_tIS4_NS0_55_GLOBAL__N__0955718d_22_SparseCsrTensorMath_cu_868dd54514ReductionMulOpIS4_EEEEjS4_Li4ELi4EEEEEvT1_ --------------------------
	.section	.text._ZN2at6native13reduce_kernelILi128ELi4ENS0_8ReduceOpIN3c108BFloat16ENS0_14func_wrapper_tIS4_NS0_55_GLOBAL__N__0955718d_22_SparseCsrTensorMath_cu_868dd54514ReductionMulOpIS4_EEEEjS4_Li4ELi4EEEEEvT1_,"ax",@progbits
	.sectioninfo	@"SHI_REGISTERS=48"
	.align	128
.text._ZN2at6native13reduce_kernelILi128ELi4ENS0_8ReduceOpIN3c108BFloat16ENS0_14func_wrapper_tIS4_NS0_55_GLOBAL__N__0955718d_22_SparseCsrTensorMath_cu_868dd54514ReductionMulOpIS4_EEEEjS4_Li4ELi4EEEEEvT1_:
        .type           _ZN2at6native13reduce_kernelILi128ELi4ENS0_8ReduceOpIN3c108BFloat16ENS0_14func_wrapper_tIS4_NS0_55_GLOBAL__N__0955718d_22_SparseCsrTensorMath_cu_868dd54514ReductionMulOpIS4_EEEEjS4_Li4ELi4EEEEEvT1_,@function
        .size           _ZN2at6native13reduce_kernelILi128ELi4ENS0_8ReduceOpIN3c108BFloat16ENS0_14func_wrapper_tIS4_NS0_55_GLOBAL__N__0955718d_22_SparseCsrTensorMath_cu_868dd54514ReductionMulOpIS4_EEEEjS4_Li4ELi4EEEEEvT1_,(.L_x_8810 - _ZN2at6native13reduce_kernelILi128ELi4ENS0_8ReduceOpIN3c108BFloat16ENS0_14func_wrapper_tIS4_NS0_55_GLOBAL__N__0955718d_22_SparseCsrTensorMath_cu_868dd54514ReductionMulOpIS4_EEEEjS4_Li4ELi4EEEEEvT1_)
        .other          _ZN2at6native13reduce_kernelILi128ELi4ENS0_8ReduceOpIN3c108BFloat16ENS0_14func_wrapper_tIS4_NS0_55_GLOBAL__N__0955718d_22_SparseCsrTensorMath_cu_868dd54514ReductionMulOpIS4_EEEEjS4_Li4ELi4EEEEEvT1_,@"STO_CUDA_ENTRY STV_DEFAULT"
_ZN2at6native13reduce_kernelILi128ELi4ENS0_8ReduceOpIN3c108BFloat16ENS0_14func_wrapper_tIS4_NS0_55_GLOBAL__N__0955718d_22_SparseCsrTensorMath_cu_868dd54514ReductionMulOpIS4_EEEEjS4_Li4ELi4EEEEEvT1_:
[----:B------:R-:W-:Y:S02]  /*0000*/  IMAD.MOV.U32 R1, RZ, RZ, c[0x0][0x28] ;  /* 0x00000a00ff017624 */ /* 0x000fe400078e00ff */
[----:B------:R-:W0:Y:S01]  /*0010*/  S2R R2, SR_TID.X ;  /* 0x0000000000027919 */ /* 0x000e220000002100 */
[----:B------:R-:W-:-:S03]  /*0020*/  ISETP.NE.AND P0, PT, RZ, c[0x0][0x338], PT ;  /* 0x0000ce00ff007a0c */ /* 0x000fc60003f05270 */
[----:B------:R-:W1:Y:S04]  /*0030*/  S2R R23, SR_TID.Y ;  /* 0x0000000000177919 */ /* 0x000e680000002200 */
[----:B------:R-:W2:Y:S04]  /*0040*/  S2R R3, SR_CTAID.X ;  /* 0x0000000000037919 */ /* 0x000ea80000002500 */
[----:B------:R-:W3:Y:S01]  /*0050*/  S2R R24, SR_CTAID.Y ;  /* 0x0000000000187919 */ /* 0x000ee20000002600 */
[C---:B0-----:R-:W-:Y:S02]  /*0060*/  IMAD R0, R2.reuse, c[0x0][0x188], RZ ;  /* 0x0000620002007a24 */ /* 0x041fe400078e02ff */
[----:B------:R-:W-:-:S02]  /*0070*/  IMAD R4, R2, c[0x0][0x17c], RZ ;  /* 0x00005f0002047a24 */ /* 0x000fc400078e02ff */
[----:B-1----:R-:W-:-:S04]  /*0080*/  IMAD R0, R23, c[0x0][0x18c], R0 ;  /* 0x0000630017007a24 */ /* 0x002fc800078e0200 */
[----:B--2---:R-:W-:Y:S02]  /*0090*/  IMAD R16, R3, c[0x0][0x174], R0 ;  /* 0x00005d0003107a24 */ /* 0x004fe400078e0200 */
[----:B------:R-:W-:Y:S02]  /*00a0*/  IMAD R3, R23, c[0x0][0x180], R4 ;  /* 0x0000600017037a24 */ /* 0x000fe400078e0204 */
[----:B------:R-:W-:Y:S01]  /*00b0*/  IMAD.MOV.U32 R0, RZ, RZ, RZ ;  /* 0x000000ffff007224 */ /* 0x000fe200078e00ff */
[----:B------:R-:W-:Y:S01]  /*00c0*/  SHF.L.U32 R17, R16, 0x2, RZ ;  /* 0x0000000210117819 */ /* 0x000fe200000006ff */
[----:B---3--:R-:W-:Y:S01]  /*00d0*/  IMAD R30, R24, c[0x0][0x184], R3 ;  /* 0x00006100181e7a24 */ /* 0x008fe200078e0203 */
[----:B------:R-:W-:Y:S05]  /*00e0*/  @!P0 BRA `(.L_x_1784) ;  /* 0x00000c6000008947 */ /* 0x000fea0003800000 */
        /* <DEDUP_REMOVED lines=198> */
.L_x_1784:
[----:B------:R-:W-:Y:S01]  /*0d50*/  ISETP.GE.U32.AND P0, PT, R30, c[0x0][0x168], PT ;  /* 0x00005a001e007a0c */ /* 0x000fe20003f06070 */
[----:B------:R-:W-:Y:S01]  /*0d60*/  ULDC.64 UR36, c[0x0][0x118] ;  /* 0x0000460000247ab9 */ /* 0x000fe20000000a00 */
[----:B------:R-:W-:Y:S02]  /*0d70*/  BSSY B6, `(.L_x_1785) ;  /* 0x0000a9d000067945 */ /* 0x000fe40003800000 */
        /* <DEDUP_REMOVED lines=8> */
[----:B------:R-:W-:Y:S01]  /*0e00*/  HFMA2.MMA R8, -RZ, RZ, 0, 2.8789043426513671875e-05 ;  /* 0x000001e3ff087435 */ /* 0x000fe200000001ff */
[----:B------:R-:W-:Y:S01]  /*0e10*/  IMAD.MOV.U32 R4, RZ, RZ, c[0x4][0x638] ;  /* 0x01018e00ff047624 */ /* 0x000fe200078e00ff */
[----:B------:R-:W-:Y:S01]  /*0e20*/  MOV R5, c[0x4][0x63c] ;  /* 0x01018f0000057a02 */ /* 0x000fe20000000f00 */
[----:B------:R-:W-:Y:S01]  /*0e30*/  IMAD.MOV.U32 R6, RZ, RZ, c[0x4][0x640] ;  /* 0x01019000ff067624 */ /* 0x000fe200078e00ff */
[----:B------:R-:W-:Y:S01]  /*0e40*/  MOV R12, 0x1 ;  /* 0x00000001000c7802 */ /* 0x000fe20000000f00 */
[----:B------:R-:W0:Y:S01]  /*0e50*/  LDC.64 R14, c[0x4][R14] ;  /* 0x010000000e0e7b82 */ /* 0x000e220000000a00 */
[----:B------:R-:W-:Y:S02]  /*0e60*/  IMAD.MOV.U32 R7, RZ, RZ, c[0x4][0x644] ;  /* 0x01019100ff077624 */ /* 0x000fe400078e00ff */
[----:B------:R-:W-:Y:S02]  /*0e70*/  IMAD.MOV.U32 R10, RZ, RZ, c[0x4][0x498] ;  /* 0x01012600ff0a7624 */ /* 0x000fe400078e00ff */
[----:B------:R-:W-:-:S02]  /*0e80*/  IMAD.MOV.U32 R11, RZ, RZ, c[0x4][0x49c] ;  /* 0x01012700ff0b7624 */ /* 0x000fc400078e00ff */
[----:B------:R-:W-:Y:S02]  /*0e90*/  IMAD.MOV.U32 R13, RZ, RZ, RZ ;  /* 0x000000ffff0d7224 */ /* 0x000fe400078e00ff */
        /* <DEDUP_REMOVED lines=11> */
[----:B------:R-:W-:Y:S01]  /*0f50*/  LOP3.LUT R7, R3, 0x3, RZ, 0xc0, !PT ;  /* 0x0000000303077812 */ /* 0x000fe200078ec0ff */
[----:B------:R-:W-:-:S03]  /*0f60*/  IMAD.MOV.U32 R3, RZ, RZ, c[0x0][0x168] ;  /* 0x00005a00ff037624 */ /* 0x000fc600078e00ff */
[----:B------:R-:W-:Y:S02]  /*0f70*/  ISETP.NE.AND P0, PT, R7, RZ, PT ;  /* 0x000000ff0700720c */ /* 0x000fe40003f05270 */
[----:B0-----:R-:W-:-:S11]  /*0f80*/  MOV R6, R0 ;  /* 0x0000000000067202 */ /* 0x001fd60000000f00 */
        /* <DEDUP_REMOVED lines=15> */
.L_x_1793:
[----:B------:R-:W-:Y:S05]  /*1080*/  BSYNC B2 ;  /* 0x0000000000027941 */ /* 0x000fea0003800000 */
.L_x_1792:
        /* <DEDUP_REMOVED lines=13> */
.L_x_1791:
[----:B------:R-:W-:Y:S05]  /*1160*/  BSYNC B1 ;  /* 0x0000000000017941 */ /* 0x000fea0003800000 */
.L_x_1790:
[C---:B------:R-:W-:Y:S02]  /*1170*/  IADD3 R5, P0, -R7.reuse, 0x4, RZ ;  /* 0x0000000407057810 */ /* 0x040fe40007f1e1ff */
[----:B------:R-:W-:Y:S02]  /*1180*/  IADD3 R3, R7, c[0x0][0x168], RZ ;  /* 0x00005a0007037a10 */ /* 0x000fe40007ffe0ff */
[----:B------:R-:W-:Y:S02]  /*1190*/  LEA R18, P1, R5, R18, 0x1 ;  /* 0x0000001205127211 */ /* 0x000fe400078208ff */
[----:B------:R-:W-:Y:S02]  /*11a0*/  IADD3.X R4, RZ, -0x1, RZ, P0, !PT ;  /* 0xffffffffff047810 */ /* 0x000fe400007fe4ff */
[----:B------:R-:W-:Y:S02]  /*11b0*/  IADD3 R3, R3, -0x4, RZ ;  /* 0xfffffffc03037810 */ /* 0x000fe40007ffe0ff */
[----:B------:R-:W-:-:S02]  /*11c0*/  LEA.HI.X R19, R5, R19, R4, 0x1, P1 ;  /* 0x0000001305137211 */ /* 0x000fc400008f0c04 */
.L_x_1789:
[----:B------:R-:W-:Y:S05]  /*11d0*/  BSYNC B0 ;  /* 0x0000000000007941 */ /* 0x000fea0003800000 */
.L_x_1788:
[----:B------:R-:W-:Y:S01]  /*11e0*/  IMAD R4, R2, c[0x0][0x17c], RZ ;  /* 0x00005f0002047a24 */ /* 0x000fe200078e02ff */
[----:B------:R-:W-:Y:S01]  /*11f0*/  BSSY B0, `(.L_x_1794) ;  /* 0x0000023000007945 */ /* 0x000fe20003800000 */
[----:B------:R-:W-:Y:S01]  /*1200*/  ISETP.NE.AND P1, PT, RZ, c[0x0][0x180], PT ;  /* 0x00006000ff007a0c */ /* 0x000fe20003f25270 */
[----:B------:R-:W-:Y:S01]  /*1210*/  IMAD.MOV.U32 R7, RZ, RZ, R0 ;  /* 0x000000ffff077224 */ /* 0x000fe200078e0000 */
[C---:B------:R-:W-:Y:S01]  /*1220*/  ISETP.NE.AND P2, PT, R23.reuse, RZ, PT ;  /* 0x000000ff1700720c */ /* 0x040fe20003f45270 */
[----:B------:R-:W-:-:S02]  /*1230*/  IMAD R5, R23, c[0x0][0x180], R4 ;  /* 0x0000600017057a24 */ /* 0x000fc400078e0204 */
[----:B------:R-:W-:Y:S02]  /*1240*/  IMAD.MOV.U32 R8, RZ, RZ, R0 ;  /* 0x000000ffff087224 */ /* 0x000fe400078e0000 */
[----:B------:R-:W-:-:S05]  /*1250*/  IMAD R9, R24, c[0x0][0x184], R5 ;  /* 0x0000610018097a24 */ /* 0x000fca00078e0205 */
[----:B------:R-:W-:-:S04]  /*1260*/  LEA R4, R9, 0x3, 0x2 ;  /* 0x0000000309047811 */ /* 0x000fc800078e10ff */
[----:B------:R-:W-:-:S13]  /*1270*/  ISETP.GE.U32.AND P0, PT, R4, R3, PT ;  /* 0x000000030400720c */ /* 0x000fda0003f06070 */
[----:B------:R-:W-:Y:S05]  /*1280*/  @P0 BRA `(.L_x_1795) ;  /* 0x0000019000000947 */ /* 0x000fea0003800000 */
[----:B------:R-:W-:Y:S01]  /*1290*/  MOV R7, R0 ;  /* 0x0000000000077202 */ /* 0x000fe20000000f00 */
[----:B------:R-:W-:Y:S02]  /*12a0*/  IMAD.MOV.U32 R8, RZ, RZ, R0 ;  /* 0x000000ffff087224 */ /* 0x000fe400078e0000 */
.L_x_1796:
[----:B------:R-:W-:-:S06]  /*12b0*/  IMAD.WIDE.U32 R4, R9, 0x8, R18 ;  /* 0x0000000809047825 */ /* 0x000fcc00078e0012 */
[----:B------:R-:W2:Y:S01]  /*12c0*/  LDG.E.64 R4, [R4.64] ;  /* 0x0000002404047981 */ /* 0x000ea2000c1e1b00 */
[----:B------:R-:W-:Y:S02]  /*12d0*/  PRMT R0, RZ, 0x5410, R0 ;  /* 0x00005410ff007816 */ /* 0x000fe40000000000 */
[----:B------:R-:W-:Y:S02]  /*12e0*/  IADD3 R9, R9, c[0x0][0x170], RZ ;  /* 0x00005c0009097a10 */ /* 0x000fe40007ffe0ff */
[----:B------:R-:W-:Y:S02]  /*12f0*/  PRMT R10, RZ, 0x5410, R7 ;  /* 0x00005410ff0a7816 */ /* 0x000fe40000000007 */
[----:B------:R-:W-:Y:S02]  /*1300*/  PRMT R6, RZ, 0x5410, R6 ;  /* 0x00005410ff067816 */ /* 0x000fe40000000006 */
[----:B------:R-:W-:Y:S02]  /*1310*/  PRMT R8, RZ, 0x5410, R8 ;  /* 0x00005410ff087816 */ /* 0x000fe40000000008 */
[----:B--2---:R-:W-:-:S02]  /*1320*/  PRMT R11, RZ, 0x5410, R5 ;  /* 0x00005410ff0b7816 */ /* 0x004fc40000000005 */
[----:B------:R-:W-:Y:S02]  /*1330*/  PRMT R5, RZ, 0x7610, R5 ;  /* 0x00007610ff057816 */ /* 0x000fe40000000005 */
[--C-:B------:R-:W-:Y:S01]  /*1340*/  PRMT R7, RZ, 0x5410, R4.reuse ;  /* 0x00005410ff077816 */ /* 0x100fe20000000004 */
[----:B------:R-:W-:Y:S02]  /*1350*/  FMUL.FTZ R10, R10, R11 ;  /* 0x0000000b0a0a7220 */ /* 0x000fe40000410000 */
[----:B------:R-:W-:Y:S01]  /*1360*/  FMUL.FTZ R5, R0, R5 ;  /* 0x0000000500057220 */ /* 0x000fe20000410000 */
[----:B------:R-:W-:Y:S01]  /*1370*/  LEA R0, R9, 0x3, 0x2 ;  /* 0x0000000309007811 */ /* 0x000fe200078e10ff */
[----:B------:R-:W-:Y:S01]  /*1380*/  FMUL.FTZ R6, R6, R7 ;  /* 0x0000000706067220 */ /* 0x000fe20000410000 */
[----:B------:R-:W-:Y:S02]  /*1390*/  PRMT R7, RZ, 0x7610, R4 ;  /* 0x00007610ff077816 */ /* 0x000fe40000000004 */
[----:B------:R-:W-:-:S02]  /*13a0*/  ISETP.GE.U32.AND P0, PT, R0, R3, PT ;  /* 0x000000030000720c */ /* 0x000fc40003f06070 */
[----:B------:R-:W-:Y:S01]  /*13b0*/  F2FP.BF16.PACK_AB R5, R5, R10 ;  /* 0x0000000a0505723e */ /* 0x000fe200000010ff */
[----:B------:R-:W-:-:S03]  /*13c0*/  FMUL.FTZ R7, R8, R7 ;  /* 0x0000000708077220 */ /* 0x000fc60000410000 */
[----:B------:R-:W-:Y:S02]  /*13d0*/  PRMT R0, R5, 0x7632, R0 ;  /* 0x0000763205007816 */ /* 0x000fe40000000000 */
[----:B------:R-:W-:Y:S02]  /*13e0*/  F2FP.BF16.PACK_AB R6, R7, R6 ;  /* 0x000000060706723e */ /* 0x000fe400000010ff */
[----:B------:R-:W-:Y:S02]  /*13f0*/  PRMT R7, R5, 0x7610, R7 ;  /* 0x0000761005077816 */ /* 0x000fe40000000007 */
[----:B------:R-:W-:Y:S01]  /*1400*/  PRMT R8, R6, 0x7632, R8 ;  /* 0x0000763206087816 */ /* 0x000fe20000000008 */
[----:B------:R-:W-:Y:S05]  /*1410*/  @!P0 BRA `(.L_x_1796) ;  /* 0xfffffe9000008947 */ /* 0x000fea000383ffff */
.L_x_1795:
[----:B------:R-:W-:Y:S05]  /*1420*/  BSYNC B0 ;  /* 0x0000000000007941 */ /* 0x000fea0003800000 */
.L_x_1794:
[----:B------:R-:W-:Y:S01]  /*1430*/  BSSY B0, `(.L_x_1797) ;  /* 0x0000008000007945 */ /* 0x000fe20003800000 */
[----:B------:R-:W-:Y:S01]  /*1440*/  PRMT R4, RZ, 0x7610, R4 ;  /* 0x00007610ff047816 */ /* 0x000fe20000000004 */
[----:B------:R-:W-:Y:S05]  /*1450*/  @P1 BRA P2, `(.L_x_1798) ;  /* 0x0000005000001947 */ /* 0x000fea0001000000 */
[----:B------:R-:W-:Y:S01]  /*1460*/  ISETP.NE.AND P0, PT, RZ, c[0x0][0x184], PT ;  /* 0x00006100ff007a0c */ /* 0x000fe20003f05270 */
[----:B------:R-:W-:-:S12]  /*1470*/  IMAD.MOV.U32 R4, RZ, RZ, 0x1 ;  /* 0x00000001ff047424 */ /* 0x000fd800078e00ff */
[----:B------:R-:W-:-:S04]  /*1480*/  @P0 ISETP.NE.AND P1, PT, R24, RZ, PT ;  /* 0x000000ff1800020c */ /* 0x000fc80003f25270 */
[----:B------:R-:W-:-:S04]  /*1490*/  @P0 SEL R5, RZ, 0x1, P1 ;  /* 0x00000001ff050807 */ /* 0x000fc80000800000 */
[----:B------:R-:W-:Y:S02]  /*14a0*/  @P0 PRMT R4, R5, 0x7610, R4 ;  /* 0x0000761005040816 */ /* 0x000fe40000000004 */
.L_x_1798:
[----:B------:R-:W-:Y:S05]  /*14b0*/  BSYNC B0 ;  /* 0x0000000000007941 */ /* 0x000fea0003800000 */
.L_x_1797:
[----:B------:R-:W-:Y:S01]  /*14c0*/  PRMT R4, R4, 0x9910, RZ ;  /* 0x0000991004047816 */ /* 0x000fe200000000ff */
[----:B------:R-:W-:Y:S03]  /*14d0*/  BSSY B0, `(.L_x_1799) ;  /* 0x000000e000007945 */ /* 0x000fe60003800000 */
[----:B------:R-:W-:-:S13]  /*14e0*/  ISETP.NE.AND P0, PT, R4, RZ, PT ;  /* 0x000000ff0400720c */ /* 0x000fda0003f05270 */
[----:B------:R-:W-:Y:S05]  /*14f0*/  @!P0 BRA `(.L_x_1800) ;  /* 0x000000b000008947 */ /* 0x000fea0003800000 */
[----:B------:R-:W-:-:S04]  /*1500*/  LOP3.LUT R5, R3, 0xfffffffc, RZ, 0xc0, !PT ;  /* 0xfffffffc03057812 */ /* 0x000fc800078ec0ff */
[----:B------:R-:W-:-:S04]  /*1510*/  IADD3 R5, R5, R2, RZ ;  /* 0x0000000205057210 */ /* 0x000fc80007ffe0ff */
        /* <DEDUP_REMOVED lines=9> */
.L_x_1800:
[----:B------:R-:W-:Y:S05]  /*15b0*/  BSYNC B0 ;  /* 0x0000000000007941 */ /* 0x000fea0003800000 */
.L_x_1799:
[----:B------:R-:W-:Y:S02]  /*15c0*/  PRMT R3, RZ, 0x5410, R6 ;  /* 0x00005410ff037816 */ /* 0x000fe40000000006 */
[----:B------:R-:W-:Y:S02]  /*15d0*/  PRMT R8, RZ, 0x5410, R8 ;  /* 0x00005410ff087816 */ /* 0x000fe40000000008 */
[----:B------:R-:W-:Y:S02]  /*15e0*/  PRMT R7, RZ, 0x5410, R7 ;  /* 0x00005410ff077816 */ /* 0x000fe40000000007 */
[----:B------:R-:W-:Y:S01]  /*15f0*/  PRMT R0, RZ, 0x5410, R0 ;  /* 0x00005410ff007816 */ /* 0x000fe20000000000 */
[----:B------:R-:W-:Y:S01]  /*1600*/  FMUL.FTZ R8, R3, R8 ;  /* 0x0000000803087220 */ /* 0x000fe20000410000 */
[----:B------:R-:W-:-:S04]  /*1610*/  PRMT R22, RZ, 0x5410, RZ ;  /* 0x00005410ff167816 */ /* 0x000fc800000000ff */
        /* <DEDUP_REMOVED lines=9> */
.L_x_1787:
[----:B------:R-:W-:Y:S02]  /*16b0*/  IMAD.MOV.U32 R32, RZ, RZ, c[0x0][0x2d4] ;  /* 0x0000b500ff207624 */ /* 0x000fe400078e00ff */
        /* <DEDUP_REMOVED lines=9> */
[----:B------:R-:W-:Y:S02]  /*1750*/  IMAD R3, R34, 0x3, R30 ;  /* 0x0000000322037824 */ /* 0x000fe400078e021e */
[----:B0-----:R-:W-:Y:S01]  /*1760*/  IMAD.MOV.U32 R24, RZ, RZ, R0 ;  /* 0x000000ffff187224 */ /* 0x001fe200078e0000 */
[----:B------:R-:W-:Y:S05]  /*1770*/  @!P1 BRA `(.L_x_1802) ;  /* 0x00007a6000009947 */ /* 0x000fea0003800000 */
[----:B------:R-:W-:Y:S01]  /*1780*/  ISETP.GE.U32.AND P0, PT, R3, c[0x0][0x168], PT ;  /* 0x00005a0003007a0c */ /* 0x000fe20003f06070 */
[----:B------:R-:W-:Y:S01]  /*1790*/  BSSY B0, `(.L_x_1803) ;  /* 0x00003dc000007945 */ /* 0x000fe20003800000 */
[-C--:B------:R-:W-:Y:S01]  /*17a0*/  MOV R3, R0.reuse ;  /* 0x0000000000037202 */ /* 0x080fe20000000f00 */
[--C-:B------:R-:W-:Y:S01]  /*17b0*/  IMAD.MOV.U32 R4, RZ, RZ, R0.reuse ;  /* 0x000000ffff047224 */ /* 0x100fe200078e0000 */
[-C--:B------:R-:W-:Y:S01]  /*17c0*/  MOV R6, R0.reuse ;  /* 0x0000000000067202 */ /* 0x080fe20000000f00 */
[--C-:B------:R-:W-:Y:S01]  /*17d0*/  IMAD.MOV.U32 R5, RZ, RZ, R0.reuse ;  /* 0x000000ffff057224 */ /* 0x100fe200078e0000 */
[-C--:B------:R-:W-:Y:S01]  /*17e0*/  MOV R9, R0.reuse ;  /* 0x0000000000097202 */ /* 0x080fe20000000f00 */
[--C-:B------:R-:W-:Y:S01]  /*17f0*/  IMAD.MOV.U32 R7, RZ, RZ, R0.reuse ;  /* 0x000000ffff077224 */ /* 0x100fe200078e0000 */
[-C--:B------:R-:W-:Y:S01]  /*1800*/  MOV R12, R0.reuse ;  /* 0x00000000000c7202 */ /* 0x080fe20000000f00 */
[--C-:B------:R-:W-:Y:S01]  /*1810*/  IMAD.MOV.U32 R8, RZ, RZ, R0.reuse ;  /* 0x000000ffff087224 */ /* 0x100fe200078e0000 */
[----:B------:R-:W-:Y:S01]  /*1820*/  MOV R15, R0 ;  /* 0x00000000000f7202 */ /* 0x000fe20000000f00 */
[----:B------:R-:W-:-:S02]  /*1830*/  IMAD.MOV.U32 R10, RZ, RZ, R0 ;  /* 0x000000ffff0a7224 */ /* 0x000fc400078e0000 */
[--C-:B------:R-:W-:Y:S02]  /*1840*/  IMAD.MOV.U32 R11, RZ, RZ, R0.reuse ;  /* 0x000000ffff0b7224 */ /* 0x100fe400078e0000 */
[--C-:B------:R-:W-:Y:S02]  /*1850*/  IMAD.MOV.U32 R13, RZ, RZ, R0.reuse ;  /* 0x000000ffff0d7224 */ /* 0x100fe400078e0000 */
[--C-:B------:R-:W-:Y:S02]  /*1860*/  IMAD.MOV.U32 R14, RZ, RZ, R0.reuse ;  /* 0x000000ffff0e7224 */ /* 0x100fe400078e0000 */
[----:B------:R-:W-:Y:S01]  /*1870*/  IMAD.MOV.U32 R22, RZ, RZ, R0 ;  /* 0x000000ffff167224 */ /* 0x000fe200078e0000 */
[----:B------:R-:W-:Y:S05]  /*1880*/  @P0 BRA `(.L_x_1804) ;  /* 0x00003cc000000947 */ /* 0x000fea0003800000 */
[----:B------:R-:W-:Y:S01]  /*1890*/  BSSY B1, `(.L_x_1805) ;  /* 0x00003c7000017945 */ /* 0x000fe20003800000 */
[----:B------:R-:W-:Y:S01]  /*18a0*/  ISETP.NE.AND P0, PT, RZ, c[0x0][0x1a4], PT ;  /* 0x00006900ff007a0c */ /* 0x000fe20003f05270 */
[--C-:B------:R-:W-:Y:S01]  /*18b0*/  IMAD.MOV.U32 R3, RZ, RZ, R0.reuse ;  /* 0x000000ffff037224 */ /* 0x100fe200078e0000 */
        /* <DEDUP_REMOVED lines=12> */
[----:B------:R-:W-:Y:S02]  /*1980*/  IMAD.MOV.U32 R15, RZ, RZ, R0 ;  /* 0x000000ffff0f7224 */ /* 0x000fe400078e0000 */
.L_x_1811:
[----:B------:R-:W-:Y:S02]  /*1990*/  IMAD.MOV.U32 R29, RZ, RZ, RZ ;  /* 0x000000ffff1d7224 */ /* 0x000fe400078e00ff */
[----:B------:R-:W-:Y:S01]  /*19a0*/  IMAD.MOV.U32 R26, RZ, RZ, RZ ;  /* 0x000000ffff1a7224 */ /* 0x000fe200078e00ff */
[----:B------:R-:W-:Y:S05]  /*19b0*/  @!P0 BRA `(.L_x_1806) ;  /* 0x00000da000008947 */ /* 0x000fea0003800000 */
[----:B------:R-:W-:Y:S01]  /*19c0*/  HFMA2.MMA R26, -RZ, RZ, 0, 0 ;  /* 0x00000000ff1a7435 */ /* 0x000fe200000001ff */
[----:B------:R-:W-:-:S04]  /*19d0*/  MOV R25, c[0x0][0x1a4] ;  /* 0x0000690000197a02 */ /* 0x000fc80000000f00 */
[----:B------:R-:W-:-:S05]  /*19e0*/  ISETP.NE.AND P1, PT, R25, 0x2, PT ;  /* 0x000000021900780c */ /* 0x000fca0003f25270 */
[----:B------:R-:W-:-:S05]  /*19f0*/  IMAD.HI.U32 R20, R27, c[0x0][0x1ac], R26 ;  /* 0x00006b001b147a27 */ /* 0x000fca00078e001a */
        /* <DEDUP_REMOVED lines=214> */
.L_x_1806:
[----:B------:R-:W-:-:S04]  /*2760*/  LOP3.LUT R21, R26, 0xfffffff8, RZ, 0xc0, !PT ;  /* 0xfffffff81a157812 */ /* 0x000fc800078ec0ff */
[----:B------:R-:W-:-:S05]  /*2770*/  IADD3 R20, P1, R18, R21, RZ ;  /* 0x0000001512147210 */ /* 0x000fca0007f3e0ff */
[----:B------:R-:W-:-:S06]  /*2780*/  IMAD.X R21, RZ, RZ, R19, P1 ;  /* 0x000000ffff157224 */ /* 0x000fcc00008e0613 */
[----:B------:R-:W2:Y:S01]  /*2790*/  LDG.E.64 R20, [R20.64] ;  /* 0x0000002414147981 */ /* 0x000ea2000c1e1b00 */
[----:B------:R-:W-:Y:S02]  /*27a0*/  IADD3 R27, R27, c[0x0][0x170], RZ ;  /* 0x00005c001b1b7a10 */ /* 0x000fe40007ffe0ff */
[--C-:B--2---:R-:W-:Y:S02]  /*27b0*/  PRMT R25, R25, 0x5410, R20.reuse ;  /* 0x0000541019197816 */ /* 0x104fe40000000014 */
[----:B------:R-:W-:Y:S02]  /*27c0*/  PRMT R26, R26, 0x7610, R20 ;  /* 0x000076101a1a7816 */ /* 0x000fe40000000014 */
[--C-:B------:R-:W-:Y:S02]  /*27d0*/  PRMT R28, R28, 0x5410, R21.reuse ;  /* 0x000054101c1c7816 */ /* 0x100fe40000000015 */
        /* <DEDUP_REMOVED lines=211> */
.L_x_1807:
[----:B------:R-:W-:-:S04]  /*3510*/  LOP3.LUT R29, R29, 0xfffffff8, RZ, 0xc0, !PT ;  /* 0xfffffff81d1d7812 */ /* 0x000fc800078ec0ff */
[----:B------:R-:W-:-:S04]  /*3520*/  IADD3 R36, P1, R18, R29, RZ ;  /* 0x0000001d12247210 */ /* 0x000fc80007f3e0ff */
[----:B------:R-:W-:-:S05]  /*3530*/  IADD3.X R37, RZ, R19, RZ, P1, !PT ;  /* 0x00000013ff257210 */ /* 0x000fca0000ffe4ff */
[----:B------:R-:W2:Y:S01]  /*3540*/  LDG.E.64 R20, [R36.64] ;  /* 0x0000002424147981 */ /* 0x000ea2000c1e1b00 */
[----:B------:R-:W-:Y:S01]  /*3550*/  IADD3 R27, R27, c[0x0][0x170], RZ ;  /* 0x00005c001b1b7a10 */ /* 0x000fe20007ffe0ff */
[----:B------:R-:W-:Y:S01]  /*3560*/  IMAD.MOV.U32 R31, RZ, RZ, RZ ;  /* 0x000000ffff1f7224 */ /* 0x000fe200078e00ff */
[--C-:B--2---:R-:W-:Y:S02]  /*3570*/  PRMT R29, R29, 0x5410, R20.reuse ;  /* 0x000054101d1d7816 */ /* 0x104fe40000000014 */
[----:B------:R-:W-:Y:S01]  /*3580*/  PRMT R32, R32, 0x7610, R20 ;  /* 0x0000761020207816 */ /* 0x000fe20000000014 */
[----:B------:R-:W-:Y:S01]  /*3590*/  IMAD.MOV.U32 R20, RZ, RZ, RZ ;  /* 0x000000ffff147224 */ /* 0x000fe200078e00ff */
[--C-:B------:R-:W-:Y:S02]  /*35a0*/  PRMT R33, R33, 0x5410, R21.reuse ;  /* 0x0000541021217816 */ /* 0x100fe40000000015 */
[----:B------:R-:W-:Y:S01]  /*35b0*/  PRMT R35, R35, 0x7610, R21 ;  /* 0x0000761023237816 */ /* 0x000fe20000000015 */
[----:B------:R-:W-:Y:S05]  /*35c0*/  @!P0 BRA `(.L_x_1808) ;  /* 0x00000d0000008947 */ /* 0x000fea0003800000 */
[----:B------:R-:W-:Y:S01]  /*35d0*/  HFMA2.MMA R20, -RZ, RZ, 0, 0 ;  /* 0x00000000ff147435 */ /* 0x000fe200000001ff */
[----:B------:R-:W-:-:S02]  /*35e0*/  IMAD.MOV.U32 R21, RZ, RZ, R27 ;  /* 0x000000ffff157224 */ /* 0x000fc400078e001b */
[----:B------:R-:W-:-:S05]  /*35f0*/  IMAD.MOV.U32 R34, RZ, RZ, c[0x0][0x1a4] ;  /* 0x00006900ff227624 */ /* 0x000fca00078e00ff */
[----:B------:R-:W-:Y:S02]  /*3600*/  ISETP.NE.AND P1, PT, R34, 0x2, PT ;  /* 0x000000022200780c */ /* 0x000fe40003f25270 */
[----:B------:R-:W-:-:S05]  /*3610*/  IMAD.HI.U32 R36, R27, c[0x0][0x1ac], R20 ;  /* 0x00006b001b247a27 */ /* 0x000fca00078e0014 */
[----:B------:R-:W-:Y:S01]  /*3620*/  SHF.R.U32.HI R37, RZ, c[0x0][0x1b0], R36 ;  /* 0x00006c00ff257a19 */ /* 0x000fe20000011624 */
[----:B------:R-:W-:-:S03]  /*3630*/  IMAD.MOV.U32 R36, RZ, RZ, RZ ;  /* 0x000000ffff247224 */ /* 0x000fc600078e00ff */
[C---:B------:R-:W-:Y:S01]  /*3640*/  IADD3 R20, -R37.reuse, RZ, RZ ;  /* 0x000000ff25147210 */ /* 0x040fe20007ffe1ff */
[----:B------:R-:W-:-:S04]  /*3650*/  IMAD.HI.U32 R21, R37, c[0x0][0x1b8], R36 ;  /* 0x00006e0025157a27 */ /* 0x000fc800078e0024 */
[----:B------:R-:W-:Y:S01]  /*3660*/  IMAD R20, R20, c[0x0][0x1a8], R27 ;  /* 0x00006a0014147a24 */ /* 0x000fe200078e021b */
[----:B------:R-:W-:-:S03]  /*3670*/  SHF.R.U32.HI R21, RZ, c[0x0][0x1bc], R21 ;  /* 0x00006f00ff157a19 */ /* 0x000fc60000011615 */
[----:B------:R-:W-:Y:S02]  /*3680*/  IMAD R20, R20, c[0x0][0x2d4], RZ ;  /* 0x0000b50014147a24 */ /* 0x000fe400078e02ff */
        /* <DEDUP_REMOVED lines=196> */
.L_x_1808:
[----:B------:R-:W-:-:S04]  /*42d0*/  LOP3.LUT R21, R20, 0xfffffff8, RZ, 0xc0, !PT ;  /* 0xfffffff814157812 */ /* 0x000fc800078ec0ff */
[----:B------:R-:W-:-:S04]  /*42e0*/  IADD3 R20, P1, R18, R21, RZ ;  /* 0x0000001512147210 */ /* 0x000fc80007f3e0ff */
[----:B------:R-:W-:-:S06]  /*42f0*/  IADD3.X R21, RZ, R19, RZ, P1, !PT ;  /* 0x00000013ff157210 */ /* 0x000fcc0000ffe4ff */
[----:B------:R-:W2:Y:S01]  /*4300*/  LDG.E.64 R20, [R20.64] ;  /* 0x0000002414147981 */ /* 0x000ea2000c1e1b00 */
[----:B------:R-:W-:Y:S02]  /*4310*/  IADD3 R27, R27, c[0x0][0x170], RZ ;  /* 0x00005c001b1b7a10 */ /* 0x000fe40007ffe0ff */
[--C-:B--2---:R-:W-:Y:S02]  /*4320*/  PRMT R34, R34, 0x5410, R20.reuse ;  /* 0x0000541022227816 */ /* 0x104fe40000000014 */
[----:B------:R-:W-:Y:S02]  /*4330*/  PRMT R36, R36, 0x7610, R20 ;  /* 0x0000761024247816 */ /* 0x000fe40000000014 */
[----:B------:R-:W-:Y:S02]  /*4340*/  PRMT R37, R37, 0x5410, R21 ;  /* 0x0000541025257816 */ /* 0x000fe40000000015 */
[----:B------:R-:W-:Y:S01]  /*4350*/  PRMT R25, R21, 0x7632, R25 ;  /* 0x0000763215197816 */ /* 0x000fe20000000019 */
[----:B------:R-:W-:Y:S05]  /*4360*/  @!P0 BRA `(.L_x_1809) ;  /* 0x00000cf000008947 */ /* 0x000fea0003800000 */
[----:B------:R-:W-:Y:S02]  /*4370*/  IMAD.MOV.U32 R20, RZ, RZ, RZ ;  /* 0x000000ffff147224 */ /* 0x000fe400078e00ff */
[----:B------:R-:W-:-:S04]  /*4380*/  IMAD.MOV.U32 R21, RZ, RZ, R27 ;  /* 0x000000ffff157224 */ /* 0x000fc800078e001b */
[----:B------:R-:W-:-:S04]  /*4390*/  IMAD.HI.U32 R40, R27, c[0x0][0x1ac], R20 ;  /* 0x00006b001b287a27 */ /* 0x000fc800078e0014 */
[----:B------:R-:W-:Y:S01]  /*43a0*/  IMAD.MOV.U32 R20, RZ, RZ, c[0x0][0x1a4] ;  /* 0x00006900ff147624 */ /* 0x000fe200078e00ff */
[----:B------:R-:W-:Y:S01]  /*43b0*/  SHF.R.U32.HI R41, RZ, c[0x0][0x1b0], R40 ;  /* 0x00006c00ff297a19 */ /* 0x000fe20000011628 */
[----:B------:R-:W-:-:S03]  /*43c0*/  HFMA2.MMA R40, -RZ, RZ, 0, 0 ;  /* 0x00000000ff287435 */ /* 0x000fc600000001ff */
[----:B------:R-:W-:Y:S01]  /*43d0*/  ISETP.NE.AND P1, PT, R20, 0x2, PT ;  /* 0x000000021400780c */ /* 0x000fe20003f25270 */
        /* <DEDUP_REMOVED lines=200> */
.L_x_1809:
[----:B------:R-:W-:-:S04]  /*5060*/  LOP3.LUT R21, R31, 0xfffffff8, RZ, 0xc0, !PT ;  /* 0xfffffff81f157812 */ /* 0x000fc800078ec0ff */
[----:B------:R-:W-:-:S04]  /*5070*/  IADD3 R20, P1, R18, R21, RZ ;  /* 0x0000001512147210 */ /* 0x000fc80007f3e0ff */
[----:B------:R-:W-:-:S06]  /*5080*/  IADD3.X R21, RZ, R19, RZ, P1, !PT ;  /* 0x00000013ff157210 */ /* 0x000fcc0000ffe4ff */
[----:B------:R-:W2:Y:S01]  /*5090*/  LDG.E.64 R20, [R20.64] ;  /* 0x0000002414147981 */ /* 0x000ea2000c1e1b00 */
[----:B------:R-:W-:Y:S02]  /*50a0*/  PRMT R22, RZ, 0x5410, R22 ;  /* 0x00005410ff167816 */ /* 0x000fe40000000016 */
[----:B------:R-:W-:Y:S02]  /*50b0*/  PRMT R31, RZ, 0x7610, R25 ;  /* 0x00007610ff1f7816 */ /* 0x000fe40000000019 */
[----:B------:R-:W-:Y:S02]  /*50c0*/  PRMT R28, RZ, 0x7610, R28 ;  /* 0x00007610ff1c7816 */ /* 0x000fe4000000001c */
[----:B------:R-:W-:Y:S01]  /*50d0*/  PRMT R38, RZ, 0x5410, R9 ;  /* 0x00005410ff267816 */ /* 0x000fe20000000009 */
[----:B------:R-:W-:Y:S01]  /*50e0*/  FMUL.FTZ R22, R22, R31 ;  /* 0x0000001f16167220 */ /* 0x000fe20000410000 */
[----:B------:R-:W-:Y:S02]  /*50f0*/  PRMT R31, RZ, 0x5410, R14 ;  /* 0x00005410ff1f7816 */ /* 0x000fe4000000000e */
[----:B------:R-:W-:-:S02]  /*5100*/  PRMT R35, RZ, 0x7610, R35 ;  /* 0x00007610ff237816 */ /* 0x000fc40000000023 */
[----:B------:R-:W-:Y:S01]  /*5110*/  PRMT R34, RZ, 0x7610, R34 ;  /* 0x00007610ff227816 */ /* 0x000fe20000000022 */
[----:B------:R-:W-:Y:S01]  /*5120*/  FMUL.FTZ R14, R31, R28 ;  /* 0x0000001c1f0e7220 */ /* 0x000fe20000410000 */
[----:B------:R-:W-:Y:S01]  /*5130*/  PRMT R31, RZ, 0x5410, R8 ;  /* 0x00005410ff1f7816 */ /* 0x000fe20000000008 */
[----:B------:R-:W-:Y:S01]  /*5140*/  FMUL.FTZ R9, R38, R35 ;  /* 0x0000002326097220 */ /* 0x000fe20000410000 */
[----:B------:R-:W-:Y:S01]  /*5150*/  IADD3 R27, R27, c[0x0][0x170], RZ ;  /* 0x00005c001b1b7a10 */ /* 0x000fe20007ffe0ff */
[----:B------:R-:W-:Y:S01]  /*5160*/  IMAD.MOV.U32 R38, RZ, RZ, c[0x0][0x170] ;  /* 0x00005c00ff267624 */ /* 0x000fe200078e00ff */
[----:B------:R-:W-:Y:S01]  /*5170*/  PRMT R15, RZ, 0x5410, R15 ;  /* 0x00005410ff0f7816 */ /* 0x000fe2000000000f */
[----:B------:R-:W-:Y:S01]  /*5180*/  FMUL.FTZ R8, R31, R34 ;  /* 0x000000221f087220 */ /* 0x000fe20000410000 */
[----:B------:R-:W-:Y:S01]  /*5190*/  PRMT R26, RZ, 0x7610, R26 ;  /* 0x00007610ff1a7816 */ /* 0x000fe2000000001a */
[----:B------:R-:W-:Y:S01]  /*51a0*/  IMAD R31, R38, 0x3, R27 ;  /* 0x00000003261f7824 */ /* 0x000fe200078e021b */
[----:B------:R-:W-:-:S02]  /*51b0*/  PRMT R38, RZ, 0x5410, R5 ;  /* 0x00005410ff267816 */ /* 0x000fc40000000005 */
[----:B------:R-:W-:Y:S01]  /*51c0*/  PRMT R5, RZ, 0x5410, R25 ;  /* 0x00005410ff057816 */ /* 0x000fe20000000019 */
[----:B------:R-:W-:Y:S01]  /*51d0*/  FMUL.FTZ R15, R15, R26 ;  /* 0x0000001a0f0f7220 */ /* 0x000fe20000410000 */
[----:B------:R-:W-:Y:S02]  /*51e0*/  ISETP.GE.U32.AND P1, PT, R31, c[0x0][0x168], PT ;  /* 0x00005a001f007a0c */ /* 0x000fe40003f26070 */
[----:B------:R-:W-:Y:S01]  /*51f0*/  PRMT R31, RZ, 0x5410, R4 ;  /* 0x00005410ff1f7816 */ /* 0x000fe20000000004 */
[----:B------:R-:W-:Y:S01]  /*5200*/  FMUL.FTZ R5, R38, R5 ;  /* 0x0000000526057220 */ /* 0x000fe20000410000 */
[----:B------:R-:W-:Y:S02]  /*5210*/  PRMT R38, RZ, 0x5410, R3 ;  /* 0x00005410ff267816 */ /* 0x000fe40000000003 */
        /* <DEDUP_REMOVED lines=9> */
[----:B------:R-:W-:Y:S01]  /*52b0*/  PRMT R33, RZ, 0x7610, R33 ;  /* 0x00007610ff217816 */ /* 0x000fe20000000021 */
[----:B------:R-:W-:Y:S01]  /*52c0*/  FMUL.FTZ R11, R11, R32 ;  /* 0x000000200b0b7220 */ /* 0x000fe20000410000 */
[----:B------:R-:W-:-:S02]  /*52d0*/  PRMT R7, RZ, 0x5410, R7 ;  /* 0x00005410ff077816 */ /* 0x000fc40000000007 */
[----:B------:R-:W-:Y:S01]  /*52e0*/  PRMT R36, RZ, 0x7610, R36 ;  /* 0x00007610ff247816 */ /* 0x000fe20000000024 */
[----:B------:R-:W-:Y:S01]  /*52f0*/  FMUL.FTZ R10, R10, R33 ;  /* 0x000000210a0a7220 */ /* 0x000fe20000410000 */
[----:B------:R-:W-:Y:S02]  /*5300*/  PRMT R6, RZ, 0x5410, R6 ;  /* 0x00005410ff067816 */ /* 0x000fe40000000006 */
[----:B------:R-:W-:Y:S01]  /*5310*/  PRMT R37, RZ, 0x7610, R37 ;  /* 0x00007610ff257816 */ /* 0x000fe20000000025 */
[----:B------:R-:W-:Y:S01]  /*5320*/  FMUL.FTZ R7, R7, R36 ;  /* 0x0000002407077220 */ /* 0x000fe20000410000 */
[----:B------:R-:W-:Y:S02]  /*5330*/  F2FP.BF16.PACK_AB R22, R15, R22 ;  /* 0x000000160f16723e */ /* 0x000fe400000010ff */
[----:B------:R-:W-:Y:S01]  /*5340*/  F2FP.BF16.PACK_AB R14, R13, R14 ;  /* 0x0000000e0d0e723e */ /* 0x000fe200000010ff */
[----:B------:R-:W-:Y:S01]  /*5350*/  FMUL.FTZ R6, R6, R37 ;  /* 0x0000002506067220 */ /* 0x000fe20000410000 */
[----:B------:R-:W-:-:S02]  /*5360*/  F2FP.BF16.PACK_AB R12, R11, R12 ;  /* 0x0000000c0b0c723e */ /* 0x000fc400000010ff */
[----:B------:R-:W-:Y:S02]  /*5370*/  F2FP.BF16.PACK_AB R10, R9, R10 ;  /* 0x0000000a090a723e */ /* 0x000fe400000010ff */
[----:B------:R-:W-:Y:S02]  /*5380*/  F2FP.BF16.PACK_AB R8, R7, R8 ;  /* 0x000000080708723e */ /* 0x000fe400000010ff */
[----:B------:R-:W-:Y:S02]  /*5390*/  F2FP.BF16.PACK_AB R6, R5, R6 ;  /* 0x000000060506723e */ /* 0x000fe400000010ff */
[----:B------:R-:W-:Y:S02]  /*53a0*/  PRMT R15, R22, 0x7632, R15 ;  /* 0x00007632160f7816 */ /* 0x000fe4000000000f */
[----:B------:R-:W-:Y:S02]  /*53b0*/  PRMT R13, R14, 0x7632, R13 ;  /* 0x000076320e0d7816 */ /* 0x000fe4000000000d */
[----:B------:R-:W-:-:S02]  /*53c0*/  PRMT R11, R12, 0x7632, R11 ;  /* 0x000076320c0b7816 */ /* 0x000fc4000000000b */
[----:B------:R-:W-:Y:S02]  /*53d0*/  PRMT R9, R10, 0x7632, R9 ;  /* 0x000076320a097816 */ /* 0x000fe40000000009 */
[----:B------:R-:W-:Y:S02]  /*53e0*/  PRMT R7, R8, 0x7632, R7 ;  /* 0x0000763208077816 */ /* 0x000fe40000000007 */
[----:B------:R-:W-:Y:S02]  /*53f0*/  PRMT R5, R6, 0x7632, R5 ;  /* 0x0000763206057816 */ /* 0x000fe40000000005 */
[--C-:B--2---:R-:W-:Y:S02]  /*5400*/  PRMT R4, RZ, 0x5410, R20.reuse ;  /* 0x00005410ff047816 */ /* 0x104fe40000000014 */
[----:B------:R-:W-:-:S03]  /*5410*/  PRMT R3, RZ, 0x7610, R20 ;  /* 0x00007610ff037816 */ /* 0x000fc60000000014 */
[----:B------:R-:W-:Y:S01]  /*5420*/  FMUL.FTZ R4, R31, R4 ;  /* 0x000000041f047220 */ /* 0x000fe20000410000 */
[----:B------:R-:W-:Y:S01]  /*5430*/  PRMT R31, RZ, 0x5410, R0 ;  /* 0x00005410ff1f7816 */ /* 0x000fe20000000000 */
[----:B------:R-:W-:Y:S01]  /*5440*/  FMUL.FTZ R3, R38, R3 ;  /* 0x0000000326037220 */ /* 0x000fe20000410000 */
[----:B------:R-:W-:-:S04]  /*5450*/  PRMT R0, RZ, 0x5410, R21 ;  /* 0x00005410ff007816 */ /* 0x000fc80000000015 */
[----:B------:R-:W-:Y:S01]  /*5460*/  F2FP.BF16.PACK_AB R4, R3, R4 ;  /* 0x000000040304723e */ /* 0x000fe200000010ff */
[----:B------:R-:W-:Y:S01]  /*5470*/  FMUL.FTZ R0, R31, R0 ;  /* 0x000000001f007220 */ /* 0x000fe20000410000 */
[----:B------:R-:W-:Y:S02]  /*5480*/  PRMT R31, RZ, 0x5410, R24 ;  /* 0x00005410ff1f7816 */ /* 0x000fe40000000018 */
[----:B------:R-:W-:Y:S02]  /*5490*/  PRMT R24, RZ, 0x7610, R21 ;  /* 0x00007610ff187816 */ /* 0x000fe40000000015 */
[----:B------:R-:W-:-:S03]  /*54a0*/  PRMT R3, R4, 0x7632, R3 ;  /* 0x0000763204037816 */ /* 0x000fc60000000003 */
[----:B------:R-:W-:-:S05]  /*54b0*/  FMUL.FTZ R31, R31, R24 ;  /* 0x000000181f1f7220 */ /* 0x000fca0000410000 */
[----:B------:R-:W-:-:S04]  /*54c0*/  F2FP.BF16.PACK_AB R0, R31, R0 ;  /* 0x000000001f00723e */ /* 0x000fc800000010ff */
[----:B------:R-:W-:Y:S01]  /*54d0*/  PRMT R24, R0, 0x7632, R24 ;  /* 0x0000763200187816 */ /* 0x000fe20000000018 */
[----:B------:R-:W-:Y:S01]  /*54e0*/  @P1 CALL.REL.NOINC `(.L_x_1810) ;  /* 0x0000001000001944 */ /* 0x000fe20003c00000 */
[----:B------:R-:W-:Y:S05]  /*54f0*/  BRA `(.L_x_1811) ;  /* 0xffffc49000007947 */ /* 0x000fea000383ffff */
.L_x_1810:
[----:B------:R-:W-:Y:S05]  /*5500*/  BSYNC B1 ;  /* 0x0000000000017941 */ /* 0x000fea0003800000 */
.L_x_1805:
[--C-:B------:R-:W-:Y:S02]  /*5510*/  PRMT R42, R42, 0x5410, R20.reuse ;  /* 0x000054102a2a7816 */ /* 0x100fe40000000014 */
[----:B------:R-:W-:Y:S02]  /*5520*/  PRMT R43, R43, 0x7610, R20 ;  /* 0x000076102b2b7816 */ /* 0x000fe40000000014 */
[--C-:B------:R-:W-:Y:S02]  /*5530*/  PRMT R44, R44, 0x5410, R21.reuse ;  /* 0x000054102c2c7816 */ /* 0x100fe40000000015 */
[----:B------:R-:W-:Y:S02]  /*5540*/  PRMT R45, R45, 0x7610, R21 ;  /* 0x000076102d2d7816 */ /* 0x000fe40000000015 */
.L_x_1804:
[----:B------:R-:W-:Y:S05]  /*5550*/  BSYNC B0 ;  /* 0x0000000000007941 */ /* 0x000fea0003800000 */
.L_x_1803:
[----:B------:R-:W-:Y:S01]  /*5560*/  ISETP.GE.U32.AND P0, PT, R27, c[0x0][0x168], PT ;  /* 0x00005a001b007a0c */ /* 0x000fe20003f06070 */
[----:B------:R-:W-:-:S12]  /*5570*/  BSSY B0, `(.L_x_1812) ;  /* 0x000034c000007945 */ /* 0x000fd80003800000 */
[----:B------:R-:W-:Y:S05]  /*5580*/  @P0 BRA `(.L_x_1813) ;  /* 0x000034a000000947 */ /* 0x000fea0003800000 */
[----:B------:R-:W-:Y:S01]  /*5590*/  ISETP.NE.AND P1, PT, RZ, c[0x0][0x1a4], PT ;  /* 0x00006900ff007a0c */ /* 0x000fe20003f25270 */
[----:B------:R-:W-:-:S12]  /*55a0*/  IMAD.MOV.U32 R31, RZ, RZ, RZ ;  /* 0x000000ffff1f7224 */ /* 0x000fd800078e00ff */
        /* <DEDUP_REMOVED lines=199> */
.L_x_1814:
[----:B------:R-:W-:-:S04]  /*6220*/  LOP3.LUT R21, R31, 0xfffffff8, RZ, 0xc0, !PT ;  /* 0xfffffff81f157812 */ /* 0x000fc800078ec0ff */
[----:B------:R-:W-:-:S04]  /*6230*/  IADD3 R20, P2, R18, R21, RZ ;  /* 0x0000001512147210 */ /* 0x000fc80007f5e0ff */
[----:B------:R-:W-:-:S06]  /*6240*/  IADD3.X R21, RZ, R19, RZ, P2, !PT ;  /* 0x00000013ff157210 */ /* 0x000fcc00017fe4ff */
[----:B------:R-:W2:Y:S01]  /*6250*/  LDG.E.64 R20, [R20.64] ;  /* 0x0000002414147981 */ /* 0x000ea2000c1e1b00 */
[----:B------:R-:W-:-:S04]  /*6260*/  IADD3 R39, R27, c[0x0][0x170], RZ ;  /* 0x00005c001b277a10 */ /* 0x000fc80007ffe0ff */
[----:B------:R-:W-:Y:S02]  /*6270*/  ISETP.GE.U32.AND P2, PT, R39, c[0x0][0x168], PT ;  /* 0x00005a0027007a0c */ /* 0x000fe40003f46070 */
[--C-:B--2---:R-:W-:Y:S02]  /*6280*/  PRMT R25, R25, 0x5410, R20.reuse ;  /* 0x0000541019197816 */ /* 0x104fe40000000014 */
[----:B------:R-:W-:Y:S02]  /*6290*/  PRMT R26, R26, 0x7610, R20 ;  /* 0x000076101a1a7816 */ /* 0x000fe40000000014 */
[--C-:B------:R-:W-:Y:S02]  /*62a0*/  PRMT R28, R28, 0x5410, R21.reuse ;  /* 0x000054101c1c7816 */ /* 0x100fe40000000015 */
[----:B------:R-:W-:-:S05]  /*62b0*/  PRMT R30, R30, 0x7610, R21 ;  /* 0x000076101e1e7816 */ /* 0x000fca0000000015 */
        /* <DEDUP_REMOVED lines=192> */
[----:B------:R-:W-:Y:S01]  /*6ec0*/  @P2 IMAD.MOV.U32 R32, RZ, RZ, RZ ;  /* 0x000000ffff202224 */ /* 0x000fe200078e00ff */
[----:B------:R-:W-:-:S03]  /*6ed0*/  IADD3 R29, -R33, RZ, RZ ;  /* 0x000000ff211d7210 */ /* 0x000fc60007ffe1ff */
[----:B------:R-:W-:-:S04]  /*6ee0*/  @P2 IMAD.HI.U32 R21, R33, c[0x0][0x2cc], R32 ;  /* 0x0000b30021152a27 */ /* 0x000fc800078e0020 */
[----:B------:R-:W-:Y:S01]  /*6ef0*/  IMAD R29, R29, c[0x0][0x2bc], R41 ;  /* 0x0000af001d1d7a24 */ /* 0x000fe200078e0229 */
[----:B------:R-:W-:-:S03]  /*6f00*/  @P2 SHF.R.U32.HI R21, RZ, c[0x0][0x2d0], R21 ;  /* 0x0000b400ff152a19 */ /* 0x000fc60000011615 */
[----:B------:R-:W-:Y:S02]  /*6f10*/  IMAD R20, R29, c[0x0][0x330], R20 ;  /* 0x0000cc001d147a24 */ /* 0x000fe400078e0214 */
[----:B------:R-:W-:-:S04]  /*6f20*/  @P2 IMAD.MOV R21, RZ, RZ, -R21 ;  /* 0x000000ffff152224 */ /* 0x000fc800078e0a15 */
[----:B------:R-:W-:-:S04]  /*6f30*/  @P2 IMAD R21, R21, c[0x0][0x2c8], R33 ;  /* 0x0000b20015152a24 */ /* 0x000fc800078e0221 */
[----:B------:R-:W-:-:S05]  /*6f40*/  @P2 IMAD R20, R21, c[0x0][0x334], R20 ;  /* 0x0000cd0015142a24 */ /* 0x000fca00078e0214 */
.L_x_1815:
[----:B------:R-:W-:-:S04]  /*6f50*/  LOP3.LUT R21, R20, 0xfffffff8, RZ, 0xc0, !PT ;  /* 0xfffffff814157812 */ /* 0x000fc800078ec0ff */
[----:B------:R-:W-:-:S05]  /*6f60*/  IADD3 R20, P2, R18, R21, RZ ;  /* 0x0000001512147210 */ /* 0x000fca0007f5e0ff */
[----:B------:R-:W-:-:S06]  /*6f70*/  IMAD.X R21, RZ, RZ, R19, P2 ;  /* 0x000000ffff157224 */ /* 0x000fcc00010e0613 */
        /* <DEDUP_REMOVED lines=8> */
[----:B------:R-:W-:Y:S01]  /*7000*/  MOV R20, RZ ;  /* 0x000000ff00147202 */ /* 0x000fe20000000f00 */
        /* <DEDUP_REMOVED lines=199> */
.L_x_1816:
        /* <DEDUP_REMOVED lines=8> */
[----:B------:R-:W-:Y:S02]  /*7d00*/  PRMT R37, R37, 0x5410, R21 ;  /* 0x0000541025257816 */ /* 0x000fe40000000015 */
[----:B------:R-:W-:-:S05]  /*7d10*/  PRMT R25, R21, 0x7632, R25 ;  /* 0x0000763215197816 */ /* 0x000fca0000000019 */
[----:B------:R-:W-:Y:S05]  /*7d20*/  @P2 BRA `(.L_x_1813) ;  /* 0x00000d0000002947 */ /* 0x000fea0003800000 */
[----:B------:R-:W-:Y:S01]  /*7d30*/  IMAD.MOV.U32 R21, RZ, RZ, RZ ;  /* 0x000000ffff157224 */ /* 0x000fe200078e00ff */
[----:B------:R-:W-:Y:S05]  /*7d40*/  @!P1 BRA `(.L_x_1817) ;  /* 0x00000c6000009947 */ /* 0x000fea0003800000 */
[----:B------:R-:W-:Y:S01]  /*7d50*/  HFMA2.MMA R38, -RZ, RZ, 0, 0 ;  /* 0x00000000ff267435 */ /* 0x000fe200000001ff */
[----:B------:R-:W-:-:S05]  /*7d60*/  IMAD.MOV.U32 R20, RZ, RZ, c[0x0][0x1a4] ;  /* 0x00006900ff147624 */ /* 0x000fca00078e00ff */
[----:B------:R-:W-:-:S04]  /*7d70*/  ISETP.NE.AND P1, PT, R20, 0x1, PT ;  /* 0x000000011400780c */ /* 0x000fc80003f25270 */
        /* <DEDUP_REMOVED lines=195> */
.L_x_1817:
[----:B------:R-:W-:-:S04]  /*89b0*/  LOP3.LUT R21, R21, 0xfffffff8, RZ, 0xc0, !PT ;  /* 0xfffffff815157812 */ /* 0x000fc800078ec0ff */
[----:B------:R-:W-:-:S04]  /*89c0*/  IADD3 R18, P1, R18, R21, RZ ;  /* 0x0000001512127210 */ /* 0x000fc80007f3e0ff */
[----:B------:R-:W-:-:S06]  /*89d0*/  IADD3.X R19, RZ, R19, RZ, P1, !PT ;  /* 0x00000013ff137210 */ /* 0x000fcc0000ffe4ff */
[----:B------:R-:W2:Y:S02]  /*89e0*/  LDG.E.64 R18, [R18.64] ;  /* 0x0000002412127981 */ /* 0x000ea4000c1e1b00 */
[--C-:B--2---:R-:W-:Y:S02]  /*89f0*/  PRMT R42, R42, 0x5410, R18.reuse ;  /* 0x000054102a2a7816 */ /* 0x104fe40000000012 */
[----:B------:R-:W-:Y:S02]  /*8a00*/  PRMT R43, R43, 0x7610, R18 ;  /* 0x000076102b2b7816 */ /* 0x000fe40000000012 */
[--C-:B------:R-:W-:Y:S02]  /*8a10*/  PRMT R44, R44, 0x5410, R19.reuse ;  /* 0x000054102c2c7816 */ /* 0x100fe40000000013 */
[----:B------:R-:W-:Y:S02]  /*8a20*/  PRMT R45, R45, 0x7610, R19 ;  /* 0x000076102d2d7816 */ /* 0x000fe40000000013 */
.L_x_1813:
[----:B------:R-:W-:Y:S05]  /*8a30*/  BSYNC B0 ;  /* 0x0000000000007941 */ /* 0x000fea0003800000 */
.L_x_1812:
[----:B------:R-:W-:Y:S01]  /*8a40*/  BSSY B0, `(.L_x_1818) ;  /* 0x000004c000007945 */ /* 0x000fe20003800000 */
[----:B------:R-:W-:Y:S05]  /*8a50*/  @P0 BRA `(.L_x_1819) ;  /* 0x000004a000000947 */ /* 0x000fea0003800000 */
[----:B------:R-:W-:Y:S02]  /*8a60*/  IADD3 R27, R27, c[0x0][0x170], RZ ;  /* 0x00005c001b1b7a10 */ /* 0x000fe40007ffe0ff */
[----:B------:R-:W-:-:S02]  /*8a70*/  PRMT R22, RZ, 0x5410, R22 ;  /* 0x00005410ff167816 */ /* 0x000fc40000000016 */
[----:B------:R-:W-:Y:S02]  /*8a80*/  ISETP.GE.U32.AND P0, PT, R27, c[0x0][0x168], PT ;  /* 0x00005a001b007a0c */ /* 0x000fe40003f06070 */
[----:B------:R-:W-:Y:S02]  /*8a90*/  PRMT R15, RZ, 0x5410, R15 ;  /* 0x00005410ff0f7816 */ /* 0x000fe4000000000f */
[----:B------:R-:W-:Y:S02]  /*8aa0*/  PRMT R14, RZ, 0x5410, R14 ;  /* 0x00005410ff0e7816 */ /* 0x000fe4000000000e */
[----:B------:R-:W-:Y:S02]  /*8ab0*/  PRMT R19, RZ, 0x7610, R25 ;  /* 0x00007610ff137816 */ /* 0x000fe40000000019 */
[----:B------:R-:W-:Y:S02]  /*8ac0*/  PRMT R26, RZ, 0x7610, R26 ;  /* 0x00007610ff1a7816 */ /* 0x000fe4000000001a */
[----:B------:R-:W-:Y:S01]  /*8ad0*/  PRMT R28, RZ, 0x7610, R28 ;  /* 0x00007610ff1c7816 */ /* 0x000fe2000000001c */
[----:B------:R-:W-:Y:S01]  /*8ae0*/  FMUL.FTZ R22, R22, R19 ;  /* 0x0000001316167220 */ /* 0x000fe20000410000 */
[----:B------:R-:W-:Y:S01]  /*8af0*/  PRMT R13, RZ, 0x5410, R13 ;  /* 0x00005410ff0d7816 */ /* 0x000fe2000000000d */
[----:B------:R-:W-:Y:S01]  /*8b00*/  FMUL.FTZ R15, R15, R26 ;  /* 0x0000001a0f0f7220 */ /* 0x000fe20000410000 */
[----:B------:R-:W-:Y:S01]  /*8b10*/  PRMT R30, RZ, 0x7610, R30 ;  /* 0x00007610ff1e7816 */ /* 0x000fe2000000001e */
[----:B------:R-:W-:-:S03]  /*8b20*/  FMUL.FTZ R14, R14, R28 ;  /* 0x0000001c0e0e7220 */ /* 0x000fc60000410000 */
[----:B------:R-:W-:Y:S01]  /*8b30*/  F2FP.BF16.PACK_AB R22, R15, R22 ;  /* 0x000000160f16723e */ /* 0x000fe200000010ff */
[----:B------:R-:W-:-:S03]  /*8b40*/  FMUL.FTZ R13, R13, R30 ;  /* 0x0000001e0d0d7220 */ /* 0x000fc60000410000 */
[----:B------:R-:W-:Y:S02]  /*8b50*/  PRMT R15, R22, 0x7632, R15 ;  /* 0x00007632160f7816 */ /* 0x000fe4000000000f */
        /* <DEDUP_REMOVED lines=8> */
[----:B------:R-:W-:-:S02]  /*8be0*/  PRMT R29, RZ, 0x7610, R29 ;  /* 0x00007610ff1d7816 */ /* 0x000fc4000000001d */
        /* <DEDUP_REMOVED lines=9> */
[C---:B------:R-:W-:Y:S02]  /*8c80*/  PRMT R11, R18.reuse, 0x7632, R11 ;  /* 0x00007632120b7816 */ /* 0x040fe4000000000b */
[----:B------:R-:W-:Y:S02]  /*8c90*/  F2FP.BF16.PACK_AB R10, R9, R10 ;  /* 0x0000000a090a723e */ /* 0x000fe400000010ff */
[----:B------:R-:W-:Y:S02]  /*8ca0*/  PRMT R12, R18, 0x7610, R12 ;  /* 0x00007610120c7816 */ /* 0x000fe4000000000c */
[----:B------:R-:W-:Y:S01]  /*8cb0*/  PRMT R9, R10, 0x7632, R9 ;  /* 0x000076320a097816 */ /* 0x000fe20000000009 */
[----:B------:R-:W-:Y:S05]  /*8cc0*/  @P0 BRA `(.L_x_1819) ;  /* 0x0000023000000947 */ /* 0x000fea0003800000 */
[----:B------:R-:W-:Y:S02]  /*8cd0*/  IADD3 R27, R27, c[0x0][0x170], RZ ;  /* 0x00005c001b1b7a10 */ /* 0x000fe40007ffe0ff */
[----:B------:R-:W-:Y:S02]  /*8ce0*/  PRMT R8, RZ, 0x5410, R8 ;  /* 0x00005410ff087816 */ /* 0x000fe40000000008 */
[----:B------:R-:W-:-:S02]  /*8cf0*/  ISETP.GE.U32.AND P0, PT, R27, c[0x0][0x168], PT ;  /* 0x00005a001b007a0c */ /* 0x000fc40003f06070 */
        /* <DEDUP_REMOVED lines=16> */
[----:B------:R-:W-:Y:S02]  /*8e00*/  PRMT R4, RZ, 0x5410, R4 ;  /* 0x00005410ff047816 */ /* 0x000fe40000000004 */
        /* <DEDUP_REMOVED lines=14> */
[----:B------:R-:W-:Y:S02]  /*8ef0*/  PRMT R24, R0, 0x7632, R24 ;  /* 0x0000763200187816 */ /* 0x000fe40000000018 */
.L_x_1819:
[----:B------:R-:W-:Y:S05]  /*8f00*/  BSYNC B0 ;  /* 0x0000000000007941 */ /* 0x000fea0003800000 */
.L_x_1818:
[----:B------:R-:W-:Y:S02]  /*8f10*/  PRMT R19, RZ, 0x5410, R12 ;  /* 0x00005410ff137816 */ /* 0x000fe4000000000c */
[----:B------:R-:W-:Y:S02]  /*8f20*/  PRMT R22, RZ, 0x5410, R22 ;  /* 0x00005410ff167816 */ /* 0x000fe40000000016 */
        /* <DEDUP_REMOVED lines=9> */
[----:B------:R-:W-:Y:S02]  /*8fc0*/  F2FP.BF16.PACK_AB R19, R12, R19 ;  /* 0x000000130c13723e */ /* 0x000fe400000010ff */
[----:B------:R-:W-:Y:S01]  /*8fd0*/  PRMT R8, RZ, 0x5410, R8 ;  /* 0x00005410ff087816 */ /* 0x000fe20000000008 */
[----:B------:R-:W-:Y:S01]  /*8fe0*/  FMUL.FTZ R10, R13, R10 ;  /* 0x0000000a0d0a7220 */ /* 0x000fe20000410000 */
[--C-:B------:R-:W-:Y:S02]  /*8ff0*/  PRMT R9, RZ, 0x5410, R19.reuse ;  /* 0x00005410ff097816 */ /* 0x100fe40000000013 */
[----:B------:R-:W-:Y:S02]  /*9000*/  PRMT R19, RZ, 0x7610, R19 ;  /* 0x00007610ff137816 */ /* 0x000fe40000000013 */
[----:B------:R-:W-:Y:S01]  /*9010*/  F2FP.BF16.PACK_AB R11, R10, R11 ;  /* 0x0000000b0a0b723e */ /* 0x000fe200000010ff */
[----:B------:R-:W-:Y:S01]  /*9020*/  FMUL.FTZ R8, R9, R8 ;  /* 0x0000000809087220 */ /* 0x000fe20000410000 */
[----:B------:R-:W-:-:S02]  /*9030*/  PRMT R10, RZ, 0x5410, R7 ;  /* 0x00005410ff0a7816 */ /* 0x000fc40000000007 */
[----:B------:R-:W-:Y:S02]  /*9040*/  PRMT R7, RZ, 0x5410, R6 ;  /* 0x00005410ff077816 */ /* 0x000fe40000000006 */
[--C-:B------:R-:W-:Y:S01]  /*9050*/  PRMT R6, RZ, 0x5410, R11.reuse ;  /* 0x00005410ff067816 */ /* 0x100fe2000000000b */
[----:B------:R-:W-:Y:S01]  /*9060*/  FMUL.FTZ R19, R19, R10 ;  /* 0x0000000a13137220 */ /* 0x000fe20000410000 */
[----:B------:R-:W-:Y:S02]  /*9070*/  PRMT R11, RZ, 0x7610, R11 ;  /* 0x00007610ff0b7816 */ /* 0x000fe4000000000b */
[----:B------:R-:W-:Y:S01]  /*9080*/  PRMT R10, RZ, 0x5410, R5 ;  /* 0x00005410ff0a7816 */ /* 0x000fe20000000005 */
[----:B------:R-:W-:Y:S01]  /*9090*/  FMUL.FTZ R6, R6, R7 ;  /* 0x0000000706067220 */ /* 0x000fe20000410000 */
[----:B------:R-:W-:Y:S02]  /*90a0*/  F2FP.BF16.PACK_AB R8, R19, R8 ;  /* 0x000000081308723e */ /* 0x000fe400000010ff */
[----:B------:R-:W-:Y:S01]  /*90b0*/  PRMT R4, RZ, 0x5410, R4 ;  /* 0x00005410ff047816 */ /* 0x000fe20000000004 */
[----:B------:R-:W-:Y:S01]  /*90c0*/  FMUL.FTZ R11, R11, R10 ;  /* 0x0000000a0b0b7220 */ /* 0x000fe20000410000 */
[----:B------:R-:W-:-:S02]  /*90d0*/  PRMT R5, RZ, 0x5410, R8 ;  /* 0x00005410ff057816 */ /* 0x000fc40000000008 */
[----:B------:R-:W-:Y:S02]  /*90e0*/  PRMT R8, RZ, 0x7610, R8 ;  /* 0x00007610ff087816 */ /* 0x000fe40000000008 */
[----:B------:R-:W-:Y:S01]  /*90f0*/  F2FP.BF16.PACK_AB R6, R11, R6 ;  /* 0x000000060b06723e */ /* 0x000fe200000010ff */
[----:B------:R-:W-:Y:S01]  /*9100*/  FMUL.FTZ R4, R5, R4 ;  /* 0x0000000405047220 */ /* 0x000fe20000410000 */
[----:B------:R-:W-:Y:S02]  /*9110*/  PRMT R5, RZ, 0x5410, R0 ;  /* 0x00005410ff057816 */ /* 0x000fe40000000000 */
[--C-:B------:R-:W-:Y:S02]  /*9120*/  PRMT R0, RZ, 0x5410, R6.reuse ;  /* 0x00005410ff007816 */ /* 0x100fe40000000006 */
[----:B------:R-:W-:Y:S02]  /*9130*/  PRMT R3, RZ, 0x5410, R3 ;  /* 0x00005410ff037816 */ /* 0x000fe40000000003 */
[----:B------:R-:W-:Y:S01]  /*9140*/  PRMT R6, RZ, 0x7610, R6 ;  /* 0x00007610ff067816 */ /* 0x000fe20000000006 */
[----:B------:R-:W-:Y:S01]  /*9150*/  FMUL.FTZ R0, R0, R5 ;  /* 0x0000000500007220 */ /* 0x000fe20000410000 */
[----:B------:R-:W-:Y:S01]  /*9160*/  PRMT R5, RZ, 0x5410, R24 ;  /* 0x00005410ff057816 */ /* 0x000fe20000000018 */
[----:B------:R-:W-:-:S04]  /*9170*/  FMUL.FTZ R3, R8, R3 ;  /* 0x0000000308037220 */ /* 0x000fc80000410000 */
[----:B------:R-:W-:Y:S01]  /*9180*/  FMUL.FTZ R5, R6, R5 ;  /* 0x0000000506057220 */ /* 0x000fe20000410000 */
[----:B------:R-:W-:-:S04]  /*9190*/  F2FP.BF16.PACK_AB R3, R4, R3 ;  /* 0x000000030403723e */ /* 0x000fc800000010ff */
[----:B------:R-:W-:Y:S02]  /*91a0*/  F2FP.BF16.PACK_AB R0, R0, R5 ;  /* 0x000000050000723e */ /* 0x000fe400000010ff */
[----:B------:R-:W-:Y:S02]  /*91b0*/  PRMT R24, R3, 0x5432, R3 ;  /* 0x0000543203187816 */ /* 0x000fe40000000003 */
[----:B------:R-:W-:Y:S01]  /*91c0*/  PRMT R22, R0, 0x5432, R0 ;  /* 0x0000543200167816 */ /* 0x000fe20000000000 */
[----:B------:R-:W-:Y:S05]  /*91d0*/  BRA `(.L_x_1786) ;  /* 0x0000256000007947 */ /* 0x000fea0003800000 */
.L_x_1802:
[----:B------:R-:W-:Y:S01]  /*91e0*/  ISETP.GE.U32.AND P0, PT, R3, c[0x0][0x168], PT ;  /* 0x00005a0003007a0c */ /* 0x000fe20003f06070 */
[----:B------:R-:W-:Y:S01]  /*91f0*/  BSSY B0, `(.L_x_1820) ;  /* 0x0000085000007945 */ /* 0x000fe20003800000 */
        /* <DEDUP_REMOVED lines=12> */
[--C-:B------:R-:W-:Y:S02]  /*92c0*/  IMAD.MOV.U32 R28, RZ, RZ, R0.reuse ;  /* 0x000000ffff1c7224 */ /* 0x100fe400078e0000 */
[----:B------:R-:W-:Y:S01]  /*92d0*/  IMAD.MOV.U32 R29, RZ, RZ, R0 ;  /* 0x000000ffff1d7224 */ /* 0x000fe200078e0000 */
[----:B------:R-:W-:Y:S05]  /*92e0*/  @P0 BRA `(.L_x_1821) ;  /* 0x0000075000000947 */ /* 0x000fea0003800000 */
        /* <DEDUP_REMOVED lines=14> */
[----:B------:R-:W-:Y:S02]  /*93d0*/  IMAD.MOV.U32 R29, RZ, RZ, R0 ;  /* 0x000000ffff1d7224 */ /* 0x000fe400078e0000 */
.L_x_1823:
[----:B------:R-:W-:Y:S01]  /*93e0*/  IMAD R10, R32, R27, RZ ;  /* 0x0000001b200a7224 */ /* 0x000fe200078e02ff */
[----:B------:R-:W-:-:S04]  /*93f0*/  IADD3 R27, R27, c[0x0][0x170], RZ ;  /* 0x00005c001b1b7a10 */ /* 0x000fc80007ffe0ff */
[----:B------:R-:W-:Y:S01]  /*9400*/  SHF.R.U32.HI R11, RZ, 0x2, R10 ;  /* 0x00000002ff0b7819 */ /* 0x000fe2000001160a */
[----:B------:R-:W-:-:S04]  /*9410*/  IMAD R12, R32, R27, RZ ;  /* 0x0000001b200c7224 */ /* 0x000fc800078e02ff */
[----:B------:R-:W-:Y:S01]  /*9420*/  IMAD.WIDE.U32 R10, R11, 0x8, R18 ;  /* 0x000000080b0a7825 */ /* 0x000fe200078e0012 */
[----:B------:R-:W-:-:S05]  /*9430*/  SHF.R.U32.HI R13, RZ, 0x2, R12 ;  /* 0x00000002ff0d7819 */ /* 0x000fca000001160c */
[----:B------:R-:W2:Y:S01]  /*9440*/  LDG.E.64 R10, [R10.64] ;  /* 0x000000240a0a7981 */ /* 0x000ea2000c1e1b00 */
[----:B------:R-:W-:Y:S01]  /*9450*/  IADD3 R27, R27, c[0x0][0x170], RZ ;  /* 0x00005c001b1b7a10 */ /* 0x000fe20007ffe0ff */
[----:B------:R-:W-:-:S04]  /*9460*/  IMAD.WIDE.U32 R12, R13, 0x8, R18 ;  /* 0x000000080d0c7825 */ /* 0x000fc800078e0012 */
[----:B------:R-:W-:Y:S02]  /*9470*/  IMAD R14, R32, R27, RZ ;  /* 0x0000001b200e7224 */ /* 0x000fe400078e02ff */
[----:B------:R-:W3:Y:S01]  /*9480*/  LDG.E.64 R12, [R12.64] ;  /* 0x000000240c0c7981 */ /* 0x000ee2000c1e1b00 */
[----:B------:R-:W-:Y:S02]  /*9490*/  IADD3 R27, R27, c[0x0][0x170], RZ ;  /* 0x00005c001b1b7a10 */ /* 0x000fe40007ffe0ff */
[----:B------:R-:W-:-:S03]  /*94a0*/  SHF.R.U32.HI R15, RZ, 0x2, R14 ;  /* 0x00000002ff0f7819 */ /* 0x000fc6000001160e */
[----:B------:R-:W-:Y:S02]  /*94b0*/  IMAD R20, R32, R27, RZ ;  /* 0x0000001b20147224 */ /* 0x000fe400078e02ff */
[----:B------:R-:W-:-:S03]  /*94c0*/  IMAD.WIDE.U32 R14, R15, 0x8, R18 ;  /* 0x000000080f0e7825 */ /* 0x000fc600078e0012 */
[----:B------:R-:W-:-:S03]  /*94d0*/  SHF.R.U32.HI R21, RZ, 0x2, R20 ;  /* 0x00000002ff157819 */ /* 0x000fc60000011614 */
[----:B------:R-:W4:Y:S02]  /*94e0*/  LDG.E.64 R14, [R14.64] ;  /* 0x000000240e0e7981 */ /* 0x000f24000c1e1b00 */
[----:B------:R-:W-:-:S06]  /*94f0*/  IMAD.WIDE.U32 R20, R21, 0x8, R18 ;  /* 0x0000000815147825 */ /* 0x000fcc00078e0012 */
[----:B------:R-:W5:Y:S01]  /*9500*/  LDG.E.64 R20, [R20.64] ;  /* 0x0000002414147981 */ /* 0x000f62000c1e1b00 */
[----:B------:R-:W-:Y:S02]  /*9510*/  IADD3 R27, R27, c[0x0][0x170], RZ ;  /* 0x00005c001b1b7a10 */ /* 0x000fe40007ffe0ff */
[----:B------:R-:W-:Y:S02]  /*9520*/  PRMT R28, RZ, 0x5410, R28 ;  /* 0x00005410ff1c7816 */ /* 0x000fe4000000001c */
[----:B------:R-:W-:Y:S01]  /*9530*/  PRMT R26, RZ, 0x5410, R26 ;  /* 0x00005410ff1a7816 */ /* 0x000fe2000000001a */
[----:B------:R-:W-:Y:S01]  /*9540*/  IMAD R33, R34, 0x3, R27 ;  /* 0x0000000322217824 */ /* 0x000fe200078e021b */
[----:B------:R-:W-:Y:S02]  /*9550*/  PRMT R22, RZ, 0x5410, R22 ;  /* 0x00005410ff167816 */ /* 0x000fe40000000016 */
[----:B------:R-:W-:Y:S02]  /*9560*/  PRMT R8, RZ, 0x5410, R8 ;  /* 0x00005410ff087816 */ /* 0x000fe40000000008 */
[----:B------:R-:W-:-:S02]  /*9570*/  ISETP.GE.U32.AND P0, PT, R33, c[0x0][0x168], PT ;  /* 0x00005a0021007a0c */ /* 0x000fc40003f06070 */
[----:B------:R-:W-:Y:S02]  /*9580*/  PRMT R6, RZ, 0x5410, R6 ;  /* 0x00005410ff067816 */ /* 0x000fe40000000006 */
[----:B------:R-:W-:Y:S02]  /*9590*/  PRMT R29, RZ, 0x5410, R29 ;  /* 0x00005410ff1d7816 */ /* 0x000fe4000000001d */
[----:B------:R-:W-:Y:S02]  /*95a0*/  PRMT R4, RZ, 0x5410, R4 ;  /* 0x00005410ff047816 */ /* 0x000fe40000000004 */
[----:B------:R-:W-:Y:S02]  /*95b0*/  PRMT R0, RZ, 0x5410, R0 ;  /* 0x00005410ff007816 */ /* 0x000fe40000000000 */
[----:B------:R-:W-:Y:S02]  /*95c0*/  PRMT R24, RZ, 0x5410, R24 ;  /* 0x00005410ff187816 */ /* 0x000fe40000000018 */
[----:B--2---:R-:W-:-:S02]  /*95d0*/  PRMT R33, RZ, 0x7610, R10 ;  /* 0x00007610ff217816 */ /* 0x004fc4000000000a */
[----:B------:R-:W-:-:S03]  /*95e0*/  PRMT R36, RZ, 0x5410, R10 ;  /* 0x00005410ff247816 */ /* 0x000fc6000000000a */
[----:B------:R-:W-:Y:S01]  /*95f0*/  FMUL.FTZ R28, R28, R33 ;  /* 0x000000211c1c7220 */ /* 0x000fe20000410000 */
[--C-:B------:R-:W-:Y:S01]  /*9600*/  PRMT R33, RZ, 0x5410, R11.reuse ;  /* 0x00005410ff217816 */ /* 0x100fe2000000000b */
[----:B------:R-:W-:Y:S01]  /*9610*/  FMUL.FTZ R29, R29, R36 ;  /* 0x000000241d1d7220 */ /* 0x000fe20000410000 */
[----:B------:R-:W-:-:S03]  /*9620*/  PRMT R36, RZ, 0x7610, R11 ;  /* 0x00007610ff247816 */ /* 0x000fc6000000000b */
[----:B------:R-:W-:Y:S01]  /*9630*/  FMUL.FTZ R26, R26, R33 ;  /* 0x000000211a1a7220 */ /* 0x000fe20000410000 */
[----:B------:R-:W-:Y:S02]  /*9640*/  PRMT R33, RZ, 0x5410, R25 ;  /* 0x00005410ff217816 */ /* 0x000fe40000000019 */
[--C-:B---3--:R-:W-:Y:S02]  /*9650*/  PRMT R25, RZ, 0x5410, R12.reuse ;  /* 0x00005410ff197816 */ /* 0x108fe4000000000c */
[----:B------:R-:W-:Y:S01]  /*9660*/  F2FP.BF16.PACK_AB R29, R28, R29 ;  /* 0x0000001d1c1d723e */ /* 0x000fe200000010ff */
[----:B------:R-:W-:Y:S01]  /*9670*/  FMUL.FTZ R33, R33, R36 ;  /* 0x0000002421217220 */ /* 0x000fe20000410000 */
[----:B------:R-:W-:Y:S01]  /*9680*/  PRMT R36, RZ, 0x7610, R12 ;  /* 0x00007610ff247816 */ /* 0x000fe2000000000c */
[----:B------:R-:W-:Y:S01]  /*9690*/  FMUL.FTZ R22, R22, R25 ;  /* 0x0000001916167220 */ /* 0x000fe20000410000 */
[----:B------:R-:W-:Y:S02]  /*96a0*/  PRMT R25, RZ, 0x5410, R9 ;  /* 0x00005410ff197816 */ /* 0x000fe40000000009 */
[----:B------:R-:W-:-:S02]  /*96b0*/  PRMT R9, RZ, 0x5410, R13 ;  /* 0x00005410ff097816 */ /* 0x000fc4000000000d */
[----:B------:R-:W-:Y:S01]  /*96c0*/  F2FP.BF16.PACK_AB R26, R33, R26 ;  /* 0x0000001a211a723e */ /* 0x000fe200000010ff */
[----:B------:R-:W-:Y:S01]  /*96d0*/  FMUL.FTZ R25, R25, R36 ;  /* 0x0000002419197220 */ /* 0x000fe20000410000 */
[----:B------:R-:W-:Y:S01]  /*96e0*/  PRMT R36, RZ, 0x7610, R13 ;  /* 0x00007610ff247816 */ /* 0x000fe2000000000d */
[----:B------:R-:W-:Y:S01]  /*96f0*/  FMUL.FTZ R8, R8, R9 ;  /* 0x0000000908087220 */ /* 0x000fe20000410000 */
[----:B------:R-:W-:Y:S02]  /*9700*/  PRMT R9, RZ, 0x5410, R7 ;  /* 0x00005410ff097816 */ /* 0x000fe40000000007 */
[--C-:B----4-:R-:W-:Y:S02]  /*9710*/  PRMT R7, RZ, 0x5410, R14.reuse ;  /* 0x00005410ff077816 */ /* 0x110fe4000000000e */
[----:B------:R-:W-:Y:S01]  /*9720*/  F2FP.BF16.PACK_AB R22, R25, R22 ;  /* 0x000000161916723e */ /* 0x000fe200000010ff */
[----:B------:R-:W-:Y:S01]  /*9730*/  FMUL.FTZ R9, R9, R36 ;  /* 0x0000002409097220 */ /* 0x000fe20000410000 */
[----:B------:R-:W-:Y:S01]  /*9740*/  PRMT R36, RZ, 0x7610, R14 ;  /* 0x00007610ff247816 */ /* 0x000fe2000000000e */
[----:B------:R-:W-:Y:S01]  /*9750*/  FMUL.FTZ R6, R6, R7 ;  /* 0x0000000706067220 */ /* 0x000fe20000410000 */
[----:B------:R-:W-:-:S02]  /*9760*/  PRMT R7, RZ, 0x5410, R5 ;  /* 0x00005410ff077816 */ /* 0x000fc40000000005 */
[--C-:B------:R-:W-:Y:S02]  /*9770*/  PRMT R5, RZ, 0x5410, R15.reuse ;  /* 0x00005410ff057816 */ /* 0x100fe4000000000f */
[----:B------:R-:W-:Y:S01]  /*9780*/  F2FP.BF16.PACK_AB R8, R9, R8 ;  /* 0x000000080908723e */ /* 0x000fe200000010ff */
[----:B------:R-:W-:Y:S01]  /*9790*/  FMUL.FTZ R7, R7, R36 ;  /* 0x0000002407077220 */ /* 0x000fe20000410000 */
[----:B------:R-:W-:Y:S01]  /*97a0*/  PRMT R36, RZ, 0x7610, R15 ;  /* 0x00007610ff247816 */ /* 0x000fe2000000000f */
[----:B------:R-:W-:Y:S01]  /*97b0*/  FMUL.FTZ R4, R4, R5 ;  /* 0x0000000504047220 */ /* 0x000fe20000410000 */
[----:B------:R-:W-:Y:S02]  /*97c0*/  PRMT R5, RZ, 0x5410, R3 ;  /* 0x00005410ff057816 */ /* 0x000fe40000000003 */
[----:B-----5:R-:W-:Y:S02]  /*97d0*/  PRMT R3, RZ, 0x5410, R20 ;  /* 0x00005410ff037816 */ /* 0x020fe40000000014 */
[----:B------:R-:W-:Y:S01]  /*97e0*/  F2FP.BF16.PACK_AB R6, R7, R6 ;  /* 0x000000060706723e */ /* 0x000fe200000010ff */
[----:B------:R-:W-:Y:S01]  /*97f0*/  FMUL.FTZ R5, R5, R36 ;  /* 0x0000002405057220 */ /* 0x000fe20000410000 */
[----:B------:R-:W-:Y:S01]  /*9800*/  PRMT R28, R29, 0x7632, R28 ;  /* 0x000076321d1c7816 */ /* 0x000fe2000000001c */
[----:B------:R-:W-:Y:S01]  /*9810*/  FMUL.FTZ R0, R0, R3 ;  /* 0x0000000300007220 */ /* 0x000fe20000410000 */
[----:B------:R-:W-:-:S02]  /*9820*/  PRMT R3, RZ, 0x5410, R30 ;  /* 0x00005410ff037816 */ /* 0x000fc4000000001e */
[----:B------:R-:W-:Y:S02]  /*9830*/  PRMT R30, RZ, 0x7610, R20 ;  /* 0x00007610ff1e7816 */ /* 0x000fe40000000014 */
[----:B------:R-:W-:Y:S02]  /*9840*/  F2FP.BF16.PACK_AB R4, R5, R4 ;  /* 0x000000040504723e */ /* 0x000fe400000010ff */
[----:B------:R-:W-:Y:S01]  /*9850*/  PRMT R25, R26, 0x7632, R25 ;  /* 0x000076321a197816 */ /* 0x000fe20000000019 */
[----:B------:R-:W-:Y:S01]  /*9860*/  FMUL.FTZ R3, R3, R30 ;  /* 0x0000001e03037220 */ /* 0x000fe20000410000 */
[----:B------:R-:W-:Y:S02]  /*9870*/  PRMT R30, RZ, 0x5410, R31 ;  /* 0x00005410ff1e7816 */ /* 0x000fe4000000001f */
[----:B------:R-:W-:Y:S02]  /*9880*/  PRMT R31, RZ, 0x5410, R21 ;  /* 0x00005410ff1f7816 */ /* 0x000fe40000000015 */
[----:B------:R-:W-:-:S02]  /*9890*/  F2FP.BF16.PACK_AB R0, R3, R0 ;  /* 0x000000000300723e */ /* 0x000fc400000010ff */
[----:B------:R-:W-:Y:S01]  /*98a0*/  PRMT R9, R22, 0x7632, R9 ;  /* 0x0000763216097816 */ /* 0x000fe20000000009 */
[----:B------:R-:W-:Y:S01]  /*98b0*/  FMUL.FTZ R30, R30, R31 ;  /* 0x0000001f1e1e7220 */ /* 0x000fe20000410000 */
[----:B------:R-:W-:Y:S02]  /*98c0*/  PRMT R31, RZ, 0x7610, R21 ;  /* 0x00007610ff1f7816 */ /* 0x000fe40000000015 */
[----:B------:R-:W-:Y:S02]  /*98d0*/  PRMT R7, R8, 0x7632, R7 ;  /* 0x0000763208077816 */ /* 0x000fe40000000007 */
        /* <DEDUP_REMOVED lines=8> */
.L_x_1822:
[--C-:B------:R-:W-:Y:S02]  /*9960*/  PRMT R39, R39, 0x5410, R14.reuse ;  /* 0x0000541027277816 */ /* 0x100fe4000000000e */
[----:B------:R-:W-:Y:S02]  /*9970*/  PRMT R40, R40, 0x7610, R14 ;  /* 0x0000761028287816 */ /* 0x000fe4000000000e */
[--C-:B------:R-:W-:Y:S02]  /*9980*/  PRMT R41, R41, 0x5410, R15.reuse ;  /* 0x0000541029297816 */ /* 0x100fe4000000000f */
[----:B------:R-:W-:-:S02]  /*9990*/  PRMT R42, R42, 0x7610, R15 ;  /* 0x000076102a2a7816 */ /* 0x000fc4000000000f */
[--C-:B------:R-:W-:Y:S02]  /*99a0*/  PRMT R43, R43, 0x5410, R10.reuse ;  /* 0x000054102b2b7816 */ /* 0x100fe4000000000a */
[----:B------:R-:W-:Y:S02]  /*99b0*/  PRMT R44, R44, 0x7610, R10 ;  /* 0x000076102c2c7816 */ /* 0x000fe4000000000a */
[--C-:B------:R-:W-:Y:S02]  /*99c0*/  PRMT R36, R36, 0x5410, R11.reuse ;  /* 0x0000541024247816 */ /* 0x100fe4000000000b */
[----:B------:R-:W-:Y:S02]  /*99d0*/  PRMT R38, R38, 0x7610, R11 ;  /* 0x0000761026267816 */ /* 0x000fe4000000000b */
[--C-:B------:R-:W-:Y:S02]  /*99e0*/  PRMT R33, R33, 0x5410, R12.reuse ;  /* 0x0000541021217816 */ /* 0x100fe4000000000c */
[----:B------:R-:W-:-:S02]  /*99f0*/  PRMT R34, R34, 0x7610, R12 ;  /* 0x0000761022227816 */ /* 0x000fc4000000000c */
[--C-:B------:R-:W-:Y:S02]  /*9a00*/  PRMT R35, R35, 0x5410, R13.reuse ;  /* 0x0000541023237816 */ /* 0x100fe4000000000d */
[----:B------:R-:W-:Y:S02]  /*9a10*/  PRMT R37, R37, 0x7610, R13 ;  /* 0x0000761025257816 */ /* 0x000fe4000000000d */
[----:B------:R-:W-:Y:S02]  /*9a20*/  PRMT R14, R14, 0x5410, R20 ;  /* 0x000054100e0e7816 */ /* 0x000fe40000000014 */
[----:B------:R-:W-:Y:S02]  /*9a30*/  PRMT R15, R15, 0x5410, R21 ;  /* 0x000054100f0f7816 */ /* 0x000fe40000000015 */
.L_x_1821:
[----:B------:R-:W-:Y:S05]  /*9a40*/  BSYNC B0 ;  /* 0x0000000000007941 */ /* 0x000fea0003800000 */
.L_x_1820:
[----:B------:R-:W-:Y:S01]  /*9a50*/  ISETP.GE.U32.AND P1, PT, R27, c[0x0][0x168], PT ;  /* 0x00005a001b007a0c */ /* 0x000fe20003f26070 */
[----:B------:R-:W-:-:S12]  /*9a60*/  BSSY B0, `(.L_x_1824) ;  /* 0x000002a000007945 */ /* 0x000fd80003800000 */
[----:B------:R-:W-:Y:S05]  /*9a70*/  @P1 BRA `(.L_x_1825) ;  /* 0x0000028000001947 */ /* 0x000fea0003800000 */
[----:B------:R-:W-:-:S05]  /*9a80*/  IMAD R10, R32, R27, RZ ;  /* 0x0000001b200a7224 */ /* 0x000fca00078e02ff */
[----:B------:R-:W-:-:S05]  /*9a90*/  SHF.R.U32.HI R11, RZ, 0x2, R10 ;  /* 0x00000002ff0b7819 */ /* 0x000fca000001160a */
[----:B------:R-:W-:-:S06]  /*9aa0*/  IMAD.WIDE.U32 R10, R11, 0x8, R18 ;  /* 0x000000080b0a7825 */ /* 0x000fcc00078e0012 */
        /* <DEDUP_REMOVED lines=19> */
[----:B------:R-:W-:Y:S01]  /*9be0*/  IADD3 R11, R13, c[0x0][0x170], RZ ;  /* 0x00005c000d0b7a10 */ /* 0x000fe20007ffe0ff */
[----:B------:R-:W-:-:S03]  /*9bf0*/  IMAD R13, R32, R13, RZ ;  /* 0x0000000d200d7224 */ /* 0x000fc600078e02ff */
[----:B------:R-:W-:Y:S02]  /*9c00*/  ISETP.GE.U32.AND P0, PT, R11, c[0x0][0x168], PT ;  /* 0x00005a000b007a0c */ /* 0x000fe40003f06070 */
[----:B------:R-:W-:-:S11]  /*9c10*/  SHF.R.U32.HI R39, RZ, 0x2, R13 ;  /* 0x00000002ff277819 */ /* 0x000fd6000001160d */
[----:B------:R-:W-:-:S05]  /*9c20*/  @!P0 IMAD R11, R32, R11, RZ ;  /* 0x0000000b200b8224 */ /* 0x000fca00078e02ff */
[----:B------:R-:W-:Y:S01]  /*9c30*/  @!P0 SHF.R.U32.HI R13, RZ, 0x2, R11 ;  /* 0x00000002ff0d8819 */ /* 0x000fe2000001160b */
[----:B------:R-:W-:-:S04]  /*9c40*/  IMAD.WIDE.U32 R10, R39, 0x8, R18 ;  /* 0x00000008270a7825 */ /* 0x000fc800078e0012 */
[----:B------:R-:W-:Y:S02]  /*9c50*/  @!P0 IMAD.WIDE.U32 R12, R13, 0x8, R18 ;  /* 0x000000080d0c8825 */ /* 0x000fe400078e0012 */
[----:B------:R-:W2:Y:S04]  /*9c60*/  LDG.E.64 R10, [R10.64] ;  /* 0x000000240a0a7981 */ /* 0x000ea8000c1e1b00 */
[----:B------:R-:W3:Y:S01]  /*9c70*/  @!P0 LDG.E.64 R12, [R12.64] ;  /* 0x000000240c0c8981 */ /* 0x000ee2000c1e1b00 */
[--C-:B--2---:R-:W-:Y:S02]  /*9c80*/  PRMT R39, R39, 0x5410, R10.reuse ;  /* 0x0000541027277816 */ /* 0x104fe4000000000a */
[----:B------:R-:W-:Y:S02]  /*9c90*/  PRMT R40, R40, 0x7610, R10 ;  /* 0x0000761028287816 */ /* 0x000fe4000000000a */
[----:B------:R-:W-:-:S02]  /*9ca0*/  PRMT R41, R41, 0x5410, R11 ;  /* 0x0000541029297816 */ /* 0x000fc4000000000b */
[----:B------:R-:W-:Y:S02]  /*9cb0*/  PRMT R42, R42, 0x7610, R11 ;  /* 0x000076102a2a7816 */ /* 0x000fe4000000000b */
[--C-:B---3--:R-:W-:Y:S02]  /*9cc0*/  @!P0 PRMT R14, R14, 0x5410, R12.reuse ;  /* 0x000054100e0e8816 */ /* 0x108fe4000000000c */
[----:B------:R-:W-:Y:S02]  /*9cd0*/  @!P0 PRMT R20, R20, 0x7610, R12 ;  /* 0x0000761014148816 */ /* 0x000fe4000000000c */
[--C-:B------:R-:W-:Y:S02]  /*9ce0*/  @!P0 PRMT R15, R15, 0x5410, R13.reuse ;  /* 0x000054100f0f8816 */ /* 0x100fe4000000000d */
[----:B------:R-:W-:Y:S02]  /*9cf0*/  @!P0 PRMT R21, R21, 0x7610, R13 ;  /* 0x0000761015158816 */ /* 0x000fe4000000000d */
.L_x_1825:
[----:B------:R-:W-:Y:S05]  /*9d00*/  BSYNC B0 ;  /* 0x0000000000007941 */ /* 0x000fea0003800000 */
.L_x_1824:
        /* <DEDUP_REMOVED lines=75> */
[C---:B------:R-:W-:Y:S02]  /*a1c0*/  PRMT R24, R10.reuse, 0x7632, R24 ;  /* 0x000076320a187816 */ /* 0x040fe40000000018 */
[----:B------:R-:W-:Y:S02]  /*a1d0*/  PRMT R31, R10, 0x7610, R31 ;  /* 0x000076100a1f7816 */ /* 0x000fe4000000001f */
.L_x_1827:
[----:B------:R-:W-:Y:S05]  /*a1e0*/  BSYNC B0 ;  /* 0x0000000000007941 */ /* 0x000fea0003800000 */
.L_x_1826:
[----:B------:R-:W-:Y:S02]  /*a1f0*/  PRMT R10, RZ, 0x5410, R28 ;  /* 0x00005410ff0a7816 */ /* 0x000fe4000000001c */
[----:B------:R-:W-:Y:S02]  /*a200*/  PRMT R11, RZ, 0x5410, R9 ;  /* 0x00005410ff0b7816 */ /* 0x000fe40000000009 */
        /* <DEDUP_REMOVED lines=14> */
[----:B------:R-:W-:Y:S02]  /*a2f0*/  F2FP.BF16.PACK_AB R8, R7, R8 ;  /* 0x000000080708723e */ /* 0x000fe400000010ff */
[--C-:B------:R-:W-:Y:S02]  /*a300*/  PRMT R7, RZ, 0x5410, R9.reuse ;  /* 0x00005410ff077816 */ /* 0x100fe40000000009 */
[----:B------:R-:W-:-:S03]  /*a310*/  PRMT R9, RZ, 0x7610, R9 ;  /* 0x00007610ff097816 */ /* 0x000fc60000000009 */
[----:B------:R-:W-:Y:S01]  /*a320*/  FMUL.FTZ R7, R6, R7 ;  /* 0x0000000706077220 */ /* 0x000fe20000410000 */
[----:B------:R-:W-:Y:S02]  /*a330*/  PRMT R6, RZ, 0x5410, R5 ;  /* 0x00005410ff067816 */ /* 0x000fe40000000005 */
[----:B------:R-:W-:Y:S02]  /*a340*/  PRMT R5, RZ, 0x5410, R4 ;  /* 0x00005410ff057816 */ /* 0x000fe40000000004 */
[--C-:B------:R-:W-:Y:S01]  /*a350*/  PRMT R4, RZ, 0x5410, R8.reuse ;  /* 0x00005410ff047816 */ /* 0x100fe20000000008 */
[----:B------:R-:W-:Y:S01]  /*a360*/  FMUL.FTZ R6, R6, R9 ;  /* 0x0000000906067220 */ /* 0x000fe20000410000 */
[----:B------:R-:W-:-:S03]  /*a370*/  PRMT R8, RZ, 0x7610, R8 ;  /* 0x00007610ff087816 */ /* 0x000fc60000000008 */
[----:B------:R-:W-:Y:S01]  /*a380*/  FMUL.FTZ R4, R5, R4 ;  /* 0x0000000405047220 */ /* 0x000fe20000410000 */
[----:B------:R-:W-:Y:S01]  /*a390*/  F2FP.BF16.PACK_AB R7, R6, R7 ;  /* 0x000000070607723e */ /* 0x000fe200000010ff */
[----:B------:R-:W-:Y:S01]  /*a3a0*/  FMUL.FTZ R3, R3, R8 ;  /* 0x0000000803037220 */ /* 0x000fe20000410000 */
[----:B------:R-:W-:-:S04]  /*a3b0*/  PRMT R6, RZ, 0x5410, R31 ;  /* 0x00005410ff067816 */ /* 0x000fc8000000001f */
[----:B------:R-:W-:Y:S02]  /*a3c0*/  F2FP.BF16.PACK_AB R4, R3, R4 ;  /* 0x000000040304723e */ /* 0x000fe400000010ff */
[--C-:B------:R-:W-:Y:S02]  /*a3d0*/  PRMT R3, RZ, 0x5410, R7.reuse ;  /* 0x00005410ff037816 */ /* 0x100fe40000000007 */
[----:B------:R-:W-:Y:S02]  /*a3e0*/  PRMT R7, RZ, 0x7610, R7 ;  /* 0x00007610ff077816 */ /* 0x000fe40000000007 */
[----:B------:R-:W-:Y:S01]  /*a3f0*/  PRMT R5, RZ, 0x5410, R4 ;  /* 0x00005410ff057816 */ /* 0x000fe20000000004 */
[----:B------:R-:W-:Y:S01]  /*a400*/  FMUL.FTZ R3, R0, R3 ;  /* 0x0000000300037220 */ /* 0x000fe20000410000 */
[----:B------:R-:W-:Y:S02]  /*a410*/  PRMT R0, RZ, 0x5410, R30 ;  /* 0x00005410ff007816 */ /* 0x000fe4000000001e */
[----:B------:R-:W-:Y:S01]  /*a420*/  PRMT R4, RZ, 0x7610, R4 ;  /* 0x00007610ff047816 */ /* 0x000fe20000000004 */
[----:B------:R-:W-:-:S02]  /*a430*/  FMUL.FTZ R5, R6, R5 ;  /* 0x0000000506057220 */ /* 0x000fc40000410000 */
[----:B------:R-:W-:Y:S01]  /*a440*/  FMUL.FTZ R0, R0, R7 ;  /* 0x0000000700007220 */ /* 0x000fe20000410000 */
[----:B------:R-:W-:-:S04]  /*a450*/  PRMT R7, RZ, 0x5410, R24 ;  /* 0x00005410ff077816 */ /* 0x000fc80000000018 */
[----:B------:R-:W-:Y:S01]  /*a460*/  F2FP.BF16.PACK_AB R0, R3, R0 ;  /* 0x000000000300723e */ /* 0x000fe200000010ff */
[----:B------:R-:W-:-:S03]  /*a470*/  FMUL.FTZ R4, R4, R7 ;  /* 0x0000000704047220 */ /* 0x000fc60000410000 */
[----:B------:R-:W-:Y:S02]  /*a480*/  PRMT R24, R0, 0x5432, R0 ;  /* 0x0000543200187816 */ /* 0x000fe40000000000 */
[----:B------:R-:W-:-:S04]  /*a490*/  F2FP.BF16.PACK_AB R4, R5, R4 ;  /* 0x000000040504723e */ /* 0x000fc800000010ff */
[----:B------:R-:W-:Y:S01]  /*a4a0*/  PRMT R22, R4, 0x5432, R4 ;  /* 0x0000543204167816 */ /* 0x000fe20000000004 */
[----:B------:R-:W-:Y:S05]  /*a4b0*/  BRA `(.L_x_1786) ;  /* 0x0000128000007947 */ /* 0x000fea0003800000 */
.L_x_1801:
[----:B------:R-:W0:Y:S01]  /*a4c0*/  LDC.U16 R0, c[0x0][0x162] ;  /* 0x00005880ff007b82 */ /* 0x000e220000000400 */
[----:B------:R-:W-:Y:S01]  /*a4d0*/  IMAD.MOV.U32 R33, RZ, RZ, c[0x0][0x170] ;  /* 0x00005c00ff217624 */ /* 0x000fe200078e00ff */
[----:B------:R-:W-:Y:S03]  /*a4e0*/  BSSY B0, `(.L_x_1828) ;  /* 0x0000084000007945 */ /* 0x000fe60003800000 */
[----:B------:R-:W-:-:S05]  /*a4f0*/  IMAD R3, R33, 0x3, R30 ;  /* 0x0000000321037824 */ /* 0x000fca00078e021e */
[----:B------:R-:W-:Y:S02]  /*a500*/  ISETP.GE.U32.AND P0, PT, R3, c[0x0][0x168], PT ;  /* 0x00005a0003007a0c */ /* 0x000fe40003f06070 */
[-C--:B0-----:R-:W-:Y:S01]  /*a510*/  MOV R31, R0.reuse ;  /* 0x00000000001f7202 */ /* 0x081fe20000000f00 */
        /* <DEDUP_REMOVED lines=30> */
.L_x_1831:
[----:B------:R-:W-:Y:S02]  /*a700*/  SHF.R.U32.HI R13, RZ, 0x2, R30 ;  /* 0x00000002ff0d7819 */ /* 0x000fe4000001161e */
[----:B------:R-:W-:-:S03]  /*a710*/  IADD3 R30, R30, c[0x0][0x170], RZ ;  /* 0x00005c001e1e7a10 */ /* 0x000fc60007ffe0ff */
[----:B------:R-:W-:Y:S01]  /*a720*/  IMAD.WIDE.U32 R12, R13, 0x8, R18 ;  /* 0x000000080d0c7825 */ /* 0x000fe200078e0012 */
[----:B------:R-:W-:-:S05]  /*a730*/  SHF.R.U32.HI R15, RZ, 0x2, R30 ;  /* 0x00000002ff0f7819 */ /* 0x000fca000001161e */
[----:B------:R-:W2:Y:S01]  /*a740*/  LDG.E.64 R12, [R12.64] ;  /* 0x000000240c0c7981 */ /* 0x000ea2000c1e1b00 */
[----:B------:R-:W-:Y:S01]  /*a750*/  IMAD.WIDE.U32 R14, R15, 0x8, R18 ;  /* 0x000000080f0e7825 */ /* 0x000fe200078e0012 */
[----:B------:R-:W-:-:S04]  /*a760*/  IADD3 R30, R30, c[0x0][0x170], RZ ;  /* 0x00005c001e1e7a10 */ /* 0x000fc80007ffe0ff */
[----:B------:R-:W-:Y:S01]  /*a770*/  SHF.R.U32.HI R21, RZ, 0x2, R30 ;  /* 0x00000002ff157819 */ /* 0x000fe2000001161e */
[----:B------:R-:W3:Y:S01]  /*a780*/  LDG.E.64 R14, [R14.64] ;  /* 0x000000240e0e7981 */ /* 0x000ee2000c1e1b00 */
[----:B------:R-:W-:-:S03]  /*a790*/  IADD3 R30, R30, c[0x0][0x170], RZ ;  /* 0x00005c001e1e7a10 */ /* 0x000fc60007ffe0ff */
[----:B------:R-:W-:Y:S01]  /*a7a0*/  IMAD.WIDE.U32 R20, R21, 0x8, R18 ;  /* 0x0000000815147825 */ /* 0x000fe200078e0012 */
[----:B------:R-:W-:-:S05]  /*a7b0*/  SHF.R.U32.HI R25, RZ, 0x2, R30 ;  /* 0x00000002ff197819 */ /* 0x000fca000001161e */
[----:B------:R-:W4:Y:S01]  /*a7c0*/  LDG.E.64 R20, [R20.64] ;  /* 0x0000002414147981 */ /* 0x000f22000c1e1b00 */
        /* <DEDUP_REMOVED lines=14> */
[----:B------:R-:W-:-:S02]  /*a8b0*/  PRMT R7, RZ, 0x5410, R7 ;  /* 0x00005410ff077816 */ /* 0x000fc40000000007 */
[----:B------:R-:W-:Y:S02]  /*a8c0*/  PRMT R6, RZ, 0x5410, R6 ;  /* 0x00005410ff067816 */ /* 0x000fe40000000006 */
[----:B------:R-:W-:Y:S02]  /*a8d0*/  PRMT R5, RZ, 0x5410, R5 ;  /* 0x00005410ff057816 */ /* 0x000fe40000000005 */
[----:B------:R-:W-:Y:S02]  /*a8e0*/  PRMT R4, RZ, 0x5410, R4 ;  /* 0x00005410ff047816 */ /* 0x000fe40000000004 */
[----:B------:R-:W-:Y:S02]  /*a8f0*/  PRMT R3, RZ, 0x5410, R3 ;  /* 0x00005410ff037816 */ /* 0x000fe40000000003 */
[----:B------:R-:W-:Y:S02]  /*a900*/  PRMT R0, RZ, 0x5410, R0 ;  /* 0x00005410ff007816 */ /* 0x000fe40000000000 */
[----:B------:R-:W-:-:S02]  /*a910*/  PRMT R31, RZ, 0x5410, R31 ;  /* 0x00005410ff1f7816 */ /* 0x000fc4000000001f */
[--C-:B--2---:R-:W-:Y:S02]  /*a920*/  PRMT R35, RZ, 0x7610, R12.reuse ;  /* 0x00007610ff237816 */ /* 0x104fe4000000000c */
[----:B------:R-:W-:-:S03]  /*a930*/  PRMT R32, RZ, 0x5410, R12 ;  /* 0x00005410ff207816 */ /* 0x000fc6000000000c */
[----:B------:R-:W-:Y:S01]  /*a940*/  FMUL.FTZ R28, R28, R35 ;  /* 0x000000231c1c7220 */ /* 0x000fe20000410000 */
[--C-:B------:R-:W-:Y:S01]  /*a950*/  PRMT R35, RZ, 0x7610, R13.reuse ;  /* 0x00007610ff237816 */ /* 0x100fe2000000000d */
[----:B------:R-:W-:Y:S01]  /*a960*/  FMUL.FTZ R29, R29, R32 ;  /* 0x000000201d1d7220 */ /* 0x000fe20000410000 */
[----:B------:R-:W-:-:S03]  /*a970*/  PRMT R32, RZ, 0x5410, R13 ;  /* 0x00005410ff207816 */ /* 0x000fc6000000000d */
[----:B------:R-:W-:Y:S01]  /*a980*/  FMUL.FTZ R26, R26, R35 ;  /* 0x000000231a1a7220 */ /* 0x000fe20000410000 */
[--C-:B---3--:R-:W-:Y:S01]  /*a990*/  PRMT R35, RZ, 0x5410, R14.reuse ;  /* 0x00005410ff237816 */ /* 0x108fe2000000000e */
[----:B------:R-:W-:Y:S01]  /*a9a0*/  FMUL.FTZ R27, R27, R32 ;  /* 0x000000201b1b7220 */ /* 0x000fe20000410000 */
[----:B------:R-:W-:Y:S02]  /*a9b0*/  PRMT R32, RZ, 0x7610, R14 ;  /* 0x00007610ff207816 */ /* 0x000fe4000000000e */
[----:B------:R-:W-:Y:S01]  /*a9c0*/  F2FP.BF16.PACK_AB R29, R28, R29 ;  /* 0x0000001d1c1d723e */ /* 0x000fe200000010ff */
[----:B------:R-:W-:Y:S01]  /*a9d0*/  FMUL.FTZ R22, R22, R35 ;  /* 0x0000002316167220 */ /* 0x000fe20000410000 */
[--C-:B------:R-:W-:Y:S01]  /*a9e0*/  PRMT R35, RZ, 0x5410, R15.reuse ;  /* 0x00005410ff237816 */ /* 0x100fe2000000000f */
[----:B------:R-:W-:Y:S01]  /*a9f0*/  FMUL.FTZ R11, R11, R32 ;  /* 0x000000200b0b7220 */ /* 0x000fe20000410000 */
[----:B------:R-:W-:Y:S02]  /*aa00*/  PRMT R32, RZ, 0x7610, R15 ;  /* 0x00007610ff207816 */ /* 0x000fe4000000000f */
[----:B------:R-:W-:Y:S01]  /*aa10*/  F2FP.BF16.PACK_AB R27, R26, R27 ;  /* 0x0000001b1a1b723e */ /* 0x000fe200000010ff */
[----:B------:R-:W-:Y:S01]  /*aa20*/  FMUL.FTZ R10, R10, R35 ;  /* 0x000000230a0a7220 */ /* 0x000fe20000410000 */
[--C-:B----4-:R-:W-:Y:S01]  /*aa30*/  PRMT R35, RZ, 0x5410, R20.reuse ;  /* 0x00005410ff237816 */ /* 0x110fe20000000014 */
[----:B------:R-:W-:Y:S01]  /*aa40*/  FMUL.FTZ R9, R9, R32 ;  /* 0x0000002009097220 */ /* 0x000fe20000410000 */
[----:B------:R-:W-:-:S02]  /*aa50*/  PRMT R32, RZ, 0x7610, R20 ;  /* 0x00007610ff207816 */ /* 0x000fc40000000014 */
[----:B-----5:R-:W-:Y:S01]  /*aa60*/  PRMT R28, RZ, 0x7610, R25 ;  /* 0x00007610ff1c7816 */ /* 0x020fe20000000019 */
[----:B------:R-:W-:Y:S01]  /*aa70*/  FMUL.FTZ R8, R8, R35 ;  /* 0x0000002308087220 */ /* 0x000fe20000410000 */
[--C-:B------:R-:W-:Y:S01]  /*aa80*/  PRMT R35, RZ, 0x5410, R21.reuse ;  /* 0x00005410ff237816 */ /* 0x100fe20000000015 */
[----:B------:R-:W-:Y:S01]  /*aa90*/  FMUL.FTZ R7, R7, R32 ;  /* 0x0000002007077220 */ /* 0x000fe20000410000 */
[----:B------:R-:W-:Y:S01]  /*aaa0*/  PRMT R32, RZ, 0x7610, R21 ;  /* 0x00007610ff207816 */ /* 0x000fe20000000015 */
[----:B------:R-:W-:Y:S01]  /*aab0*/  FMUL.FTZ R31, R31, R28 ;  /* 0x0000001c1f1f7220 */ /* 0x000fe20000410000 */
[----:B------:R-:W-:Y:S01]  /*aac0*/  F2FP.BF16.PACK_AB R22, R11, R22 ;  /* 0x000000160b16723e */ /* 0x000fe200000010ff */
[----:B------:R-:W-:Y:S01]  /*aad0*/  FMUL.FTZ R6, R6, R35 ;  /* 0x0000002306067220 */ /* 0x000fe20000410000 */
[--C-:B------:R-:W-:Y:S01]  /*aae0*/  PRMT R35, RZ, 0x5410, R24.reuse ;  /* 0x00005410ff237816 */ /* 0x100fe20000000018 */
[----:B------:R-:W-:Y:S01]  /*aaf0*/  FMUL.FTZ R5, R5, R32 ;  /* 0x0000002005057220 */ /* 0x000fe20000410000 */
[----:B------:R-:W-:-:S02]  /*ab00*/  PRMT R32, RZ, 0x7610, R24 ;  /* 0x00007610ff207816 */ /* 0x000fc40000000018 */
[----:B------:R-:W-:Y:S01]  /*ab10*/  F2FP.BF16.PACK_AB R10, R9, R10 ;  /* 0x0000000a090a723e */ /* 0x000fe200000010ff */
[----:B------:R-:W-:Y:S01]  /*ab20*/  FMUL.FTZ R4, R4, R35 ;  /* 0x0000002304047220 */ /* 0x000fe20000410000 */
[----:B------:R-:W-:Y:S01]  /*ab30*/  PRMT R35, RZ, 0x5410, R25 ;  /* 0x00005410ff237816 */ /* 0x000fe20000000019 */
[----:B------:R-:W-:Y:S01]  /*ab40*/  FMUL.FTZ R3, R3, R32 ;  /* 0x0000002003037220 */ /* 0x000fe20000410000 */
[----:B------:R-:W-:Y:S02]  /*ab50*/  F2FP.BF16.PACK_AB R8, R7, R8 ;  /* 0x000000080708723e */ /* 0x000fe400000010ff */
[----:B------:R-:W-:Y:S01]  /*ab60*/  F2FP.BF16.PACK_AB R6, R5, R6 ;  /* 0x000000060506723e */ /* 0x000fe200000010ff */
[----:B------:R-:W-:Y:S01]  /*ab70*/  FMUL.FTZ R0, R0, R35 ;  /* 0x0000002300007220 */ /* 0x000fe20000410000 */
[----:B------:R-:W-:Y:S02]  /*ab80*/  F2FP.BF16.PACK_AB R4, R3, R4 ;  /* 0x000000040304723e */ /* 0x000fe400000010ff */
[----:B------:R-:W-:-:S02]  /*ab90*/  PRMT R28, R29, 0x7632, R28 ;  /* 0x000076321d1c7816 */ /* 0x000fc4000000001c */
[----:B------:R-:W-:Y:S02]  /*aba0*/  F2FP.BF16.PACK_AB R0, R31, R0 ;  /* 0x000000001f00723e */ /* 0x000fe400000010ff */
[----:B------:R-:W-:Y:S02]  /*abb0*/  PRMT R26, R27, 0x7632, R26 ;  /* 0x000076321b1a7816 */ /* 0x000fe4000000001a */
[----:B------:R-:W-:Y:S02]  /*abc0*/  PRMT R11, R22, 0x7632, R11 ;  /* 0x00007632160b7816 */ /* 0x000fe4000000000b */
[----:B------:R-:W-:Y:S02]  /*abd0*/  PRMT R9, R10, 0x7632, R9 ;  /* 0x000076320a097816 */ /* 0x000fe40000000009 */
[----:B------:R-:W-:Y:S02]  /*abe0*/  PRMT R7, R8, 0x7632, R7 ;  /* 0x0000763208077816 */ /* 0x000fe40000000007 */
[----:B------:R-:W-:-:S02]  /*abf0*/  PRMT R5, R6, 0x7632, R5 ;  /* 0x0000763206057816 */ /* 0x000fc40000000005 */
[----:B------:R-:W-:Y:S02]  /*ac00*/  PRMT R3, R4, 0x7632, R3 ;  /* 0x0000763204037816 */ /* 0x000fe40000000003 */
[----:B------:R-:W-:Y:S01]  /*ac10*/  PRMT R31, R0, 0x7632, R31 ;  /* 0x00007632001f7816 */ /* 0x000fe2000000001f */
[----:B------:R-:W-:Y:S05]  /*ac20*/  @!P0 BRA `(.L_x_1831) ;  /* 0xfffffad000008947 */ /* 0x000fea000383ffff */
[----:B------:R-:W-:Y:S05]  /*ac30*/  BSYNC B1 ;  /* 0x0000000000017941 */ /* 0x000fea0003800000 */
.L_x_1830:
[--C-:B------:R-:W-:Y:S02]  /*ac40*/  PRMT R36, R36, 0x5410, R20.reuse ;  /* 0x0000541024247816 */ /* 0x100fe40000000014 */
[----:B------:R-:W-:Y:S02]  /*ac50*/  PRMT R37, R37, 0x7610, R20 ;  /* 0x0000761025257816 */ /* 0x000fe40000000014 */
[--C-:B------:R-:W-:Y:S02]  /*ac60*/  PRMT R38, R38, 0x5410, R21.reuse ;  /* 0x0000541026267816 */ /* 0x100fe40000000015 */
[----:B------:R-:W-:Y:S02]  /*ac70*/  PRMT R39, R39, 0x7610, R21 ;  /* 0x0000761027277816 */ /* 0x000fe40000000015 */
[----:B------:R-:W-:-:S02]  /*ac80*/  PRMT R40, R40, 0x5410, R12 ;  /* 0x0000541028287816 */ /* 0x000fc4000000000c */
[----:B------:R-:W-:Y:S02]  /*ac90*/  PRMT R41, R41, 0x7610, R12 ;  /* 0x0000761029297816 */ /* 0x000fe4000000000c */
[--C-:B------:R-:W-:Y:S02]  /*aca0*/  PRMT R42, R42, 0x5410, R13.reuse ;  /* 0x000054102a2a7816 */ /* 0x100fe4000000000d */
[----:B------:R-:W-:Y:S02]  /*acb0*/  PRMT R43, R43, 0x7610, R13 ;  /* 0x000076102b2b7816 */ /* 0x000fe4000000000d */
[--C-:B------:R-:W-:Y:S02]  /*acc0*/  PRMT R32, R32, 0x5410, R14.reuse ;  /* 0x0000541020207816 */ /* 0x100fe4000000000e */
[----:B------:R-:W-:Y:S02]  /*acd0*/  PRMT R33, R33, 0x7610, R14 ;  /* 0x0000761021217816 */ /* 0x000fe4000000000e */
[----:B------:R-:W-:-:S02]  /*ace0*/  PRMT R34, R34, 0x5410, R15 ;  /* 0x0000541022227816 */ /* 0x000fc4000000000f */
[----:B------:R-:W-:Y:S02]  /*acf0*/  PRMT R35, R35, 0x7610, R15 ;  /* 0x0000761023237816 */ /* 0x000fe4000000000f */
[----:B------:R-:W-:Y:S02]  /*ad00*/  PRMT R20, R20, 0x5410, R24 ;  /* 0x0000541014147816 */ /* 0x000fe40000000018 */
[----:B------:R-:W-:Y:S02]  /*ad10*/  PRMT R21, R21, 0x5410, R25 ;  /* 0x0000541015157816 */ /* 0x000fe40000000019 */
.L_x_1829:
[----:B------:R-:W-:Y:S05]  /*ad20*/  BSYNC B0 ;  /* 0x0000000000007941 */ /* 0x000fea0003800000 */
.L_x_1828:
[----:B------:R-:W-:Y:S01]  /*ad30*/  ISETP.GE.U32.AND P1, PT, R30, c[0x0][0x168], PT ;  /* 0x00005a001e007a0c */ /* 0x000fe20003f26070 */
[----:B------:R-:W-:-:S12]  /*ad40*/  BSSY B0, `(.L_x_1832) ;  /* 0x0000026000007945 */ /* 0x000fd80003800000 */
[----:B------:R-:W-:Y:S05]  /*ad50*/  @P1 BRA `(.L_x_1833) ;  /* 0x0000024000001947 */ /* 0x000fea0003800000 */
        /* <DEDUP_REMOVED lines=20> */
[----:B------:R-:W-:Y:S02]  /*aea0*/  IADD3 R15, R14, c[0x0][0x170], RZ ;  /* 0x00005c000e0f7a10 */ /* 0x000fe40007ffe0ff */
[----:B------:R-:W-:Y:S02]  /*aeb0*/  SHF.R.U32.HI R13, RZ, 0x2, R14 ;  /* 0x00000002ff0d7819 */ /* 0x000fe4000001160e */
[----:B------:R-:W-:-:S03]  /*aec0*/  ISETP.GE.U32.AND P0, PT, R15, c[0x0][0x168], PT ;  /* 0x00005a000f007a0c */ /* 0x000fc60003f06070 */
[----:B------:R-:W-:-:S06]  /*aed0*/  IMAD.WIDE.U32 R12, R13, 0x8, R18 ;  /* 0x000000080d0c7825 */ /* 0x000fcc00078e0012 */
[----:B------:R-:W2:Y:S04]  /*aee0*/  LDG.E.64 R12, [R12.64] ;  /* 0x000000240c0c7981 */ /* 0x000ea8000c1e1b00 */
[----:B------:R-:W-:-:S05]  /*aef0*/  @!P0 SHF.R.U32.HI R15, RZ, 0x2, R15 ;  /* 0x00000002ff0f8819 */ /* 0x000fca000001160f */
[----:B------:R-:W-:-:S06]  /*af00*/  @!P0 IMAD.WIDE.U32 R14, R15, 0x8, R18 ;  /* 0x000000080f0e8825 */ /* 0x000fcc00078e0012 */
[----:B------:R-:W3:Y:S01]  /*af10*/  @!P0 LDG.E.64 R14, [R14.64] ;  /* 0x000000240e0e8981 */ /* 0x000ee2000c1e1b00 */
[--C-:B--2---:R-:W-:Y:S02]  /*af20*/  PRMT R36, R36, 0x5410, R12.reuse ;  /* 0x0000541024247816 */ /* 0x104fe4000000000c */
[----:B------:R-:W-:Y:S02]  /*af30*/  PRMT R37, R37, 0x7610, R12 ;  /* 0x0000761025257816 */ /* 0x000fe4000000000c */
[--C-:B------:R-:W-:Y:S02]  /*af40*/  PRMT R38, R38, 0x5410, R13.reuse ;  /* 0x0000541026267816 */ /* 0x100fe4000000000d */
[----:B------:R-:W-:Y:S02]  /*af50*/  PRMT R39, R39, 0x7610, R13 ;  /* 0x0000761027277816 */ /* 0x000fe4000000000d */
[--C-:B---3--:R-:W-:Y:S02]  /*af60*/  @!P0 PRMT R20, R20, 0x5410, R14.reuse ;  /* 0x0000541014148816 */ /* 0x108fe4000000000e */
[----:B------:R-:W-:-:S02]  /*af70*/  @!P0 PRMT R24, R24, 0x7610, R14 ;  /* 0x0000761018188816 */ /* 0x000fc4000000000e */
[--C-:B------:R-:W-:Y:S02]  /*af80*/  @!P0 PRMT R21, R21, 0x5410, R15.reuse ;  /* 0x0000541015158816 */ /* 0x100fe4000000000f */
[----:B------:R-:W-:Y:S02]  /*af90*/  @!P0 PRMT R25, R25, 0x7610, R15 ;  /* 0x0000761019198816 */ /* 0x000fe4000000000f */
.L_x_1833:
[----:B------:R-:W-:Y:S05]  /*afa0*/  BSYNC B0 ;  /* 0x0000000000007941 */ /* 0x000fea0003800000 */
.L_x_1832:
[----:B------:R-:W-:Y:S01]  /*afb0*/  BSSY B0, `(.L_x_1834) ;  /* 0x000004c000007945 */ /* 0x000fe20003800000 */
[----:B------:R-:W-:Y:S05]  /*afc0*/  @P1 BRA `(.L_x_1835) ;  /* 0x000004a000001947 */ /* 0x000fea0003800000 */
[----:B------:R-:W-:Y:S02]  /*afd0*/  IADD3 R30, R30, c[0x0][0x170], RZ ;  /* 0x00005c001e1e7a10 */ /* 0x000fe40007ffe0ff */
[----:B------:R-:W-:Y:S02]  /*afe0*/  PRMT R29, RZ, 0x5410, R29 ;  /* 0x00005410ff1d7816 */ /* 0x000fe4000000001d */
[----:B------:R-:W-:Y:S02]  /*aff0*/  ISETP.GE.U32.AND P0, PT, R30, c[0x0][0x168], PT ;  /* 0x00005a001e007a0c */ /* 0x000fe40003f06070 */
[----:B------:R-:W-:Y:S02]  /*b000*/  PRMT R28, RZ, 0x5410, R28 ;  /* 0x00005410ff1c7816 */ /* 0x000fe4000000001c */
[----:B------:R-:W-:-:S02]  /*b010*/  PRMT R27, RZ, 0x5410, R27 ;  /* 0x00005410ff1b7816 */ /* 0x000fc4000000001b */
        /* <DEDUP_REMOVED lines=69> */
.L_x_1835:
[----:B------:R-:W-:Y:S05]  /*b470*/  BSYNC B0 ;  /* 0x0000000000007941 */ /* 0x000fea0003800000 */
.L_x_1834:
        /* <DEDUP_REMOVED lines=14> */
[----:B------:R-:W-:Y:S02]  /*b560*/  PRMT R5, RZ, 0x5410, R5 ;  /* 0x00005410ff057816 */ /* 0x000fe40000000005 */
[----:B------:R-:W-:Y:S02]  /*b570*/  PRMT R4, RZ, 0x5410, R4 ;  /* 0x00005410ff047816 */ /* 0x000fe40000000004 */
[----:B------:R-:W-:-:S02]  /*b580*/  F2FP.BF16.PACK_AB R10, R9, R10 ;  /* 0x0000000a090a723e */ /* 0x000fc400000010ff */
        /* <DEDUP_REMOVED lines=10> */
[----:B------:R-:W-:-:S05]  /*b630*/  FMUL.FTZ R5, R5, R10 ;  /* 0x0000000a05057220 */ /* 0x000fca0000410000 */
        /* <DEDUP_REMOVED lines=10> */
[----:B------:R-:W-:Y:S02]  /*b6e0*/  PRMT R3, RZ, 0x5410, R31 ;  /* 0x00005410ff037816 */ /* 0x000fe4000000001f */
[----:B------:R-:W-:-:S03]  /*b6f0*/  F2FP.BF16.PACK_AB R4, R5, R4 ;  /* 0x000000040504723e */ /* 0x000fc600000010ff */
[----:B------:R-:W-:Y:S01]  /*b700*/  FMUL.FTZ R3, R3, R6 ;  /* 0x0000000603037220 */ /* 0x000fe20000410000 */
[----:B------:R-:W-:-:S04]  /*b710*/  PRMT R24, R4, 0x5432, R4 ;  /* 0x0000543204187816 */ /* 0x000fc80000000004 */
[----:B------:R-:W-:-:S04]  /*b720*/  F2FP.BF16.PACK_AB R0, R0, R3 ;  /* 0x000000030000723e */ /* 0x000fc800000010ff */
[----:B------:R-:W-:Y:S02]  /*b730*/  PRMT R22, R0, 0x5432, R0 ;  /* 0x0000543200167816 */ /* 0x000fe40000000000 */
.L_x_1786:
[----:B------:R-:W-:Y:S05]  /*b740*/  BSYNC B6 ;  /* 0x0000000000067941 */ /* 0x000fea0003800000 */
.L_x_1785:
[----:B------:R-:W-:-:S13]  /*b750*/  ISETP.NE.AND P0, PT, RZ, c[0x0][0x180], PT ;  /* 0x00006000ff007a0c */ /* 0x000fda0003f05270 */
[----:B------:R-:W-:Y:S05]  /*b760*/  @!P0 BRA `(.L_x_1836) ;  /* 0x0000026000008947 */ /* 0x000fea0003800000 */
[----:B------:R-:W-:Y:S01]  /*b770*/  IMAD R0, R23, c[0x0][0x0], R2 ;  /* 0x0000000017007a24 */ /* 0x000fe200078e0202 */
[----:B------:R-:W-:Y:S01]  /*b780*/  ULDC UR4, c[0x0][0x4] ;  /* 0x0000010000047ab9 */ /* 0x000fe20000000800 */
[----:B------:R-:W-:Y:S01]  /*b790*/  IMAD.MOV.U32 R25, RZ, RZ, R22 ;  /* 0x000000ffff197224 */ /* 0x000fe200078e0016 */
[----:B------:R-:W-:-:S04]  /*b7a0*/  USHF.R.U32.HI UR4, URZ, 0x1, UR4 ;  /* 0x000000013f047899 */ /* 0x000fc80008011604 */
[----:B------:R0:W-:Y:S02]  /*b7b0*/  STS.64 [R0.X8+0x10], R24 ;  /* 0x0000101800007388 */ /* 0x0001e40000008a00 */
[----:B------:R-:W-:-:S13]  /*b7c0*/  ISETP.NE.AND P0, PT, RZ, UR4, PT ;  /* 0x00000004ff007c0c */ /* 0x000fda000bf05270 */
[----:B------:R-:W-:Y:S05]  /*b7d0*/  @!P0 BRA `(.L_x_1836) ;  /* 0x000001f000008947 */ /* 0x000fea0003800000 */
[----:B0-----:R-:W-:-:S05]  /*b7e0*/  MOV R4, UR4 ;  /* 0x0000000400047c02 */ /* 0x001fca0008000f00 */
.L_x_1839:
        /* <DEDUP_REMOVED lines=9> */
[----:B------:R-:W-:Y:S01]  /*b880*/  IMAD R3, R3, c[0x0][0x0], R2 ;  /* 0x0000000003037a24 */ /* 0x000fe200078e0202 */
[--C-:B------:R-:W-:Y:S02]  /*b890*/  PRMT R6, RZ, 0x5410, R22.reuse ;  /* 0x00005410ff067816 */ /* 0x100fe40000000016 */
[----:B------:R-:W-:Y:S02]  /*b8a0*/  PRMT R22, RZ, 0x7610, R22 ;  /* 0x00007610ff167816 */ /* 0x000fe40000000016 */
[----:B------:R0:W1:Y:S02]  /*b8b0*/  LDS.64 R8, [R3.X8+0x10] ;  /* 0x0000100003087984 */ /* 0x0000640000008a00 */
[--C-:B0-----:R-:W-:Y:S02]  /*b8c0*/  PRMT R3, RZ, 0x5410, R24.reuse ;  /* 0x00005410ff037816 */ /* 0x101fe40000000018 */
[----:B------:R-:W-:Y:S02]  /*b8d0*/  PRMT R24, RZ, 0x7610, R24 ;  /* 0x00007610ff187816 */ /* 0x000fe40000000018 */
[----:B-1----:R-:W-:-:S05]  /*b8e0*/  PRMT R4, RZ, 0x5410, R8 ;  /* 0x00005410ff047816 */ /* 0x002fca0000000008 */
[----:B------:R-:W-:Y:S01]  /*b8f0*/  FMUL.FTZ R4, R3, R4 ;  /* 0x0000000403047220 */ /* 0x000fe20000410000 */
[----:B------:R-:W-:-:S05]  /*b900*/  PRMT R3, RZ, 0x7610, R8 ;  /* 0x00007610ff037816 */ /* 0x000fca0000000008 */
[----:B------:R-:W-:Y:S01]  /*b910*/  FMUL.FTZ R5, R24, R3 ;  /* 0x0000000318057220 */ /* 0x000fe20000410000 */
[----:B------:R-:W-:-:S04]  /*b920*/  PRMT R3, RZ, 0x5410, R9 ;  /* 0x00005410ff037816 */ /* 0x000fc80000000009 */
[----:B------:R-:W-:Y:S01]  /*b930*/  F2FP.BF16.PACK_AB R24, R5, R4 ;  /* 0x000000040518723e */ /* 0x000fe200000010ff */
[----:B------:R-:W-:Y:S01]  /*b940*/  FMUL.FTZ R6, R6, R3 ;  /* 0x0000000306067220 */ /* 0x000fe20000410000 */
[----:B------:R-:W-:-:S05]  /*b950*/  PRMT R3, RZ, 0x7610, R9 ;  /* 0x00007610ff037816 */ /* 0x000fca0000000009 */
[----:B------:R-:W-:-:S05]  /*b960*/  FMUL.FTZ R3, R22, R3 ;  /* 0x0000000316037220 */ /* 0x000fca0000410000 */
[----:B------:R-:W-:-:S05]  /*b970*/  F2FP.BF16.PACK_AB R22, R3, R6 ;  /* 0x000000060316723e */ /* 0x000fca00000010ff */
[----:B------:R-:W-:-:S05]  /*b980*/  IMAD.MOV.U32 R25, RZ, RZ, R22 ;  /* 0x000000ffff197224 */ /* 0x000fca00078e0016 */
[----:B------:R0:W-:Y:S02]  /*b990*/  STS.64 [R0.X8+0x10], R24 ;  /* 0x0000101800007388 */ /* 0x0001e40000008a00 */
.L_x_1838:
[----:B------:R-:W-:Y:S05]  /*b9a0*/  BSYNC B0 ;  /* 0x0000000000007941 */ /* 0x000fea0003800000 */
.L_x_1837:
[----:B------:R-:W-:Y:S01]  /*b9b0*/  MOV R4, R7 ;  /* 0x0000000700047202 */ /* 0x000fe20000000f00 */
[----:B------:R-:W-:Y:S05]  /*b9c0*/  @P1 BRA `(.L_x_1839) ;  /* 0xfffffe2000001947 */ /* 0x000fea000383ffff */
.L_x_1836:
[----:B0-----:R-:W-:-:S13]  /*b9d0*/  ISETP.NE.AND P0, PT, RZ, c[0x0][0x17c], PT ;  /* 0x00005f00ff007a0c */ /* 0x001fda0003f05270 */
[----:B------:R-:W-:Y:S05]  /*b9e0*/  @!P0 BRA `(.L_x_1840) ;  /* 0x000004d000008947 */ /* 0x000fea0003800000 */
[----:B------:R-:W-:Y:S02]  /*b9f0*/  IMAD.MOV.U32 R3, RZ, RZ, c[0x0][0x0] ;  /* 0x00000000ff037624 */ /* 0x000fe400078e00ff */
[----:B------:R-:W-:-:S03]  /*ba00*/  IMAD.MOV.U32 R0, RZ, RZ, c[0x0][0x0] ;  /* 0x00000000ff007624 */ /* 0x000fc600078e00ff */
[----:B------:R-:W-:-:S13]  /*ba10*/  ISETP.GT.AND P0, PT, R3, 0x20, PT ;  /* 0x000000200300780c */ /* 0x000fda0003f04270 */
[----:B------:R-:W-:Y:S05]  /*ba20*/  @!P0 BRA `(.L_x_1841) ;  /* 0x0000027000008947 */ /* 0x000fea0003800000 */
[----:B------:R-:W-:Y:S01]  /*ba30*/  IMAD R8, R23, c[0x0][0x0], R2 ;  /* 0x0000000017087a24 */ /* 0x000fe200078e0202 */
[----:B------:R-:W-:Y:S02]  /*ba40*/  MOV R25, R22 ;  /* 0x0000001600197202 */ /* 0x000fe40000000f00 */
[----:B------:R-:W-:-:S03]  /*ba50*/  LEA.HI R0, R3, c[0x0][0x0], RZ, 0x1 ;  /* 0x0000000003007a11 */ /* 0x000fc600078f08ff */
[----:B------:R0:W-:Y:S01]  /*ba60*/  STS.64 [R8.X8+0x10], R24 ;  /* 0x0000101808007388 */ /* 0x0001e20000008a00 */
[----:B------:R-:W-:Y:S01]  /*ba70*/  SHF.R.S32.HI R3, RZ, 0x1, R0 ;  /* 0x00000001ff037819 */ /* 0x000fe20000011400 */
[----:B------:R-:W-:-:S03]  /*ba80*/  IMAD.MOV.U32 R0, RZ, RZ, 0x20 ;  /* 0x00000020ff007424 */ /* 0x000fc600078e00ff */
[----:B------:R-:W-:-:S13]  /*ba90*/  ISETP.GE.AND P0, PT, R3, 0x20, PT ;  /* 0x000000200300780c */ /* 0x000fda0003f06270 */
[----:B------:R-:W-:Y:S05]  /*baa0*/  @!P0 BRA `(.L_x_1841) ;  /* 0x000001f000008947 */ /* 0x000fea0003800000 */
[----:B0-----:R-:W-:Y:S02]  /*bab0*/  LEA R10, R8, 0x10, 0x3 ;  /* 0x00000010080a7811 */ /* 0x001fe400078e18ff */
.L_x_1844:
[----:B------:R-:W-:Y:S01]  /*bac0*/  IMAD.IADD R0, R2, 0x1, R3 ;  /* 0x0000000102007824 */ /* 0x000fe200078e0203 */
[----:B------:R-:W-:Y:S01]  /*bad0*/  WARPSYNC 0xffffffff ;  /* 0xffffffff00007948 */ /* 0x000fe20003800000 */
[----:B------:R-:W-:Y:S03]  /*bae0*/  BAR.SYNC.DEFER_BLOCKING 0x0 ;  /* 0x0000000000007b1d */ /* 0x000fe60000010000 */
[----:B------:R-:W-:-:S03]  /*baf0*/  ISETP.GE.U32.AND P0, PT, R0, c[0x0][0x0], PT ;  /* 0x0000000000007a0c */ /* 0x000fc60003f06070 */
[----:B------:R-:W-:Y:S01]  /*bb00*/  BSSY B0, `(.L_x_1842) ;  /* 0x0000015000007945 */ /* 0x000fe20003800000 */
[----:B------:R-:W-:-:S13]  /*bb10*/  ISETP.GE.U32.OR P0, PT, R2, R3, P0 ;  /* 0x000000030200720c */ /* 0x000fda0000706470 */
[----:B0-----:R-:W-:Y:S05]  /*bb20*/  @P0 BRA `(.L_x_1843) ;  /* 0x0000012000000947 */ /* 0x001fea0003800000 */
[----:B------:R-:W-:Y:S02]  /*bb30*/  LEA R4, R3, R10, 0x3 ;  /* 0x0000000a03047211 */ /* 0x000fe400078e18ff */
[--C-:B------:R-:W-:Y:S02]  /*bb40*/  PRMT R7, RZ, 0x5410, R24.reuse ;  /* 0x00005410ff077816 */ /* 0x100fe40000000018 */
[----:B------:R-:W-:Y:S02]  /*bb50*/  PRMT R24, RZ, 0x7610, R24 ;  /* 0x00007610ff187816 */ /* 0x000fe40000000018 */
[----:B------:R-:W0:Y:S01]  /*bb60*/  LDS.64 R4, [R4] ;  /* 0x0000000004047984 */ /* 0x000e220000000a00 */
[--C-:B------:R-:W-:Y:S02]  /*bb70*/  PRMT R9, RZ, 0x5410, R22.reuse ;  /* 0x00005410ff097816 */ /* 0x100fe40000000016 */
[----:B------:R-:W-:Y:S02]  /*bb80*/  PRMT R22, RZ, 0x7610, R22 ;  /* 0x00007610ff167816 */ /* 0x000fe40000000016 */
[----:B0-----:R-:W-:-:S02]  /*bb90*/  PRMT R0, RZ, 0x5410, R4 ;  /* 0x00005410ff007816 */ /* 0x001fc40000000004 */
[----:B------:R-:W-:-:S03]  /*bba0*/  PRMT R4, RZ, 0x7610, R4 ;  /* 0x00007610ff047816 */ /* 0x000fc60000000004 */
[----:B------:R-:W-:Y:S02]  /*bbb0*/  FMUL.FTZ R0, R7, R0 ;  /* 0x0000000007007220 */ /* 0x000fe40000410000 */
[----:B------:R-:W-:Y:S01]  /*bbc0*/  FMUL.FTZ R7, R24, R4 ;  /* 0x0000000418077220 */ /* 0x000fe20000410000 */
[--C-:B------:R-:W-:Y:S02]  /*bbd0*/  PRMT R4, RZ, 0x5410, R5.reuse ;  /* 0x00005410ff047816 */ /* 0x100fe40000000005 */
[----:B------:R-:W-:Y:S02]  /*bbe0*/  PRMT R5, RZ, 0x7610, R5 ;  /* 0x00007610ff057816 */ /* 0x000fe40000000005 */
[----:B------:R-:W-:Y:S01]  /*bbf0*/  F2FP.BF16.PACK_AB R24, R7, R0 ;  /* 0x000000000718723e */ /* 0x000fe200000010ff */
[----:B------:R-:W-:Y:S02]  /*bc00*/  FMUL.FTZ R6, R9, R4 ;  /* 0x0000000409067220 */ /* 0x000fe40000410000 */
[----:B------:R-:W-:-:S05]  /*bc10*/  FMUL.FTZ R5, R22, R5 ;  /* 0x0000000516057220 */ /* 0x000fca0000410000 */
[----:B------:R-:W-:-:S05]  /*bc20*/  F2FP.BF16.PACK_AB R22, R5, R6 ;  /* 0x000000060516723e */ /* 0x000fca00000010ff */
[----:B------:R-:W-:-:S05]  /*bc30*/  IMAD.MOV.U32 R25, RZ, RZ, R22 ;  /* 0x000000ffff197224 */ /* 0x000fca00078e0016 */
[----:B------:R0:W-:Y:S02]  /*bc40*/  STS.64 [R8.X8+0x10], R24 ;  /* 0x0000101808007388 */ /* 0x0001e40000008a00 */
.L_x_1843:
[----:B------:R-:W-:Y:S05]  /*bc50*/  BSYNC B0 ;  /* 0x0000000000007941 */ /* 0x000fea0003800000 */
.L_x_1842:
[----:B------:R-:W-:-:S04]  /*bc60*/  SHF.R.S32.HI R3, RZ, 0x1, R3 ;  /* 0x00000001ff037819 */ /* 0x000fc80000011403 */
[----:B------:R-:W-:-:S13]  /*bc70*/  ISETP.GE.AND P0, PT, R3, 0x20, PT ;  /* 0x000000200300780c */ /* 0x000fda0003f06270 */
[----:B------:R-:W-:Y:S05]  /*bc80*/  @P0 BRA `(.L_x_1844) ;  /* 0xfffffe3000000947 */ /* 0x000fea000383ffff */
[----:B------:R-:W-:-:S05]  /*bc90*/  IMAD.MOV.U32 R0, RZ, RZ, 0x20 ;  /* 0x00000020ff007424 */ /* 0x000fca00078e00ff */
.L_x_1841:
[----:B0-----:R-:W-:Y:S01]  /*bca0*/  ISETP.GE.AND P0, PT, R0, 0x2, PT ;  /* 0x000000020000780c */ /* 0x001fe20003f06270 */
[----:B------:R-:W-:Y:S01]  /*bcb0*/  WARPSYNC 0xffffffff ;  /* 0xffffffff00007948 */ /* 0x000fe20003800000 */
[----:B------:R-:W-:Y:S11]  /*bcc0*/  BAR.SYNC.DEFER_BLOCKING 0x0 ;  /* 0x0000000000007b1d */ /* 0x000ff60000010000 */
[----:B------:R-:W-:Y:S05]  /*bcd0*/  @!P0 BRA `(.L_x_1840) ;  /* 0x000001e000008947 */ /* 0x000fea0003800000 */
[----:B------:R-:W-:Y:S02]  /*bce0*/  HFMA2.MMA R3, -RZ, RZ, 0, 5.9604644775390625e-08 ;  /* 0x00000001ff037435 */ /* 0x000fe400000001ff */
.L_x_1845:
[----:B------:R-:W-:Y:S02]  /*bcf0*/  PRMT R4, RZ, 0x5410, R24 ;  /* 0x00005410ff047816 */ /* 0x000fe40000000018 */
[----:B------:R-:W-:-:S02]  /*bd00*/  PRMT R8, RZ, 0x5410, R22 ;  /* 0x00005410ff087816 */ /* 0x000fc40000000016 */
[----:B------:R-:W-:Y:S01]  /*bd10*/  PRMT R24, RZ, 0x7610, R24 ;  /* 0x00007610ff187816 */ /* 0x000fe20000000018 */
[----:B------:R-:W0:Y:S01]  /*bd20*/  SHFL.DOWN PT, R5, R4, R3, 0x1f ;  /* 0x08001f0304057589 */ /* 0x000e2200000e0000 */
[----:B------:R-:W-:-:S03]  /*bd30*/  PRMT R22, RZ, 0x7610, R22 ;  /* 0x00007610ff167816 */ /* 0x000fc60000000016 */
[----:B------:R-:W1:Y:S04]  /*bd40*/  SHFL.DOWN PT, R6, R24, R3, 0x1f ;  /* 0x08001f0318067589 */ /* 0x000e6800000e0000 */
[----:B------:R-:W2:Y:S04]  /*bd50*/  SHFL.DOWN PT, R7, R8, R3, 0x1f ;  /* 0x08001f0308077589 */ /* 0x000ea800000e0000 */
[----:B------:R3:W4:Y:S02]  /*bd60*/  SHFL.DOWN PT, R10, R22, R3, 0x1f ;  /* 0x08001f03160a7589 */ /* 0x00072400000e0000 */
[----:B---3--:R-:W-:Y:S01]  /*bd70*/  IMAD.SHL.U32 R3, R3, 0x2, RZ ;  /* 0x0000000203037824 */ /* 0x008fe200078e00ff */
[----:B0-----:R-:W-:-:S04]  /*bd80*/  F2FP.BF16.PACK_AB R5, RZ, R5 ;  /* 0x00000005ff05723e */ /* 0x001fc800000010ff */
[----:B------:R-:W-:Y:S02]  /*bd90*/  ISETP.GE.AND P0, PT, R3, R0, PT ;  /* 0x000000000300720c */ /* 0x000fe40003f06270 */
[----:B-1----:R-:W-:Y:S02]  /*bda0*/  F2FP.BF16.PACK_AB R6, RZ, R6 ;  /* 0x00000006ff06723e */ /* 0x002fe400000010ff */
[----:B------:R-:W-:Y:S02]  /*bdb0*/  PRMT R5, RZ, 0x5410, R5 ;  /* 0x00005410ff057816 */ /* 0x000fe40000000005 */
[----:B--2---:R-:W-:Y:S02]  /*bdc0*/  F2FP.BF16.PACK_AB R9, RZ, R7 ;  /* 0x00000007ff09723e */ /* 0x004fe400000010ff */
[----:B------:R-:W-:Y:S01]  /*bdd0*/  PRMT R7, RZ, 0x5410, R6 ;  /* 0x00005410ff077816 */ /* 0x000fe20000000006 */
[----:B------:R-:W-:Y:S01]  /*bde0*/  FMUL.FTZ R5, R4, R5 ;  /* 0x0000000504057220 */ /* 0x000fe20000410000 */
[----:B----4-:R-:W-:-:S02]  /*bdf0*/  F2FP.BF16.PACK_AB R10, RZ, R10 ;  /* 0x0000000aff0a723e */ /* 0x010fc400000010ff */
[----:B------:R-:W-:Y:S01]  /*be00*/  PRMT R9, RZ, 0x5410, R9 ;  /* 0x00005410ff097816 */ /* 0x000fe20000000009 */
[----:B------:R-:W-:Y:S01]  /*be10*/  FMUL.FTZ R7, R24, R7 ;  /* 0x0000000718077220 */ /* 0x000fe20000410000 */
[----:B------:R-:W-:Y:S02]  /*be20*/  PRMT R11, RZ, 0x5410, R10 ;  /* 0x00005410ff0b7816 */ /* 0x000fe4000000000a */
[----:B------:R-:W-:Y:S01]  /*be30*/  F2FP.BF16.PACK_AB R24, RZ, R5 ;  /* 0x00000005ff18723e */ /* 0x000fe200000010ff */
[----:B------:R-:W-:Y:S01]  /*be40*/  FMUL.FTZ R9, R8, R9 ;  /* 0x0000000908097220 */ /* 0x000fe20000410000 */
[----:B------:R-:W-:Y:S01]  /*be50*/  F2FP.BF16.PACK_AB R7, RZ, R7 ;  /* 0x00000007ff07723e */ /* 0x000fe200000010ff */
[----:B------:R-:W-:-:S03]  /*be60*/  FMUL.FTZ R11, R22, R11 ;  /* 0x0000000b160b7220 */ /* 0x000fc60000410000 */
[----:B------:R-:W-:Y:S02]  /*be70*/  F2FP.BF16.PACK_AB R22, RZ, R9 ;  /* 0x00000009ff16723e */ /* 0x000fe400000010ff */
[----:B------:R-:W-:Y:S02]  /*be80*/  F2FP.BF16.PACK_AB R11, RZ, R11 ;  /* 0x0000000bff0b723e */ /* 0x000fe400000010ff */
[----:B------:R-:W-:Y:S02]  /*be90*/  PRMT R24, R24, 0x5410, R7 ;  /* 0x0000541018187816 */ /* 0x000fe40000000007 */
[----:B------:R-:W-:Y:S01]  /*bea0*/  PRMT R22, R22, 0x5410, R11 ;  /* 0x0000541016167816 */ /* 0x000fe2000000000b */
[----:B------:R-:W-:Y:S05]  /*beb0*/  @!P0 BRA `(.L_x_1845) ;  /* 0xfffffe3000008947 */ /* 0x000fea000383ffff */
.L_x_1840:
[----:B------:R-:W-:Y:S01]  /*bec0*/  ISETP.NE.AND P1, PT, RZ, c[0x0][0x338], PT ;  /* 0x0000ce00ff007a0c */ /* 0x000fe20003f25270 */
[----:B------:R-:W-:Y:S01]  /*bed0*/  IMAD.MOV.U32 R25, RZ, RZ, RZ ;  /* 0x000000ffff197224 */ /* 0x000fe200078e00ff */
[----:B------:R-:W-:-:S11]  /*bee0*/  MOV R26, RZ ;  /* 0x000000ff001a7202 */ /* 0x000fd60000000f00 */
[----:B------:R-:W-:Y:S05]  /*bef0*/  @!P1 BRA `(.L_x_1846) ;  /* 0x00000c8000009947 */ /* 0x000fea0003800000 */
[----:B------:R-:W-:Y:S01]  /*bf00*/  HFMA2.MMA R0, -RZ, RZ, 0, 5.9604644775390625e-08 ;  /* 0x00000001ff007435 */ /* 0x000fe200000001ff */
[----:B------:R-:W-:Y:S02]  /*bf10*/  IMAD.MOV.U32 R4, RZ, RZ, RZ ;  /* 0x000000ffff047224 */ /* 0x000fe400078e00ff */
[----:B------:R-:W-:-:S04]  /*bf20*/  IMAD.MOV.U32 R5, RZ, RZ, R17 ;  /* 0x000000ffff057224 */ /* 0x000fc800078e0011 */
[----:B------:R-:W-:-:S03]  /*bf30*/  IMAD.HI.U32 R4, R17, c[0x0][0x340], R4 ;  /* 0x0000d00011047a27 */ /* 0x000fc600078e0004 */
[----:B------:R-:W-:Y:S02]  /*bf40*/  ISETP.NE.AND P0, PT, R0, c[0x0][0x338], PT ;  /* 0x0000ce0000007a0c */ /* 0x000fe40003f05270 */
[----:B------:R-:W-:-:S05]  /*bf50*/  SHF.R.U32.HI R5, RZ, c[0x0][0x344], R4 ;  /* 0x0000d100ff057a19 */ /* 0x000fca0000011604 */
[----:B------:R-:W-:-:S04]  /*bf60*/  IMAD.MOV R3, RZ, RZ, -R5 ;  /* 0x000000ffff037224 */ /* 0x000fc800078e0a05 */
        /* <DEDUP_REMOVED lines=193> */
.L_x_1846:
[----:B------:R-:W-:-:S04]  /*cb80*/  IADD3 R8, P0, R26, c[0x0][0x538], RZ ;  /* 0x00014e001a087a10 */ /* 0x000fc80007f1e0ff */
[----:B------:R-:W-:Y:S01]  /*cb90*/  IADD3.X R9, RZ, c[0x0][0x53c], RZ, P0, !PT ;  /* 0x00014f00ff097a10 */ /* 0x000fe200007fe4ff */
[----:B------:R-:W-:Y:S05]  /*cba0*/  @!P1 BRA `(.L_x_1847) ;  /* 0x00000c7000009947 */ /* 0x000fea0003800000 */
[----:B------:R-:W-:Y:S01]  /*cbb0*/  IADD3 R5, R17, 0x1, RZ ;  /* 0x0000000111057810 */ /* 0x000fe20007ffe0ff */
        /* <DEDUP_REMOVED lines=198> */
.L_x_1847:
[----:B------:R-:W-:Y:S01]  /*d820*/  IADD3 R6, P0, R25, c[0x0][0x538], RZ ;  /* 0x00014e0019067a10 */ /* 0x000fe20007f1e0ff */
[----:B------:R-:W-:-:S04]  /*d830*/  CS2R R18, SRZ ;  /* 0x0000000000127805 */ /* 0x000fc8000001ff00 */
[----:B------:R-:W-:Y:S01]  /*d840*/  IMAD.X R7, RZ, RZ, c[0x0][0x53c], P0 ;  /* 0x00014f00ff077624 */ /* 0x000fe200000e06ff */
[----:B------:R-:W-:Y:S05]  /*d850*/  @!P1 BRA `(.L_x_1848) ;  /* 0x00000c7000009947 */ /* 0x000fea0003800000 */
[----:B------:R-:W-:Y:S01]  /*d860*/  IADD3 R11, R17, 0x2, RZ ;  /* 0x00000002110b7810 */ /* 0x000fe20007ffe0ff */
        /* <DEDUP_REMOVED lines=198> */
.L_x_1848:
[----:B------:R-:W-:-:S05]  /*e4d0*/  IADD3 R10, P0, R18, c[0x0][0x538], RZ ;  /* 0x00014e00120a7a10 */ /* 0x000fca0007f1e0ff */
[----:B------:R-:W-:Y:S01]  /*e4e0*/  IMAD.X R11, RZ, RZ, c[0x0][0x53c], P0 ;  /* 0x00014f00ff0b7624 */ /* 0x000fe200000e06ff */
[----:B------:R-:W-:Y:S05]  /*e4f0*/  @!P1 BRA `(.L_x_1849) ;  /* 0x00000c7000009947 */ /* 0x000fea0003800000 */
[----:B------:R-:W-:Y:S01]  /*e500*/  IADD3 R13, R17, 0x3, RZ ;  /* 0x00000003110d7810 */ /* 0x000fe20007ffe0ff */
[----:B------:R-:W-:Y:S01]  /*e510*/  IMAD.MOV.U32 R0, RZ, RZ, c[0x0][0x338] ;  /* 0x0000ce00ff007624 */ /* 0x000fe200078e00ff */
[----:B------:R-:W-:-:S04]  /*e520*/  MOV R12, RZ ;  /* 0x000000ff000c7202 */ /* 0x000fc80000000f00 */
[----:B------:R-:W-:Y:S01]  /*e530*/  ISETP.NE.AND P0, PT, R0, 0x1, PT ;  /* 0x000000010000780c */ /* 0x000fe20003f05270 */
[----:B------:R-:W-:-:S05]  /*e540*/  IMAD.HI.U32 R4, R13, c[0x0][0x340], R12 ;  /* 0x0000d0000d047a27 */ /* 0x000fca00078e000c */
        /* <DEDUP_REMOVED lines=194> */
.L_x_1849:
[----:B------:R-:W-:Y:S01]  /*f170*/  ISETP.NE.U32.AND P0, PT, RZ, c[0x0][0x548], PT ;  /* 0x00015200ff007a0c */ /* 0x000fe20003f05070 */
[----:B------:R-:W-:Y:S01]  /*f180*/  CS2R R4, SRZ ;  /* 0x0000000000047805 */ /* 0x000fe2000001ff00 */
[----:B------:R-:W-:Y:S02]  /*f190*/  ISETP.NE.AND P4, PT, RZ, c[0x0][0x184], PT ;  /* 0x00006100ff007a0c */ /* 0x000fe40003f85270 */
[----:B------:R-:W-:Y:S02]  /*f1a0*/  ISETP.NE.AND.EX P0, PT, RZ, c[0x0][0x54c], PT, P0 ;  /* 0x00015300ff007a0c */ /* 0x000fe40003f05300 */
[----:B------:R-:W-:Y:S02]  /*f1b0*/  IADD3 R12, P2, R19, c[0x0][0x538], RZ ;  /* 0x00014e00130c7a10 */ /* 0x000fe40007f5e0ff */
[----:B------:R-:W-:-:S03]  /*f1c0*/  MOV R0, RZ ;  /* 0x000000ff00007202 */ /* 0x000fc60000000f00 */
[----:B------:R-:W-:-:S06]  /*f1d0*/  IMAD.X R13, RZ, RZ, c[0x0][0x53c], P2 ;  /* 0x00014f00ff0d7624 */ /* 0x000fcc00010e06ff */
        /* <DEDUP_REMOVED lines=209> */
.L_x_1851:
        /* <DEDUP_REMOVED lines=202> */
.L_x_1852:
[----:B------:R-:W-:Y:S01]  /*10b90*/  IADD3 R8, P0, R16, c[0x0][0x538], RZ ;  /* 0x00014e0010087a10 */ /* 0x000fe20007f1e0ff */
[----:B------:R-:W-:-:S03]  /*10ba0*/  CS2R R18, SRZ ;  /* 0x0000000000127805 */ /* 0x000fc6000001ff00 */
        /* <DEDUP_REMOVED lines=201> */
.L_x_1853:
[----:B------:R-:W-:-:S05]  /*11840*/  IADD3 R10, P0, R19, c[0x0][0x538], RZ ;  /* 0x00014e00130a7a10 */ /* 0x000fca0007f1e0ff */
        /* <DEDUP_REMOVED lines=200> */
[----:B------:R-:W-:Y:S02]  /*124d0*/  @P0 IMAD R18, R13, c[0x0][0x528], R18 ;  /* 0x00014a000d120a24 */ /* 0x000fe400078e0212 */
.L_x_1854:
        /* <DEDUP_REMOVED lines=11> */
.L_x_1856:
[----:B------:R-:W-:Y:S05]  /*12590*/  BSYNC B0 ;  /* 0x0000000000007941 */ /* 0x000fea0003800000 */
.L_x_1855:
[----:B------:R-:W-:Y:S01]  /*125a0*/  PRMT R12, R12, 0x9910, RZ ;  /* 0x000099100c0c7816 */ /* 0x000fe200000000ff */
[----:B------:R-:W-:Y:S01]  /*125b0*/  BSSY B0, `(.L_x_1857) ;  /* 0x0000010000007945 */ /* 0x000fe20003800000 */
[----:B------:R-:W-:Y:S02]  /*125c0*/  LOP3.LUT P0, RZ, R2, R23, RZ, 0xfc, !PT ;  /* 0x0000001702ff7212 */ /* 0x000fe4000780fcff */
[----:B------:R-:W-:-:S13]  /*125d0*/  ISETP.NE.AND P1, PT, R12, RZ, PT ;  /* 0x000000ff0c00720c */ /* 0x000fda0003f25270 */
[----:B------:R-:W-:Y:S05]  /*125e0*/  @!P1 BRA `(.L_x_1858) ;  /* 0x000000c000009947 */ /* 0x000fea0003800000 */
[----:B------:R-:W0:Y:S01]  /*125f0*/  S2R R12, SR_CTAID.Y ;  /* 0x00000000000c7919 */ /* 0x000e220000002600 */
[----:B------:R-:W-:Y:S02]  /*12600*/  ISETP.NE.AND P2, PT, RZ, c[0x0][0x17c], PT ;  /* 0x00005f00ff007a0c */ /* 0x000fe40003f45270 */
[----:B------:R-:W-:Y:S02]  /*12610*/  PRMT R14, R24, 0x7632, R14 ;  /* 0x00007632180e7816 */ /* 0x000fe4000000000e */
[----:B------:R-:W-:Y:S01]  /*12620*/  PRMT R15, R22, 0x7632, R15 ;  /* 0x00007632160f7816 */ /* 0x000fe2000000000f */
[----:B0-----:R-:W-:Y:S01]  /*12630*/  IMAD R13, R3, c[0x0][0x10], R12 ;  /* 0x00000400030d7a24 */ /* 0x001fe200078e020c */
[----:B------:R-:W-:-:S07]  /*12640*/  MOV R12, 0x8 ;  /* 0x00000008000c7802 */ /* 0x000fce0000000f00 */
[----:B------:R-:W-:-:S04]  /*12650*/  @!P2 IMAD R13, R13, c[0x0][0x0], R2 ;  /* 0x000000000d0daa24 */ /* 0x000fc800078e0202 */
[----:B------:R-:W-:-:S05]  /*12660*/  IMAD.WIDE.U32 R12, R13, R12, c[0x0][0x550] ;  /* 0x000154000d0c7625 */ /* 0x000fca00078e000c */
[----:B------:R0:W-:Y:S04]  /*12670*/  STG.E.U16 [R12.64], R24 ;  /* 0x000000180c007986 */ /* 0x0001e8000c101524 */
[----:B------:R0:W-:Y:S04]  /*12680*/  STG.E.U16 [R12.64+0x2], R14 ;  /* 0x0000020e0c007986 */ /* 0x0001e8000c101524 */
[----:B------:R0:W-:Y:S04]  /*12690*/  STG.E.U16 [R12.64+0x4], R22 ;  /* 0x000004160c007986 */ /* 0x0001e8000c101524 */
[----:B------:R0:W-:Y:S02]  /*126a0*/  STG.E.U16 [R12.64+0x6], R15 ;  /* 0x0000060f0c007986 */ /* 0x0001e4000c101524 */
.L_x_1858:
[----:B------:R-:W-:Y:S05]  /*126b0*/  BSYNC B0 ;  /* 0x0000000000007941 */ /* 0x000fea0003800000 */
.L_x_1857:
        /* <DEDUP_REMOVED lines=13> */
[----:B------:R-:W-:Y:S01]  /*12790*/  VOTEU.ANY UR4, UPT, PT ;  /* 0x0000000000047886 */ /* 0x000fe200038e0100 */
[----:B------:R-:W-:Y:S01]  /*127a0*/  IMAD.MOV.U32 R12, RZ, RZ, 0x4 ;  /* 0x00000004ff0c7424 */ /* 0x000fe200078e00ff */
[----:B------:R-:W0:Y:S08]  /*127b0*/  FLO.U32 R20, UR4 ;  /* 0x0000000400147d00 */ /* 0x000e3000080e0000 */
[----:B------:R-:W1:Y:S01]  /*127c0*/  POPC R15, UR4 ;  /* 0x00000004000f7d09 */ /* 0x000e620008000000 */
[----:B0-----:R-:W-:Y:S01]  /*127d0*/  ISETP.EQ.U32.AND P0, PT, R20, R13, PT ;  /* 0x0000000d1400720c */ /* 0x001fe20003f02070 */
[----:B------:R-:W-:-:S12]  /*127e0*/  IMAD.WIDE.U32 R12, R3, R12, c[0x0][0x558] ;  /* 0x00015600030c7625 */ /* 0x000fd800078e000c */
        /* <DEDUP_REMOVED lines=12> */
.L_x_1860:
[----:B------:R-:W-:Y:S05]  /*128b0*/  BSYNC B0 ;  /* 0x0000000000007941 */ /* 0x000fea0003800000 */
.L_x_1859:
        /* <DEDUP_REMOVED lines=16> */
[----:B------:R-:W-:Y:S01]  /*129c0*/  IMAD.U32 R22, RZ, RZ, UR4 ;  /* 0x00000004ff167e24 */ /* 0x000fe2000f8e00ff */
[----:B------:R-:W-:Y:S05]  /*129d0*/  @!P0 BRA `(.L_x_1862) ;  /* 0x0000028000008947 */ /* 0x000fea0003800000 */
[----:B------:R-:W-:Y:S01]  /*129e0*/  IMAD R20, R23, c[0x0][0x0], R2 ;  /* 0x0000000017147a24 */ /* 0x000fe200078e0202 */
[----:B------:R-:W-:Y:S01]  /*129f0*/  MOV R24, UR4 ;  /* 0x0000000400187c02 */ /* 0x000fe20008000f00 */
[----:B------:R-:W-:Y:S02]  /*12a00*/  IMAD.U32 R25, RZ, RZ, UR4 ;  /* 0x00000004ff197e24 */ /* 0x000fe4000f8e00ff */
[----:B------:R-:W-:Y:S01]  /*12a10*/  IMAD.U32 R27, RZ, RZ, UR4 ;  /* 0x00000004ff1b7e24 */ /* 0x000fe2000f8e00ff */
[----:B------:R-:W-:-:S13]  /*12a20*/  ISETP.GE.U32.AND P0, PT, R20, c[0x0][0x178], PT ;  /* 0x00005e0014007a0c */ /* 0x000fda0003f06070 */
[----:B------:R-:W-:Y:S05]  /*12a30*/  @P0 BRA `(.L_x_1863) ;  /* 0x0000048000000947 */ /* 0x000fea0003800000 */
[----:B------:R-:W-:Y:S01]  /*12a40*/  BSSY B1, `(.L_x_1864) ;  /* 0x0000020000017945 */ /* 0x000fe20003800000 */
[----:B------:R-:W-:Y:S01]  /*12a50*/  IMAD.U32 R25, RZ, RZ, UR4 ;  /* 0x00000004ff197e24 */ /* 0x000fe2000f8e00ff */
[----:B------:R-:W-:Y:S01]  /*12a60*/  MOV R24, UR4 ;  /* 0x0000000400187c02 */ /* 0x000fe20008000f00 */
[----:B------:R-:W-:Y:S02]  /*12a70*/  IMAD.U32 R27, RZ, RZ, UR4 ;  /* 0x00000004ff1b7e24 */ /* 0x000fe4000f8e00ff */
.L_x_1865:
[----:B------:R-:W-:Y:S02]  /*12a80*/  IMAD.MOV.U32 R15, RZ, RZ, 0x8 ;  /* 0x00000008ff0f7424 */ /* 0x000fe400078e00ff */
[----:B------:R-:W-:-:S04]  /*12a90*/  IMAD R14, R3, c[0x0][0x10], R20 ;  /* 0x00000400030e7a24 */ /* 0x000fc800078e0214 */
[----:B------:R-:W-:-:S05]  /*12aa0*/  IMAD.WIDE.U32 R14, R14, R15, c[0x0][0x550] ;  /* 0x000154000e0e7625 */ /* 0x000fca00078e000f */
[----:B------:R-:W2:Y:S04]  /*12ab0*/  LDG.E.U16 R28, [R14.64] ;  /* 0x000000240e1c7981 */ /* 0x000ea8000c1e1500 */
[----:B------:R2:W3:Y:S04]  /*12ac0*/  LDG.E.U16 R29, [R14.64+0x2] ;  /* 0x000002240e1d7981 */ /* 0x0004e8000c1e1500 */
[----:B------:R2:W4:Y:S04]  /*12ad0*/  LDG.E.U16 R26, [R14.64+0x4] ;  /* 0x000004240e1a7981 */ /* 0x000528000c1e1500 */
[----:B------:R2:W5:Y:S01]  /*12ae0*/  LDG.E.U16 R21, [R14.64+0x6] ;  /* 0x000006240e157981 */ /* 0x000562000c1e1500 */
[----:B------:R-:W-:-:S02]  /*12af0*/  MOV R31, c[0x0][0x0] ;  /* 0x00000000001f7a02 */ /* 0x000fc40000000f00 */
[----:B------:R-:W-:Y:S02]  /*12b00*/  PRMT R22, RZ, 0x5410, R22 ;  /* 0x00005410ff167816 */ /* 0x000fe40000000016 */
[----:B------:R-:W-:Y:S01]  /*12b10*/  PRMT R25, RZ, 0x5410, R25 ;  /* 0x00005410ff197816 */ /* 0x000fe20000000019 */
[----:B------:R-:W-:Y:S01]  /*12b20*/  IMAD R20, R31, c[0x0][0x4], R20 ;  /* 0x000001001f147a24 */ /* 0x000fe200078e0214 */
[----:B------:R-:W-:Y:S02]  /*12b30*/  PRMT R24, RZ, 0x5410, R24 ;  /* 0x00005410ff187816 */ /* 0x000fe40000000018 */
[----:B------:R-:W-:Y:S02]  /*12b40*/  PRMT R27, RZ, 0x5410, R27 ;  /* 0x00005410ff1b7816 */ /* 0x000fe4000000001b */
[----:B------:R-:W-:Y:S02]  /*12b50*/  ISETP.GE.U32.AND P0, PT, R20, c[0x0][0x178], PT ;  /* 0x00005e0014007a0c */ /* 0x000fe40003f06070 */
[----:B--2---:R-:W-:-:S02]  /*12b60*/  PRMT R15, RZ, 0x5410, R28 ;  /* 0x00005410ff0f7816 */ /* 0x004fc4000000001c */
[----:B---3--:R-:W-:-:S03]  /*12b70*/  PRMT R14, RZ, 0x5410, R29 ;  /* 0x00005410ff0e7816 */ /* 0x008fc6000000001d */
[----:B------:R-:W-:Y:S01]  /*12b80*/  FMUL.FTZ R22, R22, R15 ;  /* 0x0000000f16167220 */ /* 0x000fe20000410000 */
[----:B----4-:R-:W-:Y:S01]  /*12b90*/  PRMT R15, RZ, 0x5410, R26 ;  /* 0x00005410ff0f7816 */ /* 0x010fe2000000001a */
[----:B------:R-:W-:Y:S01]  /*12ba0*/  FMUL.FTZ R25, R25, R14 ;  /* 0x0000000e19197220 */ /* 0x000fe20000410000 */
[----:B-----5:R-:W-:-:S03]  /*12bb0*/  PRMT R14, RZ, 0x5410, R21 ;  /* 0x00005410ff0e7816 */ /* 0x020fc60000000015 */
[----:B------:R-:W-:Y:S01]  /*12bc0*/  FMUL.FTZ R15, R24, R15 ;  /* 0x0000000f180f7220 */ /* 0x000fe20000410000 */
[----:B------:R-:W-:Y:S01]  /*12bd0*/  F2FP.BF16.PACK_AB R22, R25, R22 ;  /* 0x000000161916723e */ /* 0x000fe200000010ff */
[----:B------:R-:W-:-:S03]  /*12be0*/  FMUL.FTZ R14, R27, R14 ;  /* 0x0000000e1b0e7220 */ /* 0x000fc60000410000 */
[----:B------:R-:W-:Y:S02]  /*12bf0*/  PRMT R25, R22, 0x7632, R25 ;  /* 0x0000763216197816 */ /* 0x000fe40000000019 */
[----:B------:R-:W-:-:S04]  /*12c00*/  F2FP.BF16.PACK_AB R14, R14, R15 ;  /* 0x0000000f0e0e723e */ /* 0x000fc800000010ff */
[C---:B------:R-:W-:Y:S02]  /*12c10*/  PRMT R27, R14.reuse, 0x7632, R27 ;  /* 0x000076320e1b7816 */ /* 0x040fe4000000001b */
[----:B------:R-:W-:Y:S01]  /*12c20*/  PRMT R24, R14, 0x7610, R24 ;  /* 0x000076100e187816 */ /* 0x000fe20000000018 */
[----:B------:R-:W-:Y:S05]  /*12c30*/  @!P0 BRA `(.L_x_1865) ;  /* 0xfffffe4000008947 */ /* 0x000fea000383ffff */
[----:B------:R-:W-:Y:S05]  /*12c40*/  BSYNC B1 ;  /* 0x0000000000017941 */ /* 0x000fea0003800000 */
.L_x_1864:
[----:B------:R-:W-:Y:S05]  /*12c50*/  BRA `(.L_x_1863) ;  /* 0x0000026000007947 */ /* 0x000fea0003800000 */
.L_x_1862:
[----:B------:R-:W-:Y:S01]  /*12c60*/  ISETP.GE.U32.AND P0, PT, R23, c[0x0][0x178], PT ;  /* 0x00005e0017007a0c */ /* 0x000fe20003f06070 */
[----:B------:R-:W-:Y:S01]  /*12c70*/  IMAD.U32 R25, RZ, RZ, UR4 ;  /* 0x00000004ff197e24 */ /* 0x000fe2000f8e00ff */
[----:B------:R-:W-:Y:S01]  /*12c80*/  MOV R27, UR4 ;  /* 0x00000004001b7c02 */ /* 0x000fe20008000f00 */
[----:B------:R-:W-:-:S10]  /*12c90*/  IMAD.U32 R24, RZ, RZ, UR4 ;  /* 0x00000004ff187e24 */ /* 0x000fd4000f8e00ff */
[----:B------:R-:W-:Y:S05]  /*12ca0*/  @P0 BRA `(.L_x_1863) ;  /* 0x0000021000000947 */ /* 0x000fea0003800000 */
[----:B------:R-:W-:Y:S01]  /*12cb0*/  IMAD.U32 R25, RZ, RZ, UR4 ;  /* 0x00000004ff197e24 */ /* 0x000fe2000f8e00ff */
[----:B------:R-:W-:Y:S01]  /*12cc0*/  MOV R27, UR4 ;  /* 0x00000004001b7c02 */ /* 0x000fe20008000f00 */
[----:B------:R-:W-:Y:S02]  /*12cd0*/  IMAD.U32 R24, RZ, RZ, UR4 ;  /* 0x00000004ff187e24 */ /* 0x000fe4000f8e00ff */
[----:B------:R-:W-:-:S04]  /*12ce0*/  IMAD.MOV.U32 R20, RZ, RZ, R23 ;  /* 0x000000ffff147224 */ /* 0x000fc800078e0017 */
.L_x_1866:
[----:B------:R-:W-:Y:S02]  /*12cf0*/  IMAD R15, R3, c[0x0][0x10], R20 ;  /* 0x00000400030f7a24 */ /* 0x000fe400078e0214 */
[----:B------:R-:W-:Y:S02]  /*12d00*/  IMAD.MOV.U32 R14, RZ, RZ, 0x8 ;  /* 0x00000008ff0e7424 */ /* 0x000fe400078e00ff */
[----:B------:R-:W-:-:S04]  /*12d10*/  IMAD R15, R15, c[0x0][0x0], R2 ;  /* 0x000000000f0f7a24 */ /* 0x000fc800078e0202 */
[----:B------:R-:W-:-:S05]  /*12d20*/  IMAD.WIDE.U32 R14, R15, R14, c[0x0][0x550] ;  /* 0x000154000f0e7625 */ /* 0x000fca00078e000e */
[----:B------:R0:W2:Y:S04]  /*12d30*/  LDG.E.U16 R26, [R14.64] ;  /* 0x000000240e1a7981 */ /* 0x0000a8000c1e1500 */
[----:B------:R0:W3:Y:S04]  /*12d40*/  LDG.E.U16 R28, [R14.64+0x2] ;  /* 0x000002240e1c7981 */ /* 0x0000e8000c1e1500 */
[----:B------:R0:W4:Y:S04]  /*12d50*/  LDG.E.U16 R29, [R14.64+0x4] ;  /* 0x000004240e1d7981 */ /* 0x000128000c1e1500 */
[----:B------:R0:W5:Y:S01]  /*12d60*/  LDG.E.U16 R21, [R14.64+0x6] ;  /* 0x000006240e157981 */ /* 0x000162000c1e1500 */
[----:B------:R-:W-:-:S02]  /*12d70*/  IADD3 R20, R20, c[0x0][0x4], RZ ;  /* 0x0000010014147a10 */ /* 0x000fc40007ffe0ff */
[----:B------:R-:W-:Y:S02]  /*12d80*/  PRMT R25, RZ, 0x5410, R25 ;  /* 0x00005410ff197816 */ /* 0x000fe40000000019 */
[----:B------:R-:W-:Y:S02]  /*12d90*/  ISETP.GE.U32.AND P0, PT, R20, c[0x0][0x178], PT ;  /* 0x00005e0014007a0c */ /* 0x000fe40003f06070 */
[----:B------:R-:W-:Y:S02]  /*12da0*/  PRMT R24, RZ, 0x5410, R24 ;  /* 0x00005410ff187816 */ /* 0x000fe40000000018 */
[----:B0-----:R-:W-:Y:S02]  /*12db0*/  PRMT R15, RZ, 0x5410, R22 ;  /* 0x00005410ff0f7816 */ /* 0x001fe40000000016 */
[----:B------:R-:W-:Y:S02]  /*12dc0*/  PRMT R14, RZ, 0x5410, R27 ;  /* 0x00005410ff0e7816 */ /* 0x000fe4000000001b */
        /* <DEDUP_REMOVED lines=9> */
[C---:B------:R-:W-:Y:S02]  /*12e60*/  PRMT R25, R26.reuse, 0x7632, R25 ;  /* 0x000076321a197816 */ /* 0x040fe40000000019 */
[----:B------:R-:W-:Y:S02]  /*12e70*/  PRMT R22, R26, 0x7610, R22 ;  /* 0x000076101a167816 */ /* 0x000fe40000000016 */
[----:B------:R-:W-:-:S04]  /*12e80*/  F2FP.BF16.PACK_AB R14, R14, R29 ;  /* 0x0000001d0e0e723e */ /* 0x000fc800000010ff */
[C---:B------:R-:W-:Y:S02]  /*12e90*/  PRMT R27, R14.reuse, 0x7632, R27 ;  /* 0x000076320e1b7816 */ /* 0x040fe4000000001b */
[----:B------:R-:W-:Y:S01]  /*12ea0*/  PRMT R24, R14, 0x7610, R24 ;  /* 0x000076100e187816 */ /* 0x000fe20000000018 */
[----:B------:R-:W-:Y:S05]  /*12eb0*/  @!P0 BRA `(.L_x_1866) ;  /* 0xfffffe3000008947 */ /* 0x000fea000383ffff */
.L_x_1863:
[----:B------:R-:W-:Y:S05]  /*12ec0*/  BSYNC B0 ;  /* 0x0000000000007941 */ /* 0x000fea0003800000 */
.L_x_1861:
[----:B------:R-:W-:Y:S01]  /*12ed0*/  IMAD R3, R23, c[0x0][0x0], R2 ;  /* 0x0000000017037a24 */ /* 0x000fe200078e0202 */
[----:B------:R-:W-:Y:S01]  /*12ee0*/  PRMT R14, R22, 0x5410, R25 ;  /* 0x00005410160e7816 */ /* 0x000fe20000000019 */
[----:B------:R-:W-:Y:S01]  /*12ef0*/  ULDC UR4, c[0x0][0x4] ;  /* 0x0000010000047ab9 */ /* 0x000fe20000000800 */
[----:B------:R-:W-:Y:S01]  /*12f00*/  PRMT R15, R24, 0x5410, R27 ;  /* 0x00005410180f7816 */ /* 0x000fe2000000001b */
[----:B------:R-:W-:Y:S01]  /*12f10*/  USHF.R.U32.HI UR4, URZ, 0x1, UR4 ;  /* 0x000000013f047899 */ /* 0x000fe20008011604 */
[----:B------:R-:W-:-:S03]  /*12f20*/  LEA R20, R3, 0x10, 0x3 ;  /* 0x0000001003147811 */ /* 0x000fc600078e18ff */
[----:B------:R0:W-:Y:S02]  /*12f30*/  STS.64 [R3.X8+0x10], R14 ;  /* 0x0000100e03007388 */ /* 0x0001e40000008a00 */
[----:B------:R-:W-:-:S13]  /*12f40*/  ISETP.NE.AND P0, PT, RZ, UR4, PT ;  /* 0x00000004ff007c0c */ /* 0x000fda000bf05270 */
[----:B------:R-:W-:Y:S05]  /*12f50*/  @!P0 BRA `(.L_x_1867) ;  /* 0x0000020000008947 */ /* 0x000fea0003800000 */
[----:B0-----:R-:W-:-:S05]  /*12f60*/  MOV R21, UR4 ;  /* 0x0000000400157c02 */ /* 0x001fca0008000f00 */
.L_x_1870:
[----:B0-----:R-:W-:Y:S01]  /*12f70*/  IMAD.IADD R15, R23, 0x1, R21 ;  /* 0x00000001170f7824 */ /* 0x001fe200078e0215 */
[----:B------:R-:W-:Y:S01]  /*12f80*/  BAR.SYNC.DEFER_BLOCKING 0x0 ;  /* 0x0000000000007b1d */ /* 0x000fe20000010000 */
[----:B------:R-:W-:-:S03]  /*12f90*/  ISETP.GT.AND P2, PT, R21, 0x1, PT ;  /* 0x000000011500780c */ /* 0x000fc60003f44270 */
[----:B------:R-:W-:Y:S02]  /*12fa0*/  ISETP.GE.U32.AND P0, PT, R15, c[0x0][0x4], PT ;  /* 0x000001000f007a0c */ /* 0x000fe40003f06070 */
[----:B------:R-:W-:Y:S02]  /*12fb0*/  BSSY B0, `(.L_x_1868) ;  /* 0x0000019000007945 */ /* 0x000fe40003800000 */
[----:B------:R-:W-:Y:S02]  /*12fc0*/  ISETP.GE.U32.OR P0, PT, R23, R21, P0 ;  /* 0x000000151700720c */ /* 0x000fe40000706470 */
[----:B------:R-:W-:-:S11]  /*12fd0*/  SHF.R.S32.HI R21, RZ, 0x1, R21 ;  /* 0x00000001ff157819 */ /* 0x000fd60000011415 */
[----:B------:R-:W-:Y:S05]  /*12fe0*/  @P0 BRA `(.L_x_1869) ;  /* 0x0000015000000947 */ /* 0x000fea0003800000 */
[----:B------:R-:W-:Y:S01]  /*12ff0*/  IMAD R14, R15, c[0x0][0x0], R2 ;  /* 0x000000000f0e7a24 */ /* 0x000fe200078e0202 */
[----:B------:R-:W-:Y:S02]  /*13000*/  PRMT R26, RZ, 0x5410, R25 ;  /* 0x00005410ff1a7816 */ /* 0x000fe40000000019 */
[----:B------:R-:W-:Y:S02]  /*13010*/  PRMT R22, RZ, 0x5410, R22 ;  /* 0x00005410ff167816 */ /* 0x000fe40000000016 */
[----:B------:R-:W-:Y:S01]  /*13020*/  PRMT R24, RZ, 0x5410, R24 ;  /* 0x00005410ff187816 */ /* 0x000fe20000000018 */
[----:B------:R-:W0:Y:S01]  /*13030*/  LDS.64 R14, [R14.X8+0x10] ;  /* 0x000010000e0e7984 */ /* 0x000e220000008a00 */
[----:B------:R-:W-:Y:S02]  /*13040*/  PRMT R27, RZ, 0x5410, R27 ;  /* 0x00005410ff1b7816 */ /* 0x000fe4000000001b */
[----:B0-----:R-:W-:Y:S02]  /*13050*/  PRMT R25, RZ, 0x5410, R14 ;  /* 0x00005410ff197816 */ /* 0x001fe4000000000e */
[----:B------:R-:W-:-:S03]  /*13060*/  PRMT R29, RZ, 0x5410, R15 ;  /* 0x00005410ff1d7816 */ /* 0x000fc6000000000f */
[----:B------:R-:W-:Y:S01]  /*13070*/  FMUL.FTZ R22, R22, R25 ;  /* 0x0000001916167220 */ /* 0x000fe20000410000 */
[----:B------:R-:W-:Y:S01]  /*13080*/  PRMT R25, RZ, 0x7610, R14 ;  /* 0x00007610ff197816 */ /* 0x000fe2000000000e */
[----:B------:R-:W-:Y:S01]  /*13090*/  FMUL.FTZ R24, R24, R29 ;  /* 0x0000001d18187220 */ /* 0x000fe20000410000 */
[----:B------:R-:W-:-:S03]  /*130a0*/  PRMT R14, RZ, 0x7610, R15 ;  /* 0x00007610ff0e7816 */ /* 0x000fc6000000000f */
[----:B------:R-:W-:Y:S02]  /*130b0*/  FMUL.FTZ R25, R26, R25 ;  /* 0x000000191a197220 */ /* 0x000fe40000410000 */
[----:B------:R-:W-:-:S03]  /*130c0*/  FMUL.FTZ R27, R27, R14 ;  /* 0x0000000e1b1b7220 */ /* 0x000fc60000410000 */
[----:B------:R-:W-:Y:S02]  /*130d0*/  F2FP.BF16.PACK_AB R22, R25, R22 ;  /* 0x000000161916723e */ /* 0x000fe400000010ff */
[----:B------:R-:W-:Y:S02]  /*130e0*/  F2FP.BF16.PACK_AB R24, R27, R24 ;  /* 0x000000181b18723e */ /* 0x000fe400000010ff */
[----:B------:R-:W-:Y:S02]  /*130f0*/  PRMT R25, R22, 0x7632, R25 ;  /* 0x0000763216197816 */ /* 0x000fe40000000019 */
[----:B------:R-:W-:Y:S02]  /*13100*/  PRMT R27, R24, 0x7632, R27 ;  /* 0x00007632181b7816 */ /* 0x000fe4000000001b */
[----:B------:R-:W-:Y:S02]  /*13110*/  PRMT R14, R22, 0x5410, R25 ;  /* 0x00005410160e7816 */ /* 0x000fe40000000019 */
[----:B------:R-:W-:-:S05]  /*13120*/  PRMT R15, R24, 0x5410, R27 ;  /* 0x00005410180f7816 */ /* 0x000fca000000001b */
[----:B------:R0:W-:Y:S02]  /*13130*/  STS.64 [R3.X8+0x10], R14 ;  /* 0x0000100e03007388 */ /* 0x0001e40000008a00 */
.L_x_1869:
[----:B------:R-:W-:Y:S05]  /*13140*/  BSYNC B0 ;  /* 0x0000000000007941 */ /* 0x000fea0003800000 */
.L_x_1868:
[----:B------:R-:W-:Y:S05]  /*13150*/  @P2 BRA `(.L_x_1870) ;  /* 0xfffffe1000002947 */ /* 0x000fea000383ffff */
.L_x_1867:
[----:B0-----:R-:W-:-:S13]  /*13160*/  ISETP.NE.AND P0, PT, RZ, c[0x0][0x17c], PT ;  /* 0x00005f00ff007a0c */ /* 0x001fda0003f05270 */
[----:B------:R-:W-:Y:S05]  /*13170*/  @!P0 BRA `(.L_x_1871) ;  /* 0x0000050000008947 */ /* 0x000fea0003800000 */
[----:B------:R-:W-:Y:S01]  /*13180*/  IMAD.MOV.U32 R23, RZ, RZ, c[0x0][0x0] ;  /* 0x00000000ff177624 */ /* 0x000fe200078e00ff */
[----:B------:R-:W-:-:S04]  /*13190*/  MOV R21, c[0x0][0x0] ;  /* 0x0000000000157a02 */ /* 0x000fc80000000f00 */
[----:B------:R-:W-:-:S13]  /*131a0*/  ISETP.GT.AND P0, PT, R23, 0x20, PT ;  /* 0x000000201700780c */ /* 0x000fda0003f04270 */
[----:B------:R-:W-:Y:S05]  /*131b0*/  @!P0 BRA `(.L_x_1872) ;  /* 0x0000029000008947 */ /* 0x000fea0003800000 */
[----:B------:R-:W-:Y:S01]  /*131c0*/  PRMT R14, R22, 0x5410, R25 ;  /* 0x00005410160e7816 */ /* 0x000fe20000000019 */
[----:B------:R-:W-:Y:S01]  /*131d0*/  IMAD.MOV.U32 R21, RZ, RZ, 0x20 ;  /* 0x00000020ff157424 */ /* 0x000fe200078e00ff */
[----:B------:R-:W-:Y:S02]  /*131e0*/  PRMT R15, R24, 0x5410, R27 ;  /* 0x00005410180f7816 */ /* 0x000fe4000000001b */
[----:B------:R-:W-:-:S03]  /*131f0*/  LEA.HI R23, R23, c[0x0][0x0], RZ, 0x1 ;  /* 0x0000000017177a11 */ /* 0x000fc600078f08ff */
[----:B------:R0:W-:Y:S01]  /*13200*/  STS.64 [R3.X8+0x10], R14 ;  /* 0x0000100e03007388 */ /* 0x0001e20000008a00 */
[----:B------:R-:W-:-:S04]  /*13210*/  SHF.R.S32.HI R23, RZ, 0x1, R23 ;  /* 0x00000001ff177819 */ /* 0x000fc80000011417 */
[----:B------:R-:W-:-:S13]  /*13220*/  ISETP.GE.AND P0, PT, R23, 0x20, PT ;  /* 0x000000201700780c */ /* 0x000fda0003f06270 */
[----:B------:R-:W-:Y:S05]  /*13230*/  @!P0 BRA `(.L_x_1872) ;  /* 0x0000021000008947 */ /* 0x000fea0003800000 */
[----:B0-----:R-:W-:-:S05]  /*13240*/  IMAD.MOV.U32 R21, RZ, RZ, R23 ;  /* 0x000000ffff157224 */ /* 0x001fca00078e0017 */
.L_x_1875:
        /* <DEDUP_REMOVED lines=9> */
[----:B------:R-:W-:Y:S01]  /*132e0*/  PRMT R29, RZ, 0x5410, R24 ;  /* 0x00005410ff1d7816 */ /* 0x000fe20000000018 */
[----:B------:R-:W0:Y:S02]  /*132f0*/  LDS.64 R14, [R14] ;  /* 0x000000000e0e7984 */ /* 0x000e240000000a00 */
[--C-:B0-----:R-:W-:Y:S02]  /*13300*/  PRMT R22, RZ, 0x5410, R14.reuse ;  /* 0x00005410ff167816 */ /* 0x101fe4000000000e */
[----:B------:R-:W-:-:S03]  /*13310*/  PRMT R14, RZ, 0x7610, R14 ;  /* 0x00007610ff0e7816 */ /* 0x000fc6000000000e */
[----:B------:R-:W-:Y:S02]  /*13320*/  FMUL.FTZ R22, R23, R22 ;  /* 0x0000001617167220 */ /* 0x000fe40000410000 */
[----:B------:R-:W-:Y:S01]  /*13330*/  FMUL.FTZ R23, R25, R14 ;  /* 0x0000000e19177220 */ /* 0x000fe20000410000 */
[--C-:B------:R-:W-:Y:S02]  /*13340*/  PRMT R14, RZ, 0x5410, R15.reuse ;  /* 0x00005410ff0e7816 */ /* 0x100fe4000000000f */
[----:B------:R-:W-:Y:S02]  /*13350*/  PRMT R15, RZ, 0x7610, R15 ;  /* 0x00007610ff0f7816 */ /* 0x000fe4000000000f */
[----:B------:R-:W-:Y:S01]  /*13360*/  F2FP.BF16.PACK_AB R22, R23, R22 ;  /* 0x000000161716723e */ /* 0x000fe200000010ff */
[----:B------:R-:W-:Y:S01]  /*13370*/  FMUL.FTZ R24, R29, R14 ;  /* 0x0000000e1d187220 */ /* 0x000fe20000410000 */
[----:B------:R-:W-:Y:S02]  /*13380*/  PRMT R14, RZ, 0x5410, R27 ;  /* 0x00005410ff0e7816 */ /* 0x000fe4000000001b */
[----:B------:R-:W-:-:S03]  /*13390*/  PRMT R25, R22, 0x7632, R25 ;  /* 0x0000763216197816 */ /* 0x000fc60000000019 */
[----:B------:R-:W-:Y:S01]  /*133a0*/  FMUL.FTZ R15, R14, R15 ;  /* 0x0000000f0e0f7220 */ /* 0x000fe20000410000 */
[----:B------:R-:W-:-:S04]  /*133b0*/  PRMT R14, R22, 0x5410, R25 ;  /* 0x00005410160e7816 */ /* 0x000fc80000000019 */
[----:B------:R-:W-:-:S04]  /*133c0*/  F2FP.BF16.PACK_AB R24, R15, R24 ;  /* 0x000000180f18723e */ /* 0x000fc800000010ff */
[----:B------:R-:W-:-:S04]  /*133d0*/  PRMT R27, R24, 0x7632, R27 ;  /* 0x00007632181b7816 */ /* 0x000fc8000000001b */
[----:B------:R-:W-:-:S05]  /*133e0*/  PRMT R15, R24, 0x5410, R27 ;  /* 0x00005410180f7816 */ /* 0x000fca000000001b */
[----:B------:R0:W-:Y:S02]  /*133f0*/  STS.64 [R3.X8+0x10], R14 ;  /* 0x0000100e03007388 */ /* 0x0001e40000008a00 */
.L_x_1874:
[----:B------:R-:W-:Y:S05]  /*13400*/  BSYNC B0 ;  /* 0x0000000000007941 */ /* 0x000fea0003800000 */
.L_x_1873:
[----:B------:R-:W-:-:S04]  /*13410*/  SHF.R.S32.HI R21, RZ, 0x1, R21 ;  /* 0x00000001ff157819 */ /* 0x000fc80000011415 */
[----:B------:R-:W-:-:S13]  /*13420*/  ISETP.GE.AND P0, PT, R21, 0x20, PT ;  /* 0x000000201500780c */ /* 0x000fda0003f06270 */
[----:B------:R-:W-:Y:S05]  /*13430*/  @P0 BRA `(.L_x_1875) ;  /* 0xfffffe1000000947 */ /* 0x000fea000383ffff */
[----:B------:R-:W-:-:S04]  /*13440*/  IMAD.MOV.U32 R21, RZ, RZ, 0x20 ;  /* 0x00000020ff157424 */ /* 0x000fc800078e00ff */
.L_x_1872:
[----:B0-----:R-:W-:Y:S01]  /*13450*/  BAR.SYNC.DEFER_BLOCKING 0x0 ;  /* 0x0000000000007b1d */ /* 0x001fe20000010000 */
[----:B------:R-:W-:-:S13]  /*13460*/  ISETP.GE.AND P0, PT, R21, 0x2, PT ;  /* 0x000000021500780c */ /* 0x000fda0003f06270 */
[----:B------:R-:W-:Y:S05]  /*13470*/  @!P0 BRA `(.L_x_1871) ;  /* 0x0000020000008947 */ /* 0x000fea0003800000 */
[----:B------:R-:W-:Y:S02]  /*13480*/  HFMA2.MMA R2, -RZ, RZ, 0, 5.9604644775390625e-08 ;  /* 0x00000001ff027435 */ /* 0x000fe400000001ff */
.L_x_1876:
[----:B------:R-:W-:Y:S02]  /*13490*/  PRMT R22, RZ, 0x5410, R22 ;  /* 0x00005410ff167816 */ /* 0x000fe40000000016 */
[----:B------:R-:W-:Y:S02]  /*134a0*/  PRMT R25, RZ, 0x5410, R25 ;  /* 0x00005410ff197816 */ /* 0x000fe40000000019 */
        /* <DEDUP_REMOVED lines=21> */
[----:B------:R-:W-:Y:S01]  /*13600*/  FMUL.FTZ R20, R27, R20 ;  /* 0x000000141b147220 */ /* 0x000fe20000410000 */
[----:B------:R-:W-:Y:S02]  /*13610*/  PRMT R22, R3, 0x7610, R22 ;  /* 0x0000761003167816 */ /* 0x000fe40000000016 */
[----:B------:R-:W-:-:S02]  /*13620*/  F2FP.BF16.PACK_AB R15, RZ, R15 ;  /* 0x0000000fff0f723e */ /* 0x000fc400000010ff */
[----:B------:R-:W-:Y:S02]  /*13630*/  F2FP.BF16.PACK_AB R20, RZ, R20 ;  /* 0x00000014ff14723e */ /* 0x000fe400000010ff */
[----:B------:R-:W-:Y:S02]  /*13640*/  PRMT R25, R14, 0x7610, R25 ;  /* 0x000076100e197816 */ /* 0x000fe40000000019 */
[----:B------:R-:W-:Y:S02]  /*13650*/  PRMT R24, R15, 0x7610, R24 ;  /* 0x000076100f187816 */ /* 0x000fe40000000018 */
[----:B------:R-:W-:Y:S01]  /*13660*/  PRMT R27, R20, 0x7610, R27 ;  /* 0x00007610141b7816 */ /* 0x000fe2000000001b */
[----:B------:R-:W-:Y:S05]  /*13670*/  @!P0 BRA `(.L_x_1876) ;  /* 0xfffffe1000008947 */ /* 0x000fea000383ffff */
.L_x_1871:
        /* <DEDUP_REMOVED lines=10> */
[----:B------:R-:W3:Y:S04]  /*13720*/  LDG.E.U16 R2, [R4.64+0x2] ;  /* 0x0000022404027981 */ /* 0x000ee8000c1e1500 */
[----:B------:R-:W4:Y:S04]  /*13730*/  LDG.E.U16 R6, [R4.64+0x4] ;  /* 0x0000042404067981 */ /* 0x000f28000c1e1500 */
[----:B------:R-:W5:Y:S01]  /*13740*/  LDG.E.U16 R7, [R4.64+0x6] ;  /* 0x0000062404077981 */ /* 0x000f62000c1e1500 */
[----:B------:R-:W-:-:S02]  /*13750*/  PRMT R3, RZ, 0x5410, R22 ;  /* 0x00005410ff037816 */ /* 0x000fc40000000016 */
[----:B------:R-:W-:Y:S02]  /*13760*/  PRMT R9, RZ, 0x5410, R24 ;  /* 0x00005410ff097816 */ /* 0x000fe40000000018 */
[----:B--2---:R-:W-:Y:S02]  /*13770*/  PRMT R0, RZ, 0x5410, R0 ;  /* 0x00005410ff007816 */ /* 0x004fe40000000000 */
[----:B---3--:R-:W-:-:S03]  /*13780*/  PRMT R2, RZ, 0x5410, R2 ;  /* 0x00005410ff027816 */ /* 0x008fc60000000002 */
[----:B------:R-:W-:Y:S01]  /*13790*/  FMUL.FTZ R0, R3, R0 ;  /* 0x0000000003007220 */ /* 0x000fe20000410000 */
[----:B------:R-:W-:Y:S02]  /*137a0*/  PRMT R3, RZ, 0x5410, R25 ;  /* 0x00005410ff037816 */ /* 0x000fe40000000019 */
[----:B----4-:R-:W-:-:S03]  /*137b0*/  PRMT R6, RZ, 0x5410, R6 ;  /* 0x00005410ff067816 */ /* 0x010fc60000000006 */
[----:B------:R-:W-:Y:S01]  /*137c0*/  FMUL.FTZ R3, R3, R2 ;  /* 0x0000000203037220 */ /* 0x000fe20000410000 */
[----:B------:R-:W-:Y:S01]  /*137d0*/  PRMT R2, RZ, 0x5410, R27 ;  /* 0x00005410ff027816 */ /* 0x000fe2000000001b */
[----:B------:R-:W-:Y:S01]  /*137e0*/  FMUL.FTZ R6, R9, R6 ;  /* 0x0000000609067220 */ /* 0x000fe20000410000 */
[----:B-----5:R-:W-:Y:S02]  /*137f0*/  PRMT R7, RZ, 0x5410, R7 ;  /* 0x00005410ff077816 */ /* 0x020fe40000000007 */
[----:B------:R-:W-:-:S03]  /*13800*/  F2FP.BF16.PACK_AB R0, R3, R0 ;  /* 0x000000000300723e */ /* 0x000fc600000010ff */
[----:B------:R-:W-:Y:S01]  /*13810*/  FMUL.FTZ R7, R2, R7 ;  /* 0x0000000702077220 */ /* 0x000fe20000410000 */
[C---:B------:R-:W-:Y:S02]  /*13820*/  PRMT R25, R0.reuse, 0x7632, R25 ;  /* 0x0000763200197816 */ /* 0x040fe40000000019 */
[----:B------:R-:W-:Y:S02]  /*13830*/  PRMT R22, R0, 0x7610, R22 ;  /* 0x0000761000167816 */ /* 0x000fe40000000016 */
[----:B------:R-:W-:-:S04]  /*13840*/  F2FP.BF16.PACK_AB R6, R7, R6 ;  /* 0x000000060706723e */ /* 0x000fc800000010ff */
[C---:B------:R-:W-:Y:S02]  /*13850*/  PRMT R27, R6.reuse, 0x7632, R27 ;  /* 0x00007632061b7816 */ /* 0x040fe4000000001b */
[----:B------:R-:W-:Y:S02]  /*13860*/  PRMT R24, R6, 0x7610, R24 ;  /* 0x0000761006187816 */ /* 0x000fe40000000018 */
.L_x_1878:
[----:B------:R-:W-:Y:S05]  /*13870*/  @!P1 BRA `(.L_x_1879) ;  /* 0x0000063000009947 */ /* 0x000fea0003800000 */
[----:B------:R-:W-:-:S05]  /*13880*/  IMAD.MOV.U32 R23, RZ, RZ, 0x1 ;  /* 0x00000001ff177424 */ /* 0x000fca00078e00ff */
        /* <DEDUP_REMOVED lines=22> */
.L_x_1880:
[----:B------:R-:W-:Y:S02]  /*139f0*/  IADD3 R2, P0, R17, c[0x0][0x538], RZ ;  /* 0x00014e0011027a10 */ /* 0x000fe40007f1e0ff */
[----:B------:R-:W-:Y:S02]  /*13a00*/  ISETP.NE.AND P6, PT, R23, c[0x0][0x56c], PT ;  /* 0x00015b0017007a0c */ /* 0x000fe40003fc5270 */
[----:B------:R-:W-:-:S05]  /*13a10*/  IADD3.X R3, RZ, c[0x0][0x53c], RZ, P0, !PT ;  /* 0x00014f00ff037a10 */ /* 0x000fca00007fe4ff */
[----:B------:R0:W-:Y:S06]  /*13a20*/  STG.E.U16 [R2.64], R22 ;  /* 0x0000001602007986 */ /* 0x0001ec000c101524 */
[----:B------:R-:W-:Y:S05]  /*13a30*/  @!P6 BRA `(.L_x_1881) ;  /* 0x000001300000e947 */ /* 0x000fea0003800000 */
[----:B0-----:R-:W-:Y:S01]  /*13a40*/  MOV R2, 0x660 ;  /* 0x0000066000027802 */ /* 0x001fe20000000f00 */
[----:B------:R-:W-:Y:S01]  /*13a50*/  HFMA2.MMA R8, -RZ, RZ, 0, 4.4763088226318359375e-05 ;  /* 0x000002efff087435 */ /* 0x000fe200000001ff */
[----:B------:R-:W-:Y:S01]  /*13a60*/  IMAD.MOV.U32 R4, RZ, RZ, c[0x4][0x650] ;  /* 0x01019400ff047624 */ /* 0x000fe200078e00ff */
        /* <DEDUP_REMOVED lines=16> */
.L_x_1881:
        /* <DEDUP_REMOVED lines=23> */
[----:B01----:R-:W-:Y:S05]  /*13ce0*/  CALL.ABS.NOINC R2 ;  /* 0x0000000002007343 */ /* 0x003fea0003c00000 */
.L_x_1882:
[----:B0-----:R-:W-:Y:S02]  /*13cf0*/  IADD3 R2, P0, R19, c[0x0][0x538], RZ ;  /* 0x00014e0013027a10 */ /* 0x001fe40007f1e0ff */
        /* <DEDUP_REMOVED lines=23> */
.L_x_1883:
[----:B------:R-:W-:-:S05]  /*13e70*/  IADD3 R18, P0, R18, c[0x0][0x538], RZ ;  /* 0x00014e0012127a10 */ /* 0x000fca0007f1e0ff */
[----:B------:R-:W-:-:S05]  /*13e80*/  IMAD.X R19, RZ, RZ, c[0x0][0x53c], P0 ;  /* 0x00014f00ff137624 */ /* 0x000fca00000e06ff */
[----:B------:R-:W-:Y:S01]  /*13e90*/  STG.E.U16 [R18.64], R27 ;  /* 0x0000001b12007986 */ /* 0x000fe2000c101524 */
[----:B------:R-:W-:Y:S05]  /*13ea0*/  EXIT ;  /* 0x000000000000794d */ /* 0x000fea0003800000 */
.L_x_1879:
[----:B------:R-:W-:Y:S04]  /*13eb0*/  STG.E.U16 [R4.64], R22 ;  /* 0x0000001604007986 */ /* 0x000fe8000c101524 */
[----:B------:R-:W-:Y:S04]  /*13ec0*/  STG.E.U16 [R4.64+0x2], R25 ;  /* 0x0000021904007986 */ /* 0x000fe8000c101524 */
[----:B------:R-:W-:Y:S04]  /*13ed0*/  STG.E.U16 [R4.64+0x4], R24 ;  /* 0x0000041804007986 */ /* 0x000fe8000c101524 */
[----:B------:R-:W-:Y:S01]  /*13ee0*/  STG.E.U16 [R4.64+0x6], R27 ;  /* 0x0000061b04007986 */ /* 0x000fe2000c101524 */
[----:B------:R-:W-:Y:S05]  /*13ef0*/  EXIT ;  /* 0x000000000000794d */ /* 0x000fea0003800000 */
.L_x_1877:
[----:B------:R-:W-:Y:S01]  /*13f00*/  ISETP.NE.AND P0, PT, RZ, UR38, PT ;  /* 0x00000026ff007c0c */ /* 0x000fe2000bf05270 */
[----:B------:R-:W-:-:S02]  /*13f10*/  ULDC.U8 UR4, c[0x0][0x569] ;  /* 0x00015a4000047ab9 */ /* 0x000fc40000000000 */
[----:B------:R-:W-:-:S10]  /*13f20*/  ISETP.NE.AND P1, PT, RZ, UR4, PT ;  /* 0x00000004ff007c0c */ /* 0x000fd4000bf25270 */
[----:B------:R-:W-:Y:S05]  /*13f30*/  @!P0 BRA `(.L_x_1884) ;  /* 0x0000016000008947 */ /* 0x000fea0003800000 */
[----:B------:R-:W2:Y:S04]  /*13f40*/  LDG.E.U16 R0, [R6.64] ;  /* 0x0000002406007981 */ /* 0x000ea8000c1e1500 */
[----:B------:R-:W3:Y:S04]  /*13f50*/  LDG.E.U16 R2, [R8.64] ;  /* 0x0000002408027981 */ /* 0x000ee8000c1e1500 */
[----:B------:R-:W4:Y:S04]  /*13f60*/  LDG.E.U16 R4, [R10.64] ;  /* 0x000000240a047981 */ /* 0x000f28000c1e1500 */
[----:B------:R-:W5:Y:S01]  /*13f70*/  LDG.E.U16 R5, [R12.64] ;  /* 0x000000240c057981 */ /* 0x000f62000c1e1500 */
        /* <DEDUP_REMOVED lines=18> */
.L_x_1884:
        /* <DEDUP_REMOVED lines=24> */
.L_x_1886:
        /* <DEDUP_REMOVED lines=24> */
.L_x_1887:
        /* <DEDUP_REMOVED lines=24> */
.L_x_1888:
[----:B0-----:R-:W-:Y:S02]  /*14520*/  IADD3 R2, P0, R19, c[0x0][0x538], RZ ;  /* 0x00014e0013027a10 */ /* 0x001fe40007f1e0ff */
        /* <DEDUP_REMOVED lines=23> */
.L_x_1889:
[----:B------:R-:W-:-:S04]  /*146a0*/  IADD3 R18, P0, R18, c[0x0][0x538], RZ ;  /* 0x00014e0012127a10 */ /* 0x000fc80007f1e0ff */
[----:B------:R-:W-:-:S05]  /*146b0*/  IADD3.X R19, RZ, c[0x0][0x53c], RZ, P0, !PT ;  /* 0x00014f00ff137a10 */ /* 0x000fca00007fe4ff */
[----:B------:R-:W-:Y:S01]  /*146c0*/  STG.E.U16 [R18.64], R27 ;  /* 0x0000001b12007986 */ /* 0x000fe2000c101524 */
[----:B------:R-:W-:Y:S05]  /*146d0*/  EXIT ;  /* 0x000000000000794d */ /* 0x000fea0003800000 */
.L_x_1885:
[----:B------:R-:W-:Y:S04]  /*146e0*/  STG.E.U16 [R6.64], R22 ;  /* 0x0000001606007986 */ /* 0x000fe8000c101524 */
[----:B------:R-:W-:Y:S04]  /*146f0*/  STG.E.U16 [R8.64], R25 ;  /* 0x0000001908007986 */ /* 0x000fe8000c101524 */
[----:B------:R-:W-:Y:S04]  /*14700*/  STG.E.U16 [R10.64], R24 ;  /* 0x000000180a007986 */ /* 0x000fe8000c101524 */
[----:B------:R-:W-:Y:S01]  /*14710*/  STG.E.U16 [R12.64], R27 ;  /* 0x0000001b0c007986 */ /* 0x000fe2000c101524 */
[----:B------:R-:W-:Y:S05]  /*14720*/  EXIT ;  /* 0x000000000000794d */ /* 0x000fea0003800000 */
.L_x_1850:
        /* <DEDUP_REMOVED lines=22> */
[----:B------:R-:W-:Y:S02]  /*14890*/  PRMT R24, RZ, 0x7610, R24 ;  /* 0x00007610ff187816 */ /* 0x000fe40000000018 */
[----:B------:R-:W-:Y:S02]  /*148a0*/  PRMT R22, RZ, 0x7610, R22 ;  /* 0x00007610ff167816 */ /* 0x000fe40000000016 */
[----:B--2---:R-:W-:Y:S02]  /*148b0*/  PRMT R0, RZ, 0x5410, R0 ;  /* 0x00005410ff007816 */ /* 0x004fe40000000000 */
[----:B---3--:R-:W-:-:S03]  /*148c0*/  PRMT R2, RZ, 0x5410, R2 ;  /* 0x00005410ff027816 */ /* 0x008fc60000000002 */
[----:B------:R-:W-:Y:S01]  /*148d0*/  FMUL.FTZ R0, R3, R0 ;  /* 0x0000000003007220 */ /* 0x000fe20000410000 */
[----:B----4-:R-:W-:Y:S01]  /*148e0*/  PRMT R6, RZ, 0x5410, R6 ;  /* 0x00005410ff067816 */ /* 0x010fe20000000006 */
[----:B------:R-:W-:Y:S01]  /*148f0*/  FMUL.FTZ R3, R24, R2 ;  /* 0x0000000218037220 */ /* 0x000fe20000410000 */
[----:B-----5:R-:W-:-:S03]  /*14900*/  PRMT R7, RZ, 0x5410, R7 ;  /* 0x00005410ff077816 */ /* 0x020fc60000000007 */
[----:B------:R-:W-:Y:S01]  /*14910*/  FMUL.FTZ R6, R9, R6 ;  /* 0x0000000609067220 */ /* 0x000fe20000410000 */
[----:B------:R-:W-:Y:S01]  /*14920*/  F2FP.BF16.PACK_AB R24, R3, R0 ;  /* 0x000000000318723e */ /* 0x000fe200000010ff */
[----:B------:R-:W-:-:S05]  /*14930*/  FMUL.FTZ R7, R22, R7 ;  /* 0x0000000716077220 */ /* 0x000fca0000410000 */
[----:B------:R-:W-:Y:S02]  /*14940*/  F2FP.BF16.PACK_AB R22, R7, R6 ;  /* 0x000000060716723e */ /* 0x000fe400000010ff */
.L_x_1891:
        /* <DEDUP_REMOVED lines=24> */
.L_x_1893:
[----:B------:R-:W-:Y:S02]  /*14ad0*/  IADD3 R26, P0, R26, c[0x0][0x538], RZ ;  /* 0x00014e001a1a7a10 */ /* 0x000fe40007f1e0ff */
[----:B------:R-:W-:-:S03]  /*14ae0*/  ISETP.NE.AND P6, PT, R16, c[0x0][0x56c], PT ;  /* 0x00015b0010007a0c */ /* 0x000fc60003fc5270 */
[----:B------:R-:W-:-:S05]  /*14af0*/  IMAD.X R27, RZ, RZ, c[0x0][0x53c], P0 ;  /* 0x00014f00ff1b7624 */ /* 0x000fca00000e06ff */
[----:B------:R0:W-:Y:S05]  /*14b00*/  STG.E.U16 [R26.64], R24 ;  /* 0x000000181a007986 */ /* 0x0001ea000c101524 */
[----:B------:R-:W-:Y:S05]  /*14b10*/  @!P6 BRA `(.L_x_1894) ;  /* 0x000001300000e947 */ /* 0x000fea0003800000 */
[----:B------:R-:W-:Y:S01]  /*14b20*/  MOV R2, 0x660 ;  /* 0x0000066000027802 */ /* 0x000fe20000000f00 */
[----:B------:R-:W-:Y:S01]  /*14b30*/  HFMA2.MMA R8, -RZ, RZ, 0, 4.4763088226318359375e-05 ;  /* 0x000002efff087435 */ /* 0x000fe200000001ff */
[----:B------:R-:W-:Y:S01]  /*14b40*/  MOV R4, c[0x4][0x650] ;  /* 0x0101940000047a02 */ /* 0x000fe20000000f00 */
[----:B------:R-:W-:Y:S01]  /*14b50*/  HFMA2.MMA R13, -RZ, RZ, 0, 0 ;  /* 0x00000000ff0d7435 */ /* 0x000fe200000001ff */
[----:B------:R-:W-:Y:S01]  /*14b60*/  IMAD.MOV.U32 R5, RZ, RZ, c[0x4][0x654] ;  /* 0x01019500ff057624 */ /* 0x000fe200078e00ff */
[----:B------:R-:W-:Y:S01]  /*14b70*/  MOV R6, c[0x4][0x640] ;  /* 0x0101900000067a02 */ /* 0x000fe20000000f00 */
[----:B------:R-:W1:Y:S01]  /*14b80*/  LDC.64 R2, c[0x4][R2] ;  /* 0x0100000002027b82 */ /* 0x000e620000000a00 */
        /* <DEDUP_REMOVED lines=12> */
.L_x_1894:
[----:B------:R-:W-:Y:S02]  /*14c50*/  IADD3 R2, P0, R25, c[0x0][0x538], RZ ;  /* 0x00014e0019027a10 */ /* 0x000fe40007f1e0ff */
[----:B------:R-:W-:Y:S02]  /*14c60*/  PRMT R0, R24, 0x7632, R0 ;  /* 0x0000763218007816 */ /* 0x000fe40000000000 */
[----:B------:R-:W-:Y:S01]  /*14c70*/  ISETP.NE.AND P6, PT, R16, c[0x0][0x56c], PT ;  /* 0x00015b0010007a0c */ /* 0x000fe20003fc5270 */
[----:B------:R-:W-:-:S05]  /*14c80*/  IMAD.X R3, RZ, RZ, c[0x0][0x53c], P0 ;  /* 0x00014f00ff037624 */ /* 0x000fca00000e06ff */
[----:B------:R1:W-:Y:S07]  /*14c90*/  STG.E.U16 [R2.64], R0 ;  /* 0x0000000002007986 */ /* 0x0003ee000c101524 */
[----:B------:R-:W-:Y:S05]  /*14ca0*/  @!P6 BRA `(.L_x_1895) ;  /* 0x000001300000e947 */ /* 0x000fea0003800000 */
[----:B-1----:R-:W-:Y:S01]  /*14cb0*/  MOV R2, 0x660 ;  /* 0x0000066000027802 */ /* 0x002fe20000000f00 */
        /* <DEDUP_REMOVED lines=18> */
.L_x_1895:
[----:B-1----:R-:W-:Y:S02]  /*14de0*/  IADD3 R2, P0, R18, c[0x0][0x538], RZ ;  /* 0x00014e0012027a10 */ /* 0x002fe40007f1e0ff */
[----:B------:R-:W-:-:S03]  /*14df0*/  ISETP.NE.AND P6, PT, R16, c[0x0][0x56c], PT ;  /* 0x00015b0010007a0c */ /* 0x000fc60003fc5270 */
[----:B------:R-:W-:-:S05]  /*14e00*/  IMAD.X R3, RZ, RZ, c[0x0][0x53c], P0 ;  /* 0x00014f00ff037624 */ /* 0x000fca00000e06ff */
[----:B------:R1:W-:Y:S05]  /*14e10*/  STG.E.U16 [R2.64], R22 ;  /* 0x0000001602007986 */ /* 0x0003ea000c101524 */
        /* <DEDUP_REMOVED lines=20> */
.L_x_1896:
[----:B-1----:R-:W-:Y:S02]  /*14f60*/  IADD3 R2, P0, R19, c[0x0][0x538], RZ ;  /* 0x00014e0013027a10 */ /* 0x002fe40007f1e0ff */
[----:B------:R-:W-:-:S03]  /*14f70*/  PRMT R0, R22, 0x7632, R0 ;  /* 0x0000763216007816 */ /* 0x000fc60000000000 */
[----:B------:R-:W-:-:S05]  /*14f80*/  IMAD.X R3, RZ, RZ, c[0x0][0x53c], P0 ;  /* 0x00014f00ff037624 */ /* 0x000fca00000e06ff */
[----:B------:R-:W-:Y:S01]  /*14f90*/  STG.E.U16 [R2.64], R0 ;  /* 0x0000000002007986 */ /* 0x000fe2000c101524 */
[----:B------:R-:W-:Y:S05]  /*14fa0*/  EXIT ;  /* 0x000000000000794d */ /* 0x000fea0003800000 */
.L_x_1892:
[----:B------:R-:W-:Y:S01]  /*14fb0*/  PRMT R2, R24, 0x7632, R2 ;  /* 0x0000763218027816 */ /* 0x000fe20000000002 */
[----:B------:R-:W-:Y:S01]  /*14fc0*/  STG.E.U16 [R4.64], R24 ;  /* 0x0000001804007986 */ /* 0x000fe2000c101524 */
[----:B------:R-:W-:-:S03]  /*14fd0*/  PRMT R0, R22, 0x7632, R0 ;  /* 0x0000763216007816 */ /* 0x000fc60000000000 */
[----:B------:R-:W-:Y:S04]  /*14fe0*/  STG.E.U16 [R4.64+0x2], R2 ;  /* 0x0000020204007986 */ /* 0x000fe8000c101524 */
[----:B------:R-:W-:Y:S04]  /*14ff0*/  STG.E.U16 [R4.64+0x4], R22 ;  /* 0x0000041604007986 */ /* 0x000fe8000c101524 */
[----:B------:R-:W-:Y:S01]  /*15000*/  STG.E.U16 [R4.64+0x6], R0 ;  /* 0x0000060004007986 */ /* 0x000fe2000c101524 */
[----:B------:R-:W-:Y:S05]  /*15010*/  EXIT ;  /* 0x000000000000794d */ /* 0x000fea0003800000 */
.L_x_1890:
[----:B0-----:R-:W-:Y:S01]  /*15020*/  ISETP.NE.AND P0, PT, R2, RZ, PT ;  /* 0x000000ff0200720c */ /* 0x001fe20003f05270 */
        /* <DEDUP_REMOVED lines=21> */
.L_x_1897:
        /* <DEDUP_REMOVED lines=24> */
.L_x_1899:
[----:B------:R-:W-:Y:S02]  /*15300*/  IADD3 R26, P0, R26, c[0x0][0x538], RZ ;  /* 0x00014e001a1a7a10 */ /* 0x000fe40007f1e0ff */
[----:B------:R-:W-:Y:S02]  /*15310*/  ISETP.NE.AND P6, PT, R16, c[0x0][0x56c], PT ;  /* 0x00015b0010007a0c */ /* 0x000fe40003fc5270 */
[----:B------:R-:W-:-:S05]  /*15320*/  IADD3.X R27, RZ, c[0x0][0x53c], RZ, P0, !PT ;  /* 0x00014f00ff1b7a10 */ /* 0x000fca00007fe4ff */
[----:B------:R0:W-:Y:S06]  /*15330*/  STG.E.U16 [R26.64], R24 ;  /* 0x000000181a007986 */ /* 0x0001ec000c101524 */
[----:B------:R-:W-:Y:S05]  /*15340*/  @!P6 BRA `(.L_x_1900) ;  /* 0x000001300000e947 */ /* 0x000fea0003800000 */
[----:B------:R-:W-:Y:S01]  /*15350*/  MOV R2, 0x660 ;  /* 0x0000066000027802 */ /* 0x000fe20000000f00 */
[----:B------:R-:W-:Y:S01]  /*15360*/  HFMA2.MMA R12, -RZ, RZ, 0, 5.9604644775390625e-08 ;  /* 0x00000001ff0c7435 */ /* 0x000fe200000001ff */
[----:B------:R-:W-:Y:S01]  /*15370*/  IMAD.MOV.U32 R4, RZ, RZ, c[0x4][0x650] ;  /* 0x01019400ff047624 */ /* 0x000fe200078e00ff */
[----:B------:R-:W-:Y:S01]  /*15380*/  MOV R5, c[0x4][0x654] ;  /* 0x0101950000057a02 */ /* 0x000fe20000000f00 */
[----:B------:R-:W-:Y:S01]  /*15390*/  IMAD.MOV.U32 R6, RZ, RZ, c[0x4][0x640] ;  /* 0x01019000ff067624 */ /* 0x000fe200078e00ff */
[----:B------:R-:W-:Y:S01]  /*153a0*/  MOV R7, c[0x4][0x644] ;  /* 0x0101910000077a02 */ /* 0x000fe20000000f00 */
[----:B------:R-:W1:Y:S01]  /*153b0*/  LDC.64 R2, c[0x4][R2] ;  /* 0x0100000002027b82 */ /* 0x000e620000000a00 */
        /* <DEDUP_REMOVED lines=12> */
.L_x_1900:
[----:B------:R-:W-:Y:S02]  /*15480*/  IADD3 R2, P0, R25, c[0x0][0x538], RZ ;  /* 0x00014e0019027a10 */ /* 0x000fe40007f1e0ff */
[----:B------:R-:W-:Y:S02]  /*15490*/  PRMT R0, R24, 0x7632, R0 ;  /* 0x0000763218007816 */ /* 0x000fe40000000000 */
[----:B------:R-:W-:Y:S02]  /*154a0*/  IADD3.X R3, RZ, c[0x0][0x53c], RZ, P0, !PT ;  /* 0x00014f00ff037a10 */ /* 0x000fe400007fe4ff */
[----:B------:R-:W-:-:S03]  /*154b0*/  ISETP.NE.AND P6, PT, R16, c[0x0][0x56c], PT ;  /* 0x00015b0010007a0c */ /* 0x000fc60003fc5270 */
[----:B------:R1:W-:Y:S10]  /*154c0*/  STG.E.U16 [R2.64], R0 ;  /* 0x0000000002007986 */ /* 0x0003f4000c101524 */
[----:B------:R-:W-:Y:S05]  /*154d0*/  @!P6 BRA `(.L_x_1901) ;  /* 0x000001300000e947 */ /* 0x000fea0003800000 */
[----:B-1----:R-:W-:Y:S01]  /*154e0*/  MOV R2, 0x660 ;  /* 0x0000066000027802 */ /* 0x002fe20000000f00 */
        /* <DEDUP_REMOVED lines=18> */
.L_x_1901:
[----:B-1----:R-:W-:Y:S02]  /*15610*/  IADD3 R2, P0, R18, c[0x0][0x538], RZ ;  /* 0x00014e0012027a10 */ /* 0x002fe40007f1e0ff */
[----:B------:R-:W-:Y:S02]  /*15620*/  ISETP.NE.AND P6, PT, R16, c[0x0][0x56c], PT ;  /* 0x00015b0010007a0c */ /* 0x000fe40003fc5270 */
[----:B------:R-:W-:-:S05]  /*15630*/  IADD3.X R3, RZ, c[0x0][0x53c], RZ, P0, !PT ;  /* 0x00014f00ff037a10 */ /* 0x000fca00007fe4ff */
[----:B------:R1:W-:Y:S06]  /*15640*/  STG.E.U16 [R2.64], R22 ;  /* 0x0000001602007986 */ /* 0x0003ec000c101524 */
        /* <DEDUP_REMOVED lines=20> */
.L_x_1902:
[----:B-1----:R-:W-:Y:S02]  /*15790*/  IADD3 R2, P0, R19, c[0x0][0x538], RZ ;  /* 0x00014e0013027a10 */ /* 0x002fe40007f1e0ff */
[----:B------:R-:W-:Y:S02]  /*157a0*/  PRMT R0, R22, 0x7632, R0 ;  /* 0x0000763216007816 */ /* 0x000fe40000000000 */
[----:B------:R-:W-:-:S05]  /*157b0*/  IADD3.X R3, RZ, c[0x0][0x53c], RZ, P0, !PT ;  /* 0x00014f00ff037a10 */ /* 0x000fca00007fe4ff */
[----:B------:R-:W-:Y:S01]  /*157c0*/  STG.E.U16 [R2.64], R0 ;  /* 0x0000000002007986 */ /* 0x000fe2000c101524 */
[----:B------:R-:W-:Y:S05]  /*157d0*/  EXIT ;  /* 0x000000000000794d */ /* 0x000fea0003800000 */
.L_x_1898:
[----:B------:R-:W-:Y:S01]  /*157e0*/  PRMT R3, R24, 0x7632, R3 ;  /* 0x0000763218037816 */ /* 0x000fe20000000003 */
[----:B------:R-:W-:Y:S01]  /*157f0*/  STG.E.U16 [R8.64], R24 ;  /* 0x0000001808007986 */ /* 0x000fe2000c101524 */
[----:B------:R-:W-:-:S03]  /*15800*/  PRMT R0, R22, 0x7632, R0 ;  /* 0x0000763216007816 */ /* 0x000fc60000000000 */
[----:B------:R-:W-:Y:S04]  /*15810*/  STG.E.U16 [R6.64], R3 ;  /* 0x0000000306007986 */ /* 0x000fe8000c101524 */
[----:B------:R-:W-:Y:S04]  /*15820*/  STG.E.U16 [R10.64], R22 ;  /* 0x000000160a007986 */ /* 0x000fe8000c101524 */
[----:B------:R-:W-:Y:S01]  /*15830*/  STG.E.U16 [R12.64], R0 ;  /* 0x000000000c007986 */ /* 0x000fe2000c101524 */
[----:B------:R-:W-:Y:S05]  /*15840*/  EXIT ;  /* 0x000000000000794d */ /* 0x000fea0003800000 */
.L_x_1903:
        /* <DEDUP_REMOVED lines=11> */
.L_x_8810:


//--------------------- .text._ZN2at6native13reduce_kernelILi512ELi1ENS0_8ReduceOpIN3c104HalfENS0_14func_wrapper_tIS4_NS0_55_GLOBAL__N__0955718d_22_SparseCsrTensorMath_cu_868dd54514ReductionMulOpIS4_EEEEjS4_Li4ELi4EEEEEvT1_ --------------------------
	.section	.text._ZN2at6native13reduce_kernelILi512ELi1ENS0_8ReduceOpIN3c104HalfENS0_14func_wrapper_tIS4_NS0_55_GLOBAL__N__0955718d_22_SparseCsrTensorMath_cu_868dd54514ReductionMulOpIS4_EEEEjS4_Li4ELi4EEEEEvT1_,"ax",@progbits
	.sectioninfo	@"SHI_REGISTERS=27"
	.align	128
.text._ZN2at6native13reduce_kernelILi512ELi1ENS0_8ReduceOpIN3c104HalfENS0_14func_wrapper_tIS4_NS0_55_GLOBAL__N__0955718d_22_SparseCsrTensorMath_cu_868dd54514ReductionMulOpIS4_EEEEjS4_Li4ELi4EEEEEvT1_:
        .type           _ZN2at6native13reduce_kernelILi512ELi1ENS0_8ReduceOpIN3c104HalfENS0_14func_wrapper_tIS4_NS0_55_GLOBAL__N__0955718d_22_SparseCsrTensorMath_cu_868dd54514ReductionMulOpIS4_EEEEjS4_Li4ELi4EEEEEvT1_,@function
        .size           _ZN2at6native13reduce_kernelILi512ELi1ENS0_8ReduceOpIN3c104HalfENS0_14func_wrapper_tIS4_NS0_55_GLOBAL__N__0955718d_22_SparseCsrTensorMath_cu_868dd54514ReductionMulOpIS4_EEEEjS4_Li4ELi4EEEEEvT1_,(.L_x_8811 - _ZN2at6native13reduce_kernelILi512ELi1ENS0_8ReduceOpIN3c104HalfENS0_14func_wrapper_tIS4_NS0_55_GLOBAL__N__0955718d_22_SparseCsrTensorMath_cu_868dd54514ReductionMulOpIS4_EEEEjS4_Li4ELi4EEEEEvT1_)
        .other          _ZN2at6native13reduce_kernelILi512ELi1ENS0_8ReduceOpIN3c104HalfENS0_14func_wrapper_tIS4_NS0_55_GLOBAL__N__0955718d_22_SparseCsrTensorMath_cu_868dd54514ReductionMulOpIS4_EEEEjS4_Li4ELi4EEEEEvT1_,@"STO_CUDA_ENTRY STV_DEFAULT"
_ZN2at6native13reduce_kernelILi512ELi1ENS0_8ReduceOpIN3c104HalfENS0_14func_wrapper_tIS4_NS0_55_GLOBAL__N__0955718d_22_SparseCsrTensorMath_cu_868dd54514ReductionMulOpIS4_EEEEjS4_Li4ELi4EEEEEvT1_:
[----:B------:R-:W-:Y:S02]  /*0000*/  MOV R1, c[0x0][0x28] ;  /* 0x00000a0000017a02 */ /* 0x000fe40000000f00 */
        /* <DEDUP_REMOVED lines=207> */
.L_x_1904:
        /* <DEDUP_REMOVED lines=41> */
.L_x_1913:
[----:B------:R-:W-:Y:S05]  /*0f90*/  BSYNC B3 ;  /* 0x0000000000037941 */ /* 0x000fea0003800000 */
.L_x_1912:
        /* <DEDUP_REMOVED lines=8> */
[----:B------:R-:W-:Y:S02]  /*1020*/  HADD2.F32 R0, -RZ, R7.H0_H0 ;  /* 0x20000007ff007230 */ /* 0x000fe40000004100 */
[----:B--2---:R-:W-:-:S05]  /*1030*/  HADD2.F32 R9, -RZ, R4.H0_H0 ;  /* 0x20000004ff097230 */ /* 0x004fca0000004100 */
[----:B------:R-:W-:-:S05]  /*1040*/  FMUL.FTZ R0, R0, R9 ;  /* 0x0000000900007220 */ /* 0x000fca0000410000 */
[----:B------:R-:W-:-:S04]  /*1050*/  F2FP.PACK_AB R0, RZ, R0 ;  /* 0x00000000ff00723e */ /* 0x000fc800000000ff */
[----:B------:R-:W-:Y:S02]  /*1060*/  PRMT R9, R0, 0x7610, R9 ;  /* 0x0000761000097816 */ /* 0x000fe40000000009 */
.L_x_1911:
[----:B------:R-:W-:Y:S05]  /*1070*/  BSYNC B2 ;  /* 0x0000000000027941 */ /* 0x000fea0003800000 */
.L_x_1910:
[C---:B------:R-:W-:Y:S02]  /*1080*/  IADD3 R5, P0, -R6.reuse, 0x4, RZ ;  /* 0x0000000406057810 */ /* 0x040fe40007f1e1ff */
[----:B------:R-:W-:Y:S02]  /*1090*/  IADD3 R0, R6, c[0x0][0x168], RZ ;  /* 0x00005a0006007a10 */ /* 0x000fe40007ffe0ff */
[C---:B------:R-:W-:Y:S02]  /*10a0*/  LEA R14, P1, R5.reuse, R14, 0x1 ;  /* 0x0000000e050e7211 */ /* 0x040fe400078208ff */
[----:B------:R-:W-:Y:S02]  /*10b0*/  IADD3.X R4, RZ, -0x1, RZ, P0, !PT ;  /* 0xffffffffff047810 */ /* 0x000fe400007fe4ff */
[----:B------:R-:W-:Y:S02]  /*10c0*/  IADD3 R0, R0, -0x4, RZ ;  /* 0xfffffffc00007810 */ /* 0x000fe40007ffe0ff */
[----:B------:R-:W-:-:S02]  /*10d0*/  LEA.HI.X R15, R5, R15, R4, 0x1, P1 ;  /* 0x0000000f050f7211 */ /* 0x000fc400008f0c04 */
.L_x_1909:
[----:B------:R-:W-:Y:S05]  /*10e0*/  BSYNC B1 ;  /* 0x0000000000017941 */ /* 0x000fea0003800000 */
.L_x_1908:
[----:B------:R-:W-:Y:S01]  /*10f0*/  LEA R5, R3, 0x3, 0x2 ;  /* 0x0000000303057811 */ /* 0x000fe200078e10ff */
[----:B------:R-:W-:Y:S01]  /*1100*/  BSSY B1, `(.L_x_1914) ;  /* 0x000001e000017945 */ /* 0x000fe20003800000 */
[----:B------:R-:W-:Y:S01]  /*1110*/  ISETP.NE.AND P1, PT, RZ, c[0x0][0x180], PT ;  /* 0x00006000ff007a0c */ /* 0x000fe20003f25270 */
[----:B------:R-:W-:Y:S01]  /*1120*/  IMAD.MOV.U32 R6, RZ, RZ, R7 ;  /* 0x000000ffff067224 */ /* 0x000fe200078e0007 */
[----:B------:R-:W-:-:S02]  /*1130*/  ISETP.GE.U32.AND P0, PT, R5, R0, PT ;  /* 0x000000000500720c */ /* 0x000fc40003f06070 */
[----:B------:R-:W-:Y:S02]  /*1140*/  ISETP.NE.AND P2, PT, R20, RZ, PT ;  /* 0x000000ff1400720c */ /* 0x000fe40003f45270 */
[----:B------:R-:W-:-:S09]  /*1150*/  MOV R8, R7 ;  /* 0x0000000700087202 */ /* 0x000fd20000000f00 */
[----:B------:R-:W-:Y:S05]  /*1160*/  @P0 BRA `(.L_x_1915) ;  /* 0x0000017000000947 */ /* 0x000fea0003800000 */
[----:B------:R-:W-:Y:S02]  /*1170*/  IMAD.MOV.U32 R8, RZ, RZ, R7 ;  /* 0x000000ffff087224 */ /* 0x000fe400078e0007 */
.L_x_1916:
[----:B------:R-:W-:-:S06]  /*1180*/  IMAD.WIDE.U32 R4, R3, 0x8, R14 ;  /* 0x0000000803047825 */ /* 0x000fcc00078e000e */
[----:B------:R-:W2:Y:S01]  /*1190*/  LDG.E.64 R4, [R4.64] ;  /* 0x0000002404047981 */ /* 0x000ea2000c1e1b00 */
[----:B------:R-:W-:Y:S01]  /*11a0*/  IADD3 R3, R3, c[0x0][0x170], RZ ;  /* 0x00005c0003037a10 */ /* 0x000fe20007ffe0ff */
[----:B------:R-:W-:Y:S02]  /*11b0*/  HADD2.F32 R9, -RZ, R9.H0_H0 ;  /* 0x20000009ff097230 */ /* 0x000fe40000004100 */
[----:B------:R-:W-:Y:S02]  /*11c0*/  HADD2.F32 R8, -RZ, R8.H0_H0 ;  /* 0x20000008ff087230 */ /* 0x000fe40000004100 */
[----:B------:R-:W-:Y:S02]  /*11d0*/  HADD2.F32 R7, -RZ, R7.H0_H0 ;  /* 0x20000007ff077230 */ /* 0x000fe40000004100 */
[----:B------:R-:W-:Y:S02]  /*11e0*/  HADD2.F32 R6, -RZ, R6.H0_H0 ;  /* 0x20000006ff067230 */ /* 0x000fe40000004100 */
[----:B--2---:R-:W-:-:S02]  /*11f0*/  HADD2.F32 R12, -RZ, R5.H0_H0 ;  /* 0x20000005ff0c7230 */ /* 0x004fc40000004100 */
[----:B------:R-:W-:Y:S01]  /*1200*/  HADD2.F32 R13, -RZ, R5.H1_H1 ;  /* 0x30000005ff0d7230 */ /* 0x000fe20000004100 */
[----:B------:R-:W-:Y:S01]  /*1210*/  LEA R5, R3, 0x3, 0x2 ;  /* 0x0000000303057811 */ /* 0x000fe200078e10ff */
[--C-:B------:R-:W-:Y:S01]  /*1220*/  HADD2.F32 R10, -RZ, R4.reuse.H0_H0 ;  /* 0x20000004ff0a7230 */ /* 0x100fe20000004100 */
[----:B------:R-:W-:Y:S01]  /*1230*/  FMUL.FTZ R7, R7, R12 ;  /* 0x0000000c07077220 */ /* 0x000fe20000410000 */
[----:B------:R-:W-:Y:S01]  /*1240*/  HADD2.F32 R11, -RZ, R4.H1_H1 ;  /* 0x30000004ff0b7230 */ /* 0x000fe20000004100 */
[----:B------:R-:W-:Y:S01]  /*1250*/  ISETP.GE.U32.AND P0, PT, R5, R0, PT ;  /* 0x000000000500720c */ /* 0x000fe20003f06070 */
[----:B------:R-:W-:Y:S02]  /*1260*/  FMUL.FTZ R6, R6, R13 ;  /* 0x0000000d06067220 */ /* 0x000fe40000410000 */
[----:B------:R-:W-:Y:S02]  /*1270*/  FMUL.FTZ R9, R9, R10 ;  /* 0x0000000a09097220 */ /* 0x000fe40000410000 */
[----:B------:R-:W-:Y:S01]  /*1280*/  FMUL.FTZ R8, R8, R11 ;  /* 0x0000000b08087220 */ /* 0x000fe20000410000 */
[----:B------:R-:W-:-:S04]  /*1290*/  F2FP.PACK_AB R7, R6, R7 ;  /* 0x000000070607723e */ /* 0x000fc800000000ff */
[----:B------:R-:W-:Y:S02]  /*12a0*/  F2FP.PACK_AB R9, R8, R9 ;  /* 0x000000090809723e */ /* 0x000fe400000000ff */
[----:B------:R-:W-:Y:S02]  /*12b0*/  PRMT R6, R7, 0x7632, R6 ;  /* 0x0000763207067816 */ /* 0x000fe40000000006 */
[----:B------:R-:W-:Y:S01]  /*12c0*/  PRMT R8, R9, 0x7632, R8 ;  /* 0x0000763209087816 */ /* 0x000fe20000000008 */
[----:B------:R-:W-:Y:S05]  /*12d0*/  @!P0 BRA `(.L_x_1916) ;  /* 0xfffffea000008947 */ /* 0x000fea000383ffff */
.L_x_1915:
[----:B------:R-:W-:Y:S05]  /*12e0*/  BSYNC B1 ;  /* 0x0000000000017941 */ /* 0x000fea0003800000 */
.L_x_1914:
        /* <DEDUP_REMOVED lines=8> */
.L_x_1918:
[----:B------:R-:W-:Y:S05]  /*1370*/  BSYNC B1 ;  /* 0x0000000000017941 */ /* 0x000fea0003800000 */
.L_x_1917:
        /* <DEDUP_REMOVED lines=10> */
[----:B------:R-:W-:Y:S02]  /*1420*/  HADD2.F32 R9, -RZ, R9.H0_H0 ;  /* 0x20000009ff097230 */ /* 0x000fe40000004100 */
[----:B--2---:R-:W-:-:S05]  /*1430*/  HADD2.F32 R0, -RZ, R14.H0_H0 ;  /* 0x2000000eff007230 */ /* 0x004fca0000004100 */
[----:B------:R-:W-:-:S05]  /*1440*/  FMUL.FTZ R0, R9, R0 ;  /* 0x0000000009007220 */ /* 0x000fca0000410000 */
[----:B------:R-:W-:-:S04]  /*1450*/  F2FP.PACK_AB R0, RZ, R0 ;  /* 0x00000000ff00723e */ /* 0x000fc800000000ff */
[----:B------:R-:W-:Y:S02]  /*1460*/  PRMT R9, R0, 0x7610, R9 ;  /* 0x0000761000097816 */ /* 0x000fe40000000009 */
.L_x_1920:
[----:B------:R-:W-:Y:S05]  /*1470*/  BSYNC B1 ;  /* 0x0000000000017941 */ /* 0x000fea0003800000 */
.L_x_1919:
[----:B------:R-:W-:Y:S02]  /*1480*/  HADD2.F32 R9, -RZ, R9.H0_H0 ;  /* 0x20000009ff097230 */ /* 0x000fe40000004100 */
[----:B------:R-:W-:Y:S02]  /*1490*/  HADD2.F32 R8, -RZ, R8.H0_H0 ;  /* 0x20000008ff087230 */ /* 0x000fe40000004100 */
[----:B------:R-:W-:Y:S02]  /*14a0*/  HADD2.F32 R7, -RZ, R7.H0_H0 ;  /* 0x20000007ff077230 */ /* 0x000fe40000004100 */
[----:B------:R-:W-:Y:S01]  /*14b0*/  HADD2.F32 R6, -RZ, R6.H0_H0 ;  /* 0x20000006ff067230 */ /* 0x000fe20000004100 */
[----:B------:R-:W-:-:S05]  /*14c0*/  FMUL.FTZ R8, R9, R8 ;  /* 0x0000000809087220 */ /* 0x000fca0000410000 */
[----:B------:R-:W-:-:S05]  /*14d0*/  F2FP.PACK_AB R8, RZ, R8 ;  /* 0x00000008ff08723e */ /* 0x000fca00000000ff */
[----:B------:R-:W-:-:S05]  /*14e0*/  HADD2.F32 R8, -RZ, R8.H0_H0 ;  /* 0x20000008ff087230 */ /* 0x000fca0000004100 */
[----:B------:R-:W-:-:S05]  /*14f0*/  FMUL.FTZ R7, R8, R7 ;  /* 0x0000000708077220 */ /* 0x000fca0000410000 */
[----:B------:R-:W-:-:S05]  /*1500*/  F2FP.PACK_AB R7, RZ, R7 ;  /* 0x00000007ff07723e */ /* 0x000fca00000000ff */
[----:B------:R-:W-:-:S05]  /*1510*/  HADD2.F32 R7, -RZ, R7.H0_H0 ;  /* 0x20000007ff077230 */ /* 0x000fca0000004100 */
[----:B------:R-:W-:-:S05]  /*1520*/  FMUL.FTZ R6, R7, R6 ;  /* 0x0000000607067220 */ /* 0x000fca0000410000 */
[----:B------:R-:W-:-:S04]  /*1530*/  F2FP.PACK_AB R6, RZ, R6 ;  /* 0x00000006ff06723e */ /* 0x000fc800000000ff */
[----:B------:R-:W-:Y:S01]  /*1540*/  PRMT R18, R6, 0x7610, R18 ;  /* 0x0000761006127816 */ /* 0x000fe20000000012 */
[----:B------:R-:W-:Y:S05]  /*1550*/  BRA `(.L_x_1906) ;  /* 0x00007ee000007947 */ /* 0x000fea0003800000 */
.L_x_1907:
        /* <DEDUP_REMOVED lines=22> */
.L_x_1930:
        /* <DEDUP_REMOVED lines=212> */
.L_x_1925:
        /* <DEDUP_REMOVED lines=225> */
.L_x_1926:
        /* <DEDUP_REMOVED lines=226> */
.L_x_1927:
        /* <DEDUP_REMOVED lines=215> */
.L_x_1928:
[----:B------:R-:W-:-:S04]  /*4da0*/  LOP3.LUT R3, R3, 0xfffffffe, RZ, 0xc0, !PT ;  /* 0xfffffffe03037812 */ /* 0x000fc800078ec0ff */
[----:B------:R-:W-:-:S04]  /*4db0*/  IADD3 R2, P1, R14, R3, RZ ;  /* 0x000000030e027210 */ /* 0x000fc80007f3e0ff */
[----:B------:R-:W-:-:S06]  /*4dc0*/  IADD3.X R3, RZ, R15, RZ, P1, !PT ;  /* 0x0000000fff037210 */ /* 0x000fcc0000ffe4ff */
[----:B------:R1:W2:Y:S01]  /*4dd0*/  LDG.E.U16 R3, [R2.64] ;  /* 0x0000002402037981 */ /* 0x0002a2000c1e1500 */
[----:B------:R-:W-:Y:S01]  /*4de0*/  IADD3 R21, R21, c[0x0][0x170], RZ ;  /* 0x00005c0015157a10 */ /* 0x000fe20007ffe0ff */
[----:B------:R-:W-:Y:S01]  /*4df0*/  IMAD.MOV.U32 R18, RZ, RZ, c[0x0][0x170] ;  /* 0x00005c00ff127624 */ /* 0x000fe200078e00ff */
[----:B0-----:R-:W-:Y:S02]  /*4e00*/  HADD2.F32 R10, -RZ, R7.H0_H0 ;  /* 0x20000007ff0a7230 */ /* 0x001fe40000004100 */
[----:B------:R-:W-:Y:S02]  /*4e10*/  HADD2.F32 R12, -RZ, R9.H0_H0 ;  /* 0x20000009ff0c7230 */ /* 0x000fe40000004100 */
[----:B------:R-:W-:Y:S02]  /*4e20*/  HADD2.F32 R6, -RZ, R6.H0_H0 ;  /* 0x20000006ff067230 */ /* 0x000fe40000004100 */
[----:B------:R-:W-:Y:S01]  /*4e30*/  HADD2.F32 R8, -RZ, R8.H0_H0 ;  /* 0x20000008ff087230 */ /* 0x000fe20000004100 */
[----:B-1----:R-:W-:Y:S01]  /*4e40*/  IMAD R2, R18, 0x3, R21 ;  /* 0x0000000312027824 */ /* 0x002fe200078e0215 */
[----:B-----5:R-:W-:-:S02]  /*4e50*/  HADD2.F32 R7, -RZ, R5.H0_H0 ;  /* 0x20000005ff077230 */ /* 0x020fc40000004100 */
[----:B------:R-:W-:Y:S02]  /*4e60*/  HADD2.F32 R9, -RZ, R4.H0_H0 ;  /* 0x20000004ff097230 */ /* 0x000fe40000004100 */
[----:B------:R-:W-:Y:S01]  /*4e70*/  ISETP.GE.U32.AND P1, PT, R2, c[0x0][0x168], PT ;  /* 0x00005a0002007a0c */ /* 0x000fe20003f26070 */
[----:B------:R-:W-:Y:S01]  /*4e80*/  HADD2.F32 R11, -RZ, R0.H0_H0 ;  /* 0x20000000ff0b7230 */ /* 0x000fe20000004100 */
[----:B------:R-:W-:Y:S02]  /*4e90*/  FMUL.FTZ R6, R6, R7 ;  /* 0x0000000706067220 */ /* 0x000fe40000410000 */
[----:B------:R-:W-:Y:S02]  /*4ea0*/  FMUL.FTZ R9, R10, R9 ;  /* 0x000000090a097220 */ /* 0x000fe40000410000 */
[----:B------:R-:W-:-:S03]  /*4eb0*/  FMUL.FTZ R8, R8, R11 ;  /* 0x0000000b08087220 */ /* 0x000fc60000410000 */
[----:B------:R-:W-:-:S04]  /*4ec0*/  F2FP.PACK_AB R6, R9, R6 ;  /* 0x000000060906723e */ /* 0x000fc800000000ff */
[----:B------:R-:W-:Y:S01]  /*4ed0*/  PRMT R7, R6, 0x7632, R7 ;  /* 0x0000763206077816 */ /* 0x000fe20000000007 */
[----:B--2---:R-:W-:-:S05]  /*4ee0*/  HADD2.F32 R13, -RZ, R3.H0_H0 ;  /* 0x20000003ff0d7230 */ /* 0x004fca0000004100 */
[----:B------:R-:W-:-:S05]  /*4ef0*/  FMUL.FTZ R13, R12, R13 ;  /* 0x0000000d0c0d7220 */ /* 0x000fca0000410000 */
[----:B------:R-:W-:-:S04]  /*4f00*/  F2FP.PACK_AB R8, R13, R8 ;  /* 0x000000080d08723e */ /* 0x000fc800000000ff */
[----:B------:R-:W-:Y:S01]  /*4f10*/  PRMT R9, R8, 0x7632, R9 ;  /* 0x0000763208097816 */ /* 0x000fe20000000009 */
[----:B------:R-:W-:Y:S01]  /*4f20*/  @P1 CALL.REL.NOINC `(.L_x_1929) ;  /* 0x0000001000001944 */ /* 0x000fe20003c00000 */
[----:B------:R-:W-:Y:S05]  /*4f30*/  BRA `(.L_x_1930) ;  /* 0xffffc78000007947 */ /* 0x000fea000383ffff */
.L_x_1929:
[----:B------:R-:W-:Y:S05]  /*4f40*/  BSYNC B2 ;  /* 0x0000000000027941 */ /* 0x000fea0003800000 */
.L_x_1924:
[----:B------:R-:W-:Y:S05]  /*4f50*/  BSYNC B1 ;  /* 0x0000000000017941 */ /* 0x000fea0003800000 */
.L_x_1923:
        /* <DEDUP_REMOVED lines=205> */
.L_x_1933:
        /* <DEDUP_REMOVED lines=207> */
.L_x_1934:
        /* <DEDUP_REMOVED lines=207> */
.L_x_1935:
        /* <DEDUP_REMOVED lines=203> */
[----:B------:R-:W-:Y:S01]  /*82c0*/  IMAD R18, R3, c[0x0][0x330], R18 ;  /* 0x0000cc0003127a24 */ /* 0x000fe200078e0212 */
[----:B------:R-:W-:-:S05]  /*82d0*/  @P1 IADD3 R10, -R2, RZ, RZ ;  /* 0x000000ff020a1210 */ /* 0x000fca0007ffe1ff */
[----:B------:R-:W-:-:S04]  /*82e0*/  @P1 IMAD R11, R10, c[0x0][0x2c8], R11 ;  /* 0x0000b2000a0b1a24 */ /* 0x000fc800078e020b */
[----:B------:R-:W-:-:S05]  /*82f0*/  @P1 IMAD R18, R11, c[0x0][0x334], R18 ;  /* 0x0000cd000b121a24 */ /* 0x000fca00078e0212 */
.L_x_1936:
[----:B------:R-:W-:-:S04]  /*8300*/  LOP3.LUT R3, R18, 0xfffffffe, RZ, 0xc0, !PT ;  /* 0xfffffffe12037812 */ /* 0x000fc800078ec0ff */
[----:B------:R-:W-:-:S05]  /*8310*/  IADD3 R2, P1, R14, R3, RZ ;  /* 0x000000030e027210 */ /* 0x000fca0007f3e0ff */
[----:B------:R-:W-:-:S06]  /*8320*/  IMAD.X R3, RZ, RZ, R15, P1 ;  /* 0x000000ffff037224 */ /* 0x000fcc00008e060f */
[----:B------:R0:W5:Y:S02]  /*8330*/  LDG.E.U16 R3, [R2.64] ;  /* 0x0000002402037981 */ /* 0x000164000c1e1500 */
.L_x_1932:
[----:B0-----:R-:W-:Y:S05]  /*8340*/  BSYNC B1 ;  /* 0x0000000000017941 */ /* 0x001fea0003800000 */
.L_x_1931:
[----:B------:R-:W-:Y:S01]  /*8350*/  BSSY B1, `(.L_x_1937) ;  /* 0x000001e000017945 */ /* 0x000fe20003800000 */
[----:B------:R-:W-:Y:S05]  /*8360*/  @P0 BRA `(.L_x_1938) ;  /* 0x000001c000000947 */ /* 0x000fea0003800000 */
[----:B------:R-:W-:Y:S01]  /*8370*/  IADD3 R2, R21, c[0x0][0x170], RZ ;  /* 0x00005c0015027a10 */ /* 0x000fe20007ffe0ff */
[----:B------:R-:W-:Y:S02]  /*8380*/  HADD2.F32 R6, -RZ, R6.H0_H0 ;  /* 0x20000006ff067230 */ /* 0x000fe40000004100 */
[----:B-----5:R-:W-:Y:S01]  /*8390*/  HADD2.F32 R5, -RZ, R5.H0_H0 ;  /* 0x20000005ff057230 */ /* 0x020fe20000004100 */
[----:B------:R-:W-:-:S04]  /*83a0*/  ISETP.GE.U32.AND P0, PT, R2, c[0x0][0x168], PT ;  /* 0x00005a0002007a0c */ /* 0x000fc80003f06070 */
[----:B------:R-:W-:-:S05]  /*83b0*/  FMUL.FTZ R5, R6, R5 ;  /* 0x0000000506057220 */ /* 0x000fca0000410000 */
[----:B------:R-:W-:-:S04]  /*83c0*/  F2FP.PACK_AB R5, RZ, R5 ;  /* 0x00000005ff05723e */ /* 0x000fc800000000ff */
[----:B------:R-:W-:Y:S01]  /*83d0*/  PRMT R6, R5, 0x7610, R6 ;  /* 0x0000761005067816 */ /* 0x000fe20000000006 */
[----:B------:R-:W-:Y:S05]  /*83e0*/  @P0 BRA `(.L_x_1938) ;  /* 0x0000014000000947 */ /* 0x000fea0003800000 */
[----:B------:R-:W-:Y:S01]  /*83f0*/  IADD3 R2, R2, c[0x0][0x170], RZ ;  /* 0x00005c0002027a10 */ /* 0x000fe20007ffe0ff */
[----:B------:R-:W-:Y:S02]  /*8400*/  HADD2.F32 R7, -RZ, R7.H0_H0 ;  /* 0x20000007ff077230 */ /* 0x000fe40000004100 */
[----:B------:R-:W-:Y:S01]  /*8410*/  HADD2.F32 R4, -RZ, R4.H0_H0 ;  /* 0x20000004ff047230 */ /* 0x000fe20000004100 */
        /* <DEDUP_REMOVED lines=11> */
[----:B------:R-:W-:Y:S01]  /*84d0*/  @!P0 HADD2.F32 R3, -RZ, R3.H0_H0 ;  /* 0x20000003ff038230 */ /* 0x000fe20000004100 */
[----:B------:R-:W-:Y:S01]  /*84e0*/  PRMT R8, R5, 0x7610, R8 ;  /* 0x0000761005087816 */ /* 0x000fe20000000008 */
[----:B------:R-:W-:-:S05]  /*84f0*/  @!P0 HADD2.F32 R0, -RZ, R9.H0_H0 ;  /* 0x20000009ff008230 */ /* 0x000fca0000004100 */
[----:B------:R-:W-:-:S05]  /*8500*/  @!P0 FMUL.FTZ R0, R0, R3 ;  /* 0x0000000300008220 */ /* 0x000fca0000410000 */
[----:B------:R-:W-:-:S04]  /*8510*/  @!P0 F2FP.PACK_AB R0, RZ, R0 ;  /* 0x00000000ff00823e */ /* 0x000fc800000000ff */
[----:B------:R-:W-:Y:S02]  /*8520*/  @!P0 PRMT R9, R0, 0x7610, R9 ;  /* 0x0000761000098816 */ /* 0x000fe40000000009 */
.L_x_1938:
[----:B------:R-:W-:Y:S05]  /*8530*/  BSYNC B1 ;  /* 0x0000000000017941 */ /* 0x000fea0003800000 */
.L_x_1937:
[----:B------:R-:W-:Y:S02]  /*8540*/  HADD2.F32 R6, -RZ, R6.H0_H0 ;  /* 0x20000006ff067230 */ /* 0x000fe40000004100 */
[----:B------:R-:W-:Y:S02]  /*8550*/  HADD2.F32 R7, -RZ, R7.H0_H0 ;  /* 0x20000007ff077230 */ /* 0x000fe40000004100 */
[----:B-----5:R-:W-:Y:S02]  /*8560*/  HADD2.F32 R3, -RZ, R8.H0_H0 ;  /* 0x20000008ff037230 */ /* 0x020fe40000004100 */
        /* <DEDUP_REMOVED lines=11> */
.L_x_1922:
[----:B------:R-:W-:Y:S01]  /*8620*/  ISETP.GE.U32.AND P0, PT, R0, c[0x0][0x168], PT ;  /* 0x00005a0000007a0c */ /* 0x000fe20003f06070 */
[----:B------:R-:W-:Y:S01]  /*8630*/  BSSY B1, `(.L_x_1939) ;  /* 0x000002d000017945 */ /* 0x000fe20003800000 */
[-C--:B------:R-:W-:Y:S02]  /*8640*/  MOV R12, R8.reuse ;  /* 0x00000008000c7202 */ /* 0x080fe40000000f00 */
[----:B------:R-:W-:-:S09]  /*8650*/  MOV R0, R8 ;  /* 0x0000000800007202 */ /* 0x000fd20000000f00 */
[----:B------:R-:W-:Y:S05]  /*8660*/  @P0 BRA `(.L_x_1940) ;  /* 0x0000029000000947 */ /* 0x000fea0003800000 */
[----:B------:R-:W-:Y:S01]  /*8670*/  BSSY B2, `(.L_x_1941) ;  /* 0x0000026000027945 */ /* 0x000fe20003800000 */
[----:B------:R-:W-:Y:S01]  /*8680*/  IMAD.MOV.U32 R12, RZ, RZ, R8 ;  /* 0x000000ffff0c7224 */ /* 0x000fe200078e0008 */
[----:B------:R-:W-:Y:S02]  /*8690*/  MOV R0, R8 ;  /* 0x0000000800007202 */ /* 0x000fe40000000f00 */
.L_x_1942:
[----:B------:R-:W-:Y:S01]  /*86a0*/  IADD3 R5, R21, c[0x0][0x170], RZ ;  /* 0x00005c0015057a10 */ /* 0x000fe20007ffe0ff */
[----:B------:R-:W-:-:S03]  /*86b0*/  IMAD R3, R18, R21, RZ ;  /* 0x0000001512037224 */ /* 0x000fc600078e02ff */
[----:B------:R-:W-:Y:S01]  /*86c0*/  IADD3 R7, R5, c[0x0][0x170], RZ ;  /* 0x00005c0005077a10 */ /* 0x000fe20007ffe0ff */
[----:B------:R-:W-:Y:S02]  /*86d0*/  IMAD R5, R18, R5, RZ ;  /* 0x0000000512057224 */ /* 0x000fe400078e02ff */
[----:B------:R-:W-:Y:S01]  /*86e0*/  IMAD.WIDE.U32 R2, R3, 0x2, R14 ;  /* 0x0000000203027825 */ /* 0x000fe200078e000e */
[----:B------:R-:W-:-:S03]  /*86f0*/  IADD3 R21, R7, c[0x0][0x170], RZ ;  /* 0x00005c0007157a10 */ /* 0x000fc60007ffe0ff */
[C---:B------:R-:W-:Y:S02]  /*8700*/  IMAD R7, R18.reuse, R7, RZ ;  /* 0x0000000712077224 */ /* 0x040fe400078e02ff */
[----:B------:R-:W-:Y:S01]  /*8710*/  IMAD R11, R18, R21, RZ ;  /* 0x00000015120b7224 */ /* 0x000fe200078e02ff */
[----:B------:R-:W2:Y:S01]  /*8720*/  LDG.E.U16 R2, [R2.64] ;  /* 0x0000002402027981 */ /* 0x000ea2000c1e1500 */
[----:B------:R-:W-:-:S04]  /*8730*/  IMAD.WIDE.U32 R4, R5, 0x2, R14 ;  /* 0x0000000205047825 */ /* 0x000fc800078e000e */
[--C-:B------:R-:W-:Y:S02]  /*8740*/  IMAD.WIDE.U32 R6, R7, 0x2, R14.reuse ;  /* 0x0000000207067825 */ /* 0x100fe400078e000e */
[----:B------:R0:W3:Y:S02]  /*8750*/  LDG.E.U16 R4, [R4.64] ;  /* 0x0000002404047981 */ /* 0x0000e4000c1e1500 */
[----:B------:R-:W-:Y:S02]  /*8760*/  IMAD.WIDE.U32 R10, R11, 0x2, R14 ;  /* 0x000000020b0a7825 */ /* 0x000fe400078e000e */
[----:B------:R-:W4:Y:S04]  /*8770*/  LDG.E.U16 R6, [R6.64] ;  /* 0x0000002406067981 */ /* 0x000f28000c1e1500 */
[----:B------:R-:W5:Y:S01]  /*8780*/  LDG.E.U16 R10, [R10.64] ;  /* 0x000000240a0a7981 */ /* 0x000f62000c1e1500 */
[----:B------:R-:W-:-:S05]  /*8790*/  IADD3 R21, R21, c[0x0][0x170], RZ ;  /* 0x00005c0015157a10 */ /* 0x000fca0007ffe0ff */
[----:B0-----:R-:W-:Y:S01]  /*87a0*/  IMAD R5, R22, 0x3, R21 ;  /* 0x0000000316057824 */ /* 0x001fe200078e0215 */
[----:B------:R-:W-:Y:S02]  /*87b0*/  HADD2.F32 R24, -RZ, R9.H0_H0 ;  /* 0x20000009ff187230 */ /* 0x000fe40000004100 */
[----:B------:R-:W-:Y:S02]  /*87c0*/  HADD2.F32 R0, -RZ, R0.H0_H0 ;  /* 0x20000000ff007230 */ /* 0x000fe40000004100 */
[----:B------:R-:W-:Y:S01]  /*87d0*/  ISETP.GE.U32.AND P0, PT, R5, c[0x0][0x168], PT ;  /* 0x00005a0005007a0c */ /* 0x000fe20003f06070 */
[----:B------:R-:W-:Y:S02]  /*87e0*/  HADD2.F32 R8, -RZ, R8.H0_H0 ;  /* 0x20000008ff087230 */ /* 0x000fe40000004100 */
[----:B------:R-:W-:Y:S02]  /*87f0*/  HADD2.F32 R12, -RZ, R12.H0_H0 ;  /* 0x2000000cff0c7230 */ /* 0x000fe40000004100 */
[----:B--2---:R-:W-:-:S02]  /*8800*/  HADD2.F32 R9, -RZ, R2.H0_H0 ;  /* 0x20000002ff097230 */ /* 0x004fc40000004100 */
[----:B---3--:R-:W-:Y:S02]  /*8810*/  HADD2.F32 R13, -RZ, R4.H0_H0 ;  /* 0x20000004ff0d7230 */ /* 0x008fe40000004100 */
[----:B----4-:R-:W-:Y:S02]  /*8820*/  HADD2.F32 R19, -RZ, R6.H0_H0 ;  /* 0x20000006ff137230 */ /* 0x010fe40000004100 */
[----:B-----5:R-:W-:Y:S01]  /*8830*/  HADD2.F32 R3, -RZ, R10.H0_H0 ;  /* 0x2000000aff037230 */ /* 0x020fe20000004100 */
[----:B------:R-:W-:Y:S02]  /*8840*/  FMUL.FTZ R0, R0, R9 ;  /* 0x0000000900007220 */ /* 0x000fe40000410000 */
        /* <DEDUP_REMOVED lines=8> */
[----:B------:R-:W-:Y:S05]  /*88d0*/  BSYNC B2 ;  /* 0x0000000000027941 */ /* 0x000fea0003800000 */
.L_x_1941:
[----:B------:R-:W-:Y:S02]  /*88e0*/  PRMT R5, R2, 0x7610, R5 ;  /* 0x0000761002057816 */ /* 0x000fe40000000005 */
[----:B------:R-:W-:Y:S02]  /*88f0*/  PRMT R2, R6, 0x7610, R2 ;  /* 0x0000761006027816 */ /* 0x000fe40000000002 */
.L_x_1940:
[----:B------:R-:W-:Y:S05]  /*8900*/  BSYNC B1 ;  /* 0x0000000000017941 */ /* 0x000fea0003800000 */
.L_x_1939:
[----:B------:R-:W-:Y:S01]  /*8910*/  ISETP.GE.U32.AND P1, PT, R21, c[0x0][0x168], PT ;  /* 0x00005a0015007a0c */ /* 0x000fe20003f26070 */
[----:B------:R-:W-:-:S12]  /*8920*/  BSSY B1, `(.L_x_1943) ;  /* 0x0000016000017945 */ /* 0x000fd80003800000 */
[----:B------:R-:W-:Y:S05]  /*8930*/  @P1 BRA `(.L_x_1944) ;  /* 0x0000014000001947 */ /* 0x000fea0003800000 */
[----:B------:R-:W-:-:S04]  /*8940*/  IMAD R7, R18, R21, RZ ;  /* 0x0000001512077224 */ /* 0x000fc800078e02ff */
[----:B------:R-:W-:-:S05]  /*8950*/  IMAD.WIDE.U32 R6, R7, 0x2, R14 ;  /* 0x0000000207067825 */ /* 0x000fca00078e000e */
[----:B------:R0:W5:Y:S01]  /*8960*/  LDG.E.U16 R5, [R6.64] ;  /* 0x0000002406057981 */ /* 0x000162000c1e1500 */
[----:B------:R-:W-:-:S04]  /*8970*/  IADD3 R3, R21, c[0x0][0x170], RZ ;  /* 0x00005c0015037a10 */ /* 0x000fc80007ffe0ff */
[----:B------:R-:W-:-:S13]  /*8980*/  ISETP.GE.U32.AND P0, PT, R3, c[0x0][0x168], PT ;  /* 0x00005a0003007a0c */ /* 0x000fda0003f06070 */
[----:B------:R-:W-:Y:S05]  /*8990*/  @P0 BRA `(.L_x_1944) ;  /* 0x000000e000000947 */ /* 0x000fea0003800000 */
[----:B0-----:R-:W-:-:S04]  /*89a0*/  IMAD R7, R18, R3, RZ ;  /* 0x0000000312077224 */ /* 0x001fc800078e02ff */
[----:B------:R-:W-:-:S05]  /*89b0*/  IMAD.WIDE.U32 R6, R7, 0x2, R14 ;  /* 0x0000000207067825 */ /* 0x000fca00078e000e */
        /* <DEDUP_REMOVED lines=12> */
.L_x_1944:
[----:B0-----:R-:W-:Y:S05]  /*8a80*/  BSYNC B1 ;  /* 0x0000000000017941 */ /* 0x001fea0003800000 */
.L_x_1943:
        /* <DEDUP_REMOVED lines=8> */
[----:B------:R-:W-:Y:S05]  /*8b10*/  @P0 BRA `(.L_x_1946) ;  /* 0x0000014000000947 */ /* 0x000fea0003800000 */
[----:B------:R-:W-:Y:S01]  /*8b20*/  HADD2.F32 R3, -RZ, R4.H0_H0 ;  /* 0x20000004ff037230 */ /* 0x000fe20000004100 */
[----:B------:R-:W-:Y:S01]  /*8b30*/  IADD3 R4, R21, c[0x0][0x170], RZ ;  /* 0x00005c0015047a10 */ /* 0x000fe20007ffe0ff */
[----:B------:R-:W-:-:S03]  /*8b40*/  HADD2.F32 R8, -RZ, R8.H0_H0 ;  /* 0x20000008ff087230 */ /* 0x000fc60000004100 */
[----:B------:R-:W-:Y:S02]  /*8b50*/  ISETP.GE.U32.AND P0, PT, R4, c[0x0][0x168], PT ;  /* 0x00005a0004007a0c */ /* 0x000fe40003f06070 */
[----:B------:R-:W-:-:S05]  /*8b60*/  FMUL.FTZ R3, R8, R3 ;  /* 0x0000000308037220 */ /* 0x000fca0000410000 */
[----:B------:R-:W-:-:S04]  /*8b70*/  F2FP.PACK_AB R3, RZ, R3 ;  /* 0x00000003ff03723e */ /* 0x000fc800000000ff */
[----:B------:R-:W-:Y:S02]  /*8b80*/  PRMT R8, R3, 0x7610, R8 ;  /* 0x0000761003087816 */ /* 0x000fe40000000008 */
[----:B------:R-:W-:Y:S05]  /*8b90*/  @P0 BRA `(.L_x_1946) ;  /* 0x000000c000000947 */ /* 0x000fea0003800000 */
[----:B------:R-:W-:Y:S01]  /*8ba0*/  IADD3 R3, R4, c[0x0][0x170], RZ ;  /* 0x00005c0004037a10 */ /* 0x000fe20007ffe0ff */
[----:B------:R-:W-:-:S03]  /*8bb0*/  HADD2.F32 R12, -RZ, R12.H0_H0 ;  /* 0x2000000cff0c7230 */ /* 0x000fc60000004100 */
[----:B------:R-:W-:Y:S01]  /*8bc0*/  ISETP.GE.U32.AND P0, PT, R3, c[0x0][0x168], PT ;  /* 0x00005a0003007a0c */ /* 0x000fe20003f06070 */
[----:B------:R-:W-:-:S05]  /*8bd0*/  HADD2.F32 R3, -RZ, R2.H0_H0 ;  /* 0x20000002ff037230 */ /* 0x000fca0000004100 */
[----:B------:R-:W-:-:S05]  /*8be0*/  FMUL.FTZ R3, R12, R3 ;  /* 0x000000030c037220 */ /* 0x000fca0000410000 */
[----:B------:R-:W-:Y:S02]  /*8bf0*/  F2FP.PACK_AB R3, RZ, R3 ;  /* 0x00000003ff03723e */ /* 0x000fe400000000ff */
[----:B------:R-:W-:Y:S02]  /*8c00*/  @!P0 HADD2.F32 R10, -RZ, R10.H0_H0 ;  /* 0x2000000aff0a8230 */ /* 0x000fe40000004100 */
[----:B------:R-:W-:Y:S01]  /*8c10*/  @!P0 HADD2.F32 R5, -RZ, R9.H0_H0 ;  /* 0x20000009ff058230 */ /* 0x000fe20000004100 */
[----:B------:R-:W-:-:S04]  /*8c20*/  PRMT R12, R3, 0x7610, R12 ;  /* 0x00007610030c7816 */ /* 0x000fc8000000000c */
[----:B------:R-:W-:-:S05]  /*8c30*/  @!P0 FMUL.FTZ R10, R10, R5 ;  /* 0x000000050a0a8220 */ /* 0x000fca0000410000 */
[----:B------:R-:W-:-:S04]  /*8c40*/  @!P0 F2FP.PACK_AB R10, RZ, R10 ;  /* 0x0000000aff0a823e */ /* 0x000fc800000000ff */
[----:B------:R-:W-:Y:S02]  /*8c50*/  @!P0 PRMT R9, R10, 0x7610, R9 ;  /* 0x000076100a098816 */ /* 0x000fe40000000009 */
.L_x_1946:
[----:B------:R-:W-:Y:S05]  /*8c60*/  BSYNC B1 ;  /* 0x0000000000017941 */ /* 0x000fea0003800000 */
.L_x_1945:
[----:B------:R-:W-:Y:S02]  /*8c70*/  HADD2.F32 R0, -RZ, R0.H0_H0 ;  /* 0x20000000ff007230 */ /* 0x000fe40000004100 */
[----:B------:R-:W-:Y:S02]  /*8c80*/  HADD2.F32 R3, -RZ, R8.H0_H0 ;  /* 0x20000008ff037230 */ /* 0x000fe40000004100 */
[----:B------:R-:W-:-:S03]  /*8c90*/  HADD2.F32 R9, -RZ, R9.H0_H0 ;  /* 0x20000009ff097230 */ /* 0x000fc60000004100 */
[----:B------:R-:W-:Y:S01]  /*8ca0*/  FMUL.FTZ R0, R0, R3 ;  /* 0x0000000300007220 */ /* 0x000fe20000410000 */
[----:B------:R-:W-:-:S04]  /*8cb0*/  HADD2.F32 R3, -RZ, R12.H0_H0 ;  /* 0x2000000cff037230 */ /* 0x000fc80000004100 */
        /* <DEDUP_REMOVED lines=9> */
.L_x_1921:
[----:B------:R-:W-:Y:S01]  /*8d50*/  MOV R18, c[0x0][0x170] ;  /* 0x00005c0000127a02 */ /* 0x000fe20000000f00 */
[----:B------:R-:W0:Y:S01]  /*8d60*/  LDC.U16 R8, c[0x0][0x162] ;  /* 0x00005880ff087b82 */ /* 0x000e220000000400 */
[----:B------:R-:W-:Y:S01]  /*8d70*/  BSSY B1, `(.L_x_1947) ;  /* 0x000002c000017945 */ /* 0x000fe20003800000 */
[--C-:B------:R-:W-:Y:S02]  /*8d80*/  IMAD.MOV.U32 R13, RZ, RZ, R3.reuse ;  /* 0x000000ffff0d7224 */ /* 0x100fe400078e0003 */
[----:B------:R-:W-:-:S05]  /*8d90*/  IMAD R0, R18, 0x3, R3 ;  /* 0x0000000312007824 */ /* 0x000fca00078e0203 */
[----:B------:R-:W-:Y:S02]  /*8da0*/  ISETP.GE.U32.AND P0, PT, R0, c[0x0][0x168], PT ;  /* 0x00005a0000007a0c */ /* 0x000fe40003f06070 */
[-C--:B0-----:R-:W-:Y:S01]  /*8db0*/  MOV R0, R8.reuse ;  /* 0x0000000800007202 */ /* 0x081fe20000000f00 */
[----:B------:R-:W-:Y:S01]  /*8dc0*/  IMAD.MOV.U32 R10, RZ, RZ, R8 ;  /* 0x000000ffff0a7224 */ /* 0x000fe200078e0008 */
[----:B------:R-:W-:-:S09]  /*8dd0*/  MOV R9, R8 ;  /* 0x0000000800097202 */ /* 0x000fd20000000f00 */
[----:B------:R-:W-:Y:S05]  /*8de0*/  @P0 BRA `(.L_x_1948) ;  /* 0x0000024000000947 */ /* 0x000fea0003800000 */
[----:B------:R-:W-:Y:S01]  /*8df0*/  BSSY B2, `(.L_x_1948) ;  /* 0x0000023000027945 */ /* 0x000fe20003800000 */
[-C--:B------:R-:W-:Y:S02]  /*8e00*/  MOV R9, R8.reuse ;  /* 0x0000000800097202 */ /* 0x080fe40000000f00 */
[----:B------:R-:W-:Y:S02]  /*8e10*/  MOV R10, R8 ;  /* 0x00000008000a7202 */ /* 0x000fe40000000f00 */
.L_x_1949:
[C---:B------:R-:W-:Y:S01]  /*8e20*/  IADD3 R3, R13.reuse, c[0x0][0x170], RZ ;  /* 0x00005c000d037a10 */ /* 0x040fe20007ffe0ff */
[----:B------:R-:W-:-:S03]  /*8e30*/  IMAD.WIDE.U32 R12, R13, 0x2, R14 ;  /* 0x000000020d0c7825 */ /* 0x000fc600078e000e */
[C---:B------:R-:W-:Y:S01]  /*8e40*/  IADD3 R5, R3.reuse, c[0x0][0x170], RZ ;  /* 0x00005c0003057a10 */ /* 0x040fe20007ffe0ff */
[--C-:B------:R-:W-:Y:S02]  /*8e50*/  IMAD.WIDE.U32 R2, R3, 0x2, R14.reuse ;  /* 0x0000000203027825 */ /* 0x100fe400078e000e */
[----:B------:R0:W2:Y:S01]  /*8e60*/  LDG.E.U16 R12, [R12.64] ;  /* 0x000000240c0c7981 */ /* 0x0000a2000c1e1500 */
[C---:B------:R-:W-:Y:S01]  /*8e70*/  IADD3 R11, R5.reuse, c[0x0][0x170], RZ ;  /* 0x00005c00050b7a10 */ /* 0x040fe20007ffe0ff */
[--C-:B------:R-:W-:Y:S02]  /*8e80*/  IMAD.WIDE.U32 R4, R5, 0x2, R14.reuse ;  /* 0x0000000205047825 */ /* 0x100fe400078e000e */
[----:B------:R-:W3:Y:S02]  /*8e90*/  LDG.E.U16 R2, [R2.64] ;  /* 0x0000002402027981 */ /* 0x000ee4000c1e1500 */
[C---:B------:R-:W-:Y:S02]  /*8ea0*/  IMAD.WIDE.U32 R6, R11.reuse, 0x2, R14 ;  /* 0x000000020b067825 */ /* 0x040fe400078e000e */
[----:B------:R1:W4:Y:S04]  /*8eb0*/  LDG.E.U16 R4, [R4.64] ;  /* 0x0000002404047981 */ /* 0x000328000c1e1500 */
[----:B------:R-:W5:Y:S01]  /*8ec0*/  LDG.E.U16 R6, [R6.64] ;  /* 0x0000002406067981 */ /* 0x000f62000c1e1500 */
[----:B0-----:R-:W-:Y:S01]  /*8ed0*/  IADD3 R13, R11, c[0x0][0x170], RZ ;  /* 0x00005c000b0d7a10 */ /* 0x001fe20007ffe0ff */
[----:B------:R-:W-:-:S04]  /*8ee0*/  HADD2.F32 R19, -RZ, R9.H0_H0 ;  /* 0x20000009ff137230 */ /* 0x000fc80000004100 */
[----:B-1----:R-:W-:Y:S01]  /*8ef0*/  IMAD R5, R18, 0x3, R13 ;  /* 0x0000000312057824 */ /* 0x002fe200078e020d */
[----:B------:R-:W-:Y:S02]  /*8f00*/  HADD2.F32 R22, -RZ, R0.H0_H0 ;  /* 0x20000000ff167230 */ /* 0x000fe40000004100 */
[----:B------:R-:W-:Y:S02]  /*8f10*/  HADD2.F32 R10, -RZ, R10.H0_H0 ;  /* 0x2000000aff0a7230 */ /* 0x000fe40000004100 */
[----:B------:R-:W-:Y:S01]  /*8f20*/  ISETP.GE.U32.AND P0, PT, R5, c[0x0][0x168], PT ;  /* 0x00005a0005007a0c */ /* 0x000fe20003f06070 */
[----:B------:R-:W-:Y:S02]  /*8f30*/  HADD2.F32 R8, -RZ, R8.H0_H0 ;  /* 0x20000008ff087230 */ /* 0x000fe40000004100 */
[----:B--2---:R-:W-:Y:S02]  /*8f40*/  HADD2.F32 R9, -RZ, R12.H0_H0 ;  /* 0x2000000cff097230 */ /* 0x004fe40000004100 */
[----:B---3--:R-:W-:-:S02]  /*8f50*/  HADD2.F32 R0, -RZ, R2.H0_H0 ;  /* 0x20000002ff007230 */ /* 0x008fc40000004100 */
        /* <DEDUP_REMOVED lines=8> */
[C---:B------:R-:W-:Y:S02]  /*8fe0*/  PRMT R9, R0.reuse, 0x7632, R9 ;  /* 0x0000763200097816 */ /* 0x040fe40000000009 */
[----:B------:R-:W-:Y:S02]  /*8ff0*/  PRMT R10, R0, 0x7610, R10 ;  /* 0x00007610000a7816 */ /* 0x000fe4000000000a */
[----:B------:R-:W-:Y:S01]  /*9000*/  PRMT R0, R8, 0x7632, R0 ;  /* 0x0000763208007816 */ /* 0x000fe20000000000 */
[----:B------:R-:W-:Y:S05]  /*9010*/  @!P0 BRA `(.L_x_1949) ;  /* 0xfffffe0000008947 */ /* 0x000fea000383ffff */
[----:B------:R-:W-:Y:S05]  /*9020*/  BSYNC B2 ;  /* 0x0000000000027941 */ /* 0x000fea0003800000 */
.L_x_1948:
[----:B------:R-:W-:Y:S05]  /*9030*/  BSYNC B1 ;  /* 0x0000000000017941 */ /* 0x000fea0003800000 */
.L_x_1947:
        /* <DEDUP_REMOVED lines=19> */
.L_x_1951:
[----:B0-----:R-:W-:Y:S05]  /*9170*/  BSYNC B1 ;  /* 0x0000000000017941 */ /* 0x001fea0003800000 */
.L_x_1950:
        /* <DEDUP_REMOVED lines=30> */
.L_x_1953:
[----:B------:R-:W-:Y:S05]  /*9360*/  BSYNC B1 ;  /* 0x0000000000017941 */ /* 0x000fea0003800000 */
.L_x_1952:
[----:B-----5:R-:W-:Y:S02]  /*9370*/  HADD2.F32 R2, -RZ, R10.H0_H0 ;  /* 0x2000000aff027230 */ /* 0x020fe40000004100 */
[----:B------:R-:W-:Y:S02]  /*9380*/  HADD2.F32 R9, -RZ, R9.H0_H0 ;  /* 0x20000009ff097230 */ /* 0x000fe40000004100 */
[----:B------:R-:W-:-:S03]  /*9390*/  HADD2.F32 R3, -RZ, R8.H0_H0 ;  /* 0x20000008ff037230 */ /* 0x000fc60000004100 */
[----:B------:R-:W-:-:S05]  /*93a0*/  FMUL.FTZ R2, R2, R9 ;  /* 0x0000000902027220 */ /* 0x000fca0000410000 */
[----:B------:R-:W-:-:S05]  /*93b0*/  F2FP.PACK_AB R2, RZ, R2 ;  /* 0x00000002ff02723e */ /* 0x000fca00000000ff */
[----:B------:R-:W-:-:S05]  /*93c0*/  HADD2.F32 R2, -RZ, R2.H0_H0 ;  /* 0x20000002ff027230 */ /* 0x000fca0000004100 */
[----:B------:R-:W-:Y:S01]  /*93d0*/  FMUL.FTZ R2, R3, R2 ;  /* 0x0000000203027220 */ /* 0x000fe20000410000 */
[----:B------:R-:W-:-:S04]  /*93e0*/  HADD2.F32 R3, -RZ, R0.H0_H0 ;  /* 0x20000000ff037230 */ /* 0x000fc80000004100 */
[----:B------:R-:W-:-:S05]  /*93f0*/  F2FP.PACK_AB R2, RZ, R2 ;  /* 0x00000002ff02723e */ /* 0x000fca00000000ff */
[----:B------:R-:W-:-:S05]  /*9400*/  HADD2.F32 R2, -RZ, R2.H0_H0 ;  /* 0x20000002ff027230 */ /* 0x000fca0000004100 */
[----:B------:R-:W-:-:S05]  /*9410*/  FMUL.FTZ R2, R3, R2 ;  /* 0x0000000203027220 */ /* 0x000fca0000410000 */
[----:B------:R-:W-:-:S04]  /*9420*/  F2FP.PACK_AB R2, RZ, R2 ;  /* 0x00000002ff02723e */ /* 0x000fc800000000ff */
[----:B------:R-:W-:Y:S02]  /*9430*/  PRMT R18, R2, 0x7610, R18 ;  /* 0x0000761002127816 */ /* 0x000fe40000000012 */
.L_x_1906:
[----:B------:R-:W-:Y:S05]  /*9440*/  BSYNC B0 ;  /* 0x0000000000007941 */ /* 0x000fea0003800000 */
.L_x_1905:
[----:B------:R-:W-:-:S13]  /*9450*/  ISETP.NE.AND P0, PT, RZ, c[0x0][0x180], PT ;  /* 0x00006000ff007a0c */ /* 0x000fda0003f05270 */
[----:B------:R-:W-:Y:S05]  /*9460*/  @!P0 BRA `(.L_x_1954) ;  /* 0x0000019000008947 */ /* 0x000fea0003800000 */
[----:B------:R-:W-:Y:S01]  /*9470*/  IMAD R0, R20, c[0x0][0x0], R23 ;  /* 0x0000000014007a24 */ /* 0x000fe200078e0217 */
[----:B------:R-:W-:Y:S02]  /*9480*/  ULDC UR4, c[0x0][0x4] ;  /* 0x0000010000047ab9 */ /* 0x000fe40000000800 */
[----:B------:R-:W-:Y:S01]  /*9490*/  USHF.R.U32.HI UR4, URZ, 0x1, UR4 ;  /* 0x000000013f047899 */ /* 0x000fe20008011604 */
[C---:B-----5:R-:W-:Y:S01]  /*94a0*/  IMAD.SHL.U32 R5, R0.reuse, 0x2, RZ ;  /* 0x0000000200057824 */ /* 0x060fe200078e00ff */
[----:B------:R-:W-:-:S04]  /*94b0*/  LEA R3, R0, 0x10, 0x1 ;  /* 0x0000001000037811 */ /* 0x000fc800078e08ff */
[----:B------:R0:W-:Y:S01]  /*94c0*/  STS.U16 [R5+0x10], R18 ;  /* 0x0000101205007388 */ /* 0x0001e20000000400 */
[----:B------:R-:W-:-:S13]  /*94d0*/  ISETP.NE.AND P0, PT, RZ, UR4, PT ;  /* 0x00000004ff007c0c */ /* 0x000fda000bf05270 */
[----:B------:R-:W-:Y:S05]  /*94e0*/  @!P0 BRA `(.L_x_1954) ;  /* 0x0000011000008947 */ /* 0x000fea0003800000 */
[----:B0-----:R-:W-:-:S04]  /*94f0*/  MOV R5, UR4 ;  /* 0x0000000400057c02 */ /* 0x001fc80008000f00 */
.L_x_1955:
[----:B------:R-:W-:Y:S01]  /*9500*/  IADD3 R0, R20, R5, RZ ;  /* 0x0000000514007210 */ /* 0x000fe20007ffe0ff */
[----:B------:R-:W-:Y:S03]  /*9510*/  BAR.SYNC.DEFER_BLOCKING 0x0 ;  /* 0x0000000000007b1d */ /* 0x000fe60000010000 */
[----:B------:R-:W-:-:S04]  /*9520*/  ISETP.GE.U32.AND P0, PT, R0, c[0x0][0x4], PT ;  /* 0x0000010000007a0c */ /* 0x000fc80003f06070 */
[----:B------:R-:W-:-:S13]  /*9530*/  ISETP.GE.U32.OR P0, PT, R20, R5, P0 ;  /* 0x000000051400720c */ /* 0x000fda0000706470 */
[----:B------:R-:W-:Y:S01]  /*9540*/  @!P0 IMAD R0, R0, c[0x0][0x0], R23 ;  /* 0x0000000000008a24 */ /* 0x000fe200078e0217 */
[----:B------:R-:W-:-:S03]  /*9550*/  @!P0 HADD2.F32 R2, -RZ, R18.H0_H0 ;  /* 0x20000012ff028230 */ /* 0x000fc60000004100 */
[----:B------:R-:W-:-:S06]  /*9560*/  @!P0 IMAD.SHL.U32 R0, R0, 0x2, RZ ;  /* 0x0000000200008824 */ /* 0x000fcc00078e00ff */
[----:B------:R-:W0:Y:S02]  /*9570*/  @!P0 LDS.U16 R0, [R0+0x10] ;  /* 0x0000100000008984 */ /* 0x000e240000000400 */
[----:B0-----:R-:W-:-:S05]  /*9580*/  @!P0 HADD2.F32 R7, -RZ, R0.H0_H0 ;  /* 0x20000000ff078230 */ /* 0x001fca0000004100 */
[----:B------:R-:W-:-:S05]  /*9590*/  @!P0 FMUL.FTZ R2, R2, R7 ;  /* 0x0000000702028220 */ /* 0x000fca0000410000 */
[----:B------:R-:W-:-:S04]  /*95a0*/  @!P0 F2FP.PACK_AB R2, RZ, R2 ;  /* 0x00000002ff02823e */ /* 0x000fc800000000ff */
[----:B------:R-:W-:-:S05]  /*95b0*/  @!P0 PRMT R18, R2, 0x7610, R18 ;  /* 0x0000761002128816 */ /* 0x000fca0000000012 */
[----:B------:R0:W-:Y:S01]  /*95c0*/  @!P0 STS.U16 [R3], R18 ;  /* 0x0000001203008388 */ /* 0x0001e20000000400 */
[----:B------:R-:W-:Y:S02]  /*95d0*/  ISETP.GT.AND P0, PT, R5, 0x1, PT ;  /* 0x000000010500780c */ /* 0x000fe40003f04270 */
[----:B------:R-:W-:-:S11]  /*95e0*/  SHF.R.S32.HI R5, RZ, 0x1, R5 ;  /* 0x00000001ff057819 */ /* 0x000fd60000011405 */
[----:B0-----:R-:W-:Y:S05]  /*95f0*/  @P0 BRA `(.L_x_1955) ;  /* 0xffffff0000000947 */ /* 0x001fea000383ffff */
.L_x_1954:
[----:B0-----:R-:W-:-:S13]  /*9600*/  ISETP.NE.AND P0, PT, RZ, c[0x0][0x17c], PT ;  /* 0x00005f00ff007a0c */ /* 0x001fda0003f05270 */
[----:B------:R-:W-:Y:S05]  /*9610*/  @!P0 BRA `(.L_x_1956) ;  /* 0x000002b000008947 */ /* 0x000fea0003800000 */
[----:B-----5:R-:W-:Y:S02]  /*9620*/  MOV R2, c[0x0][0x0] ;  /* 0x0000000000027a02 */ /* 0x020fe40000000f00 */
[----:B------:R-:W-:Y:S02]  /*9630*/  MOV R0, c[0x0][0x0] ;  /* 0x0000000000007a02 */ /* 0x000fe40000000f00 */
[----:B------:R-:W-:-:S13]  /*9640*/  ISETP.GT.AND P0, PT, R2, 0x20, PT ;  /* 0x000000200200780c */ /* 0x000fda0003f04270 */
[----:B------:R-:W-:Y:S05]  /*9650*/  @!P0 BRA `(.L_x_1957) ;  /* 0x0000019000008947 */ /* 0x000fea0003800000 */
[----:B------:R-:W-:Y:S01]  /*9660*/  IMAD R3, R20, c[0x0][0x0], R23 ;  /* 0x0000000014037a24 */ /* 0x000fe200078e0217 */
[----:B------:R-:W-:-:S03]  /*9670*/  LEA.HI R0, R2, c[0x0][0x0], RZ, 0x1 ;  /* 0x0000000002007a11 */ /* 0x000fc600078f08ff */
[C---:B------:R-:W-:Y:S01]  /*9680*/  IMAD.SHL.U32 R7, R3.reuse, 0x2, RZ ;  /* 0x0000000203077824 */ /* 0x040fe200078e00ff */
[----:B------:R-:W-:Y:S01]  /*9690*/  SHF.R.S32.HI R2, RZ, 0x1, R0 ;  /* 0x00000001ff027819 */ /* 0x000fe20000011400 */
[----:B------:R-:W-:Y:S01]  /*96a0*/  HFMA2.MMA R0, -RZ, RZ, 0, 1.9073486328125e-06 ;  /* 0x00000020ff007435 */ /* 0x000fe200000001ff */
[----:B------:R-:W-:Y:S02]  /*96b0*/  LEA R5, R3, 0x10, 0x1 ;  /* 0x0000001003057811 */ /* 0x000fe400078e08ff */
[----:B------:R0:W-:Y:S01]  /*96c0*/  STS.U16 [R7+0x10], R18 ;  /* 0x0000101207007388 */ /* 0x0001e20000000400 */
[----:B------:R-:W-:-:S13]  /*96d0*/  ISETP.GE.AND P0, PT, R2, 0x20, PT ;  /* 0x000000200200780c */ /* 0x000fda0003f06270 */
[----:B0-----:R-:W-:Y:S05]  /*96e0*/  @!P0 BRA `(.L_x_1957) ;  /* 0x0000010000008947 */ /* 0x001fea0003800000 */
.L_x_1958:
[----:B------:R-:W-:Y:S01]  /*96f0*/  IADD3 R0, R23, R2, RZ ;  /* 0x0000000217007210 */ /* 0x000fe20007ffe0ff */
[----:B------:R-:W-:Y:S03]  /*9700*/  BAR.SYNC.DEFER_BLOCKING 0x0 ;  /* 0x0000000000007b1d */ /* 0x000fe60000010000 */
[----:B------:R-:W-:-:S04]  /*9710*/  ISETP.GE.U32.AND P0, PT, R0, c[0x0][0x0], PT ;  /* 0x0000000000007a0c */ /* 0x000fc80003f06070 */
[----:B------:R-:W-:-:S13]  /*9720*/  ISETP.GE.U32.OR P0, PT, R23, R2, P0 ;  /* 0x000000021700720c */ /* 0x000fda0000706470 */
[----:B------:R-:W-:Y:S01]  /*9730*/  @!P0 IMAD R0, R2, 0x2, R5 ;  /* 0x0000000202008824 */ /* 0x000fe200078e0205 */
[----:B------:R-:W-:Y:S01]  /*9740*/  @!P0 HADD2.F32 R4, -RZ, R18.H0_H0 ;  /* 0x20000012ff048230 */ /* 0x000fe20000004100 */
[----:B------:R-:W-:-:S04]  /*9750*/  SHF.R.S32.HI R2, RZ, 0x1, R2 ;  /* 0x00000001ff027819 */ /* 0x000fc80000011402 */
[----:B------:R-:W0:Y:S02]  /*9760*/  @!P0 LDS.U16 R0, [R0] ;  /* 0x0000000000008984 */ /* 0x000e240000000400 */
[----:B0-----:R-:W-:-:S05]  /*9770*/  @!P0 HADD2.F32 R3, -RZ, R0.H0_H0 ;  /* 0x20000000ff038230 */ /* 0x001fca0000004100 */
[----:B------:R-:W-:-:S05]  /*9780*/  @!P0 FMUL.FTZ R3, R4, R3 ;  /* 0x0000000304038220 */ /* 0x000fca0000410000 */
[----:B------:R-:W-:-:S04]  /*9790*/  @!P0 F2FP.PACK_AB R3, RZ, R3 ;  /* 0x00000003ff03823e */ /* 0x000fc800000000ff */
[----:B------:R-:W-:-:S05]  /*97a0*/  @!P0 PRMT R18, R3, 0x7610, R18 ;  /* 0x0000761003128816 */ /* 0x000fca0000000012 */
[----:B------:R0:W-:Y:S01]  /*97b0*/  @!P0 STS.U16 [R5], R18 ;  /* 0x0000001205008388 */ /* 0x0001e20000000400 */
[----:B------:R-:W-:-:S13]  /*97c0*/  ISETP.GE.AND P0, PT, R2, 0x20, PT ;  /* 0x000000200200780c */ /* 0x000fda0003f06270 */
[----:B0-----:R-:W-:Y:S05]  /*97d0*/  @P0 BRA `(.L_x_1958) ;  /* 0xffffff1000000947 */ /* 0x001fea000383ffff */
[----:B------:R-:W-:-:S03]  /*97e0*/  MOV R0, 0x20 ;  /* 0x0000002000007802 */ /* 0x000fc60000000f00 */
.L_x_1957:
[----:B------:R-:W-:Y:S01]  /*97f0*/  BAR.SYNC.DEFER_BLOCKING 0x0 ;  /* 0x0000000000007b1d */ /* 0x000fe20000010000 */
[----:B------:R-:W-:-:S13]  /*9800*/  ISETP.GE.AND P0, PT, R0, 0x2, PT ;  /* 0x000000020000780c */ /* 0x000fda0003f06270 */
[----:B------:R-:W-:Y:S05]  /*9810*/  @!P0 BRA `(.L_x_1956) ;  /* 0x000000b000008947 */ /* 0x000fea0003800000 */
[----:B------:R-:W-:Y:S02]  /*9820*/  HFMA2.MMA R3, -RZ, RZ, 0, 5.9604644775390625e-08 ;  /* 0x00000001ff037435 */ /* 0x000fe400000001ff */
.L_x_1959:
[----:B------:R-:W-:Y:S01]  /*9830*/  LOP3.LUT R2, R18, 0xffff, RZ, 0xc0, !PT ;  /* 0x0000ffff12027812 */ /* 0x000fe200078ec0ff */
[----:B------:R-:W-:-:S05]  /*9840*/  HADD2.F32 R18, -RZ, R18.H0_H0 ;  /* 0x20000012ff127230 */ /* 0x000fca0000004100 */
[----:B------:R0:W1:Y:S02]  /*9850*/  SHFL.DOWN PT, R2, R2, R3, 0x1f ;  /* 0x08001f0302027589 */ /* 0x00006400000e0000 */
[----:B0-----:R-:W-:-:S05]  /*9860*/  IMAD.SHL.U32 R3, R3, 0x2, RZ ;  /* 0x0000000203037824 */ /* 0x001fca00078e00ff */
[----:B------:R-:W-:Y:S01]  /*9870*/  ISETP.GE.AND P0, PT, R3, R0, PT ;  /* 0x000000000300720c */ /* 0x000fe20003f06270 */
[----:B-1----:R-:W-:-:S05]  /*9880*/  HADD2.F32 R5, -RZ, R2.H0_H0 ;  /* 0x20000002ff057230 */ /* 0x002fca0000004100 */
[----:B------:R-:W-:-:S05]  /*9890*/  FMUL.FTZ R5, R18, R5 ;  /* 0x0000000512057220 */ /* 0x000fca0000410000 */
[----:B------:R-:W-:-:S04]  /*98a0*/  F2FP.PACK_AB R5, RZ, R5 ;  /* 0x00000005ff05723e */ /* 0x000fc800000000ff */
[----:B------:R-:W-:Y:S01]  /*98b0*/  PRMT R18, R5, 0x7610, R18 ;  /* 0x0000761005127816 */ /* 0x000fe20000000012 */
[----:B------:R-:W-:Y:S05]  /*98c0*/  @!P0 BRA `(.L_x_1959) ;  /* 0xffffff6000008947 */ /* 0x000fea000383ffff */
.L_x_1956:
[----:B------:R-:W-:Y:S02]  /*98d0*/  ISETP.NE.AND P1, PT, RZ, c[0x0][0x338], PT ;  /* 0x0000ce00ff007a0c */ /* 0x000fe40003f25270 */
[----:B------:R-:W-:-:S11]  /*98e0*/  MOV R19, RZ ;  /* 0x000000ff00137202 */ /* 0x000fd60000000f00 */
[----:B------:R-:W-:Y:S05]  /*98f0*/  @!P1 BRA `(.L_x_1960) ;  /* 0x00000c7000009947 */ /* 0x000fea0003800000 */
[----:B------:R-:W-:Y:S01]  /*9900*/  HFMA2.MMA R16, -RZ, RZ, 0, 0 ;  /* 0x00000000ff107435 */ /* 0x000fe200000001ff */
[----:B------:R-:W-:-:S05]  /*9910*/  IMAD.MOV.U32 R0, RZ, RZ, 0x1 ;  /* 0x00000001ff007424 */ /* 0x000fca00078e00ff */
[----:B------:R-:W-:-:S04]  /*9920*/  ISETP.NE.AND P0, PT, R0, c[0x0][0x338], PT ;  /* 0x0000ce0000007a0c */ /* 0x000fc80003f05270 */
[----:B-----5:R-:W-:-:S05]  /*9930*/  IMAD.HI.U32 R2, R17, c[0x0][0x340], R16 ;  /* 0x0000d00011027a27 */ /* 0x020fca00078e0010 */
[----:B------:R-:W-:-:S04]  /*9940*/  SHF.R.U32.HI R3, RZ, c[0x0][0x344], R2 ;  /* 0x0000d100ff037a19 */ /* 0x000fc80000011602 */
[----:B------:R-:W-:-:S05]  /*9950*/  IADD3 R5, -R3, RZ, RZ ;  /* 0x000000ff03057210 */ /* 0x000fca0007ffe1ff */
[----:B------:R-:W-:-:S04]  /*9960*/  IMAD R5, R5, c[0x0][0x33c], R17 ;  /* 0x0000cf0005057a24 */ /* 0x000fc800078e0211 */
[----:B------:R-:W-:Y:S01]  /*9970*/  IMAD R19, R5, c[0x0][0x468], RZ ;  /* 0x00011a0005137a24 */ /* 0x000fe200078e02ff */
        /* <DEDUP_REMOVED lines=190> */
[----:B------:R-:W-:Y:S02]  /*a560*/  @P0 IMAD R19, R4, c[0x0][0x528], R19 ;  /* 0x00014a0004130a24 */ /* 0x000fe400078e0213 */
.L_x_1960:
[----:B------:R-:W-:Y:S01]  /*a570*/  ISETP.NE.U32.AND P0, PT, RZ, c[0x0][0x548], PT ;  /* 0x00015200ff007a0c */ /* 0x000fe20003f05070 */
[----:B-----5:R-:W-:Y:S01]  /*a580*/  CS2R R2, SRZ ;  /* 0x0000000000027805 */ /* 0x020fe2000001ff00 */
[----:B------:R-:W-:Y:S01]  /*a590*/  ISETP.NE.AND P4, PT, RZ, c[0x0][0x184], PT ;  /* 0x00006100ff007a0c */ /* 0x000fe20003f85270 */
[----:B------:R-:W-:Y:S01]  /*a5a0*/  IMAD.MOV.U32 R10, RZ, RZ, RZ ;  /* 0x000000ffff0a7224 */ /* 0x000fe200078e00ff */
[----:B------:R-:W-:Y:S02]  /*a5b0*/  ISETP.NE.AND.EX P0, PT, RZ, c[0x0][0x54c], PT, P0 ;  /* 0x00015300ff007a0c */ /* 0x000fe40003f05300 */
[----:B------:R-:W-:-:S04]  /*a5c0*/  IADD3 R4, P2, R19, c[0x0][0x538], RZ ;  /* 0x00014e0013047a10 */ /* 0x000fc80007f5e0ff */
[----:B------:R-:W-:-:S07]  /*a5d0*/  IADD3.X R5, RZ, c[0x0][0x53c], RZ, P2, !PT ;  /* 0x00014f00ff057a10 */ /* 0x000fce00017fe4ff */
[----:B------:R-:W-:-:S04]  /*a5e0*/  @P0 IADD3 R2, P3, R19, c[0x0][0x548], RZ ;  /* 0x0001520013020a10 */ /* 0x000fc80007f7e0ff */
[----:B------:R-:W-:-:S05]  /*a5f0*/  @P0 IADD3.X R3, RZ, c[0x0][0x54c], RZ, P3, !PT ;  /* 0x00015300ff030a10 */ /* 0x000fca0001ffe4ff */
[----:B------:R-:W-:Y:S01]  /*a600*/  @P0 IMAD.MOV.U32 R10, RZ, RZ, R3 ;  /* 0x000000ffff0a0224 */ /* 0x000fe200078e0003 */
[----:B------:R-:W-:Y:S05]  /*a610*/  @!P4 BRA `(.L_x_1961) ;  /* 0x00001ce00000c947 */ /* 0x000fea0003800000 */
[----:B------:R-:W0:Y:S01]  /*a620*/  S2R R0, SR_CTAID.X ;  /* 0x0000000000007919 */ /* 0x000e220000002500 */
[----:B------:R-:W-:Y:S01]  /*a630*/  IMAD R5, R23, c[0x0][0x188], RZ ;  /* 0x0000620017057a24 */ /* 0x000fe200078e02ff */
[----:B------:R-:W-:-:S03]  /*a640*/  HFMA2.MMA R16, -RZ, RZ, 0, 0 ;  /* 0x00000000ff107435 */ /* 0x000fc600000001ff */
[----:B------:R-:W-:-:S04]  /*a650*/  IMAD R5, R20, c[0x0][0x18c], R5 ;  /* 0x0000630014057a24 */ /* 0x000fc800078e0205 */
[----:B0-----:R-:W-:Y:S01]  /*a660*/  IMAD R5, R0, c[0x0][0x174], R5 ;  /* 0x00005d0000057a24 */ /* 0x001fe200078e0205 */
        /* <DEDUP_REMOVED lines=198> */
[----:B------:R-:W-:Y:S02]  /*b2d0*/  @P0 IMAD R16, R9, c[0x0][0x528], R16 ;  /* 0x00014a0009100a24 */ /* 0x000fe400078e0210 */
.L_x_1962:
[----:B------:R-:W-:Y:S01]  /*b2e0*/  ISETP.NE.AND P0, PT, RZ, c[0x0][0x17c], PT ;  /* 0x00005f00ff007a0c */ /* 0x000fe20003f05270 */
[----:B------:R-:W-:Y:S01]  /*b2f0*/  BSSY B0, `(.L_x_1963) ;  /* 0x000000a000007945 */ /* 0x000fe20003800000 */
[----:B------:R-:W-:Y:S02]  /*b300*/  PRMT R4, RZ, 0x7610, R4 ;  /* 0x00007610ff047816 */ /* 0x000fe40000000004 */
[----:B------:R-:W-:-:S04]  /*b310*/  ISETP.NE.AND P0, PT, R23, RZ, P0 ;  /* 0x000000ff1700720c */ /* 0x000fc80000705270 */
[----:B------:R-:W-:-:S13]  /*b320*/  ISETP.GE.OR P0, PT, R5, c[0x0][0x16c], P0 ;  /* 0x00005b0005007a0c */ /* 0x000fda0000706670 */
[----:B------:R-:W-:Y:S05]  /*b330*/  @P0 BRA `(.L_x_1964) ;  /* 0x0000005000000947 */ /* 0x000fea0003800000 */
[----:B------:R-:W-:Y:S01]  /*b340*/  ISETP.NE.AND P1, PT, RZ, c[0x0][0x180], PT ;  /* 0x00006000ff007a0c */ /* 0x000fe20003f25270 */
[----:B------:R-:W-:-:S12]  /*b350*/  HFMA2.MMA R4, -RZ, RZ, 0, 5.9604644775390625e-08 ;  /* 0x00000001ff047435 */ /* 0x000fd800000001ff */
[----:B------:R-:W-:-:S04]  /*b360*/  @P1 ISETP.NE.AND P0, PT, R20, RZ, PT ;  /* 0x000000ff1400120c */ /* 0x000fc80003f05270 */
[----:B------:R-:W-:-:S04]  /*b370*/  @P1 SEL R5, RZ, 0x1, P0 ;  /* 0x00000001ff051807 */ /* 0x000fc80000000000 */
[----:B------:R-:W-:Y:S02]  /*b380*/  @P1 PRMT R4, R5, 0x7610, R4 ;  /* 0x0000761005041816 */ /* 0x000fe40000000004 */
.L_x_1964:
[----:B------:R-:W-:Y:S05]  /*b390*/  BSYNC B0 ;  /* 0x0000000000007941 */ /* 0x000fea0003800000 */
.L_x_1963:
        /* <DEDUP_REMOVED lines=25> */
[----:B0-----:R-:W-:Y:S02]  /*b530*/  ISETP.EQ.U32.AND P0, PT, R8, R5, PT ;  /* 0x000000050800720c */ /* 0x001fe40003f02070 */
[----:B------:R-:W-:-:S05]  /*b540*/  MOV R5, 0x4 ;  /* 0x0000000400057802 */ /* 0x000fca0000000f00 */
        /* <DEDUP_REMOVED lines=13> */
.L_x_1966:
[----:B------:R-:W-:Y:S05]  /*b620*/  BSYNC B0 ;  /* 0x0000000000007941 */ /* 0x000fea0003800000 */
.L_x_1965:
        /* <DEDUP_REMOVED lines=14> */
[----:B------:R-:W-:Y:S01]  /*b710*/  MOV R17, UR4 ;  /* 0x0000000400117c02 */ /* 0x000fe20008000f00 */
[----:B------:R-:W-:-:S00]  /*b720*/  ERRBAR ;  /* 0x00000000000079ab */ /* 0x000fc00000000000 */
[----:B------:R-:W-:-:S05]  /*b730*/  CCTL.IVALL ;  /* 0x00000000ff00798f */ /* 0x000fca0002000000 */
[----:B------:R-:W-:Y:S05]  /*b740*/  @!P0 BRA `(.L_x_1968) ;  /* 0x0000013000008947 */ /* 0x000fea0003800000 */
[----:B------:R-:W-:Y:S01]  /*b750*/  IMAD R9, R20, c[0x0][0x0], R23 ;  /* 0x0000000014097a24 */ /* 0x000fe200078e0217 */
[----:B------:R-:W-:Y:S04]  /*b760*/  BSSY B1, `(.L_x_1969) ;  /* 0x0000010000017945 */ /* 0x000fe80003800000 */
[----:B------:R-:W-:-:S13]  /*b770*/  ISETP.GE.U32.AND P0, PT, R9, c[0x0][0x178], PT ;  /* 0x00005e0009007a0c */ /* 0x000fda0003f06070 */
[----:B------:R-:W-:Y:S05]  /*b780*/  @P0 BRA `(.L_x_1970) ;  /* 0x000000d000000947 */ /* 0x000fea0003800000 */
.L_x_1971:
[----:B------:R-:W-:Y:S01]  /*b790*/  HFMA2.MMA R7, -RZ, RZ, 0, 1.1920928955078125e-07 ;  /* 0x00000002ff077435 */ /* 0x000fe200000001ff */
[----:B------:R-:W-:-:S09]  /*b7a0*/  IMAD R6, R0, c[0x0][0x10], R9 ;  /* 0x0000040000067a24 */ /* 0x000fd200078e0209 */
[----:B------:R-:W-:-:S06]  /*b7b0*/  IMAD.WIDE.U32 R6, R6, R7, c[0x0][0x550] ;  /* 0x0001540006067625 */ /* 0x000fcc00078e0007 */
[----:B------:R-:W2:Y:S01]  /*b7c0*/  LDG.E.U16 R6, [R6.64] ;  /* 0x0000002406067981 */ /* 0x000ea2000c1e1500 */
[----:B------:R-:W-:Y:S01]  /*b7d0*/  IMAD.MOV.U32 R12, RZ, RZ, c[0x0][0x0] ;  /* 0x00000000ff0c7624 */ /* 0x000fe200078e00ff */
[----:B------:R-:W-:-:S03]  /*b7e0*/  HADD2.F32 R17, -RZ, R17.H0_H0 ;  /* 0x20000011ff117230 */ /* 0x000fc60000004100 */
[----:B------:R-:W-:-:S05]  /*b7f0*/  IMAD R9, R12, c[0x0][0x4], R9 ;  /* 0x000001000c097a24 */ /* 0x000fca00078e0209 */
[----:B------:R-:W-:Y:S01]  /*b800*/  ISETP.GE.U32.AND P0, PT, R9, c[0x0][0x178], PT ;  /* 0x00005e0009007a0c */ /* 0x000fe20003f06070 */
[----:B--2---:R-:W-:-:S05]  /*b810*/  HADD2.F32 R8, -RZ, R6.H0_H0 ;  /* 0x20000006ff087230 */ /* 0x004fca0000004100 */
[----:B------:R-:W-:-:S05]  /*b820*/  FMUL.FTZ R8, R17, R8 ;  /* 0x0000000811087220 */ /* 0x000fca0000410000 */
[----:B------:R-:W-:-:S04]  /*b830*/  F2FP.PACK_AB R8, RZ, R8 ;  /* 0x00000008ff08723e */ /* 0x000fc800000000ff */
[----:B------:R-:W-:Y:S01]  /*b840*/  PRMT R17, R8, 0x7610, R17 ;  /* 0x0000761008117816 */ /* 0x000fe20000000011 */
[----:B------:R-:W-:Y:S05]  /*b850*/  @!P0 BRA `(.L_x_1971) ;  /* 0xffffff3000008947 */ /* 0x000fea000383ffff */
.L_x_1970:
[----:B------:R-:W-:Y:S05]  /*b860*/  BSYNC B1 ;  /* 0x0000000000017941 */ /* 0x000fea0003800000 */
.L_x_1969:
[----:B------:R-:W-:Y:S05]  /*b870*/  BRA `(.L_x_1972) ;  /* 0x0000010000007947 */ /* 0x000fea0003800000 */
.L_x_1968:
[----:B------:R-:W-:-:S13]  /*b880*/  ISETP.GE.U32.AND P0, PT, R20, c[0x0][0x178], PT ;  /* 0x00005e0014007a0c */ /* 0x000fda0003f06070 */
[----:B------:R-:W-:Y:S05]  /*b890*/  @P0 BRA `(.L_x_1972) ;  /* 0x000000e000000947 */ /* 0x000fea0003800000 */
[----:B------:R-:W-:-:S04]  /*b8a0*/  MOV R9, R20 ;  /* 0x0000001400097202 */ /* 0x000fc80000000f00 */
.L_x_1973:
[----:B------:R-:W-:Y:S01]  /*b8b0*/  HFMA2.MMA R7, -RZ, RZ, 0, 1.1920928955078125e-07 ;  /* 0x00000002ff077435 */ /* 0x000fe200000001ff */
[----:B------:R-:W-:-:S04]  /*b8c0*/  IMAD R6, R0, c[0x0][0x10], R9 ;  /* 0x0000040000067a24 */ /* 0x000fc800078e0209 */
[----:B------:R-:W-:-:S05]  /*b8d0*/  IMAD R6, R6, c[0x0][0x0], R23 ;  /* 0x0000000006067a24 */ /* 0x000fca00078e0217 */
[----:B------:R-:W-:-:S06]  /*b8e0*/  IMAD.WIDE.U32 R6, R6, R7, c[0x0][0x550] ;  /* 0x0001540006067625 */ /* 0x000fcc00078e0007 */
[----:B------:R-:W2:Y:S01]  /*b8f0*/  LDG.E.U16 R6, [R6.64] ;  /* 0x0000002406067981 */ /* 0x000ea2000c1e1500 */
[----:B------:R-:W-:Y:S01]  /*b900*/  IADD3 R9, R9, c[0x0][0x4], RZ ;  /* 0x0000010009097a10 */ /* 0x000fe20007ffe0ff */
[----:B------:R-:W-:-:S03]  /*b910*/  HADD2.F32 R17, -RZ, R17.H0_H0 ;  /* 0x20000011ff117230 */ /* 0x000fc60000004100 */
[----:B------:R-:W-:Y:S01]  /*b920*/  ISETP.GE.U32.AND P0, PT, R9, c[0x0][0x178], PT ;  /* 0x00005e0009007a0c */ /* 0x000fe20003f06070 */
[----:B--2---:R-:W-:-:S05]  /*b930*/  HADD2.F32 R8, -RZ, R6.H0_H0 ;  /* 0x20000006ff087230 */ /* 0x004fca0000004100 */
[----:B------:R-:W-:-:S05]  /*b940*/  FMUL.FTZ R8, R17, R8 ;  /* 0x0000000811087220 */ /* 0x000fca0000410000 */
[----:B------:R-:W-:-:S04]  /*b950*/  F2FP.PACK_AB R8, RZ, R8 ;  /* 0x00000008ff08723e */ /* 0x000fc800000000ff */
[----:B------:R-:W-:Y:S01]  /*b960*/  PRMT R17, R8, 0x7610, R17 ;  /* 0x0000761008117816 */ /* 0x000fe20000000011 */
[----:B------:R-:W-:Y:S05]  /*b970*/  @!P0 BRA `(.L_x_1973) ;  /* 0xffffff3000008947 */ /* 0x000fea000383ffff */
.L_x_1972:
[----:B------:R-:W-:Y:S05]  /*b980*/  BSYNC B0 ;  /* 0x0000000000007941 */ /* 0x000fea0003800000 */
.L_x_1967:
[----:B------:R-:W-:Y:S01]  /*b990*/  IMAD R0, R20, c[0x0][0x0], R23 ;  /* 0x0000000014007a24 */ /* 0x000fe200078e0217 */
[----:B------:R-:W-:Y:S01]  /*b9a0*/  ULDC UR4, c[0x0][0x4] ;  /* 0x0000010000047ab9 */ /* 0x000fe20000000800 */
[----:B------:R-:W-:Y:S01]  /*b9b0*/  ISETP.NE.AND P2, PT, RZ, c[0x0][0x17c], PT ;  /* 0x00005f00ff007a0c */ /* 0x000fe20003f45270 */
[----:B------:R-:W-:Y:S01]  /*b9c0*/  USHF.R.U32.HI UR4, URZ, 0x1, UR4 ;  /* 0x000000013f047899 */ /* 0x000fe20008011604 */
[C---:B------:R-:W-:Y:S01]  /*b9d0*/  IMAD.SHL.U32 R6, R0.reuse, 0x2, RZ ;  /* 0x0000000200067824 */ /* 0x040fe200078e00ff */
[----:B------:R-:W-:-:S04]  /*b9e0*/  LEA R0, R0, 0x10, 0x1 ;  /* 0x0000001000007811 */ /* 0x000fc800078e08ff */
[----:B------:R0:W-:Y:S01]  /*b9f0*/  STS.U16 [R6+0x10], R17 ;  /* 0x0000101106007388 */ /* 0x0001e20000000400 */
[----:B------:R-:W-:-:S13]  /*ba00*/  ISETP.NE.AND P0, PT, RZ, UR4, PT ;  /* 0x00000004ff007c0c */ /* 0x000fda000bf05270 */
[----:B------:R-:W-:Y:S05]  /*ba10*/  @!P0 BRA `(.L_x_1974) ;  /* 0x0000011000008947 */ /* 0x000fea0003800000 */
[----:B0-----:R-:W-:-:S04]  /*ba20*/  MOV R7, UR4 ;  /* 0x0000000400077c02 */ /* 0x001fc80008000f00 */
.L_x_1975:
        /* <DEDUP_REMOVED lines=16> */
.L_x_1974:
[----:B0-----:R-:W-:Y:S05]  /*bb30*/  @!P2 BRA `(.L_x_1976) ;  /* 0x000002900000a947 */ /* 0x001fea0003800000 */
[----:B------:R-:W-:Y:S02]  /*bb40*/  MOV R7, c[0x0][0x0] ;  /* 0x0000000000077a02 */ /* 0x000fe40000000f00 */
[----:B------:R-:W-:Y:S02]  /*bb50*/  MOV R6, c[0x0][0x0] ;  /* 0x0000000000067a02 */ /* 0x000fe40000000f00 */
[----:B------:R-:W-:-:S13]  /*bb60*/  ISETP.GT.AND P0, PT, R7, 0x20, PT ;  /* 0x000000200700780c */ /* 0x000fda0003f04270 */
[----:B------:R-:W-:Y:S05]  /*bb70*/  @!P0 BRA `(.L_x_1977) ;  /* 0x0000017000008947 */ /* 0x000fea0003800000 */
[----:B------:R-:W-:Y:S01]  /*bb80*/  LEA.HI R7, R7, c[0x0][0x0], RZ, 0x1 ;  /* 0x0000000007077a11 */ /* 0x000fe200078f08ff */
[----:B------:R0:W-:Y:S01]  /*bb90*/  STS.U16 [R0], R17 ;  /* 0x0000001100007388 */ /* 0x0001e20000000400 */
[----:B------:R-:W-:Y:S02]  /*bba0*/  IMAD.MOV.U32 R6, RZ, RZ, 0x20 ;  /* 0x00000020ff067424 */ /* 0x000fe400078e00ff */
[----:B------:R-:W-:-:S04]  /*bbb0*/  SHF.R.S32.HI R7, RZ, 0x1, R7 ;  /* 0x00000001ff077819 */ /* 0x000fc80000011407 */
[----:B------:R-:W-:-:S13]  /*bbc0*/  ISETP.GE.AND P0, PT, R7, 0x20, PT ;  /* 0x000000200700780c */ /* 0x000fda0003f06270 */
[----:B------:R-:W-:Y:S05]  /*bbd0*/  @!P0 BRA `(.L_x_1977) ;  /* 0x0000011000008947 */ /* 0x000fea0003800000 */
[----:B0-----:R-:W-:-:S04]  /*bbe0*/  MOV R6, R7 ;  /* 0x0000000700067202 */ /* 0x001fc80000000f00 */
.L_x_1978:
        /* <DEDUP_REMOVED lines=15> */
[----:B------:R-:W-:-:S09]  /*bce0*/  HFMA2.MMA R6, -RZ, RZ, 0, 1.9073486328125e-06 ;  /* 0x00000020ff067435 */ /* 0x000fd200000001ff */
.L_x_1977:
[----:B0-----:R-:W-:Y:S01]  /*bcf0*/  BAR.SYNC.DEFER_BLOCKING 0x0 ;  /* 0x0000000000007b1d */ /* 0x001fe20000010000 */
[----:B------:R-:W-:-:S13]  /*bd00*/  ISETP.GE.AND P0, PT, R6, 0x2, PT ;  /* 0x000000020600780c */ /* 0x000fda0003f06270 */
[----:B------:R-:W-:Y:S05]  /*bd10*/  @!P0 BRA `(.L_x_1976) ;  /* 0x000000b000008947 */ /* 0x000fea0003800000 */
[----:B------:R-:W-:Y:S02]  /*bd20*/  MOV R7, 0x1 ;  /* 0x0000000100077802 */ /* 0x000fe40000000f00 */
.L_x_1979:
        /* <DEDUP_REMOVED lines=10> */
.L_x_1976:
        /* <DEDUP_REMOVED lines=10> */
[----:B------:R-:W-:Y:S02]  /*be70*/  HADD2.F32 R17, -RZ, R17.H0_H0 ;  /* 0x20000011ff117230 */ /* 0x000fe40000004100 */
[----:B--2---:R-:W-:-:S05]  /*be80*/  HADD2.F32 R0, -RZ, R0.H0_H0 ;  /* 0x20000000ff007230 */ /* 0x004fca0000004100 */
[----:B------:R-:W-:-:S05]  /*be90*/  FMUL.FTZ R0, R17, R0 ;  /* 0x0000000011007220 */ /* 0x000fca0000410000 */
[----:B------:R-:W-:-:S04]  /*bea0*/  F2FP.PACK_AB R0, RZ, R0 ;  /* 0x00000000ff00723e */ /* 0x000fc800000000ff */
[----:B------:R-:W-:Y:S02]  /*beb0*/  PRMT R17, R0, 0x7610, R17 ;  /* 0x0000761000117816 */ /* 0x000fe40000000011 */
.L_x_1981:
[----:B------:R-:W-:Y:S05]  /*bec0*/  @!P1 BRA `(.L_x_1982) ;  /* 0x000001a000009947 */ /* 0x000fea0003800000 */
[----:B------:R-:W-:-:S10]  /*bed0*/  HFMA2.MMA R0, -RZ, RZ, 0, 5.9604644775390625e-08 ;  /* 0x00000001ff007435 */ /* 0x000fd400000001ff */
[----:B------:R-:W-:-:S13]  /*bee0*/  ISETP.NE.AND P0, PT, R0, c[0x0][0x56c], PT ;  /* 0x00015b0000007a0c */ /* 0x000fda0003f05270 */
[----:B------:R-:W-:Y:S05]  /*bef0*/  @!P0 BRA `(.L_x_1983) ;  /* 0x0000013000008947 */ /* 0x000fea0003800000 */
[----:B------:R-:W-:Y:S01]  /*bf00*/  MOV R2, 0x660 ;  /* 0x0000066000027802 */ /* 0x000fe20000000f00 */
[----:B------:R-:W-:Y:S01]  /*bf10*/  IMAD.MOV.U32 R5, RZ, RZ, c[0x4][0x654] ;  /* 0x01019500ff057624 */ /* 0x000fe200078e00ff */
[----:B------:R-:W-:Y:S01]  /*bf20*/  MOV R4, c[0x4][0x650] ;  /* 0x0101940000047a02 */ /* 0x000fe20000000f00 */
[----:B------:R-:W-:Y:S01]  /*bf30*/  IMAD.MOV.U32 R8, RZ, RZ, 0x2ef ;  /* 0x000002efff087424 */ /* 0x000fe200078e00ff */
[----:B------:R-:W-:Y:S01]  /*bf40*/  MOV R6, c[0x4][0x640] ;  /* 0x0101900000067a02 */ /* 0x000fe20000000f00 */
[----:B------:R-:W-:Y:S01]  /*bf50*/  IMAD.MOV.U32 R12, RZ, RZ, 0x1 ;  /* 0x00000001ff0c7424 */ /* 0x000fe200078e00ff */
[----:B------:R-:W0:Y:S01]  /*bf60*/  LDC.64 R2, c[0x4][R2] ;  /* 0x0100000002027b82 */ /* 0x000e220000000a00 */
[----:B------:R-:W-:Y:S02]  /*bf70*/  MOV R7, c[0x4][0x644] ;  /* 0x0101910000077a02 */ /* 0x000fe40000000f00 */
[----:B------:R-:W-:Y:S02]  /*bf80*/  MOV R10, c[0x4][0x470] ;  /* 0x01011c00000a7a02 */ /* 0x000fe40000000f00 */
[----:B------:R-:W-:-:S02]  /*bf90*/  MOV R11, c[0x4][0x474] ;  /* 0x01011d00000b7a02 */ /* 0x000fc40000000f00 */
[----:B------:R-:W-:Y:S02]  /*bfa0*/  MOV R13, RZ ;  /* 0x000000ff000d7202 */ /* 0x000fe40000000f00 */
        /* <DEDUP_REMOVED lines=8> */
.L_x_1983:
[----:B------:R-:W-:-:S04]  /*c030*/  IADD3 R2, P0, R16, c[0x0][0x538], RZ ;  /* 0x00014e0010027a10 */ /* 0x000fc80007f1e0ff */
[----:B------:R-:W-:-:S05]  /*c040*/  IADD3.X R3, RZ, c[0x0][0x53c], RZ, P0, !PT ;  /* 0x00014f00ff037a10 */ /* 0x000fca00007fe4ff */
[----:B------:R-:W-:Y:S01]  /*c050*/  STG.E.U16 [R2.64], R17 ;  /* 0x0000001102007986 */ /* 0x000fe2000c101524 */
[----:B------:R-:W-:Y:S05]  /*c060*/  EXIT ;  /* 0x000000000000794d */ /* 0x000fea0003800000 */
.L_x_1982:
[----:B------:R-:W-:Y:S01]  /*c070*/  STG.E.U16 [R2.64], R17 ;  /* 0x0000001102007986 */ /* 0x000fe2000c101524 */
[----:B------:R-:W-:Y:S05]  /*c080*/  EXIT ;  /* 0x000000000000794d */ /* 0x000fea0003800000 */
.L_x_1980:
        /* <DEDUP_REMOVED lines=10> */
.L_x_1984:
[----:B------:R-:W-:Y:S05]  /*c130*/  @!P1 BRA `(.L_x_1985) ;  /* 0x000001a000009947 */ /* 0x000fea0003800000 */
[----:B------:R-:W-:-:S05]  /*c140*/  IMAD.MOV.U32 R0, RZ, RZ, 0x1 ;  /* 0x00000001ff007424 */ /* 0x000fca00078e00ff */
[----:B------:R-:W-:-:S13]  /*c150*/  ISETP.NE.AND P0, PT, R0, c[0x0][0x56c], PT ;  /* 0x00015b0000007a0c */ /* 0x000fda0003f05270 */
[----:B------:R-:W-:Y:S05]  /*c160*/  @!P0 BRA `(.L_x_1986) ;  /* 0x0000013000008947 */ /* 0x000fea0003800000 */
[----:B------:R-:W-:Y:S01]  /*c170*/  MOV R2, 0x660 ;  /* 0x0000066000027802 */ /* 0x000fe20000000f00 */
[----:B------:R-:W-:Y:S01]  /*c180*/  HFMA2.MMA R8, -RZ, RZ, 0, 4.4763088226318359375e-05 ;  /* 0x000002efff087435 */ /* 0x000fe200000001ff */
[----:B------:R-:W-:Y:S01]  /*c190*/  MOV R4, c[0x4][0x650] ;  /* 0x0101940000047a02 */ /* 0x000fe20000000f00 */
[----:B------:R-:W-:Y:S01]  /*c1a0*/  HFMA2.MMA R12, -RZ, RZ, 0, 5.9604644775390625e-08 ;  /* 0x00000001ff0c7435 */ /* 0x000fe200000001ff */
[----:B------:R-:W-:Y:S01]  /*c1b0*/  MOV R5, c[0x4][0x654] ;  /* 0x0101950000057a02 */ /* 0x000fe20000000f00 */
[----:B------:R-:W-:Y:S01]  /*c1c0*/  IMAD.MOV.U32 R6, RZ, RZ, c[0x4][0x640] ;  /* 0x01019000ff067624 */ /* 0x000fe200078e00ff */
[----:B------:R-:W0:Y:S01]  /*c1d0*/  LDC.64 R2, c[0x4][R2] ;  /* 0x0100000002027b82 */ /* 0x000e220000000a00 */
[----:B------:R-:W-:Y:S01]  /*c1e0*/  MOV R7, c[0x4][0x644] ;  /* 0x0101910000077a02 */ /* 0x000fe20000000f00 */
[----:B------:R-:W-:Y:S01]  /*c1f0*/  IMAD.MOV.U32 R10, RZ, RZ, c[0x4][0x470] ;  /* 0x01011c00ff0a7624 */ /* 0x000fe200078e00ff */
[----:B------:R-:W-:Y:S01]  /*c200*/  MOV R11, c[0x4][0x474] ;  /* 0x01011d00000b7a02 */ /* 0x000fe20000000f00 */
        /* <DEDUP_REMOVED lines=9> */
.L_x_1986:
[----:B------:R-:W-:-:S04]  /*c2a0*/  IADD3 R2, P0, R16, c[0x0][0x538], RZ ;  /* 0x00014e0010027a10 */ /* 0x000fc80007f1e0ff */
[----:B------:R-:W-:-:S05]  /*c2b0*/  IADD3.X R3, RZ, c[0x0][0x53c], RZ, P0, !PT ;  /* 0x00014f00ff037a10 */ /* 0x000fca00007fe4ff */
[----:B------:R-:W-:Y:S01]  /*c2c0*/  STG.E.U16 [R2.64], R17 ;  /* 0x0000001102007986 */ /* 0x000fe2000c101524 */
[----:B------:R-:W-:Y:S05]  /*c2d0*/  EXIT ;  /* 0x000000000000794d */ /* 0x000fea0003800000 */
.L_x_1985:
[----:B------:R-:W-:Y:S01]  /*c2e0*/  STG.E.U16 [R4.64], R17 ;  /* 0x0000001104007986 */ /* 0x000fe2000c101524 */
[----:B------:R-:W-:Y:S05]  /*c2f0*/  EXIT ;  /* 0x000000000000794d */ /* 0x000fea0003800000 */
.L_x_1961:
        /* <DEDUP_REMOVED lines=22> */
.L_x_1988:
        /* <DEDUP_REMOVED lines=9> */
[----:B------:R-:W-:Y:S01]  /*c4f0*/  IMAD.MOV.U32 R11, RZ, RZ, c[0x4][0x474] ;  /* 0x01011d00ff0b7624 */ /* 0x000fe200078e00ff */
[----:B------:R-:W0:Y:S01]  /*c500*/  LDC.64 R2, c[0x4][R2] ;  /* 0x0100000002027b82 */ /* 0x000e220000000a00 */
[----:B------:R-:W-:Y:S02]  /*c510*/  MOV R8, 0x2ef ;  /* 0x000002ef00087802 */ /* 0x000fe40000000f00 */
[----:B------:R-:W-:Y:S02]  /*c520*/  MOV R10, c[0x4][0x470] ;  /* 0x01011c00000a7a02 */ /* 0x000fe40000000f00 */
[----:B------:R-:W-:-:S02]  /*c530*/  MOV R12, 0x1 ;  /* 0x00000001000c7802 */ /* 0x000fc40000000f00 */
        /* <DEDUP_REMOVED lines=9> */
.L_x_1990:
[----:B------:R-:W-:-:S05]  /*c5d0*/  IADD3 R2, P0, R19, c[0x0][0x538], RZ ;  /* 0x00014e0013027a10 */ /* 0x000fca0007f1e0ff */
[----:B------:R-:W-:-:S05]  /*c5e0*/  IMAD.X R3, RZ, RZ, c[0x0][0x53c], P0 ;  /* 0x00014f00ff037624 */ /* 0x000fca00000e06ff */
[----:B------:R-:W-:Y:S01]  /*c5f0*/  STG.E.U16 [R2.64], R18 ;  /* 0x0000001202007986 */ /* 0x000fe2000c101524 */
[----:B------:R-:W-:Y:S05]  /*c600*/  EXIT ;  /* 0x000000000000794d */ /* 0x000fea0003800000 */
.L_x_1989:
[----:B------:R-:W-:Y:S01]  /*c610*/  STG.E.U16 [R2.64], R18 ;  /* 0x0000001202007986 */ /* 0x000fe2000c101524 */
[----:B------:R-:W-:Y:S05]  /*c620*/  EXIT ;  /* 0x000000000000794d */ /* 0x000fea0003800000 */
.L_x_1987:
        /* <DEDUP_REMOVED lines=10> */
.L_x_1991:
        /* <DEDUP_REMOVED lines=23> */
.L_x_1993:
[----:B------:R-:W-:-:S04]  /*c840*/  IADD3 R2, P0, R19, c[0x0][0x538], RZ ;  /* 0x00014e0013027a10 */ /* 0x000fc80007f1e0ff */
[----:B------:R-:W-:-:S05]  /*c850*/  IADD3.X R3, RZ, c[0x0][0x53c], RZ, P0, !PT ;  /* 0x00014f00ff037a10 */ /* 0x000fca00007fe4ff */
[----:B------:R-:W-:Y:S01]  /*c860*/  STG.E.U16 [R2.64], R18 ;  /* 0x0000001202007986 */ /* 0x000fe2000c101524 */
[----:B------:R-:W-:Y:S05]  /*c870*/  EXIT ;  /* 0x000000000000794d */ /* 0x000fea0003800000 */
.L_x_1992:
[----:B------:R-:W-:Y:S01]  /*c880*/  STG.E.U16 [R4.64], R18 ;  /* 0x0000001204007986 */ /* 0x000fe2000c101524 */
[----:B------:R-:W-:Y:S05]  /*c890*/  EXIT ;  /* 0x000000000000794d */ /* 0x000fea0003800000 */
.L_x_1994:
        /* <DEDUP_REMOVED lines=14> */
.L_x_8811:


//--------------------- .text._ZN2at6native13reduce_kernelILi256ELi2ENS0_8ReduceOpIN3c104HalfENS0_14func_wrapper_tIS4_NS0_55_GLOBAL__N__0955718d_22_SparseCsrTensorMath_cu_868dd54514ReductionMulOpIS4_EEEEjS4_Li4ELi4EEEEEvT1_ --------------------------
	.section	.text._ZN2at6native13reduce_kernelILi256ELi2ENS0_8ReduceOpIN3c104HalfENS0_14func_wrapper_tIS4_NS0_55_GLOBAL__N__0955718d_22_SparseCsrTensorMath_cu_868dd54514ReductionMulOpIS4_EEEEjS4_Li4ELi4EEEEEvT1_,"ax",@progbits
	.sectioninfo	@"SHI_REGISTERS=31"
	.align	128
.text._ZN2at6native13reduce_kernelILi256ELi2ENS0_8ReduceOpIN3c104HalfENS0_14func_wrapper_tIS4_NS0_55_GLOBAL__N__0955718d_22_SparseCsrTensorMath_cu_868dd54514ReductionMulOpIS4_EEEEjS4_Li4ELi4EEEEEvT1_:
        .type           _ZN2at6native13reduce_kernelILi256ELi2ENS0_8ReduceOpIN3c104HalfENS0_14func_wrapper_tIS4_NS0_55_GLOBAL__N__0955718d_22_SparseCsrTensorMath_cu_868dd54514ReductionMulOpIS4_EEEEjS4_Li4ELi4EEEEEvT1_,@function
        .size           _ZN2at6native13reduce_kernelILi256ELi2ENS0_8ReduceOpIN3c104HalfENS0_14func_wrapper_tIS4_NS0_55_GLOBAL__N__0955718d_22_SparseCsrTensorMath_cu_868dd54514ReductionMulOpIS4_EEEEjS4_Li4ELi4EEEEEvT1_,(.L_x_8812 - _ZN2at6native13reduce_kernelILi256ELi2ENS0_8ReduceOpIN3c104HalfENS0_14func_wrapper_tIS4_NS0_55_GLOBAL__N__0955718d_22_SparseCsrTensorMath_cu_868dd54514ReductionMulOpIS4_EEEEjS4_Li4ELi4EEEEEvT1_)
        .other          _ZN2at6native13reduce_kernelILi256ELi2ENS0_8ReduceOpIN3c104HalfENS0_14func_wrapper_tIS4_NS0_55_GLOBAL__N__0955718d_22_SparseCsrTensorMath_cu_868dd54514ReductionMulOpIS4_EEEEjS4_Li4ELi4EEEEEvT1_,@"STO_CUDA_ENTRY STV_DEFAULT"
_ZN2at6native13reduce_kernelILi256ELi2ENS0_8ReduceOpIN3c104HalfENS0_14func_wrapper_tIS4_NS0_55_GLOBAL__N__0955718d_22_SparseCsrTensorMath_cu_868dd54514ReductionMulOpIS4_EEEEjS4_Li4ELi4EEEEEvT1_:
[----:B------:R-:W-:Y:S02]  /*0000*/  MOV R1, c[0x0][0x28] ;  /* 0x00000a0000017a02 */ /* 0x000fe40000000f00 */
        /* <DEDUP_REMOVED lines=10> */
[----:B------:R-:W-:Y:S02]  /*00b0*/  SHF.L.U32 R3, R0, 0x1, RZ ;  /* 0x0000000100037819 */ /* 0x000fe400000006ff */
        /* <DEDUP_REMOVED lines=197> */
.L_x_1995:
        /* <DEDUP_REMOVED lines=10> */
[----:B--2---:R-:W-:-:S03]  /*0db0*/  IMAD R3, R16, c[0x0][0x184], R3 ;  /* 0x0000610010037a24 */ /* 0x004fc600078e0203 */
[----:B------:R-:W-:Y:S02]  /*0dc0*/  SHF.L.U32 R17, R0, 0x1, RZ ;  /* 0x0000000100117819 */ /* 0x000fe400000006ff */
        /* <DEDUP_REMOVED lines=49> */
.L_x_2004:
[----:B------:R-:W-:Y:S05]  /*10e0*/  BSYNC B2 ;  /* 0x0000000000027941 */ /* 0x000fea0003800000 */
.L_x_2003:
        /* <DEDUP_REMOVED lines=13> */
.L_x_2002:
[----:B------:R-:W-:Y:S05]  /*11c0*/  BSYNC B1 ;  /* 0x0000000000017941 */ /* 0x000fea0003800000 */
.L_x_2001:
[C---:B------:R-:W-:Y:S02]  /*11d0*/  IADD3 R3, P0, -R6.reuse, 0x4, RZ ;  /* 0x0000000406037810 */ /* 0x040fe40007f1e1ff */
[----:B------:R-:W-:Y:S02]  /*11e0*/  IADD3 R0, R6, c[0x0][0x168], RZ ;  /* 0x00005a0006007a10 */ /* 0x000fe40007ffe0ff */
[----:B------:R-:W-:Y:S01]  /*11f0*/  LEA R18, P1, R3, R18, 0x1 ;  /* 0x0000001203127211 */ /* 0x000fe200078208ff */
[----:B------:R-:W-:Y:S01]  /*1200*/  IMAD.X R4, RZ, RZ, -0x1, P0 ;  /* 0xffffffffff047424 */ /* 0x000fe200000e06ff */
[----:B------:R-:W-:-:S04]  /*1210*/  IADD3 R0, R0, -0x4, RZ ;  /* 0xfffffffc00007810 */ /* 0x000fc80007ffe0ff */
[----:B------:R-:W-:Y:S02]  /*1220*/  LEA.HI.X R19, R3, R19, R4, 0x1, P1 ;  /* 0x0000001303137211 */ /* 0x000fe400008f0c04 */
.L_x_2000:
[----:B------:R-:W-:Y:S05]  /*1230*/  BSYNC B0 ;  /* 0x0000000000007941 */ /* 0x000fea0003800000 */
.L_x_1999:
        /* <DEDUP_REMOVED lines=11> */
[----:B------:R-:W-:Y:S01]  /*12f0*/  MOV R3, R4 ;  /* 0x0000000400037202 */ /* 0x000fe20000000f00 */
[----:B------:R-:W-:-:S04]  /*1300*/  IMAD.MOV.U32 R8, RZ, RZ, R7 ;  /* 0x000000ffff087224 */ /* 0x000fc800078e0007 */
.L_x_2007:
        /* <DEDUP_REMOVED lines=22> */
.L_x_2006:
[----:B------:R-:W-:Y:S05]  /*1470*/  BSYNC B0 ;  /* 0x0000000000007941 */ /* 0x000fea0003800000 */
.L_x_2005:
        /* <DEDUP_REMOVED lines=8> */
.L_x_2009:
[----:B------:R-:W-:Y:S05]  /*1500*/  BSYNC B0 ;  /* 0x0000000000007941 */ /* 0x000fea0003800000 */
.L_x_2008:
        /* <DEDUP_REMOVED lines=15> */
.L_x_2011:
[----:B------:R-:W-:Y:S05]  /*1600*/  BSYNC B0 ;  /* 0x0000000000007941 */ /* 0x000fea0003800000 */
.L_x_2010:
[----:B------:R-:W-:Y:S01]  /*1610*/  HADD2.F32 R9, -RZ, R9.H0_H0 ;  /* 0x20000009ff097230 */ /* 0x000fe20000004100 */
[----:B------:R-:W-:Y:S01]  /*1620*/  PRMT R25, RZ, 0x7610, R25 ;  /* 0x00007610ff197816 */ /* 0x000fe20000000019 */
        /* <DEDUP_REMOVED lines=13> */
.L_x_1998:
        /* <DEDUP_REMOVED lines=23> */
[----:B------:R-:W-:Y:S01]  /*1870*/  ISETP.NE.AND P0, PT, RZ, c[0x0][0x1a4], PT ;  /* 0x00006900ff007a0c */ /* 0x000fe20003f05270 */
[--C-:B------:R-:W-:Y:S01]  /*1880*/  IMAD.MOV.U32 R20, RZ, RZ, R4.reuse ;  /* 0x000000ffff147224 */ /* 0x100fe200078e0004 */
[-C--:B------:R-:W-:Y:S01]  /*1890*/  MOV R9, R4.reuse ;  /* 0x0000000400097202 */ /* 0x080fe20000000f00 */
[--C-:B------:R-:W-:Y:S01]  /*18a0*/  IMAD.MOV.U32 R8, RZ, RZ, R4.reuse ;  /* 0x000000ffff087224 */ /* 0x100fe200078e0004 */
[-C--:B------:R-:W-:Y:S01]  /*18b0*/  MOV R7, R4.reuse ;  /* 0x0000000400077202 */ /* 0x080fe20000000f00 */
[----:B------:R-:W-:Y:S01]  /*18c0*/  IMAD.MOV.U32 R6, RZ, RZ, R4 ;  /* 0x000000ffff067224 */ /* 0x000fe200078e0004 */
[----:B------:R-:W-:-:S05]  /*18d0*/  MOV R5, R4 ;  /* 0x0000000400057202 */ /* 0x000fca0000000f00 */
.L_x_2022:
[----:B------:R-:W-:Y:S01]  /*18e0*/  HFMA2.MMA R12, -RZ, RZ, 0, 0 ;  /* 0x00000000ff0c7435 */ /* 0x000fe200000001ff */
[----:B------:R-:W-:Y:S01]  /*18f0*/  IMAD.MOV.U32 R0, RZ, RZ, RZ ;  /* 0x000000ffff007224 */ /* 0x000fe200078e00ff */
[----:B------:R-:W-:Y:S08]  /*1900*/  @!P0 BRA `(.L_x_2017) ;  /* 0x00000da000008947 */ /* 0x000ff00003800000 */
[----:B------:R-:W-:Y:S01]  /*1910*/  IMAD.MOV.U32 R24, RZ, RZ, RZ ;  /* 0x000000ffff187224 */ /* 0x000fe200078e00ff */
[----:B------:R-:W-:-:S03]  /*1920*/  MOV R3, c[0x0][0x1a4] ;  /* 0x0000690000037a02 */ /* 0x000fc60000000f00 */
[----:B------:R-:W-:Y:S01]  /*1930*/  IMAD.HI.U32 R10, R25, c[0x0][0x1ac], R24 ;  /* 0x00006b00190a7a27 */ /* 0x000fe200078e0018 */
[----:B------:R-:W-:-:S04]  /*1940*/  ISETP.NE.AND P1, PT, R3, 0x2, PT ;  /* 0x000000020300780c */ /* 0x000fc80003f25270 */
        /* <DEDUP_REMOVED lines=206> */
[C---:B------:R-:W-:Y:S01]  /*2630*/  @P1 IMAD.HI.U32 R3, R11.reuse, c[0x0][0x2cc], R10 ;  /* 0x0000b3000b031a27 */ /* 0x040fe200078e000a */
[----:B------:R-:W-:-:S04]  /*2640*/  IADD3 R10, -R11, RZ, RZ ;  /* 0x000000ff0b0a7210 */ /* 0x000fc80007ffe1ff */
[----:B------:R-:W-:Y:S01]  /*2650*/  @P1 SHF.R.U32.HI R3, RZ, c[0x0][0x2d0], R3 ;  /* 0x0000b400ff031a19 */ /* 0x000fe20000011603 */
[----:B------:R-:W-:-:S04]  /*2660*/  IMAD R13, R10, c[0x0][0x2bc], R13 ;  /* 0x0000af000a0d7a24 */ /* 0x000fc800078e020d */
[----:B------:R-:W-:Y:S02]  /*2670*/  @P1 IMAD.MOV R3, RZ, RZ, -R3 ;  /* 0x000000ffff031224 */ /* 0x000fe400078e0a03 */
[----:B------:R-:W-:Y:S02]  /*2680*/  IMAD R12, R13, c[0x0][0x330], R12 ;  /* 0x0000cc000d0c7a24 */ /* 0x000fe400078e020c */
[----:B------:R-:W-:-:S04]  /*2690*/  @P1 IMAD R11, R3, c[0x0][0x2c8], R11 ;  /* 0x0000b200030b1a24 */ /* 0x000fc800078e020b */
[----:B------:R-:W-:-:S05]  /*26a0*/  @P1 IMAD R12, R11, c[0x0][0x334], R12 ;  /* 0x0000cd000b0c1a24 */ /* 0x000fca00078e020c */
.L_x_2017:
[----:B------:R-:W-:-:S04]  /*26b0*/  LOP3.LUT R11, R12, 0xfffffffc, RZ, 0xc0, !PT ;  /* 0xfffffffc0c0b7812 */ /* 0x000fc800078ec0ff */
[----:B------:R-:W-:-:S04]  /*26c0*/  IADD3 R10, P1, R18, R11, RZ ;  /* 0x0000000b120a7210 */ /* 0x000fc80007f3e0ff */
[----:B------:R-:W-:-:S05]  /*26d0*/  IADD3.X R11, RZ, R19, RZ, P1, !PT ;  /* 0x00000013ff0b7210 */ /* 0x000fca0000ffe4ff */
[----:B------:R-:W2:Y:S01]  /*26e0*/  LDG.E R10, [R10.64] ;  /* 0x000000240a0a7981 */ /* 0x000ea2000c1e1900 */
[----:B------:R-:W-:Y:S02]  /*26f0*/  IADD3 R25, R25, c[0x0][0x170], RZ ;  /* 0x00005c0019197a10 */ /* 0x000fe40007ffe0ff */
[----:B--2---:R-:W-:Y:S01]  /*2700*/  PRMT R22, R10, 0x7610, R10 ;  /* 0x000076100a167816 */ /* 0x004fe2000000000a */
[----:B------:R-:W-:Y:S05]  /*2710*/  @!P0 BRA `(.L_x_2018) ;  /* 0x00000da000008947 */ /* 0x000fea0003800000 */
[----:B------:R-:W-:Y:S01]  /*2720*/  IMAD.MOV.U32 R24, RZ, RZ, RZ ;  /* 0x000000ffff187224 */ /* 0x000fe200078e00ff */
[----:B------:R-:W-:-:S03]  /*2730*/  MOV R3, c[0x0][0x1a4] ;  /* 0x0000690000037a02 */ /* 0x000fc60000000f00 */
[----:B------:R-:W-:Y:S01]  /*2740*/  IMAD.HI.U32 R10, R25, c[0x0][0x1ac], R24 ;  /* 0x00006b00190a7a27 */ /* 0x000fe200078e0018 */
[----:B------:R-:W-:-:S04]  /*2750*/  ISETP.NE.AND P1, PT, R3, 0x2, PT ;  /* 0x000000020300780c */ /* 0x000fc80003f25270 */
[----:B------:R-:W-:Y:S01]  /*2760*/  SHF.R.U32.HI R11, RZ, c[0x0][0x1b0], R10 ;  /* 0x00006c00ff0b7a19 */ /* 0x000fe2000001160a */
[----:B------:R-:W-:-:S04]  /*2770*/  HFMA2.MMA R10, -RZ, RZ, 0, 0 ;  /* 0x00000000ff0a7435 */ /* 0x000fc800000001ff */
[----:B------:R-:W-:-:S04]  /*2780*/  IMAD.MOV R0, RZ, RZ, -R11 ;  /* 0x000000ffff007224 */ /* 0x000fc800078e0a0b */
[----:B------:R-:W-:Y:S02]  /*2790*/  IMAD R0, R0, c[0x0][0x1a8], R25 ;  /* 0x00006a0000007a24 */ /* 0x000fe400078e0219 */
[----:B------:R-:W-:-:S04]  /*27a0*/  IMAD.HI.U32 R13, R11, c[0x0][0x1b8], R10 ;  /* 0x00006e000b0d7a27 */ /* 0x000fc800078e000a */
[----:B------:R-:W-:Y:S01]  /*27b0*/  IMAD R0, R0, c[0x0][0x2d4], RZ ;  /* 0x0000b50000007a24 */ /* 0x000fe200078e02ff */
        /* <DEDUP_REMOVED lines=208> */
.L_x_2018:
[----:B------:R-:W-:-:S04]  /*34c0*/  LOP3.LUT R11, R0, 0xfffffffc, RZ, 0xc0, !PT ;  /* 0xfffffffc000b7812 */ /* 0x000fc800078ec0ff */
[----:B------:R-:W-:-:S04]  /*34d0*/  IADD3 R10, P1, R18, R11, RZ ;  /* 0x0000000b120a7210 */ /* 0x000fc80007f3e0ff */
[----:B------:R-:W-:-:S05]  /*34e0*/  IADD3.X R11, RZ, R19, RZ, P1, !PT ;  /* 0x00000013ff0b7210 */ /* 0x000fca0000ffe4ff */
[----:B------:R-:W2:Y:S01]  /*34f0*/  LDG.E R10, [R10.64] ;  /* 0x000000240a0a7981 */ /* 0x000ea2000c1e1900 */
[----:B------:R-:W-:Y:S01]  /*3500*/  IADD3 R25, R25, c[0x0][0x170], RZ ;  /* 0x00005c0019197a10 */ /* 0x000fe20007ffe0ff */
[----:B------:R-:W-:Y:S01]  /*3510*/  IMAD.MOV.U32 R3, RZ, RZ, RZ ;  /* 0x000000ffff037224 */ /* 0x000fe200078e00ff */
[----:B------:R-:W-:Y:S02]  /*3520*/  MOV R12, RZ ;  /* 0x000000ff000c7202 */ /* 0x000fe40000000f00 */
[----:B--2---:R-:W-:Y:S01]  /*3530*/  PRMT R24, R10, 0x7610, R10 ;  /* 0x000076100a187816 */ /* 0x004fe2000000000a */
[----:B------:R-:W-:Y:S05]  /*3540*/  @!P0 BRA `(.L_x_2019) ;  /* 0x00000d1000008947 */ /* 0x000fea0003800000 */
[----:B------:R-:W-:Y:S01]  /*3550*/  MOV R11, R25 ;  /* 0x00000019000b7202 */ /* 0x000fe20000000f00 */
[----:B------:R-:W-:Y:S02]  /*3560*/  IMAD.MOV.U32 R10, RZ, RZ, RZ ;  /* 0x000000ffff0a7224 */ /* 0x000fe400078e00ff */
[----:B------:R-:W-:Y:S02]  /*3570*/  IMAD.MOV.U32 R0, RZ, RZ, c[0x0][0x1a4] ;  /* 0x00006900ff007624 */ /* 0x000fe400078e00ff */
[----:B------:R-:W-:-:S03]  /*3580*/  IMAD.HI.U32 R10, R25, c[0x0][0x1ac], R10 ;  /* 0x00006b00190a7a27 */ /* 0x000fc600078e000a */
[----:B------:R-:W-:Y:S02]  /*3590*/  ISETP.NE.AND P1, PT, R0, 0x2, PT ;  /* 0x000000020000780c */ /* 0x000fe40003f25270 */
[----:B------:R-:W-:Y:S01]  /*35a0*/  SHF.R.U32.HI R11, RZ, c[0x0][0x1b0], R10 ;  /* 0x00006c00ff0b7a19 */ /* 0x000fe2000001160a */
[----:B------:R-:W-:-:S04]  /*35b0*/  IMAD.MOV.U32 R10, RZ, RZ, RZ ;  /* 0x000000ffff0a7224 */ /* 0x000fc800078e00ff */
[C---:B------:R-:W-:Y:S01]  /*35c0*/  IMAD.HI.U32 R13, R11.reuse, c[0x0][0x1b8], R10 ;  /* 0x00006e000b0d7a27 */ /* 0x040fe200078e000a */
[----:B------:R-:W-:-:S04]  /*35d0*/  IADD3 R10, -R11, RZ, RZ ;  /* 0x000000ff0b0a7210 */ /* 0x000fc80007ffe1ff */
        /* <DEDUP_REMOVED lines=191> */
[----:B------:R-:W-:-:S05]  /*41d0*/  @P1 MOV R10, RZ ;  /* 0x000000ff000a1202 */ /* 0x000fca0000000f00 */
        /* <DEDUP_REMOVED lines=8> */
.L_x_2019:
[----:B------:R-:W-:-:S04]  /*4260*/  LOP3.LUT R11, R12, 0xfffffffc, RZ, 0xc0, !PT ;  /* 0xfffffffc0c0b7812 */ /* 0x000fc800078ec0ff */
[----:B------:R-:W-:-:S05]  /*4270*/  IADD3 R10, P1, R18, R11, RZ ;  /* 0x0000000b120a7210 */ /* 0x000fca0007f3e0ff */
[----:B------:R-:W-:-:S05]  /*4280*/  IMAD.X R11, RZ, RZ, R19, P1 ;  /* 0x000000ffff0b7224 */ /* 0x000fca00008e0613 */
[----:B------:R-:W2:Y:S01]  /*4290*/  LDG.E R10, [R10.64] ;  /* 0x000000240a0a7981 */ /* 0x000ea2000c1e1900 */
[----:B------:R-:W-:Y:S02]  /*42a0*/  IADD3 R25, R25, c[0x0][0x170], RZ ;  /* 0x00005c0019197a10 */ /* 0x000fe40007ffe0ff */
[----:B--2---:R-:W-:Y:S01]  /*42b0*/  PRMT R27, R10, 0x5432, R10 ;  /* 0x000054320a1b7816 */ /* 0x004fe2000000000a */
[----:B------:R-:W-:Y:S05]  /*42c0*/  @!P0 BRA `(.L_x_2020) ;  /* 0x00000d1000008947 */ /* 0x000fea0003800000 */
[----:B------:R-:W-:Y:S01]  /*42d0*/  HFMA2.MMA R10, -RZ, RZ, 0, 0 ;  /* 0x00000000ff0a7435 */ /* 0x000fe200000001ff */
        /* <DEDUP_REMOVED lines=208> */
.L_x_2020:
[----:B------:R-:W-:-:S04]  /*4fe0*/  LOP3.LUT R3, R3, 0xfffffffc, RZ, 0xc0, !PT ;  /* 0xfffffffc03037812 */ /* 0x000fc800078ec0ff */
[----:B------:R-:W-:-:S04]  /*4ff0*/  IADD3 R10, P1, R18, R3, RZ ;  /* 0x00000003120a7210 */ /* 0x000fc80007f3e0ff */
[----:B------:R-:W-:-:S05]  /*5000*/  IADD3.X R11, RZ, R19, RZ, P1, !PT ;  /* 0x00000013ff0b7210 */ /* 0x000fca0000ffe4ff */
[----:B------:R0:W2:Y:S01]  /*5010*/  LDG.E R10, [R10.64] ;  /* 0x000000240a0a7981 */ /* 0x0000a2000c1e1900 */
[----:B------:R-:W-:Y:S01]  /*5020*/  HADD2.F32 R0, -RZ, R4.H0_H0 ;  /* 0x20000004ff007230 */ /* 0x000fe20000004100 */
[----:B------:R-:W-:Y:S01]  /*5030*/  IADD3 R25, R25, c[0x0][0x170], RZ ;  /* 0x00005c0019197a10 */ /* 0x000fe20007ffe0ff */
[--C-:B------:R-:W-:Y:S02]  /*5040*/  HADD2.F32 R3, -RZ, R22.reuse.H0_H0 ;  /* 0x20000016ff037230 */ /* 0x100fe40000004100 */
[----:B------:R-:W-:Y:S02]  /*5050*/  HADD2.F32 R5, -RZ, R5.H0_H0 ;  /* 0x20000005ff057230 */ /* 0x000fe40000004100 */
[----:B------:R-:W-:Y:S01]  /*5060*/  HADD2.F32 R4, -RZ, R22.H1_H1 ;  /* 0x30000016ff047230 */ /* 0x000fe20000004100 */
[----:B------:R-:W-:Y:S01]  /*5070*/  FMUL.FTZ R0, R0, R3 ;  /* 0x0000000300007220 */ /* 0x000fe20000410000 */
[----:B------:R-:W-:Y:S02]  /*5080*/  HADD2.F32 R12, -RZ, R7.H0_H0 ;  /* 0x20000007ff0c7230 */ /* 0x000fe40000004100 */
[----:B------:R-:W-:Y:S01]  /*5090*/  HADD2.F32 R13, -RZ, R24.H1_H1 ;  /* 0x30000018ff0d7230 */ /* 0x000fe20000004100 */
[----:B------:R-:W-:Y:S01]  /*50a0*/  FMUL.FTZ R3, R5, R4 ;  /* 0x0000000405037220 */ /* 0x000fe20000410000 */
[----:B------:R-:W-:-:S02]  /*50b0*/  HADD2.F32 R6, -RZ, R6.H0_H0 ;  /* 0x20000006ff067230 */ /* 0x000fc40000004100 */
[----:B------:R-:W-:Y:S01]  /*50c0*/  HADD2.F32 R7, -RZ, R24.H0_H0 ;  /* 0x20000018ff077230 */ /* 0x000fe20000004100 */
[----:B------:R-:W-:Y:S01]  /*50d0*/  FMUL.FTZ R5, R12, R13 ;  /* 0x0000000d0c057220 */ /* 0x000fe20000410000 */
[----:B------:R-:W-:Y:S01]  /*50e0*/  HADD2.F32 R8, -RZ, R8.H0_H0 ;  /* 0x20000008ff087230 */ /* 0x000fe20000004100 */
[----:B------:R-:W-:Y:S01]  /*50f0*/  IMAD.MOV.U32 R12, RZ, RZ, c[0x0][0x170] ;  /* 0x00005c00ff0c7624 */ /* 0x000fe200078e00ff */
[----:B0-----:R-:W-:Y:S01]  /*5100*/  HADD2.F32 R11, -RZ, R27.H1_H1 ;  /* 0x3000001bff0b7230 */ /* 0x001fe20000004100 */
[----:B------:R-:W-:Y:S01]  /*5110*/  FMUL.FTZ R4, R6, R7 ;  /* 0x0000000706047220 */ /* 0x000fe20000410000 */
[----:B------:R-:W-:Y:S01]  /*5120*/  HADD2.F32 R7, -RZ, R9.H0_H0 ;  /* 0x20000009ff077230 */ /* 0x000fe20000004100 */
[----:B------:R-:W-:Y:S01]  /*5130*/  F2FP.PACK_AB R0, R3, R0 ;  /* 0x000000000300723e */ /* 0x000fe200000000ff */
[----:B------:R-:W-:Y:S01]  /*5140*/  HADD2.F32 R20, -RZ, R20.H0_H0 ;  /* 0x20000014ff147230 */ /* 0x000fe20000004100 */
[----:B------:R-:W-:Y:S01]  /*5150*/  FMUL.FTZ R6, R8, R11 ;  /* 0x0000000b08067220 */ /* 0x000fe20000410000 */
[----:B------:R-:W-:Y:S01]  /*5160*/  HADD2.F32 R8, -RZ, R27.H0_H0 ;  /* 0x2000001bff087230 */ /* 0x000fe20000004100 */
[----:B------:R-:W-:Y:S01]  /*5170*/  IMAD R11, R12, 0x3, R25 ;  /* 0x000000030c0b7824 */ /* 0x000fe200078e0219 */
[----:B------:R-:W-:Y:S01]  /*5180*/  HADD2.F32 R21, -RZ, R21.H0_H0 ;  /* 0x20000015ff157230 */ /* 0x000fe20000004100 */
[----:B------:R-:W-:-:S02]  /*5190*/  F2FP.PACK_AB R3, R5, R4 ;  /* 0x000000040503723e */ /* 0x000fc400000000ff */
[----:B------:R-:W-:Y:S01]  /*51a0*/  FMUL.FTZ R7, R7, R8 ;  /* 0x0000000807077220 */ /* 0x000fe20000410000 */
[----:B------:R-:W-:Y:S02]  /*51b0*/  ISETP.GE.U32.AND P1, PT, R11, c[0x0][0x168], PT ;  /* 0x00005a000b007a0c */ /* 0x000fe40003f26070 */
[C---:B------:R-:W-:Y:S02]  /*51c0*/  PRMT R5, R0.reuse, 0x7632, R5 ;  /* 0x0000763200057816 */ /* 0x040fe40000000005 */
[----:B------:R-:W-:Y:S02]  /*51d0*/  F2FP.PACK_AB R8, R7, R6 ;  /* 0x000000060708723e */ /* 0x000fe400000000ff */
[----:B------:R-:W-:Y:S02]  /*51e0*/  PRMT R4, R0, 0x7610, R4 ;  /* 0x0000761000047816 */ /* 0x000fe40000000004 */
[C---:B------:R-:W-:Y:S02]  /*51f0*/  PRMT R7, R3.reuse, 0x7632, R7 ;  /* 0x0000763203077816 */ /* 0x040fe40000000007 */
[----:B------:R-:W-:Y:S01]  /*5200*/  PRMT R6, R3, 0x7610, R6 ;  /* 0x0000761003067816 */ /* 0x000fe20000000006 */
[----:B--2---:R-:W-:-:S02]  /*5210*/  HADD2.F32 R9, -RZ, R10.H0_H0 ;  /* 0x2000000aff097230 */ /* 0x004fc40000004100 */
[----:B------:R-:W-:-:S03]  /*5220*/  HADD2.F32 R12, -RZ, R10.H1_H1 ;  /* 0x3000000aff0c7230 */ /* 0x000fc60000004100 */
[----:B------:R-:W-:Y:S02]  /*5230*/  FMUL.FTZ R9, R20, R9 ;  /* 0x0000000914097220 */ /* 0x000fe40000410000 */
[----:B------:R-:W-:-:S05]  /*5240*/  FMUL.FTZ R12, R21, R12 ;  /* 0x0000000c150c7220 */ /* 0x000fca0000410000 */
[----:B------:R-:W-:Y:S02]  /*5250*/  F2FP.PACK_AB R12, R12, R9 ;  /* 0x000000090c0c723e */ /* 0x000fe400000000ff */
[----:B------:R-:W-:Y:S02]  /*5260*/  PRMT R9, R8, 0x7632, R9 ;  /* 0x0000763208097816 */ /* 0x000fe40000000009 */
[C---:B------:R-:W-:Y:S02]  /*5270*/  PRMT R21, R12.reuse, 0x7632, R21 ;  /* 0x000076320c157816 */ /* 0x040fe40000000015 */
[----:B------:R-:W-:Y:S01]  /*5280*/  PRMT R20, R12, 0x7610, R20 ;  /* 0x000076100c147816 */ /* 0x000fe20000000014 */
[----:B------:R-:W-:Y:S01]  /*5290*/  @P1 CALL.REL.NOINC `(.L_x_2021) ;  /* 0x0000001000001944 */ /* 0x000fe20003c00000 */
[----:B------:R-:W-:Y:S05]  /*52a0*/  BRA `(.L_x_2022) ;  /* 0xffffc63000007947 */ /* 0x000fea000383ffff */
.L_x_2021:
[----:B------:R-:W-:Y:S05]  /*52b0*/  BSYNC B1 ;  /* 0x0000000000017941 */ /* 0x000fea0003800000 */
.L_x_2016:
[----:B------:R-:W-:Y:S02]  /*52c0*/  PRMT R26, R10, 0x7610, R10 ;  /* 0x000076100a1a7816 */ /* 0x000fe4000000000a */
.L_x_2015:
[----:B------:R-:W-:Y:S05]  /*52d0*/  BSYNC B0 ;  /* 0x0000000000007941 */ /* 0x000fea0003800000 */
.L_x_2014:
        /* <DEDUP_REMOVED lines=205> */
.L_x_2025:
[----:B------:R-:W-:-:S04]  /*5fb0*/  LOP3.LUT R3, R3, 0xfffffffc, RZ, 0xc0, !PT ;  /* 0xfffffffc03037812 */ /* 0x000fc800078ec0ff */
[----:B------:R-:W-:-:S05]  /*5fc0*/  IADD3 R10, P2, R18, R3, RZ ;  /* 0x00000003120a7210 */ /* 0x000fca0007f5e0ff */
[----:B------:R-:W-:-:S05]  /*5fd0*/  IMAD.X R11, RZ, RZ, R19, P2 ;  /* 0x000000ffff0b7224 */ /* 0x000fca00010e0613 */
[----:B------:R-:W2:Y:S01]  /*5fe0*/  LDG.E R10, [R10.64] ;  /* 0x000000240a0a7981 */ /* 0x000ea2000c1e1900 */
[----:B------:R-:W-:-:S04]  /*5ff0*/  IADD3 R13, R25, c[0x0][0x170], RZ ;  /* 0x00005c00190d7a10 */ /* 0x000fc80007ffe0ff */
[----:B------:R-:W-:Y:S02]  /*6000*/  ISETP.GE.U32.AND P2, PT, R13, c[0x0][0x168], PT ;  /* 0x00005a000d007a0c */ /* 0x000fe40003f46070 */
[----:B--2---:R-:W-:-:S11]  /*6010*/  PRMT R22, R10, 0x7610, R10 ;  /* 0x000076100a167816 */ /* 0x004fd6000000000a */
        /* <DEDUP_REMOVED lines=201> */
.L_x_2026:
[----:B------:R-:W-:-:S04]  /*6cb0*/  LOP3.LUT R3, R3, 0xfffffffc, RZ, 0xc0, !PT ;  /* 0xfffffffc03037812 */ /* 0x000fc800078ec0ff */
[----:B------:R-:W-:-:S04]  /*6cc0*/  IADD3 R10, P2, R18, R3, RZ ;  /* 0x00000003120a7210 */ /* 0x000fc80007f5e0ff */
[----:B------:R-:W-:-:S05]  /*6cd0*/  IADD3.X R11, RZ, R19, RZ, P2, !PT ;  /* 0x00000013ff0b7210 */ /* 0x000fca00017fe4ff */
[----:B------:R-:W2:Y:S01]  /*6ce0*/  LDG.E R10, [R10.64] ;  /* 0x000000240a0a7981 */ /* 0x000ea2000c1e1900 */
[----:B------:R-:W-:-:S04]  /*6cf0*/  IADD3 R13, R13, c[0x0][0x170], RZ ;  /* 0x00005c000d0d7a10 */ /* 0x000fc80007ffe0ff */
[----:B------:R-:W-:Y:S02]  /*6d00*/  ISETP.GE.U32.AND P2, PT, R13, c[0x0][0x168], PT ;  /* 0x00005a000d007a0c */ /* 0x000fe40003f46070 */
[----:B--2---:R-:W-:-:S11]  /*6d10*/  PRMT R24, R10, 0x7610, R10 ;  /* 0x000076100a187816 */ /* 0x004fd6000000000a */
[----:B------:R-:W-:Y:S05]  /*6d20*/  @P2 BRA `(.L_x_2024) ;  /* 0x000019d000002947 */ /* 0x000fea0003800000 */
[----:B------:R-:W-:Y:S01]  /*6d30*/  IMAD.MOV.U32 R3, RZ, RZ, RZ ;  /* 0x000000ffff037224 */ /* 0x000fe200078e00ff */
        /* <DEDUP_REMOVED lines=199> */
.L_x_2027:
        /* <DEDUP_REMOVED lines=208> */
.L_x_2028:
[----:B------:R-:W-:-:S04]  /*86b0*/  LOP3.LUT R3, R3, 0xfffffffc, RZ, 0xc0, !PT ;  /* 0xfffffffc03037812 */ /* 0x000fc800078ec0ff */
[----:B------:R-:W-:-:S04]  /*86c0*/  IADD3 R10, P1, R18, R3, RZ ;  /* 0x00000003120a7210 */ /* 0x000fc80007f3e0ff */
[----:B------:R-:W-:-:S05]  /*86d0*/  IADD3.X R11, RZ, R19, RZ, P1, !PT ;  /* 0x00000013ff0b7210 */ /* 0x000fca0000ffe4ff */
[----:B------:R-:W2:Y:S02]  /*86e0*/  LDG.E R10, [R10.64] ;  /* 0x000000240a0a7981 */ /* 0x000ea4000c1e1900 */
[----:B--2---:R-:W-:Y:S02]  /*86f0*/  PRMT R26, R10, 0x7610, R10 ;  /* 0x000076100a1a7816 */ /* 0x004fe4000000000a */
.L_x_2024:
[----:B------:R-:W-:Y:S05]  /*8700*/  BSYNC B0 ;  /* 0x0000000000007941 */ /* 0x000fea0003800000 */
.L_x_2023:
[----:B------:R-:W-:Y:S01]  /*8710*/  BSSY B0, `(.L_x_2029) ;  /* 0x000002f000007945 */ /* 0x000fe20003800000 */
[----:B------:R-:W-:Y:S05]  /*8720*/  @P0 BRA `(.L_x_2030) ;  /* 0x000002d000000947 */ /* 0x000fea0003800000 */
[----:B------:R-:W-:Y:S01]  /*8730*/  IADD3 R0, R25, c[0x0][0x170], RZ ;  /* 0x00005c0019007a10 */ /* 0x000fe20007ffe0ff */
[----:B------:R-:W-:Y:S02]  /*8740*/  HADD2.F32 R3, -RZ, R22.H0_H0 ;  /* 0x20000016ff037230 */ /* 0x000fe40000004100 */
[----:B------:R-:W-:Y:S01]  /*8750*/  HADD2.F32 R4, -RZ, R4.H0_H0 ;  /* 0x20000004ff047230 */ /* 0x000fe20000004100 */
[----:B------:R-:W-:Y:S01]  /*8760*/  ISETP.GE.U32.AND P0, PT, R0, c[0x0][0x168], PT ;  /* 0x00005a0000007a0c */ /* 0x000fe20003f06070 */
[----:B------:R-:W-:Y:S02]  /*8770*/  HADD2.F32 R5, -RZ, R5.H0_H0 ;  /* 0x20000005ff057230 */ /* 0x000fe40000004100 */
[----:B------:R-:W-:Y:S01]  /*8780*/  HADD2.F32 R22, -RZ, R22.H1_H1 ;  /* 0x30000016ff167230 */ /* 0x000fe20000004100 */
[----:B------:R-:W-:-:S04]  /*8790*/  FMUL.FTZ R3, R4, R3 ;  /* 0x0000000304037220 */ /* 0x000fc80000410000 */
[----:B------:R-:W-:-:S05]  /*87a0*/  FMUL.FTZ R22, R5, R22 ;  /* 0x0000001605167220 */ /* 0x000fca0000410000 */
[----:B------:R-:W-:-:S04]  /*87b0*/  F2FP.PACK_AB R3, R22, R3 ;  /* 0x000000031603723e */ /* 0x000fc800000000ff */
[C---:B------:R-:W-:Y:S02]  /*87c0*/  PRMT R5, R3.reuse, 0x7632, R5 ;  /* 0x0000763203057816 */ /* 0x040fe40000000005 */
[----:B------:R-:W-:Y:S01]  /*87d0*/  PRMT R4, R3, 0x7610, R4 ;  /* 0x0000761003047816 */ /* 0x000fe20000000004 */
        /* <DEDUP_REMOVED lines=17> */
[--C-:B------:R-:W-:Y:S02]  /*88f0*/  HADD2.F32 R3, -RZ, R27.reuse.H1_H1 ;  /* 0x3000001bff037230 */ /* 0x100fe40000004100 */
[----:B------:R-:W-:-:S03]  /*8900*/  HADD2.F32 R0, -RZ, R27.H0_H0 ;  /* 0x2000001bff007230 */ /* 0x000fc60000004100 */
[----:B------:R-:W-:Y:S02]  /*8910*/  FMUL.FTZ R3, R8, R3 ;  /* 0x0000000308037220 */ /* 0x000fe40000410000 */
[----:B------:R-:W-:-:S05]  /*8920*/  FMUL.FTZ R0, R9, R0 ;  /* 0x0000000009007220 */ /* 0x000fca0000410000 */
[--C-:B------:R-:W-:Y:S01]  /*8930*/  @!P0 HADD2.F32 R11, -RZ, R26.reuse.H0_H0 ;  /* 0x2000001aff0b8230 */ /* 0x100fe20000004100 */
[----:B------:R-:W-:Y:S01]  /*8940*/  F2FP.PACK_AB R0, R0, R3 ;  /* 0x000000030000723e */ /* 0x000fe200000000ff */
[----:B------:R-:W-:Y:S02]  /*8950*/  @!P0 HADD2.F32 R13, -RZ, R26.H1_H1 ;  /* 0x3000001aff0d8230 */ /* 0x000fe40000004100 */
[----:B------:R-:W-:Y:S01]  /*8960*/  @!P0 HADD2.F32 R10, -RZ, R20.H0_H0 ;  /* 0x20000014ff0a8230 */ /* 0x000fe20000004100 */
[C---:B------:R-:W-:Y:S01]  /*8970*/  PRMT R9, R0.reuse, 0x7632, R9 ;  /* 0x0000763200097816 */ /* 0x040fe20000000009 */
[----:B------:R-:W-:Y:S01]  /*8980*/  @!P0 HADD2.F32 R12, -RZ, R21.H0_H0 ;  /* 0x20000015ff0c8230 */ /* 0x000fe20000004100 */
[----:B------:R-:W-:Y:S02]  /*8990*/  PRMT R8, R0, 0x7610, R8 ;  /* 0x0000761000087816 */ /* 0x000fe40000000008 */
[----:B------:R-:W-:Y:S02]  /*89a0*/  @!P0 FMUL.FTZ R10, R10, R11 ;  /* 0x0000000b0a0a8220 */ /* 0x000fe40000410000 */
[----:B------:R-:W-:-:S03]  /*89b0*/  @!P0 FMUL.FTZ R12, R12, R13 ;  /* 0x0000000d0c0c8220 */ /* 0x000fc60000410000 */
[----:B------:R-:W-:Y:S02]  /*89c0*/  @!P0 F2FP.PACK_AB R10, RZ, R10 ;  /* 0x0000000aff0a823e */ /* 0x000fe400000000ff */
[----:B------:R-:W-:Y:S02]  /*89d0*/  @!P0 F2FP.PACK_AB R12, RZ, R12 ;  /* 0x0000000cff0c823e */ /* 0x000fe400000000ff */
[----:B------:R-:W-:Y:S02]  /*89e0*/  @!P0 PRMT R20, R10, 0x7610, R20 ;  /* 0x000076100a148816 */ /* 0x000fe40000000014 */
[----:B------:R-:W-:Y:S02]  /*89f0*/  @!P0 PRMT R21, R12, 0x7610, R21 ;  /* 0x000076100c158816 */ /* 0x000fe40000000015 */
.L_x_2030:
[----:B------:R-:W-:Y:S05]  /*8a00*/  BSYNC B0 ;  /* 0x0000000000007941 */ /* 0x000fea0003800000 */
.L_x_2029:
[----:B------:R-:W-:Y:S02]  /*8a10*/  HADD2.F32 R4, -RZ, R4.H0_H0 ;  /* 0x20000004ff047230 */ /* 0x000fe40000004100 */
[----:B------:R-:W-:Y:S02]  /*8a20*/  HADD2.F32 R3, -RZ, R6.H0_H0 ;  /* 0x20000006ff037230 */ /* 0x000fe40000004100 */
[----:B------:R-:W-:-:S02]  /*8a30*/  HADD2.F32 R5, -RZ, R5.H0_H0 ;  /* 0x20000005ff057230 */ /* 0x000fc40000004100 */
[----:B------:R-:W-:Y:S01]  /*8a40*/  HADD2.F32 R0, -RZ, R7.H0_H0 ;  /* 0x20000007ff007230 */ /* 0x000fe20000004100 */
[----:B------:R-:W-:Y:S01]  /*8a50*/  FMUL.FTZ R3, R4, R3 ;  /* 0x0000000304037220 */ /* 0x000fe20000410000 */
[----:B------:R-:W-:Y:S02]  /*8a60*/  HADD2.F32 R4, -RZ, R9.H0_H0 ;  /* 0x20000009ff047230 */ /* 0x000fe40000004100 */
[----:B------:R-:W-:Y:S01]  /*8a70*/  HADD2.F32 R20, -RZ, R20.H0_H0 ;  /* 0x20000014ff147230 */ /* 0x000fe20000004100 */
[----:B------:R-:W-:Y:S01]  /*8a80*/  FMUL.FTZ R0, R5, R0 ;  /* 0x0000000005007220 */ /* 0x000fe20000410000 */
[----:B------:R-:W-:Y:S02]  /*8a90*/  HADD2.F32 R5, -RZ, R8.H0_H0 ;  /* 0x20000008ff057230 */ /* 0x000fe40000004100 */
[----:B------:R-:W-:Y:S02]  /*8aa0*/  HADD2.F32 R21, -RZ, R21.H0_H0 ;  /* 0x20000015ff157230 */ /* 0x000fe40000004100 */
[----:B------:R-:W-:-:S05]  /*8ab0*/  F2FP.PACK_AB R3, R0, R3 ;  /* 0x000000030003723e */ /* 0x000fca00000000ff */
[--C-:B------:R-:W-:Y:S02]  /*8ac0*/  HADD2.F32 R0, -RZ, R3.reuse.H0_H0 ;  /* 0x20000003ff007230 */ /* 0x100fe40000004100 */
[----:B------:R-:W-:-:S03]  /*8ad0*/  HADD2.F32 R3, -RZ, R3.H1_H1 ;  /* 0x30000003ff037230 */ /* 0x000fc60000004100 */
[----:B------:R-:W-:Y:S02]  /*8ae0*/  FMUL.FTZ R0, R0, R5 ;  /* 0x0000000500007220 */ /* 0x000fe40000410000 */
[----:B------:R-:W-:-:S05]  /*8af0*/  FMUL.FTZ R3, R3, R4 ;  /* 0x0000000403037220 */ /* 0x000fca0000410000 */
[----:B------:R-:W-:-:S05]  /*8b00*/  F2FP.PACK_AB R0, R3, R0 ;  /* 0x000000000300723e */ /* 0x000fca00000000ff */
[--C-:B------:R-:W-:Y:S02]  /*8b10*/  HADD2.F32 R3, -RZ, R0.reuse.H0_H0 ;  /* 0x20000000ff037230 */ /* 0x100fe40000004100 */
[----:B------:R-:W-:-:S03]  /*8b20*/  HADD2.F32 R0, -RZ, R0.H1_H1 ;  /* 0x30000000ff007230 */ /* 0x000fc60000004100 */
[----:B------:R-:W-:Y:S02]  /*8b30*/  FMUL.FTZ R3, R3, R20 ;  /* 0x0000001403037220 */ /* 0x000fe40000410000 */
[----:B------:R-:W-:-:S05]  /*8b40*/  FMUL.FTZ R0, R0, R21 ;  /* 0x0000001500007220 */ /* 0x000fca0000410000 */
[----:B------:R-:W-:-:S04]  /*8b50*/  F2FP.PACK_AB R0, R3, R0 ;  /* 0x000000000300723e */ /* 0x000fc800000000ff */
[C---:B------:R-:W-:Y:S02]  /*8b60*/  PRMT R22, R0.reuse, 0x7632, R22 ;  /* 0x0000763200167816 */ /* 0x040fe40000000016 */
[----:B------:R-:W-:Y:S01]  /*8b70*/  PRMT R25, R0, 0x7610, R25 ;  /* 0x0000761000197816 */ /* 0x000fe20000000019 */
[----:B------:R-:W-:Y:S05]  /*8b80*/  BRA `(.L_x_1997) ;  /* 0x000016c000007947 */ /* 0x000fea0003800000 */
.L_x_2013:
        /* <DEDUP_REMOVED lines=16> */
.L_x_2034:
[----:B------:R-:W-:Y:S01]  /*8c90*/  IADD3 R9, R25, c[0x0][0x170], RZ ;  /* 0x00005c0019097a10 */ /* 0x000fe20007ffe0ff */
[----:B------:R-:W-:-:S04]  /*8ca0*/  IMAD R25, R20, R25, RZ ;  /* 0x0000001914197224 */ /* 0x000fc800078e02ff */
[C---:B------:R-:W-:Y:S01]  /*8cb0*/  IMAD R10, R20.reuse, R9, RZ ;  /* 0x00000009140a7224 */ /* 0x040fe200078e02ff */
[----:B------:R-:W-:Y:S02]  /*8cc0*/  IADD3 R9, R9, c[0x0][0x170], RZ ;  /* 0x00005c0009097a10 */ /* 0x000fe40007ffe0ff */
[----:B------:R-:W-:Y:S02]  /*8cd0*/  SHF.R.U32.HI R11, RZ, 0x1, R25 ;  /* 0x00000001ff0b7819 */ /* 0x000fe40000011619 */
[----:B------:R-:W-:Y:S01]  /*8ce0*/  IADD3 R25, R9, c[0x0][0x170], RZ ;  /* 0x00005c0009197a10 */ /* 0x000fe20007ffe0ff */
[----:B------:R-:W-:Y:S01]  /*8cf0*/  IMAD R9, R20, R9, RZ ;  /* 0x0000000914097224 */ /* 0x000fe200078e02ff */
[----:B------:R-:W-:Y:S01]  /*8d00*/  SHF.R.U32.HI R13, RZ, 0x1, R10 ;  /* 0x00000001ff0d7819 */ /* 0x000fe2000001160a */
[----:B------:R-:W-:-:S04]  /*8d10*/  IMAD.WIDE.U32 R10, R11, 0x4, R18 ;  /* 0x000000040b0a7825 */ /* 0x000fc800078e0012 */
[----:B------:R-:W-:Y:S02]  /*8d20*/  IMAD R14, R20, R25, RZ ;  /* 0x00000019140e7224 */ /* 0x000fe400078e02ff */
[----:B------:R-:W-:Y:S01]  /*8d30*/  IMAD.WIDE.U32 R12, R13, 0x4, R18 ;  /* 0x000000040d0c7825 */ /* 0x000fe200078e0012 */
[----:B------:R-:W-:Y:S01]  /*8d40*/  SHF.R.U32.HI R9, RZ, 0x1, R9 ;  /* 0x00000001ff097819 */ /* 0x000fe20000011609 */
[----:B------:R0:W2:Y:S01]  /*8d50*/  LDG.E R10, [R10.64] ;  /* 0x000000240a0a7981 */ /* 0x0000a2000c1e1900 */
[----:B------:R-:W-:-:S03]  /*8d60*/  SHF.R.U32.HI R27, RZ, 0x1, R14 ;  /* 0x00000001ff1b7819 */ /* 0x000fc6000001160e */
[----:B------:R-:W3:Y:S01]  /*8d70*/  LDG.E R13, [R12.64] ;  /* 0x000000240c0d7981 */ /* 0x000ee2000c1e1900 */
[----:B------:R-:W-:-:S04]  /*8d80*/  IMAD.WIDE.U32 R14, R9, 0x4, R18 ;  /* 0x00000004090e7825 */ /* 0x000fc800078e0012 */
[----:B------:R-:W-:Y:S02]  /*8d90*/  IMAD.WIDE.U32 R26, R27, 0x4, R18 ;  /* 0x000000041b1a7825 */ /* 0x000fe400078e0012 */
[----:B------:R-:W4:Y:S04]  /*8da0*/  LDG.E R14, [R14.64] ;  /* 0x000000240e0e7981 */ /* 0x000f28000c1e1900 */
[----:B------:R-:W5:Y:S01]  /*8db0*/  LDG.E R26, [R26.64] ;  /* 0x000000241a1a7981 */ /* 0x000f62000c1e1900 */
[----:B------:R-:W-:Y:S01]  /*8dc0*/  IADD3 R25, R25, c[0x0][0x170], RZ ;  /* 0x00005c0019197a10 */ /* 0x000fe20007ffe0ff */
[----:B------:R-:W-:Y:S02]  /*8dd0*/  HADD2.F32 R9, -RZ, R6.H0_H0 ;  /* 0x20000006ff097230 */ /* 0x000fe40000004100 */
[----:B------:R-:W-:-:S02]  /*8de0*/  HADD2.F32 R7, -RZ, R7.H0_H0 ;  /* 0x20000007ff077230 */ /* 0x000fc40000004100 */
[----:B0-----:R-:W-:Y:S01]  /*8df0*/  HADD2.F32 R11, -RZ, R5.H0_H0 ;  /* 0x20000005ff0b7230 */ /* 0x001fe20000004100 */
[----:B------:R-:W-:Y:S01]  /*8e00*/  IMAD R28, R22, 0x3, R25 ;  /* 0x00000003161c7824 */ /* 0x000fe200078e0219 */
[----:B------:R-:W-:Y:S02]  /*8e10*/  HADD2.F32 R8, -RZ, R8.H0_H0 ;  /* 0x20000008ff087230 */ /* 0x000fe40000004100 */
[----:B------:R-:W-:Y:S02]  /*8e20*/  HADD2.F32 R4, -RZ, R4.H0_H0 ;  /* 0x20000004ff047230 */ /* 0x000fe40000004100 */
[----:B------:R-:W-:Y:S01]  /*8e30*/  ISETP.GE.U32.AND P0, PT, R28, c[0x0][0x168], PT ;  /* 0x00005a001c007a0c */ /* 0x000fe20003f06070 */
[----:B------:R-:W-:Y:S02]  /*8e40*/  HADD2.F32 R28, -RZ, R21.H0_H0 ;  /* 0x20000015ff1c7230 */ /* 0x000fe40000004100 */
[--C-:B--2---:R-:W-:Y:S02]  /*8e50*/  HADD2.F32 R6, -RZ, R10.reuse.H1_H1 ;  /* 0x3000000aff067230 */ /* 0x104fe40000004100 */
[----:B------:R-:W-:-:S02]  /*8e60*/  HADD2.F32 R5, -RZ, R10.H0_H0 ;  /* 0x2000000aff057230 */ /* 0x000fc40000004100 */
[--C-:B---3--:R-:W-:Y:S01]  /*8e70*/  HADD2.F32 R12, -RZ, R13.reuse.H0_H0 ;  /* 0x2000000dff0c7230 */ /* 0x108fe20000004100 */
[----:B------:R-:W-:Y:S01]  /*8e80*/  FMUL.FTZ R6, R7, R6 ;  /* 0x0000000607067220 */ /* 0x000fe20000410000 */
[----:B------:R-:W-:Y:S01]  /*8e90*/  HADD2.F32 R24, -RZ, R13.H1_H1 ;  /* 0x3000000dff187230 */ /* 0x000fe20000004100 */
[----:B------:R-:W-:Y:S02]  /*8ea0*/  FMUL.FTZ R5, R8, R5 ;  /* 0x0000000508057220 */ /* 0x000fe40000410000 */
[----:B------:R-:W-:Y:S01]  /*8eb0*/  FMUL.FTZ R7, R9, R12 ;  /* 0x0000000c09077220 */ /* 0x000fe20000410000 */
[----:B------:R-:W-:Y:S01]  /*8ec0*/  HADD2.F32 R9, -RZ, R3.H0_H0 ;  /* 0x20000003ff097230 */ /* 0x000fe20000004100 */
[----:B------:R-:W-:Y:S01]  /*8ed0*/  FMUL.FTZ R8, R11, R24 ;  /* 0x000000180b087220 */ /* 0x000fe20000410000 */
[--C-:B----4-:R-:W-:Y:S01]  /*8ee0*/  HADD2.F32 R3, -RZ, R14.reuse.H0_H0 ;  /* 0x2000000eff037230 */ /* 0x110fe20000004100 */
[----:B------:R-:W-:Y:S01]  /*8ef0*/  F2FP.PACK_AB R5, R6, R5 ;  /* 0x000000050605723e */ /* 0x000fe200000000ff */
[----:B------:R-:W-:-:S02]  /*8f00*/  HADD2.F32 R12, -RZ, R14.H1_H1 ;  /* 0x3000000eff0c7230 */ /* 0x000fc40000004100 */
[----:B------:R-:W-:Y:S01]  /*8f10*/  HADD2.F32 R11, -RZ, R0.H0_H0 ;  /* 0x20000000ff0b7230 */ /* 0x000fe20000004100 */
[----:B------:R-:W-:Y:S01]  /*8f20*/  FMUL.FTZ R0, R4, R3 ;  /* 0x0000000304007220 */ /* 0x000fe20000410000 */
[--C-:B-----5:R-:W-:Y:S01]  /*8f30*/  HADD2.F32 R24, -RZ, R26.reuse.H0_H0 ;  /* 0x2000001aff187230 */ /* 0x120fe20000004100 */
[----:B------:R-:W-:Y:S01]  /*8f40*/  FMUL.FTZ R9, R9, R12 ;  /* 0x0000000c09097220 */ /* 0x000fe20000410000 */
[----:B------:R-:W-:Y:S01]  /*8f50*/  HADD2.F32 R15, -RZ, R26.H1_H1 ;  /* 0x3000001aff0f7230 */ /* 0x000fe20000004100 */
[----:B------:R-:W-:Y:S02]  /*8f60*/  F2FP.PACK_AB R6, R8, R7 ;  /* 0x000000070806723e */ /* 0x000fe400000000ff */
[----:B------:R-:W-:Y:S01]  /*8f70*/  FMUL.FTZ R11, R11, R24 ;  /* 0x000000180b0b7220 */ /* 0x000fe20000410000 */
[----:B------:R-:W-:Y:S01]  /*8f80*/  F2FP.PACK_AB R0, R9, R0 ;  /* 0x000000000900723e */ /* 0x000fe200000000ff */
[----:B------:R-:W-:Y:S01]  /*8f90*/  FMUL.FTZ R4, R15, R28 ;  /* 0x0000001c0f047220 */ /* 0x000fe20000410000 */
[----:B------:R-:W-:-:S02]  /*8fa0*/  PRMT R7, R5, 0x7632, R7 ;  /* 0x0000763205077816 */ /* 0x000fc40000000007 */
[----:B------:R-:W-:Y:S02]  /*8fb0*/  PRMT R8, R5, 0x7610, R8 ;  /* 0x0000761005087816 */ /* 0x000fe40000000008 */
[----:B------:R-:W-:Y:S02]  /*8fc0*/  F2FP.PACK_AB R11, R4, R11 ;  /* 0x0000000b040b723e */ /* 0x000fe400000000ff */
[C---:B------:R-:W-:Y:S02]  /*8fd0*/  PRMT R3, R0.reuse, 0x7632, R3 ;  /* 0x0000763200037816 */ /* 0x040fe40000000003 */
[----:B------:R-:W-:Y:S02]  /*8fe0*/  PRMT R4, R0, 0x7610, R4 ;  /* 0x0000761000047816 */ /* 0x000fe40000000004 */
[----:B------:R-:W-:Y:S02]  /*8ff0*/  PRMT R5, R6, 0x7632, R5 ;  /* 0x0000763206057816 */ /* 0x000fe40000000005 */
[----:B------:R-:W-:-:S02]  /*9000*/  PRMT R21, R11, 0x7632, R21 ;  /* 0x000076320b157816 */ /* 0x000fc40000000015 */
[----:B------:R-:W-:Y:S01]  /*9010*/  PRMT R0, R11, 0x7610, R0 ;  /* 0x000076100b007816 */ /* 0x000fe20000000000 */
[----:B------:R-:W-:Y:S05]  /*9020*/  @!P0 BRA `(.L_x_2034) ;  /* 0xfffffc6000008947 */ /* 0x000fea000383ffff */
[----:B------:R-:W-:Y:S05]  /*9030*/  BSYNC B1 ;  /* 0x0000000000017941 */ /* 0x000fea0003800000 */
.L_x_2033:
[C---:B------:R-:W-:Y:S02]  /*9040*/  PRMT R12, R13.reuse, 0x5410, R26 ;  /* 0x000054100d0c7816 */ /* 0x040fe4000000001a */
[----:B------:R-:W-:Y:S02]  /*9050*/  PRMT R13, R13, 0x7632, R13 ;  /* 0x000076320d0d7816 */ /* 0x000fe4000000000d */
[----:B------:R-:W-:Y:S02]  /*9060*/  PRMT R9, R10, 0x7610, R10 ;  /* 0x000076100a097816 */ /* 0x000fe4000000000a */
[----:B------:R-:W-:Y:S02]  /*9070*/  PRMT R13, R13, 0x7610, R26 ;  /* 0x000076100d0d7816 */ /* 0x000fe4000000001a */
.L_x_2032:
[----:B------:R-:W-:Y:S05]  /*9080*/  BSYNC B0 ;  /* 0x0000000000007941 */ /* 0x000fea0003800000 */
.L_x_2031:
        /* <DEDUP_REMOVED lines=9> */
[----:B--2---:R-:W-:-:S11]  /*9120*/  PRMT R9, R10, 0x7610, R10 ;  /* 0x000076100a097816 */ /* 0x004fd6000000000a */
[----:B------:R-:W-:Y:S05]  /*9130*/  @P0 BRA `(.L_x_2036) ;  /* 0x0000016000000947 */ /* 0x000fea0003800000 */
[----:B------:R-:W-:-:S05]  /*9140*/  IMAD R10, R20, R15, RZ ;  /* 0x0000000f140a7224 */ /* 0x000fca00078e02ff */
[----:B------:R-:W-:-:S05]  /*9150*/  SHF.R.U32.HI R11, RZ, 0x1, R10 ;  /* 0x00000001ff0b7819 */ /* 0x000fca000001160a */
[----:B------:R-:W-:-:S06]  /*9160*/  IMAD.WIDE.U32 R10, R11, 0x4, R18 ;  /* 0x000000040b0a7825 */ /* 0x000fcc00078e0012 */
[----:B------:R-:W2:Y:S01]  /*9170*/  LDG.E R10, [R10.64] ;  /* 0x000000240a0a7981 */ /* 0x000ea2000c1e1900 */
[----:B------:R-:W-:-:S04]  /*9180*/  IADD3 R15, R15, c[0x0][0x170], RZ ;  /* 0x00005c000f0f7a10 */ /* 0x000fc80007ffe0ff */
[----:B------:R-:W-:Y:S02]  /*9190*/  ISETP.GE.U32.AND P0, PT, R15, c[0x0][0x168], PT ;  /* 0x00005a000f007a0c */ /* 0x000fe40003f06070 */
[C---:B--2---:R-:W-:Y:S02]  /*91a0*/  PRMT R12, R10.reuse, 0x7610, R12 ;  /* 0x000076100a0c7816 */ /* 0x044fe4000000000c */
        /* <DEDUP_REMOVED lines=12> */
[----:B--2---:R-:W-:Y:S02]  /*9270*/  PRMT R14, R10, 0x7610, R10 ;  /* 0x000076100a0e7816 */ /* 0x004fe4000000000a */
[--C-:B---3--:R-:W-:Y:S02]  /*9280*/  @!P0 PRMT R12, R12, 0x5410, R18.reuse ;  /* 0x000054100c0c8816 */ /* 0x108fe40000000012 */
[----:B------:R-:W-:-:S02]  /*9290*/  @!P0 PRMT R13, R13, 0x7610, R18 ;  /* 0x000076100d0d8816 */ /* 0x000fc40000000012 */
.L_x_2036:
[----:B------:R-:W-:Y:S05]  /*92a0*/  BSYNC B0 ;  /* 0x0000000000007941 */ /* 0x000fea0003800000 */
.L_x_2035:
[----:B------:R-:W-:Y:S01]  /*92b0*/  BSSY B0, `(.L_x_2037) ;  /* 0x000002d000007945 */ /* 0x000fe20003800000 */
[----:B------:R-:W-:Y:S05]  /*92c0*/  @P1 BRA `(.L_x_2038) ;  /* 0x000002b000001947 */ /* 0x000fea0003800000 */
[----:B------:R-:W-:Y:S01]  /*92d0*/  IADD3 R25, R25, c[0x0][0x170], RZ ;  /* 0x00005c0019197a10 */ /* 0x000fe20007ffe0ff */
[----:B------:R-:W-:-:S02]  /*92e0*/  HADD2.F32 R8, -RZ, R8.H0_H0 ;  /* 0x20000008ff087230 */ /* 0x000fc40000004100 */
[----:B------:R-:W-:Y:S01]  /*92f0*/  HADD2.F32 R11, -RZ, R9.H0_H0 ;  /* 0x20000009ff0b7230 */ /* 0x000fe20000004100 */
[----:B------:R-:W-:Y:S01]  /*9300*/  ISETP.GE.U32.AND P0, PT, R25, c[0x0][0x168], PT ;  /* 0x00005a0019007a0c */ /* 0x000fe20003f06070 */
[----:B------:R-:W-:Y:S02]  /*9310*/  HADD2.F32 R7, -RZ, R7.H0_H0 ;  /* 0x20000007ff077230 */ /* 0x000fe40000004100 */
[----:B------:R-:W-:Y:S01]  /*9320*/  HADD2.F32 R10, -RZ, R9.H1_H1 ;  /* 0x30000009ff0a7230 */ /* 0x000fe20000004100 */
[----:B------:R-:W-:-:S04]  /*9330*/  FMUL.FTZ R8, R8, R11 ;  /* 0x0000000b08087220 */ /* 0x000fc80000410000 */
[----:B------:R-:W-:-:S05]  /*9340*/  FMUL.FTZ R7, R7, R10 ;  /* 0x0000000a07077220 */ /* 0x000fca0000410000 */
[----:B------:R-:W-:-:S04]  /*9350*/  F2FP.PACK_AB R8, R7, R8 ;  /* 0x000000080708723e */ /* 0x000fc800000000ff */
[----:B------:R-:W-:Y:S01]  /*9360*/  PRMT R7, R8, 0x7632, R7 ;  /* 0x0000763208077816 */ /* 0x000fe20000000007 */
[----:B------:R-:W-:Y:S05]  /*9370*/  @P0 BRA `(.L_x_2038) ;  /* 0x0000020000000947 */ /* 0x000fea0003800000 */
[----:B------:R-:W-:Y:S02]  /*9380*/  HADD2.F32 R6, -RZ, R6.H0_H0 ;  /* 0x20000006ff067230 */ /* 0x000fe40000004100 */
[----:B------:R-:W-:Y:S02]  /*9390*/  HADD2.F32 R9, -RZ, R12.H0_H0 ;  /* 0x2000000cff097230 */ /* 0x000fe40000004100 */
[----:B------:R-:W-:Y:S02]  /*93a0*/  HADD2.F32 R5, -RZ, R5.H0_H0 ;  /* 0x20000005ff057230 */ /* 0x000fe40000004100 */
[----:B------:R-:W-:Y:S01]  /*93b0*/  HADD2.F32 R10, -RZ, R13.H0_H0 ;  /* 0x2000000dff0a7230 */ /* 0x000fe20000004100 */
[----:B------:R-:W-:Y:S01]  /*93c0*/  FMUL.FTZ R6, R6, R9 ;  /* 0x0000000906067220 */ /* 0x000fe20000410000 */
[----:B------:R-:W-:-:S03]  /*93d0*/  IADD3 R9, R25, c[0x0][0x170], RZ ;  /* 0x00005c0019097a10 */ /* 0x000fc60007ffe0ff */
[----:B------:R-:W-:Y:S01]  /*93e0*/  FMUL.FTZ R5, R5, R10 ;  /* 0x0000000a05057220 */ /* 0x000fe20000410000 */
[----:B------:R-:W-:-:S04]  /*93f0*/  ISETP.GE.U32.AND P0, PT, R9, c[0x0][0x168], PT ;  /* 0x00005a0009007a0c */ /* 0x000fc80003f06070 */
[----:B------:R-:W-:-:S04]  /*9400*/  F2FP.PACK_AB R6, R5, R6 ;  /* 0x000000060506723e */ /* 0x000fc800000000ff */
[----:B------:R-:W-:-:S05]  /*9410*/  PRMT R5, R6, 0x7632, R5 ;  /* 0x0000763206057816 */ /* 0x000fca0000000005 */
[----:B------:R-:W-:Y:S05]  /*9420*/  @P0 BRA `(.L_x_2038) ;  /* 0x0000015000000947 */ /* 0x000fea0003800000 */
[----:B------:R-:W-:Y:S01]  /*9430*/  IADD3 R9, R9, c[0x0][0x170], RZ ;  /* 0x00005c0009097a10 */ /* 0x000fe20007ffe0ff */
[----:B------:R-:W-:-:S03]  /*9440*/  HADD2.F32 R4, -RZ, R4.H0_H0 ;  /* 0x20000004ff047230 */ /* 0x000fc60000004100 */
[----:B------:R-:W-:Y:S01]  /*9450*/  ISETP.GE.U32.AND P0, PT, R9, c[0x0][0x168], PT ;  /* 0x00005a0009007a0c */ /* 0x000fe20003f06070 */
[----:B------:R-:W-:Y:S02]  /*9460*/  HADD2.F32 R9, -RZ, R3.H0_H0 ;  /* 0x20000003ff097230 */ /* 0x000fe40000004100 */
[--C-:B------:R-:W-:Y:S02]  /*9470*/  HADD2.F32 R3, -RZ, R14.reuse.H0_H0 ;  /* 0x2000000eff037230 */ /* 0x100fe40000004100 */
[----:B------:R-:W-:-:S03]  /*9480*/  HADD2.F32 R14, -RZ, R14.H1_H1 ;  /* 0x3000000eff0e7230 */ /* 0x000fc60000004100 */
[----:B------:R-:W-:Y:S02]  /*9490*/  FMUL.FTZ R3, R4, R3 ;  /* 0x0000000304037220 */ /* 0x000fe40000410000 */
[----:B------:R-:W-:-:S03]  /*94a0*/  FMUL.FTZ R14, R9, R14 ;  /* 0x0000000e090e7220 */ /* 0x000fc60000410000 */
[----:B------:R-:W-:Y:S02]  /*94b0*/  @!P0 HADD2.F32 R11, -RZ, R12.H1_H1 ;  /* 0x3000000cff0b8230 */ /* 0x000fe40000004100 */
[----:B------:R-:W-:Y:S01]  /*94c0*/  @!P0 HADD2.F32 R13, -RZ, R13.H1_H1 ;  /* 0x3000000dff0d8230 */ /* 0x000fe20000004100 */
[----:B------:R-:W-:Y:S01]  /*94d0*/  F2FP.PACK_AB R14, R14, R3 ;  /* 0x000000030e0e723e */ /* 0x000fe200000000ff */
[----:B------:R-:W-:Y:S02]  /*94e0*/  @!P0 HADD2.F32 R10, -RZ, R0.H0_H0 ;  /* 0x20000000ff0a8230 */ /* 0x000fe40000004100 */
[----:B------:R-:W-:Y:S01]  /*94f0*/  @!P0 HADD2.F32 R12, -RZ, R21.H0_H0 ;  /* 0x20000015ff0c8230 */ /* 0x000fe20000004100 */
[----:B------:R-:W-:Y:S02]  /*9500*/  PRMT R3, R14, 0x7632, R3 ;  /* 0x000076320e037816 */ /* 0x000fe40000000003 */
[----:B------:R-:W-:Y:S01]  /*9510*/  @!P0 FMUL.FTZ R10, R10, R11 ;  /* 0x0000000b0a0a8220 */ /* 0x000fe20000410000 */
[----:B------:R-:W-:Y:S01]  /*9520*/  PRMT R4, R14, 0x7610, R4 ;  /* 0x000076100e047816 */ /* 0x000fe20000000004 */
[----:B------:R-:W-:-:S03]  /*9530*/  @!P0 FMUL.FTZ R13, R13, R12 ;  /* 0x0000000c0d0d8220 */ /* 0x000fc60000410000 */
[----:B------:R-:W-:Y:S02]  /*9540*/  @!P0 F2FP.PACK_AB R10, RZ, R10 ;  /* 0x0000000aff0a823e */ /* 0x000fe400000000ff */
[----:B------:R-:W-:Y:S02]  /*9550*/  @!P0 F2FP.PACK_AB R13, RZ, R13 ;  /* 0x0000000dff0d823e */ /* 0x000fe400000000ff */
[----:B------:R-:W-:Y:S02]  /*9560*/  @!P0 PRMT R0, R10, 0x7610, R0 ;  /* 0x000076100a008816 */ /* 0x000fe40000000000 */
[----:B------:R-:W-:Y:S02]  /*9570*/  @!P0 PRMT R21, R13, 0x7610, R21 ;  /* 0x000076100d158816 */ /* 0x000fe40000000015 */
.L_x_2038:
[----:B------:R-:W-:Y:S05]  /*9580*/  BSYNC B0 ;  /* 0x0000000000007941 */ /* 0x000fea0003800000 */
.L_x_2037:
[----:B------:R-:W-:Y:S02]  /*9590*/  HADD2.F32 R9, -RZ, R6.H0_H0 ;  /* 0x20000006ff097230 */ /* 0x000fe40000004100 */
[----:B------:R-:W-:Y:S02]  /*95a0*/  HADD2.F32 R6, -RZ, R7.H0_H0 ;  /* 0x20000007ff067230 */ /* 0x000fe40000004100 */
[----:B------:R-:W-:-:S02]  /*95b0*/  HADD2.F32 R8, -RZ, R8.H0_H0 ;  /* 0x20000008ff087230 */ /* 0x000fc40000004100 */
[----:B------:R-:W-:Y:S02]  /*95c0*/  HADD2.F32 R7, -RZ, R5.H0_H0 ;  /* 0x20000005ff077230 */ /* 0x000fe40000004100 */
[----:B------:R-:W-:Y:S01]  /*95d0*/  HADD2.F32 R21, -RZ, R21.H0_H0 ;  /* 0x20000015ff157230 */ /* 0x000fe20000004100 */
[----:B------:R-:W-:Y:S02]  /*95e0*/  FMUL.FTZ R5, R8, R9 ;  /* 0x0000000908057220 */ /* 0x000fe40000410000 */
[----:B------:R-:W-:Y:S01]  /*95f0*/  FMUL.FTZ R6, R6, R7 ;  /* 0x0000000706067220 */ /* 0x000fe20000410000 */
[----:B------:R-:W-:-:S04]  /*9600*/  HADD2.F32 R7, -RZ, R4.H0_H0 ;  /* 0x20000004ff077230 */ /* 0x000fc80000004100 */
[----:B------:R-:W-:Y:S01]  /*9610*/  F2FP.PACK_AB R5, R6, R5 ;  /* 0x000000050605723e */ /* 0x000fe200000000ff */
[----:B------:R-:W-:Y:S02]  /*9620*/  HADD2.F32 R6, -RZ, R3.H0_H0 ;  /* 0x20000003ff067230 */ /* 0x000fe40000004100 */
[----:B------:R-:W-:Y:S02]  /*9630*/  HADD2.F32 R3, -RZ, R0.H0_H0 ;  /* 0x20000000ff037230 */ /* 0x000fe40000004100 */
        /* <DEDUP_REMOVED lines=13> */
.L_x_2012:
        /* <DEDUP_REMOVED lines=21> */
.L_x_2042:
[----:B------:R-:W-:Y:S02]  /*9860*/  IADD3 R12, R22, c[0x0][0x170], RZ ;  /* 0x00005c00160c7a10 */ /* 0x000fe40007ffe0ff */
[----:B------:R-:W-:Y:S02]  /*9870*/  SHF.R.U32.HI R11, RZ, 0x1, R22 ;  /* 0x00000001ff0b7819 */ /* 0x000fe40000011616 */
[----:B------:R-:W-:-:S02]  /*9880*/  SHF.R.U32.HI R13, RZ, 0x1, R12 ;  /* 0x00000001ff0d7819 */ /* 0x000fc4000001160c */
[----:B------:R-:W-:Y:S01]  /*9890*/  IADD3 R14, R12, c[0x0][0x170], RZ ;  /* 0x00005c000c0e7a10 */ /* 0x000fe20007ffe0ff */
[----:B------:R-:W-:-:S03]  /*98a0*/  IMAD.WIDE.U32 R10, R11, 0x4, R18 ;  /* 0x000000040b0a7825 */ /* 0x000fc600078e0012 */
[----:B------:R-:W-:Y:S01]  /*98b0*/  IADD3 R22, R14, c[0x0][0x170], RZ ;  /* 0x00005c000e167a10 */ /* 0x000fe20007ffe0ff */
[----:B------:R-:W-:Y:S01]  /*98c0*/  IMAD.WIDE.U32 R12, R13, 0x4, R18 ;  /* 0x000000040d0c7825 */ /* 0x000fe200078e0012 */
[----:B------:R-:W-:Y:S01]  /*98d0*/  SHF.R.U32.HI R15, RZ, 0x1, R14 ;  /* 0x00000001ff0f7819 */ /* 0x000fe2000001160e */
[----:B------:R0:W2:Y:S01]  /*98e0*/  LDG.E R10, [R10.64] ;  /* 0x000000240a0a7981 */ /* 0x0000a2000c1e1900 */
[----:B------:R-:W-:-:S03]  /*98f0*/  SHF.R.U32.HI R21, RZ, 0x1, R22 ;  /* 0x00000001ff157819 */ /* 0x000fc60000011616 */
[----:B------:R-:W3:Y:S01]  /*9900*/  LDG.E R13, [R12.64] ;  /* 0x000000240c0d7981 */ /* 0x000ee2000c1e1900 */
[----:B------:R-:W-:-:S04]  /*9910*/  IMAD.WIDE.U32 R14, R15, 0x4, R18 ;  /* 0x000000040f0e7825 */ /* 0x000fc800078e0012 */
[----:B------:R-:W-:Y:S02]  /*9920*/  IMAD.WIDE.U32 R20, R21, 0x4, R18 ;  /* 0x0000000415147825 */ /* 0x000fe400078e0012 */
[----:B------:R1:W4:Y:S04]  /*9930*/  LDG.E R14, [R14.64] ;  /* 0x000000240e0e7981 */ /* 0x000328000c1e1900 */
[----:B------:R-:W5:Y:S01]  /*9940*/  LDG.E R20, [R20.64] ;  /* 0x0000002414147981 */ /* 0x000f62000c1e1900 */
[----:B------:R-:W-:Y:S01]  /*9950*/  IADD3 R22, R22, c[0x0][0x170], RZ ;  /* 0x00005c0016167a10 */ /* 0x000fe20007ffe0ff */
[----:B0-----:R-:W-:Y:S02]  /*9960*/  HADD2.F32 R11, -RZ, R7.H0_H0 ;  /* 0x20000007ff0b7230 */ /* 0x001fe40000004100 */
[----:B------:R-:W-:-:S02]  /*9970*/  HADD2.F32 R8, -RZ, R8.H0_H0 ;  /* 0x20000008ff087230 */ /* 0x000fc40000004100 */
[----:B------:R-:W-:Y:S01]  /*9980*/  HADD2.F32 R24, -RZ, R6.H0_H0 ;  /* 0x20000006ff187230 */ /* 0x000fe20000004100 */
        /* <DEDUP_REMOVED lines=9> */
[----:B-1----:R-:W-:Y:S01]  /*9a20*/  HADD2.F32 R15, -RZ, R13.H1_H1 ;  /* 0x3000000dff0f7230 */ /* 0x002fe20000004100 */
        /* <DEDUP_REMOVED lines=22> */
[----:B------:R-:W-:Y:S01]  /*9b90*/  PRMT R0, R3, 0x7632, R0 ;  /* 0x0000763203007816 */ /* 0x000fe20000000000 */
[----:B------:R-:W-:Y:S05]  /*9ba0*/  @!P0 BRA `(.L_x_2042) ;  /* 0xfffffcb000008947 */ /* 0x000fea000383ffff */
[----:B------:R-:W-:Y:S05]  /*9bb0*/  BSYNC B1 ;  /* 0x0000000000017941 */ /* 0x000fea0003800000 */
.L_x_2041:
[--C-:B------:R-:W-:Y:S02]  /*9bc0*/  PRMT R12, R10, 0x5410, R13.reuse ;  /* 0x000054100a0c7816 */ /* 0x100fe4000000000d */
[----:B------:R-:W-:-:S02]  /*9bd0*/  PRMT R13, R20, 0x7610, R13 ;  /* 0x00007610140d7816 */ /* 0x000fc4000000000d */
[----:B------:R-:W-:Y:S02]  /*9be0*/  PRMT R15, R10, 0x7632, R15 ;  /* 0x000076320a0f7816 */ /* 0x000fe4000000000f */
[----:B------:R-:W-:Y:S02]  /*9bf0*/  PRMT R20, R20, 0x7632, R20 ;  /* 0x0000763214147816 */ /* 0x000fe40000000014 */
.L_x_2040:
[----:B------:R-:W-:Y:S05]  /*9c00*/  BSYNC B0 ;  /* 0x0000000000007941 */ /* 0x000fea0003800000 */
.L_x_2039:
        /* <DEDUP_REMOVED lines=21> */
[----:B------:R-:W-:-:S13]  /*9d60*/  ISETP.GE.U32.AND P0, PT, R10, c[0x0][0x168], PT ;  /* 0x00005a000a007a0c */ /* 0x000fda0003f06070 */
[----:B------:R-:W-:Y:S01]  /*9d70*/  @!P0 SHF.R.U32.HI R21, RZ, 0x1, R10 ;  /* 0x00000001ff158819 */ /* 0x000fe2000001160a */
[----:B------:R-:W-:-:S04]  /*9d80*/  IMAD.WIDE.U32 R10, R11, 0x4, R18 ;  /* 0x000000040b0a7825 */ /* 0x000fc800078e0012 */
[----:B------:R-:W-:Y:S02]  /*9d90*/  @!P0 IMAD.WIDE.U32 R18, R21, 0x4, R18 ;  /* 0x0000000415128825 */ /* 0x000fe400078e0012 */
[----:B------:R-:W2:Y:S04]  /*9da0*/  LDG.E R10, [R10.64] ;  /* 0x000000240a0a7981 */ /* 0x000ea8000c1e1900 */
[----:B------:R-:W3:Y:S01]  /*9db0*/  @!P0 LDG.E R18, [R18.64] ;  /* 0x0000002412128981 */ /* 0x000ee2000c1e1900 */
[----:B--2---:R-:W-:Y:S02]  /*9dc0*/  PRMT R14, R10, 0x7610, R10 ;  /* 0x000076100a0e7816 */ /* 0x004fe4000000000a */
[C---:B---3--:R-:W-:Y:S02]  /*9dd0*/  @!P0 PRMT R13, R18.reuse, 0x7610, R13 ;  /* 0x00007610120d8816 */ /* 0x048fe4000000000d */
[----:B------:R-:W-:-:S02]  /*9de0*/  @!P0 PRMT R20, R18, 0x7632, R20 ;  /* 0x0000763212148816 */ /* 0x000fc40000000014 */
.L_x_2044:
[----:B------:R-:W-:Y:S05]  /*9df0*/  BSYNC B0 ;  /* 0x0000000000007941 */ /* 0x000fea0003800000 */
.L_x_2043:
[----:B------:R-:W-:Y:S01]  /*9e00*/  BSSY B0, `(.L_x_2045) ;  /* 0x000002d000007945 */ /* 0x000fe20003800000 */
[----:B------:R-:W-:Y:S05]  /*9e10*/  @P1 BRA `(.L_x_2046) ;  /* 0x000002b000001947 */ /* 0x000fea0003800000 */
[----:B------:R-:W-:Y:S02]  /*9e20*/  HADD2.F32 R9, -RZ, R9.H0_H0 ;  /* 0x20000009ff097230 */ /* 0x000fe40000004100 */
[----:B------:R-:W-:-:S02]  /*9e30*/  HADD2.F32 R10, -RZ, R12.H0_H0 ;  /* 0x2000000cff0a7230 */ /* 0x000fc40000004100 */
        /* <DEDUP_REMOVED lines=10> */
[----:B------:R-:W-:Y:S02]  /*9ee0*/  HADD2.F32 R7, -RZ, R7.H0_H0 ;  /* 0x20000007ff077230 */ /* 0x000fe40000004100 */
[----:B------:R-:W-:Y:S01]  /*9ef0*/  HADD2.F32 R12, -RZ, R12.H1_H1 ;  /* 0x3000000cff0c7230 */ /* 0x000fe20000004100 */
        /* <DEDUP_REMOVED lines=8> */
[----:B------:R-:W-:Y:S01]  /*9f80*/  IADD3 R10, R10, c[0x0][0x170], RZ ;  /* 0x00005c000a0a7a10 */ /* 0x000fe20007ffe0ff */
[----:B------:R-:W-:Y:S02]  /*9f90*/  HADD2.F32 R11, -RZ, R14.H1_H1 ;  /* 0x3000000eff0b7230 */ /* 0x000fe40000004100 */
[----:B------:R-:W-:Y:S01]  /*9fa0*/  HADD2.F32 R5, -RZ, R5.H0_H0 ;  /* 0x20000005ff057230 */ /* 0x000fe20000004100 */
[----:B------:R-:W-:Y:S01]  /*9fb0*/  ISETP.GE.U32.AND P0, PT, R10, c[0x0][0x168], PT ;  /* 0x00005a000a007a0c */ /* 0x000fe20003f06070 */
[----:B------:R-:W-:Y:S02]  /*9fc0*/  HADD2.F32 R10, -RZ, R4.H0_H0 ;  /* 0x20000004ff0a7230 */ /* 0x000fe40000004100 */
[----:B------:R-:W-:-:S03]  /*9fd0*/  HADD2.F32 R4, -RZ, R14.H0_H0 ;  /* 0x2000000eff047230 */ /* 0x000fc60000004100 */
[----:B------:R-:W-:Y:S02]  /*9fe0*/  FMUL.FTZ R11, R10, R11 ;  /* 0x0000000b0a0b7220 */ /* 0x000fe40000410000 */
[----:B------:R-:W-:-:S05]  /*9ff0*/  FMUL.FTZ R4, R5, R4 ;  /* 0x0000000405047220 */ /* 0x000fca0000410000 */
[----:B------:R-:W-:Y:S01]  /*a000*/  @!P0 HADD2.F32 R13, -RZ, R13.H0_H0 ;  /* 0x2000000dff0d8230 */ /* 0x000fe20000004100 */
[----:B------:R-:W-:Y:S01]  /*a010*/  F2FP.PACK_AB R11, R11, R4 ;  /* 0x000000040b0b723e */ /* 0x000fe200000000ff */
[----:B------:R-:W-:Y:S02]  /*a020*/  @!P0 HADD2.F32 R15, -RZ, R20.H0_H0 ;  /* 0x20000014ff0f8230 */ /* 0x000fe40000004100 */
        /* <DEDUP_REMOVED lines=10> */
.L_x_2046:
[----:B------:R-:W-:Y:S05]  /*a0d0*/  BSYNC B0 ;  /* 0x0000000000007941 */ /* 0x000fea0003800000 */
.L_x_2045:
        /* <DEDUP_REMOVED lines=22> */
[----:B------:R-:W-:Y:S02]  /*a240*/  PRMT R25, R0, 0x7610, R25 ;  /* 0x0000761000197816 */ /* 0x000fe40000000019 */
.L_x_1997:
[----:B------:R-:W-:Y:S05]  /*a250*/  BSYNC B6 ;  /* 0x0000000000067941 */ /* 0x000fea0003800000 */
.L_x_1996:
[----:B------:R-:W-:-:S13]  /*a260*/  ISETP.NE.AND P0, PT, RZ, c[0x0][0x180], PT ;  /* 0x00006000ff007a0c */ /* 0x000fda0003f05270 */
[----:B------:R-:W-:Y:S05]  /*a270*/  @!P0 BRA `(.L_x_2047) ;  /* 0x0000021000008947 */ /* 0x000fea0003800000 */
[----:B------:R-:W-:Y:S01]  /*a280*/  IMAD R0, R2, c[0x0][0x0], R23 ;  /* 0x0000000002007a24 */ /* 0x000fe200078e0217 */
[----:B------:R-:W-:Y:S01]  /*a290*/  PRMT R3, R22, 0x5410, R25 ;  /* 0x0000541016037816 */ /* 0x000fe20000000019 */
[----:B------:R-:W-:Y:S02]  /*a2a0*/  ULDC UR4, c[0x0][0x4] ;  /* 0x0000010000047ab9 */ /* 0x000fe40000000800 */
[----:B------:R-:W-:Y:S02]  /*a2b0*/  USHF.R.U32.HI UR4, URZ, 0x1, UR4 ;  /* 0x000000013f047899 */ /* 0x000fe40008011604 */
[----:B------:R0:W-:Y:S04]  /*a2c0*/  STS [R0.X4+0x10], R3 ;  /* 0x0000100300007388 */ /* 0x0001e80000004800 */
[----:B------:R-:W-:-:S13]  /*a2d0*/  ISETP.NE.AND P0, PT, RZ, UR4, PT ;  /* 0x00000004ff007c0c */ /* 0x000fda000bf05270 */
[----:B------:R-:W-:Y:S05]  /*a2e0*/  @!P0 BRA `(.L_x_2047) ;  /* 0x000001a000008947 */ /* 0x000fea0003800000 */
[----:B0-----:R-:W-:-:S05]  /*a2f0*/  MOV R3, UR4 ;  /* 0x0000000400037c02 */ /* 0x001fca0008000f00 */
.L_x_2050:
        /* <DEDUP_REMOVED lines=10> */
[----:B------:R-:W-:Y:S02]  /*a3a0*/  HADD2.F32 R22, -RZ, R22.H0_H0 ;  /* 0x20000016ff167230 */ /* 0x000fe40000004100 */
[----:B------:R-:W-:-:S03]  /*a3b0*/  HADD2.F32 R25, -RZ, R25.H0_H0 ;  /* 0x20000019ff197230 */ /* 0x000fc60000004100 */
[----:B------:R-:W0:Y:S02]  /*a3c0*/  LDS R3, [R3.X4+0x10] ;  /* 0x0000100003037984 */ /* 0x000e240000004800 */
[--C-:B0-----:R-:W-:Y:S02]  /*a3d0*/  HADD2.F32 R5, -RZ, R3.reuse.H0_H0 ;  /* 0x20000003ff057230 */ /* 0x101fe40000004100 */
[----:B------:R-:W-:-:S03]  /*a3e0*/  HADD2.F32 R4, -RZ, R3.H1_H1 ;  /* 0x30000003ff047230 */ /* 0x000fc60000004100 */
[----:B------:R-:W-:Y:S02]  /*a3f0*/  FMUL.FTZ R5, R22, R5 ;  /* 0x0000000516057220 */ /* 0x000fe40000410000 */
[----:B------:R-:W-:-:S05]  /*a400*/  FMUL.FTZ R4, R25, R4 ;  /* 0x0000000419047220 */ /* 0x000fca0000410000 */
[----:B------:R-:W-:-:S04]  /*a410*/  F2FP.PACK_AB R4, R4, R5 ;  /* 0x000000050404723e */ /* 0x000fc800000000ff */
[C---:B------:R-:W-:Y:S02]  /*a420*/  PRMT R25, R4.reuse, 0x7632, R25 ;  /* 0x0000763204197816 */ /* 0x040fe40000000019 */
[----:B------:R-:W-:-:S04]  /*a430*/  PRMT R22, R4, 0x7610, R22 ;  /* 0x0000761004167816 */ /* 0x000fc80000000016 */
[----:B------:R-:W-:-:S05]  /*a440*/  PRMT R3, R22, 0x5410, R25 ;  /* 0x0000541016037816 */ /* 0x000fca0000000019 */
[----:B------:R0:W-:Y:S02]  /*a450*/  STS [R0.X4+0x10], R3 ;  /* 0x0000100300007388 */ /* 0x0001e40000004800 */
.L_x_2049:
[----:B------:R-:W-:Y:S05]  /*a460*/  BSYNC B0 ;  /* 0x0000000000007941 */ /* 0x000fea0003800000 */
.L_x_2048:
[----:B0-----:R-:W-:Y:S01]  /*a470*/  MOV R3, R6 ;  /* 0x0000000600037202 */ /* 0x001fe20000000f00 */
[----:B------:R-:W-:Y:S05]  /*a480*/  @P1 BRA `(.L_x_2050) ;  /* 0xfffffe7000001947 */ /* 0x000fea000383ffff */
.L_x_2047:
[----:B0-----:R-:W-:-:S13]  /*a490*/  ISETP.NE.AND P0, PT, RZ, c[0x0][0x17c], PT ;  /* 0x00005f00ff007a0c */ /* 0x001fda0003f05270 */
[----:B------:R-:W-:Y:S05]  /*a4a0*/  @!P0 BRA `(.L_x_2051) ;  /* 0x000003c000008947 */ /* 0x000fea0003800000 */
[----:B------:R-:W-:Y:S01]  /*a4b0*/  IMAD.MOV.U32 R3, RZ, RZ, c[0x0][0x0] ;  /* 0x00000000ff037624 */ /* 0x000fe200078e00ff */
[----:B------:R-:W-:-:S04]  /*a4c0*/  MOV R0, c[0x0][0x0] ;  /* 0x0000000000007a02 */ /* 0x000fc80000000f00 */
[----:B------:R-:W-:-:S13]  /*a4d0*/  ISETP.GT.AND P0, PT, R3, 0x20, PT ;  /* 0x000000200300780c */ /* 0x000fda0003f04270 */
[----:B------:R-:W-:Y:S05]  /*a4e0*/  @!P0 BRA `(.L_x_2052) ;  /* 0x0000022000008947 */ /* 0x000fea0003800000 */
[----:B------:R-:W-:Y:S01]  /*a4f0*/  IMAD R7, R2, c[0x0][0x0], R23 ;  /* 0x0000000002077a24 */ /* 0x000fe200078e0217 */
[----:B------:R-:W-:Y:S02]  /*a500*/  PRMT R4, R22, 0x5410, R25 ;  /* 0x0000541016047816 */ /* 0x000fe40000000019 */
[----:B------:R-:W-:-:S03]  /*a510*/  LEA.HI R0, R3, c[0x0][0x0], RZ, 0x1 ;  /* 0x0000000003007a11 */ /* 0x000fc600078f08ff */
[----:B------:R0:W-:Y:S01]  /*a520*/  STS [R7.X4+0x10], R4 ;  /* 0x0000100407007388 */ /* 0x0001e20000004800 */
[----:B------:R-:W-:Y:S01]  /*a530*/  SHF.R.S32.HI R3, RZ, 0x1, R0 ;  /* 0x00000001ff037819 */ /* 0x000fe20000011400 */
[----:B------:R-:W-:-:S03]  /*a540*/  IMAD.MOV.U32 R0, RZ, RZ, 0x20 ;  /* 0x00000020ff007424 */ /* 0x000fc600078e00ff */
[----:B------:R-:W-:-:S13]  /*a550*/  ISETP.GE.AND P0, PT, R3, 0x20, PT ;  /* 0x000000200300780c */ /* 0x000fda0003f06270 */
[----:B------:R-:W-:Y:S05]  /*a560*/  @!P0 BRA `(.L_x_2052) ;  /* 0x000001a000008947 */ /* 0x000fea0003800000 */
[----:B0-----:R-:W-:Y:S02]  /*a570*/  LEA R6, R7, 0x10, 0x2 ;  /* 0x0000001007067811 */ /* 0x001fe400078e10ff */
.L_x_2055:
[----:B0-----:R-:W-:Y:S01]  /*a580*/  IADD3 R0, R23, R3, RZ ;  /* 0x0000000317007210 */ /* 0x001fe20007ffe0ff */
[----:B------:R-:W-:Y:S01]  /*a590*/  WARPSYNC 0xffffffff ;  /* 0xffffffff00007948 */ /* 0x000fe20003800000 */
[----:B------:R-:W-:Y:S02]  /*a5a0*/  BAR.SYNC.DEFER_BLOCKING 0x0 ;  /* 0x0000000000007b1d */ /* 0x000fe40000010000 */
[----:B------:R-:W-:-:S04]  /*a5b0*/  ISETP.GE.U32.AND P0, PT, R0, c[0x0][0x0], PT ;  /* 0x0000000000007a0c */ /* 0x000fc80003f06070 */
[----:B------:R-:W-:Y:S01]  /*a5c0*/  ISETP.GE.U32.OR P0, PT, R23, R3, P0 ;  /* 0x000000031700720c */ /* 0x000fe20000706470 */
[----:B------:R-:W-:-:S12]  /*a5d0*/  BSSY B0, `(.L_x_2053) ;  /* 0x000000f000007945 */ /* 0x000fd80003800000 */
[----:B------:R-:W-:Y:S05]  /*a5e0*/  @P0 BRA `(.L_x_2054) ;  /* 0x000000d000000947 */ /* 0x000fea0003800000 */
[----:B------:R-:W-:Y:S01]  /*a5f0*/  IMAD R0, R3, 0x4, R6 ;  /* 0x0000000403007824 */ /* 0x000fe200078e0206 */
[----:B------:R-:W-:Y:S02]  /*a600*/  HADD2.F32 R9, -RZ, R22.H0_H0 ;  /* 0x20000016ff097230 */ /* 0x000fe40000004100 */
[----:B------:R-:W-:-:S03]  /*a610*/  HADD2.F32 R8, -RZ, R25.H0_H0 ;  /* 0x20000019ff087230 */ /* 0x000fc60000004100 */
[----:B------:R-:W0:Y:S02]  /*a620*/  LDS R0, [R0] ;  /* 0x0000000000007984 */ /* 0x000e240000000800 */
        /* <DEDUP_REMOVED lines=9> */
.L_x_2054:
[----:B------:R-:W-:Y:S05]  /*a6c0*/  BSYNC B0 ;  /* 0x0000000000007941 */ /* 0x000fea0003800000 */
.L_x_2053:
[----:B------:R-:W-:-:S04]  /*a6d0*/  SHF.R.S32.HI R3, RZ, 0x1, R3 ;  /* 0x00000001ff037819 */ /* 0x000fc80000011403 */
[----:B------:R-:W-:-:S13]  /*a6e0*/  ISETP.GE.AND P0, PT, R3, 0x20, PT ;  /* 0x000000200300780c */ /* 0x000fda0003f06270 */
[----:B------:R-:W-:Y:S05]  /*a6f0*/  @P0 BRA `(.L_x_2055) ;  /* 0xfffffe8000000947 */ /* 0x000fea000383ffff */
[----:B0-----:R-:W-:-:S10]  /*a700*/  HFMA2.MMA R0, -RZ, RZ, 0, 1.9073486328125e-06 ;  /* 0x00000020ff007435 */ /* 0x001fd400000001ff */
.L_x_2052:
[----:B0-----:R-:W-:Y:S01]  /*a710*/  ISETP.GE.AND P0, PT, R0, 0x2, PT ;  /* 0x000000020000780c */ /* 0x001fe20003f06270 */
[----:B------:R-:W-:Y:S01]  /*a720*/  WARPSYNC 0xffffffff ;  /* 0xffffffff00007948 */ /* 0x000fe20003800000 */
[----:B------:R-:W-:Y:S11]  /*a730*/  BAR.SYNC.DEFER_BLOCKING 0x0 ;  /* 0x0000000000007b1d */ /* 0x000ff60000010000 */
[----:B------:R-:W-:Y:S05]  /*a740*/  @!P0 BRA `(.L_x_2051) ;  /* 0x0000012000008947 */ /* 0x000fea0003800000 */
[----:B------:R-:W-:Y:S02]  /*a750*/  IMAD.MOV.U32 R3, RZ, RZ, 0x1 ;  /* 0x00000001ff037424 */ /* 0x000fe400078e00ff */
.L_x_2056:
[----:B------:R-:W-:Y:S01]  /*a760*/  LOP3.LUT R4, R22, 0xffff, RZ, 0xc0, !PT ;  /* 0x0000ffff16047812 */ /* 0x000fe200078ec0ff */
[----:B------:R-:W-:Y:S01]  /*a770*/  HADD2.F32 R22, -RZ, R22.H0_H0 ;  /* 0x20000016ff167230 */ /* 0x000fe20000004100 */
[----:B------:R-:W-:Y:S01]  /*a780*/  LOP3.LUT R6, R25, 0xffff, RZ, 0xc0, !PT ;  /* 0x0000ffff19067812 */ /* 0x000fe200078ec0ff */
[----:B------:R-:W-:-:S03]  /*a790*/  HADD2.F32 R25, -RZ, R25.H0_H0 ;  /* 0x20000019ff197230 */ /* 0x000fc60000004100 */
[----:B------:R-:W0:Y:S04]  /*a7a0*/  SHFL.DOWN PT, R4, R4, R3, 0x1f ;  /* 0x08001f0304047589 */ /* 0x000e2800000e0000 */
[----:B------:R1:W2:Y:S02]  /*a7b0*/  SHFL.DOWN PT, R6, R6, R3, 0x1f ;  /* 0x08001f0306067589 */ /* 0x0002a400000e0000 */
[----:B-1----:R-:W-:-:S04]  /*a7c0*/  SHF.L.U32 R3, R3, 0x1, RZ ;  /* 0x0000000103037819 */ /* 0x002fc800000006ff */
[----:B------:R-:W-:Y:S01]  /*a7d0*/  ISETP.GE.AND P0, PT, R3, R0, PT ;  /* 0x000000000300720c */ /* 0x000fe20003f06270 */
[----:B0-----:R-:W-:Y:S02]  /*a7e0*/  HADD2.F32 R5, -RZ, R4.H0_H0 ;  /* 0x20000004ff057230 */ /* 0x001fe40000004100 */
[----:B--2---:R-:W-:-:S03]  /*a7f0*/  HADD2.F32 R8, -RZ, R6.H0_H0 ;  /* 0x20000006ff087230 */ /* 0x004fc60000004100 */
[----:B------:R-:W-:Y:S02]  /*a800*/  FMUL.FTZ R5, R22, R5 ;  /* 0x0000000516057220 */ /* 0x000fe40000410000 */
[----:B------:R-:W-:-:S03]  /*a810*/  FMUL.FTZ R8, R25, R8 ;  /* 0x0000000819087220 */ /* 0x000fc60000410000 */
[----:B------:R-:W-:Y:S02]  /*a820*/  F2FP.PACK_AB R5, RZ, R5 ;  /* 0x00000005ff05723e */ /* 0x000fe400000000ff */
[----:B------:R-:W-:Y:S02]  /*a830*/  F2FP.PACK_AB R8, RZ, R8 ;  /* 0x00000008ff08723e */ /* 0x000fe400000000ff */
[----:B------:R-:W-:Y:S02]  /*a840*/  PRMT R22, R5, 0x7610, R22 ;  /* 0x0000761005167816 */ /* 0x000fe40000000016 */
[----:B------:R-:W-:Y:S01]  /*a850*/  PRMT R25, R8, 0x7610, R25 ;  /* 0x0000761008197816 */ /* 0x000fe20000000019 */
[----:B------:R-:W-:Y:S05]  /*a860*/  @!P0 BRA `(.L_x_2056) ;  /* 0xfffffef000008947 */ /* 0x000fea000383ffff */
.L_x_2051:
        /* <DEDUP_REMOVED lines=202> */
.L_x_2057:
        /* <DEDUP_REMOVED lines=202> */
.L_x_2058:
        /* <DEDUP_REMOVED lines=216> */
.L_x_2060:
        /* <DEDUP_REMOVED lines=202> */
.L_x_2061:
        /* <DEDUP_REMOVED lines=11> */
.L_x_2063:
[----:B------:R-:W-:Y:S05]  /*dc80*/  BSYNC B0 ;  /* 0x0000000000007941 */ /* 0x000fea0003800000 */
.L_x_2062:
[----:B------:R-:W-:Y:S01]  /*dc90*/  PRMT R8, R8, 0x9910, RZ ;  /* 0x0000991008087816 */ /* 0x000fe200000000ff */
[----:B------:R-:W-:Y:S01]  /*dca0*/  BSSY B0, `(.L_x_2064) ;  /* 0x000000c000007945 */ /* 0x000fe20003800000 */
[----:B------:R-:W-:Y:S02]  /*dcb0*/  LOP3.LUT P0, RZ, R23, R2, RZ, 0xfc, !PT ;  /* 0x0000000217ff7212 */ /* 0x000fe4000780fcff */
[----:B------:R-:W-:-:S13]  /*dcc0*/  ISETP.NE.AND P1, PT, R8, RZ, PT ;  /* 0x000000ff0800720c */ /* 0x000fda0003f25270 */
[----:B------:R-:W-:Y:S05]  /*dcd0*/  @!P1 BRA `(.L_x_2065) ;  /* 0x0000008000009947 */ /* 0x000fea0003800000 */
[----:B------:R-:W0:Y:S01]  /*dce0*/  S2R R8, SR_CTAID.Y ;  /* 0x0000000000087919 */ /* 0x000e220000002600 */
[----:B------:R-:W-:Y:S01]  /*dcf0*/  ISETP.NE.AND P2, PT, RZ, c[0x0][0x17c], PT ;  /* 0x00005f00ff007a0c */ /* 0x000fe20003f45270 */
[----:B------:R-:W-:Y:S01]  /*dd00*/  HFMA2.MMA R9, -RZ, RZ, 0, 2.384185791015625e-07 ;  /* 0x00000004ff097435 */ /* 0x000fe200000001ff */
[----:B0-----:R-:W-:-:S11]  /*dd10*/  IMAD R8, R3, c[0x0][0x10], R8 ;  /* 0x0000040003087a24 */ /* 0x001fd600078e0208 */
[----:B------:R-:W-:-:S04]  /*dd20*/  @!P2 IMAD R8, R8, c[0x0][0x0], R23 ;  /* 0x000000000808aa24 */ /* 0x000fc800078e0217 */
[----:B------:R-:W-:-:S05]  /*dd30*/  IMAD.WIDE.U32 R8, R8, R9, c[0x0][0x550] ;  /* 0x0001540008087625 */ /* 0x000fca00078e0009 */
[----:B------:R0:W-:Y:S04]  /*dd40*/  STG.E.U16 [R8.64], R22 ;  /* 0x0000001608007986 */ /* 0x0001e8000c101524 */
[----:B------:R0:W-:Y:S02]  /*dd50*/  STG.E.U16 [R8.64+0x2], R25 ;  /* 0x0000021908007986 */ /* 0x0001e4000c101524 */
.L_x_2065:
[----:B------:R-:W-:Y:S05]  /*dd60*/  BSYNC B0 ;  /* 0x0000000000007941 */ /* 0x000fea0003800000 */
.L_x_2064:
        /* <DEDUP_REMOVED lines=31> */
.L_x_2067:
[----:B------:R-:W-:Y:S05]  /*df60*/  BSYNC B0 ;  /* 0x0000000000007941 */ /* 0x000fea0003800000 */
.L_x_2066:
        /* <DEDUP_REMOVED lines=24> */
.L_x_2072:
[----:B------:R-:W-:Y:S02]  /*e0f0*/  IMAD.MOV.U32 R11, RZ, RZ, 0x4 ;  /* 0x00000004ff0b7424 */ /* 0x000fe400078e00ff */
[----:B------:R-:W-:-:S04]  /*e100*/  IMAD R10, R3, c[0x0][0x10], R12 ;  /* 0x00000400030a7a24 */ /* 0x000fc800078e020c */
[----:B------:R-:W-:-:S05]  /*e110*/  IMAD.WIDE.U32 R10, R10, R11, c[0x0][0x550] ;  /* 0x000154000a0a7625 */ /* 0x000fca00078e000b */
[----:B------:R-:W2:Y:S04]  /*e120*/  LDG.E.U16 R13, [R10.64] ;  /* 0x000000240a0d7981 */ /* 0x000ea8000c1e1500 */
[----:B------:R-:W3:Y:S01]  /*e130*/  LDG.E.U16 R14, [R10.64+0x2] ;  /* 0x000002240a0e7981 */ /* 0x000ee2000c1e1500 */
[----:B------:R-:W-:Y:S01]  /*e140*/  MOV R15, c[0x0][0x0] ;  /* 0x00000000000f7a02 */ /* 0x000fe20000000f00 */
[----:B------:R-:W-:Y:S02]  /*e150*/  HADD2.F32 R18, -RZ, R18.H0_H0 ;  /* 0x20000012ff127230 */ /* 0x000fe40000004100 */
[----:B------:R-:W-:Y:S02]  /*e160*/  HADD2.F32 R19, -RZ, R19.H0_H0 ;  /* 0x20000013ff137230 */ /* 0x000fe40000004100 */
[----:B------:R-:W-:-:S05]  /*e170*/  IMAD R12, R15, c[0x0][0x4], R12 ;  /* 0x000001000f0c7a24 */ /* 0x000fca00078e020c */
[----:B------:R-:W-:Y:S01]  /*e180*/  ISETP.GE.U32.AND P0, PT, R12, c[0x0][0x178], PT ;  /* 0x00005e000c007a0c */ /* 0x000fe20003f06070 */
[----:B--2---:R-:W-:Y:S02]  /*e190*/  HADD2.F32 R13, -RZ, R13.H0_H0 ;  /* 0x2000000dff0d7230 */ /* 0x004fe40000004100 */
[----:B---3--:R-:W-:-:S03]  /*e1a0*/  HADD2.F32 R14, -RZ, R14.H0_H0 ;  /* 0x2000000eff0e7230 */ /* 0x008fc60000004100 */
[----:B------:R-:W-:Y:S02]  /*e1b0*/  FMUL.FTZ R13, R18, R13 ;  /* 0x0000000d120d7220 */ /* 0x000fe40000410000 */
[----:B------:R-:W-:-:S05]  /*e1c0*/  FMUL.FTZ R14, R19, R14 ;  /* 0x0000000e130e7220 */ /* 0x000fca0000410000 */
[----:B------:R-:W-:-:S04]  /*e1d0*/  F2FP.PACK_AB R13, R14, R13 ;  /* 0x0000000d0e0d723e */ /* 0x000fc800000000ff */
[C---:B------:R-:W-:Y:S02]  /*e1e0*/  PRMT R19, R13.reuse, 0x7632, R19 ;  /* 0x000076320d137816 */ /* 0x040fe40000000013 */
[----:B------:R-:W-:Y:S01]  /*e1f0*/  PRMT R18, R13, 0x7610, R18 ;  /* 0x000076100d127816 */ /* 0x000fe20000000012 */
[----:B------:R-:W-:Y:S05]  /*e200*/  @!P0 BRA `(.L_x_2072) ;  /* 0xfffffee000008947 */ /* 0x000fea000383ffff */
[----:B------:R-:W-:Y:S05]  /*e210*/  BSYNC B1 ;  /* 0x0000000000017941 */ /* 0x000fea0003800000 */
.L_x_2071:
[----:B------:R-:W-:Y:S05]  /*e220*/  BRA `(.L_x_2070) ;  /* 0x0000017000007947 */ /* 0x000fea0003800000 */
.L_x_2069:
[----:B------:R-:W-:Y:S01]  /*e230*/  ISETP.GE.U32.AND P0, PT, R2, c[0x0][0x178], PT ;  /* 0x00005e0002007a0c */ /* 0x000fe20003f06070 */
[----:B------:R-:W-:-:S12]  /*e240*/  IMAD.U32 R19, RZ, RZ, UR4 ;  /* 0x00000004ff137e24 */ /* 0x000fd8000f8e00ff */
[----:B------:R-:W-:Y:S05]  /*e250*/  @P0 BRA `(.L_x_2070) ;  /* 0x0000014000000947 */ /* 0x000fea0003800000 */
[----:B------:R-:W-:Y:S01]  /*e260*/  MOV R19, UR4 ;  /* 0x0000000400137c02 */ /* 0x000fe20008000f00 */
[----:B------:R-:W-:-:S03]  /*e270*/  IMAD.MOV.U32 R12, RZ, RZ, R2 ;  /* 0x000000ffff0c7224 */ /* 0x000fc600078e0002 */
.L_x_2073:
[----:B------:R-:W-:Y:S01]  /*e280*/  HFMA2.MMA R11, -RZ, RZ, 0, 2.384185791015625e-07 ;  /* 0x00000004ff0b7435 */ /* 0x000fe200000001ff */
[----:B------:R-:W-:-:S04]  /*e290*/  IMAD R10, R3, c[0x0][0x10], R12 ;  /* 0x00000400030a7a24 */ /* 0x000fc800078e020c */
[----:B------:R-:W-:-:S05]  /*e2a0*/  IMAD R10, R10, c[0x0][0x0], R23 ;  /* 0x000000000a0a7a24 */ /* 0x000fca00078e0217 */
[----:B------:R-:W-:-:S05]  /*e2b0*/  IMAD.WIDE.U32 R10, R10, R11, c[0x0][0x550] ;  /* 0x000154000a0a7625 */ /* 0x000fca00078e000b */
[----:B------:R-:W2:Y:S04]  /*e2c0*/  LDG.E.U16 R13, [R10.64] ;  /* 0x000000240a0d7981 */ /* 0x000ea8000c1e1500 */
[----:B------:R-:W3:Y:S01]  /*e2d0*/  LDG.E.U16 R14, [R10.64+0x2] ;  /* 0x000002240a0e7981 */ /* 0x000ee2000c1e1500 */
[----:B------:R-:W-:Y:S01]  /*e2e0*/  IADD3 R12, R12, c[0x0][0x4], RZ ;  /* 0x000001000c0c7a10 */ /* 0x000fe20007ffe0ff */
[----:B------:R-:W-:Y:S02]  /*e2f0*/  HADD2.F32 R18, -RZ, R18.H0_H0 ;  /* 0x20000012ff127230 */ /* 0x000fe40000004100 */
[----:B------:R-:W-:Y:S01]  /*e300*/  HADD2.F32 R19, -RZ, R19.H0_H0 ;  /* 0x20000013ff137230 */ /* 0x000fe20000004100 */
[----:B------:R-:W-:Y:S01]  /*e310*/  ISETP.GE.U32.AND P0, PT, R12, c[0x0][0x178], PT ;  /* 0x00005e000c007a0c */ /* 0x000fe20003f06070 */
[----:B--2---:R-:W-:-:S02]  /*e320*/  HADD2.F32 R13, -RZ, R13.H0_H0 ;  /* 0x2000000dff0d7230 */ /* 0x004fc40000004100 */
[----:B---3--:R-:W-:-:S03]  /*e330*/  HADD2.F32 R14, -RZ, R14.H0_H0 ;  /* 0x2000000eff0e7230 */ /* 0x008fc60000004100 */
[----:B------:R-:W-:Y:S02]  /*e340*/  FMUL.FTZ R13, R18, R13 ;  /* 0x0000000d120d7220 */ /* 0x000fe40000410000 */
[----:B------:R-:W-:-:S05]  /*e350*/  FMUL.FTZ R14, R19, R14 ;  /* 0x0000000e130e7220 */ /* 0x000fca0000410000 */
[----:B------:R-:W-:-:S04]  /*e360*/  F2FP.PACK_AB R13, R14, R13 ;  /* 0x0000000d0e0d723e */ /* 0x000fc800000000ff */
[C---:B------:R-:W-:Y:S02]  /*e370*/  PRMT R19, R13.reuse, 0x7632, R19 ;  /* 0x000076320d137816 */ /* 0x040fe40000000013 */
[----:B------:R-:W-:Y:S01]  /*e380*/  PRMT R18, R13, 0x7610, R18 ;  /* 0x000076100d127816 */ /* 0x000fe20000000012 */
[----:B------:R-:W-:Y:S05]  /*e390*/  @!P0 BRA `(.L_x_2073) ;  /* 0xfffffee000008947 */ /* 0x000fea000383ffff */
.L_x_2070:
[----:B------:R-:W-:Y:S05]  /*e3a0*/  BSYNC B0 ;  /* 0x0000000000007941 */ /* 0x000fea0003800000 */
.L_x_2068:
        /* <DEDUP_REMOVED lines=9> */
.L_x_2077:
        /* <DEDUP_REMOVED lines=21> */
.L_x_2076:
[----:B------:R-:W-:Y:S05]  /*e590*/  BSYNC B0 ;  /* 0x0000000000007941 */ /* 0x000fea0003800000 */
.L_x_2075:
[----:B0-----:R-:W-:Y:S01]  /*e5a0*/  IMAD.MOV.U32 R11, RZ, RZ, R14 ;  /* 0x000000ffff0b7224 */ /* 0x001fe200078e000e */
[----:B------:R-:W-:Y:S05]  /*e5b0*/  @P2 BRA `(.L_x_2077) ;  /* 0xfffffe8000002947 */ /* 0x000fea000383ffff */
.L_x_2074:
        /* <DEDUP_REMOVED lines=14> */
.L_x_2082:
[----:B0-----:R-:W-:Y:S01]  /*e6a0*/  IADD3 R11, R23, R2, RZ ;  /* 0x00000002170b7210 */ /* 0x001fe20007ffe0ff */
[----:B------:R-:W-:Y:S03]  /*e6b0*/  BAR.SYNC.DEFER_BLOCKING 0x0 ;  /* 0x0000000000007b1d */ /* 0x000fe60000010000 */
[----:B------:R-:W-:-:S03]  /*e6c0*/  ISETP.GE.U32.AND P0, PT, R11, c[0x0][0x0], PT ;  /* 0x000000000b007a0c */ /* 0x000fc60003f06070 */
[----:B------:R-:W-:Y:S01]  /*e6d0*/  BSSY B0, `(.L_x_2080) ;  /* 0x0000010000007945 */ /* 0x000fe20003800000 */
[----:B------:R-:W-:-:S13]  /*e6e0*/  ISETP.GE.U32.OR P0, PT, R23, R2, P0 ;  /* 0x000000021700720c */ /* 0x000fda0000706470 */
        /* <DEDUP_REMOVED lines=14> */
.L_x_2081:
[----:B------:R-:W-:Y:S05]  /*e7d0*/  BSYNC B0 ;  /* 0x0000000000007941 */ /* 0x000fea0003800000 */
.L_x_2080:
[----:B------:R-:W-:-:S04]  /*e7e0*/  SHF.R.S32.HI R2, RZ, 0x1, R2 ;  /* 0x00000001ff027819 */ /* 0x000fc80000011402 */
[----:B------:R-:W-:-:S13]  /*e7f0*/  ISETP.GE.AND P0, PT, R2, 0x20, PT ;  /* 0x000000200200780c */ /* 0x000fda0003f06270 */
[----:B------:R-:W-:Y:S05]  /*e800*/  @P0 BRA `(.L_x_2082) ;  /* 0xfffffe9000000947 */ /* 0x000fea000383ffff */
[----:B------:R-:W-:-:S03]  /*e810*/  MOV R2, 0x20 ;  /* 0x0000002000027802 */ /* 0x000fc60000000f00 */
.L_x_2079:
[----:B0-----:R-:W-:Y:S01]  /*e820*/  BAR.SYNC.DEFER_BLOCKING 0x0 ;  /* 0x0000000000007b1d */ /* 0x001fe20000010000 */
[----:B------:R-:W-:-:S13]  /*e830*/  ISETP.GE.AND P0, PT, R2, 0x2, PT ;  /* 0x000000020200780c */ /* 0x000fda0003f06270 */
[----:B------:R-:W-:Y:S05]  /*e840*/  @!P0 BRA `(.L_x_2078) ;  /* 0x0000012000008947 */ /* 0x000fea0003800000 */
[----:B------:R-:W-:Y:S02]  /*e850*/  IMAD.MOV.U32 R3, RZ, RZ, 0x1 ;  /* 0x00000001ff037424 */ /* 0x000fe400078e00ff */
.L_x_2083:
        /* <DEDUP_REMOVED lines=17> */
.L_x_2078:
        /* <DEDUP_REMOVED lines=11> */
[----:B------:R-:W-:Y:S02]  /*ea20*/  HADD2.F32 R3, -RZ, R18.H0_H0 ;  /* 0x20000012ff037230 */ /* 0x000fe40000004100 */
[----:B------:R-:W-:Y:S02]  /*ea30*/  HADD2.F32 R19, -RZ, R19.H0_H0 ;  /* 0x20000013ff137230 */ /* 0x000fe40000004100 */
[----:B--2---:R-:W-:Y:S02]  /*ea40*/  HADD2.F32 R0, -RZ, R0.H0_H0 ;  /* 0x20000000ff007230 */ /* 0x004fe40000004100 */
[----:B---3--:R-:W-:-:S03]  /*ea50*/  HADD2.F32 R2, -RZ, R2.H0_H0 ;  /* 0x20000002ff027230 */ /* 0x008fc60000004100 */
[----:B------:R-:W-:Y:S02]  /*ea60*/  FMUL.FTZ R0, R3, R0 ;  /* 0x0000000003007220 */ /* 0x000fe40000410000 */
[----:B------:R-:W-:-:S05]  /*ea70*/  FMUL.FTZ R3, R19, R2 ;  /* 0x0000000213037220 */ /* 0x000fca0000410000 */
[----:B------:R-:W-:-:S04]  /*ea80*/  F2FP.PACK_AB R0, R3, R0 ;  /* 0x000000000300723e */ /* 0x000fc800000000ff */
[C---:B------:R-:W-:Y:S02]  /*ea90*/  PRMT R19, R0.reuse, 0x7632, R19 ;  /* 0x0000763200137816 */ /* 0x040fe40000000013 */
[----:B------:R-:W-:Y:S02]  /*eaa0*/  PRMT R18, R0, 0x7610, R18 ;  /* 0x0000761000127816 */ /* 0x000fe40000000012 */
.L_x_2085:
        /* <DEDUP_REMOVED lines=24> */
.L_x_2087:
        /* <DEDUP_REMOVED lines=24> */
.L_x_2088:
[----:B0-----:R-:W-:-:S04]  /*edb0*/  IADD3 R2, P0, R17, c[0x0][0x538], RZ ;  /* 0x00014e0011027a10 */ /* 0x001fc80007f1e0ff */
[----:B------:R-:W-:-:S05]  /*edc0*/  IADD3.X R3, RZ, c[0x0][0x53c], RZ, P0, !PT ;  /* 0x00014f00ff037a10 */ /* 0x000fca00007fe4ff */
[----:B------:R-:W-:Y:S01]  /*edd0*/  STG.E.U16 [R2.64], R19 ;  /* 0x0000001302007986 */ /* 0x000fe2000c101524 */
[----:B------:R-:W-:Y:S05]  /*ede0*/  EXIT ;  /* 0x000000000000794d */ /* 0x000fea0003800000 */
.L_x_2086:
[----:B------:R-:W-:Y:S04]  /*edf0*/  STG.E.U16 [R4.64], R18 ;  /* 0x0000001204007986 */ /* 0x000fe8000c101524 */
[----:B------:R-:W-:Y:S01]  /*ee00*/  STG.E.U16 [R4.64+0x2], R19 ;  /* 0x0000021304007986 */ /* 0x000fe2000c101524 */
[----:B------:R-:W-:Y:S05]  /*ee10*/  EXIT ;  /* 0x000000000000794d */ /* 0x000fea0003800000 */
.L_x_2084:
[----:B------:R-:W-:Y:S01]  /*ee20*/  ISETP.NE.AND P0, PT, RZ, UR38, PT ;  /* 0x00000026ff007c0c */ /* 0x000fe2000bf05270 */
[----:B------:R-:W-:Y:S02]  /*ee30*/  ULDC.U8 UR4, c[0x0][0x569] ;  /* 0x00015a4000047ab9 */ /* 0x000fe40000000000 */
[----:B------:R-:W-:-:S10]  /*ee40*/  ISETP.NE.AND P1, PT, RZ, UR4, PT ;  /* 0x00000004ff007c0c */ /* 0x000fd4000bf25270 */
[----:B------:R-:W-:Y:S05]  /*ee50*/  @!P0 BRA `(.L_x_2089) ;  /* 0x000000b000008947 */ /* 0x000fea0003800000 */
[----:B------:R-:W2:Y:S04]  /*ee60*/  LDG.E.U16 R0, [R6.64] ;  /* 0x0000002406007981 */ /* 0x000ea8000c1e1500 */
[----:B------:R-:W3:Y:S01]  /*ee70*/  LDG.E.U16 R2, [R8.64] ;  /* 0x0000002408027981 */ /* 0x000ee2000c1e1500 */
        /* <DEDUP_REMOVED lines=9> */
.L_x_2089:
        /* <DEDUP_REMOVED lines=24> */
.L_x_2091:
[----:B------:R-:W-:Y:S02]  /*f090*/  IADD3 R2, P0, R16, c[0x0][0x538], RZ ;  /* 0x00014e0010027a10 */ /* 0x000fe40007f1e0ff */
[----:B------:R-:W-:Y:S02]  /*f0a0*/  ISETP.NE.AND P6, PT, R22, c[0x0][0x56c], PT ;  /* 0x00015b0016007a0c */ /* 0x000fe40003fc5270 */
[----:B------:R-:W-:-:S05]  /*f0b0*/  IADD3.X R3, RZ, c[0x0][0x53c], RZ, P0, !PT ;  /* 0x00014f00ff037a10 */ /* 0x000fca00007fe4ff */
[----:B------:R0:W-:Y:S06]  /*f0c0*/  STG.E.U16 [R2.64], R18 ;  /* 0x0000001202007986 */ /* 0x0001ec000c101524 */
[----:B------:R-:W-:Y:S05]  /*f0d0*/  @!P6 BRA `(.L_x_2092) ;  /* 0x000001300000e947 */ /* 0x000fea0003800000 */
[----:B0-----:R-:W-:Y:S01]  /*f0e0*/  MOV R2, 0x660 ;  /* 0x0000066000027802 */ /* 0x001fe20000000f00 */
[----:B------:R-:W-:Y:S01]  /*f0f0*/  HFMA2.MMA R13, -RZ, RZ, 0, 0 ;  /* 0x00000000ff0d7435 */ /* 0x000fe200000001ff */
[----:B------:R-:W-:Y:S01]  /*f100*/  MOV R4, c[0x4][0x650] ;  /* 0x0101940000047a02 */ /* 0x000fe20000000f00 */
[----:B------:R-:W-:Y:S01]  /*f110*/  IMAD.MOV.U32 R5, RZ, RZ, c[0x4][0x654] ;  /* 0x01019500ff057624 */ /* 0x000fe200078e00ff */
[----:B------:R-:W-:Y:S01]  /*f120*/  MOV R6, c[0x4][0x640] ;  /* 0x0101900000067a02 */ /* 0x000fe20000000f00 */
[----:B------:R-:W-:Y:S01]  /*f130*/  IMAD.MOV.U32 R8, RZ, RZ, 0x2ef ;  /* 0x000002efff087424 */ /* 0x000fe200078e00ff */
[----:B------:R-:W0:Y:S01]  /*f140*/  LDC.64 R2, c[0x4][R2] ;  /* 0x0100000002027b82 */ /* 0x000e220000000a00 */
[----:B------:R-:W-:Y:S01]  /*f150*/  MOV R7, c[0x4][0x644] ;  /* 0x0101910000077a02 */ /* 0x000fe20000000f00 */
[----:B------:R-:W-:Y:S01]  /*f160*/  IMAD.MOV.U32 R12, RZ, RZ, 0x1 ;  /* 0x00000001ff0c7424 */ /* 0x000fe200078e00ff */
[----:B------:R-:W-:-:S02]  /*f170*/  MOV R10, c[0x4][0x470] ;  /* 0x01011c00000a7a02 */ /* 0x000fc40000000f00 */
[----:B------:R-:W-:-:S03]  /*f180*/  MOV R11, c[0x4][0x474] ;  /* 0x01011d00000b7a02 */ /* 0x000fc60000000f00 */
        /* <DEDUP_REMOVED lines=8> */
.L_x_2092:
[----:B0-----:R-:W-:-:S04]  /*f210*/  IADD3 R2, P0, R17, c[0x0][0x538], RZ ;  /* 0x00014e0011027a10 */ /* 0x001fc80007f1e0ff */
[----:B------:R-:W-:-:S05]  /*f220*/  IADD3.X R3, RZ, c[0x0][0x53c], RZ, P0, !PT ;  /* 0x00014f00ff037a10 */ /* 0x000fca00007fe4ff */
[----:B------:R-:W-:Y:S01]  /*f230*/  STG.E.U16 [R2.64], R19 ;  /* 0x0000001302007986 */ /* 0x000fe2000c101524 */
[----:B------:R-:W-:Y:S05]  /*f240*/  EXIT ;  /* 0x000000000000794d */ /* 0x000fea0003800000 */
.L_x_2090:
[----:B------:R-:W-:Y:S04]  /*f250*/  STG.E.U16 [R6.64], R18 ;  /* 0x0000001206007986 */ /* 0x000fe8000c101524 */
[----:B------:R-:W-:Y:S01]  /*f260*/  STG.E.U16 [R8.64], R19 ;  /* 0x0000001308007986 */ /* 0x000fe2000c101524 */
[----:B------:R-:W-:Y:S05]  /*f270*/  EXIT ;  /* 0x000000000000794d */ /* 0x000fea0003800000 */
.L_x_2059:
        /* <DEDUP_REMOVED lines=27> */
.L_x_2094:
        /* <DEDUP_REMOVED lines=24> */
.L_x_2096:
        /* <DEDUP_REMOVED lines=24> */
.L_x_2097:
[----:B0-----:R-:W-:-:S04]  /*f730*/  IADD3 R2, P0, R19, c[0x0][0x538], RZ ;  /* 0x00014e0013027a10 */ /* 0x001fc80007f1e0ff */
[----:B------:R-:W-:-:S05]  /*f740*/  IADD3.X R3, RZ, c[0x0][0x53c], RZ, P0, !PT ;  /* 0x00014f00ff037a10 */ /* 0x000fca00007fe4ff */
[----:B------:R-:W-:Y:S01]  /*f750*/  STG.E.U16 [R2.64], R25 ;  /* 0x0000001902007986 */ /* 0x000fe2000c101524 */
[----:B------:R-:W-:Y:S05]  /*f760*/  EXIT ;  /* 0x000000000000794d */ /* 0x000fea0003800000 */
.L_x_2095:
[----:B------:R-:W-:Y:S04]  /*f770*/  STG.E.U16 [R4.64], R22 ;  /* 0x0000001604007986 */ /* 0x000fe8000c101524 */
[----:B------:R-:W-:Y:S01]  /*f780*/  STG.E.U16 [R4.64+0x2], R25 ;  /* 0x0000021904007986 */ /* 0x000fe2000c101524 */
[----:B------:R-:W-:Y:S05]  /*f790*/  EXIT ;  /* 0x000000000000794d */ /* 0x000fea0003800000 */
.L_x_2093:
[----:B0-----:R-:W-:Y:S01]  /*f7a0*/  ISETP.NE.AND P0, PT, R2, RZ, PT ;  /* 0x000000ff0200720c */ /* 0x001fe20003f05270 */
        /* <DEDUP_REMOVED lines=14> */
.L_x_2098:
        /* <DEDUP_REMOVED lines=24> */
.L_x_2100:
        /* <DEDUP_REMOVED lines=24> */
.L_x_2101:
[----:B0-----:R-:W-:-:S04]  /*fb90*/  IADD3 R2, P0, R19, c[0x0][0x538], RZ ;  /* 0x00014e0013027a10 */ /* 0x001fc80007f1e0ff */
[----:B------:R-:W-:-:S05]  /*fba0*/  IADD3.X R3, RZ, c[0x0][0x53c], RZ, P0, !PT ;  /* 0x00014f00ff037a10 */ /* 0x000fca00007fe4ff */
[----:B------:R-:W-:Y:S01]  /*fbb0*/  STG.E.U16 [R2.64], R25 ;  /* 0x0000001902007986 */ /* 0x000fe2000c101524 */
[----:B------:R-:W-:Y:S05]  /*fbc0*/  EXIT ;  /* 0x000000000000794d */ /* 0x000fea0003800000 */
.L_x_2099:
[----:B------:R-:W-:Y:S04]  /*fbd0*/  STG.E.U16 [R6.64], R22 ;  /* 0x0000001606007986 */ /* 0x000fe8000c101524 */
[----:B------:R-:W-:Y:S01]  /*fbe0*/  STG.E.U16 [R8.64], R25 ;  /* 0x0000001908007986 */ /* 0x000fe2000c101524 */
[----:B------:R-:W-:Y:S05]  /*fbf0*/  EXIT ;  /* 0x000000000000794d */ /* 0x000fea0003800000 */
.L_x_2102:
        /* <DEDUP_REMOVED lines=16> */
.L_x_8812:


//--------------------- .text._ZN2at6native13reduce_kernelILi128ELi4ENS0_8ReduceOpIN3c104HalfENS0_14func_wrapper_tIS4_NS0_55_GLOBAL__N__0955718d_22_SparseCsrTensorMath_cu_868dd54514ReductionMulOpIS4_EEEEjS4_Li4ELi4EEEEEvT1_ --------------------------
	.section	.text._ZN2at6native13reduce_kernelILi128ELi4ENS0_8ReduceOpIN3c104HalfENS0_14func_wrapper_tIS4_NS0_55_GLOBAL__N__0955718d_22_SparseCsrTensorMath_cu_868dd54514ReductionMulOpIS4_EEEEjS4_Li4ELi4EEEEEvT1_,"ax",@progbits
	.sectioninfo	@"SHI_REGISTERS=44"
	.align	128
.text._ZN2at6native13reduce_kernelILi128ELi4ENS0_8ReduceOpIN3c104HalfENS0_14func_wrapper_tIS4_NS0_55_GLOBAL__N__0955718d_22_SparseCsrTensorMath_cu_868dd54514ReductionMulOpIS4_EEEEjS4_Li4ELi4EEEEEvT1_:
        .type           _ZN2at6native13reduce_kernelILi128ELi4ENS0_8ReduceOpIN3c104HalfENS0_14func_wrapper_tIS4_NS0_55_GLOBAL__N__0955718d_22_SparseCsrTensorMath_cu_868dd54514ReductionMulOpIS4_EEEEjS4_Li4ELi4EEEEEvT1_,@function
        .size           _ZN2at6native13reduce_kernelILi128ELi4ENS0_8ReduceOpIN3c104HalfENS0_14func_wrapper_tIS4_NS0_55_GLOBAL__N__0955718d_22_SparseCsrTensorMath_cu_868dd54514ReductionMulOpIS4_EEEEjS4_Li4ELi4EEEEEvT1_,(.L_x_8813 - _ZN2at6native13reduce_kernelILi128ELi4ENS0_8ReduceOpIN3c104HalfENS0_14func_wrapper_tIS4_NS0_55_GLOBAL__N__0955718d_22_SparseCsrTensorMath_cu_868dd54514ReductionMulOpIS4_EEEEjS4_Li4ELi4EEEEEvT1_)
        .other          _ZN2at6native13reduce_kernelILi128ELi4ENS0_8ReduceOpIN3c104HalfENS0_14func_wrapper_tIS4_NS0_55_GLOBAL__N__0955718d_22_SparseCsrTensorMath_cu_868dd54514ReductionMulOpIS4_EEEEjS4_Li4ELi4EEEEEvT1_,@"STO_CUDA_ENTRY STV_DEFAULT"
_ZN2at6native13reduce_kernelILi128ELi4ENS0_8ReduceOpIN3c104HalfENS0_14func_wrapper_tIS4_NS0_55_GLOBAL__N__0955718d_22_SparseCsrTensorMath_cu_868dd54514ReductionMulOpIS4_EEEEjS4_Li4ELi4EEEEEvT1_:
        /* <DEDUP_REMOVED lines=8> */
[C---:B-1----:R-:W-:Y:S02]  /*0080*/  IMAD R3, R22.reuse, c[0x0][0x18c], R3 ;  /* 0x0000630016037a24 */ /* 0x042fe400078e0203 */
[----:B------:R-:W-:Y:S02]  /*0090*/  IMAD R5, R22, c[0x0][0x180], R5 ;  /* 0x0000600016057a24 */ /* 0x000fe400078e0205 */
[----:B--2---:R-:W-:Y:S02]  /*00a0*/  IMAD R3, R0, c[0x0][0x174], R3 ;  /* 0x00005d0000037a24 */ /* 0x004fe400078e0203 */
[----:B------:R-:W-:Y:S02]  /*00b0*/  IMAD.MOV.U32 R0, RZ, RZ, RZ ;  /* 0x000000ffff007224 */ /* 0x000fe400078e00ff */
[----:B---3--:R-:W-:Y:S01]  /*00c0*/  IMAD R30, R24, c[0x0][0x184], R5 ;  /* 0x00006100181e7a24 */ /* 0x008fe200078e0205 */
[----:B------:R-:W-:Y:S01]  /*00d0*/  SHF.L.U32 R17, R3, 0x2, RZ ;  /* 0x0000000203117819 */ /* 0x000fe200000006ff */
[----:B------:R-:W-:Y:S05]  /*00e0*/  @!P0 BRA `(.L_x_2103) ;  /* 0x00000c6000008947 */ /* 0x000fea0003800000 */
[----:B------:R-:W-:Y:S02]  /*00f0*/  IMAD.MOV.U32 R16, RZ, RZ, RZ ;  /* 0x000000ffff107224 */ /* 0x000fe400078e00ff */
[----:B------:R-:W-:-:S02]  /*0100*/  IMAD.MOV.U32 R3, RZ, RZ, c[0x0][0x338] ;  /* 0x0000ce00ff037624 */ /* 0x000fc400078e00ff */
        /* <DEDUP_REMOVED lines=196> */
.L_x_2103:
        /* <DEDUP_REMOVED lines=31> */
[----:B------:R-:W-:Y:S01]  /*0f40*/  BSSY B0, `(.L_x_2107) ;  /* 0x0000029000007945 */ /* 0x000fe20003800000 */
[----:B------:R-:W-:Y:S02]  /*0f50*/  IMAD.MOV.U32 R3, RZ, RZ, c[0x0][0x168] ;  /* 0x00005a00ff037624 */ /* 0x000fe400078e00ff */
[----:B------:R-:W-:-:S04]  /*0f60*/  LOP3.LUT R9, R0, 0x3, RZ, 0xc0, !PT ;  /* 0x0000000300097812 */ /* 0x000fc800078ec0ff */
        /* <DEDUP_REMOVED lines=17> */
.L_x_2112:
[----:B------:R-:W-:Y:S05]  /*1080*/  BSYNC B2 ;  /* 0x0000000000027941 */ /* 0x000fea0003800000 */
.L_x_2111:
        /* <DEDUP_REMOVED lines=13> */
.L_x_2110:
[----:B------:R-:W-:Y:S05]  /*1160*/  BSYNC B1 ;  /* 0x0000000000017941 */ /* 0x000fea0003800000 */
.L_x_2109:
[C---:B------:R-:W-:Y:S02]  /*1170*/  IADD3 R7, P0, -R9.reuse, 0x4, RZ ;  /* 0x0000000409077810 */ /* 0x040fe40007f1e1ff */
[----:B------:R-:W-:Y:S02]  /*1180*/  IADD3 R3, R9, c[0x0][0x168], RZ ;  /* 0x00005a0009037a10 */ /* 0x000fe40007ffe0ff */
[----:B------:R-:W-:Y:S01]  /*1190*/  LEA R18, P1, R7, R18, 0x1 ;  /* 0x0000001207127211 */ /* 0x000fe200078208ff */
[----:B------:R-:W-:Y:S01]  /*11a0*/  IMAD.X R0, RZ, RZ, -0x1, P0 ;  /* 0xffffffffff007424 */ /* 0x000fe200000e06ff */
[----:B------:R-:W-:-:S04]  /*11b0*/  IADD3 R3, R3, -0x4, RZ ;  /* 0xfffffffc03037810 */ /* 0x000fc80007ffe0ff */
[----:B------:R-:W-:Y:S02]  /*11c0*/  LEA.HI.X R19, R7, R19, R0, 0x1, P1 ;  /* 0x0000001307137211 */ /* 0x000fe400008f0c00 */
.L_x_2108:
[----:B------:R-:W-:Y:S05]  /*11d0*/  BSYNC B0 ;  /* 0x0000000000007941 */ /* 0x000fea0003800000 */
.L_x_2107:
[----:B------:R-:W-:Y:S01]  /*11e0*/  IMAD R7, R2, c[0x0][0x17c], RZ ;  /* 0x00005f0002077a24 */ /* 0x000fe200078e02ff */
[----:B------:R-:W-:Y:S01]  /*11f0*/  BSSY B0, `(.L_x_2113) ;  /* 0x0000021000007945 */ /* 0x000fe20003800000 */
[----:B------:R-:W-:Y:S01]  /*1200*/  ISETP.NE.AND P1, PT, RZ, c[0x0][0x180], PT ;  /* 0x00006000ff007a0c */ /* 0x000fe20003f25270 */
[----:B------:R-:W-:Y:S01]  /*1210*/  IMAD.MOV.U32 R6, RZ, RZ, R4 ;  /* 0x000000ffff067224 */ /* 0x000fe200078e0004 */
[C---:B------:R-:W-:Y:S01]  /*1220*/  ISETP.NE.AND P2, PT, R22.reuse, RZ, PT ;  /* 0x000000ff1600720c */ /* 0x040fe20003f45270 */
[----:B------:R-:W-:-:S04]  /*1230*/  IMAD R7, R22, c[0x0][0x180], R7 ;  /* 0x0000600016077a24 */ /* 0x000fc800078e0207 */
[----:B------:R-:W-:-:S05]  /*1240*/  IMAD R7, R24, c[0x0][0x184], R7 ;  /* 0x0000610018077a24 */ /* 0x000fca00078e0207 */
[----:B------:R-:W-:-:S04]  /*1250*/  LEA R0, R7, 0x3, 0x2 ;  /* 0x0000000307007811 */ /* 0x000fc800078e10ff */
[----:B------:R-:W-:Y:S02]  /*1260*/  ISETP.GE.U32.AND P0, PT, R0, R3, PT ;  /* 0x000000030000720c */ /* 0x000fe40003f06070 */
[----:B------:R-:W-:-:S11]  /*1270*/  MOV R0, R4 ;  /* 0x0000000400007202 */ /* 0x000fd60000000f00 */
[----:B------:R-:W-:Y:S05]  /*1280*/  @P0 BRA `(.L_x_2114) ;  /* 0x0000017000000947 */ /* 0x000fea0003800000 */
[----:B------:R-:W-:Y:S02]  /*1290*/  MOV R6, R4 ;  /* 0x0000000400067202 */ /* 0x000fe40000000f00 */
.L_x_2115:
[----:B------:R-:W-:-:S06]  /*12a0*/  IMAD.WIDE.U32 R8, R7, 0x8, R18 ;  /* 0x0000000807087825 */ /* 0x000fcc00078e0012 */
[----:B------:R-:W2:Y:S01]  /*12b0*/  LDG.E.64 R8, [R8.64] ;  /* 0x0000002408087981 */ /* 0x000ea2000c1e1b00 */
[----:B------:R-:W-:Y:S01]  /*12c0*/  HADD2.F32 R0, -RZ, R0.H0_H0 ;  /* 0x20000000ff007230 */ /* 0x000fe20000004100 */
[----:B------:R-:W-:Y:S01]  /*12d0*/  IADD3 R7, R7, c[0x0][0x170], RZ ;  /* 0x00005c0007077a10 */ /* 0x000fe20007ffe0ff */
[----:B------:R-:W-:Y:S02]  /*12e0*/  HADD2.F32 R5, -RZ, R5.H0_H0 ;  /* 0x20000005ff057230 */ /* 0x000fe40000004100 */
[----:B------:R-:W-:Y:S02]  /*12f0*/  HADD2.F32 R6, -RZ, R6.H0_H0 ;  /* 0x20000006ff067230 */ /* 0x000fe40000004100 */
[----:B------:R-:W-:Y:S02]  /*1300*/  HADD2.F32 R4, -RZ, R4.H0_H0 ;  /* 0x20000004ff047230 */ /* 0x000fe40000004100 */
[----:B--2---:R-:W-:Y:S02]  /*1310*/  HADD2.F32 R15, -RZ, R9.H1_H1 ;  /* 0x30000009ff0f7230 */ /* 0x004fe40000004100 */
[----:B------:R-:W-:-:S02]  /*1320*/  HADD2.F32 R10, -RZ, R8.H0_H0 ;  /* 0x20000008ff0a7230 */ /* 0x000fc40000004100 */
[----:B------:R-:W-:Y:S01]  /*1330*/  HADD2.F32 R11, -RZ, R8.H1_H1 ;  /* 0x30000008ff0b7230 */ /* 0x000fe20000004100 */
[----:B------:R-:W-:Y:S01]  /*1340*/  FMUL.FTZ R15, R0, R15 ;  /* 0x0000000f000f7220 */ /* 0x000fe20000410000 */
[----:B------:R-:W-:Y:S01]  /*1350*/  LEA R0, R7, 0x3, 0x2 ;  /* 0x0000000307007811 */ /* 0x000fe200078e10ff */
[----:B------:R-:W-:Y:S01]  /*1360*/  HADD2.F32 R13, -RZ, R9.H0_H0 ;  /* 0x20000009ff0d7230 */ /* 0x000fe20000004100 */
[----:B------:R-:W-:Y:S02]  /*1370*/  FMUL.FTZ R5, R5, R10 ;  /* 0x0000000a05057220 */ /* 0x000fe40000410000 */
[----:B------:R-:W-:Y:S01]  /*1380*/  ISETP.GE.U32.AND P0, PT, R0, R3, PT ;  /* 0x000000030000720c */ /* 0x000fe20003f06070 */
[----:B------:R-:W-:Y:S02]  /*1390*/  FMUL.FTZ R6, R6, R11 ;  /* 0x0000000b06067220 */ /* 0x000fe40000410000 */
[----:B------:R-:W-:-:S03]  /*13a0*/  FMUL.FTZ R4, R4, R13 ;  /* 0x0000000d04047220 */ /* 0x000fc60000410000 */
[----:B------:R-:W-:Y:S02]  /*13b0*/  F2FP.PACK_AB R5, R6, R5 ;  /* 0x000000050605723e */ /* 0x000fe400000000ff */
[----:B------:R-:W-:Y:S02]  /*13c0*/  F2FP.PACK_AB R4, R15, R4 ;  /* 0x000000040f04723e */ /* 0x000fe400000000ff */
[----:B------:R-:W-:Y:S02]  /*13d0*/  PRMT R6, R5, 0x7632, R6 ;  /* 0x0000763205067816 */ /* 0x000fe40000000006 */
[----:B------:R-:W-:Y:S01]  /*13e0*/  PRMT R0, R4, 0x7632, R0 ;  /* 0x0000763204007816 */ /* 0x000fe20000000000 */
[----:B------:R-:W-:Y:S05]  /*13f0*/  @!P0 BRA `(.L_x_2115) ;  /* 0xfffffea000008947 */ /* 0x000fea000383ffff */
.L_x_2114:
[----:B------:R-:W-:Y:S05]  /*1400*/  BSYNC B0 ;  /* 0x0000000000007941 */ /* 0x000fea0003800000 */
.L_x_2113:
        /* <DEDUP_REMOVED lines=8> */
.L_x_2117:
[----:B------:R-:W-:Y:S05]  /*1490*/  BSYNC B0 ;  /* 0x0000000000007941 */ /* 0x000fea0003800000 */
.L_x_2116:
        /* <DEDUP_REMOVED lines=10> */
[----:B------:R-:W-:Y:S02]  /*1540*/  HADD2.F32 R5, -RZ, R5.H0_H0 ;  /* 0x20000005ff057230 */ /* 0x000fe40000004100 */
[----:B--2---:R-:W-:-:S05]  /*1550*/  HADD2.F32 R8, -RZ, R18.H0_H0 ;  /* 0x20000012ff087230 */ /* 0x004fca0000004100 */
[----:B------:R-:W-:-:S05]  /*1560*/  FMUL.FTZ R5, R5, R8 ;  /* 0x0000000805057220 */ /* 0x000fca0000410000 */
[----:B------:R-:W-:Y:S02]  /*1570*/  F2FP.PACK_AB R5, RZ, R5 ;  /* 0x00000005ff05723e */ /* 0x000fe400000000ff */
.L_x_2119:
[----:B------:R-:W-:Y:S05]  /*1580*/  BSYNC B0 ;  /* 0x0000000000007941 */ /* 0x000fea0003800000 */
.L_x_2118:
[----:B------:R-:W-:Y:S01]  /*1590*/  HADD2.F32 R5, -RZ, R5.H0_H0 ;  /* 0x20000005ff057230 */ /* 0x000fe20000004100 */
[----:B------:R-:W-:Y:S01]  /*15a0*/  PRMT R24, RZ, 0x7610, R24 ;  /* 0x00007610ff187816 */ /* 0x000fe20000000018 */
[----:B------:R-:W-:Y:S01]  /*15b0*/  HADD2.F32 R6, -RZ, R6.H0_H0 ;  /* 0x20000006ff067230 */ /* 0x000fe20000004100 */
[----:B------:R-:W-:Y:S01]  /*15c0*/  PRMT R23, RZ, 0x7610, R23 ;  /* 0x00007610ff177816 */ /* 0x000fe20000000017 */
[----:B------:R-:W-:Y:S01]  /*15d0*/  HADD2.F32 R3, -RZ, R4.H0_H0 ;  /* 0x20000004ff037230 */ /* 0x000fe20000004100 */
[----:B------:R-:W-:Y:S01]  /*15e0*/  PRMT R18, RZ, 0x7610, R18 ;  /* 0x00007610ff127816 */ /* 0x000fe20000000012 */
        /* <DEDUP_REMOVED lines=11> */
.L_x_2106:
[----:B------:R-:W-:Y:S01]  /*16a0*/  HFMA2.MMA R0, -RZ, RZ, 0, 5.9604644775390625e-08 ;  /* 0x00000001ff007435 */ /* 0x000fe200000001ff */
[----:B------:R-:W-:-:S05]  /*16b0*/  IMAD.MOV.U32 R32, RZ, RZ, c[0x0][0x2d4] ;  /* 0x0000b500ff207624 */ /* 0x000fca00078e00ff */
[----:B------:R-:W-:-:S04]  /*16c0*/  SHF.R.U32.HI R32, RZ, 0x1, R32 ;  /* 0x00000001ff207819 */ /* 0x000fc80000011620 */
[----:B------:R-:W-:Y:S02]  /*16d0*/  ISETP.EQ.AND P2, PT, R0, c[0x0][0x1a4], PT ;  /* 0x0000690000007a0c */ /* 0x000fe40003f42270 */
[----:B------:R-:W-:Y:S02]  /*16e0*/  ISETP.NE.AND P0, PT, R32, 0x1, PT ;  /* 0x000000012000780c */ /* 0x000fe40003f05270 */
[----:B------:R-:W-:-:S11]  /*16f0*/  ISETP.NE.AND P1, PT, R0, c[0x0][0x1a4], PT ;  /* 0x0000690000007a0c */ /* 0x000fd60003f25270 */
[----:B------:R-:W-:Y:S05]  /*1700*/  @!P0 BRA P2, `(.L_x_2120) ;  /* 0x00008e2000008947 */ /* 0x000fea0001000000 */
[----:B------:R-:W0:Y:S01]  /*1710*/  LDC.U16 R0, c[0x0][0x162] ;  /* 0x00005880ff007b82 */ /* 0x000e220000000400 */
[----:B------:R-:W-:Y:S01]  /*1720*/  IMAD.MOV.U32 R33, RZ, RZ, c[0x0][0x170] ;  /* 0x00005c00ff217624 */ /* 0x000fe200078e00ff */
[----:B------:R-:W-:-:S03]  /*1730*/  MOV R26, R30 ;  /* 0x0000001e001a7202 */ /* 0x000fc60000000f00 */
        /* <DEDUP_REMOVED lines=34> */
[----:B------:R-:W-:Y:S01]  /*1960*/  IMAD.MOV.U32 R23, RZ, RZ, R0 ;  /* 0x000000ffff177224 */ /* 0x000fe200078e0000 */
[----:B------:R-:W-:-:S02]  /*1970*/  MOV R15, R0 ;  /* 0x00000000000f7202 */ /* 0x000fc40000000f00 */
.L_x_2130:
[----:B------:R-:W-:Y:S01]  /*1980*/  HFMA2.MMA R29, -RZ, RZ, 0, 0 ;  /* 0x00000000ff1d7435 */ /* 0x000fe200000001ff */
[----:B------:R-:W-:Y:S01]  /*1990*/  IMAD.MOV.U32 R27, RZ, RZ, RZ ;  /* 0x000000ffff1b7224 */ /* 0x000fe200078e00ff */
[----:B------:R-:W-:Y:S05]  /*19a0*/  @!P0 BRA `(.L_x_2125) ;  /* 0x00000d1000008947 */ /* 0x000fea0003800000 */
[----:B------:R-:W-:Y:S01]  /*19b0*/  MOV R20, RZ ;  /* 0x000000ff00147202 */ /* 0x000fe20000000f00 */
[----:B------:R-:W-:Y:S01]  /*19c0*/  IMAD.MOV.U32 R21, RZ, RZ, R26 ;  /* 0x000000ffff157224 */ /* 0x000fe200078e001a */
[----:B------:R-:W-:-:S03]  /*19d0*/  MOV R25, c[0x0][0x1a4] ;  /* 0x0000690000197a02 */ /* 0x000fc60000000f00 */
[----:B------:R-:W-:Y:S01]  /*19e0*/  IMAD.HI.U32 R20, R26, c[0x0][0x1ac], R20 ;  /* 0x00006b001a147a27 */ /* 0x000fe200078e0014 */
[----:B------:R-:W-:-:S04]  /*19f0*/  ISETP.NE.AND P1, PT, R25, 0x2, PT ;  /* 0x000000021900780c */ /* 0x000fc80003f25270 */
[----:B------:R-:W-:Y:S02]  /*1a00*/  SHF.R.U32.HI R21, RZ, c[0x0][0x1b0], R20 ;  /* 0x00006c00ff157a19 */ /* 0x000fe40000011614 */
[----:B------:R-:W-:-:S03]  /*1a10*/  MOV R20, RZ ;  /* 0x000000ff00147202 */ /* 0x000fc60000000f00 */
[--C-:B------:R-:W-:Y:S02]  /*1a20*/  IMAD.MOV R27, RZ, RZ, -R21.reuse ;  /* 0x000000ffff1b7224 */ /* 0x100fe400078e0a15 */
        /* <DEDUP_REMOVED lines=201> */
.L_x_2125:
[----:B------:R-:W-:-:S04]  /*26c0*/  LOP3.LUT R21, R27, 0xfffffff8, RZ, 0xc0, !PT ;  /* 0xfffffff81b157812 */ /* 0x000fc800078ec0ff */
[----:B------:R-:W-:-:S04]  /*26d0*/  IADD3 R20, P1, R18, R21, RZ ;  /* 0x0000001512147210 */ /* 0x000fc80007f3e0ff */
[----:B------:R-:W-:-:S06]  /*26e0*/  IADD3.X R21, RZ, R19, RZ, P1, !PT ;  /* 0x00000013ff157210 */ /* 0x000fcc0000ffe4ff */
[----:B------:R-:W2:Y:S01]  /*26f0*/  LDG.E.64 R20, [R20.64] ;  /* 0x0000002414147981 */ /* 0x000ea2000c1e1b00 */
[----:B------:R-:W-:Y:S02]  /*2700*/  IADD3 R26, R26, c[0x0][0x170], RZ ;  /* 0x00005c001a1a7a10 */ /* 0x000fe40007ffe0ff */
[----:B--2---:R-:W-:Y:S02]  /*2710*/  PRMT R25, R20, 0x7610, R20 ;  /* 0x0000761014197816 */ /* 0x004fe40000000014 */
[C---:B------:R-:W-:Y:S02]  /*2720*/  PRMT R27, R21.reuse, 0x7610, R27 ;  /* 0x00007610151b7816 */ /* 0x040fe4000000001b */
[----:B------:R-:W-:Y:S01]  /*2730*/  PRMT R28, R21, 0x7632, R28 ;  /* 0x00007632151c7816 */ /* 0x000fe2000000001c */
[----:B------:R-:W-:Y:S05]  /*2740*/  @!P0 BRA `(.L_x_2126) ;  /* 0x00000d1000008947 */ /* 0x000fea0003800000 */
[----:B------:R-:W-:Y:S01]  /*2750*/  MOV R21, R26 ;  /* 0x0000001a00157202 */ /* 0x000fe20000000f00 */
[----:B------:R-:W-:Y:S02]  /*2760*/  IMAD.MOV.U32 R20, RZ, RZ, RZ ;  /* 0x000000ffff147224 */ /* 0x000fe400078e00ff */
[----:B------:R-:W-:-:S02]  /*2770*/  IMAD.MOV.U32 R30, RZ, RZ, c[0x0][0x1a4] ;  /* 0x00006900ff1e7624 */ /* 0x000fc400078e00ff */
[----:B------:R-:W-:-:S03]  /*2780*/  IMAD.HI.U32 R20, R26, c[0x0][0x1ac], R20 ;  /* 0x00006b001a147a27 */ /* 0x000fc600078e0014 */
[----:B------:R-:W-:Y:S02]  /*2790*/  ISETP.NE.AND P1, PT, R30, 0x2, PT ;  /* 0x000000021e00780c */ /* 0x000fe40003f25270 */
[----:B------:R-:W-:Y:S01]  /*27a0*/  SHF.R.U32.HI R21, RZ, c[0x0][0x1b0], R20 ;  /* 0x00006c00ff157a19 */ /* 0x000fe20000011614 */
[----:B------:R-:W-:-:S03]  /*27b0*/  IMAD.MOV.U32 R20, RZ, RZ, RZ ;  /* 0x000000ffff147224 */ /* 0x000fc600078e00ff */
[C---:B------:R-:W-:Y:S01]  /*27c0*/  IADD3 R29, -R21.reuse, RZ, RZ ;  /* 0x000000ff151d7210 */ /* 0x040fe20007ffe1ff */
[----:B------:R-:W-:-:S04]  /*27d0*/  IMAD.HI.U32 R31, R21, c[0x0][0x1b8], R20 ;  /* 0x00006e00151f7a27 */ /* 0x000fc800078e0014 */
[----:B------:R-:W-:Y:S01]  /*27e0*/  IMAD R20, R29, c[0x0][0x1a8], R26 ;  /* 0x00006a001d147a24 */ /* 0x000fe200078e021a */
[----:B------:R-:W-:-:S03]  /*27f0*/  SHF.R.U32.HI R31, RZ, c[0x0][0x1bc], R31 ;  /* 0x00006f00ff1f7a19 */ /* 0x000fc6000001161f */
[----:B------:R-:W-:Y:S01]  /*2800*/  IMAD R20, R20, c[0x0][0x2d4], RZ ;  /* 0x0000b50014147a24 */ /* 0x000fe200078e02ff */
        /* <DEDUP_REMOVED lines=197> */
.L_x_2126:
[----:B------:R-:W-:-:S04]  /*3460*/  LOP3.LUT R21, R29, 0xfffffff8, RZ, 0xc0, !PT ;  /* 0xfffffff81d157812 */ /* 0x000fc800078ec0ff */
[----:B------:R-:W-:-:S05]  /*3470*/  IADD3 R20, P1, R18, R21, RZ ;  /* 0x0000001512147210 */ /* 0x000fca0007f3e0ff */
[----:B------:R-:W-:-:S06]  /*3480*/  IMAD.X R21, RZ, RZ, R19, P1 ;  /* 0x000000ffff157224 */ /* 0x000fcc00008e0613 */
[----:B------:R-:W2:Y:S01]  /*3490*/  LDG.E.64 R20, [R20.64] ;  /* 0x0000002414147981 */ /* 0x000ea2000c1e1b00 */
[----:B------:R-:W-:Y:S02]  /*34a0*/  IADD3 R26, R26, c[0x0][0x170], RZ ;  /* 0x00005c001a1a7a10 */ /* 0x000fe40007ffe0ff */
[----:B------:R-:W-:Y:S02]  /*34b0*/  MOV R31, RZ ;  /* 0x000000ff001f7202 */ /* 0x000fe40000000f00 */
[--C-:B--2---:R-:W-:Y:S02]  /*34c0*/  PRMT R27, R27, 0x5410, R20.reuse ;  /* 0x000054101b1b7816 */ /* 0x104fe40000000014 */
[----:B------:R-:W-:Y:S01]  /*34d0*/  PRMT R28, R28, 0x7610, R20 ;  /* 0x000076101c1c7816 */ /* 0x000fe20000000014 */
[----:B------:R-:W-:Y:S01]  /*34e0*/  IMAD.MOV.U32 R20, RZ, RZ, RZ ;  /* 0x000000ffff147224 */ /* 0x000fe200078e00ff */
[C---:B------:R-:W-:Y:S02]  /*34f0*/  PRMT R29, R21.reuse, 0x7610, R29 ;  /* 0x00007610151d7816 */ /* 0x040fe4000000001d */
[----:B------:R-:W-:Y:S01]  /*3500*/  PRMT R30, R21, 0x7632, R30 ;  /* 0x00007632151e7816 */ /* 0x000fe2000000001e */
[----:B------:R-:W-:Y:S05]  /*3510*/  @!P0 BRA `(.L_x_2127) ;  /* 0x00000db000008947 */ /* 0x000fea0003800000 */
[----:B------:R-:W-:Y:S01]  /*3520*/  HFMA2.MMA R20, -RZ, RZ, 0, 0 ;  /* 0x00000000ff147435 */ /* 0x000fe200000001ff */
[----:B------:R-:W-:Y:S01]  /*3530*/  IMAD.MOV.U32 R21, RZ, RZ, R26 ;  /* 0x000000ffff157224 */ /* 0x000fe200078e001a */
[----:B------:R-:W-:-:S04]  /*3540*/  MOV R32, c[0x0][0x1a4] ;  /* 0x0000690000207a02 */ /* 0x000fc80000000f00 */
[----:B------:R-:W-:-:S04]  /*3550*/  ISETP.NE.AND P1, PT, R32, 0x2, PT ;  /* 0x000000022000780c */ /* 0x000fc80003f25270 */
[----:B------:R-:W-:-:S05]  /*3560*/  IMAD.HI.U32 R34, R26, c[0x0][0x1ac], R20 ;  /* 0x00006b001a227a27 */ /* 0x000fca00078e0014 */
        /* <DEDUP_REMOVED lines=214> */
.L_x_2127:
[----:B------:R-:W-:-:S04]  /*42d0*/  LOP3.LUT R21, R20, 0xfffffff8, RZ, 0xc0, !PT ;  /* 0xfffffff814157812 */ /* 0x000fc800078ec0ff */
[----:B------:R-:W-:-:S04]  /*42e0*/  IADD3 R20, P1, R18, R21, RZ ;  /* 0x0000001512147210 */ /* 0x000fc80007f3e0ff */
[----:B------:R-:W-:-:S06]  /*42f0*/  IADD3.X R21, RZ, R19, RZ, P1, !PT ;  /* 0x00000013ff157210 */ /* 0x000fcc0000ffe4ff */
[----:B------:R-:W2:Y:S01]  /*4300*/  LDG.E.64 R20, [R20.64] ;  /* 0x0000002414147981 */ /* 0x000ea2000c1e1b00 */
[----:B------:R-:W-:Y:S02]  /*4310*/  IADD3 R26, R26, c[0x0][0x170], RZ ;  /* 0x00005c001a1a7a10 */ /* 0x000fe40007ffe0ff */
[--C-:B--2---:R-:W-:Y:S02]  /*4320*/  PRMT R29, R29, 0x5410, R20.reuse ;  /* 0x000054101d1d7816 */ /* 0x104fe40000000014 */
[----:B------:R-:W-:Y:S02]  /*4330*/  PRMT R30, R30, 0x7610, R20 ;  /* 0x000076101e1e7816 */ /* 0x000fe40000000014 */
[----:B------:R-:W-:Y:S01]  /*4340*/  PRMT R32, R21, 0x7610, R21 ;  /* 0x0000761015207816 */ /* 0x000fe20000000015 */
[----:B------:R-:W-:Y:S05]  /*4350*/  @!P0 BRA `(.L_x_2128) ;  /* 0x00000db000008947 */ /* 0x000fea0003800000 */
[----:B------:R-:W-:Y:S01]  /*4360*/  MOV R21, R26 ;  /* 0x0000001a00157202 */ /* 0x000fe20000000f00 */
[----:B------:R-:W-:-:S04]  /*4370*/  IMAD.MOV.U32 R20, RZ, RZ, RZ ;  /* 0x000000ffff147224 */ /* 0x000fc800078e00ff */
[----:B------:R-:W-:-:S04]  /*4380*/  IMAD.HI.U32 R34, R26, c[0x0][0x1ac], R20 ;  /* 0x00006b001a227a27 */ /* 0x000fc800078e0014 */
[----:B------:R-:W-:Y:S01]  /*4390*/  IMAD.MOV.U32 R21, RZ, RZ, c[0x0][0x1a4] ;  /* 0x00006900ff157624 */ /* 0x000fe200078e00ff */
[----:B------:R-:W-:Y:S01]  /*43a0*/  SHF.R.U32.HI R35, RZ, c[0x0][0x1b0], R34 ;  /* 0x00006c00ff237a19 */ /* 0x000fe20000011622 */
[----:B------:R-:W-:-:S03]  /*43b0*/  IMAD.MOV.U32 R34, RZ, RZ, RZ ;  /* 0x000000ffff227224 */ /* 0x000fc600078e00ff */
[----:B------:R-:W-:Y:S01]  /*43c0*/  ISETP.NE.AND P1, PT, R21, 0x2, PT ;  /* 0x000000021500780c */ /* 0x000fe20003f25270 */
        /* <DEDUP_REMOVED lines=212> */
.L_x_2128:
[----:B------:R-:W-:-:S04]  /*5110*/  LOP3.LUT R21, R31, 0xfffffff8, RZ, 0xc0, !PT ;  /* 0xfffffff81f157812 */ /* 0x000fc800078ec0ff */
[----:B------:R-:W-:-:S05]  /*5120*/  IADD3 R20, P1, R18, R21, RZ ;  /* 0x0000001512147210 */ /* 0x000fca0007f3e0ff */
[----:B------:R-:W-:-:S06]  /*5130*/  IMAD.X R21, RZ, RZ, R19, P1 ;  /* 0x000000ffff157224 */ /* 0x000fcc00008e0613 */
[----:B------:R-:W2:Y:S01]  /*5140*/  LDG.E.64 R20, [R20.64] ;  /* 0x0000002414147981 */ /* 0x000ea2000c1e1b00 */
[----:B------:R-:W-:Y:S01]  /*5150*/  HADD2.F32 R31, -RZ, R14.H0_H0 ;  /* 0x2000000eff1f7230 */ /* 0x000fe20000004100 */
[----:B------:R-:W-:Y:S01]  /*5160*/  IADD3 R26, R26, c[0x0][0x170], RZ ;  /* 0x00005c001a1a7a10 */ /* 0x000fe20007ffe0ff */
[----:B------:R-:W-:Y:S02]  /*5170*/  HADD2.F32 R33, -RZ, R23.H0_H0 ;  /* 0x20000017ff217230 */ /* 0x000fe40000004100 */
[----:B------:R-:W-:Y:S02]  /*5180*/  HADD2.F32 R14, -RZ, R25.H0_H0 ;  /* 0x20000019ff0e7230 */ /* 0x000fe40000004100 */
[----:B------:R-:W-:Y:S02]  /*5190*/  HADD2.F32 R23, -RZ, R27.H0_H0 ;  /* 0x2000001bff177230 */ /* 0x000fe40000004100 */
[----:B------:R-:W-:Y:S01]  /*51a0*/  HADD2.F32 R15, -RZ, R15.H0_H0 ;  /* 0x2000000fff0f7230 */ /* 0x000fe20000004100 */
[----:B------:R-:W-:Y:S01]  /*51b0*/  FMUL.FTZ R14, R33, R14 ;  /* 0x0000000e210e7220 */ /* 0x000fe20000410000 */
[----:B------:R-:W-:Y:S01]  /*51c0*/  HADD2.F32 R34, -RZ, R25.H1_H1 ;  /* 0x30000019ff227230 */ /* 0x000fe20000004100 */
[----:B------:R-:W-:Y:S01]  /*51d0*/  FMUL.FTZ R23, R31, R23 ;  /* 0x000000171f177220 */ /* 0x000fe20000410000 */
[----:B------:R-:W-:-:S02]  /*51e0*/  HADD2.F32 R33, -RZ, R10.H0_H0 ;  /* 0x2000000aff217230 */ /* 0x000fc40000004100 */
[----:B------:R-:W-:Y:S01]  /*51f0*/  HADD2.F32 R31, -RZ, R9.H0_H0 ;  /* 0x20000009ff1f7230 */ /* 0x000fe20000004100 */
[----:B------:R-:W-:Y:S01]  /*5200*/  FMUL.FTZ R15, R15, R34 ;  /* 0x000000220f0f7220 */ /* 0x000fe20000410000 */
[----:B------:R-:W-:Y:S02]  /*5210*/  HADD2.F32 R10, -RZ, R30.H0_H0 ;  /* 0x2000001eff0a7230 */ /* 0x000fe40000004100 */
[----:B------:R-:W-:Y:S02]  /*5220*/  HADD2.F32 R34, -RZ, R12.H0_H0 ;  /* 0x2000000cff227230 */ /* 0x000fe40000004100 */
[----:B------:R-:W-:Y:S01]  /*5230*/  HADD2.F32 R12, -RZ, R11.H0_H0 ;  /* 0x2000000bff0c7230 */ /* 0x000fe20000004100 */
[----:B------:R-:W-:Y:S01]  /*5240*/  FMUL.FTZ R10, R31, R10 ;  /* 0x0000000a1f0a7220 */ /* 0x000fe20000410000 */
[----:B------:R-:W-:Y:S01]  /*5250*/  HADD2.F32 R9, -RZ, R29.H0_H0 ;  /* 0x2000001dff097230 */ /* 0x000fe20000004100 */
[----:B------:R-:W-:Y:S01]  /*5260*/  MOV R31, c[0x0][0x170] ;  /* 0x00005c00001f7a02 */ /* 0x000fe20000000f00 */
[----:B------:R-:W-:-:S02]  /*5270*/  HADD2.F32 R11, -RZ, R27.H1_H1 ;  /* 0x3000001bff0b7230 */ /* 0x000fc40000004100 */
[----:B------:R-:W-:Y:S01]  /*5280*/  HADD2.F32 R35, -RZ, R28.H1_H1 ;  /* 0x3000001cff237230 */ /* 0x000fe20000004100 */
[----:B------:R-:W-:Y:S01]  /*5290*/  FMUL.FTZ R9, R33, R9 ;  /* 0x0000000921097220 */ /* 0x000fe20000410000 */
[----:B------:R-:W-:Y:S01]  /*52a0*/  HADD2.F32 R33, -RZ, R6.H0_H0 ;  /* 0x20000006ff217230 */ /* 0x000fe20000004100 */
[----:B------:R-:W-:Y:S01]  /*52b0*/  FMUL.FTZ R11, R34, R11 ;  /* 0x0000000b220b7220 */ /* 0x000fe20000410000 */
[----:B------:R-:W-:Y:S01]  /*52c0*/  HADD2.F32 R34, -RZ, R8.H0_H0 ;  /* 0x20000008ff227230 */ /* 0x000fe20000004100 */
[----:B------:R-:W-:Y:S01]  /*52d0*/  IMAD R31, R31, 0x3, R26 ;  /* 0x000000031f1f7824 */ /* 0x000fe200078e021a */
[----:B------:R-:W-:Y:S01]  /*52e0*/  HADD2.F32 R6, -RZ, R5.H0_H0 ;  /* 0x20000005ff067230 */ /* 0x000fe20000004100 */
[----:B------:R-:W-:Y:S01]  /*52f0*/  FMUL.FTZ R12, R12, R35 ;  /* 0x000000230c0c7220 */ /* 0x000fe20000410000 */
[----:B------:R-:W-:Y:S01]  /*5300*/  HADD2.F32 R8, -RZ, R7.H0_H0 ;  /* 0x20000007ff087230 */ /* 0x000fe20000004100 */
[----:B------:R-:W-:Y:S01]  /*5310*/  F2FP.PACK_AB R10, R10, R9 ;  /* 0x000000090a0a723e */ /* 0x000fe200000000ff */
[--C-:B------:R-:W-:Y:S01]  /*5320*/  HADD2.F32 R5, -RZ, R32.reuse.H0_H0 ;  /* 0x20000020ff057230 */ /* 0x100fe20000004100 */
[----:B------:R-:W-:Y:S01]  /*5330*/  ISETP.GE.U32.AND P1, PT, R31, c[0x0][0x168], PT ;  /* 0x00005a001f007a0c */ /* 0x000fe20003f26070 */
[----:B------:R-:W-:Y:S01]  /*5340*/  HADD2.F32 R35, -RZ, R32.H1_H1 ;  /* 0x30000020ff237230 */ /* 0x000fe20000004100 */
[----:B------:R-:W-:Y:S01]  /*5350*/  F2FP.PACK_AB R12, R12, R11 ;  /* 0x0000000b0c0c723e */ /* 0x000fe200000000ff */
[----:B------:R-:W-:Y:S01]  /*5360*/  HADD2.F32 R13, -RZ, R13.H0_H0 ;  /* 0x2000000dff0d7230 */ /* 0x000fe20000004100 */
[----:B------:R-:W-:Y:S01]  /*5370*/  FMUL.FTZ R5, R33, R5 ;  /* 0x0000000521057220 */ /* 0x000fe20000410000 */
[----:B------:R-:W-:Y:S01]  /*5380*/  HADD2.F32 R36, -RZ, R28.H0_H0 ;  /* 0x2000001cff247230 */ /* 0x000fe20000004100 */
[----:B------:R-:W-:Y:S01]  /*5390*/  FMUL.FTZ R6, R6, R35 ;  /* 0x0000002306067220 */ /* 0x000fe20000410000 */
[----:B------:R-:W-:Y:S01]  /*53a0*/  HADD2.F32 R7, -RZ, R29.H1_H1 ;  /* 0x3000001dff077230 */ /* 0x000fe20000004100 */
[----:B------:R-:W-:Y:S01]  /*53b0*/  PRMT R11, R12, 0x7632, R11 ;  /* 0x000076320c0b7816 */ /* 0x000fe2000000000b */
[----:B------:R-:W-:Y:S01]  /*53c0*/  HADD2.F32 R31, -RZ, R4.H0_H0 ;  /* 0x20000004ff1f7230 */ /* 0x000fe20000004100 */
[----:B------:R-:W-:Y:S01]  /*53d0*/  FMUL.FTZ R13, R13, R36 ;  /* 0x000000240d0d7220 */ /* 0x000fe20000410000 */
[----:B------:R-:W-:Y:S01]  /*53e0*/  HADD2.F32 R4, -RZ, R0.H0_H0 ;  /* 0x20000000ff047230 */ /* 0x000fe20000004100 */
[----:B------:R-:W-:Y:S01]  /*53f0*/  FMUL.FTZ R7, R34, R7 ;  /* 0x0000000722077220 */ /* 0x000fe20000410000 */
[----:B------:R-:W-:Y:S01]  /*5400*/  HADD2.F32 R3, -RZ, R3.H0_H0 ;  /* 0x20000003ff037230 */ /* 0x000fe20000004100 */
[----:B------:R-:W-:Y:S01]  /*5410*/  F2FP.PACK_AB R6, R6, R5 ;  /* 0x000000050606723e */ /* 0x000fe200000000ff */
[----:B------:R-:W-:Y:S01]  /*5420*/  HADD2.F32 R33, -RZ, R24.H0_H0 ;  /* 0x20000018ff217230 */ /* 0x000fe20000004100 */
[----:B------:R-:W-:Y:S01]  /*5430*/  PRMT R9, R10, 0x7632, R9 ;  /* 0x000076320a097816 */ /* 0x000fe20000000009 */
[----:B------:R-:W-:Y:S01]  /*5440*/  HADD2.F32 R36, -RZ, R30.H1_H1 ;  /* 0x3000001eff247230 */ /* 0x000fe20000004100 */
[----:B------:R-:W-:-:S04]  /*5450*/  PRMT R5, R6, 0x7632, R5 ;  /* 0x0000763206057816 */ /* 0x000fc80000000005 */
[----:B------:R-:W-:-:S05]  /*5460*/  FMUL.FTZ R8, R8, R36 ;  /* 0x0000002408087220 */ /* 0x000fca0000410000 */
[----:B------:R-:W-:-:S04]  /*5470*/  F2FP.PACK_AB R8, R8, R7 ;  /* 0x000000070808723e */ /* 0x000fc800000000ff */
[----:B------:R-:W-:Y:S01]  /*5480*/  PRMT R7, R8, 0x7632, R7 ;  /* 0x0000763208077816 */ /* 0x000fe20000000007 */
[--C-:B--2---:R-:W-:Y:S02]  /*5490*/  HADD2.F32 R0, -RZ, R20.reuse.H0_H0 ;  /* 0x20000014ff007230 */ /* 0x104fe40000004100 */
[----:B------:R-:W-:Y:S02]  /*54a0*/  HADD2.F32 R35, -RZ, R20.H1_H1 ;  /* 0x30000014ff237230 */ /* 0x000fe40000004100 */
[--C-:B------:R-:W-:Y:S01]  /*54b0*/  HADD2.F32 R34, -RZ, R21.reuse.H0_H0 ;  /* 0x20000015ff227230 */ /* 0x100fe20000004100 */
[----:B------:R-:W-:Y:S01]  /*54c0*/  FMUL.FTZ R0, R31, R0 ;  /* 0x000000001f007220 */ /* 0x000fe20000410000 */
[----:B------:R-:W-:Y:S01]  /*54d0*/  HADD2.F32 R24, -RZ, R21.H1_H1 ;  /* 0x30000015ff187230 */ /* 0x000fe20000004100 */
[----:B------:R-:W-:Y:S01]  /*54e0*/  FMUL.FTZ R3, R3, R35 ;  /* 0x0000002303037220 */ /* 0x000fe20000410000 */
[----:B------:R-:W-:Y:S01]  /*54f0*/  F2FP.PACK_AB R31, R15, R14 ;  /* 0x0000000e0f1f723e */ /* 0x000fe200000000ff */
[----:B------:R-:W-:Y:S01]  /*5500*/  FMUL.FTZ R4, R4, R34 ;  /* 0x0000002204047220 */ /* 0x000fe20000410000 */
[----:B------:R-:W-:Y:S01]  /*5510*/  F2FP.PACK_AB R14, R13, R23 ;  /* 0x000000170d0e723e */ /* 0x000fe200000000ff */
[----:B------:R-:W-:Y:S01]  /*5520*/  FMUL.FTZ R24, R33, R24 ;  /* 0x0000001821187220 */ /* 0x000fe20000410000 */
[----:B------:R-:W-:-:S02]  /*5530*/  PRMT R15, R31, 0x7632, R15 ;  /* 0x000076321f0f7816 */ /* 0x000fc4000000000f */
[----:B------:R-:W-:Y:S02]  /*5540*/  PRMT R23, R31, 0x7610, R23 ;  /* 0x000076101f177816 */ /* 0x000fe40000000017 */
[----:B------:R-:W-:Y:S02]  /*5550*/  F2FP.PACK_AB R0, R3, R0 ;  /* 0x000000000300723e */ /* 0x000fe400000000ff */
[----:B------:R-:W-:Y:S02]  /*5560*/  F2FP.PACK_AB R31, R24, R4 ;  /* 0x00000004181f723e */ /* 0x000fe400000000ff */
[C---:B------:R-:W-:Y:S02]  /*5570*/  PRMT R3, R0.reuse, 0x7632, R3 ;  /* 0x0000763200037816 */ /* 0x040fe40000000003 */
[----:B------:R-:W-:Y:S02]  /*5580*/  PRMT R4, R0, 0x7610, R4 ;  /* 0x0000761000047816 */ /* 0x000fe40000000004 */
[----:B------:R-:W-:-:S02]  /*5590*/  PRMT R13, R14, 0x7632, R13 ;  /* 0x000076320e0d7816 */ /* 0x000fc4000000000d */
[C---:B------:R-:W-:Y:S02]  /*55a0*/  PRMT R24, R31.reuse, 0x7632, R24 ;  /* 0x000076321f187816 */ /* 0x040fe40000000018 */
[----:B------:R-:W-:Y:S01]  /*55b0*/  PRMT R0, R31, 0x7610, R0 ;  /* 0x000076101f007816 */ /* 0x000fe20000000000 */
[----:B------:R-:W-:Y:S01]  /*55c0*/  @P1 CALL.REL.NOINC `(.L_x_2129) ;  /* 0x0000001000001944 */ /* 0x000fe20003c00000 */
[----:B------:R-:W-:Y:S05]  /*55d0*/  BRA `(.L_x_2130) ;  /* 0xffffc3a000007947 */ /* 0x000fea000383ffff */
.L_x_2129:
[----:B------:R-:W-:Y:S05]  /*55e0*/  BSYNC B1 ;  /* 0x0000000000017941 */ /* 0x000fea0003800000 */
.L_x_2124:
[----:B------:R-:W-:Y:S02]  /*55f0*/  PRMT R40, R20, 0x7610, R20 ;  /* 0x0000761014287816 */ /* 0x000fe40000000014 */
[----:B------:R-:W-:Y:S02]  /*5600*/  PRMT R41, R21, 0x7610, R21 ;  /* 0x0000761015297816 */ /* 0x000fe40000000015 */
.L_x_2123:
[----:B------:R-:W-:Y:S05]  /*5610*/  BSYNC B0 ;  /* 0x0000000000007941 */ /* 0x000fea0003800000 */
.L_x_2122:
[----:B------:R-:W-:Y:S01]  /*5620*/  ISETP.GE.U32.AND P0, PT, R26, c[0x0][0x168], PT ;  /* 0x00005a001a007a0c */ /* 0x000fe20003f06070 */
[----:B------:R-:W-:-:S12]  /*5630*/  BSSY B0, `(.L_x_2131) ;  /* 0x0000349000007945 */ /* 0x000fd80003800000 */
[----:B------:R-:W-:Y:S05]  /*5640*/  @P0 BRA `(.L_x_2132) ;  /* 0x0000347000000947 */ /* 0x000fea0003800000 */
[----:B------:R-:W-:Y:S01]  /*5650*/  ISETP.NE.AND P1, PT, RZ, c[0x0][0x1a4], PT ;  /* 0x00006900ff007a0c */ /* 0x000fe20003f25270 */
[----:B------:R-:W-:-:S12]  /*5660*/  IMAD.MOV.U32 R25, RZ, RZ, RZ ;  /* 0x000000ffff197224 */ /* 0x000fd800078e00ff */
[----:B------:R-:W-:Y:S05]  /*5670*/  @!P1 BRA `(.L_x_2133) ;  /* 0x00000c7000009947 */ /* 0x000fea0003800000 */
[----:B------:R-:W-:Y:S01]  /*5680*/  HFMA2.MMA R20, -RZ, RZ, 0, 0 ;  /* 0x00000000ff147435 */ /* 0x000fe200000001ff */
[----:B------:R-:W-:-:S09]  /*5690*/  IMAD.MOV.U32 R21, RZ, RZ, R26 ;  /* 0x000000ffff157224 */ /* 0x000fd200078e001a */
        /* <DEDUP_REMOVED lines=197> */
.L_x_2133:
[----:B------:R-:W-:-:S04]  /*62f0*/  LOP3.LUT R21, R25, 0xfffffff8, RZ, 0xc0, !PT ;  /* 0xfffffff819157812 */ /* 0x000fc800078ec0ff */
[----:B------:R-:W-:-:S04]  /*6300*/  IADD3 R20, P2, R18, R21, RZ ;  /* 0x0000001512147210 */ /* 0x000fc80007f5e0ff */
[----:B------:R-:W-:-:S06]  /*6310*/  IADD3.X R21, RZ, R19, RZ, P2, !PT ;  /* 0x00000013ff157210 */ /* 0x000fcc00017fe4ff */
[----:B------:R-:W2:Y:S01]  /*6320*/  LDG.E.64 R20, [R20.64] ;  /* 0x0000002414147981 */ /* 0x000ea2000c1e1b00 */
[----:B------:R-:W-:-:S04]  /*6330*/  IADD3 R35, R26, c[0x0][0x170], RZ ;  /* 0x00005c001a237a10 */ /* 0x000fc80007ffe0ff */
[----:B------:R-:W-:Y:S02]  /*6340*/  ISETP.GE.U32.AND P2, PT, R35, c[0x0][0x168], PT ;  /* 0x00005a0023007a0c */ /* 0x000fe40003f46070 */
[----:B--2---:R-:W-:Y:S02]  /*6350*/  PRMT R25, R20, 0x7610, R20 ;  /* 0x0000761014197816 */ /* 0x004fe40000000014 */
[C---:B------:R-:W-:Y:S02]  /*6360*/  PRMT R27, R21.reuse, 0x7610, R27 ;  /* 0x00007610151b7816 */ /* 0x040fe4000000001b */
[----:B------:R-:W-:-:S07]  /*6370*/  PRMT R28, R21, 0x7632, R28 ;  /* 0x00007632151c7816 */ /* 0x000fce000000001c */
        /* <DEDUP_REMOVED lines=201> */
.L_x_2134:
        /* <DEDUP_REMOVED lines=8> */
[C---:B------:R-:W-:Y:S02]  /*7090*/  PRMT R29, R21.reuse, 0x7610, R29 ;  /* 0x00007610151d7816 */ /* 0x040fe4000000001d */
[----:B------:R-:W-:-:S05]  /*70a0*/  PRMT R30, R21, 0x7632, R30 ;  /* 0x00007632151e7816 */ /* 0x000fca000000001e */
        /* <DEDUP_REMOVED lines=201> */
.L_x_2135:
        /* <DEDUP_REMOVED lines=210> */
.L_x_2136:
[----:B------:R-:W-:-:S04]  /*8a60*/  LOP3.LUT R21, R21, 0xfffffff8, RZ, 0xc0, !PT ;  /* 0xfffffff815157812 */ /* 0x000fc800078ec0ff */
[----:B------:R-:W-:-:S05]  /*8a70*/  IADD3 R18, P1, R18, R21, RZ ;  /* 0x0000001512127210 */ /* 0x000fca0007f3e0ff */
[----:B------:R-:W-:-:S06]  /*8a80*/  IMAD.X R19, RZ, RZ, R19, P1 ;  /* 0x000000ffff137224 */ /* 0x000fcc00008e0613 */
[----:B------:R-:W2:Y:S02]  /*8a90*/  LDG.E.64 R18, [R18.64] ;  /* 0x0000002412127981 */ /* 0x000ea4000c1e1b00 */
[----:B--2---:R-:W-:Y:S02]  /*8aa0*/  PRMT R40, R18, 0x7610, R18 ;  /* 0x0000761012287816 */ /* 0x004fe40000000012 */
[----:B------:R-:W-:Y:S02]  /*8ab0*/  PRMT R41, R19, 0x7610, R19 ;  /* 0x0000761013297816 */ /* 0x000fe40000000013 */
.L_x_2132:
[----:B------:R-:W-:Y:S05]  /*8ac0*/  BSYNC B0 ;  /* 0x0000000000007941 */ /* 0x000fea0003800000 */
.L_x_2131:
[----:B------:R-:W-:Y:S01]  /*8ad0*/  BSSY B0, `(.L_x_2137) ;  /* 0x000004e000007945 */ /* 0x000fe20003800000 */
[----:B------:R-:W-:Y:S05]  /*8ae0*/  @P0 BRA `(.L_x_2138) ;  /* 0x000004c000000947 */ /* 0x000fea0003800000 */
[----:B------:R-:W-:Y:S01]  /*8af0*/  IADD3 R26, R26, c[0x0][0x170], RZ ;  /* 0x00005c001a1a7a10 */ /* 0x000fe20007ffe0ff */
[----:B------:R-:W-:Y:S02]  /*8b00*/  HADD2.F32 R23, -RZ, R23.H0_H0 ;  /* 0x20000017ff177230 */ /* 0x000fe40000004100 */
[----:B------:R-:W-:Y:S01]  /*8b10*/  HADD2.F32 R15, -RZ, R15.H0_H0 ;  /* 0x2000000fff0f7230 */ /* 0x000fe20000004100 */
[----:B------:R-:W-:Y:S01]  /*8b20*/  ISETP.GE.U32.AND P0, PT, R26, c[0x0][0x168], PT ;  /* 0x00005a001a007a0c */ /* 0x000fe20003f06070 */
[----:B------:R-:W-:-:S02]  /*8b30*/  HADD2.F32 R14, -RZ, R14.H0_H0 ;  /* 0x2000000eff0e7230 */ /* 0x000fc40000004100 */
[----:B------:R-:W-:Y:S02]  /*8b40*/  HADD2.F32 R13, -RZ, R13.H0_H0 ;  /* 0x2000000dff0d7230 */ /* 0x000fe40000004100 */
[--C-:B------:R-:W-:Y:S02]  /*8b50*/  HADD2.F32 R18, -RZ, R25.reuse.H0_H0 ;  /* 0x20000019ff127230 */ /* 0x100fe40000004100 */
[----:B------:R-:W-:Y:S02]  /*8b60*/  HADD2.F32 R20, -RZ, R25.H1_H1 ;  /* 0x30000019ff147230 */ /* 0x000fe40000004100 */
[----:B------:R-:W-:Y:S01]  /*8b70*/  HADD2.F32 R19, -RZ, R27.H0_H0 ;  /* 0x2000001bff137230 */ /* 0x000fe20000004100 */
[----:B------:R-:W-:Y:S01]  /*8b80*/  FMUL.FTZ R18, R23, R18 ;  /* 0x0000001217127220 */ /* 0x000fe20000410000 */
[----:B------:R-:W-:Y:S01]  /*8b90*/  HADD2.F32 R34, -RZ, R28.H0_H0 ;  /* 0x2000001cff227230 */ /* 0x000fe20000004100 */
[----:B------:R-:W-:Y:S02]  /*8ba0*/  FMUL.FTZ R15, R15, R20 ;  /* 0x000000140f0f7220 */ /* 0x000fe40000410000 */
[----:B------:R-:W-:-:S02]  /*8bb0*/  FMUL.FTZ R14, R14, R19 ;  /* 0x000000130e0e7220 */ /* 0x000fc40000410000 */
[----:B------:R-:W-:Y:S01]  /*8bc0*/  FMUL.FTZ R13, R13, R34 ;  /* 0x000000220d0d7220 */ /* 0x000fe20000410000 */
[----:B------:R-:W-:-:S04]  /*8bd0*/  F2FP.PACK_AB R18, R15, R18 ;  /* 0x000000120f12723e */ /* 0x000fc800000000ff */
[----:B------:R-:W-:Y:S02]  /*8be0*/  F2FP.PACK_AB R14, R13, R14 ;  /* 0x0000000e0d0e723e */ /* 0x000fe400000000ff */
[C---:B------:R-:W-:Y:S02]  /*8bf0*/  PRMT R15, R18.reuse, 0x7632, R15 ;  /* 0x00007632120f7816 */ /* 0x040fe4000000000f */
[----:B------:R-:W-:Y:S02]  /*8c00*/  PRMT R23, R18, 0x7610, R23 ;  /* 0x0000761012177816 */ /* 0x000fe40000000017 */
[----:B------:R-:W-:Y:S01]  /*8c10*/  PRMT R13, R14, 0x7632, R13 ;  /* 0x000076320e0d7816 */ /* 0x000fe2000000000d */
[----:B------:R-:W-:Y:S05]  /*8c20*/  @P0 BRA `(.L_x_2138) ;  /* 0x0000038000000947 */ /* 0x000fea0003800000 */
[----:B------:R-:W-:Y:S01]  /*8c30*/  IADD3 R26, R26, c[0x0][0x170], RZ ;  /* 0x00005c001a1a7a10 */ /* 0x000fe20007ffe0ff */
[----:B------:R-:W-:Y:S02]  /*8c40*/  HADD2.F32 R12, -RZ, R12.H0_H0 ;  /* 0x2000000cff0c7230 */ /* 0x000fe40000004100 */
[----:B------:R-:W-:Y:S01]  /*8c50*/  HADD2.F32 R11, -RZ, R11.H0_H0 ;  /* 0x2000000bff0b7230 */ /* 0x000fe20000004100 */
[----:B------:R-:W-:Y:S01]  /*8c60*/  ISETP.GE.U32.AND P0, PT, R26, c[0x0][0x168], PT ;  /* 0x00005a001a007a0c */ /* 0x000fe20003f06070 */
[----:B------:R-:W-:-:S02]  /*8c70*/  HADD2.F32 R10, -RZ, R10.H0_H0 ;  /* 0x2000000aff0a7230 */ /* 0x000fc40000004100 */
[----:B------:R-:W-:Y:S02]  /*8c80*/  HADD2.F32 R9, -RZ, R9.H0_H0 ;  /* 0x20000009ff097230 */ /* 0x000fe40000004100 */
[----:B------:R-:W-:Y:S02]  /*8c90*/  HADD2.F32 R27, -RZ, R27.H1_H1 ;  /* 0x3000001bff1b7230 */ /* 0x000fe40000004100 */
        /* <DEDUP_REMOVED lines=20> */
[--C-:B------:R-:W-:Y:S01]  /*8de0*/  HADD2.F32 R5, -RZ, R32.reuse.H0_H0 ;  /* 0x20000020ff057230 */ /* 0x100fe20000004100 */
[----:B------:R-:W-:Y:S01]  /*8df0*/  FMUL.FTZ R8, R8, R29 ;  /* 0x0000001d08087220 */ /* 0x000fe20000410000 */
[----:B------:R-:W-:Y:S01]  /*8e00*/  HADD2.F32 R19, -RZ, R32.H1_H1 ;  /* 0x30000020ff137230 */ /* 0x000fe20000004100 */
[----:B------:R-:W-:Y:S02]  /*8e10*/  FMUL.FTZ R7, R7, R30 ;  /* 0x0000001e07077220 */ /* 0x000fe40000410000 */
[----:B------:R-:W-:-:S02]  /*8e20*/  FMUL.FTZ R5, R6, R5 ;  /* 0x0000000506057220 */ /* 0x000fc40000410000 */
[----:B------:R-:W-:Y:S01]  /*8e30*/  FMUL.FTZ R18, R18, R19 ;  /* 0x0000001312127220 */ /* 0x000fe20000410000 */
[----:B------:R-:W-:-:S04]  /*8e40*/  F2FP.PACK_AB R8, R7, R8 ;  /* 0x000000080708723e */ /* 0x000fc800000000ff */
[----:B------:R-:W-:Y:S02]  /*8e50*/  F2FP.PACK_AB R18, R18, R5 ;  /* 0x000000051212723e */ /* 0x000fe400000000ff */
[----:B------:R-:W-:Y:S02]  /*8e60*/  PRMT R7, R8, 0x7632, R7 ;  /* 0x0000763208077816 */ /* 0x000fe40000000007 */
[C---:B------:R-:W-:Y:S02]  /*8e70*/  PRMT R5, R18.reuse, 0x7632, R5 ;  /* 0x0000763212057816 */ /* 0x040fe40000000005 */
[----:B------:R-:W-:Y:S01]  /*8e80*/  PRMT R6, R18, 0x7610, R6 ;  /* 0x0000761012067816 */ /* 0x000fe20000000006 */
[----:B------:R-:W-:Y:S05]  /*8e90*/  @P0 BRA `(.L_x_2138) ;  /* 0x0000011000000947 */ /* 0x000fea0003800000 */
[----:B------:R-:W-:Y:S02]  /*8ea0*/  HADD2.F32 R18, -RZ, R3.H0_H0 ;  /* 0x20000003ff127230 */ /* 0x000fe40000004100 */
[----:B------:R-:W-:Y:S02]  /*8eb0*/  HADD2.F32 R21, -RZ, R41.H0_H0 ;  /* 0x20000029ff157230 */ /* 0x000fe40000004100 */
[----:B------:R-:W-:-:S02]  /*8ec0*/  HADD2.F32 R4, -RZ, R4.H0_H0 ;  /* 0x20000004ff047230 */ /* 0x000fc40000004100 */
[----:B------:R-:W-:Y:S02]  /*8ed0*/  HADD2.F32 R0, -RZ, R0.H0_H0 ;  /* 0x20000000ff007230 */ /* 0x000fe40000004100 */
[----:B------:R-:W-:Y:S02]  /*8ee0*/  HADD2.F32 R24, -RZ, R24.H0_H0 ;  /* 0x20000018ff187230 */ /* 0x000fe40000004100 */
[--C-:B------:R-:W-:Y:S01]  /*8ef0*/  HADD2.F32 R3, -RZ, R40.reuse.H0_H0 ;  /* 0x20000028ff037230 */ /* 0x100fe20000004100 */
[----:B------:R-:W-:Y:S01]  /*8f00*/  FMUL.FTZ R0, R0, R21 ;  /* 0x0000001500007220 */ /* 0x000fe20000410000 */
[----:B------:R-:W-:Y:S02]  /*8f10*/  HADD2.F32 R19, -RZ, R40.H1_H1 ;  /* 0x30000028ff137230 */ /* 0x000fe40000004100 */
[----:B------:R-:W-:Y:S01]  /*8f20*/  HADD2.F32 R41, -RZ, R41.H1_H1 ;  /* 0x30000029ff297230 */ /* 0x000fe20000004100 */
[----:B------:R-:W-:Y:S02]  /*8f30*/  FMUL.FTZ R3, R4, R3 ;  /* 0x0000000304037220 */ /* 0x000fe40000410000 */
[----:B------:R-:W-:-:S02]  /*8f40*/  FMUL.FTZ R18, R18, R19 ;  /* 0x0000001312127220 */ /* 0x000fc40000410000 */
[----:B------:R-:W-:-:S03]  /*8f50*/  FMUL.FTZ R41, R24, R41 ;  /* 0x0000002918297220 */ /* 0x000fc60000410000 */
[----:B------:R-:W-:Y:S02]  /*8f60*/  F2FP.PACK_AB R18, R18, R3 ;  /* 0x000000031212723e */ /* 0x000fe400000000ff */
[----:B------:R-:W-:Y:S02]  /*8f70*/  F2FP.PACK_AB R0, R41, R0 ;  /* 0x000000002900723e */ /* 0x000fe400000000ff */
[C---:B------:R-:W-:Y:S02]  /*8f80*/  PRMT R3, R18.reuse, 0x7632, R3 ;  /* 0x0000763212037816 */ /* 0x040fe40000000003 */
[----:B------:R-:W-:Y:S02]  /*8f90*/  PRMT R4, R18, 0x7610, R4 ;  /* 0x0000761012047816 */ /* 0x000fe40000000004 */
[----:B------:R-:W-:Y:S02]  /*8fa0*/  PRMT R24, R0, 0x7632, R24 ;  /* 0x0000763200187816 */ /* 0x000fe40000000018 */
.L_x_2138:
[----:B------:R-:W-:Y:S05]  /*8fb0*/  BSYNC B0 ;  /* 0x0000000000007941 */ /* 0x000fea0003800000 */
.L_x_2137:
[----:B------:R-:W-:Y:S02]  /*8fc0*/  HADD2.F32 R18, -RZ, R11.H0_H0 ;  /* 0x2000000bff127230 */ /* 0x000fe40000004100 */
[----:B------:R-:W-:-:S02]  /*8fd0*/  HADD2.F32 R11, -RZ, R10.H0_H0 ;  /* 0x2000000aff0b7230 */ /* 0x000fc40000004100 */
[----:B------:R-:W-:Y:S02]  /*8fe0*/  HADD2.F32 R14, -RZ, R14.H0_H0 ;  /* 0x2000000eff0e7230 */ /* 0x000fe40000004100 */
[----:B------:R-:W-:Y:S02]  /*8ff0*/  HADD2.F32 R13, -RZ, R13.H0_H0 ;  /* 0x2000000dff0d7230 */ /* 0x000fe40000004100 */
[----:B------:R-:W-:Y:S01]  /*9000*/  HADD2.F32 R10, -RZ, R9.H0_H0 ;  /* 0x20000009ff0a7230 */ /* 0x000fe20000004100 */
[----:B------:R-:W-:Y:S01]  /*9010*/  FMUL.FTZ R11, R14, R11 ;  /* 0x0000000b0e0b7220 */ /* 0x000fe20000410000 */
[----:B------:R-:W-:Y:S02]  /*9020*/  HADD2.F32 R23, -RZ, R23.H0_H0 ;  /* 0x20000017ff177230 */ /* 0x000fe40000004100 */
[----:B------:R-:W-:Y:S01]  /*9030*/  HADD2.F32 R12, -RZ, R12.H0_H0 ;  /* 0x2000000cff0c7230 */ /* 0x000fe20000004100 */
[----:B------:R-:W-:Y:S01]  /*9040*/  FMUL.FTZ R10, R13, R10 ;  /* 0x0000000a0d0a7220 */ /* 0x000fe20000410000 */
[----:B------:R-:W-:-:S02]  /*9050*/  HADD2.F32 R15, -RZ, R15.H0_H0 ;  /* 0x2000000fff0f7230 */ /* 0x000fc40000004100 */
[----:B------:R-:W-:Y:S01]  /*9060*/  HADD2.F32 R8, -RZ, R8.H0_H0 ;  /* 0x20000008ff087230 */ /* 0x000fe20000004100 */
[----:B------:R-:W-:Y:S01]  /*9070*/  FMUL.FTZ R12, R23, R12 ;  /* 0x0000000c170c7220 */ /* 0x000fe20000410000 */
[----:B------:R-:W-:Y:S01]  /*9080*/  F2FP.PACK_AB R11, R10, R11 ;  /* 0x0000000b0a0b723e */ /* 0x000fe200000000ff */
[----:B------:R-:W-:Y:S01]  /*9090*/  FMUL.FTZ R15, R15, R18 ;  /* 0x000000120f0f7220 */ /* 0x000fe20000410000 */
[----:B------:R-:W-:Y:S02]  /*90a0*/  HADD2.F32 R7, -RZ, R7.H0_H0 ;  /* 0x20000007ff077230 */ /* 0x000fe40000004100 */
[----:B------:R-:W-:Y:S02]  /*90b0*/  HADD2.F32 R4, -RZ, R4.H0_H0 ;  /* 0x20000004ff047230 */ /* 0x000fe40000004100 */
[----:B------:R-:W-:Y:S01]  /*90c0*/  F2FP.PACK_AB R12, R15, R12 ;  /* 0x0000000c0f0c723e */ /* 0x000fe200000000ff */
[--C-:B------:R-:W-:Y:S02]  /*90d0*/  HADD2.F32 R10, -RZ, R11.reuse.H0_H0 ;  /* 0x2000000bff0a7230 */ /* 0x100fe40000004100 */
[----:B------:R-:W-:-:S02]  /*90e0*/  HADD2.F32 R13, -RZ, R11.H1_H1 ;  /* 0x3000000bff0d7230 */ /* 0x000fc40000004100 */
[----:B------:R-:W-:Y:S02]  /*90f0*/  HADD2.F32 R9, -RZ, R12.H0_H0 ;  /* 0x2000000cff097230 */ /* 0x000fe40000004100 */
[----:B------:R-:W-:Y:S02]  /*9100*/  HADD2.F32 R11, -RZ, R6.H0_H0 ;  /* 0x20000006ff0b7230 */ /* 0x000fe40000004100 */
[----:B------:R-:W-:Y:S01]  /*9110*/  HADD2.F32 R12, -RZ, R12.H1_H1 ;  /* 0x3000000cff0c7230 */ /* 0x000fe20000004100 */
[----:B------:R-:W-:Y:S01]  /*9120*/  FMUL.FTZ R8, R9, R8 ;  /* 0x0000000809087220 */ /* 0x000fe20000410000 */
[----:B------:R-:W-:Y:S01]  /*9130*/  HADD2.F32 R6, -RZ, R5.H0_H0 ;  /* 0x20000005ff067230 */ /* 0x000fe20000004100 */
[----:B------:R-:W-:Y:S01]  /*9140*/  FMUL.FTZ R10, R10, R11 ;  /* 0x0000000b0a0a7220 */ /* 0x000fe20000410000 */
[----:B------:R-:W-:Y:S01]  /*9150*/  HADD2.F32 R3, -RZ, R3.H0_H0 ;  /* 0x20000003ff037230 */ /* 0x000fe20000004100 */
[----:B------:R-:W-:Y:S01]  /*9160*/  FMUL.FTZ R7, R12, R7 ;  /* 0x000000070c077220 */ /* 0x000fe20000410000 */
[----:B------:R-:W-:Y:S01]  /*9170*/  HADD2.F32 R9, -RZ, R24.H0_H0 ;  /* 0x20000018ff097230 */ /* 0x000fe20000004100 */
[----:B------:R-:W-:-:S03]  /*9180*/  FMUL.FTZ R13, R13, R6 ;  /* 0x000000060d0d7220 */ /* 0x000fc60000410000 */
[----:B------:R-:W-:Y:S01]  /*9190*/  F2FP.PACK_AB R8, R7, R8 ;  /* 0x000000080708723e */ /* 0x000fe200000000ff */
[----:B------:R-:W-:Y:S01]  /*91a0*/  HADD2.F32 R7, -RZ, R0.H0_H0 ;  /* 0x20000000ff077230 */ /* 0x000fe20000004100 */
[----:B------:R-:W-:-:S03]  /*91b0*/  F2FP.PACK_AB R10, R13, R10 ;  /* 0x0000000a0d0a723e */ /* 0x000fc600000000ff */
[----:B------:R-:W-:Y:S02]  /*91c0*/  HADD2.F32 R5, -RZ, R8.H0_H0 ;  /* 0x20000008ff057230 */ /* 0x000fe40000004100 */
[----:B------:R-:W-:Y:S02]  /*91d0*/  HADD2.F32 R6, -RZ, R10.H0_H0 ;  /* 0x2000000aff067230 */ /* 0x000fe40000004100 */
[----:B------:R-:W-:Y:S01]  /*91e0*/  HADD2.F32 R8, -RZ, R8.H1_H1 ;  /* 0x30000008ff087230 */ /* 0x000fe20000004100 */
[----:B------:R-:W-:Y:S01]  /*91f0*/  FMUL.FTZ R4, R5, R4 ;  /* 0x0000000405047220 */ /* 0x000fe20000410000 */
[----:B------:R-:W-:Y:S01]  /*9200*/  HADD2.F32 R10, -RZ, R10.H1_H1 ;  /* 0x3000000aff0a7230 */ /* 0x000fe20000004100 */
[----:B------:R-:W-:Y:S02]  /*9210*/  FMUL.FTZ R6, R6, R7 ;  /* 0x0000000706067220 */ /* 0x000fe40000410000 */
[----:B------:R-:W-:Y:S02]  /*9220*/  FMUL.FTZ R3, R8, R3 ;  /* 0x0000000308037220 */ /* 0x000fe40000410000 */
[----:B------:R-:W-:-:S03]  /*9230*/  FMUL.FTZ R9, R10, R9 ;  /* 0x000000090a097220 */ /* 0x000fc60000410000 */
[----:B------:R-:W-:Y:S02]  /*9240*/  F2FP.PACK_AB R3, R4, R3 ;  /* 0x000000030403723e */ /* 0x000fe400000000ff */
[----:B------:R-:W-:Y:S02]  /*9250*/  F2FP.PACK_AB R6, R6, R9 ;  /* 0x000000090606723e */ /* 0x000fe400000000ff */
[C---:B------:R-:W-:Y:S02]  /*9260*/  PRMT R19, R3.reuse, 0x7632, R19 ;  /* 0x0000763203137816 */ /* 0x040fe40000000013 */
[----:B------:R-:W-:Y:S02]  /*9270*/  PRMT R24, R3, 0x7610, R24 ;  /* 0x0000761003187816 */ /* 0x000fe40000000018 */
[C---:B------:R-:W-:Y:S02]  /*9280*/  PRMT R23, R6.reuse, 0x7632, R23 ;  /* 0x0000763206177816 */ /* 0x040fe40000000017 */
[----:B------:R-:W-:Y:S01]  /*9290*/  PRMT R18, R6, 0x7610, R18 ;  /* 0x0000761006127816 */ /* 0x000fe20000000012 */
[----:B------:R-:W-:Y:S05]  /*92a0*/  BRA `(.L_x_2105) ;  /* 0x000024c000007947 */ /* 0x000fea0003800000 */
.L_x_2121:
        /* <DEDUP_REMOVED lines=32> */
.L_x_2142:
[----:B------:R-:W-:Y:S01]  /*94b0*/  IMAD R10, R32, R26, RZ ;  /* 0x0000001a200a7224 */ /* 0x000fe200078e02ff */
[----:B------:R-:W-:-:S04]  /*94c0*/  IADD3 R13, R26, c[0x0][0x170], RZ ;  /* 0x00005c001a0d7a10 */ /* 0x000fc80007ffe0ff */
[----:B------:R-:W-:Y:S01]  /*94d0*/  SHF.R.U32.HI R11, RZ, 0x2, R10 ;  /* 0x00000002ff0b7819 */ /* 0x000fe2000001160a */
[----:B------:R-:W-:Y:S01]  /*94e0*/  IMAD R12, R32, R13, RZ ;  /* 0x0000000d200c7224 */ /* 0x000fe200078e02ff */
[----:B------:R-:W-:-:S03]  /*94f0*/  IADD3 R35, R13, c[0x0][0x170], RZ ;  /* 0x00005c000d237a10 */ /* 0x000fc60007ffe0ff */
[----:B------:R-:W-:Y:S01]  /*9500*/  IMAD.WIDE.U32 R10, R11, 0x8, R18 ;  /* 0x000000080b0a7825 */ /* 0x000fe200078e0012 */
[----:B------:R-:W-:-:S03]  /*9510*/  SHF.R.U32.HI R15, RZ, 0x2, R12 ;  /* 0x00000002ff0f7819 */ /* 0x000fc6000001160c */
[----:B------:R-:W-:Y:S02]  /*9520*/  IMAD R14, R32, R35, RZ ;  /* 0x00000023200e7224 */ /* 0x000fe400078e02ff */
[----:B------:R-:W2:Y:S01]  /*9530*/  LDG.E.64 R10, [R10.64] ;  /* 0x000000240a0a7981 */ /* 0x000ea2000c1e1b00 */
[----:B------:R-:W-:Y:S01]  /*9540*/  IMAD.WIDE.U32 R12, R15, 0x8, R18 ;  /* 0x000000080f0c7825 */ /* 0x000fe200078e0012 */
[----:B------:R-:W-:Y:S02]  /*9550*/  IADD3 R35, R35, c[0x0][0x170], RZ ;  /* 0x00005c0023237a10 */ /* 0x000fe40007ffe0ff */
[----:B------:R-:W-:-:S03]  /*9560*/  SHF.R.U32.HI R15, RZ, 0x2, R14 ;  /* 0x00000002ff0f7819 */ /* 0x000fc6000001160e */
[----:B------:R-:W3:Y:S01]  /*9570*/  LDG.E.64 R12, [R12.64] ;  /* 0x000000240c0c7981 */ /* 0x000ee2000c1e1b00 */
[----:B------:R-:W-:Y:S02]  /*9580*/  IMAD R20, R32, R35, RZ ;  /* 0x0000002320147224 */ /* 0x000fe400078e02ff */
[----:B------:R-:W-:-:S03]  /*9590*/  IMAD.WIDE.U32 R14, R15, 0x8, R18 ;  /* 0x000000080f0e7825 */ /* 0x000fc600078e0012 */
[----:B------:R-:W-:-:S03]  /*95a0*/  SHF.R.U32.HI R21, RZ, 0x2, R20 ;  /* 0x00000002ff157819 */ /* 0x000fc60000011614 */
[----:B------:R-:W4:Y:S02]  /*95b0*/  LDG.E.64 R14, [R14.64] ;  /* 0x000000240e0e7981 */ /* 0x000f24000c1e1b00 */
[----:B------:R-:W-:-:S06]  /*95c0*/  IMAD.WIDE.U32 R20, R21, 0x8, R18 ;  /* 0x0000000815147825 */ /* 0x000fcc00078e0012 */
[----:B------:R-:W5:Y:S01]  /*95d0*/  LDG.E.64 R20, [R20.64] ;  /* 0x0000002414147981 */ /* 0x000f62000c1e1b00 */
[----:B------:R-:W-:Y:S01]  /*95e0*/  IADD3 R26, R35, c[0x0][0x170], RZ ;  /* 0x00005c00231a7a10 */ /* 0x000fe20007ffe0ff */
[----:B------:R-:W-:Y:S02]  /*95f0*/  HADD2.F32 R34, -RZ, R28.H0_H0 ;  /* 0x2000001cff227230 */ /* 0x000fe40000004100 */
[----:B------:R-:W-:Y:S02]  /*9600*/  HADD2.F32 R29, -RZ, R29.H0_H0 ;  /* 0x2000001dff1d7230 */ /* 0x000fe40000004100 */
[----:B------:R-:W-:Y:S01]  /*9610*/  IMAD R36, R33, 0x3, R26 ;  /* 0x0000000321247824 */ /* 0x000fe200078e021a */
[----:B------:R-:W-:Y:S02]  /*9620*/  HADD2.F32 R23, -RZ, R23.H0_H0 ;  /* 0x20000017ff177230 */ /* 0x000fe40000004100 */
[----:B------:R-:W-:Y:S02]  /*9630*/  HADD2.F32 R8, -RZ, R8.H0_H0 ;  /* 0x20000008ff087230 */ /* 0x000fe40000004100 */
[----:B------:R-:W-:Y:S01]  /*9640*/  ISETP.GE.U32.AND P0, PT, R36, c[0x0][0x168], PT ;  /* 0x00005a0024007a0c */ /* 0x000fe20003f06070 */
[----:B------:R-:W-:-:S02]  /*9650*/  HADD2.F32 R27, -RZ, R27.H0_H0 ;  /* 0x2000001bff1b7230 */ /* 0x000fc40000004100 */
[----:B------:R-:W-:Y:S02]  /*9660*/  HADD2.F32 R25, -RZ, R25.H0_H0 ;  /* 0x20000019ff197230 */ /* 0x000fe40000004100 */
[----:B------:R-:W-:Y:S02]  /*9670*/  HADD2.F32 R4, -RZ, R4.H0_H0 ;  /* 0x20000004ff047230 */ /* 0x000fe40000004100 */
[----:B------:R-:W-:Y:S02]  /*9680*/  HADD2.F32 R7, -RZ, R7.H0_H0 ;  /* 0x20000007ff077230 */ /* 0x000fe40000004100 */
[----:B------:R-:W-:Y:S02]  /*9690*/  HADD2.F32 R6, -RZ, R6.H0_H0 ;  /* 0x20000006ff067230 */ /* 0x000fe40000004100 */
[----:B------:R-:W-:Y:S02]  /*96a0*/  HADD2.F32 R5, -RZ, R5.H0_H0 ;  /* 0x20000005ff057230 */ /* 0x000fe40000004100 */
[----:B------:R-:W-:-:S02]  /*96b0*/  HADD2.F32 R0, -RZ, R0.H0_H0 ;  /* 0x20000000ff007230 */ /* 0x000fc40000004100 */
[----:B------:R-:W-:Y:S02]  /*96c0*/  HADD2.F32 R31, -RZ, R31.H0_H0 ;  /* 0x2000001fff1f7230 */ /* 0x000fe40000004100 */
[--C-:B--2---:R-:W-:Y:S02]  /*96d0*/  HADD2.F32 R28, -RZ, R10.reuse.H0_H0 ;  /* 0x2000000aff1c7230 */ /* 0x104fe40000004100 */
[----:B------:R-:W-:Y:S02]  /*96e0*/  HADD2.F32 R35, -RZ, R10.H1_H1 ;  /* 0x3000000aff237230 */ /* 0x000fe40000004100 */
[--C-:B------:R-:W-:Y:S01]  /*96f0*/  HADD2.F32 R38, -RZ, R11.reuse.H0_H0 ;  /* 0x2000000bff267230 */ /* 0x100fe20000004100 */
[----:B------:R-:W-:Y:S01]  /*9700*/  FMUL.FTZ R29, R29, R28 ;  /* 0x0000001c1d1d7220 */ /* 0x000fe20000410000 */
[----:B------:R-:W-:Y:S01]  /*9710*/  HADD2.F32 R37, -RZ, R11.H1_H1 ;  /* 0x3000000bff257230 */ /* 0x000fe20000004100 */
[----:B------:R-:W-:Y:S01]  /*9720*/  FMUL.FTZ R28, R34, R35 ;  /* 0x00000023221c7220 */ /* 0x000fe20000410000 */
[----:B------:R-:W-:Y:S01]  /*9730*/  HADD2.F32 R34, -RZ, R9.H0_H0 ;  /* 0x20000009ff227230 */ /* 0x000fe20000004100 */
[----:B------:R-:W-:Y:S01]  /*9740*/  FMUL.FTZ R27, R27, R38 ;  /* 0x000000261b1b7220 */ /* 0x000fe20000410000 */
[--C-:B---3--:R-:W-:Y:S01]  /*9750*/  HADD2.F32 R9, -RZ, R12.reuse.H0_H0 ;  /* 0x2000000cff097230 */ /* 0x108fe20000004100 */
[----:B------:R-:W-:Y:S01]  /*9760*/  FMUL.FTZ R25, R25, R37 ;  /* 0x0000002519197220 */ /* 0x000fe20000410000 */
[----:B------:R-:W-:Y:S01]  /*9770*/  HADD2.F32 R36, -RZ, R12.H1_H1 ;  /* 0x3000000cff247230 */ /* 0x000fe20000004100 */
[----:B------:R-:W-:Y:S01]  /*9780*/  F2FP.PACK_AB R29, R28, R29 ;  /* 0x0000001d1c1d723e */ /* 0x000fe200000000ff */
[--C-:B------:R-:W-:Y:S01]  /*9790*/  HADD2.F32 R35, -RZ, R13.reuse.H0_H0 ;  /* 0x2000000dff237230 */ /* 0x100fe20000004100 */
[----:B------:R-:W-:Y:S01]  /*97a0*/  FMUL.FTZ R9, R23, R9 ;  /* 0x0000000917097220 */ /* 0x000fe20000410000 */
[----:B------:R-:W-:Y:S01]  /*97b0*/  HADD2.F32 R38, -RZ, R13.H1_H1 ;  /* 0x3000000dff267230 */ /* 0x000fe20000004100 */
[----:B------:R-:W-:Y:S01]  /*97c0*/  FMUL.FTZ R23, R34, R36 ;  /* 0x0000002422177220 */ /* 0x000fe20000410000 */
[----:B------:R-:W-:Y:S01]  /*97d0*/  HADD2.F32 R34, -RZ, R3.H0_H0 ;  /* 0x20000003ff227230 */ /* 0x000fe20000004100 */
[----:B------:R-:W-:Y:S01]  /*97e0*/  FMUL.FTZ R8, R8, R35 ;  /* 0x0000002308087220 */ /* 0x000fe20000410000 */
[--C-:B----4-:R-:W-:Y:S01]  /*97f0*/  HADD2.F32 R3, -RZ, R15.reuse.H0_H0 ;  /* 0x2000000fff037230 */ /* 0x110fe20000004100 */
        /* <DEDUP_REMOVED lines=9> */
[--C-:B-----5:R-:W-:Y:S01]  /*9890*/  HADD2.F32 R38, -RZ, R20.reuse.H0_H0 ;  /* 0x20000014ff267230 */ /* 0x120fe20000004100 */
[----:B------:R-:W-:Y:S01]  /*98a0*/  FMUL.FTZ R5, R5, R36 ;  /* 0x0000002405057220 */ /* 0x000fe20000410000 */
[----:B------:R-:W-:Y:S01]  /*98b0*/  HADD2.F32 R37, -RZ, R20.H1_H1 ;  /* 0x30000014ff257230 */ /* 0x000fe20000004100 */
[----:B------:R-:W-:Y:S01]  /*98c0*/  F2FP.PACK_AB R23, R23, R9 ;  /* 0x000000091717723e */ /* 0x000fe200000000ff */
[----:B------:R-:W-:Y:S01]  /*98d0*/  HADD2.F32 R30, -RZ, R24.H0_H0 ;  /* 0x20000018ff1e7230 */ /* 0x000fe20000004100 */
[----:B------:R-:W-:Y:S01]  /*98e0*/  FMUL.FTZ R0, R0, R38 ;  /* 0x0000002600007220 */ /* 0x000fe20000410000 */
[--C-:B------:R-:W-:Y:S01]  /*98f0*/  HADD2.F32 R36, -RZ, R21.reuse.H0_H0 ;  /* 0x20000015ff247230 */ /* 0x100fe20000004100 */
[----:B------:R-:W-:Y:S01]  /*9900*/  FMUL.FTZ R24, R34, R37 ;  /* 0x0000002522187220 */ /* 0x000fe20000410000 */
[----:B------:R-:W-:Y:S01]  /*9910*/  HADD2.F32 R35, -RZ, R21.H1_H1 ;  /* 0x30000015ff237230 */ /* 0x000fe20000004100 */
[----:B------:R-:W-:-:S02]  /*9920*/  F2FP.PACK_AB R8, R7, R8 ;  /* 0x000000080708723e */ /* 0x000fc400000000ff */
[----:B------:R-:W-:Y:S01]  /*9930*/  FMUL.FTZ R31, R31, R36 ;  /* 0x000000241f1f7220 */ /* 0x000fe20000410000 */
[----:B------:R-:W-:Y:S01]  /*9940*/  F2FP.PACK_AB R6, R5, R6 ;  /* 0x000000060506723e */ /* 0x000fe200000000ff */
[----:B------:R-:W-:Y:S01]  /*9950*/  FMUL.FTZ R30, R35, R30 ;  /* 0x0000001e231e7220 */ /* 0x000fe20000410000 */
[----:B------:R-:W-:Y:S02]  /*9960*/  F2FP.PACK_AB R4, R4, R3 ;  /* 0x000000030404723e */ /* 0x000fe400000000ff */
[----:B------:R-:W-:Y:S02]  /*9970*/  F2FP.PACK_AB R0, R24, R0 ;  /* 0x000000001800723e */ /* 0x000fe400000000ff */
[----:B------:R-:W-:Y:S02]  /*9980*/  F2FP.PACK_AB R31, R30, R31 ;  /* 0x0000001f1e1f723e */ /* 0x000fe400000000ff */
[----:B------:R-:W-:Y:S02]  /*9990*/  PRMT R28, R29, 0x7632, R28 ;  /* 0x000076321d1c7816 */ /* 0x000fe4000000001c */
[----:B------:R-:W-:-:S02]  /*99a0*/  PRMT R25, R27, 0x7632, R25 ;  /* 0x000076321b197816 */ /* 0x000fc40000000019 */
[----:B------:R-:W-:Y:S02]  /*99b0*/  PRMT R9, R23, 0x7632, R9 ;  /* 0x0000763217097816 */ /* 0x000fe40000000009 */
[----:B------:R-:W-:Y:S02]  /*99c0*/  PRMT R7, R8, 0x7632, R7 ;  /* 0x0000763208077816 */ /* 0x000fe40000000007 */
[----:B------:R-:W-:Y:S02]  /*99d0*/  PRMT R5, R6, 0x7632, R5 ;  /* 0x0000763206057816 */ /* 0x000fe40000000005 */
[----:B------:R-:W-:Y:S02]  /*99e0*/  PRMT R3, R4, 0x7632, R3 ;  /* 0x0000763204037816 */ /* 0x000fe40000000003 */
[----:B------:R-:W-:Y:S02]  /*99f0*/  PRMT R30, R0, 0x7632, R30 ;  /* 0x00007632001e7816 */ /* 0x000fe4000000001e */
[----:B------:R-:W-:Y:S01]  /*9a00*/  PRMT R24, R31, 0x7632, R24 ;  /* 0x000076321f187816 */ /* 0x000fe20000000018 */
[----:B------:R-:W-:Y:S05]  /*9a10*/  @!P0 BRA `(.L_x_2142) ;  /* 0xfffffa9000008947 */ /* 0x000fea000383ffff */
[----:B------:R-:W-:Y:S05]  /*9a20*/  BSYNC B1 ;  /* 0x0000000000017941 */ /* 0x000fea0003800000 */
.L_x_2141:
[----:B------:R-:W-:Y:S02]  /*9a30*/  PRMT R35, R14, 0x7610, R14 ;  /* 0x000076100e237816 */ /* 0x000fe4000000000e */
[----:B------:R-:W-:-:S02]  /*9a40*/  PRMT R14, R20, 0x5410, R21 ;  /* 0x00005410140e7816 */ /* 0x000fc40000000015 */
[----:B------:R-:W-:Y:S02]  /*9a50*/  PRMT R36, R10, 0x7610, R10 ;  /* 0x000076100a247816 */ /* 0x000fe4000000000a */
[----:B------:R-:W-:Y:S02]  /*9a60*/  PRMT R37, R11, 0x7610, R11 ;  /* 0x000076100b257816 */ /* 0x000fe4000000000b */
[----:B------:R-:W-:Y:S02]  /*9a70*/  PRMT R33, R12, 0x7610, R12 ;  /* 0x000076100c217816 */ /* 0x000fe4000000000c */
[----:B------:R-:W-:Y:S02]  /*9a80*/  PRMT R34, R13, 0x7610, R13 ;  /* 0x000076100d227816 */ /* 0x000fe4000000000d */
[----:B------:R-:W-:Y:S02]  /*9a90*/  PRMT R20, R20, 0x7632, R20 ;  /* 0x0000763214147816 */ /* 0x000fe40000000014 */
[----:B------:R-:W-:-:S02]  /*9aa0*/  PRMT R21, R21, 0x7632, R21 ;  /* 0x0000763215157816 */ /* 0x000fc40000000015 */
.L_x_2140:
[----:B------:R-:W-:Y:S05]  /*9ab0*/  BSYNC B0 ;  /* 0x0000000000007941 */ /* 0x000fea0003800000 */
.L_x_2139:
        /* <DEDUP_REMOVED lines=9> */
[----:B--2---:R-:W-:Y:S02]  /*9b50*/  PRMT R36, R10, 0x7610, R10 ;  /* 0x000076100a247816 */ /* 0x004fe4000000000a */
[----:B------:R-:W-:-:S09]  /*9b60*/  PRMT R37, R11, 0x7610, R11 ;  /* 0x000076100b257816 */ /* 0x000fd2000000000b */
        /* <DEDUP_REMOVED lines=20> */
[----:B--2---:R-:W-:Y:S02]  /*9cb0*/  PRMT R35, R10, 0x7610, R10 ;  /* 0x000076100a237816 */ /* 0x004fe4000000000a */
[----:B------:R-:W-:Y:S02]  /*9cc0*/  PRMT R15, R11, 0x7610, R11 ;  /* 0x000076100b0f7816 */ /* 0x000fe4000000000b */
[----:B---3--:R-:W-:-:S02]  /*9cd0*/  @!P0 PRMT R14, R12, 0x7610, R14 ;  /* 0x000076100c0e8816 */ /* 0x008fc4000000000e */
[----:B------:R-:W-:Y:S02]  /*9ce0*/  @!P0 PRMT R20, R12, 0x7632, R20 ;  /* 0x000076320c148816 */ /* 0x000fe40000000014 */
[----:B------:R-:W-:Y:S02]  /*9cf0*/  @!P0 PRMT R14, R14, 0x5410, R13 ;  /* 0x000054100e0e8816 */ /* 0x000fe4000000000d */
[----:B------:R-:W-:Y:S02]  /*9d00*/  @!P0 PRMT R21, R13, 0x7632, R21 ;  /* 0x000076320d158816 */ /* 0x000fe40000000015 */
.L_x_2144:
[----:B------:R-:W-:Y:S05]  /*9d10*/  BSYNC B0 ;  /* 0x0000000000007941 */ /* 0x000fea0003800000 */
.L_x_2143:
        /* <DEDUP_REMOVED lines=18> */
[C---:B------:R-:W-:Y:S02]  /*9e40*/  PRMT R28, R10.reuse, 0x7632, R28 ;  /* 0x000076320a1c7816 */ /* 0x040fe4000000001c */
[----:B------:R-:W-:Y:S02]  /*9e50*/  PRMT R29, R10, 0x7610, R29 ;  /* 0x000076100a1d7816 */ /* 0x000fe4000000001d */
[C---:B------:R-:W-:Y:S02]  /*9e60*/  PRMT R25, R12.reuse, 0x7632, R25 ;  /* 0x000076320c197816 */ /* 0x040fe40000000019 */
[----:B------:R-:W-:Y:S01]  /*9e70*/  PRMT R27, R12, 0x7610, R27 ;  /* 0x000076100c1b7816 */ /* 0x000fe2000000001b */
[----:B------:R-:W-:Y:S05]  /*9e80*/  @P0 BRA `(.L_x_2146) ;  /* 0x000003a000000947 */ /* 0x000fea0003800000 */
[----:B------:R-:W-:Y:S01]  /*9e90*/  IADD3 R26, R26, c[0x0][0x170], RZ ;  /* 0x00005c001a1a7a10 */ /* 0x000fe20007ffe0ff */
[----:B------:R-:W-:-:S02]  /*9ea0*/  HADD2.F32 R11, -RZ, R34.H0_H0 ;  /* 0x20000022ff0b7230 */ /* 0x000fc40000004100 */
[----:B------:R-:W-:Y:S01]  /*9eb0*/  HADD2.F32 R23, -RZ, R23.H0_H0 ;  /* 0x20000017ff177230 */ /* 0x000fe20000004100 */
[----:B------:R-:W-:Y:S01]  /*9ec0*/  ISETP.GE.U32.AND P0, PT, R26, c[0x0][0x168], PT ;  /* 0x00005a001a007a0c */ /* 0x000fe20003f06070 */
[----:B------:R-:W-:Y:S02]  /*9ed0*/  HADD2.F32 R9, -RZ, R9.H0_H0 ;  /* 0x20000009ff097230 */ /* 0x000fe40000004100 */
[----:B------:R-:W-:Y:S02]  /*9ee0*/  HADD2.F32 R8, -RZ, R8.H0_H0 ;  /* 0x20000008ff087230 */ /* 0x000fe40000004100 */
[----:B------:R-:W-:Y:S02]  /*9ef0*/  HADD2.F32 R7, -RZ, R7.H0_H0 ;  /* 0x20000007ff077230 */ /* 0x000fe40000004100 */
[--C-:B------:R-:W-:Y:S01]  /*9f00*/  HADD2.F32 R10, -RZ, R33.reuse.H0_H0 ;  /* 0x20000021ff0a7230 */ /* 0x100fe20000004100 */
[----:B------:R-:W-:Y:S01]  /*9f10*/  FMUL.FTZ R8, R8, R11 ;  /* 0x0000000b08087220 */ /* 0x000fe20000410000 */
[----:B------:R-:W-:-:S02]  /*9f20*/  HADD2.F32 R12, -RZ, R33.H1_H1 ;  /* 0x30000021ff0c7230 */ /* 0x000fc40000004100 */
        /* <DEDUP_REMOVED lines=16> */
[--C-:B------:R-:W-:Y:S02]  /*a030*/  HADD2.F32 R3, -RZ, R35.reuse.H0_H0 ;  /* 0x20000023ff037230 */ /* 0x100fe40000004100 */
[----:B------:R-:W-:Y:S02]  /*a040*/  HADD2.F32 R4, -RZ, R35.H1_H1 ;  /* 0x30000023ff047230 */ /* 0x000fe40000004100 */
[--C-:B------:R-:W-:Y:S01]  /*a050*/  HADD2.F32 R11, -RZ, R15.reuse.H0_H0 ;  /* 0x2000000fff0b7230 */ /* 0x100fe20000004100 */
[----:B------:R-:W-:Y:S01]  /*a060*/  FMUL.FTZ R3, R6, R3 ;  /* 0x0000000306037220 */ /* 0x000fe20000410000 */
[----:B------:R-:W-:Y:S01]  /*a070*/  HADD2.F32 R15, -RZ, R15.H1_H1 ;  /* 0x3000000fff0f7230 */ /* 0x000fe20000004100 */
[----:B------:R-:W-:-:S02]  /*a080*/  FMUL.FTZ R4, R5, R4 ;  /* 0x0000000405047220 */ /* 0x000fc40000410000 */
[----:B------:R-:W-:Y:S02]  /*a090*/  FMUL.FTZ R10, R10, R11 ;  /* 0x0000000b0a0a7220 */ /* 0x000fe40000410000 */
        /* <DEDUP_REMOVED lines=8> */
[----:B------:R-:W-:Y:S02]  /*a120*/  HADD2.F32 R11, -RZ, R14.H0_H0 ;  /* 0x2000000eff0b7230 */ /* 0x000fe40000004100 */
[----:B------:R-:W-:-:S02]  /*a130*/  HADD2.F32 R0, -RZ, R0.H0_H0 ;  /* 0x20000000ff007230 */ /* 0x000fc40000004100 */
[----:B------:R-:W-:Y:S02]  /*a140*/  HADD2.F32 R30, -RZ, R30.H0_H0 ;  /* 0x2000001eff1e7230 */ /* 0x000fe40000004100 */
[----:B------:R-:W-:Y:S01]  /*a150*/  HADD2.F32 R31, -RZ, R31.H0_H0 ;  /* 0x2000001fff1f7230 */ /* 0x000fe20000004100 */
[----:B------:R-:W-:Y:S01]  /*a160*/  FMUL.FTZ R0, R0, R11 ;  /* 0x0000000b00007220 */ /* 0x000fe20000410000 */
[----:B------:R-:W-:Y:S02]  /*a170*/  HADD2.F32 R24, -RZ, R24.H0_H0 ;  /* 0x20000018ff187230 */ /* 0x000fe40000004100 */
[----:B------:R-:W-:Y:S02]  /*a180*/  HADD2.F32 R13, -RZ, R20.H0_H0 ;  /* 0x20000014ff0d7230 */ /* 0x000fe40000004100 */
[----:B------:R-:W-:Y:S02]  /*a190*/  HADD2.F32 R14, -RZ, R14.H1_H1 ;  /* 0x3000000eff0e7230 */ /* 0x000fe40000004100 */
[----:B------:R-:W-:Y:S01]  /*a1a0*/  HADD2.F32 R21, -RZ, R21.H0_H0 ;  /* 0x20000015ff157230 */ /* 0x000fe20000004100 */
[----:B------:R-:W-:-:S02]  /*a1b0*/  FMUL.FTZ R13, R30, R13 ;  /* 0x0000000d1e0d7220 */ /* 0x000fc40000410000 */
[----:B------:R-:W-:Y:S02]  /*a1c0*/  FMUL.FTZ R14, R31, R14 ;  /* 0x0000000e1f0e7220 */ /* 0x000fe40000410000 */
[----:B------:R-:W-:Y:S01]  /*a1d0*/  FMUL.FTZ R21, R21, R24 ;  /* 0x0000001815157220 */ /* 0x000fe20000410000 */
[----:B------:R-:W-:-:S04]  /*a1e0*/  F2FP.PACK_AB R0, R13, R0 ;  /* 0x000000000d00723e */ /* 0x000fc800000000ff */
[----:B------:R-:W-:Y:S02]  /*a1f0*/  F2FP.PACK_AB R14, R21, R14 ;  /* 0x0000000e150e723e */ /* 0x000fe400000000ff */
[----:B------:R-:W-:Y:S02]  /*a200*/  PRMT R30, R0, 0x7632, R30 ;  /* 0x00007632001e7816 */ /* 0x000fe4000000001e */
[C---:B------:R-:W-:Y:S02]  /*a210*/  PRMT R24, R14.reuse, 0x7632, R24 ;  /* 0x000076320e187816 */ /* 0x040fe40000000018 */
[----:B------:R-:W-:Y:S02]  /*a220*/  PRMT R31, R14, 0x7610, R31 ;  /* 0x000076100e1f7816 */ /* 0x000fe4000000001f */
.L_x_2146:
[----:B------:R-:W-:Y:S05]  /*a230*/  BSYNC B0 ;  /* 0x0000000000007941 */ /* 0x000fea0003800000 */
.L_x_2145:
[----:B------:R-:W-:Y:S02]  /*a240*/  HADD2.F32 R29, -RZ, R29.H0_H0 ;  /* 0x2000001dff1d7230 */ /* 0x000fe40000004100 */
        /* <DEDUP_REMOVED lines=9> */
[----:B------:R-:W-:Y:S01]  /*a2e0*/  HADD2.F32 R11, -RZ, R6.H0_H0 ;  /* 0x20000006ff0b7230 */ /* 0x000fe20000004100 */
[----:B------:R-:W-:Y:S01]  /*a2f0*/  FMUL.FTZ R9, R27, R12 ;  /* 0x0000000c1b097220 */ /* 0x000fe20000410000 */
[----:B------:R-:W-:Y:S01]  /*a300*/  HADD2.F32 R6, -RZ, R5.H0_H0 ;  /* 0x20000005ff067230 */ /* 0x000fe20000004100 */
[----:B------:R-:W-:Y:S01]  /*a310*/  FMUL.FTZ R10, R25, R14 ;  /* 0x0000000e190a7220 */ /* 0x000fe20000410000 */
[----:B------:R-:W-:Y:S01]  /*a320*/  F2FP.PACK_AB R7, R8, R7 ;  /* 0x000000070807723e */ /* 0x000fe200000000ff */
[----:B------:R-:W-:-:S02]  /*a330*/  HADD2.F32 R5, -RZ, R4.H0_H0 ;  /* 0x20000004ff057230 */ /* 0x000fc40000004100 */
[----:B------:R-:W-:Y:S01]  /*a340*/  HADD2.F32 R4, -RZ, R3.H0_H0 ;  /* 0x20000003ff047230 */ /* 0x000fe20000004100 */
[----:B------:R-:W-:Y:S01]  /*a350*/  F2FP.PACK_AB R9, R10, R9 ;  /* 0x000000090a09723e */ /* 0x000fe200000000ff */
[--C-:B------:R-:W-:Y:S02]  /*a360*/  HADD2.F32 R8, -RZ, R7.reuse.H0_H0 ;  /* 0x20000007ff087230 */ /* 0x100fe40000004100 */
[----:B------:R-:W-:Y:S02]  /*a370*/  HADD2.F32 R7, -RZ, R7.H1_H1 ;  /* 0x30000007ff077230 */ /* 0x000fe40000004100 */
[--C-:B------:R-:W-:Y:S01]  /*a380*/  HADD2.F32 R10, -RZ, R9.reuse.H0_H0 ;  /* 0x20000009ff0a7230 */ /* 0x100fe20000004100 */
[----:B------:R-:W-:Y:S01]  /*a390*/  FMUL.FTZ R8, R11, R8 ;  /* 0x000000080b087220 */ /* 0x000fe20000410000 */
[----:B------:R-:W-:Y:S01]  /*a3a0*/  HADD2.F32 R9, -RZ, R9.H1_H1 ;  /* 0x30000009ff097230 */ /* 0x000fe20000004100 */
        /* <DEDUP_REMOVED lines=23> */
[----:B------:R-:W-:Y:S05]  /*a520*/  BRA `(.L_x_2105) ;  /* 0x0000124000007947 */ /* 0x000fea0003800000 */
.L_x_2120:
[----:B------:R-:W-:Y:S01]  /*a530*/  MOV R32, c[0x0][0x170] ;  /* 0x00005c0000207a02 */ /* 0x000fe20000000f00 */
[----:B------:R-:W0:Y:S01]  /*a540*/  LDC.U16 R0, c[0x0][0x162] ;  /* 0x00005880ff007b82 */ /* 0x000e220000000400 */
[----:B------:R-:W-:Y:S03]  /*a550*/  BSSY B0, `(.L_x_2147) ;  /* 0x0000080000007945 */ /* 0x000fe60003800000 */
[----:B------:R-:W-:-:S05]  /*a560*/  IMAD R3, R32, 0x3, R30 ;  /* 0x0000000320037824 */ /* 0x000fca00078e021e */
[----:B------:R-:W-:Y:S01]  /*a570*/  ISETP.GE.U32.AND P0, PT, R3, c[0x0][0x168], PT ;  /* 0x00005a0003007a0c */ /* 0x000fe20003f06070 */
[--C-:B0-----:R-:W-:Y:S01]  /*a580*/  IMAD.MOV.U32 R31, RZ, RZ, R0.reuse ;  /* 0x000000ffff1f7224 */ /* 0x101fe200078e0000 */
        /* <DEDUP_REMOVED lines=30> */
.L_x_2150:
[----:B------:R-:W-:Y:S02]  /*a770*/  SHF.R.U32.HI R13, RZ, 0x2, R30 ;  /* 0x00000002ff0d7819 */ /* 0x000fe4000001161e */
[----:B------:R-:W-:-:S03]  /*a780*/  IADD3 R30, R30, c[0x0][0x170], RZ ;  /* 0x00005c001e1e7a10 */ /* 0x000fc60007ffe0ff */
[----:B------:R-:W-:Y:S01]  /*a790*/  IMAD.WIDE.U32 R12, R13, 0x8, R18 ;  /* 0x000000080d0c7825 */ /* 0x000fe200078e0012 */
[----:B------:R-:W-:Y:S02]  /*a7a0*/  SHF.R.U32.HI R15, RZ, 0x2, R30 ;  /* 0x00000002ff0f7819 */ /* 0x000fe4000001161e */
[----:B------:R-:W-:-:S03]  /*a7b0*/  IADD3 R30, R30, c[0x0][0x170], RZ ;  /* 0x00005c001e1e7a10 */ /* 0x000fc60007ffe0ff */
[----:B------:R-:W2:Y:S01]  /*a7c0*/  LDG.E.64 R12, [R12.64] ;  /* 0x000000240c0c7981 */ /* 0x000ea2000c1e1b00 */
[----:B------:R-:W-:Y:S01]  /*a7d0*/  IMAD.WIDE.U32 R14, R15, 0x8, R18 ;  /* 0x000000080f0e7825 */ /* 0x000fe200078e0012 */
[----:B------:R-:W-:Y:S02]  /*a7e0*/  SHF.R.U32.HI R21, RZ, 0x2, R30 ;  /* 0x00000002ff157819 */ /* 0x000fe4000001161e */
[----:B------:R-:W-:-:S03]  /*a7f0*/  IADD3 R30, R30, c[0x0][0x170], RZ ;  /* 0x00005c001e1e7a10 */ /* 0x000fc60007ffe0ff */
[----:B------:R-:W3:Y:S01]  /*a800*/  LDG.E.64 R14, [R14.64] ;  /* 0x000000240e0e7981 */ /* 0x000ee2000c1e1b00 */
[----:B------:R-:W-:Y:S01]  /*a810*/  IMAD.WIDE.U32 R20, R21, 0x8, R18 ;  /* 0x0000000815147825 */ /* 0x000fe200078e0012 */
[----:B------:R-:W-:-:S05]  /*a820*/  SHF.R.U32.HI R25, RZ, 0x2, R30 ;  /* 0x00000002ff197819 */ /* 0x000fca000001161e */
[----:B------:R-:W4:Y:S01]  /*a830*/  LDG.E.64 R20, [R20.64] ;  /* 0x0000002414147981 */ /* 0x000f22000c1e1b00 */
[----:B------:R-:W-:-:S06]  /*a840*/  IMAD.WIDE.U32 R24, R25, 0x8, R18 ;  /* 0x0000000819187825 */ /* 0x000fcc00078e0012 */
[----:B------:R-:W5:Y:S01]  /*a850*/  LDG.E.64 R24, [R24.64] ;  /* 0x0000002418187981 */ /* 0x000f62000c1e1b00 */
[----:B------:R-:W-:Y:S01]  /*a860*/  HADD2.F32 R33, -RZ, R28.H0_H0 ;  /* 0x2000001cff217230 */ /* 0x000fe20000004100 */
[----:B------:R-:W-:Y:S01]  /*a870*/  IADD3 R30, R30, c[0x0][0x170], RZ ;  /* 0x00005c001e1e7a10 */ /* 0x000fe20007ffe0ff */
[----:B------:R-:W-:Y:S02]  /*a880*/  HADD2.F32 R29, -RZ, R29.H0_H0 ;  /* 0x2000001dff1d7230 */ /* 0x000fe40000004100 */
[----:B------:R-:W-:Y:S02]  /*a890*/  HADD2.F32 R26, -RZ, R26.H0_H0 ;  /* 0x2000001aff1a7230 */ /* 0x000fe40000004100 */
[----:B------:R-:W-:Y:S01]  /*a8a0*/  IMAD R35, R32, 0x3, R30 ;  /* 0x0000000320237824 */ /* 0x000fe200078e021e */
[----:B------:R-:W-:Y:S02]  /*a8b0*/  HADD2.F32 R27, -RZ, R27.H0_H0 ;  /* 0x2000001bff1b7230 */ /* 0x000fe40000004100 */
[----:B------:R-:W-:-:S02]  /*a8c0*/  HADD2.F32 R10, -RZ, R10.H0_H0 ;  /* 0x2000000aff0a7230 */ /* 0x000fc40000004100 */
[----:B------:R-:W-:Y:S01]  /*a8d0*/  ISETP.GE.U32.AND P0, PT, R35, c[0x0][0x168], PT ;  /* 0x00005a0023007a0c */ /* 0x000fe20003f06070 */
[----:B------:R-:W-:Y:S02]  /*a8e0*/  HADD2.F32 R9, -RZ, R9.H0_H0 ;  /* 0x20000009ff097230 */ /* 0x000fe40000004100 */
[----:B------:R-:W-:Y:S02]  /*a8f0*/  HADD2.F32 R3, -RZ, R3.H0_H0 ;  /* 0x20000003ff037230 */ /* 0x000fe40000004100 */
[--C-:B--2---:R-:W-:Y:S02]  /*a900*/  HADD2.F32 R28, -RZ, R12.reuse.H0_H0 ;  /* 0x2000000cff1c7230 */ /* 0x104fe40000004100 */
[----:B------:R-:W-:Y:S02]  /*a910*/  HADD2.F32 R34, -RZ, R12.H1_H1 ;  /* 0x3000000cff227230 */ /* 0x000fe40000004100 */
[----:B------:R-:W-:Y:S01]  /*a920*/  HADD2.F32 R38, -RZ, R13.H0_H0 ;  /* 0x2000000dff267230 */ /* 0x000fe20000004100 */
[----:B------:R-:W-:-:S02]  /*a930*/  FMUL.FTZ R28, R29, R28 ;  /* 0x0000001c1d1c7220 */ /* 0x000fc40000410000 */
[----:B------:R-:W-:Y:S01]  /*a940*/  FMUL.FTZ R29, R33, R34 ;  /* 0x00000022211d7220 */ /* 0x000fe20000410000 */
[----:B------:R-:W-:Y:S01]  /*a950*/  HADD2.F32 R33, -RZ, R23.H0_H0 ;  /* 0x20000017ff217230 */ /* 0x000fe20000004100 */
[----:B------:R-:W-:Y:S01]  /*a960*/  FMUL.FTZ R27, R27, R38 ;  /* 0x000000261b1b7220 */ /* 0x000fe20000410000 */
[----:B------:R-:W-:Y:S02]  /*a970*/  HADD2.F32 R23, -RZ, R11.H0_H0 ;  /* 0x2000000bff177230 */ /* 0x000fe40000004100 */
[----:B------:R-:W-:Y:S01]  /*a980*/  HADD2.F32 R11, -RZ, R13.H1_H1 ;  /* 0x3000000dff0b7230 */ /* 0x000fe20000004100 */
[----:B------:R-:W-:Y:S01]  /*a990*/  F2FP.PACK_AB R29, R29, R28 ;  /* 0x0000001c1d1d723e */ /* 0x000fe200000000ff */
[--C-:B---3--:R-:W-:Y:S02]  /*a9a0*/  HADD2.F32 R36, -RZ, R14.reuse.H0_H0 ;  /* 0x2000000eff247230 */ /* 0x108fe40000004100 */
[----:B------:R-:W-:Y:S01]  /*a9b0*/  HADD2.F32 R34, -RZ, R14.H1_H1 ;  /* 0x3000000eff227230 */ /* 0x000fe20000004100 */
[----:B------:R-:W-:Y:S01]  /*a9c0*/  FMUL.FTZ R26, R26, R11 ;  /* 0x0000000b1a1a7220 */ /* 0x000fe20000410000 */
[----:B------:R-:W-:Y:S01]  /*a9d0*/  HADD2.F32 R35, -RZ, R15.H0_H0 ;  /* 0x2000000fff237230 */ /* 0x000fe20000004100 */
[----:B------:R-:W-:Y:S01]  /*a9e0*/  FMUL.FTZ R11, R33, R36 ;  /* 0x00000024210b7220 */ /* 0x000fe20000410000 */
[----:B------:R-:W-:Y:S01]  /*a9f0*/  HADD2.F32 R33, -RZ, R6.H0_H0 ;  /* 0x20000006ff217230 */ /* 0x000fe20000004100 */
[----:B------:R-:W-:Y:S01]  /*aa00*/  FMUL.FTZ R23, R23, R34 ;  /* 0x0000002217177220 */ /* 0x000fe20000410000 */
[----:B------:R-:W-:Y:S01]  /*aa10*/  HADD2.F32 R34, -RZ, R8.H0_H0 ;  /* 0x20000008ff227230 */ /* 0x000fe20000004100 */
[----:B------:R-:W-:Y:S01]  /*aa20*/  FMUL.FTZ R10, R10, R35 ;  /* 0x000000230a0a7220 */ /* 0x000fe20000410000 */
[----:B------:R-:W-:Y:S01]  /*aa30*/  HADD2.F32 R6, -RZ, R5.H0_H0 ;  /* 0x20000005ff067230 */ /* 0x000fe20000004100 */
[----:B------:R-:W-:Y:S01]  /*aa40*/  F2FP.PACK_AB R27, R26, R27 ;  /* 0x0000001b1a1b723e */ /* 0x000fe200000000ff */
[----:B------:R-:W-:Y:S01]  /*aa50*/  HADD2.F32 R8, -RZ, R7.H0_H0 ;  /* 0x20000007ff087230 */ /* 0x000fe20000004100 */
[----:B------:R-:W-:Y:S01]  /*aa60*/  F2FP.PACK_AB R23, R23, R11 ;  /* 0x0000000b1717723e */ /* 0x000fe200000000ff */
[--C-:B----4-:R-:W-:Y:S01]  /*aa70*/  HADD2.F32 R5, -RZ, R20.reuse.H1_H1 ;  /* 0x30000014ff057230 */ /* 0x110fe20000004100 */
[----:B------:R-:W-:Y:S01]  /*aa80*/  PRMT R28, R29, 0x7632, R28 ;  /* 0x000076321d1c7816 */ /* 0x000fe2000000001c */
[----:B------:R-:W-:Y:S01]  /*aa90*/  HADD2.F32 R7, -RZ, R20.H0_H0 ;  /* 0x20000014ff077230 */ /* 0x000fe20000004100 */
[----:B------:R-:W-:Y:S01]  /*aaa0*/  PRMT R26, R27, 0x7632, R26 ;  /* 0x000076321b1a7816 */ /* 0x000fe2000000001a */
[----:B------:R-:W-:Y:S01]  /*aab0*/  HADD2.F32 R36, -RZ, R21.H0_H0 ;  /* 0x20000015ff247230 */ /* 0x000fe20000004100 */
[----:B------:R-:W-:Y:S01]  /*aac0*/  FMUL.FTZ R8, R8, R5 ;  /* 0x0000000508087220 */ /* 0x000fe20000410000 */
[----:B------:R-:W-:Y:S01]  /*aad0*/  HADD2.F32 R38, -RZ, R15.H1_H1 ;  /* 0x3000000fff267230 */ /* 0x000fe20000004100 */
[----:B------:R-:W-:Y:S01]  /*aae0*/  FMUL.FTZ R7, R34, R7 ;  /* 0x0000000722077220 */ /* 0x000fe20000410000 */
[----:B------:R-:W-:Y:S01]  /*aaf0*/  HADD2.F32 R35, -RZ, R21.H1_H1 ;  /* 0x30000015ff237230 */ /* 0x000fe20000004100 */
[----:B------:R-:W-:Y:S01]  /*ab00*/  FMUL.FTZ R5, R33, R36 ;  /* 0x0000002421057220 */ /* 0x000fe20000410000 */
[----:B------:R-:W-:Y:S01]  /*ab10*/  HADD2.F32 R34, -RZ, R4.H0_H0 ;  /* 0x20000004ff227230 */ /* 0x000fe20000004100 */
[----:B------:R-:W-:Y:S01]  /*ab20*/  FMUL.FTZ R9, R9, R38 ;  /* 0x0000002609097220 */ /* 0x000fe20000410000 */
[----:B------:R-:W-:Y:S01]  /*ab30*/  HADD2.F32 R33, -RZ, R31.H0_H0 ;  /* 0x2000001fff217230 */ /* 0x000fe20000004100 */
[----:B------:R-:W-:Y:S01]  /*ab40*/  FMUL.FTZ R6, R6, R35 ;  /* 0x0000002306067220 */ /* 0x000fe20000410000 */
[----:B------:R-:W-:Y:S01]  /*ab50*/  HADD2.F32 R4, -RZ, R0.H0_H0 ;  /* 0x20000000ff047230 */ /* 0x000fe20000004100 */
[----:B------:R-:W-:Y:S01]  /*ab60*/  F2FP.PACK_AB R8, R8, R7 ;  /* 0x000000070808723e */ /* 0x000fe200000000ff */
[--C-:B-----5:R-:W-:Y:S01]  /*ab70*/  HADD2.F32 R35, -RZ, R24.reuse.H0_H0 ;  /* 0x20000018ff237230 */ /* 0x120fe20000004100 */
[----:B------:R-:W-:Y:S01]  /*ab80*/  F2FP.PACK_AB R10, R9, R10 ;  /* 0x0000000a090a723e */ /* 0x000fe200000000ff */
[----:B------:R-:W-:Y:S01]  /*ab90*/  HADD2.F32 R38, -RZ, R24.H1_H1 ;  /* 0x30000018ff267230 */ /* 0x000fe20000004100 */
[----:B------:R-:W-:Y:S01]  /*aba0*/  F2FP.PACK_AB R6, R6, R5 ;  /* 0x000000050606723e */ /* 0x000fe200000000ff */
[--C-:B------:R-:W-:Y:S01]  /*abb0*/  HADD2.F32 R31, -RZ, R25.reuse.H0_H0 ;  /* 0x20000019ff1f7230 */ /* 0x100fe20000004100 */
[----:B------:R-:W-:Y:S01]  /*abc0*/  FMUL.FTZ R0, R34, R35 ;  /* 0x0000002322007220 */ /* 0x000fe20000410000 */
[----:B------:R-:W-:Y:S01]  /*abd0*/  HADD2.F32 R36, -RZ, R25.H1_H1 ;  /* 0x30000019ff247230 */ /* 0x000fe20000004100 */
[----:B------:R-:W-:Y:S01]  /*abe0*/  FMUL.FTZ R3, R3, R38 ;  /* 0x0000002603037220 */ /* 0x000fe20000410000 */
[----:B------:R-:W-:Y:S01]  /*abf0*/  PRMT R11, R23, 0x7632, R11 ;  /* 0x00007632170b7816 */ /* 0x000fe2000000000b */
[----:B------:R-:W-:Y:S01]  /*ac00*/  FMUL.FTZ R31, R4, R31 ;  /* 0x0000001f041f7220 */ /* 0x000fe20000410000 */
[----:B------:R-:W-:Y:S01]  /*ac10*/  PRMT R9, R10, 0x7632, R9 ;  /* 0x000076320a097816 */ /* 0x000fe20000000009 */
[----:B------:R-:W-:Y:S01]  /*ac20*/  FMUL.FTZ R4, R33, R36 ;  /* 0x0000002421047220 */ /* 0x000fe20000410000 */
[----:B------:R-:W-:-:S02]  /*ac30*/  F2FP.PACK_AB R0, R3, R0 ;  /* 0x000000000300723e */ /* 0x000fc400000000ff */
        /* <DEDUP_REMOVED lines=9> */
.L_x_2149:
[----:B------:R-:W-:Y:S02]  /*acd0*/  PRMT R34, R20, 0x7610, R20 ;  /* 0x0000761014227816 */ /* 0x000fe40000000014 */
[----:B------:R-:W-:Y:S02]  /*ace0*/  PRMT R20, R24, 0x5410, R25 ;  /* 0x0000541018147816 */ /* 0x000fe40000000019 */
[----:B------:R-:W-:Y:S02]  /*acf0*/  PRMT R35, R12, 0x7610, R12 ;  /* 0x000076100c237816 */ /* 0x000fe4000000000c */
[----:B------:R-:W-:Y:S02]  /*ad00*/  PRMT R36, R13, 0x7610, R13 ;  /* 0x000076100d247816 */ /* 0x000fe4000000000d */
[----:B------:R-:W-:Y:S02]  /*ad10*/  PRMT R32, R14, 0x7610, R14 ;  /* 0x000076100e207816 */ /* 0x000fe4000000000e */
[----:B------:R-:W-:-:S02]  /*ad20*/  PRMT R33, R15, 0x7610, R15 ;  /* 0x000076100f217816 */ /* 0x000fc4000000000f */
[----:B------:R-:W-:Y:S02]  /*ad30*/  PRMT R24, R24, 0x7632, R24 ;  /* 0x0000763218187816 */ /* 0x000fe40000000018 */
[----:B------:R-:W-:Y:S02]  /*ad40*/  PRMT R25, R25, 0x7632, R25 ;  /* 0x0000763219197816 */ /* 0x000fe40000000019 */
.L_x_2148:
[----:B------:R-:W-:Y:S05]  /*ad50*/  BSYNC B0 ;  /* 0x0000000000007941 */ /* 0x000fea0003800000 */
.L_x_2147:
        /* <DEDUP_REMOVED lines=27> */
[----:B--2---:R-:W-:Y:S02]  /*af10*/  PRMT R34, R12, 0x7610, R12 ;  /* 0x000076100c227816 */ /* 0x004fe4000000000c */
[----:B------:R-:W-:Y:S02]  /*af20*/  PRMT R21, R13, 0x7610, R13 ;  /* 0x000076100d157816 */ /* 0x000fe4000000000d */
[C---:B---3--:R-:W-:Y:S02]  /*af30*/  @!P0 PRMT R20, R14.reuse, 0x7610, R20 ;  /* 0x000076100e148816 */ /* 0x048fe40000000014 */
[----:B------:R-:W-:Y:S02]  /*af40*/  @!P0 PRMT R24, R14, 0x7632, R24 ;  /* 0x000076320e188816 */ /* 0x000fe40000000018 */
[----:B------:R-:W-:Y:S02]  /*af50*/  @!P0 PRMT R20, R20, 0x5410, R15 ;  /* 0x0000541014148816 */ /* 0x000fe4000000000f */
[----:B------:R-:W-:-:S02]  /*af60*/  @!P0 PRMT R25, R15, 0x7632, R25 ;  /* 0x000076320f198816 */ /* 0x000fc40000000019 */
.L_x_2152:
[----:B------:R-:W-:Y:S05]  /*af70*/  BSYNC B0 ;  /* 0x0000000000007941 */ /* 0x000fea0003800000 */
.L_x_2151:
[----:B------:R-:W-:Y:S01]  /*af80*/  BSSY B0, `(.L_x_2153) ;  /* 0x0000050000007945 */ /* 0x000fe20003800000 */
[----:B------:R-:W-:Y:S05]  /*af90*/  @P1 BRA `(.L_x_2154) ;  /* 0x000004e000001947 */ /* 0x000fea0003800000 */
[----:B------:R-:W-:Y:S01]  /*afa0*/  IADD3 R30, R30, c[0x0][0x170], RZ ;  /* 0x00005c001e1e7a10 */ /* 0x000fe20007ffe0ff */
[----:B------:R-:W-:-:S02]  /*afb0*/  HADD2.F32 R12, -RZ, R35.H0_H0 ;  /* 0x20000023ff0c7230 */ /* 0x000fc40000004100 */
[----:B------:R-:W-:Y:S01]  /*afc0*/  HADD2.F32 R29, -RZ, R29.H0_H0 ;  /* 0x2000001dff1d7230 */ /* 0x000fe20000004100 */
[----:B------:R-:W-:Y:S01]  /*afd0*/  ISETP.GE.U32.AND P0, PT, R30, c[0x0][0x168], PT ;  /* 0x00005a001e007a0c */ /* 0x000fe20003f06070 */
[----:B------:R-:W-:Y:S02]  /*afe0*/  HADD2.F32 R28, -RZ, R28.H0_H0 ;  /* 0x2000001cff1c7230 */ /* 0x000fe40000004100 */
[----:B------:R-:W-:Y:S01]  /*aff0*/  HADD2.F32 R27, -RZ, R27.H0_H0 ;  /* 0x2000001bff1b7230 */ /* 0x000fe20000004100 */
[----:B------:R-:W-:Y:S01]  /*b000*/  FMUL.FTZ R12, R29, R12 ;  /* 0x0000000c1d0c7220 */ /* 0x000fe20000410000 */
[----:B------:R-:W-:Y:S02]  /*b010*/  HADD2.F32 R26, -RZ, R26.H0_H0 ;  /* 0x2000001aff1a7230 */ /* 0x000fe40000004100 */
[----:B------:R-:W-:Y:S02]  /*b020*/  HADD2.F32 R35, -RZ, R35.H1_H1 ;  /* 0x30000023ff237230 */ /* 0x000fe40000004100 */
[----:B------:R-:W-:-:S02]  /*b030*/  HADD2.F32 R14, -RZ, R36.H0_H0 ;  /* 0x20000024ff0e7230 */ /* 0x000fc40000004100 */
[----:B------:R-:W-:Y:S01]  /*b040*/  HADD2.F32 R13, -RZ, R36.H1_H1 ;  /* 0x30000024ff0d7230 */ /* 0x000fe20000004100 */
[----:B------:R-:W-:Y:S02]  /*b050*/  FMUL.FTZ R35, R28, R35 ;  /* 0x000000231c237220 */ /* 0x000fe40000410000 */
        /* <DEDUP_REMOVED lines=35> */
[----:B------:R-:W-:Y:S01]  /*b290*/  HADD2.F32 R34, -RZ, R34.H1_H1 ;  /* 0x30000022ff227230 */ /* 0x000fe20000004100 */
[----:B------:R-:W-:Y:S01]  /*b2a0*/  FMUL.FTZ R5, R8, R5 ;  /* 0x0000000508057220 */ /* 0x000fe20000410000 */
[--C-:B------:R-:W-:Y:S02]  /*b2b0*/  HADD2.F32 R13, -RZ, R21.reuse.H0_H0 ;  /* 0x20000015ff0d7230 */ /* 0x100fe40000004100 */
[----:B------:R-:W-:Y:S01]  /*b2c0*/  HADD2.F32 R6, -RZ, R6.H0_H0 ;  /* 0x20000006ff067230 */ /* 0x000fe20000004100 */
[----:B------:R-:W-:Y:S01]  /*b2d0*/  FMUL.FTZ R34, R7, R34 ;  /* 0x0000002207227220 */ /* 0x000fe20000410000 */
[----:B------:R-:W-:-:S03]  /*b2e0*/  HADD2.F32 R21, -RZ, R21.H1_H1 ;  /* 0x30000015ff157230 */ /* 0x000fc60000004100 */
[----:B------:R-:W-:Y:S01]  /*b2f0*/  FMUL.FTZ R6, R6, R13 ;  /* 0x0000000d06067220 */ /* 0x000fe20000410000 */
[----:B------:R-:W-:Y:S01]  /*b300*/  F2FP.PACK_AB R5, R34, R5 ;  /* 0x000000052205723e */ /* 0x000fe200000000ff */
[----:B------:R-:W-:-:S03]  /*b310*/  FMUL.FTZ R21, R12, R21 ;  /* 0x000000150c157220 */ /* 0x000fc60000410000 */
[----:B------:R-:W-:Y:S02]  /*b320*/  PRMT R7, R5, 0x7632, R7 ;  /* 0x0000763205077816 */ /* 0x000fe40000000007 */
[----:B------:R-:W-:Y:S02]  /*b330*/  F2FP.PACK_AB R6, R21, R6 ;  /* 0x000000061506723e */ /* 0x000fe400000000ff */
[----:B------:R-:W-:Y:S02]  /*b340*/  PRMT R8, R5, 0x7610, R8 ;  /* 0x0000761005087816 */ /* 0x000fe40000000008 */
[----:B------:R-:W-:Y:S01]  /*b350*/  PRMT R5, R6, 0x7632, R5 ;  /* 0x0000763206057816 */ /* 0x000fe20000000005 */
[----:B------:R-:W-:Y:S05]  /*b360*/  @P0 BRA `(.L_x_2154) ;  /* 0x0000011000000947 */ /* 0x000fea0003800000 */
[----:B------:R-:W-:Y:S02]  /*b370*/  HADD2.F32 R12, -RZ, R3.H0_H0 ;  /* 0x20000003ff0c7230 */ /* 0x000fe40000004100 */
[----:B------:R-:W-:Y:S02]  /*b380*/  HADD2.F32 R4, -RZ, R4.H0_H0 ;  /* 0x20000004ff047230 */ /* 0x000fe40000004100 */
[----:B------:R-:W-:-:S02]  /*b390*/  HADD2.F32 R0, -RZ, R0.H0_H0 ;  /* 0x20000000ff007230 */ /* 0x000fc40000004100 */
[----:B------:R-:W-:Y:S02]  /*b3a0*/  HADD2.F32 R31, -RZ, R31.H0_H0 ;  /* 0x2000001fff1f7230 */ /* 0x000fe40000004100 */
[----:B------:R-:W-:Y:S02]  /*b3b0*/  HADD2.F32 R3, -RZ, R20.H0_H0 ;  /* 0x20000014ff037230 */ /* 0x000fe40000004100 */
[----:B------:R-:W-:Y:S02]  /*b3c0*/  HADD2.F32 R13, -RZ, R24.H0_H0 ;  /* 0x20000018ff0d7230 */ /* 0x000fe40000004100 */
[----:B------:R-:W-:Y:S01]  /*b3d0*/  HADD2.F32 R15, -RZ, R20.H1_H1 ;  /* 0x30000014ff0f7230 */ /* 0x000fe20000004100 */
        /* <DEDUP_REMOVED lines=9> */
[----:B------:R-:W-:Y:S02]  /*b470*/  PRMT R31, R0, 0x7632, R31 ;  /* 0x00007632001f7816 */ /* 0x000fe4000000001f */
.L_x_2154:
[----:B------:R-:W-:Y:S05]  /*b480*/  BSYNC B0 ;  /* 0x0000000000007941 */ /* 0x000fea0003800000 */
.L_x_2153:
        /* <DEDUP_REMOVED lines=22> */
[----:B------:R-:W-:Y:S01]  /*b5f0*/  HADD2.F32 R7, -RZ, R6.H0_H0 ;  /* 0x20000006ff077230 */ /* 0x000fe20000004100 */
[----:B------:R-:W-:Y:S01]  /*b600*/  FMUL.FTZ R9, R8, R9 ;  /* 0x0000000908097220 */ /* 0x000fe20000410000 */
[----:B------:R-:W-:-:S02]  /*b610*/  HADD2.F32 R11, -RZ, R11.H1_H1 ;  /* 0x3000000bff0b7230 */ /* 0x000fc40000004100 */
[----:B------:R-:W-:Y:S01]  /*b620*/  HADD2.F32 R6, -RZ, R5.H0_H0 ;  /* 0x20000005ff067230 */ /* 0x000fe20000004100 */
[----:B------:R-:W-:Y:S01]  /*b630*/  FMUL.FTZ R12, R7, R12 ;  /* 0x0000000c070c7220 */ /* 0x000fe20000410000 */
[----:B------:R-:W-:Y:S01]  /*b640*/  F2FP.PACK_AB R10, R9, R10 ;  /* 0x0000000a090a723e */ /* 0x000fe200000000ff */
[----:B------:R-:W-:Y:S02]  /*b650*/  HADD2.F32 R7, -RZ, R0.H0_H0 ;  /* 0x20000000ff077230 */ /* 0x000fe40000004100 */
[----:B------:R-:W-:Y:S01]  /*b660*/  FMUL.FTZ R11, R6, R11 ;  /* 0x0000000b060b7220 */ /* 0x000fe20000410000 */
[----:B------:R-:W-:Y:S02]  /*b670*/  HADD2.F32 R31, -RZ, R31.H0_H0 ;  /* 0x2000001fff1f7230 */ /* 0x000fe40000004100 */
[--C-:B------:R-:W-:Y:S02]  /*b680*/  HADD2.F32 R5, -RZ, R10.reuse.H0_H0 ;  /* 0x2000000aff057230 */ /* 0x100fe40000004100 */
[----:B------:R-:W-:Y:S01]  /*b690*/  F2FP.PACK_AB R12, R11, R12 ;  /* 0x0000000c0b0c723e */ /* 0x000fe200000000ff */
[----:B------:R-:W-:-:S02]  /*b6a0*/  HADD2.F32 R10, -RZ, R10.H1_H1 ;  /* 0x3000000aff0a7230 */ /* 0x000fc40000004100 */
[----:B------:R-:W-:Y:S02]  /*b6b0*/  FMUL.FTZ R5, R4, R5 ;  /* 0x0000000504057220 */ /* 0x000fe40000410000 */
[--C-:B------:R-:W-:Y:S01]  /*b6c0*/  HADD2.F32 R6, -RZ, R12.reuse.H0_H0 ;  /* 0x2000000cff067230 */ /* 0x100fe20000004100 */
[----:B------:R-:W-:Y:S01]  /*b6d0*/  FMUL.FTZ R10, R3, R10 ;  /* 0x0000000a030a7220 */ /* 0x000fe20000410000 */
[----:B------:R-:W-:-:S03]  /*b6e0*/  HADD2.F32 R12, -RZ, R12.H1_H1 ;  /* 0x3000000cff0c7230 */ /* 0x000fc60000004100 */
[----:B------:R-:W-:Y:S01]  /*b6f0*/  FMUL.FTZ R6, R7, R6 ;  /* 0x0000000607067220 */ /* 0x000fe20000410000 */
[----:B------:R-:W-:Y:S01]  /*b700*/  F2FP.PACK_AB R5, R5, R10 ;  /* 0x0000000a0505723e */ /* 0x000fe200000000ff */
[----:B------:R-:W-:-:S03]  /*b710*/  FMUL.FTZ R3, R31, R12 ;  /* 0x0000000c1f037220 */ /* 0x000fc60000410000 */
[C---:B------:R-:W-:Y:S02]  /*b720*/  PRMT R19, R5.reuse, 0x7632, R19 ;  /* 0x0000763205137816 */ /* 0x040fe40000000013 */
[----:B------:R-:W-:Y:S02]  /*b730*/  F2FP.PACK_AB R3, R6, R3 ;  /* 0x000000030603723e */ /* 0x000fe400000000ff */
[----:B------:R-:W-:Y:S02]  /*b740*/  PRMT R24, R5, 0x7610, R24 ;  /* 0x0000761005187816 */ /* 0x000fe40000000018 */
[C---:B------:R-:W-:Y:S02]  /*b750*/  PRMT R23, R3.reuse, 0x7632, R23 ;  /* 0x0000763203177816 */ /* 0x040fe40000000017 */
[----:B------:R-:W-:Y:S02]  /*b760*/  PRMT R18, R3, 0x7610, R18 ;  /* 0x0000761003127816 */ /* 0x000fe40000000012 */
.L_x_2105:
[----:B------:R-:W-:Y:S05]  /*b770*/  BSYNC B6 ;  /* 0x0000000000067941 */ /* 0x000fea0003800000 */
.L_x_2104:
[----:B------:R-:W-:-:S13]  /*b780*/  ISETP.NE.AND P0, PT, RZ, c[0x0][0x180], PT ;  /* 0x00006000ff007a0c */ /* 0x000fda0003f05270 */
[----:B------:R-:W-:Y:S05]  /*b790*/  @!P0 BRA `(.L_x_2155) ;  /* 0x000002c000008947 */ /* 0x000fea0003800000 */
[----:B------:R-:W-:Y:S01]  /*b7a0*/  IMAD R0, R22, c[0x0][0x0], R2 ;  /* 0x0000000016007a24 */ /* 0x000fe200078e0202 */
[----:B------:R-:W-:Y:S01]  /*b7b0*/  PRMT R4, R19, 0x5410, R24 ;  /* 0x0000541013047816 */ /* 0x000fe20000000018 */
[----:B------:R-:W-:Y:S01]  /*b7c0*/  ULDC UR4, c[0x0][0x4] ;  /* 0x0000010000047ab9 */ /* 0x000fe20000000800 */
[----:B------:R-:W-:Y:S01]  /*b7d0*/  PRMT R5, R23, 0x5410, R18 ;  /* 0x0000541017057816 */ /* 0x000fe20000000012 */
[----:B------:R-:W-:-:S04]  /*b7e0*/  USHF.R.U32.HI UR4, URZ, 0x1, UR4 ;  /* 0x000000013f047899 */ /* 0x000fc80008011604 */
[----:B------:R0:W-:Y:S02]  /*b7f0*/  STS.64 [R0.X8+0x10], R4 ;  /* 0x0000100400007388 */ /* 0x0001e40000008a00 */
[----:B------:R-:W-:-:S13]  /*b800*/  ISETP.NE.AND P0, PT, RZ, UR4, PT ;  /* 0x00000004ff007c0c */ /* 0x000fda000bf05270 */
[----:B------:R-:W-:Y:S05]  /*b810*/  @!P0 BRA `(.L_x_2155) ;  /* 0x0000024000008947 */ /* 0x000fea0003800000 */
[----:B0-----:R-:W-:-:S05]  /*b820*/  MOV R3, UR4 ;  /* 0x0000000400037c02 */ /* 0x001fca0008000f00 */
.L_x_2158:
[C-C-:B0-----:R-:W-:Y:S01]  /*b830*/  IMAD.IADD R5, R22.reuse, 0x1, R3.reuse ;  /* 0x0000000116057824 */ /* 0x141fe200078e0203 */
        /* <DEDUP_REMOVED lines=10> */
[----:B------:R-:W-:Y:S02]  /*b8e0*/  HADD2.F32 R24, -RZ, R24.H0_H0 ;  /* 0x20000018ff187230 */ /* 0x000fe40000004100 */
[----:B------:R-:W0:Y:S01]  /*b8f0*/  LDS.64 R6, [R3.X8+0x10] ;  /* 0x0000100003067984 */ /* 0x000e220000008a00 */
[----:B------:R-:W-:Y:S02]  /*b900*/  HADD2.F32 R23, -RZ, R23.H0_H0 ;  /* 0x20000017ff177230 */ /* 0x000fe40000004100 */
[----:B------:R-:W-:Y:S02]  /*b910*/  HADD2.F32 R18, -RZ, R18.H0_H0 ;  /* 0x20000012ff127230 */ /* 0x000fe40000004100 */
[----:B0-----:R-:W-:-:S02]  /*b920*/  HADD2.F32 R4, -RZ, R6.H0_H0 ;  /* 0x20000006ff047230 */ /* 0x001fc40000004100 */
[----:B------:R-:W-:Y:S02]  /*b930*/  HADD2.F32 R5, -RZ, R6.H1_H1 ;  /* 0x30000006ff057230 */ /* 0x000fe40000004100 */
[--C-:B------:R-:W-:Y:S01]  /*b940*/  HADD2.F32 R6, -RZ, R7.reuse.H0_H0 ;  /* 0x20000007ff067230 */ /* 0x100fe20000004100 */
[----:B------:R-:W-:Y:S01]  /*b950*/  FMUL.FTZ R4, R19, R4 ;  /* 0x0000000413047220 */ /* 0x000fe20000410000 */
        /* <DEDUP_REMOVED lines=9> */
[----:B------:R-:W-:Y:S02]  /*b9f0*/  PRMT R23, R6, 0x7610, R23 ;  /* 0x0000761006177816 */ /* 0x000fe40000000017 */
[----:B------:R-:W-:-:S02]  /*ba00*/  PRMT R4, R19, 0x5410, R24 ;  /* 0x0000541013047816 */ /* 0x000fc40000000018 */
[----:B------:R-:W-:-:S05]  /*ba10*/  PRMT R5, R23, 0x5410, R18 ;  /* 0x0000541017057816 */ /* 0x000fca0000000012 */
[----:B------:R0:W-:Y:S02]  /*ba20*/  STS.64 [R0.X8+0x10], R4 ;  /* 0x0000100400007388 */ /* 0x0001e40000008a00 */
.L_x_2157:
[----:B------:R-:W-:Y:S05]  /*ba30*/  BSYNC B0 ;  /* 0x0000000000007941 */ /* 0x000fea0003800000 */
.L_x_2156:
[----:B------:R-:W-:Y:S01]  /*ba40*/  MOV R3, R8 ;  /* 0x0000000800037202 */ /* 0x000fe20000000f00 */
[----:B------:R-:W-:Y:S05]  /*ba50*/  @P1 BRA `(.L_x_2158) ;  /* 0xfffffdd000001947 */ /* 0x000fea000383ffff */
.L_x_2155:
        /* <DEDUP_REMOVED lines=8> */
[----:B------:R-:W-:Y:S02]  /*bae0*/  PRMT R5, R23, 0x5410, R18 ;  /* 0x0000541017057816 */ /* 0x000fe40000000012 */
[----:B------:R-:W-:-:S03]  /*baf0*/  LEA.HI R0, R3, c[0x0][0x0], RZ, 0x1 ;  /* 0x0000000003007a11 */ /* 0x000fc600078f08ff */
[----:B------:R0:W-:Y:S01]  /*bb00*/  STS.64 [R8.X8+0x10], R4 ;  /* 0x0000100408007388 */ /* 0x0001e20000008a00 */
[----:B------:R-:W-:Y:S01]  /*bb10*/  SHF.R.S32.HI R3, RZ, 0x1, R0 ;  /* 0x00000001ff037819 */ /* 0x000fe20000011400 */
[----:B------:R-:W-:-:S03]  /*bb20*/  IMAD.MOV.U32 R0, RZ, RZ, 0x20 ;  /* 0x00000020ff007424 */ /* 0x000fc600078e00ff */
[----:B------:R-:W-:-:S13]  /*bb30*/  ISETP.GE.AND P0, PT, R3, 0x20, PT ;  /* 0x000000200300780c */ /* 0x000fda0003f06270 */
[----:B------:R-:W-:Y:S05]  /*bb40*/  @!P0 BRA `(.L_x_2160) ;  /* 0x0000024000008947 */ /* 0x000fea0003800000 */
[----:B0-----:R-:W-:Y:S02]  /*bb50*/  LEA R10, R8, 0x10, 0x3 ;  /* 0x00000010080a7811 */ /* 0x001fe400078e18ff */
.L_x_2163:
        /* <DEDUP_REMOVED lines=8> */
[----:B------:R-:W-:Y:S02]  /*bbe0*/  HADD2.F32 R19, -RZ, R19.H0_H0 ;  /* 0x20000013ff137230 */ /* 0x000fe40000004100 */
[----:B------:R-:W-:Y:S02]  /*bbf0*/  HADD2.F32 R24, -RZ, R24.H0_H0 ;  /* 0x20000018ff187230 */ /* 0x000fe40000004100 */
[----:B------:R-:W0:Y:S01]  /*bc00*/  LDS.64 R6, [R0] ;  /* 0x0000000000067984 */ /* 0x000e220000000a00 */
        /* <DEDUP_REMOVED lines=19> */
.L_x_2162:
[----:B------:R-:W-:Y:S05]  /*bd40*/  BSYNC B0 ;  /* 0x0000000000007941 */ /* 0x000fea0003800000 */
.L_x_2161:
[----:B------:R-:W-:-:S04]  /*bd50*/  SHF.R.S32.HI R3, RZ, 0x1, R3 ;  /* 0x00000001ff037819 */ /* 0x000fc80000011403 */
[----:B------:R-:W-:-:S13]  /*bd60*/  ISETP.GE.AND P0, PT, R3, 0x20, PT ;  /* 0x000000200300780c */ /* 0x000fda0003f06270 */
[----:B------:R-:W-:Y:S05]  /*bd70*/  @P0 BRA `(.L_x_2163) ;  /* 0xfffffde000000947 */ /* 0x000fea000383ffff */
[----:B------:R-:W-:-:S10]  /*bd80*/  HFMA2.MMA R0, -RZ, RZ, 0, 1.9073486328125e-06 ;  /* 0x00000020ff007435 */ /* 0x000fd400000001ff */
.L_x_2160:
[----:B0-----:R-:W-:Y:S01]  /*bd90*/  ISETP.GE.AND P0, PT, R0, 0x2, PT ;  /* 0x000000020000780c */ /* 0x001fe20003f06270 */
[----:B------:R-:W-:Y:S01]  /*bda0*/  WARPSYNC 0xffffffff ;  /* 0xffffffff00007948 */ /* 0x000fe20003800000 */
[----:B------:R-:W-:Y:S11]  /*bdb0*/  BAR.SYNC.DEFER_BLOCKING 0x0 ;  /* 0x0000000000007b1d */ /* 0x000ff60000010000 */
[----:B------:R-:W-:Y:S05]  /*bdc0*/  @!P0 BRA `(.L_x_2159) ;  /* 0x0000020000008947 */ /* 0x000fea0003800000 */
[----:B------:R-:W-:Y:S02]  /*bdd0*/  IMAD.MOV.U32 R3, RZ, RZ, 0x1 ;  /* 0x00000001ff037424 */ /* 0x000fe400078e00ff */
.L_x_2164:
[----:B------:R-:W-:Y:S01]  /*bde0*/  LOP3.LUT R4, R19, 0xffff, RZ, 0xc0, !PT ;  /* 0x0000ffff13047812 */ /* 0x000fe200078ec0ff */
[----:B------:R-:W-:Y:S01]  /*bdf0*/  HADD2.F32 R19, -RZ, R19.H0_H0 ;  /* 0x20000013ff137230 */ /* 0x000fe20000004100 */
[----:B------:R-:W-:Y:S01]  /*be00*/  LOP3.LUT R8, R24, 0xffff, RZ, 0xc0, !PT ;  /* 0x0000ffff18087812 */ /* 0x000fe200078ec0ff */
[----:B------:R-:W-:Y:S01]  /*be10*/  HADD2.F32 R24, -RZ, R24.H0_H0 ;  /* 0x20000018ff187230 */ /* 0x000fe20000004100 */
[----:B------:R-:W-:Y:S01]  /*be20*/  LOP3.LUT R10, R23, 0xffff, RZ, 0xc0, !PT ;  /* 0x0000ffff170a7812 */ /* 0x000fe200078ec0ff */
[----:B------:R-:W-:Y:S01]  /*be30*/  HADD2.F32 R23, -RZ, R23.H0_H0 ;  /* 0x20000017ff177230 */ /* 0x000fe20000004100 */
[----:B------:R-:W-:Y:S01]  /*be40*/  LOP3.LUT R14, R18, 0xffff, RZ, 0xc0, !PT ;  /* 0x0000ffff120e7812 */ /* 0x000fe200078ec0ff */
[----:B------:R-:W0:Y:S01]  /*be50*/  SHFL.DOWN PT, R4, R4, R3, 0x1f ;  /* 0x08001f0304047589 */ /* 0x000e2200000e0000 */
[----:B------:R-:W-:-:S03]  /*be60*/  HADD2.F32 R18, -RZ, R18.H0_H0 ;  /* 0x20000012ff127230 */ /* 0x000fc60000004100 */
[----:B------:R-:W1:Y:S04]  /*be70*/  SHFL.DOWN PT, R8, R8, R3, 0x1f ;  /* 0x08001f0308087589 */ /* 0x000e6800000e0000 */
[----:B------:R-:W2:Y:S04]  /*be80*/  SHFL.DOWN PT, R10, R10, R3, 0x1f ;  /* 0x08001f030a0a7589 */ /* 0x000ea800000e0000 */
[----:B------:R3:W4:Y:S02]  /*be90*/  SHFL.DOWN PT, R14, R14, R3, 0x1f ;  /* 0x08001f030e0e7589 */ /* 0x00072400000e0000 */
[----:B---3--:R-:W-:Y:S01]  /*bea0*/  SHF.L.U32 R3, R3, 0x1, RZ ;  /* 0x0000000103037819 */ /* 0x008fe200000006ff */
[----:B0-----:R-:W-:-:S03]  /*beb0*/  HADD2.F32 R6, -RZ, R4.H0_H0 ;  /* 0x20000004ff067230 */ /* 0x001fc60000004100 */
[----:B------:R-:W-:Y:S01]  /*bec0*/  ISETP.GE.AND P0, PT, R3, R0, PT ;  /* 0x000000000300720c */ /* 0x000fe20003f06270 */
[----:B-1----:R-:W-:Y:S01]  /*bed0*/  HADD2.F32 R5, -RZ, R8.H0_H0 ;  /* 0x20000008ff057230 */ /* 0x002fe20000004100 */
[----:B------:R-:W-:Y:S01]  /*bee0*/  FMUL.FTZ R6, R19, R6 ;  /* 0x0000000613067220 */ /* 0x000fe20000410000 */
[----:B--2---:R-:W-:-:S03]  /*bef0*/  HADD2.F32 R12, -RZ, R10.H0_H0 ;  /* 0x2000000aff0c7230 */ /* 0x004fc60000004100 */
[----:B------:R-:W-:Y:S01]  /*bf00*/  FMUL.FTZ R5, R24, R5 ;  /* 0x0000000518057220 */ /* 0x000fe20000410000 */
[----:B------:R-:W-:Y:S01]  /*bf10*/  F2FP.PACK_AB R6, RZ, R6 ;  /* 0x00000006ff06723e */ /* 0x000fe200000000ff */
[----:B----4-:R-:W-:Y:S01]  /*bf20*/  HADD2.F32 R7, -RZ, R14.H0_H0 ;  /* 0x2000000eff077230 */ /* 0x010fe20000004100 */
[----:B------:R-:W-:Y:S02]  /*bf30*/  FMUL.FTZ R12, R23, R12 ;  /* 0x0000000c170c7220 */ /* 0x000fe40000410000 */
[----:B------:R-:W-:Y:S02]  /*bf40*/  F2FP.PACK_AB R5, RZ, R5 ;  /* 0x00000005ff05723e */ /* 0x000fe400000000ff */
[----:B------:R-:W-:Y:S01]  /*bf50*/  PRMT R19, R6, 0x7610, R19 ;  /* 0x0000761006137816 */ /* 0x000fe20000000013 */
[----:B------:R-:W-:Y:S01]  /*bf60*/  FMUL.FTZ R7, R18, R7 ;  /* 0x0000000712077220 */ /* 0x000fe20000410000 */
[----:B------:R-:W-:Y:S02]  /*bf70*/  F2FP.PACK_AB R12, RZ, R12 ;  /* 0x0000000cff0c723e */ /* 0x000fe400000000ff */
[----:B------:R-:W-:-:S02]  /*bf80*/  PRMT R24, R5, 0x7610, R24 ;  /* 0x0000761005187816 */ /* 0x000fc40000000018 */
[----:B------:R-:W-:Y:S02]  /*bf90*/  F2FP.PACK_AB R7, RZ, R7 ;  /* 0x00000007ff07723e */ /* 0x000fe400000000ff */
[----:B------:R-:W-:Y:S02]  /*bfa0*/  PRMT R23, R12, 0x7610, R23 ;  /* 0x000076100c177816 */ /* 0x000fe40000000017 */
[----:B------:R-:W-:Y:S01]  /*bfb0*/  PRMT R18, R7, 0x7610, R18 ;  /* 0x0000761007127816 */ /* 0x000fe20000000012 */
[----:B------:R-:W-:Y:S05]  /*bfc0*/  @!P0 BRA `(.L_x_2164) ;  /* 0xfffffe1000008947 */ /* 0x000fea000383ffff */
.L_x_2159:
[----:B------:R-:W-:Y:S01]  /*bfd0*/  ISETP.NE.AND P1, PT, RZ, c[0x0][0x338], PT ;  /* 0x0000ce00ff007a0c */ /* 0x000fe20003f25270 */
[----:B------:R-:W-:Y:S01]  /*bfe0*/  IMAD.MOV.U32 R28, RZ, RZ, RZ ;  /* 0x000000ffff1c7224 */ /* 0x000fe200078e00ff */
[----:B------:R-:W-:-:S11]  /*bff0*/  MOV R27, RZ ;  /* 0x000000ff001b7202 */ /* 0x000fd60000000f00 */
[----:B------:R-:W-:Y:S05]  /*c000*/  @!P1 BRA `(.L_x_2165) ;  /* 0x00000c8000009947 */ /* 0x000fea0003800000 */
[----:B------:R-:W-:Y:S01]  /*c010*/  MOV R5, R17 ;  /* 0x0000001100057202 */ /* 0x000fe20000000f00 */
[----:B------:R-:W-:Y:S02]  /*c020*/  IMAD.MOV.U32 R4, RZ, RZ, RZ ;  /* 0x000000ffff047224 */ /* 0x000fe400078e00ff */
[----:B------:R-:W-:Y:S02]  /*c030*/  IMAD.MOV.U32 R0, RZ, RZ, 0x1 ;  /* 0x00000001ff007424 */ /* 0x000fe400078e00ff */
[----:B------:R-:W-:-:S03]  /*c040*/  IMAD.HI.U32 R4, R17, c[0x0][0x340], R4 ;  /* 0x0000d00011047a27 */ /* 0x000fc600078e0004 */
[----:B------:R-:W-:Y:S02]  /*c050*/  ISETP.NE.AND P0, PT, R0, c[0x0][0x338], PT ;  /* 0x0000ce0000007a0c */ /* 0x000fe40003f05270 */
        /* <DEDUP_REMOVED lines=195> */
.L_x_2165:
[----:B------:R-:W-:-:S04]  /*cc90*/  IADD3 R8, P0, R27, c[0x0][0x538], RZ ;  /* 0x00014e001b087a10 */ /* 0x000fc80007f1e0ff */
[----:B------:R-:W-:Y:S01]  /*cca0*/  IADD3.X R9, RZ, c[0x0][0x53c], RZ, P0, !PT ;  /* 0x00014f00ff097a10 */ /* 0x000fe200007fe4ff */
        /* <DEDUP_REMOVED lines=200> */
.L_x_2166:
[----:B------:R-:W-:Y:S01]  /*d930*/  IADD3 R6, P0, R28, c[0x0][0x538], RZ ;  /* 0x00014e001c067a10 */ /* 0x000fe20007f1e0ff */
[----:B------:R-:W-:Y:S01]  /*d940*/  IMAD.MOV.U32 R26, RZ, RZ, RZ ;  /* 0x000000ffff1a7224 */ /* 0x000fe200078e00ff */
[----:B------:R-:W-:Y:S02]  /*d950*/  MOV R25, RZ ;  /* 0x000000ff00197202 */ /* 0x000fe40000000f00 */
        /* <DEDUP_REMOVED lines=201> */
.L_x_2167:
        /* <DEDUP_REMOVED lines=202> */
.L_x_2168:
[----:B------:R-:W-:Y:S01]  /*f290*/  ISETP.NE.U32.AND P0, PT, RZ, c[0x0][0x548], PT ;  /* 0x00015200ff007a0c */ /* 0x000fe20003f05070 */
[----:B------:R-:W-:Y:S01]  /*f2a0*/  IMAD.MOV.U32 R5, RZ, RZ, RZ ;  /* 0x000000ffff057224 */ /* 0x000fe200078e00ff */
[----:B------:R-:W-:Y:S02]  /*f2b0*/  ISETP.NE.AND P4, PT, RZ, c[0x0][0x184], PT ;  /* 0x00006100ff007a0c */ /* 0x000fe40003f85270 */
[----:B------:R-:W-:Y:S02]  /*f2c0*/  ISETP.NE.AND.EX P0, PT, RZ, c[0x0][0x54c], PT, P0 ;  /* 0x00015300ff007a0c */ /* 0x000fe40003f05300 */
[----:B------:R-:W-:Y:S02]  /*f2d0*/  MOV R3, RZ ;  /* 0x000000ff00037202 */ /* 0x000fe40000000f00 */
[----:B------:R-:W-:Y:S02]  /*f2e0*/  IADD3 R12, P2, R26, c[0x0][0x538], RZ ;  /* 0x00014e001a0c7a10 */ /* 0x000fe40007f5e0ff */
[----:B------:R-:W-:-:S03]  /*f2f0*/  MOV R0, RZ ;  /* 0x000000ff00007202 */ /* 0x000fc60000000f00 */
[----:B------:R-:W-:-:S04]  /*f300*/  IMAD.X R13, RZ, RZ, c[0x0][0x53c], P2 ;  /* 0x00014f00ff0d7624 */ /* 0x000fc800010e06ff */
[----:B------:R-:W-:-:S04]  /*f310*/  @P0 IADD3 R3, P3, R27, c[0x0][0x548], RZ ;  /* 0x000152001b030a10 */ /* 0x000fc80007f7e0ff */
[----:B------:R-:W-:Y:S02]  /*f320*/  @P0 IADD3.X R5, RZ, c[0x0][0x54c], RZ, P3, !PT ;  /* 0x00015300ff050a10 */ /* 0x000fe40001ffe4ff */
[----:B------:R-:W-:-:S03]  /*f330*/  MOV R4, R3 ;  /* 0x0000000300047202 */ /* 0x000fc60000000f00 */
[----:B------:R-:W-:Y:S01]  /*f340*/  @P0 IMAD.MOV.U32 R0, RZ, RZ, R5 ;  /* 0x000000ffff000224 */ /* 0x000fe200078e0005 */
[----:B------:R-:W-:Y:S05]  /*f350*/  @!P4 BRA `(.L_x_2169) ;  /* 0x000055200000c947 */ /* 0x000fea0003800000 */
[----:B------:R-:W0:Y:S01]  /*f360*/  S2R R28, SR_CTAID.X ;  /* 0x00000000001c7919 */ /* 0x000e220000002500 */
[----:B------:R-:W-:Y:S01]  /*f370*/  IMAD R7, R2, c[0x0][0x188], RZ ;  /* 0x0000620002077a24 */ /* 0x000fe200078e02ff */
[----:B------:R-:W-:Y:S01]  /*f380*/  MOV R25, RZ ;  /* 0x000000ff00197202 */ /* 0x000fe20000000f00 */
[----:B------:R-:W-:Y:S02]  /*f390*/  IMAD.MOV.U32 R26, RZ, RZ, RZ ;  /* 0x000000ffff1a7224 */ /* 0x000fe400078e00ff */
        /* <DEDUP_REMOVED lines=202> */
.L_x_2170:
        /* <DEDUP_REMOVED lines=202> */
.L_x_2171:
[----:B------:R-:W-:Y:S01]  /*10ce0*/  IADD3 R8, P0, R26, c[0x0][0x538], RZ ;  /* 0x00014e001a087a10 */ /* 0x000fe20007f1e0ff */
[----:B------:R-:W-:-:S04]  /*10cf0*/  CS2R R16, SRZ ;  /* 0x0000000000107805 */ /* 0x000fc8000001ff00 */
        /* <DEDUP_REMOVED lines=201> */
.L_x_2172:
        /* <DEDUP_REMOVED lines=202> */
.L_x_2173:
        /* <DEDUP_REMOVED lines=11> */
.L_x_2175:
[----:B------:R-:W-:Y:S05]  /*126e0*/  BSYNC B0 ;  /* 0x0000000000007941 */ /* 0x000fea0003800000 */
.L_x_2174:
[----:B------:R-:W-:Y:S01]  /*126f0*/  PRMT R12, R12, 0x9910, RZ ;  /* 0x000099100c0c7816 */ /* 0x000fe200000000ff */
[----:B------:R-:W-:Y:S01]  /*12700*/  BSSY B0, `(.L_x_2176) ;  /* 0x000000e000007945 */ /* 0x000fe20003800000 */
[----:B------:R-:W-:Y:S02]  /*12710*/  LOP3.LUT P0, RZ, R2, R22, RZ, 0xfc, !PT ;  /* 0x0000001602ff7212 */ /* 0x000fe4000780fcff */
[----:B------:R-:W-:-:S13]  /*12720*/  ISETP.NE.AND P1, PT, R12, RZ, PT ;  /* 0x000000ff0c00720c */ /* 0x000fda0003f25270 */
[----:B------:R-:W-:Y:S05]  /*12730*/  @!P1 BRA `(.L_x_2177) ;  /* 0x000000a000009947 */ /* 0x000fea0003800000 */
[----:B------:R-:W0:Y:S01]  /*12740*/  S2R R13, SR_CTAID.Y ;  /* 0x00000000000d7919 */ /* 0x000e220000002600 */
[----:B------:R-:W-:Y:S01]  /*12750*/  ISETP.NE.AND P2, PT, RZ, c[0x0][0x17c], PT ;  /* 0x00005f00ff007a0c */ /* 0x000fe20003f45270 */
[----:B------:R-:W-:Y:S01]  /*12760*/  HFMA2.MMA R12, -RZ, RZ, 0, 4.76837158203125e-07 ;  /* 0x00000008ff0c7435 */ /* 0x000fe200000001ff */
[----:B0-----:R-:W-:-:S11]  /*12770*/  IMAD R13, R28, c[0x0][0x10], R13 ;  /* 0x000004001c0d7a24 */ /* 0x001fd600078e020d */
[----:B------:R-:W-:-:S04]  /*12780*/  @!P2 IMAD R13, R13, c[0x0][0x0], R2 ;  /* 0x000000000d0daa24 */ /* 0x000fc800078e0202 */
[----:B------:R-:W-:-:S05]  /*12790*/  IMAD.WIDE.U32 R12, R13, R12, c[0x0][0x550] ;  /* 0x000154000d0c7625 */ /* 0x000fca00078e000c */
[----:B------:R0:W-:Y:S04]  /*127a0*/  STG.E.U16 [R12.64], R19 ;  /* 0x000000130c007986 */ /* 0x0001e8000c101524 */
[----:B------:R0:W-:Y:S04]  /*127b0*/  STG.E.U16 [R12.64+0x2], R24 ;  /* 0x000002180c007986 */ /* 0x0001e8000c101524 */
[----:B------:R0:W-:Y:S04]  /*127c0*/  STG.E.U16 [R12.64+0x4], R23 ;  /* 0x000004170c007986 */ /* 0x0001e8000c101524 */
[----:B------:R0:W-:Y:S02]  /*127d0*/  STG.E.U16 [R12.64+0x6], R18 ;  /* 0x000006120c007986 */ /* 0x0001e4000c101524 */
.L_x_2177:
[----:B------:R-:W-:Y:S05]  /*127e0*/  BSYNC B0 ;  /* 0x0000000000007941 */ /* 0x000fea0003800000 */
.L_x_2176:
        /* <DEDUP_REMOVED lines=31> */
.L_x_2179:
[----:B------:R-:W-:Y:S05]  /*129e0*/  BSYNC B0 ;  /* 0x0000000000007941 */ /* 0x000fea0003800000 */
.L_x_2178:
        /* <DEDUP_REMOVED lines=25> */
[----:B------:R-:W-:Y:S01]  /*12b80*/  MOV R23, UR4 ;  /* 0x0000000400177c02 */ /* 0x000fe20008000f00 */
[----:B------:R-:W-:Y:S01]  /*12b90*/  IMAD.U32 R19, RZ, RZ, UR4 ;  /* 0x00000004ff137e24 */ /* 0x000fe2000f8e00ff */
[----:B------:R-:W-:Y:S02]  /*12ba0*/  MOV R18, UR4 ;  /* 0x0000000400127c02 */ /* 0x000fe40008000f00 */
.L_x_2184:
[----:B------:R-:W-:Y:S02]  /*12bb0*/  IMAD.MOV.U32 R15, RZ, RZ, 0x8 ;  /* 0x00000008ff0f7424 */ /* 0x000fe400078e00ff */
[----:B------:R-:W-:-:S04]  /*12bc0*/  IMAD R14, R28, c[0x0][0x10], R21 ;  /* 0x000004001c0e7a24 */ /* 0x000fc800078e0215 */
[----:B------:R-:W-:-:S05]  /*12bd0*/  IMAD.WIDE.U32 R14, R14, R15, c[0x0][0x550] ;  /* 0x000154000e0e7625 */ /* 0x000fca00078e000f */
[----:B------:R-:W2:Y:S04]  /*12be0*/  LDG.E.U16 R20, [R14.64] ;  /* 0x000000240e147981 */ /* 0x000ea8000c1e1500 */
[----:B------:R-:W3:Y:S04]  /*12bf0*/  LDG.E.U16 R27, [R14.64+0x2] ;  /* 0x000002240e1b7981 */ /* 0x000ee8000c1e1500 */
[----:B------:R-:W4:Y:S04]  /*12c00*/  LDG.E.U16 R29, [R14.64+0x4] ;  /* 0x000004240e1d7981 */ /* 0x000f28000c1e1500 */
[----:B------:R-:W5:Y:S01]  /*12c10*/  LDG.E.U16 R30, [R14.64+0x6] ;  /* 0x000006240e1e7981 */ /* 0x000f62000c1e1500 */
[----:B------:R-:W-:Y:S01]  /*12c20*/  MOV R34, c[0x0][0x0] ;  /* 0x0000000000227a02 */ /* 0x000fe20000000f00 */
[----:B------:R-:W-:-:S02]  /*12c30*/  HADD2.F32 R31, -RZ, R19.H0_H0 ;  /* 0x20000013ff1f7230 */ /* 0x000fc40000004100 */
[----:B------:R-:W-:Y:S02]  /*12c40*/  HADD2.F32 R32, -RZ, R18.H0_H0 ;  /* 0x20000012ff207230 */ /* 0x000fe40000004100 */
[----:B------:R-:W-:Y:S01]  /*12c50*/  IMAD R21, R34, c[0x0][0x4], R21 ;  /* 0x0000010022157a24 */ /* 0x000fe200078e0215 */
[----:B------:R-:W-:Y:S02]  /*12c60*/  HADD2.F32 R24, -RZ, R24.H0_H0 ;  /* 0x20000018ff187230 */ /* 0x000fe40000004100 */
[----:B------:R-:W-:Y:S02]  /*12c70*/  HADD2.F32 R23, -RZ, R23.H0_H0 ;  /* 0x20000017ff177230 */ /* 0x000fe40000004100 */
[----:B------:R-:W-:Y:S01]  /*12c80*/  ISETP.GE.U32.AND P0, PT, R21, c[0x0][0x178], PT ;  /* 0x00005e0015007a0c */ /* 0x000fe20003f06070 */
[----:B--2---:R-:W-:Y:S02]  /*12c90*/  HADD2.F32 R19, -RZ, R20.H0_H0 ;  /* 0x20000014ff137230 */ /* 0x004fe40000004100 */
[----:B---3--:R-:W-:-:S03]  /*12ca0*/  HADD2.F32 R18, -RZ, R27.H0_H0 ;  /* 0x2000001bff127230 */ /* 0x008fc60000004100 */
[----:B------:R-:W-:Y:S01]  /*12cb0*/  FMUL.FTZ R19, R24, R19 ;  /* 0x0000001318137220 */ /* 0x000fe20000410000 */
[----:B----4-:R-:W-:Y:S01]  /*12cc0*/  HADD2.F32 R20, -RZ, R29.H0_H0 ;  /* 0x2000001dff147230 */ /* 0x010fe20000004100 */
[----:B------:R-:W-:Y:S01]  /*12cd0*/  FMUL.FTZ R18, R23, R18 ;  /* 0x0000001217127220 */ /* 0x000fe20000410000 */
[----:B-----5:R-:W-:-:S03]  /*12ce0*/  HADD2.F32 R27, -RZ, R30.H0_H0 ;  /* 0x2000001eff1b7230 */ /* 0x020fc60000004100 */
[----:B------:R-:W-:Y:S01]  /*12cf0*/  FMUL.FTZ R20, R31, R20 ;  /* 0x000000141f147220 */ /* 0x000fe20000410000 */
[----:B------:R-:W-:Y:S01]  /*12d00*/  F2FP.PACK_AB R18, R18, R19 ;  /* 0x000000131212723e */ /* 0x000fe200000000ff */
[----:B------:R-:W-:-:S03]  /*12d10*/  FMUL.FTZ R27, R32, R27 ;  /* 0x0000001b201b7220 */ /* 0x000fc60000410000 */
[C---:B------:R-:W-:Y:S02]  /*12d20*/  PRMT R23, R18.reuse, 0x7632, R23 ;  /* 0x0000763212177816 */ /* 0x040fe40000000017 */
[----:B------:R-:W-:Y:S02]  /*12d30*/  PRMT R24, R18, 0x7610, R24 ;  /* 0x0000761012187816 */ /* 0x000fe40000000018 */
[----:B------:R-:W-:-:S04]  /*12d40*/  F2FP.PACK_AB R20, R27, R20 ;  /* 0x000000141b14723e */ /* 0x000fc800000000ff */
[C---:B------:R-:W-:Y:S02]  /*12d50*/  PRMT R18, R20.reuse, 0x7632, R18 ;  /* 0x0000763214127816 */ /* 0x040fe40000000012 */
[----:B------:R-:W-:Y:S01]  /*12d60*/  PRMT R19, R20, 0x7610, R19 ;  /* 0x0000761014137816 */ /* 0x000fe20000000013 */
[----:B------:R-:W-:Y:S05]  /*12d70*/  @!P0 BRA `(.L_x_2184) ;  /* 0xfffffe3000008947 */ /* 0x000fea000383ffff */
[----:B------:R-:W-:Y:S05]  /*12d80*/  BSYNC B1 ;  /* 0x0000000000017941 */ /* 0x000fea0003800000 */
.L_x_2183:
[----:B------:R-:W-:Y:S05]  /*12d90*/  BRA `(.L_x_2182) ;  /* 0x0000026000007947 */ /* 0x000fea0003800000 */
.L_x_2181:
[----:B------:R-:W-:Y:S01]  /*12da0*/  ISETP.GE.U32.AND P0, PT, R22, c[0x0][0x178], PT ;  /* 0x00005e0016007a0c */ /* 0x000fe20003f06070 */
[----:B------:R-:W-:Y:S01]  /*12db0*/  IMAD.U32 R23, RZ, RZ, UR4 ;  /* 0x00000004ff177e24 */ /* 0x000fe2000f8e00ff */
[----:B------:R-:W-:Y:S01]  /*12dc0*/  MOV R19, UR4 ;  /* 0x0000000400137c02 */ /* 0x000fe20008000f00 */
[----:B------:R-:W-:-:S10]  /*12dd0*/  IMAD.U32 R18, RZ, RZ, UR4 ;  /* 0x00000004ff127e24 */ /* 0x000fd4000f8e00ff */
[----:B------:R-:W-:Y:S05]  /*12de0*/  @P0 BRA `(.L_x_2182) ;  /* 0x0000021000000947 */ /* 0x000fea0003800000 */
[----:B------:R-:W-:Y:S01]  /*12df0*/  MOV R23, UR4 ;  /* 0x0000000400177c02 */ /* 0x000fe20008000f00 */
[----:B------:R-:W-:Y:S01]  /*12e00*/  IMAD.U32 R19, RZ, RZ, UR4 ;  /* 0x00000004ff137e24 */ /* 0x000fe2000f8e00ff */
[----:B------:R-:W-:Y:S01]  /*12e10*/  MOV R18, UR4 ;  /* 0x0000000400127c02 */ /* 0x000fe20008000f00 */
[----:B------:R-:W-:-:S03]  /*12e20*/  IMAD.MOV.U32 R21, RZ, RZ, R22 ;  /* 0x000000ffff157224 */ /* 0x000fc600078e0016 */
.L_x_2185:
[----:B------:R-:W-:Y:S01]  /*12e30*/  HFMA2.MMA R14, -RZ, RZ, 0, 4.76837158203125e-07 ;  /* 0x00000008ff0e7435 */ /* 0x000fe200000001ff */
[----:B------:R-:W-:-:S04]  /*12e40*/  IMAD R15, R28, c[0x0][0x10], R21 ;  /* 0x000004001c0f7a24 */ /* 0x000fc800078e0215 */
[----:B------:R-:W-:-:S05]  /*12e50*/  IMAD R15, R15, c[0x0][0x0], R2 ;  /* 0x000000000f0f7a24 */ /* 0x000fca00078e0202 */
[----:B------:R-:W-:-:S05]  /*12e60*/  IMAD.WIDE.U32 R14, R15, R14, c[0x0][0x550] ;  /* 0x000154000f0e7625 */ /* 0x000fca00078e000e */
[----:B------:R-:W2:Y:S04]  /*12e70*/  LDG.E.U16 R20, [R14.64] ;  /* 0x000000240e147981 */ /* 0x000ea8000c1e1500 */
[----:B------:R-:W3:Y:S04]  /*12e80*/  LDG.E.U16 R27, [R14.64+0x2] ;  /* 0x000002240e1b7981 */ /* 0x000ee8000c1e1500 */
[----:B------:R-:W4:Y:S04]  /*12e90*/  LDG.E.U16 R29, [R14.64+0x4] ;  /* 0x000004240e1d7981 */ /* 0x000f28000c1e1500 */
[----:B------:R-:W5:Y:S01]  /*12ea0*/  LDG.E.U16 R30, [R14.64+0x6] ;  /* 0x000006240e1e7981 */ /* 0x000f62000c1e1500 */
[----:B------:R-:W-:Y:S01]  /*12eb0*/  IADD3 R21, R21, c[0x0][0x4], RZ ;  /* 0x0000010015157a10 */ /* 0x000fe20007ffe0ff */
[----:B------:R-:W-:-:S02]  /*12ec0*/  HADD2.F32 R31, -RZ, R24.H0_H0 ;  /* 0x20000018ff1f7230 */ /* 0x000fc40000004100 */
[----:B------:R-:W-:Y:S01]  /*12ed0*/  HADD2.F32 R32, -RZ, R19.H0_H0 ;  /* 0x20000013ff207230 */ /* 0x000fe20000004100 */
[----:B------:R-:W-:Y:S01]  /*12ee0*/  ISETP.GE.U32.AND P0, PT, R21, c[0x0][0x178], PT ;  /* 0x00005e0015007a0c */ /* 0x000fe20003f06070 */
[----:B------:R-:W-:Y:S02]  /*12ef0*/  HADD2.F32 R24, -RZ, R23.H0_H0 ;  /* 0x20000017ff187230 */ /* 0x000fe40000004100 */
[----:B------:R-:W-:Y:S02]  /*12f00*/  HADD2.F32 R19, -RZ, R18.H0_H0 ;  /* 0x20000012ff137230 */ /* 0x000fe40000004100 */
        /* <DEDUP_REMOVED lines=15> */
.L_x_2182:
[----:B------:R-:W-:Y:S05]  /*13000*/  BSYNC B0 ;  /* 0x0000000000007941 */ /* 0x000fea0003800000 */
.L_x_2180:
        /* <DEDUP_REMOVED lines=9> */
[----:B0-----:R-:W-:-:S05]  /*130a0*/  IMAD.U32 R27, RZ, RZ, UR4 ;  /* 0x00000004ff1b7e24 */ /* 0x001fca000f8e00ff */
.L_x_2189:
[----:B0-----:R-:W-:Y:S01]  /*130b0*/  IADD3 R15, R22, R27, RZ ;  /* 0x0000001b160f7210 */ /* 0x001fe20007ffe0ff */
[----:B------:R-:W-:Y:S01]  /*130c0*/  BAR.SYNC.DEFER_BLOCKING 0x0 ;  /* 0x0000000000007b1d */ /* 0x000fe20000010000 */
[----:B------:R-:W-:Y:S02]  /*130d0*/  ISETP.GT.AND P2, PT, R27, 0x1, PT ;  /* 0x000000011b00780c */ /* 0x000fe40003f44270 */
[----:B------:R-:W-:-:S03]  /*130e0*/  ISETP.GE.U32.AND P0, PT, R15, c[0x0][0x4], PT ;  /* 0x000001000f007a0c */ /* 0x000fc60003f06070 */
[----:B------:R-:W-:Y:S01]  /*130f0*/  BSSY B0, `(.L_x_2187) ;  /* 0x0000019000007945 */ /* 0x000fe20003800000 */
[----:B------:R-:W-:Y:S02]  /*13100*/  ISETP.GE.U32.OR P0, PT, R22, R27, P0 ;  /* 0x0000001b1600720c */ /* 0x000fe40000706470 */
[----:B------:R-:W-:-:S11]  /*13110*/  SHF.R.S32.HI R27, RZ, 0x1, R27 ;  /* 0x00000001ff1b7819 */ /* 0x000fd6000001141b */
[----:B------:R-:W-:Y:S05]  /*13120*/  @P0 BRA `(.L_x_2188) ;  /* 0x0000015000000947 */ /* 0x000fea0003800000 */
[----:B------:R-:W-:Y:S01]  /*13130*/  IMAD R14, R15, c[0x0][0x0], R2 ;  /* 0x000000000f0e7a24 */ /* 0x000fe200078e0202 */
[----:B------:R-:W-:Y:S02]  /*13140*/  HADD2.F32 R24, -RZ, R24.H0_H0 ;  /* 0x20000018ff187230 */ /* 0x000fe40000004100 */
[----:B------:R-:W-:Y:S02]  /*13150*/  HADD2.F32 R23, -RZ, R23.H0_H0 ;  /* 0x20000017ff177230 */ /* 0x000fe40000004100 */
[----:B------:R-:W-:Y:S01]  /*13160*/  HADD2.F32 R19, -RZ, R19.H0_H0 ;  /* 0x20000013ff137230 */ /* 0x000fe20000004100 */
[----:B------:R-:W0:Y:S01]  /*13170*/  LDS.64 R14, [R14.X8+0x10] ;  /* 0x000010000e0e7984 */ /* 0x000e220000008a00 */
[----:B------:R-:W-:Y:S02]  /*13180*/  HADD2.F32 R18, -RZ, R18.H0_H0 ;  /* 0x20000012ff127230 */ /* 0x000fe40000004100 */
[----:B0-----:R-:W-:Y:S02]  /*13190*/  HADD2.F32 R30, -RZ, R15.H0_H0 ;  /* 0x2000000fff1e7230 */ /* 0x001fe40000004100 */
[----:B------:R-:W-:-:S02]  /*131a0*/  HADD2.F32 R29, -RZ, R14.H0_H0 ;  /* 0x2000000eff1d7230 */ /* 0x000fc40000004100 */
        /* <DEDUP_REMOVED lines=9> */
[C---:B------:R-:W-:Y:S02]  /*13240*/  PRMT R18, R19.reuse, 0x7632, R18 ;  /* 0x0000763213127816 */ /* 0x040fe40000000012 */
[----:B------:R-:W-:Y:S02]  /*13250*/  PRMT R14, R24, 0x5410, R23 ;  /* 0x00005410180e7816 */ /* 0x000fe40000000017 */
[----:B------:R-:W-:-:S05]  /*13260*/  PRMT R15, R19, 0x5410, R18 ;  /* 0x00005410130f7816 */ /* 0x000fca0000000012 */
[----:B------:R0:W-:Y:S02]  /*13270*/  STS.64 [R20.X8+0x10], R14 ;  /* 0x0000100e14007388 */ /* 0x0001e40000008a00 */
.L_x_2188:
[----:B------:R-:W-:Y:S05]  /*13280*/  BSYNC B0 ;  /* 0x0000000000007941 */ /* 0x000fea0003800000 */
.L_x_2187:
[----:B------:R-:W-:Y:S05]  /*13290*/  @P2 BRA `(.L_x_2189) ;  /* 0xfffffe1000002947 */ /* 0x000fea000383ffff */
.L_x_2186:
        /* <DEDUP_REMOVED lines=13> */
[----:B0-----:R-:W-:Y:S05]  /*13370*/  @!P0 BRA `(.L_x_2191) ;  /* 0x0000022000008947 */ /* 0x001fea0003800000 */
.L_x_2194:
[----:B0-----:R-:W-:Y:S01]  /*13380*/  IADD3 R14, R2, R27, RZ ;  /* 0x0000001b020e7210 */ /* 0x001fe20007ffe0ff */
[----:B------:R-:W-:Y:S03]  /*13390*/  BAR.SYNC.DEFER_BLOCKING 0x0 ;  /* 0x0000000000007b1d */ /* 0x000fe60000010000 */
[----:B------:R-:W-:-:S03]  /*133a0*/  ISETP.GE.U32.AND P0, PT, R14, c[0x0][0x0], PT ;  /* 0x000000000e007a0c */ /* 0x000fc60003f06070 */
[----:B------:R-:W-:Y:S01]  /*133b0*/  BSSY B0, `(.L_x_2192) ;  /* 0x000001a000007945 */ /* 0x000fe20003800000 */
[----:B------:R-:W-:-:S13]  /*133c0*/  ISETP.GE.U32.OR P0, PT, R2, R27, P0 ;  /* 0x0000001b0200720c */ /* 0x000fda0000706470 */
[----:B------:R-:W-:Y:S05]  /*133d0*/  @P0 BRA `(.L_x_2193) ;  /* 0x0000017000000947 */ /* 0x000fea0003800000 */
[----:B------:R-:W-:Y:S01]  /*133e0*/  IMAD R14, R27, 0x8, R21 ;  /* 0x000000081b0e7824 */ /* 0x000fe200078e0215 */
[----:B------:R-:W-:-:S05]  /*133f0*/  HADD2.F32 R23, -RZ, R23.H0_H0 ;  /* 0x20000017ff177230 */ /* 0x000fca0000004100 */
[----:B------:R-:W0:Y:S02]  /*13400*/  LDS.64 R14, [R14] ;  /* 0x000000000e0e7984 */ /* 0x000e240000000a00 */
[--C-:B0-----:R-:W-:Y:S02]  /*13410*/  HADD2.F32 R29, -RZ, R15.reuse.H0_H0 ;  /* 0x2000000fff1d7230 */ /* 0x101fe40000004100 */
[----:B------:R-:W-:Y:S02]  /*13420*/  HADD2.F32 R30, -RZ, R15.H1_H1 ;  /* 0x3000000fff1e7230 */ /* 0x000fe40000004100 */
[----:B------:R-:W-:Y:S02]  /*13430*/  HADD2.F32 R15, -RZ, R24.H0_H0 ;  /* 0x20000018ff0f7230 */ /* 0x000fe40000004100 */
[----:B------:R-:W-:Y:S02]  /*13440*/  HADD2.F32 R22, -RZ, R14.H0_H0 ;  /* 0x2000000eff167230 */ /* 0x000fe40000004100 */
[----:B------:R-:W-:-:S02]  /*13450*/  HADD2.F32 R24, -RZ, R19.H0_H0 ;  /* 0x20000013ff187230 */ /* 0x000fc40000004100 */
[----:B------:R-:W-:Y:S01]  /*13460*/  HADD2.F32 R28, -RZ, R14.H1_H1 ;  /* 0x3000000eff1c7230 */ /* 0x000fe20000004100 */
[----:B------:R-:W-:Y:S01]  /*13470*/  FMUL.FTZ R22, R15, R22 ;  /* 0x000000160f167220 */ /* 0x000fe20000410000 */
[----:B------:R-:W-:Y:S01]  /*13480*/  HADD2.F32 R19, -RZ, R18.H0_H0 ;  /* 0x20000012ff137230 */ /* 0x000fe20000004100 */
        /* <DEDUP_REMOVED lines=8> */
[----:B------:R-:W-:-:S02]  /*13510*/  PRMT R19, R29, 0x7610, R19 ;  /* 0x000076101d137816 */ /* 0x000fc40000000013 */
[----:B------:R-:W-:Y:S02]  /*13520*/  PRMT R14, R24, 0x5410, R23 ;  /* 0x00005410180e7816 */ /* 0x000fe40000000017 */
[----:B------:R-:W-:-:S05]  /*13530*/  PRMT R15, R19, 0x5410, R18 ;  /* 0x00005410130f7816 */ /* 0x000fca0000000012 */
[----:B------:R0:W-:Y:S02]  /*13540*/  STS.64 [R20.X8+0x10], R14 ;  /* 0x0000100e14007388 */ /* 0x0001e40000008a00 */
.L_x_2193:
[----:B------:R-:W-:Y:S05]  /*13550*/  BSYNC B0 ;  /* 0x0000000000007941 */ /* 0x000fea0003800000 */
.L_x_2192:
[----:B------:R-:W-:-:S04]  /*13560*/  SHF.R.S32.HI R27, RZ, 0x1, R27 ;  /* 0x00000001ff1b7819 */ /* 0x000fc8000001141b */
[----:B------:R-:W-:-:S13]  /*13570*/  ISETP.GE.AND P0, PT, R27, 0x20, PT ;  /* 0x000000201b00780c */ /* 0x000fda0003f06270 */
[----:B------:R-:W-:Y:S05]  /*13580*/  @P0 BRA `(.L_x_2194) ;  /* 0xfffffdf000000947 */ /* 0x000fea000383ffff */
[----:B------:R-:W-:-:S09]  /*13590*/  HFMA2.MMA R22, -RZ, RZ, 0, 1.9073486328125e-06 ;  /* 0x00000020ff167435 */ /* 0x000fd200000001ff */
.L_x_2191:
[----:B------:R-:W-:Y:S01]  /*135a0*/  BAR.SYNC.DEFER_BLOCKING 0x0 ;  /* 0x0000000000007b1d */ /* 0x000fe20000010000 */
[----:B------:R-:W-:-:S13]  /*135b0*/  ISETP.GE.AND P0, PT, R22, 0x2, PT ;  /* 0x000000021600780c */ /* 0x000fda0003f06270 */
[----:B------:R-:W-:Y:S05]  /*135c0*/  @!P0 BRA `(.L_x_2190) ;  /* 0x0000020000008947 */ /* 0x000fea0003800000 */
[----:B0-----:R-:W-:Y:S02]  /*135d0*/  IMAD.MOV.U32 R15, RZ, RZ, 0x1 ;  /* 0x00000001ff0f7424 */ /* 0x001fe400078e00ff */
.L_x_2195:
        /* <DEDUP_REMOVED lines=31> */
.L_x_2190:
        /* <DEDUP_REMOVED lines=13> */
[----:B------:R-:W-:-:S02]  /*138a0*/  HADD2.F32 R9, -RZ, R24.H0_H0 ;  /* 0x20000018ff097230 */ /* 0x000fc40000004100 */
[----:B------:R-:W-:Y:S02]  /*138b0*/  HADD2.F32 R23, -RZ, R23.H0_H0 ;  /* 0x20000017ff177230 */ /* 0x000fe40000004100 */
        /* <DEDUP_REMOVED lines=15> */
[----:B------:R-:W-:Y:S02]  /*139b0*/  PRMT R19, R6, 0x7610, R19 ;  /* 0x0000761006137816 */ /* 0x000fe40000000013 */
.L_x_2197:
        /* <DEDUP_REMOVED lines=14> */
[----:B------:R-:W-:Y:S02]  /*13aa0*/  IMAD.MOV.U32 R10, RZ, RZ, c[0x4][0x470] ;  /* 0x01011c00ff0a7624 */ /* 0x000fe400078e00ff */
[----:B------:R-:W-:-:S03]  /*13ab0*/  IMAD.MOV.U32 R12, RZ, RZ, 0x1 ;  /* 0x00000001ff0c7424 */ /* 0x000fc600078e00ff */
[----:B0-----:R-:W-:Y:S01]  /*13ac0*/  LEPC R14 ;  /* 0x00000000000e734e */ /* 0x001fe20000000000 */
[----:B------:R-:W-:-:S02]  /*13ad0*/  MOV R9, 0x13b40 ;  /* 0x00013b4000097802 */ /* 0x000fc40000000f00 */
[----:B------:R-:W-:Y:S02]  /*13ae0*/  MOV R20, 0x13ac0 ;  /* 0x00013ac000147802 */ /* 0x000fe40000000f00 */
[----:B------:R-:W-:Y:S02]  /*13af0*/  MOV R21, 0x0 ;  /* 0x0000000000157802 */ /* 0x000fe40000000f00 */
[----:B------:R-:W-:Y:S02]  /*13b00*/  MOV R0, 0x0 ;  /* 0x0000000000007802 */ /* 0x000fe40000000f00 */
[----:B------:R-:W-:-:S04]  /*13b10*/  IADD3 R20, P0, P1, -R20, R9, R14 ;  /* 0x0000000914147210 */ /* 0x000fc8000791e10e */
[----:B------:R-:W-:-:S04]  /*13b20*/  IADD3.X R21, ~R0, R21, R15, P0, P1 ;  /* 0x0000001500157210 */ /* 0x000fc800007e250f */
[----:B-1----:R-:W-:Y:S05]  /*13b30*/  CALL.ABS.NOINC R2 ;  /* 0x0000000002007343 */ /* 0x002fea0003c00000 */
.L_x_2199:
[----:B------:R-:W-:Y:S02]  /*13b40*/  IADD3 R2, P0, R25, c[0x0][0x538], RZ ;  /* 0x00014e0019027a10 */ /* 0x000fe40007f1e0ff */
        /* <DEDUP_REMOVED lines=15> */
[----:B0-----:R-:W-:Y:S01]  /*13c40*/  LEPC R14 ;  /* 0x00000000000e734e */ /* 0x001fe20000000000 */
[----:B------:R-:W-:Y:S02]  /*13c50*/  MOV R9, 0x13cc0 ;  /* 0x00013cc000097802 */ /* 0x000fe40000000f00 */
[----:B------:R-:W-:Y:S02]  /*13c60*/  MOV R20, 0x13c40 ;  /* 0x00013c4000147802 */ /* 0x000fe40000000f00 */
[----:B------:R-:W-:Y:S02]  /*13c70*/  MOV R21, 0x0 ;  /* 0x0000000000157802 */ /* 0x000fe40000000f00 */
[----:B------:R-:W-:Y:S02]  /*13c80*/  MOV R0, 0x0 ;  /* 0x0000000000007802 */ /* 0x000fe40000000f00 */
[----:B------:R-:W-:-:S04]  /*13c90*/  IADD3 R20, P0, P1, -R20, R9, R14 ;  /* 0x0000000914147210 */ /* 0x000fc8000791e10e */
[----:B------:R-:W-:-:S04]  /*13ca0*/  IADD3.X R21, ~R0, R21, R15, P0, P1 ;  /* 0x0000001500157210 */ /* 0x000fc800007e250f */
[----:B-1----:R-:W-:Y:S05]  /*13cb0*/  CALL.ABS.NOINC R2 ;  /* 0x0000000002007343 */ /* 0x002fea0003c00000 */
.L_x_2200:
        /* <DEDUP_REMOVED lines=23> */
[----:B-12---:R-:W-:Y:S05]  /*13e30*/  CALL.ABS.NOINC R2 ;  /* 0x0000000002007343 */ /* 0x006fea0003c00000 */
.L_x_2201:
        /* <DEDUP_REMOVED lines=24> */
.L_x_2202:
[----:B-1----:R-:W-:-:S05]  /*13fc0*/  IADD3 R2, P0, R17, c[0x0][0x538], RZ ;  /* 0x00014e0011027a10 */ /* 0x002fca0007f1e0ff */
[----:B------:R-:W-:-:S05]  /*13fd0*/  IMAD.X R3, RZ, RZ, c[0x0][0x53c], P0 ;  /* 0x00014f00ff037624 */ /* 0x000fca00000e06ff */
[----:B------:R-:W-:Y:S01]  /*13fe0*/  STG.E.U16 [R2.64], R18 ;  /* 0x0000001202007986 */ /* 0x000fe2000c101524 */
[----:B------:R-:W-:Y:S05]  /*13ff0*/  EXIT ;  /* 0x000000000000794d */ /* 0x000fea0003800000 */
.L_x_2198:
[----:B------:R-:W-:Y:S04]  /*14000*/  STG.E.U16 [R4.64], R24 ;  /* 0x0000001804007986 */ /* 0x000fe8000c101524 */
[----:B------:R-:W-:Y:S04]  /*14010*/  STG.E.U16 [R4.64+0x2], R23 ;  /* 0x0000021704007986 */ /* 0x000fe8000c101524 */
[----:B------:R-:W-:Y:S04]  /*14020*/  STG.E.U16 [R4.64+0x4], R19 ;  /* 0x0000041304007986 */ /* 0x000fe8000c101524 */
[----:B------:R-:W-:Y:S01]  /*14030*/  STG.E.U16 [R4.64+0x6], R18 ;  /* 0x0000061204007986 */ /* 0x000fe2000c101524 */
[----:B------:R-:W-:Y:S05]  /*14040*/  EXIT ;  /* 0x000000000000794d */ /* 0x000fea0003800000 */
.L_x_2196:
        /* <DEDUP_REMOVED lines=8> */
[----:B0-----:R-:W-:-:S02]  /*140d0*/  HADD2.F32 R15, -RZ, R24.H0_H0 ;  /* 0x20000018ff0f7230 */ /* 0x001fc40000004100 */
        /* <DEDUP_REMOVED lines=17> */
.L_x_2203:
        /* <DEDUP_REMOVED lines=11> */
[----:B------:R-:W1:Y:S01]  /*142a0*/  LDC.64 R2, c[0x4][R2] ;  /* 0x0100000002027b82 */ /* 0x000e620000000a00 */
[----:B------:R-:W-:Y:S01]  /*142b0*/  MOV R10, c[0x4][0x470] ;  /* 0x01011c00000a7a02 */ /* 0x000fe20000000f00 */
[----:B------:R-:W-:Y:S01]  /*142c0*/  IMAD.MOV.U32 R11, RZ, RZ, c[0x4][0x474] ;  /* 0x01011d00ff0b7624 */ /* 0x000fe200078e00ff */
[----:B------:R-:W-:Y:S01]  /*142d0*/  MOV R12, 0x1 ;  /* 0x00000001000c7802 */ /* 0x000fe20000000f00 */
[----:B------:R-:W-:-:S04]  /*142e0*/  IMAD.MOV.U32 R13, RZ, RZ, RZ ;  /* 0x000000ffff0d7224 */ /* 0x000fc800078e00ff */
        /* <DEDUP_REMOVED lines=8> */
.L_x_2205:
[----:B------:R-:W-:Y:S02]  /*14370*/  IADD3 R2, P0, R25, c[0x0][0x538], RZ ;  /* 0x00014e0019027a10 */ /* 0x000fe40007f1e0ff */
        /* <DEDUP_REMOVED lines=23> */
.L_x_2206:
        /* <DEDUP_REMOVED lines=24> */
.L_x_2207:
        /* <DEDUP_REMOVED lines=24> */
.L_x_2208:
[----:B-1----:R-:W-:-:S04]  /*147f0*/  IADD3 R2, P0, R17, c[0x0][0x538], RZ ;  /* 0x00014e0011027a10 */ /* 0x002fc80007f1e0ff */
[----:B------:R-:W-:-:S05]  /*14800*/  IADD3.X R3, RZ, c[0x0][0x53c], RZ, P0, !PT ;  /* 0x00014f00ff037a10 */ /* 0x000fca00007fe4ff */
[----:B------:R-:W-:Y:S01]  /*14810*/  STG.E.U16 [R2.64], R18 ;  /* 0x0000001202007986 */ /* 0x000fe2000c101524 */
[----:B------:R-:W-:Y:S05]  /*14820*/  EXIT ;  /* 0x000000000000794d */ /* 0x000fea0003800000 */
.L_x_2204:
[----:B------:R-:W-:Y:S04]  /*14830*/  STG.E.U16 [R10.64], R24 ;  /* 0x000000180a007986 */ /* 0x000fe8000c101524 */
[----:B------:R-:W-:Y:S04]  /*14840*/  STG.E.U16 [R8.64], R23 ;  /* 0x0000001708007986 */ /* 0x000fe8000c101524 */
[----:B------:R-:W-:Y:S04]  /*14850*/  STG.E.U16 [R6.64], R19 ;  /* 0x0000001306007986 */ /* 0x000fe8000c101524 */
[----:B------:R-:W-:Y:S01]  /*14860*/  STG.E.U16 [R12.64], R18 ;  /* 0x000000120c007986 */ /* 0x000fe2000c101524 */
[----:B------:R-:W-:Y:S05]  /*14870*/  EXIT ;  /* 0x000000000000794d */ /* 0x000fea0003800000 */
.L_x_2169:
        /* <DEDUP_REMOVED lines=38> */
.L_x_2210:
        /* <DEDUP_REMOVED lines=24> */
.L_x_2212:
        /* <DEDUP_REMOVED lines=24> */
.L_x_2213:
        /* <DEDUP_REMOVED lines=24> */
.L_x_2214:
        /* <DEDUP_REMOVED lines=24> */
.L_x_2215:
[----:B------:R-:W-:-:S05]  /*150e0*/  IADD3 R26, P0, R26, c[0x0][0x538], RZ ;  /* 0x00014e001a1a7a10 */ /* 0x000fca0007f1e0ff */
[----:B------:R-:W-:-:S05]  /*150f0*/  IMAD.X R27, RZ, RZ, c[0x0][0x53c], P0 ;  /* 0x00014f00ff1b7624 */ /* 0x000fca00000e06ff */
[----:B------:R-:W-:Y:S01]  /*15100*/  STG.E.U16 [R26.64], R18 ;  /* 0x000000121a007986 */ /* 0x000fe2000c101524 */
[----:B------:R-:W-:Y:S05]  /*15110*/  EXIT ;  /* 0x000000000000794d */ /* 0x000fea0003800000 */
.L_x_2211:
[----:B------:R-:W-:Y:S04]  /*15120*/  STG.E.U16 [R4.64], R19 ;  /* 0x0000001304007986 */ /* 0x000fe8000c101524 */
[----:B------:R-:W-:Y:S04]  /*15130*/  STG.E.U16 [R4.64+0x2], R24 ;  /* 0x0000021804007986 */ /* 0x000fe8000c101524 */
[----:B------:R-:W-:Y:S04]  /*15140*/  STG.E.U16 [R4.64+0x4], R23 ;  /* 0x0000041704007986 */ /* 0x000fe8000c101524 */
[----:B------:R-:W-:Y:S01]  /*15150*/  STG.E.U16 [R4.64+0x6], R18 ;  /* 0x0000061204007986 */ /* 0x000fe2000c101524 */
[----:B------:R-:W-:Y:S05]  /*15160*/  EXIT ;  /* 0x000000000000794d */ /* 0x000fea0003800000 */
.L_x_2209:
        /* <DEDUP_REMOVED lines=26> */
.L_x_2216:
        /* <DEDUP_REMOVED lines=24> */
.L_x_2218:
        /* <DEDUP_REMOVED lines=24> */
.L_x_2219:
        /* <DEDUP_REMOVED lines=24> */
.L_x_2220:
        /* <DEDUP_REMOVED lines=24> */
.L_x_2221:
[----:B------:R-:W-:-:S04]  /*15910*/  IADD3 R26, P0, R26, c[0x0][0x538], RZ ;  /* 0x00014e001a1a7a10 */ /* 0x000fc80007f1e0ff */
[----:B------:R-:W-:-:S05]  /*15920*/  IADD3.X R27, RZ, c[0x0][0x53c], RZ, P0, !PT ;  /* 0x00014f00ff1b7a10 */ /* 0x000fca00007fe4ff */
[----:B------:R-:W-:Y:S01]  /*15930*/  STG.E.U16 [R26.64], R18 ;  /* 0x000000121a007986 */ /* 0x000fe2000c101524 */
[----:B------:R-:W-:Y:S05]  /*15940*/  EXIT ;  /* 0x000000000000794d */ /* 0x000fea0003800000 */
.L_x_2217:
[----:B------:R-:W-:Y:S04]  /*15950*/  STG.E.U16 [R8.64], R19 ;  /* 0x0000001308007986 */ /* 0x000fe8000c101524 */
[----:B------:R-:W-:Y:S04]  /*15960*/  STG.E.U16 [R6.64], R24 ;  /* 0x0000001806007986 */ /* 0x000fe8000c101524 */
[----:B------:R-:W-:Y:S04]  /*15970*/  STG.E.U16 [R10.64], R23 ;  /* 0x000000170a007986 */ /* 0x000fe8000c101524 */
[----:B------:R-:W-:Y:S01]  /*15980*/  STG.E.U16 [R12.64], R18 ;  /* 0x000000120c007986 */ /* 0x000fe2000c101524 */
[----:B------:R-:W-:Y:S05]  /*15990*/  EXIT ;  /* 0x000000000000794d */ /* 0x000fea0003800000 */
.L_x_2222:
        /* <DEDUP_REMOVED lines=14> */
.L_x_8813:


//--------------------- .text._ZN2at6native13reduce_kernelILi512ELi1ENS0_8ReduceOpIN3c107complexIfEENS0_14func_wrapper_tIS5_NS0_55_GLOBAL__N__0955718d_22_SparseCsrTensorMath_cu_868dd54514ReductionMulOpIS5_EEEEjS5_Li4ELi4EEEEEvT1_ --------------------------
	.section	.text._ZN2at6native13reduce_kernelILi512ELi1ENS0_8ReduceOpIN3c107complexIfEENS0_14func_wrapper_tIS5_NS0_55_GLOBAL__N__0955718d_22_SparseCsrTensorMath_cu_868dd54514ReductionMulOpIS5_EEEEjS5_Li4ELi4EEEEEvT1_,"ax",@progbits
	.sectioninfo	@"SHI_REGISTERS=32"
	.align	128
.text._ZN2at6native13reduce_kernelILi512ELi1ENS0_8ReduceOpIN3c107complexIfEENS0_14func_wrapper_tIS5_NS0_55_GLOBAL__N__0955718d_22_SparseCsrTensorMath_cu_868dd54514ReductionMulOpIS5_EEEEjS5_Li4ELi4EEEEEvT1_:
        .type           _ZN2at6native13reduce_kernelILi512ELi1ENS0_8ReduceOpIN3c107complexIfEENS0_14func_wrapper_tIS5_NS0_55_GLOBAL__N__0955718d_22_SparseCsrTensorMath_cu_868dd54514ReductionMulOpIS5_EEEEjS5_Li4ELi4EEEEEvT1_,@function
        .size           _ZN2at6native13reduce_kernelILi512ELi1ENS0_8ReduceOpIN3c107complexIfEENS0_14func_wrapper_tIS5_NS0_55_GLOBAL__N__0955718d_22_SparseCsrTensorMath_cu_868dd54514ReductionMulOpIS5_EEEEjS5_Li4ELi4EEEEEvT1_,(.L_x_8814 - _ZN2at6native13reduce_kernelILi512ELi1ENS0_8ReduceOpIN3c107complexIfEENS0_14func_wrapper_tIS5_NS0_55_GLOBAL__N__0955718d_22_SparseCsrTensorMath_cu_868dd54514ReductionMulOpIS5_EEEEjS5_Li4ELi4EEEEEvT1_)
        .other          _ZN2at6native13reduce_kernelILi512ELi1ENS0_8ReduceOpIN3c107complexIfEENS0_14func_wrapper_tIS5_NS0_55_GLOBAL__N__0955718d_22_SparseCsrTensorMath_cu_868dd54514ReductionMulOpIS5_EEEEjS5_Li4ELi4EEEEEvT1_,@"STO_CUDA_ENTRY STV_DEFAULT"
_ZN2at6native13reduce_kernelILi512ELi1ENS0_8ReduceOpIN3c107complexIfEENS0_14func_wrapper_tIS5_NS0_55_GLOBAL__N__0955718d_22_SparseCsrTensorMath_cu_868dd54514ReductionMulOpIS5_EEEEjS5_Li4ELi4EEEEEvT1_:
[----:B------:R-:W-:Y:S02]  /*0000*/  MOV R1, c[0x0][0x28] ;  /* 0x00000a0000017a02 */ /* 0x000fe40000000f00 */
[----:B------:R-:W0:Y:S01]  /*0010*/  S2R R3, SR_TID.X ;  /* 0x0000000000037919 */ /* 0x000e220000002100 */
[----:B------:R-:W-:Y:S01]  /*0020*/  ISETP.NE.AND P0, PT, RZ, c[0x0][0x344], PT ;  /* 0x0000d100ff007a0c */ /* 0x000fe20003f05270 */
[----:B------:R-:W-:-:S12]  /*0030*/  HFMA2.MMA R4, -RZ, RZ, 0, 0 ;  /* 0x00000000ff047435 */ /* 0x000fd800000001ff */
[----:B------:R-:W-:Y:S05]  /*0040*/  @!P0 BRA `(.L_x_2223) ;  /* 0x00000cb000008947 */ /* 0x000fea0003800000 */
[----:B------:R-:W1:Y:S01]  /*0050*/  S2R R5, SR_TID.Y ;  /* 0x0000000000057919 */ /* 0x000e620000002200 */
[----:B0-----:R-:W-:Y:S02]  /*0060*/  IMAD R0, R3, c[0x0][0x194], RZ ;  /* 0x0000650003007a24 */ /* 0x001fe400078e02ff */
[----:B------:R-:W-:Y:S01]  /*0070*/  IMAD.MOV.U32 R4, RZ, RZ, RZ ;  /* 0x000000ffff047224 */ /* 0x000fe200078e00ff */
[----:B------:R-:W0:Y:S01]  /*0080*/  S2R R7, SR_CTAID.X ;  /* 0x0000000000077919 */ /* 0x000e220000002500 */
[----:B-1----:R-:W-:-:S04]  /*0090*/  IMAD R0, R5, c[0x0][0x198], R0 ;  /* 0x0000660005007a24 */ /* 0x002fc800078e0200 */
[----:B0-----:R-:W-:Y:S01]  /*00a0*/  IMAD R5, R7, c[0x0][0x180], R0 ;  /* 0x0000600007057a24 */ /* 0x001fe200078e0200 */
[----:B------:R-:W-:-:S03]  /*00b0*/  MOV R0, c[0x0][0x344] ;  /* 0x0000d10000007a02 */ /* 0x000fc60000000f00 */
        /* <DEDUP_REMOVED lines=196> */
.L_x_2223:
[----:B------:R-:W1:Y:S01]  /*0d00*/  S2R R0, SR_TID.Y ;  /* 0x0000000000007919 */ /* 0x000e620000002200 */
[C---:B0-----:R-:W-:Y:S01]  /*0d10*/  IMAD R5, R3.reuse, c[0x0][0x188], RZ ;  /* 0x0000620003057a24 */ /* 0x041fe200078e02ff */
[----:B------:R-:W-:Y:S01]  /*0d20*/  ULDC.64 UR36, c[0x0][0x118] ;  /* 0x0000460000247ab9 */ /* 0x000fe20000000a00 */
[----:B------:R-:W-:Y:S01]  /*0d30*/  IMAD R7, R3, c[0x0][0x194], RZ ;  /* 0x0000650003077a24 */ /* 0x000fe200078e02ff */
[----:B------:R-:W0:Y:S01]  /*0d40*/  S2R R2, SR_CTAID.Y ;  /* 0x0000000000027919 */ /* 0x000e220000002600 */
[----:B------:R-:W-:Y:S01]  /*0d50*/  BSSY B0, `(.L_x_2224) ;  /* 0x00008c1000007945 */ /* 0x000fe20003800000 */
[----:B------:R-:W-:Y:S01]  /*0d60*/  IMAD.MOV.U32 R17, RZ, RZ, RZ ;  /* 0x000000ffff117224 */ /* 0x000fe200078e00ff */
[----:B------:R-:W-:Y:S01]  /*0d70*/  MOV R18, RZ ;  /* 0x000000ff00127202 */ /* 0x000fe20000000f00 */
        /* <DEDUP_REMOVED lines=13> */
[----:B------:R-:W-:Y:S01]  /*0e50*/  SHF.R.U64 R4, R24, 0x3, R25 ;  /* 0x0000000318047819 */ /* 0x000fe20000001219 */
[----:B------:R-:W-:Y:S01]  /*0e60*/  BSSY B1, `(.L_x_2227) ;  /* 0x0000029000017945 */ /* 0x000fe20003800000 */
[----:B------:R-:W-:Y:S01]  /*0e70*/  IMAD.MOV.U32 R16, RZ, RZ, c[0x0][0x174] ;  /* 0x00005d00ff107624 */ /* 0x000fe200078e00ff */
[----:B------:R-:W-:Y:S02]  /*0e80*/  MOV R27, c[0x0][0x168] ;  /* 0x00005a00001b7a02 */ /* 0x000fe40000000f00 */
[----:B------:R-:W-:Y:S02]  /*0e90*/  LOP3.LUT R8, R4, 0x3, RZ, 0xc0, !PT ;  /* 0x0000000304087812 */ /* 0x000fe400078ec0ff */
[----:B------:R-:W-:Y:S02]  /*0ea0*/  MOV R19, c[0x0][0x16c] ;  /* 0x00005b0000137a02 */ /* 0x000fe40000000f00 */
[----:B------:R-:W-:-:S13]  /*0eb0*/  ISETP.NE.AND P0, PT, R8, RZ, PT ;  /* 0x000000ff0800720c */ /* 0x000fda0003f05270 */
        /* <DEDUP_REMOVED lines=15> */
.L_x_2232:
[----:B------:R-:W-:Y:S05]  /*0fb0*/  BSYNC B3 ;  /* 0x0000000000037941 */ /* 0x000fea0003800000 */
.L_x_2231:
[----:B------:R-:W-:-:S04]  /*0fc0*/  PRMT R4, R4, 0x9910, RZ ;  /* 0x0000991004047816 */ /* 0x000fc800000000ff */
[----:B------:R-:W-:-:S13]  /*0fd0*/  ISETP.NE.AND P0, PT, R4, RZ, PT ;  /* 0x000000ff0400720c */ /* 0x000fda0003f05270 */
[----:B------:R-:W-:Y:S05]  /*0fe0*/  @!P0 BRA `(.L_x_2230) ;  /* 0x0000009000008947 */ /* 0x000fea0003800000 */
[----:B------:R-:W-:-:S04]  /*0ff0*/  IADD3 R5, P0, R3, -R8, RZ ;  /* 0x8000000803057210 */ /* 0x000fc80007f1e0ff */
[----:B------:R-:W-:Y:S02]  /*1000*/  IADD3.X R6, RZ, -0x1, RZ, P0, !PT ;  /* 0xffffffffff067810 */ /* 0x000fe400007fe4ff */
[----:B------:R-:W-:-:S04]  /*1010*/  LEA R4, P0, R5, R24, 0x3 ;  /* 0x0000001805047211 */ /* 0x000fc800078018ff */
[----:B------:R-:W-:-:S06]  /*1020*/  LEA.HI.X R5, R5, R25, R6, 0x3, P0 ;  /* 0x0000001905057211 */ /* 0x000fcc00000f1c06 */
[----:B------:R-:W2:Y:S02]  /*1030*/  LDG.E.64 R4, [R4.64] ;  /* 0x0000002404047981 */ /* 0x000ea4000c1e1b00 */
[C---:B--2---:R-:W-:Y:S02]  /*1040*/  FMUL.FTZ R6, R4.reuse, c[0x0][0x16c] ;  /* 0x00005b0004067a20 */ /* 0x044fe40000410000 */
[C---:B------:R-:W-:Y:S02]  /*1050*/  FMUL.FTZ R27, R5.reuse, c[0x0][0x16c] ;  /* 0x00005b00051b7a20 */ /* 0x040fe40000410000 */
[----:B------:R-:W-:Y:S02]  /*1060*/  FFMA.FTZ R19, R5, c[0x0][0x168], R6 ;  /* 0x00005a0005137a23 */ /* 0x000fe40000010006 */
[----:B------:R-:W-:Y:S02]  /*1070*/  FFMA.FTZ R27, R4, c[0x0][0x168], -R27 ;  /* 0x00005a00041b7a23 */ /* 0x000fe4000001081b */
.L_x_2230:
[----:B------:R-:W-:Y:S05]  /*1080*/  BSYNC B2 ;  /* 0x0000000000027941 */ /* 0x000fea0003800000 */
.L_x_2229:
[C---:B------:R-:W-:Y:S02]  /*1090*/  IADD3 R5, P0, -R8.reuse, 0x4, RZ ;  /* 0x0000000408057810 */ /* 0x040fe40007f1e1ff */
[----:B------:R-:W-:-:S02]  /*10a0*/  IADD3 R16, R8, c[0x0][0x174], RZ ;  /* 0x00005d0008107a10 */ /* 0x000fc40007ffe0ff */
[C---:B------:R-:W-:Y:S02]  /*10b0*/  LEA R24, P1, R5.reuse, R24, 0x3 ;  /* 0x0000001805187211 */ /* 0x040fe400078218ff */
[----:B------:R-:W-:Y:S02]  /*10c0*/  IADD3.X R4, RZ, -0x1, RZ, P0, !PT ;  /* 0xffffffffff047810 */ /* 0x000fe400007fe4ff */
[----:B------:R-:W-:Y:S02]  /*10d0*/  IADD3 R16, R16, -0x4, RZ ;  /* 0xfffffffc10107810 */ /* 0x000fe40007ffe0ff */
[----:B------:R-:W-:Y:S02]  /*10e0*/  LEA.HI.X R25, R5, R25, R4, 0x3, P1 ;  /* 0x0000001905197211 */ /* 0x000fe400008f1c04 */
.L_x_2228:
[----:B------:R-:W-:Y:S05]  /*10f0*/  BSYNC B1 ;  /* 0x0000000000017941 */ /* 0x000fea0003800000 */
.L_x_2227:
[----:B------:R-:W-:Y:S01]  /*1100*/  LEA R5, R21, 0x3, 0x2 ;  /* 0x0000000315057811 */ /* 0x000fe200078e10ff */
[----:B------:R-:W-:Y:S01]  /*1110*/  BSSY B1, `(.L_x_2233) ;  /* 0x000002f000017945 */ /* 0x000fe20003800000 */
[----:B------:R-:W-:Y:S01]  /*1120*/  IMAD.MOV.U32 R18, RZ, RZ, c[0x0][0x168] ;  /* 0x00005a00ff127624 */ /* 0x000fe200078e00ff */
[----:B------:R-:W-:Y:S01]  /*1130*/  MOV R17, c[0x0][0x16c] ;  /* 0x00005b0000117a02 */ /* 0x000fe20000000f00 */
[----:B------:R-:W-:Y:S01]  /*1140*/  IMAD.MOV.U32 R6, RZ, RZ, c[0x0][0x168] ;  /* 0x00005a00ff067624 */ /* 0x000fe200078e00ff */
[----:B------:R-:W-:-:S02]  /*1150*/  ISETP.GE.U32.AND P0, PT, R5, R16, PT ;  /* 0x000000100500720c */ /* 0x000fc40003f06070 */
[----:B------:R-:W-:Y:S02]  /*1160*/  MOV R15, c[0x0][0x16c] ;  /* 0x00005b00000f7a02 */ /* 0x000fe40000000f00 */
[----:B------:R-:W-:Y:S02]  /*1170*/  MOV R14, c[0x0][0x16c] ;  /* 0x00005b00000e7a02 */ /* 0x000fe40000000f00 */
[----:B------:R-:W-:-:S07]  /*1180*/  MOV R8, c[0x0][0x168] ;  /* 0x00005a0000087a02 */ /* 0x000fce0000000f00 */
[----:B------:R-:W-:Y:S05]  /*1190*/  @P0 BRA `(.L_x_2234) ;  /* 0x0000026000000947 */ /* 0x000fea0003800000 */
[----:B------:R-:W-:Y:S01]  /*11a0*/  BSSY B2, `(.L_x_2235) ;  /* 0x0000021000027945 */ /* 0x000fe20003800000 */
[----:B------:R-:W-:Y:S01]  /*11b0*/  IMAD.MOV.U32 R18, RZ, RZ, c[0x0][0x168] ;  /* 0x00005a00ff127624 */ /* 0x000fe200078e00ff */
[----:B------:R-:W-:Y:S01]  /*11c0*/  MOV R15, c[0x0][0x16c] ;  /* 0x00005b00000f7a02 */ /* 0x000fe20000000f00 */
[----:B------:R-:W-:Y:S01]  /*11d0*/  IMAD.MOV.U32 R14, RZ, RZ, c[0x0][0x16c] ;  /* 0x00005b00ff0e7624 */ /* 0x000fe200078e00ff */
[----:B------:R-:W-:Y:S02]  /*11e0*/  MOV R20, c[0x0][0x168] ;  /* 0x00005a0000147a02 */ /* 0x000fe40000000f00 */
[----:B------:R-:W-:Y:S02]  /*11f0*/  MOV R26, c[0x0][0x168] ;  /* 0x00005a00001a7a02 */ /* 0x000fe40000000f00 */
.L_x_2236:
[----:B------:R-:W-:-:S05]  /*1200*/  IMAD.WIDE.U32 R12, R21, 0x20, R24 ;  /* 0x00000020150c7825 */ /* 0x000fca00078e0018 */
[----:B------:R-:W2:Y:S04]  /*1210*/  LDG.E.128 R4, [R12.64] ;  /* 0x000000240c047981 */ /* 0x000ea8000c1e1d00 */
[----:B------:R-:W3:Y:S01]  /*1220*/  LDG.E.128 R8, [R12.64+0x10] ;  /* 0x000010240c087981 */ /* 0x000ee2000c1e1d00 */
[----:B------:R-:W-:Y:S01]  /*1230*/  IADD3 R21, R21, c[0x0][0x17c], RZ ;  /* 0x00005f0015157a10 */ /* 0x000fe20007ffe0ff */
[-C--:B--2---:R-:W-:Y:S02]  /*1240*/  FMUL.FTZ R28, R5, R19.reuse ;  /* 0x00000013051c7220 */ /* 0x084fe40000410000 */
[C---:B------:R-:W-:Y:S02]  /*1250*/  FMUL.FTZ R19, R4.reuse, R19 ;  /* 0x0000001304137220 */ /* 0x040fe40000410000 */
[----:B------:R-:W-:-:S02]  /*1260*/  FFMA.FTZ R4, R4, R27, -R28 ;  /* 0x0000001b04047223 */ /* 0x000fc4000001081c */
[----:B------:R-:W-:Y:S01]  /*1270*/  FFMA.FTZ R19, R5, R27, R19 ;  /* 0x0000001b05137223 */ /* 0x000fe20000010013 */
[----:B------:R-:W-:Y:S01]  /*1280*/  LEA R27, R21, 0x3, 0x2 ;  /* 0x00000003151b7811 */ /* 0x000fe200078e10ff */
[-C--:B------:R-:W-:Y:S02]  /*1290*/  FMUL.FTZ R5, R7, R14.reuse ;  /* 0x0000000e07057220 */ /* 0x080fe40000410000 */
[C---:B------:R-:W-:Y:S01]  /*12a0*/  FMUL.FTZ R14, R6.reuse, R14 ;  /* 0x0000000e060e7220 */ /* 0x040fe20000410000 */
[----:B------:R-:W-:Y:S01]  /*12b0*/  ISETP.GE.U32.AND P0, PT, R27, R16, PT ;  /* 0x000000101b00720c */ /* 0x000fe20003f06070 */
[-C--:B------:R-:W-:Y:S02]  /*12c0*/  FFMA.FTZ R6, R6, R26.reuse, -R5 ;  /* 0x0000001a06067223 */ /* 0x080fe40000010805 */
[----:B------:R-:W-:Y:S02]  /*12d0*/  FFMA.FTZ R14, R7, R26, R14 ;  /* 0x0000001a070e7223 */ /* 0x000fe4000001000e */
[----:B---3--:R-:W-:Y:S01]  /*12e0*/  FMUL.FTZ R5, R9, R15 ;  /* 0x0000000f09057220 */ /* 0x008fe20000410000 */
[----:B------:R-:W-:Y:S01]  /*12f0*/  MOV R26, R6 ;  /* 0x00000006001a7202 */ /* 0x000fe20000000f00 */
[----:B------:R-:W-:-:S02]  /*1300*/  FMUL.FTZ R7, R11, R17 ;  /* 0x000000110b077220 */ /* 0x000fc40000410000 */
[----:B------:R-:W-:Y:S02]  /*1310*/  FMUL.FTZ R15, R8, R15 ;  /* 0x0000000f080f7220 */ /* 0x000fe40000410000 */
[----:B------:R-:W-:Y:S02]  /*1320*/  FMUL.FTZ R17, R10, R17 ;  /* 0x000000110a117220 */ /* 0x000fe40000410000 */
[----:B------:R-:W-:Y:S02]  /*1330*/  FFMA.FTZ R5, R8, R20, -R5 ;  /* 0x0000001408057223 */ /* 0x000fe40000010805 */
[----:B------:R-:W-:Y:S02]  /*1340*/  FFMA.FTZ R7, R10, R18, -R7 ;  /* 0x000000120a077223 */ /* 0x000fe40000010807 */
[----:B------:R-:W-:Y:S01]  /*1350*/  FFMA.FTZ R15, R9, R20, R15 ;  /* 0x00000014090f7223 */ /* 0x000fe2000001000f */
[----:B------:R-:W-:Y:S01]  /*1360*/  MOV R20, R5 ;  /* 0x0000000500147202 */ /* 0x000fe20000000f00 */
[----:B------:R-:W-:Y:S01]  /*1370*/  FFMA.FTZ R17, R11, R18, R17 ;  /* 0x000000120b117223 */ /* 0x000fe20000010011 */
[----:B------:R-:W-:Y:S01]  /*1380*/  MOV R18, R7 ;  /* 0x0000000700127202 */ /* 0x000fe20000000f00 */
[----:B------:R-:W-:Y:S01]  /*1390*/  IMAD.MOV.U32 R27, RZ, RZ, R4 ;  /* 0x000000ffff1b7224 */ /* 0x000fe200078e0004 */
[----:B------:R-:W-:Y:S05]  /*13a0*/  @!P0 BRA `(.L_x_2236) ;  /* 0xfffffe5000008947 */ /* 0x000fea000383ffff */
[----:B------:R-:W-:Y:S05]  /*13b0*/  BSYNC B2 ;  /* 0x0000000000027941 */ /* 0x000fea0003800000 */
.L_x_2235:
[----:B------:R-:W-:Y:S01]  /*13c0*/  MOV R8, R6 ;  /* 0x0000000600087202 */ /* 0x000fe20000000f00 */
[----:B------:R-:W-:Y:S01]  /*13d0*/  IMAD.MOV.U32 R27, RZ, RZ, R4 ;  /* 0x000000ffff1b7224 */ /* 0x000fe200078e0004 */
[----:B------:R-:W-:Y:S01]  /*13e0*/  MOV R6, R5 ;  /* 0x0000000500067202 */ /* 0x000fe20000000f00 */
[----:B------:R-:W-:-:S02]  /*13f0*/  IMAD.MOV.U32 R18, RZ, RZ, R7 ;  /* 0x000000ffff127224 */ /* 0x000fc400078e0007 */
.L_x_2234:
[----:B------:R-:W-:Y:S05]  /*1400*/  BSYNC B1 ;  /* 0x0000000000017941 */ /* 0x000fea0003800000 */
.L_x_2233:
[----:B------:R-:W-:Y:S01]  /*1410*/  ISETP.NE.AND P0, PT, RZ, c[0x0][0x18c], PT ;  /* 0x00006300ff007a0c */ /* 0x000fe20003f05270 */
[----:B------:R-:W-:Y:S01]  /*1420*/  BSSY B1, `(.L_x_2237) ;  /* 0x0000009000017945 */ /* 0x000fe20003800000 */
[----:B------:R-:W-:-:S02]  /*1430*/  ISETP.NE.AND P1, PT, R0, RZ, PT ;  /* 0x000000ff0000720c */ /* 0x000fc40003f25270 */
[----:B------:R-:W-:-:S11]  /*1440*/  PRMT R4, RZ, 0x7610, R4 ;  /* 0x00007610ff047816 */ /* 0x000fd60000000004 */
[----:B------:R-:W-:Y:S05]  /*1450*/  @P0 BRA P1, `(.L_x_2238) ;  /* 0x0000005000000947 */ /* 0x000fea0000800000 */
[----:B------:R-:W-:Y:S01]  /*1460*/  ISETP.NE.AND P0, PT, RZ, c[0x0][0x190], PT ;  /* 0x00006400ff007a0c */ /* 0x000fe20003f05270 */
[----:B------:R-:W-:-:S12]  /*1470*/  HFMA2.MMA R4, -RZ, RZ, 0, 5.9604644775390625e-08 ;  /* 0x00000001ff047435 */ /* 0x000fd800000001ff */
[----:B------:R-:W-:-:S04]  /*1480*/  @P0 ISETP.NE.AND P1, PT, R2, RZ, PT ;  /* 0x000000ff0200020c */ /* 0x000fc80003f25270 */
[----:B------:R-:W-:-:S04]  /*1490*/  @P0 SEL R2, RZ, 0x1, P1 ;  /* 0x00000001ff020807 */ /* 0x000fc80000800000 */
[----:B------:R-:W-:Y:S02]  /*14a0*/  @P0 PRMT R4, R2, 0x7610, R4 ;  /* 0x0000761002040816 */ /* 0x000fe40000000004 */
.L_x_2238:
[----:B------:R-:W-:Y:S05]  /*14b0*/  BSYNC B1 ;  /* 0x0000000000017941 */ /* 0x000fea0003800000 */
.L_x_2237:
        /* <DEDUP_REMOVED lines=9> */
[----:B------:R-:W2:Y:S02]  /*1550*/  LDG.E.64 R4, [R4.64] ;  /* 0x0000002404047981 */ /* 0x000ea4000c1e1b00 */
[CC--:B--2---:R-:W-:Y:S02]  /*1560*/  FMUL.FTZ R2, R19.reuse, R5.reuse ;  /* 0x0000000513027220 */ /* 0x0c4fe40000410000 */
[-C--:B------:R-:W-:Y:S02]  /*1570*/  FMUL.FTZ R10, R19, R4.reuse ;  /* 0x00000004130a7220 */ /* 0x080fe40000410000 */
[C---:B------:R-:W-:Y:S02]  /*1580*/  FFMA.FTZ R2, R27.reuse, R4, -R2 ;  /* 0x000000041b027223 */ /* 0x040fe40000010802 */
[----:B------:R-:W-:Y:S02]  /*1590*/  FFMA.FTZ R19, R27, R5, R10 ;  /* 0x000000051b137223 */ /* 0x000fe4000001000a */
[----:B------:R-:W-:-:S02]  /*15a0*/  IMAD.MOV.U32 R27, RZ, RZ, R2 ;  /* 0x000000ffff1b7224 */ /* 0x000fc400078e0002 */
.L_x_2240:
[----:B------:R-:W-:Y:S05]  /*15b0*/  BSYNC B1 ;  /* 0x0000000000017941 */ /* 0x000fea0003800000 */
.L_x_2239:
[-C--:B------:R-:W-:Y:S02]  /*15c0*/  FMUL.FTZ R2, R8, R19.reuse ;  /* 0x0000001308027220 */ /* 0x080fe40000410000 */
[----:B------:R-:W-:-:S02]  /*15d0*/  FMUL.FTZ R19, R14, R19 ;  /* 0x000000130e137220 */ /* 0x000fc40000410000 */
[-C--:B------:R-:W-:Y:S02]  /*15e0*/  FFMA.FTZ R2, R14, R27.reuse, R2 ;  /* 0x0000001b0e027223 */ /* 0x080fe40000010002 */
        /* <DEDUP_REMOVED lines=9> */
[----:B------:R-:W-:Y:S05]  /*1680*/  BRA `(.L_x_2225) ;  /* 0x000082d000007947 */ /* 0x000fea0003800000 */
.L_x_2226:
[----:B------:R-:W-:Y:S01]  /*1690*/  HFMA2.MMA R4, -RZ, RZ, 0, 5.9604644775390625e-08 ;  /* 0x00000001ff047435 */ /* 0x000fe200000001ff */
[----:B------:R-:W-:-:S04]  /*16a0*/  MOV R2, c[0x0][0x2e0] ;  /* 0x0000b80000027a02 */ /* 0x000fc80000000f00 */
[----:B------:R-:W-:-:S04]  /*16b0*/  SHF.R.U32.HI R2, RZ, 0x3, R2 ;  /* 0x00000003ff027819 */ /* 0x000fc80000011602 */
[----:B------:R-:W-:Y:S02]  /*16c0*/  ISETP.NE.AND P0, PT, R2, 0x1, PT ;  /* 0x000000010200780c */ /* 0x000fe40003f05270 */
[C---:B------:R-:W-:Y:S02]  /*16d0*/  ISETP.EQ.AND P2, PT, R4.reuse, c[0x0][0x1b0], PT ;  /* 0x00006c0004007a0c */ /* 0x040fe40003f42270 */
[----:B------:R-:W-:-:S11]  /*16e0*/  ISETP.NE.AND P1, PT, R4, c[0x0][0x1b0], PT ;  /* 0x00006c0004007a0c */ /* 0x000fd60003f25270 */
[----:B------:R-:W-:Y:S05]  /*16f0*/  @!P0 BRA P2, `(.L_x_2241) ;  /* 0x00007a3000008947 */ /* 0x000fea0001000000 */
[----:B------:R-:W-:Y:S01]  /*1700*/  IMAD.MOV.U32 R4, RZ, RZ, c[0x0][0x17c] ;  /* 0x00005f00ff047624 */ /* 0x000fe200078e00ff */
[----:B------:R-:W-:Y:S01]  /*1710*/  MOV R5, R21 ;  /* 0x0000001500057202 */ /* 0x000fe20000000f00 */
[----:B------:R-:W-:Y:S01]  /*1720*/  IMAD.MOV.U32 R6, RZ, RZ, c[0x0][0x16c] ;  /* 0x00005b00ff067624 */ /* 0x000fe200078e00ff */
[----:B------:R-:W-:Y:S01]  /*1730*/  MOV R20, c[0x0][0x168] ;  /* 0x00005a0000147a02 */ /* 0x000fe20000000f00 */
[----:B------:R-:W-:Y:S01]  /*1740*/  IMAD R7, R4, 0x3, R21 ;  /* 0x0000000304077824 */ /* 0x000fe200078e0215 */
[----:B------:R-:W-:Y:S05]  /*1750*/  @!P1 BRA `(.L_x_2242) ;  /* 0x0000715000009947 */ /* 0x000fea0003800000 */
[----:B------:R-:W-:Y:S01]  /*1760*/  ISETP.GE.U32.AND P0, PT, R7, c[0x0][0x174], PT ;  /* 0x00005d0007007a0c */ /* 0x000fe20003f06070 */
[----:B------:R-:W-:Y:S01]  /*1770*/  BSSY B1, `(.L_x_2243) ;  /* 0x00003a2000017945 */ /* 0x000fe20003800000 */
[----:B------:R-:W-:Y:S01]  /*1780*/  MOV R21, c[0x0][0x16c] ;  /* 0x00005b0000157a02 */ /* 0x000fe20000000f00 */
[----:B------:R-:W-:Y:S01]  /*1790*/  IMAD.MOV.U32 R18, RZ, RZ, c[0x0][0x16c] ;  /* 0x00005b00ff127624 */ /* 0x000fe200078e00ff */
[----:B------:R-:W-:Y:S01]  /*17a0*/  MOV R19, c[0x0][0x168] ;  /* 0x00005a0000137a02 */ /* 0x000fe20000000f00 */
[----:B------:R-:W-:Y:S01]  /*17b0*/  IMAD.MOV.U32 R2, RZ, RZ, c[0x0][0x16c] ;  /* 0x00005b00ff027624 */ /* 0x000fe200078e00ff */
[----:B------:R-:W-:Y:S01]  /*17c0*/  MOV R7, c[0x0][0x168] ;  /* 0x00005a0000077a02 */ /* 0x000fe20000000f00 */
[----:B------:R-:W-:Y:S01]  /*17d0*/  CS2R R14, SRZ ;  /* 0x00000000000e7805 */ /* 0x000fe2000001ff00 */
[----:B------:R-:W-:Y:S01]  /*17e0*/  MOV R4, c[0x0][0x168] ;  /* 0x00005a0000047a02 */ /* 0x000fe20000000f00 */
[----:B------:R-:W-:Y:S01]  /*17f0*/  CS2R R16, SRZ ;  /* 0x0000000000107805 */ /* 0x000fe2000001ff00 */
[----:B------:R-:W-:Y:S01]  /*1800*/  CS2R R12, SRZ ;  /* 0x00000000000c7805 */ /* 0x000fe2000001ff00 */
[----:B------:R-:W-:-:S02]  /*1810*/  CS2R R10, SRZ ;  /* 0x00000000000a7805 */ /* 0x000fc4000001ff00 */
[----:B------:R-:W-:Y:S05]  /*1820*/  @P0 BRA `(.L_x_2244) ;  /* 0x0000396000000947 */ /* 0x000fea0003800000 */
[----:B------:R-:W-:Y:S01]  /*1830*/  BSSY B2, `(.L_x_2244) ;  /* 0x0000395000027945 */ /* 0x000fe20003800000 */
[----:B------:R-:W-:Y:S01]  /*1840*/  ISETP.NE.AND P0, PT, RZ, c[0x0][0x1b0], PT ;  /* 0x00006c00ff007a0c */ /* 0x000fe20003f05270 */
[----:B------:R-:W-:Y:S01]  /*1850*/  IMAD.MOV.U32 R18, RZ, RZ, c[0x0][0x16c] ;  /* 0x00005b00ff127624 */ /* 0x000fe200078e00ff */
[----:B------:R-:W-:Y:S01]  /*1860*/  MOV R21, c[0x0][0x16c] ;  /* 0x00005b0000157a02 */ /* 0x000fe20000000f00 */
[----:B------:R-:W-:Y:S01]  /*1870*/  IMAD.MOV.U32 R2, RZ, RZ, c[0x0][0x16c] ;  /* 0x00005b00ff027624 */ /* 0x000fe200078e00ff */
[----:B------:R-:W-:Y:S02]  /*1880*/  MOV R19, c[0x0][0x168] ;  /* 0x00005a0000137a02 */ /* 0x000fe40000000f00 */
[----:B------:R-:W-:Y:S02]  /*1890*/  MOV R7, c[0x0][0x168] ;  /* 0x00005a0000077a02 */ /* 0x000fe40000000f00 */
[----:B------:R-:W-:-:S03]  /*18a0*/  MOV R4, c[0x0][0x168] ;  /* 0x00005a0000047a02 */ /* 0x000fc60000000f00 */
.L_x_2250:
[----:B------:R-:W-:Y:S01]  /*18b0*/  HFMA2.MMA R12, -RZ, RZ, 0, 0 ;  /* 0x00000000ff0c7435 */ /* 0x000fe200000001ff */
[----:B------:R-:W-:Y:S01]  /*18c0*/  MOV R11, RZ ;  /* 0x000000ff000b7202 */ /* 0x000fe20000000f00 */
[----:B------:R-:W-:Y:S05]  /*18d0*/  @!P0 BRA `(.L_x_2245) ;  /* 0x00000d4000008947 */ /* 0x000fea0003800000 */
[----:B------:R-:W-:Y:S01]  /*18e0*/  MOV R9, R5 ;  /* 0x0000000500097202 */ /* 0x000fe20000000f00 */
        /* <DEDUP_REMOVED lines=10> */
[----:B------:R-:W-:-:S04]  /*1990*/  MOV R10, c[0x0][0x1b0] ;  /* 0x00006c00000a7a02 */ /* 0x000fc80000000f00 */
[----:B------:R-:W-:-:S05]  /*19a0*/  ISETP.NE.AND P1, PT, R10, 0x2, PT ;  /* 0x000000020a00780c */ /* 0x000fca0003f25270 */
[----:B------:R-:W-:-:S05]  /*19b0*/  IMAD.HI.U32 R8, R9, c[0x0][0x1c4], R8 ;  /* 0x0000710009087a27 */ /* 0x000fca00078e0008 */
[----:B------:R-:W-:-:S05]  /*19c0*/  SHF.R.U32.HI R13, RZ, c[0x0][0x1c8], R8 ;  /* 0x00007200ff0d7a19 */ /* 0x000fca0000011608 */
[----:B------:R-:W-:-:S04]  /*19d0*/  IMAD.MOV R8, RZ, RZ, -R13 ;  /* 0x000000ffff087224 */ /* 0x000fc800078e0a0d */
[----:B------:R-:W-:-:S04]  /*19e0*/  IMAD R8, R8, c[0x0][0x1c0], R9 ;  /* 0x0000700008087a24 */ /* 0x000fc800078e0209 */
[----:B------:R-:W-:Y:S01]  /*19f0*/  IMAD R11, R8, c[0x0][0x2e4], R11 ;  /* 0x0000b900080b7a24 */ /* 0x000fe200078e020b */
[----:B------:R-:W-:Y:S05]  /*1a00*/  @!P1 BRA `(.L_x_2245) ;  /* 0x00000c1000009947 */ /* 0x000fea0003800000 */
[----:B------:R-:W-:Y:S02]  /*1a10*/  MOV R8, RZ ;  /* 0x000000ff00087202 */ /* 0x000fe40000000f00 */
[----:B------:R-:W-:Y:S02]  /*1a20*/  MOV R9, R13 ;  /* 0x0000000d00097202 */ /* 0x000fe40000000f00 */
        /* <DEDUP_REMOVED lines=191> */
.L_x_2245:
[----:B------:R-:W-:-:S04]  /*2620*/  LOP3.LUT R11, R11, 0xfffffff8, RZ, 0xc0, !PT ;  /* 0xfffffff80b0b7812 */ /* 0x000fc800078ec0ff */
[----:B------:R-:W-:-:S04]  /*2630*/  IADD3 R10, P1, R24, R11, RZ ;  /* 0x0000000b180a7210 */ /* 0x000fc80007f3e0ff */
[----:B------:R-:W-:-:S06]  /*2640*/  IADD3.X R11, RZ, R25, RZ, P1, !PT ;  /* 0x00000019ff0b7210 */ /* 0x000fcc0000ffe4ff */
[----:B------:R-:W5:Y:S01]  /*2650*/  LDG.E.64 R10, [R10.64] ;  /* 0x000000240a0a7981 */ /* 0x000f62000c1e1b00 */
[----:B------:R-:W-:Y:S01]  /*2660*/  IADD3 R5, R5, c[0x0][0x17c], RZ ;  /* 0x00005f0005057a10 */ /* 0x000fe20007ffe0ff */
[----:B------:R-:W-:Y:S05]  /*2670*/  @!P0 BRA `(.L_x_2246) ;  /* 0x00000de000008947 */ /* 0x000fea0003800000 */
[----:B------:R-:W-:Y:S01]  /*2680*/  MOV R9, R5 ;  /* 0x0000000500097202 */ /* 0x000fe20000000f00 */
        /* <DEDUP_REMOVED lines=10> */
[----:B------:R-:W-:Y:S02]  /*2730*/  MOV R9, R14 ;  /* 0x0000000e00097202 */ /* 0x000fe40000000f00 */
[----:B------:R-:W-:-:S07]  /*2740*/  ISETP.NE.AND P1, PT, R13, 0x2, PT ;  /* 0x000000020d00780c */ /* 0x000fce0003f25270 */
        /* <DEDUP_REMOVED lines=196> */
[----:B------:R-:W-:Y:S02]  /*3390*/  ISETP.NE.AND P1, PT, R13, 0x18, PT ;  /* 0x000000180d00780c */ /* 0x000fe40003f25270 */
[----:B------:R-:W-:-:S07]  /*33a0*/  MOV R9, R15 ;  /* 0x0000000f00097202 */ /* 0x000fce0000000f00 */
        /* <DEDUP_REMOVED lines=11> */
.L_x_2246:
[----:B------:R-:W-:-:S04]  /*3460*/  LOP3.LUT R13, R12, 0xfffffff8, RZ, 0xc0, !PT ;  /* 0xfffffff80c0d7812 */ /* 0x000fc800078ec0ff */
[----:B------:R-:W-:-:S05]  /*3470*/  IADD3 R12, P1, R24, R13, RZ ;  /* 0x0000000d180c7210 */ /* 0x000fca0007f3e0ff */
[----:B------:R-:W-:-:S06]  /*3480*/  IMAD.X R13, RZ, RZ, R25, P1 ;  /* 0x000000ffff0d7224 */ /* 0x000fcc00008e0619 */
[----:B------:R-:W5:Y:S01]  /*3490*/  LDG.E.64 R12, [R12.64] ;  /* 0x000000240c0c7981 */ /* 0x000f62000c1e1b00 */
[----:B------:R-:W-:Y:S02]  /*34a0*/  IADD3 R5, R5, c[0x0][0x17c], RZ ;  /* 0x00005f0005057a10 */ /* 0x000fe40007ffe0ff */
[----:B------:R-:W-:Y:S02]  /*34b0*/  MOV R15, RZ ;  /* 0x000000ff000f7202 */ /* 0x000fe40000000f00 */
[----:B------:R-:W-:Y:S01]  /*34c0*/  MOV R16, RZ ;  /* 0x000000ff00107202 */ /* 0x000fe20000000f00 */
        /* <DEDUP_REMOVED lines=199> */
[----:B------:R-:W-:Y:S01]  /*4140*/  IMAD.MOV.U32 R9, RZ, RZ, R17 ;  /* 0x000000ffff097224 */ /* 0x000fe200078e0011 */
[----:B------:R-:W-:-:S05]  /*4150*/  MOV R8, RZ ;  /* 0x000000ff00087202 */ /* 0x000fca0000000f00 */
[----:B------:R-:W-:-:S05]  /*4160*/  IMAD.HI.U32 R8, R17, c[0x0][0x2cc], R8 ;  /* 0x0000b30011087a27 */ /* 0x000fca00078e0008 */
[----:B------:R-:W-:Y:S02]  /*4170*/  SHF.R.U32.HI R9, RZ, c[0x0][0x2d0], R8 ;  /* 0x0000b400ff097a19 */ /* 0x000fe40000011608 */
[----:B------:R-:W-:Y:S02]  /*4180*/  @P1 MOV R8, RZ ;  /* 0x000000ff00081202 */ /* 0x000fe40000000f00 */
        /* <DEDUP_REMOVED lines=8> */
.L_x_2247:
[----:B------:R-:W-:-:S04]  /*4210*/  LOP3.LUT R17, R16, 0xfffffff8, RZ, 0xc0, !PT ;  /* 0xfffffff810117812 */ /* 0x000fc800078ec0ff */
[----:B------:R-:W-:-:S04]  /*4220*/  IADD3 R16, P1, R24, R17, RZ ;  /* 0x0000001118107210 */ /* 0x000fc80007f3e0ff */
[----:B------:R-:W-:-:S06]  /*4230*/  IADD3.X R17, RZ, R25, RZ, P1, !PT ;  /* 0x00000019ff117210 */ /* 0x000fcc0000ffe4ff */
[----:B------:R-:W5:Y:S01]  /*4240*/  LDG.E.64 R16, [R16.64] ;  /* 0x0000002410107981 */ /* 0x000f62000c1e1b00 */
[----:B------:R-:W-:Y:S01]  /*4250*/  IADD3 R5, R5, c[0x0][0x17c], RZ ;  /* 0x00005f0005057a10 */ /* 0x000fe20007ffe0ff */
[----:B------:R-:W-:Y:S05]  /*4260*/  @!P0 BRA `(.L_x_2248) ;  /* 0x00000d3000008947 */ /* 0x000fea0003800000 */
[----:B------:R-:W-:Y:S01]  /*4270*/  HFMA2.MMA R8, -RZ, RZ, 0, 0 ;  /* 0x00000000ff087435 */ /* 0x000fe200000001ff */
[----:B------:R-:W-:Y:S01]  /*4280*/  IMAD.MOV.U32 R9, RZ, RZ, R5 ;  /* 0x000000ffff097224 */ /* 0x000fe200078e0005 */
[----:B------:R-:W-:-:S04]  /*4290*/  MOV R14, c[0x0][0x1b0] ;  /* 0x00006c00000e7a02 */ /* 0x000fc80000000f00 */
[----:B------:R-:W-:-:S04]  /*42a0*/  ISETP.NE.AND P1, PT, R14, 0x1, PT ;  /* 0x000000010e00780c */ /* 0x000fc80003f25270 */
[----:B------:R-:W-:-:S05]  /*42b0*/  IMAD.HI.U32 R27, R5, c[0x0][0x1b8], R8 ;  /* 0x00006e00051b7a27 */ /* 0x000fca00078e0008 */
[----:B------:R-:W-:-:S04]  /*42c0*/  SHF.R.U32.HI R27, RZ, c[0x0][0x1bc], R27 ;  /* 0x00006f00ff1b7a19 */ /* 0x000fc8000001161b */
[----:B------:R-:W-:-:S05]  /*42d0*/  IADD3 R8, -R27, RZ, RZ ;  /* 0x000000ff1b087210 */ /* 0x000fca0007ffe1ff */
[----:B------:R-:W-:-:S04]  /*42e0*/  IMAD R15, R8, c[0x0][0x1b4], R5 ;  /* 0x00006d00080f7a24 */ /* 0x000fc800078e0205 */
[----:B------:R-:W-:Y:S01]  /*42f0*/  IMAD R15, R15, c[0x0][0x2e0], RZ ;  /* 0x0000b8000f0f7a24 */ /* 0x000fe200078e02ff */
        /* <DEDUP_REMOVED lines=189> */
[----:B------:R-:W-:Y:S02]  /*4ed0*/  MOV R8, RZ ;  /* 0x000000ff00087202 */ /* 0x000fe40000000f00 */
[----:B------:R-:W-:-:S05]  /*4ee0*/  MOV R9, R27 ;  /* 0x0000001b00097202 */ /* 0x000fca0000000f00 */
[----:B------:R-:W-:-:S05]  /*4ef0*/  IMAD.HI.U32 R8, R27, c[0x0][0x2cc], R8 ;  /* 0x0000b3001b087a27 */ /* 0x000fca00078e0008 */
[----:B------:R-:W-:Y:S01]  /*4f00*/  SHF.R.U32.HI R9, RZ, c[0x0][0x2d0], R8 ;  /* 0x0000b400ff097a19 */ /* 0x000fe20000011608 */
[----:B------:R-:W-:-:S03]  /*4f10*/  @P1 IMAD.MOV.U32 R8, RZ, RZ, RZ ;  /* 0x000000ffff081224 */ /* 0x000fc600078e00ff */
[C---:B------:R-:W-:Y:S01]  /*4f20*/  IADD3 R26, -R9.reuse, RZ, RZ ;  /* 0x000000ff091a7210 */ /* 0x040fe20007ffe1ff */
[----:B------:R-:W-:-:S05]  /*4f30*/  @P1 IMAD.HI.U32 R8, R9, c[0x0][0x2d8], R8 ;  /* 0x0000b60009081a27 */ /* 0x000fca00078e0008 */
[----:B------:R-:W-:Y:S01]  /*4f40*/  @P1 SHF.R.U32.HI R14, RZ, c[0x0][0x2dc], R8 ;  /* 0x0000b700ff0e1a19 */ /* 0x000fe20000011608 */
[----:B------:R-:W-:-:S03]  /*4f50*/  IMAD R8, R26, c[0x0][0x2c8], R27 ;  /* 0x0000b2001a087a24 */ /* 0x000fc600078e021b */
[----:B------:R-:W-:Y:S01]  /*4f60*/  @P1 IADD3 R27, -R14, RZ, RZ ;  /* 0x000000ff0e1b1210 */ /* 0x000fe20007ffe1ff */
[----:B------:R-:W-:-:S04]  /*4f70*/  IMAD R15, R8, c[0x0][0x33c], R15 ;  /* 0x0000cf00080f7a24 */ /* 0x000fc800078e020f */
[----:B------:R-:W-:-:S04]  /*4f80*/  @P1 IMAD R8, R27, c[0x0][0x2d4], R9 ;  /* 0x0000b5001b081a24 */ /* 0x000fc800078e0209 */
[----:B------:R-:W-:-:S05]  /*4f90*/  @P1 IMAD R15, R8, c[0x0][0x340], R15 ;  /* 0x0000d000080f1a24 */ /* 0x000fca00078e020f */
.L_x_2248:
[----:B------:R-:W-:-:S04]  /*4fa0*/  LOP3.LUT R15, R15, 0xfffffff8, RZ, 0xc0, !PT ;  /* 0xfffffff80f0f7812 */ /* 0x000fc800078ec0ff */
[----:B------:R-:W-:-:S05]  /*4fb0*/  IADD3 R14, P1, R24, R15, RZ ;  /* 0x0000000f180e7210 */ /* 0x000fca0007f3e0ff */
[----:B------:R-:W-:-:S06]  /*4fc0*/  IMAD.X R15, RZ, RZ, R25, P1 ;  /* 0x000000ffff0f7224 */ /* 0x000fcc00008e0619 */
[----:B------:R-:W2:Y:S01]  /*4fd0*/  LDG.E.64 R14, [R14.64] ;  /* 0x000000240e0e7981 */ /* 0x000ea2000c1e1b00 */
[-C--:B-----5:R-:W-:Y:S01]  /*4fe0*/  FMUL.FTZ R9, R13, R21.reuse ;  /* 0x000000150d097220 */ /* 0x0a0fe20000410000 */
[----:B------:R-:W-:Y:S01]  /*4ff0*/  IADD3 R5, R5, c[0x0][0x17c], RZ ;  /* 0x00005f0005057a10 */ /* 0x000fe20007ffe0ff */
[C---:B------:R-:W-:Y:S01]  /*5000*/  FMUL.FTZ R26, R12.reuse, R21 ;  /* 0x000000150c1a7220 */ /* 0x040fe20000410000 */
[----:B------:R-:W-:Y:S01]  /*5010*/  MOV R28, c[0x0][0x17c] ;  /* 0x00005f00001c7a02 */ /* 0x000fe20000000f00 */
[-C--:B------:R-:W-:Y:S02]  /*5020*/  FFMA.FTZ R9, R12, R19.reuse, -R9 ;  /* 0x000000130c097223 */ /* 0x080fe40000010809 */
[----:B------:R-:W-:Y:S02]  /*5030*/  FFMA.FTZ R21, R13, R19, R26 ;  /* 0x000000130d157223 */ /* 0x000fe4000001001a */
[----:B------:R-:W-:Y:S02]  /*5040*/  FMUL.FTZ R8, R11, R18 ;  /* 0x000000120b087220 */ /* 0x000fe40000410000 */
[----:B------:R-:W-:-:S02]  /*5050*/  IMAD R19, R28, 0x3, R5 ;  /* 0x000000031c137824 */ /* 0x000fc400078e0205 */
[C---:B------:R-:W-:Y:S02]  /*5060*/  FMUL.FTZ R18, R10.reuse, R18 ;  /* 0x000000120a127220 */ /* 0x040fe40000410000 */
[-C--:B------:R-:W-:Y:S01]  /*5070*/  FFMA.FTZ R8, R10, R7.reuse, -R8 ;  /* 0x000000070a087223 */ /* 0x080fe20000010808 */
[----:B------:R-:W-:Y:S01]  /*5080*/  ISETP.GE.U32.AND P1, PT, R19, c[0x0][0x174], PT ;  /* 0x00005d0013007a0c */ /* 0x000fe20003f26070 */
[----:B------:R-:W-:Y:S02]  /*5090*/  FFMA.FTZ R18, R11, R7, R18 ;  /* 0x000000070b127223 */ /* 0x000fe40000010012 */
[-C--:B------:R-:W-:Y:S02]  /*50a0*/  FMUL.FTZ R7, R17, R6.reuse ;  /* 0x0000000611077220 */ /* 0x080fe40000410000 */
[C---:B------:R-:W-:Y:S02]  /*50b0*/  FMUL.FTZ R6, R16.reuse, R6 ;  /* 0x0000000610067220 */ /* 0x040fe40000410000 */
[----:B------:R-:W-:-:S02]  /*50c0*/  FFMA.FTZ R26, R16, R20, -R7 ;  /* 0x00000014101a7223 */ /* 0x000fc40000010807 */
[----:B------:R-:W-:Y:S02]  /*50d0*/  FFMA.FTZ R6, R17, R20, R6 ;  /* 0x0000001411067223 */ /* 0x000fe40000010006 */
[----:B------:R-:W-:Y:S01]  /*50e0*/  IMAD.MOV.U32 R19, RZ, RZ, R9 ;  /* 0x000000ffff137224 */ /* 0x000fe200078e0009 */
[----:B------:R-:W-:Y:S01]  /*50f0*/  MOV R20, R26 ;  /* 0x0000001a00147202 */ /* 0x000fe20000000f00 */
[CC--:B--2---:R-:W-:Y:S02]  /*5100*/  FMUL.FTZ R7, R15.reuse, R2.reuse ;  /* 0x000000020f077220 */ /* 0x0c4fe40000410000 */
[C---:B------:R-:W-:Y:S02]  /*5110*/  FMUL.FTZ R2, R14.reuse, R2 ;  /* 0x000000020e027220 */ /* 0x040fe40000410000 */
[----:B------:R-:W-:Y:S01]  /*5120*/  FFMA.FTZ R27, R14, R4, -R7 ;  /* 0x000000040e1b7223 */ /* 0x000fe20000010807 */
[----:B------:R-:W-:Y:S01]  /*5130*/  MOV R7, R8 ;  /* 0x0000000800077202 */ /* 0x000fe20000000f00 */
[----:B------:R-:W-:-:S03]  /*5140*/  FFMA.FTZ R2, R15, R4, R2 ;  /* 0x000000040f027223 */ /* 0x000fc60000010002 */
[----:B------:R-:W-:Y:S01]  /*5150*/  MOV R4, R27 ;  /* 0x0000001b00047202 */ /* 0x000fe20000000f00 */
[----:B------:R-:W-:Y:S01]  /*5160*/  @P1 CALL.REL.NOINC `(.L_x_2249) ;  /* 0x0000001000001944 */ /* 0x000fe20003c00000 */
[----:B------:R-:W-:Y:S05]  /*5170*/  BRA `(.L_x_2250) ;  /* 0xffffc73000007947 */ /* 0x000fea000383ffff */
.L_x_2249:
[----:B------:R-:W-:Y:S05]  /*5180*/  BSYNC B2 ;  /* 0x0000000000027941 */ /* 0x000fea0003800000 */
.L_x_2244:
[----:B------:R-:W-:Y:S05]  /*5190*/  BSYNC B1 ;  /* 0x0000000000017941 */ /* 0x000fea0003800000 */
.L_x_2243:
[----:B------:R-:W-:Y:S01]  /*51a0*/  ISETP.GE.U32.AND P0, PT, R5, c[0x0][0x174], PT ;  /* 0x00005d0005007a0c */ /* 0x000fe20003f06070 */
[----:B------:R-:W-:-:S12]  /*51b0*/  BSSY B1, `(.L_x_2251) ;  /* 0x000033d000017945 */ /* 0x000fd80003800000 */
[----:B------:R-:W-:Y:S05]  /*51c0*/  @P0 BRA `(.L_x_2252) ;  /* 0x000033b000000947 */ /* 0x000fea0003800000 */
[----:B------:R-:W-:Y:S01]  /*51d0*/  ISETP.NE.AND P1, PT, RZ, c[0x0][0x1b0], PT ;  /* 0x00006c00ff007a0c */ /* 0x000fe20003f25270 */
[----:B------:R-:W-:-:S12]  /*51e0*/  IMAD.MOV.U32 R27, RZ, RZ, RZ ;  /* 0x000000ffff1b7224 */ /* 0x000fd800078e00ff */
[----:B------:R-:W-:Y:S05]  /*51f0*/  @!P1 BRA `(.L_x_2253) ;  /* 0x00000c7000009947 */ /* 0x000fea0003800000 */
[----:B------:R-:W-:Y:S01]  /*5200*/  MOV R8, RZ ;  /* 0x000000ff00087202 */ /* 0x000fe20000000f00 */
[----:B------:R-:W-:Y:S01]  /*5210*/  IMAD.MOV.U32 R26, RZ, RZ, c[0x0][0x1b0] ;  /* 0x00006c00ff1a7624 */ /* 0x000fe200078e00ff */
[----:B------:R-:W-:-:S04]  /*5220*/  MOV R9, R5 ;  /* 0x0000000500097202 */ /* 0x000fc80000000f00 */
[----:B------:R-:W-:Y:S01]  /*5230*/  ISETP.NE.AND P2, PT, R26, 0x1, PT ;  /* 0x000000011a00780c */ /* 0x000fe20003f45270 */
[----:B------:R-:W-:-:S05]  /*5240*/  IMAD.HI.U32 R8, R5, c[0x0][0x1b8], R8 ;  /* 0x00006e0005087a27 */ /* 0x000fca00078e0008 */
[----:B------:R-:W-:-:S04]  /*5250*/  SHF.R.U32.HI R9, RZ, c[0x0][0x1bc], R8 ;  /* 0x00006f00ff097a19 */ /* 0x000fc80000011608 */
[----:B------:R-:W-:-:S05]  /*5260*/  IADD3 R10, -R9, RZ, RZ ;  /* 0x000000ff090a7210 */ /* 0x000fca0007ffe1ff */
        /* <DEDUP_REMOVED lines=192> */
.L_x_2253:
[----:B------:R-:W-:-:S04]  /*5e70*/  LOP3.LUT R11, R27, 0xfffffff8, RZ, 0xc0, !PT ;  /* 0xfffffff81b0b7812 */ /* 0x000fc800078ec0ff */
[----:B------:R-:W-:-:S04]  /*5e80*/  IADD3 R10, P2, R24, R11, RZ ;  /* 0x0000000b180a7210 */ /* 0x000fc80007f5e0ff */
[----:B------:R-:W-:-:S06]  /*5e90*/  IADD3.X R11, RZ, R25, RZ, P2, !PT ;  /* 0x00000019ff0b7210 */ /* 0x000fcc00017fe4ff */
[----:B------:R-:W5:Y:S01]  /*5ea0*/  LDG.E.64 R10, [R10.64] ;  /* 0x000000240a0a7981 */ /* 0x000f62000c1e1b00 */
[----:B------:R-:W-:-:S04]  /*5eb0*/  IADD3 R9, R5, c[0x0][0x17c], RZ ;  /* 0x00005f0005097a10 */ /* 0x000fc80007ffe0ff */
[----:B------:R-:W-:-:S13]  /*5ec0*/  ISETP.GE.U32.AND P2, PT, R9, c[0x0][0x174], PT ;  /* 0x00005d0009007a0c */ /* 0x000fda0003f46070 */
[----:B------:R-:W-:Y:S05]  /*5ed0*/  @P2 BRA `(.L_x_2252) ;  /* 0x000026a000002947 */ /* 0x000fea0003800000 */
[----:B------:R-:W-:Y:S01]  /*5ee0*/  IMAD.MOV.U32 R27, RZ, RZ, RZ ;  /* 0x000000ffff1b7224 */ /* 0x000fe200078e00ff */
        /* <DEDUP_REMOVED lines=190> */
[----:B------:R-:W-:Y:S02]  /*6ad0*/  IADD3 R12, -R29, RZ, RZ ;  /* 0x000000ff1d0c7210 */ /* 0x000fe40007ffe1ff */
[----:B------:R-:W-:-:S03]  /*6ae0*/  @P2 MOV R28, RZ ;  /* 0x000000ff001c2202 */ /* 0x000fc60000000f00 */
[----:B------:R-:W-:Y:S02]  /*6af0*/  IMAD R12, R12, c[0x0][0x2c8], R13 ;  /* 0x0000b2000c0c7a24 */ /* 0x000fe400078e020d */
[----:B------:R-:W-:-:S04]  /*6b00*/  @P2 IMAD.HI.U32 R13, R29, c[0x0][0x2d8], R28 ;  /* 0x0000b6001d0d2a27 */ /* 0x000fc800078e001c */
[----:B------:R-:W-:Y:S01]  /*6b10*/  IMAD R27, R12, c[0x0][0x33c], R27 ;  /* 0x0000cf000c1b7a24 */ /* 0x000fe200078e021b */
[----:B------:R-:W-:-:S05]  /*6b20*/  @P2 SHF.R.U32.HI R13, RZ, c[0x0][0x2dc], R13 ;  /* 0x0000b700ff0d2a19 */ /* 0x000fca000001160d */
[----:B------:R-:W-:-:S04]  /*6b30*/  @P2 IMAD.MOV R13, RZ, RZ, -R13 ;  /* 0x000000ffff0d2224 */ /* 0x000fc800078e0a0d */
[----:B------:R-:W-:-:S04]  /*6b40*/  @P2 IMAD R28, R13, c[0x0][0x2d4], R29 ;  /* 0x0000b5000d1c2a24 */ /* 0x000fc800078e021d */
[----:B------:R-:W-:-:S05]  /*6b50*/  @P2 IMAD R27, R28, c[0x0][0x340], R27 ;  /* 0x0000d0001c1b2a24 */ /* 0x000fca00078e021b */
.L_x_2254:
[----:B------:R-:W-:-:S04]  /*6b60*/  LOP3.LUT R13, R27, 0xfffffff8, RZ, 0xc0, !PT ;  /* 0xfffffff81b0d7812 */ /* 0x000fc800078ec0ff */
[----:B------:R-:W-:-:S04]  /*6b70*/  IADD3 R12, P2, R24, R13, RZ ;  /* 0x0000000d180c7210 */ /* 0x000fc80007f5e0ff */
[----:B------:R-:W-:-:S06]  /*6b80*/  IADD3.X R13, RZ, R25, RZ, P2, !PT ;  /* 0x00000019ff0d7210 */ /* 0x000fcc00017fe4ff */
[----:B------:R-:W5:Y:S01]  /*6b90*/  LDG.E.64 R12, [R12.64] ;  /* 0x000000240c0c7981 */ /* 0x000f62000c1e1b00 */
[----:B------:R-:W-:-:S04]  /*6ba0*/  IADD3 R9, R9, c[0x0][0x17c], RZ ;  /* 0x00005f0009097a10 */ /* 0x000fc80007ffe0ff */
[----:B------:R-:W-:-:S13]  /*6bb0*/  ISETP.GE.U32.AND P2, PT, R9, c[0x0][0x174], PT ;  /* 0x00005d0009007a0c */ /* 0x000fda0003f46070 */
[----:B------:R-:W-:Y:S05]  /*6bc0*/  @P2 BRA `(.L_x_2252) ;  /* 0x000019b000002947 */ /* 0x000fea0003800000 */
[----:B------:R-:W-:Y:S01]  /*6bd0*/  MOV R27, RZ ;  /* 0x000000ff001b7202 */ /* 0x000fe20000000f00 */
[----:B------:R-:W-:Y:S05]  /*6be0*/  @!P1 BRA `(.L_x_2255) ;  /* 0x00000c6000009947 */ /* 0x000fea0003800000 */
[----:B------:R-:W-:Y:S01]  /*6bf0*/  IMAD.MOV.U32 R8, RZ, RZ, RZ ;  /* 0x000000ffff087224 */ /* 0x000fe200078e00ff */
        /* <DEDUP_REMOVED lines=188> */
[----:B------:R-:W-:Y:S01]  /*77c0*/  IMAD.MOV R16, RZ, RZ, -R29 ;  /* 0x000000ffff107224 */ /* 0x000fe200078e0a1d */
[----:B------:R-:W-:-:S03]  /*77d0*/  @P2 MOV R28, RZ ;  /* 0x000000ff001c2202 */ /* 0x000fc60000000f00 */
[----:B------:R-:W-:Y:S02]  /*77e0*/  IMAD R16, R16, c[0x0][0x2c8], R17 ;  /* 0x0000b20010107a24 */ /* 0x000fe400078e0211 */
[----:B------:R-:W-:-:S04]  /*77f0*/  @P2 IMAD.HI.U32 R17, R29, c[0x0][0x2d8], R28 ;  /* 0x0000b6001d112a27 */ /* 0x000fc800078e001c */
[----:B------:R-:W-:Y:S01]  /*7800*/  IMAD R27, R16, c[0x0][0x33c], R27 ;  /* 0x0000cf00101b7a24 */ /* 0x000fe200078e021b */
[----:B------:R-:W-:-:S04]  /*7810*/  @P2 SHF.R.U32.HI R17, RZ, c[0x0][0x2dc], R17 ;  /* 0x0000b700ff112a19 */ /* 0x000fc80000011611 */
[----:B------:R-:W-:-:S05]  /*7820*/  @P2 IADD3 R17, -R17, RZ, RZ ;  /* 0x000000ff11112210 */ /* 0x000fca0007ffe1ff */
[----:B------:R-:W-:-:S04]  /*7830*/  @P2 IMAD R28, R17, c[0x0][0x2d4], R29 ;  /* 0x0000b500111c2a24 */ /* 0x000fc800078e021d */
[----:B------:R-:W-:-:S05]  /*7840*/  @P2 IMAD R27, R28, c[0x0][0x340], R27 ;  /* 0x0000d0001c1b2a24 */ /* 0x000fca00078e021b */
.L_x_2255:
[----:B------:R-:W-:-:S04]  /*7850*/  LOP3.LUT R17, R27, 0xfffffff8, RZ, 0xc0, !PT ;  /* 0xfffffff81b117812 */ /* 0x000fc800078ec0ff */
[----:B------:R-:W-:-:S05]  /*7860*/  IADD3 R16, P2, R24, R17, RZ ;  /* 0x0000001118107210 */ /* 0x000fca0007f5e0ff */
[----:B------:R-:W-:-:S06]  /*7870*/  IMAD.X R17, RZ, RZ, R25, P2 ;  /* 0x000000ffff117224 */ /* 0x000fcc00010e0619 */
[----:B------:R-:W5:Y:S01]  /*7880*/  LDG.E.64 R16, [R16.64] ;  /* 0x0000002410107981 */ /* 0x000f62000c1e1b00 */
[----:B------:R-:W-:-:S04]  /*7890*/  IADD3 R9, R9, c[0x0][0x17c], RZ ;  /* 0x00005f0009097a10 */ /* 0x000fc80007ffe0ff */
[----:B------:R-:W-:-:S13]  /*78a0*/  ISETP.GE.U32.AND P2, PT, R9, c[0x0][0x174], PT ;  /* 0x00005d0009007a0c */ /* 0x000fda0003f46070 */
[----:B------:R-:W-:Y:S05]  /*78b0*/  @P2 BRA `(.L_x_2252) ;  /* 0x00000cc000002947 */ /* 0x000fea0003800000 */
[----:B------:R-:W-:Y:S01]  /*78c0*/  HFMA2.MMA R27, -RZ, RZ, 0, 0 ;  /* 0x00000000ff1b7435 */ /* 0x000fe200000001ff */
[----:B------:R-:W-:Y:S09]  /*78d0*/  @!P1 BRA `(.L_x_2256) ;  /* 0x00000c6000009947 */ /* 0x000ff20003800000 */
        /* <DEDUP_REMOVED lines=198> */
.L_x_2256:
[----:B------:R-:W-:-:S04]  /*8540*/  LOP3.LUT R15, R27, 0xfffffff8, RZ, 0xc0, !PT ;  /* 0xfffffff81b0f7812 */ /* 0x000fc800078ec0ff */
[----:B------:R-:W-:-:S04]  /*8550*/  IADD3 R14, P1, R24, R15, RZ ;  /* 0x0000000f180e7210 */ /* 0x000fc80007f3e0ff */
[----:B------:R-:W-:-:S06]  /*8560*/  IADD3.X R15, RZ, R25, RZ, P1, !PT ;  /* 0x00000019ff0f7210 */ /* 0x000fcc0000ffe4ff */
[----:B------:R-:W5:Y:S03]  /*8570*/  LDG.E.64 R14, [R14.64] ;  /* 0x000000240e0e7981 */ /* 0x000f66000c1e1b00 */
.L_x_2252:
[----:B------:R-:W-:Y:S05]  /*8580*/  BSYNC B1 ;  /* 0x0000000000017941 */ /* 0x000fea0003800000 */
.L_x_2251:
[----:B------:R-:W-:Y:S01]  /*8590*/  BSSY B1, `(.L_x_2257) ;  /* 0x0000024000017945 */ /* 0x000fe20003800000 */
[----:B------:R-:W-:Y:S05]  /*85a0*/  @P0 BRA `(.L_x_2258) ;  /* 0x0000022000000947 */ /* 0x000fea0003800000 */
[----:B------:R-:W-:Y:S01]  /*85b0*/  IADD3 R9, R5, c[0x0][0x17c], RZ ;  /* 0x00005f0005097a10 */ /* 0x000fe20007ffe0ff */
[CC--:B-----5:R-:W-:Y:S02]  /*85c0*/  FMUL.FTZ R5, R18.reuse, R11.reuse ;  /* 0x0000000b12057220 */ /* 0x0e0fe40000410000 */
[-C--:B------:R-:W-:Y:S01]  /*85d0*/  FMUL.FTZ R18, R18, R10.reuse ;  /* 0x0000000a12127220 */ /* 0x080fe20000410000 */
[----:B------:R-:W-:Y:S01]  /*85e0*/  ISETP.GE.U32.AND P0, PT, R9, c[0x0][0x174], PT ;  /* 0x00005d0009007a0c */ /* 0x000fe20003f06070 */
[C---:B------:R-:W-:Y:S02]  /*85f0*/  FFMA.FTZ R10, R7.reuse, R10, -R5 ;  /* 0x0000000a070a7223 */ /* 0x040fe40000010805 */
[----:B------:R-:W-:Y:S02]  /*8600*/  FFMA.FTZ R18, R7, R11, R18 ;  /* 0x0000000b07127223 */ /* 0x000fe40000010012 */
[----:B------:R-:W-:-:S08]  /*8610*/  IMAD.MOV.U32 R7, RZ, RZ, R10 ;  /* 0x000000ffff077224 */ /* 0x000fd000078e000a */
[----:B------:R-:W-:Y:S05]  /*8620*/  @P0 BRA `(.L_x_2258) ;  /* 0x000001a000000947 */ /* 0x000fea0003800000 */
[----:B------:R-:W-:Y:S01]  /*8630*/  IADD3 R9, R9, c[0x0][0x17c], RZ ;  /* 0x00005f0009097a10 */ /* 0x000fe20007ffe0ff */
[CC--:B------:R-:W-:Y:S01]  /*8640*/  FMUL.FTZ R5, R21.reuse, R13.reuse ;  /* 0x0000000d15057220 */ /* 0x0c0fe20000410000 */
[----:B------:R-:W-:Y:S01]  /*8650*/  MOV R7, R10 ;  /* 0x0000000a00077202 */ /* 0x000fe20000000f00 */
[-C--:B------:R-:W-:Y:S01]  /*8660*/  FMUL.FTZ R8, R21, R12.reuse ;  /* 0x0000000c15087220 */ /* 0x080fe20000410000 */
[----:B------:R-:W-:Y:S01]  /*8670*/  ISETP.GE.U32.AND P0, PT, R9, c[0x0][0x174], PT ;  /* 0x00005d0009007a0c */ /* 0x000fe20003f06070 */
[C---:B------:R-:W-:Y:S02]  /*8680*/  FFMA.FTZ R12, R19.reuse, R12, -R5 ;  /* 0x0000000c130c7223 */ /* 0x040fe40000010805 */
[----:B------:R-:W-:-:S03]  /*8690*/  FFMA.FTZ R21, R19, R13, R8 ;  /* 0x0000000d13157223 */ /* 0x000fc60000010008 */
[----:B------:R-:W-:-:S07]  /*86a0*/  MOV R19, R12 ;  /* 0x0000000c00137202 */ /* 0x000fce0000000f00 */
[----:B------:R-:W-:Y:S05]  /*86b0*/  @P0 BRA `(.L_x_2258) ;  /* 0x0000011000000947 */ /* 0x000fea0003800000 */
[----:B------:R-:W-:Y:S01]  /*86c0*/  IADD3 R5, R9, c[0x0][0x17c], RZ ;  /* 0x00005f0009057a10 */ /* 0x000fe20007ffe0ff */
[----:B------:R-:W-:Y:S01]  /*86d0*/  IMAD.MOV.U32 R19, RZ, RZ, R12 ;  /* 0x000000ffff137224 */ /* 0x000fe200078e000c */
[----:B------:R-:W-:Y:S02]  /*86e0*/  MOV R7, R10 ;  /* 0x0000000a00077202 */ /* 0x000fe40000000f00 */
[----:B------:R-:W-:Y:S01]  /*86f0*/  ISETP.GE.U32.AND P0, PT, R5, c[0x0][0x174], PT ;  /* 0x00005d0005007a0c */ /* 0x000fe20003f06070 */
[CC--:B------:R-:W-:Y:S02]  /*8700*/  FMUL.FTZ R5, R6.reuse, R17.reuse ;  /* 0x0000001106057220 */ /* 0x0c0fe40000410000 */
[-C--:B------:R-:W-:Y:S02]  /*8710*/  FMUL.FTZ R6, R6, R16.reuse ;  /* 0x0000001006067220 */ /* 0x080fe40000410000 */
[C---:B------:R-:W-:Y:S02]  /*8720*/  FFMA.FTZ R16, R20.reuse, R16, -R5 ;  /* 0x0000001014107223 */ /* 0x040fe40000010805 */
[----:B------:R-:W-:-:S03]  /*8730*/  FFMA.FTZ R6, R20, R17, R6 ;  /* 0x0000001114067223 */ /* 0x000fc60000010006 */
[----:B------:R-:W-:-:S03]  /*8740*/  MOV R20, R16 ;  /* 0x0000001000147202 */ /* 0x000fc60000000f00 */
[----:B------:R-:W-:Y:S01]  /*8750*/  @!P0 FMUL.FTZ R5, R2, R15 ;  /* 0x0000000f02058220 */ /* 0x000fe20000410000 */
[----:B------:R-:W-:Y:S01]  /*8760*/  @!P0 MOV R7, R10 ;  /* 0x0000000a00078202 */ /* 0x000fe20000000f00 */
[----:B------:R-:W-:Y:S01]  /*8770*/  @!P0 IMAD.MOV.U32 R19, RZ, RZ, R12 ;  /* 0x000000ffff138224 */ /* 0x000fe200078e000c */
[----:B------:R-:W-:Y:S01]  /*8780*/  @!P0 MOV R20, R16 ;  /* 0x0000001000148202 */ /* 0x000fe20000000f00 */
[-C--:B------:R-:W-:Y:S02]  /*8790*/  @!P0 FFMA.FTZ R5, R4, R14.reuse, -R5 ;  /* 0x0000000e04058223 */ /* 0x080fe40000010805 */
[----:B------:R-:W-:-:S04]  /*87a0*/  @!P0 FMUL.FTZ R14, R2, R14 ;  /* 0x0000000e020e8220 */ /* 0x000fc80000410000 */
[----:B------:R-:W-:Y:S02]  /*87b0*/  @!P0 FFMA.FTZ R2, R4, R15, R14 ;  /* 0x0000000f04028223 */ /* 0x000fe4000001000e */
[----:B------:R-:W-:Y:S02]  /*87c0*/  @!P0 IMAD.MOV.U32 R4, RZ, RZ, R5 ;  /* 0x000000ffff048224 */ /* 0x000fe400078e0005 */
.L_x_2258:
[----:B------:R-:W-:Y:S05]  /*87d0*/  BSYNC B1 ;  /* 0x0000000000017941 */ /* 0x000fea0003800000 */
.L_x_2257:
[-C--:B------:R-:W-:Y:S02]  /*87e0*/  FMUL.FTZ R8, R19, R18.reuse ;  /* 0x0000001213087220 */ /* 0x080fe40000410000 */
[C---:B------:R-:W-:Y:S02]  /*87f0*/  FMUL.FTZ R18, R21.reuse, R18 ;  /* 0x0000001215127220 */ /* 0x040fe40000410000 */
[-C--:B------:R-:W-:Y:S02]  /*8800*/  FFMA.FTZ R21, R21, R7.reuse, R8 ;  /* 0x0000000715157223 */ /* 0x080fe40000010008 */
[----:B------:R-:W-:Y:S02]  /*8810*/  FFMA.FTZ R7, R19, R7, -R18 ;  /* 0x0000000713077223 */ /* 0x000fe40000010812 */
[----:B------:R-:W-:-:S02]  /*8820*/  FMUL.FTZ R5, R21, R20 ;  /* 0x0000001415057220 */ /* 0x000fc40000410000 */
[-C--:B------:R-:W-:Y:S02]  /*8830*/  FMUL.FTZ R21, R21, R6.reuse ;  /* 0x0000000615157220 */ /* 0x080fe40000410000 */
[C---:B------:R-:W-:Y:S02]  /*8840*/  FFMA.FTZ R5, R7.reuse, R6, R5 ;  /* 0x0000000607057223 */ /* 0x040fe40000010005 */
[----:B------:R-:W-:Y:S02]  /*8850*/  FFMA.FTZ R21, R7, R20, -R21 ;  /* 0x0000001407157223 */ /* 0x000fe40000010815 */
[C---:B-----5:R-:W-:Y:S02]  /*8860*/  FMUL.FTZ R17, R5.reuse, R4 ;  /* 0x0000000405117220 */ /* 0x060fe40000410000 */
[-C--:B------:R-:W-:Y:S02]  /*8870*/  FMUL.FTZ R5, R5, R2.reuse ;  /* 0x0000000205057220 */ /* 0x080fe40000410000 */
[----:B------:R-:W-:-:S02]  /*8880*/  FFMA.FTZ R17, R21, R2, R17 ;  /* 0x0000000215117223 */ /* 0x000fc40000010011 */
[----:B------:R-:W-:Y:S01]  /*8890*/  FFMA.FTZ R18, R21, R4, -R5 ;  /* 0x0000000415127223 */ /* 0x000fe20000010805 */
[----:B------:R-:W-:Y:S05]  /*88a0*/  BRA `(.L_x_2225) ;  /* 0x000010b000007947 */ /* 0x000fea0003800000 */
.L_x_2242:
        /* <DEDUP_REMOVED lines=14> */
[----:B------:R-:W-:Y:S01]  /*8990*/  MOV R26, c[0x0][0x168] ;  /* 0x00005a00001a7a02 */ /* 0x000fe20000000f00 */
[----:B------:R-:W-:Y:S01]  /*89a0*/  IMAD.MOV.U32 R28, RZ, RZ, c[0x0][0x168] ;  /* 0x00005a00ff1c7624 */ /* 0x000fe200078e00ff */
[----:B------:R-:W-:Y:S01]  /*89b0*/  MOV R7, c[0x0][0x16c] ;  /* 0x00005b0000077a02 */ /* 0x000fe20000000f00 */
[----:B------:R-:W-:Y:S01]  /*89c0*/  IMAD.MOV.U32 R27, RZ, RZ, c[0x0][0x168] ;  /* 0x00005a00ff1b7624 */ /* 0x000fe200078e00ff */
[----:B------:R-:W-:Y:S02]  /*89d0*/  MOV R8, c[0x0][0x16c] ;  /* 0x00005b0000087a02 */ /* 0x000fe40000000f00 */
[----:B------:R-:W-:Y:S02]  /*89e0*/  MOV R29, c[0x0][0x168] ;  /* 0x00005a00001d7a02 */ /* 0x000fe40000000f00 */
[----:B------:R-:W-:Y:S02]  /*89f0*/  MOV R9, c[0x0][0x16c] ;  /* 0x00005b0000097a02 */ /* 0x000fe40000000f00 */
.L_x_2261:
[----:B------:R-:W-:Y:S01]  /*8a00*/  IMAD R13, R2, R5, RZ ;  /* 0x00000005020d7224 */ /* 0x000fe200078e02ff */
[----:B------:R-:W-:-:S03]  /*8a10*/  IADD3 R5, R5, c[0x0][0x17c], RZ ;  /* 0x00005f0005057a10 */ /* 0x000fc60007ffe0ff */
[----:B------:R-:W-:-:S04]  /*8a20*/  IMAD.WIDE.U32 R12, R13, 0x8, R24 ;  /* 0x000000080d0c7825 */ /* 0x000fc800078e0018 */
[----:B------:R-:W-:Y:S01]  /*8a30*/  IMAD R19, R2, R5, RZ ;  /* 0x0000000502137224 */ /* 0x000fe200078e02ff */
[----:B------:R-:W-:Y:S01]  /*8a40*/  IADD3 R5, R5, c[0x0][0x17c], RZ ;  /* 0x00005f0005057a10 */ /* 0x000fe20007ffe0ff */
[----:B------:R-:W2:Y:S02]  /*8a50*/  LDG.E.64 R12, [R12.64] ;  /* 0x000000240c0c7981 */ /* 0x000ea4000c1e1b00 */
[----:B------:R-:W-:-:S04]  /*8a60*/  IMAD.WIDE.U32 R18, R19, 0x8, R24 ;  /* 0x0000000813127825 */ /* 0x000fc800078e0018 */
[----:B------:R-:W-:Y:S02]  /*8a70*/  IMAD R15, R2, R5, RZ ;  /* 0x00000005020f7224 */ /* 0x000fe400078e02ff */
[----:B------:R-:W3:Y:S01]  /*8a80*/  LDG.E.64 R18, [R18.64] ;  /* 0x0000002412127981 */ /* 0x000ee2000c1e1b00 */
[----:B------:R-:W-:Y:S01]  /*8a90*/  IADD3 R5, R5, c[0x0][0x17c], RZ ;  /* 0x00005f0005057a10 */ /* 0x000fe20007ffe0ff */
[----:B------:R-:W-:-:S04]  /*8aa0*/  IMAD.WIDE.U32 R14, R15, 0x8, R24 ;  /* 0x000000080f0e7825 */ /* 0x000fc800078e0018 */
[----:B------:R-:W-:Y:S02]  /*8ab0*/  IMAD R17, R2, R5, RZ ;  /* 0x0000000502117224 */ /* 0x000fe400078e02ff */
[----:B------:R-:W4:Y:S02]  /*8ac0*/  LDG.E.64 R14, [R14.64] ;  /* 0x000000240e0e7981 */ /* 0x000f24000c1e1b00 */
[----:B------:R-:W-:-:S06]  /*8ad0*/  IMAD.WIDE.U32 R16, R17, 0x8, R24 ;  /* 0x0000000811107825 */ /* 0x000fcc00078e0018 */
[----:B------:R-:W5:Y:S01]  /*8ae0*/  LDG.E.64 R16, [R16.64] ;  /* 0x0000002410107981 */ /* 0x000f62000c1e1b00 */
[----:B------:R-:W-:Y:S01]  /*8af0*/  IADD3 R5, R5, c[0x0][0x17c], RZ ;  /* 0x00005f0005057a10 */ /* 0x000fe20007ffe0ff */
[CC--:B--2---:R-:W-:Y:S02]  /*8b00*/  FMUL.FTZ R10, R13.reuse, R8.reuse ;  /* 0x000000080d0a7220 */ /* 0x0c4fe40000410000 */
[C---:B------:R-:W-:Y:S02]  /*8b10*/  FMUL.FTZ R8, R12.reuse, R8 ;  /* 0x000000080c087220 */ /* 0x040fe40000410000 */
[-C--:B------:R-:W-:Y:S02]  /*8b20*/  FFMA.FTZ R10, R12, R29.reuse, -R10 ;  /* 0x0000001d0c0a7223 */ /* 0x080fe4000001080a */
[----:B------:R-:W-:Y:S02]  /*8b30*/  FFMA.FTZ R8, R13, R29, R8 ;  /* 0x0000001d0d087223 */ /* 0x000fe40000010008 */
[-C--:B---3--:R-:W-:Y:S01]  /*8b40*/  FMUL.FTZ R11, R19, R7.reuse ;  /* 0x00000007130b7220 */ /* 0x088fe20000410000 */
[----:B------:R-:W-:Y:S01]  /*8b50*/  MOV R29, R10 ;  /* 0x0000000a001d7202 */ /* 0x000fe20000000f00 */
[----:B------:R-:W-:-:S02]  /*8b60*/  FMUL.FTZ R7, R18, R7 ;  /* 0x0000000712077220 */ /* 0x000fc40000410000 */
[-C--:B------:R-:W-:Y:S02]  /*8b70*/  FFMA.FTZ R11, R18, R28.reuse, -R11 ;  /* 0x0000001c120b7223 */ /* 0x080fe4000001080b */
[----:B------:R-:W-:Y:S02]  /*8b80*/  FFMA.FTZ R7, R19, R28, R7 ;  /* 0x0000001c13077223 */ /* 0x000fe40000010007 */
[----:B------:R-:W-:Y:S02]  /*8b90*/  IMAD R28, R4, 0x3, R5 ;  /* 0x00000003041c7824 */ /* 0x000fe400078e0205 */
[-C--:B----4-:R-:W-:Y:S02]  /*8ba0*/  FMUL.FTZ R21, R15, R6.reuse ;  /* 0x000000060f157220 */ /* 0x090fe40000410000 */
[----:B------:R-:W-:Y:S01]  /*8bb0*/  FMUL.FTZ R6, R14, R6 ;  /* 0x000000060e067220 */ /* 0x000fe20000410000 */
[----:B------:R-:W-:Y:S01]  /*8bc0*/  ISETP.GE.U32.AND P0, PT, R28, c[0x0][0x174], PT ;  /* 0x00005d001c007a0c */ /* 0x000fe20003f06070 */
[----:B------:R-:W-:-:S02]  /*8bd0*/  FFMA.FTZ R20, R14, R26, -R21 ;  /* 0x0000001a0e147223 */ /* 0x000fc40000010815 */
[-C--:B-----5:R-:W-:Y:S02]  /*8be0*/  FMUL.FTZ R21, R17, R9.reuse ;  /* 0x0000000911157220 */ /* 0x0a0fe40000410000 */
[----:B------:R-:W-:Y:S02]  /*8bf0*/  FFMA.FTZ R6, R15, R26, R6 ;  /* 0x0000001a0f067223 */ /* 0x000fe40000010006 */
[C---:B------:R-:W-:Y:S02]  /*8c00*/  FMUL.FTZ R26, R16.reuse, R9 ;  /* 0x00000009101a7220 */ /* 0x040fe40000410000 */
[-C--:B------:R-:W-:Y:S02]  /*8c10*/  FFMA.FTZ R21, R16, R27.reuse, -R21 ;  /* 0x0000001b10157223 */ /* 0x080fe40000010815 */
[----:B------:R-:W-:Y:S01]  /*8c20*/  FFMA.FTZ R9, R17, R27, R26 ;  /* 0x0000001b11097223 */ /* 0x000fe2000001001a */
[----:B------:R-:W-:Y:S01]  /*8c30*/  MOV R26, R20 ;  /* 0x00000014001a7202 */ /* 0x000fe20000000f00 */
[----:B------:R-:W-:Y:S01]  /*8c40*/  IMAD.MOV.U32 R28, RZ, RZ, R11 ;  /* 0x000000ffff1c7224 */ /* 0x000fe200078e000b */
[----:B------:R-:W-:Y:S01]  /*8c50*/  MOV R27, R21 ;  /* 0x00000015001b7202 */ /* 0x000fe20000000f00 */
[----:B------:R-:W-:Y:S05]  /*8c60*/  @!P0 BRA `(.L_x_2261) ;  /* 0xfffffd9000008947 */ /* 0x000fea000383ffff */
[----:B------:R-:W-:Y:S05]  /*8c70*/  BSYNC B2 ;  /* 0x0000000000027941 */ /* 0x000fea0003800000 */
.L_x_2260:
[----:B------:R-:W-:Y:S05]  /*8c80*/  BSYNC B1 ;  /* 0x0000000000017941 */ /* 0x000fea0003800000 */
.L_x_2259:
[----:B------:R-:W-:Y:S01]  /*8c90*/  ISETP.GE.U32.AND P1, PT, R5, c[0x0][0x174], PT ;  /* 0x00005d0005007a0c */ /* 0x000fe20003f26070 */
[----:B------:R-:W-:-:S12]  /*8ca0*/  BSSY B1, `(.L_x_2262) ;  /* 0x0000016000017945 */ /* 0x000fd80003800000 */
[----:B------:R-:W-:Y:S05]  /*8cb0*/  @P1 BRA `(.L_x_2263) ;  /* 0x0000014000001947 */ /* 0x000fea0003800000 */
[----:B------:R-:W-:-:S04]  /*8cc0*/  IMAD R13, R2, R5, RZ ;  /* 0x00000005020d7224 */ /* 0x000fc800078e02ff */
[----:B------:R-:W-:-:S06]  /*8cd0*/  IMAD.WIDE.U32 R12, R13, 0x8, R24 ;  /* 0x000000080d0c7825 */ /* 0x000fcc00078e0018 */
[----:B------:R-:W5:Y:S01]  /*8ce0*/  LDG.E.64 R12, [R12.64] ;  /* 0x000000240c0c7981 */ /* 0x000f62000c1e1b00 */
[----:B------:R-:W-:-:S04]  /*8cf0*/  IADD3 R27, R5, c[0x0][0x17c], RZ ;  /* 0x00005f00051b7a10 */ /* 0x000fc80007ffe0ff */
[----:B------:R-:W-:-:S13]  /*8d00*/  ISETP.GE.U32.AND P0, PT, R27, c[0x0][0x174], PT ;  /* 0x00005d001b007a0c */ /* 0x000fda0003f06070 */
[----:B------:R-:W-:Y:S05]  /*8d10*/  @P0 BRA `(.L_x_2263) ;  /* 0x000000e000000947 */ /* 0x000fea0003800000 */
[----:B------:R-:W-:-:S04]  /*8d20*/  IMAD R19, R2, R27, RZ ;  /* 0x0000001b02137224 */ /* 0x000fc800078e02ff */
[----:B------:R-:W-:-:S06]  /*8d30*/  IMAD.WIDE.U32 R18, R19, 0x8, R24 ;  /* 0x0000000813127825 */ /* 0x000fcc00078e0018 */
[----:B------:R-:W5:Y:S01]  /*8d40*/  LDG.E.64 R18, [R18.64] ;  /* 0x0000002412127981 */ /* 0x000f62000c1e1b00 */
[----:B------:R-:W-:-:S04]  /*8d50*/  IADD3 R27, R27, c[0x0][0x17c], RZ ;  /* 0x00005f001b1b7a10 */ /* 0x000fc80007ffe0ff */
[----:B------:R-:W-:-:S13]  /*8d60*/  ISETP.GE.U32.AND P0, PT, R27, c[0x0][0x174], PT ;  /* 0x00005d001b007a0c */ /* 0x000fda0003f06070 */
[----:B------:R-:W-:Y:S05]  /*8d70*/  @P0 BRA `(.L_x_2263) ;  /* 0x0000008000000947 */ /* 0x000fea0003800000 */
[----:B------:R-:W-:Y:S01]  /*8d80*/  IADD3 R29, R27, c[0x0][0x17c], RZ ;  /* 0x00005f001b1d7a10 */ /* 0x000fe20007ffe0ff */
[----:B------:R-:W-:-:S03]  /*8d90*/  IMAD R15, R2, R27, RZ ;  /* 0x0000001b020f7224 */ /* 0x000fc600078e02ff */
[----:B------:R-:W-:Y:S01]  /*8da0*/  ISETP.GE.U32.AND P0, PT, R29, c[0x0][0x174], PT ;  /* 0x00005d001d007a0c */ /* 0x000fe20003f06070 */
[----:B------:R-:W-:-:S06]  /*8db0*/  IMAD.WIDE.U32 R14, R15, 0x8, R24 ;  /* 0x000000080f0e7825 */ /* 0x000fcc00078e0018 */
[----:B------:R-:W5:Y:S06]  /*8dc0*/  LDG.E.64 R14, [R14.64] ;  /* 0x000000240e0e7981 */ /* 0x000f6c000c1e1b00 */
[----:B------:R-:W-:-:S04]  /*8dd0*/  @!P0 IMAD R27, R2, R29, RZ ;  /* 0x0000001d021b8224 */ /* 0x000fc800078e02ff */
[----:B------:R-:W-:-:S05]  /*8de0*/  @!P0 IMAD.WIDE.U32 R24, R27, 0x8, R24 ;  /* 0x000000081b188825 */ /* 0x000fca00078e0018 */
[----:B------:R0:W5:Y:S02]  /*8df0*/  @!P0 LDG.E.64 R16, [R24.64] ;  /* 0x0000002418108981 */ /* 0x000164000c1e1b00 */
.L_x_2263:
[----:B------:R-:W-:Y:S05]  /*8e00*/  BSYNC B1 ;  /* 0x0000000000017941 */ /* 0x000fea0003800000 */
.L_x_2262:
        /* <DEDUP_REMOVED lines=20> */
[CC--:B------:R-:W-:Y:S01]  /*8f50*/  FMUL.FTZ R5, R6.reuse, R15.reuse ;  /* 0x0000000f06057220 */ /* 0x0c0fe20000410000 */
[----:B------:R-:W-:Y:S01]  /*8f60*/  MOV R10, R12 ;  /* 0x0000000c000a7202 */ /* 0x000fe20000000f00 */
[-C--:B------:R-:W-:Y:S01]  /*8f70*/  FMUL.FTZ R6, R6, R14.reuse ;  /* 0x0000000e06067220 */ /* 0x080fe20000410000 */
[----:B------:R-:W-:Y:S01]  /*8f80*/  ISETP.GE.U32.AND P0, PT, R2, c[0x0][0x174], PT ;  /* 0x00005d0002007a0c */ /* 0x000fe20003f06070 */
[C---:B------:R-:W-:Y:S02]  /*8f90*/  FFMA.FTZ R5, R20.reuse, R14, -R5 ;  /* 0x0000000e14057223 */ /* 0x040fe40000010805 */
[----:B------:R-:W-:Y:S02]  /*8fa0*/  FFMA.FTZ R6, R20, R15, R6 ;  /* 0x0000000f14067223 */ /* 0x000fe40000010006 */
[----:B------:R-:W-:Y:S01]  /*8fb0*/  IMAD.MOV.U32 R11, RZ, RZ, R18 ;  /* 0x000000ffff0b7224 */ /* 0x000fe200078e0012 */
[----:B------:R-:W-:-:S07]  /*8fc0*/  MOV R20, R5 ;  /* 0x0000000500147202 */ /* 0x000fce0000000f00 */
        /* <DEDUP_REMOVED lines=8> */
.L_x_2265:
[----:B------:R-:W-:Y:S05]  /*9050*/  BSYNC B1 ;  /* 0x0000000000017941 */ /* 0x000fea0003800000 */
.L_x_2264:
[C---:B------:R-:W-:Y:S02]  /*9060*/  FMUL.FTZ R2, R8.reuse, R11 ;  /* 0x0000000b08027220 */ /* 0x040fe40000410000 */
[-C--:B------:R-:W-:Y:S02]  /*9070*/  FMUL.FTZ R8, R8, R7.reuse ;  /* 0x0000000708087220 */ /* 0x080fe40000410000 */
[C---:B------:R-:W-:Y:S02]  /*9080*/  FFMA.FTZ R7, R10.reuse, R7, R2 ;  /* 0x000000070a077223 */ /* 0x040fe40000010002 */
[----:B------:R-:W-:Y:S02]  /*9090*/  FFMA.FTZ R11, R10, R11, -R8 ;  /* 0x0000000b0a0b7223 */ /* 0x000fe40000010808 */
[----:B------:R-:W-:-:S02]  /*90a0*/  FMUL.FTZ R2, R7, R20 ;  /* 0x0000001407027220 */ /* 0x000fc40000410000 */
[-C--:B------:R-:W-:Y:S02]  /*90b0*/  FMUL.FTZ R7, R7, R6.reuse ;  /* 0x0000000607077220 */ /* 0x080fe40000410000 */
[C---:B------:R-:W-:Y:S02]  /*90c0*/  FFMA.FTZ R2, R11.reuse, R6, R2 ;  /* 0x000000060b027223 */ /* 0x040fe40000010002 */
[----:B-----5:R-:W-:Y:S02]  /*90d0*/  FFMA.FTZ R18, R11, R20, -R7 ;  /* 0x000000140b127223 */ /* 0x020fe40000010807 */
[C---:B------:R-:W-:Y:S02]  /*90e0*/  FMUL.FTZ R17, R2.reuse, R21 ;  /* 0x0000001502117220 */ /* 0x040fe40000410000 */
[-C--:B------:R-:W-:Y:S02]  /*90f0*/  FMUL.FTZ R2, R2, R9.reuse ;  /* 0x0000000902027220 */ /* 0x080fe40000410000 */
[----:B------:R-:W-:-:S02]  /*9100*/  FFMA.FTZ R17, R18, R9, R17 ;  /* 0x0000000912117223 */ /* 0x000fc40000010011 */
[----:B------:R-:W-:Y:S01]  /*9110*/  FFMA.FTZ R18, R18, R21, -R2 ;  /* 0x0000001512127223 */ /* 0x000fe20000010802 */
[----:B------:R-:W-:Y:S05]  /*9120*/  BRA `(.L_x_2225) ;  /* 0x0000083000007947 */ /* 0x000fea0003800000 */
.L_x_2241:
[----:B------:R-:W-:Y:S01]  /*9130*/  MOV R2, c[0x0][0x17c] ;  /* 0x00005f0000027a02 */ /* 0x000fe20000000f00 */
[----:B------:R-:W-:Y:S01]  /*9140*/  BSSY B1, `(.L_x_2266) ;  /* 0x000003c000017945 */ /* 0x000fe20003800000 */
[----:B------:R-:W-:Y:S01]  /*9150*/  MOV R8, c[0x0][0x168] ;  /* 0x00005a0000087a02 */ /* 0x000fe20000000f00 */
[----:B------:R-:W-:Y:S01]  /*9160*/  IMAD.MOV.U32 R18, RZ, RZ, c[0x0][0x16c] ;  /* 0x00005b00ff127624 */ /* 0x000fe200078e00ff */
[----:B------:R-:W-:Y:S01]  /*9170*/  MOV R19, c[0x0][0x16c] ;  /* 0x00005b0000137a02 */ /* 0x000fe20000000f00 */
[----:B------:R-:W-:Y:S01]  /*9180*/  IMAD R4, R2, 0x3, R21 ;  /* 0x0000000302047824 */ /* 0x000fe200078e0215 */
[----:B------:R-:W-:Y:S01]  /*9190*/  MOV R7, c[0x0][0x168] ;  /* 0x00005a0000077a02 */ /* 0x000fe20000000f00 */
[----:B------:R-:W-:Y:S01]  /*91a0*/  IMAD.MOV.U32 R5, RZ, RZ, c[0x0][0x16c] ;  /* 0x00005b00ff057624 */ /* 0x000fe200078e00ff */
[----:B------:R-:W-:Y:S01]  /*91b0*/  MOV R6, c[0x0][0x168] ;  /* 0x00005a0000067a02 */ /* 0x000fe20000000f00 */
[----:B------:R-:W-:Y:S01]  /*91c0*/  CS2R R14, SRZ ;  /* 0x00000000000e7805 */ /* 0x000fe2000001ff00 */
[----:B------:R-:W-:Y:S01]  /*91d0*/  ISETP.GE.U32.AND P0, PT, R4, c[0x0][0x174], PT ;  /* 0x00005d0004007a0c */ /* 0x000fe20003f06070 */
[----:B------:R-:W-:Y:S01]  /*91e0*/  IMAD.MOV.U32 R4, RZ, RZ, c[0x0][0x16c] ;  /* 0x00005b00ff047624 */ /* 0x000fe200078e00ff */
[----:B------:R-:W-:Y:S01]  /*91f0*/  MOV R9, c[0x0][0x168] ;  /* 0x00005a0000097a02 */ /* 0x000fe20000000f00 */
[----:B------:R-:W-:Y:S01]  /*9200*/  CS2R R12, SRZ ;  /* 0x00000000000c7805 */ /* 0x000fe2000001ff00 */
[----:B------:R-:W-:Y:S01]  /*9210*/  CS2R R16, SRZ ;  /* 0x0000000000107805 */ /* 0x000fe2000001ff00 */
[----:B------:R-:W-:-:S08]  /*9220*/  CS2R R10, SRZ ;  /* 0x00000000000a7805 */ /* 0x000fd0000001ff00 */
        /* <DEDUP_REMOVED lines=9> */
.L_x_2268:
[C---:B------:R-:W-:Y:S01]  /*92c0*/  IADD3 R17, R21.reuse, c[0x0][0x17c], RZ ;  /* 0x00005f0015117a10 */ /* 0x040fe20007ffe0ff */
[----:B------:R-:W-:-:S03]  /*92d0*/  IMAD.WIDE.U32 R10, R21, 0x8, R24 ;  /* 0x00000008150a7825 */ /* 0x000fc600078e0018 */
[----:B------:R-:W-:-:S03]  /*92e0*/  IADD3 R21, R17, c[0x0][0x17c], RZ ;  /* 0x00005f0011157a10 */ /* 0x000fc60007ffe0ff */
[----:B------:R-:W2:Y:S01]  /*92f0*/  LDG.E.64 R10, [R10.64] ;  /* 0x000000240a0a7981 */ /* 0x000ea2000c1e1b00 */
[----:B------:R-:W-:-:S04]  /*9300*/  IMAD.WIDE.U32 R16, R17, 0x8, R24 ;  /* 0x0000000811107825 */ /* 0x000fc800078e0018 */
[C-C-:B------:R-:W-:Y:S01]  /*9310*/  IMAD.WIDE.U32 R12, R21.reuse, 0x8, R24.reuse ;  /* 0x00000008150c7825 */ /* 0x140fe200078e0018 */
[----:B------:R-:W-:Y:S01]  /*9320*/  IADD3 R21, R21, c[0x0][0x17c], RZ ;  /* 0x00005f0015157a10 */ /* 0x000fe20007ffe0ff */
[----:B------:R-:W3:Y:S04]  /*9330*/  LDG.E.64 R16, [R16.64] ;  /* 0x0000002410107981 */ /* 0x000ee8000c1e1b00 */
[----:B------:R-:W4:Y:S01]  /*9340*/  LDG.E.64 R12, [R12.64] ;  /* 0x000000240c0c7981 */ /* 0x000f22000c1e1b00 */
        /* <DEDUP_REMOVED lines=10> */
[CC--:B----4-:R-:W-:Y:S02]  /*93f0*/  FMUL.FTZ R9, R13.reuse, R18.reuse ;  /* 0x000000120d097220 */ /* 0x0d0fe40000410000 */
[C---:B------:R-:W-:Y:S02]  /*9400*/  FMUL.FTZ R18, R12.reuse, R18 ;  /* 0x000000120c127220 */ /* 0x040fe40000410000 */
[-C--:B------:R-:W-:Y:S02]  /*9410*/  FFMA.FTZ R8, R12, R20.reuse, -R9 ;  /* 0x000000140c087223 */ /* 0x080fe40000010809 */
[----:B------:R-:W-:Y:S02]  /*9420*/  FFMA.FTZ R18, R13, R20, R18 ;  /* 0x000000140d127223 */ /* 0x000fe40000010012 */
[----:B------:R-:W-:Y:S02]  /*9430*/  IMAD R20, R2, 0x3, R21 ;  /* 0x0000000302147824 */ /* 0x000fe400078e0215 */
[----:B-----5:R-:W-:-:S02]  /*9440*/  FMUL.FTZ R9, R15, R5 ;  /* 0x000000050f097220 */ /* 0x020fc40000410000 */
[----:B------:R-:W-:Y:S01]  /*9450*/  FMUL.FTZ R5, R14, R5 ;  /* 0x000000050e057220 */ /* 0x000fe20000410000 */
[----:B------:R-:W-:Y:S01]  /*9460*/  ISETP.GE.U32.AND P0, PT, R20, c[0x0][0x174], PT ;  /* 0x00005d0014007a0c */ /* 0x000fe20003f06070 */
[----:B------:R-:W-:Y:S01]  /*9470*/  FFMA.FTZ R9, R14, R26, -R9 ;  /* 0x0000001a0e097223 */ /* 0x000fe20000010809 */
[----:B------:R-:W-:Y:S01]  /*9480*/  MOV R20, R8 ;  /* 0x0000000800147202 */ /* 0x000fe20000000f00 */
[-C--:B------:R-:W-:Y:S02]  /*9490*/  FFMA.FTZ R7, R16, R28.reuse, -R7 ;  /* 0x0000001c10077223 */ /* 0x080fe40000010807 */
[----:B------:R-:W-:Y:S02]  /*94a0*/  FFMA.FTZ R19, R17, R28, R19 ;  /* 0x0000001c11137223 */ /* 0x000fe40000010013 */
[----:B------:R-:W-:Y:S01]  /*94b0*/  FFMA.FTZ R5, R15, R26, R5 ;  /* 0x0000001a0f057223 */ /* 0x000fe20000010005 */
[----:B------:R-:W-:Y:S01]  /*94c0*/  MOV R26, R9 ;  /* 0x00000009001a7202 */ /* 0x000fe20000000f00 */
[----:B------:R-:W-:-:S04]  /*94d0*/  IMAD.MOV.U32 R28, RZ, RZ, R7 ;  /* 0x000000ffff1c7224 */ /* 0x000fc800078e0007 */
[----:B------:R-:W-:Y:S05]  /*94e0*/  @!P0 BRA `(.L_x_2268) ;  /* 0xfffffdd000008947 */ /* 0x000fea000383ffff */
[----:B------:R-:W-:Y:S05]  /*94f0*/  BSYNC B2 ;  /* 0x0000000000027941 */ /* 0x000fea0003800000 */
.L_x_2267:
[----:B------:R-:W-:Y:S05]  /*9500*/  BSYNC B1 ;  /* 0x0000000000017941 */ /* 0x000fea0003800000 */
.L_x_2266:
[----:B------:R-:W-:Y:S01]  /*9510*/  ISETP.GE.U32.AND P1, PT, R21, c[0x0][0x174], PT ;  /* 0x00005d0015007a0c */ /* 0x000fe20003f26070 */
[----:B------:R-:W-:-:S12]  /*9520*/  BSSY B1, `(.L_x_2269) ;  /* 0x0000012000017945 */ /* 0x000fd80003800000 */
[----:B------:R-:W-:Y:S05]  /*9530*/  @P1 BRA `(.L_x_2270) ;  /* 0x0000010000001947 */ /* 0x000fea0003800000 */
[----:B------:R-:W-:-:S06]  /*9540*/  IMAD.WIDE.U32 R10, R21, 0x8, R24 ;  /* 0x00000008150a7825 */ /* 0x000fcc00078e0018 */
[----:B------:R-:W5:Y:S01]  /*9550*/  LDG.E.64 R10, [R10.64] ;  /* 0x000000240a0a7981 */ /* 0x000f62000c1e1b00 */
[----:B------:R-:W-:-:S04]  /*9560*/  IADD3 R27, R21, c[0x0][0x17c], RZ ;  /* 0x00005f00151b7a10 */ /* 0x000fc80007ffe0ff */
[----:B------:R-:W-:-:S13]  /*9570*/  ISETP.GE.U32.AND P0, PT, R27, c[0x0][0x174], PT ;  /* 0x00005d001b007a0c */ /* 0x000fda0003f06070 */
[----:B------:R-:W-:Y:S05]  /*9580*/  @P0 BRA `(.L_x_2270) ;  /* 0x000000b000000947 */ /* 0x000fea0003800000 */
[----:B------:R-:W-:-:S06]  /*9590*/  IMAD.WIDE.U32 R16, R27, 0x8, R24 ;  /* 0x000000081b107825 */ /* 0x000fcc00078e0018 */
[----:B------:R-:W5:Y:S01]  /*95a0*/  LDG.E.64 R16, [R16.64] ;  /* 0x0000002410107981 */ /* 0x000f62000c1e1b00 */
[----:B------:R-:W-:-:S04]  /*95b0*/  IADD3 R27, R27, c[0x0][0x17c], RZ ;  /* 0x00005f001b1b7a10 */ /* 0x000fc80007ffe0ff */
[----:B------:R-:W-:-:S13]  /*95c0*/  ISETP.GE.U32.AND P0, PT, R27, c[0x0][0x174], PT ;  /* 0x00005d001b007a0c */ /* 0x000fda0003f06070 */
[----:B------:R-:W-:Y:S05]  /*95d0*/  @P0 BRA `(.L_x_2270) ;  /* 0x0000006000000947 */ /* 0x000fea0003800000 */
[C---:B------:R-:W-:Y:S01]  /*95e0*/  IADD3 R29, R27.reuse, c[0x0][0x17c], RZ ;  /* 0x00005f001b1d7a10 */ /* 0x040fe20007ffe0ff */
[----:B------:R-:W-:-:S03]  /*95f0*/  IMAD.WIDE.U32 R12, R27, 0x8, R24 ;  /* 0x000000081b0c7825 */ /* 0x000fc600078e0018 */
[----:B------:R-:W-:-:S03]  /*9600*/  ISETP.GE.U32.AND P0, PT, R29, c[0x0][0x174], PT ;  /* 0x00005d001d007a0c */ /* 0x000fc60003f06070 */
[----:B------:R-:W5:Y:S10]  /*9610*/  LDG.E.64 R12, [R12.64] ;  /* 0x000000240c0c7981 */ /* 0x000f74000c1e1b00 */
[----:B------:R-:W-:-:S05]  /*9620*/  @!P0 IMAD.WIDE.U32 R24, R29, 0x8, R24 ;  /* 0x000000081d188825 */ /* 0x000fca00078e0018 */
[----:B------:R0:W5:Y:S02]  /*9630*/  @!P0 LDG.E.64 R14, [R24.64] ;  /* 0x00000024180e8981 */ /* 0x000164000c1e1b00 */
.L_x_2270:
[----:B------:R-:W-:Y:S05]  /*9640*/  BSYNC B1 ;  /* 0x0000000000017941 */ /* 0x000fea0003800000 */
.L_x_2269:
        /* <DEDUP_REMOVED lines=11> */
[CC--:B------:R-:W-:Y:S02]  /*9700*/  FMUL.FTZ R2, R19.reuse, R17.reuse ;  /* 0x0000001113027220 */ /* 0x0c0fe40000410000 */
[-C--:B------:R-:W-:Y:S01]  /*9710*/  FMUL.FTZ R6, R19, R16.reuse ;  /* 0x0000001013067220 */ /* 0x080fe20000410000 */
[----:B------:R-:W-:Y:S01]  /*9720*/  ISETP.GE.U32.AND P0, PT, R11, c[0x0][0x174], PT ;  /* 0x00005d000b007a0c */ /* 0x000fe20003f06070 */
[C---:B------:R-:W-:Y:S02]  /*9730*/  FFMA.FTZ R16, R7.reuse, R16, -R2 ;  /* 0x0000001007107223 */ /* 0x040fe40000010802 */
[----:B------:R-:W-:Y:S01]  /*9740*/  FFMA.FTZ R19, R7, R17, R6 ;  /* 0x0000001107137223 */ /* 0x000fe20000010006 */
[----:B------:R-:W-:Y:S02]  /*9750*/  MOV R6, R10 ;  /* 0x0000000a00067202 */ /* 0x000fe40000000f00 */
        /* <DEDUP_REMOVED lines=19> */
.L_x_2272:
[----:B------:R-:W-:Y:S05]  /*9890*/  BSYNC B1 ;  /* 0x0000000000017941 */ /* 0x000fea0003800000 */
.L_x_2271:
[C---:B------:R-:W-:Y:S02]  /*98a0*/  FMUL.FTZ R2, R4.reuse, R7 ;  /* 0x0000000704027220 */ /* 0x040fe40000410000 */
[-C--:B------:R-:W-:Y:S02]  /*98b0*/  FMUL.FTZ R4, R4, R19.reuse ;  /* 0x0000001304047220 */ /* 0x080fe40000410000 */
[C---:B------:R-:W-:Y:S02]  /*98c0*/  FFMA.FTZ R19, R6.reuse, R19, R2 ;  /* 0x0000001306137223 */ /* 0x040fe40000010002 */
        /* <DEDUP_REMOVED lines=8> */
[----:B------:R-:W-:Y:S02]  /*9950*/  FFMA.FTZ R18, R8, R9, -R2 ;  /* 0x0000000908127223 */ /* 0x000fe40000010802 */
.L_x_2225:
[----:B------:R-:W-:Y:S05]  /*9960*/  BSYNC B0 ;  /* 0x0000000000007941 */ /* 0x000fea0003800000 */
.L_x_2224:
[----:B------:R-:W-:-:S13]  /*9970*/  ISETP.NE.AND P0, PT, RZ, c[0x0][0x18c], PT ;  /* 0x00006300ff007a0c */ /* 0x000fda0003f05270 */
[----:B------:R-:W-:Y:S05]  /*9980*/  @!P0 BRA `(.L_x_2273) ;  /* 0x0000017000008947 */ /* 0x000fea0003800000 */
[----:B------:R-:W-:Y:S01]  /*9990*/  IMAD R2, R0, c[0x0][0x0], R3 ;  /* 0x0000000000027a24 */ /* 0x000fe200078e0203 */
[----:B------:R-:W-:Y:S01]  /*99a0*/  MOV R19, R17 ;  /* 0x0000001100137202 */ /* 0x000fe20000000f00 */
[----:B------:R-:W-:Y:S02]  /*99b0*/  ULDC UR4, c[0x0][0x4] ;  /* 0x0000010000047ab9 */ /* 0x000fe40000000800 */
[----:B------:R-:W-:Y:S02]  /*99c0*/  USHF.R.U32.HI UR4, URZ, 0x1, UR4 ;  /* 0x000000013f047899 */ /* 0x000fe40008011604 */
[----:B------:R1:W-:Y:S04]  /*99d0*/  STS.64 [R2.X8+0x10], R18 ;  /* 0x0000101202007388 */ /* 0x0003e80000008a00 */
[----:B------:R-:W-:-:S13]  /*99e0*/  ISETP.NE.AND P0, PT, RZ, UR4, PT ;  /* 0x00000004ff007c0c */ /* 0x000fda000bf05270 */
[----:B------:R-:W-:Y:S05]  /*99f0*/  @!P0 BRA `(.L_x_2273) ;  /* 0x0000010000008947 */ /* 0x000fea0003800000 */
[----:B-1----:R-:W-:-:S05]  /*9a00*/  MOV R5, UR4 ;  /* 0x0000000400057c02 */ /* 0x002fca0008000f00 */
.L_x_2274:
[----:B------:R-:W-:Y:S01]  /*9a10*/  IMAD.IADD R4, R0, 0x1, R5 ;  /* 0x0000000100047824 */ /* 0x000fe200078e0205 */
[----:B------:R-:W-:Y:S01]  /*9a20*/  BAR.SYNC.DEFER_BLOCKING 0x0 ;  /* 0x0000000000007b1d */ /* 0x000fe20000010000 */
[----:B------:R-:W-:-:S03]  /*9a30*/  ISETP.GT.AND P1, PT, R5, 0x1, PT ;  /* 0x000000010500780c */ /* 0x000fc60003f24270 */
[----:B------:R-:W-:-:S04]  /*9a40*/  ISETP.GE.U32.AND P0, PT, R4, c[0x0][0x4], PT ;  /* 0x0000010004007a0c */ /* 0x000fc80003f06070 */
[----:B------:R-:W-:Y:S02]  /*9a50*/  ISETP.GE.U32.OR P0, PT, R0, R5, P0 ;  /* 0x000000050000720c */ /* 0x000fe40000706470 */
[----:B------:R-:W-:-:S11]  /*9a60*/  SHF.R.S32.HI R5, RZ, 0x1, R5 ;  /* 0x00000001ff057819 */ /* 0x000fd60000011405 */
[----:B------:R-:W-:-:S05]  /*9a70*/  @!P0 IMAD R4, R4, c[0x0][0x0], R3 ;  /* 0x0000000004048a24 */ /* 0x000fca00078e0203 */
[----:B-1----:R-:W1:Y:S02]  /*9a80*/  @!P0 LDS.64 R6, [R4.X8+0x10] ;  /* 0x0000100004068984 */ /* 0x002e640000008a00 */
[CC--:B-1----:R-:W-:Y:S02]  /*9a90*/  @!P0 FMUL.FTZ R8, R17.reuse, R6.reuse ;  /* 0x0000000611088220 */ /* 0x0c2fe40000410000 */
[-C--:B------:R-:W-:Y:S02]  /*9aa0*/  @!P0 FMUL.FTZ R9, R17, R7.reuse ;  /* 0x0000000711098220 */ /* 0x080fe40000410000 */
[C---:B------:R-:W-:Y:S02]  /*9ab0*/  @!P0 FFMA.FTZ R17, R18.reuse, R7, R8 ;  /* 0x0000000712118223 */ /* 0x040fe40000010008 */
[----:B------:R-:W-:-:S05]  /*9ac0*/  @!P0 FFMA.FTZ R16, R18, R6, -R9 ;  /* 0x0000000612108223 */ /* 0x000fca0000010809 */
[----:B------:R1:W-:Y:S01]  /*9ad0*/  @!P0 STS.64 [R2.X8+0x10], R16 ;  /* 0x0000101002008388 */ /* 0x0003e20000008a00 */
[----:B------:R-:W-:Y:S01]  /*9ae0*/  @!P0 MOV R18, R16 ;  /* 0x0000001000128202 */ /* 0x000fe20000000f00 */
[----:B------:R-:W-:Y:S05]  /*9af0*/  @P1 BRA `(.L_x_2274) ;  /* 0xffffff1000001947 */ /* 0x000fea000383ffff */
.L_x_2273:
[----:B-1----:R-:W-:-:S13]  /*9b00*/  ISETP.NE.AND P0, PT, RZ, c[0x0][0x188], PT ;  /* 0x00006200ff007a0c */ /* 0x002fda0003f05270 */
[----:B------:R-:W-:Y:S05]  /*9b10*/  @!P0 BRA `(.L_x_2275) ;  /* 0x000002a000008947 */ /* 0x000fea0003800000 */
[----:B------:R-:W-:Y:S01]  /*9b20*/  MOV R4, c[0x0][0x0] ;  /* 0x0000000000047a02 */ /* 0x000fe20000000f00 */
        /* <DEDUP_REMOVED lines=8> */
[----:B------:R-:W-:-:S03]  /*9bb0*/  HFMA2.MMA R2, -RZ, RZ, 0, 1.9073486328125e-06 ;  /* 0x00000020ff027435 */ /* 0x000fc600000001ff */
[----:B------:R-:W-:-:S13]  /*9bc0*/  ISETP.GE.AND P0, PT, R4, 0x20, PT ;  /* 0x000000200400780c */ /* 0x000fda0003f06270 */
[----:B------:R-:W-:Y:S05]  /*9bd0*/  @!P0 BRA `(.L_x_2276) ;  /* 0x0000011000008947 */ /* 0x000fea0003800000 */
[----:B-1----:R-:W-:Y:S02]  /*9be0*/  LEA R11, R9, 0x10, 0x3 ;  /* 0x00000010090b7811 */ /* 0x002fe400078e18ff */
.L_x_2277:
[----:B------:R-:W-:Y:S01]  /*9bf0*/  IMAD.IADD R2, R3, 0x1, R4 ;  /* 0x0000000103027824 */ /* 0x000fe200078e0204 */
[----:B------:R-:W-:Y:S04]  /*9c00*/  BAR.SYNC.DEFER_BLOCKING 0x0 ;  /* 0x0000000000007b1d */ /* 0x000fe80000010000 */
[----:B------:R-:W-:-:S04]  /*9c10*/  ISETP.GE.U32.AND P0, PT, R2, c[0x0][0x0], PT ;  /* 0x0000000002007a0c */ /* 0x000fc80003f06070 */
[----:B------:R-:W-:-:S13]  /*9c20*/  ISETP.GE.U32.OR P0, PT, R3, R4, P0 ;  /* 0x000000040300720c */ /* 0x000fda0000706470 */
[----:B------:R-:W-:Y:S02]  /*9c30*/  @!P0 LEA R2, R4, R11, 0x3 ;  /* 0x0000000b04028211 */ /* 0x000fe400078e18ff */
[----:B------:R-:W-:-:S03]  /*9c40*/  SHF.R.S32.HI R4, RZ, 0x1, R4 ;  /* 0x00000001ff047819 */ /* 0x000fc60000011404 */
[----:B-1----:R-:W1:Y:S01]  /*9c50*/  @!P0 LDS.64 R6, [R2] ;  /* 0x0000000002068984 */ /* 0x002e620000000a00 */
[----:B------:R-:W-:Y:S01]  /*9c60*/  ISETP.GE.AND P1, PT, R4, 0x20, PT ;  /* 0x000000200400780c */ /* 0x000fe20003f26270 */
[CC--:B-1----:R-:W-:Y:S02]  /*9c70*/  @!P0 FMUL.FTZ R8, R17.reuse, R6.reuse ;  /* 0x0000000611088220 */ /* 0x0c2fe40000410000 */
[-C--:B------:R-:W-:Y:S02]  /*9c80*/  @!P0 FMUL.FTZ R5, R17, R7.reuse ;  /* 0x0000000711058220 */ /* 0x080fe40000410000 */
[C---:B------:R-:W-:Y:S02]  /*9c90*/  @!P0 FFMA.FTZ R17, R18.reuse, R7, R8 ;  /* 0x0000000712118223 */ /* 0x040fe40000010008 */
[----:B------:R-:W-:-:S05]  /*9ca0*/  @!P0 FFMA.FTZ R16, R18, R6, -R5 ;  /* 0x0000000612108223 */ /* 0x000fca0000010805 */
[----:B------:R1:W-:Y:S01]  /*9cb0*/  @!P0 STS.64 [R9.X8+0x10], R16 ;  /* 0x0000101009008388 */ /* 0x0003e20000008a00 */
[----:B------:R-:W-:Y:S01]  /*9cc0*/  @!P0 MOV R18, R16 ;  /* 0x0000001000128202 */ /* 0x000fe20000000f00 */
[----:B------:R-:W-:Y:S05]  /*9cd0*/  @P1 BRA `(.L_x_2277) ;  /* 0xffffff1000001947 */ /* 0x000fea000383ffff */
[----:B------:R-:W-:-:S04]  /*9ce0*/  IMAD.MOV.U32 R2, RZ, RZ, 0x20 ;  /* 0x00000020ff027424 */ /* 0x000fc800078e00ff */
.L_x_2276:
[----:B-1----:R-:W-:Y:S01]  /*9cf0*/  BAR.SYNC.DEFER_BLOCKING 0x0 ;  /* 0x0000000000007b1d */ /* 0x002fe20000010000 */
[----:B------:R-:W-:-:S13]  /*9d00*/  ISETP.GE.AND P0, PT, R2, 0x2, PT ;  /* 0x000000020200780c */ /* 0x000fda0003f06270 */
[----:B------:R-:W-:Y:S05]  /*9d10*/  @!P0 BRA `(.L_x_2275) ;  /* 0x000000a000008947 */ /* 0x000fea0003800000 */
[----:B------:R-:W-:-:S07]  /*9d20*/  HFMA2.MMA R4, -RZ, RZ, 0, 5.9604644775390625e-08 ;  /* 0x00000001ff047435 */ /* 0x000fce00000001ff */
.L_x_2278:
[----:B------:R-:W1:Y:S04]  /*9d30*/  SHFL.DOWN PT, R6, R17, R4, 0x1f ;  /* 0x08001f0411067589 */ /* 0x000e6800000e0000 */
[----:B------:R2:W3:Y:S02]  /*9d40*/  SHFL.DOWN PT, R5, R18, R4, 0x1f ;  /* 0x08001f0412057589 */ /* 0x0004e400000e0000 */
[----:B--2---:R-:W-:-:S04]  /*9d50*/  SHF.L.U32 R4, R4, 0x1, RZ ;  /* 0x0000000104047819 */ /* 0x004fc800000006ff */
[----:B------:R-:W-:Y:S01]  /*9d60*/  ISETP.GE.AND P0, PT, R4, R2, PT ;  /* 0x000000020400720c */ /* 0x000fe20003f06270 */
[CC--:B-1----:R-:W-:Y:S02]  /*9d70*/  FMUL.FTZ R7, R6.reuse, R17.reuse ;  /* 0x0000001106077220 */ /* 0x0c2fe40000410000 */
[-C--:B------:R-:W-:Y:S02]  /*9d80*/  FMUL.FTZ R6, R6, R18.reuse ;  /* 0x0000001206067220 */ /* 0x080fe40000410000 */
[C---:B---3--:R-:W-:Y:S02]  /*9d90*/  FFMA.FTZ R18, R5.reuse, R18, -R7 ;  /* 0x0000001205127223 */ /* 0x048fe40000010807 */
[----:B------:R-:W-:-:S06]  /*9da0*/  FFMA.FTZ R17, R5, R17, R6 ;  /* 0x0000001105117223 */ /* 0x000fcc0000010006 */
[----:B------:R-:W-:Y:S05]  /*9db0*/  @!P0 BRA `(.L_x_2278) ;  /* 0xffffff7000008947 */ /* 0x000fea000383ffff */
.L_x_2275:
[----:B------:R-:W-:Y:S01]  /*9dc0*/  ISETP.NE.AND P1, PT, RZ, c[0x0][0x344], PT ;  /* 0x0000d100ff007a0c */ /* 0x000fe20003f25270 */
[----:B------:R-:W-:-:S12]  /*9dd0*/  IMAD.MOV.U32 R16, RZ, RZ, RZ ;  /* 0x000000ffff107224 */ /* 0x000fd800078e00ff */
[----:B------:R-:W-:Y:S05]  /*9de0*/  @!P1 BRA `(.L_x_2279) ;  /* 0x00000c7000009947 */ /* 0x000fea0003800000 */
[----:B------:R-:W-:Y:S01]  /*9df0*/  HFMA2.MMA R2, -RZ, RZ, 0, 5.9604644775390625e-08 ;  /* 0x00000001ff027435 */ /* 0x000fe200000001ff */
[----:B------:R-:W-:-:S05]  /*9e00*/  MOV R22, RZ ;  /* 0x000000ff00167202 */ /* 0x000fca0000000f00 */
[----:B------:R-:W-:-:S04]  /*9e10*/  IMAD.HI.U32 R4, R23, c[0x0][0x34c], R22 ;  /* 0x0000d30017047a27 */ /* 0x000fc800078e0016 */
[----:B------:R-:W-:Y:S02]  /*9e20*/  ISETP.NE.AND P0, PT, R2, c[0x0][0x344], PT ;  /* 0x0000d10002007a0c */ /* 0x000fe40003f05270 */
[----:B------:R-:W-:-:S05]  /*9e30*/  SHF.R.U32.HI R5, RZ, c[0x0][0x350], R4 ;  /* 0x0000d400ff057a19 */ /* 0x000fca0000011604 */
[----:B------:R-:W-:-:S04]  /*9e40*/  IMAD.MOV R7, RZ, RZ, -R5 ;  /* 0x000000ffff077224 */ /* 0x000fc800078e0a05 */
[----:B------:R-:W-:-:S04]  /*9e50*/  IMAD R7, R7, c[0x0][0x348], R23 ;  /* 0x0000d20007077a24 */ /* 0x000fc800078e0217 */
[----:B------:R-:W-:Y:S01]  /*9e60*/  IMAD R16, R7, c[0x0][0x474], RZ ;  /* 0x00011d0007107a24 */ /* 0x000fe200078e02ff */
[----:B------:R-:W-:Y:S05]  /*9e70*/  @!P0 BRA `(.L_x_2279) ;  /* 0x00000be000008947 */ /* 0x000fea0003800000 */
[----:B------:R-:W-:Y:S02]  /*9e80*/  MOV R4, RZ ;  /* 0x000000ff00047202 */ /* 0x000fe40000000f00 */
        /* <DEDUP_REMOVED lines=189> */
.L_x_2279:
[----:B------:R-:W-:Y:S01]  /*aa60*/  ISETP.NE.U32.AND P0, PT, RZ, c[0x0][0x558], PT ;  /* 0x00015600ff007a0c */ /* 0x000fe20003f05070 */
[----:B------:R-:W-:Y:S01]  /*aa70*/  CS2R R4, SRZ ;  /* 0x0000000000047805 */ /* 0x000fe2000001ff00 */
[----:B------:R-:W-:Y:S02]  /*aa80*/  ISETP.NE.AND P4, PT, RZ, c[0x0][0x190], PT ;  /* 0x00006400ff007a0c */ /* 0x000fe40003f85270 */
[----:B------:R-:W-:Y:S02]  /*aa90*/  ISETP.NE.AND.EX P0, PT, RZ, c[0x0][0x55c], PT, P0 ;  /* 0x00015700ff007a0c */ /* 0x000fe40003f05300 */
[----:B------:R-:W-:Y:S02]  /*aaa0*/  IADD3 R6, P2, R16, c[0x0][0x548], RZ ;  /* 0x0001520010067a10 */ /* 0x000fe40007f5e0ff */
[----:B------:R-:W-:Y:S02]  /*aab0*/  MOV R10, RZ ;  /* 0x000000ff000a7202 */ /* 0x000fe40000000f00 */
[----:B------:R-:W-:-:S07]  /*aac0*/  IADD3.X R7, RZ, c[0x0][0x54c], RZ, P2, !PT ;  /* 0x00015300ff077a10 */ /* 0x000fce00017fe4ff */
[----:B------:R-:W-:-:S04]  /*aad0*/  @P0 IADD3 R4, P3, R16, c[0x0][0x558], RZ ;  /* 0x0001560010040a10 */ /* 0x000fc80007f7e0ff */
[----:B------:R-:W-:-:S05]  /*aae0*/  @P0 IADD3.X R5, RZ, c[0x0][0x55c], RZ, P3, !PT ;  /* 0x00015700ff050a10 */ /* 0x000fca0001ffe4ff */
[----:B------:R-:W-:Y:S01]  /*aaf0*/  @P0 IMAD.MOV.U32 R10, RZ, RZ, R5 ;  /* 0x000000ffff0a0224 */ /* 0x000fe200078e0005 */
[----:B------:R-:W-:Y:S05]  /*ab00*/  @!P4 BRA `(.L_x_2280) ;  /* 0x00001d400000c947 */ /* 0x000fea0003800000 */
[----:B------:R-:W1:Y:S01]  /*ab10*/  S2R R2, SR_CTAID.X ;  /* 0x0000000000027919 */ /* 0x000e620000002500 */
[----:B------:R-:W-:Y:S01]  /*ab20*/  IMAD R7, R3, c[0x0][0x194], RZ ;  /* 0x0000650003077a24 */ /* 0x000fe200078e02ff */
[----:B------:R-:W-:-:S03]  /*ab30*/  MOV R22, RZ ;  /* 0x000000ff00167202 */ /* 0x000fc60000000f00 */
[----:B------:R-:W-:-:S04]  /*ab40*/  IMAD R7, R0, c[0x0][0x198], R7 ;  /* 0x0000660000077a24 */ /* 0x000fc800078e0207 */
[----:B-1----:R-:W-:Y:S01]  /*ab50*/  IMAD R7, R2, c[0x0][0x180], R7 ;  /* 0x0000600002077a24 */ /* 0x002fe200078e0207 */
        /* <DEDUP_REMOVED lines=199> */
.L_x_2281:
        /* <DEDUP_REMOVED lines=11> */
.L_x_2283:
[----:B------:R-:W-:Y:S05]  /*b880*/  BSYNC B0 ;  /* 0x0000000000007941 */ /* 0x000fea0003800000 */
.L_x_2282:
[----:B------:R-:W-:Y:S02]  /*b890*/  PRMT R6, R6, 0x9910, RZ ;  /* 0x0000991006067816 */ /* 0x000fe400000000ff */
[----:B------:R-:W-:Y:S02]  /*b8a0*/  MOV R16, R18 ;  /* 0x0000001200107202 */ /* 0x000fe40000000f00 */
[----:B------:R-:W-:-:S04]  /*b8b0*/  ISETP.NE.AND P1, PT, R6, RZ, PT ;  /* 0x000000ff0600720c */ /* 0x000fc80003f25270 */
[----:B------:R-:W-:-:S09]  /*b8c0*/  ISETP.NE.OR P0, PT, RZ, c[0x0][0x188], !P1 ;  /* 0x00006200ff007a0c */ /* 0x000fd20004f05670 */
[----:B------:R-:W1:Y:S02]  /*b8d0*/  @P1 S2R R7, SR_CTAID.Y ;  /* 0x0000000000071919 */ /* 0x000e640000002600 */
[----:B-1----:R-:W-:Y:S01]  /*b8e0*/  @P1 IMAD R6, R2, c[0x0][0x10], R7 ;  /* 0x0000040002061a24 */ /* 0x002fe200078e0207 */
[----:B------:R-:W-:-:S03]  /*b8f0*/  @P1 MOV R7, 0x8 ;  /* 0x0000000800071802 */ /* 0x000fc60000000f00 */
[----:B------:R-:W-:Y:S01]  /*b900*/  @!P0 IMAD R6, R6, c[0x0][0x0], R3 ;  /* 0x0000000006068a24 */ /* 0x000fe200078e0203 */
[----:B------:R-:W-:-:S03]  /*b910*/  LOP3.LUT P0, RZ, R3, R0, RZ, 0xfc, !PT ;  /* 0x0000000003ff7212 */ /* 0x000fc6000780fcff */
[----:B------:R-:W-:-:S05]  /*b920*/  @P1 IMAD.WIDE.U32 R6, R6, R7, c[0x0][0x560] ;  /* 0x0001580006061625 */ /* 0x000fca00078e0007 */
[----:B------:R1:W-:Y:S01]  /*b930*/  @P1 STG.E.64 [R6.64], R16 ;  /* 0x0000001006001986 */ /* 0x0003e2000c101b24 */
        /* <DEDUP_REMOVED lines=11> */
[----:B-1----:R-:W1:Y:S01]  /*b9f0*/  S2R R6, SR_LANEID ;  /* 0x0000000000067919 */ /* 0x002e620000000000 */
[----:B------:R-:W-:Y:S01]  /*ba00*/  VOTEU.ANY UR4, UPT, PT ;  /* 0x0000000000047886 */ /* 0x000fe200038e0100 */
[----:B------:R-:W-:Y:S01]  /*ba10*/  IMAD.MOV.U32 R7, RZ, RZ, 0x4 ;  /* 0x00000004ff077424 */ /* 0x000fe200078e00ff */
[----:B------:R-:W1:Y:S08]  /*ba20*/  FLO.U32 R11, UR4 ;  /* 0x00000004000b7d00 */ /* 0x000e7000080e0000 */
[----:B------:R-:W2:Y:S01]  /*ba30*/  POPC R9, UR4 ;  /* 0x0000000400097d09 */ /* 0x000ea20008000000 */
[----:B-1----:R-:W-:Y:S01]  /*ba40*/  ISETP.EQ.U32.AND P0, PT, R11, R6, PT ;  /* 0x000000060b00720c */ /* 0x002fe20003f02070 */
[----:B------:R-:W-:-:S12]  /*ba50*/  IMAD.WIDE.U32 R6, R2, R7, c[0x0][0x568] ;  /* 0x00015a0002067625 */ /* 0x000fd800078e0007 */
[----:B--2---:R-:W2:Y:S01]  /*ba60*/  @P0 ATOMG.E.ADD.STRONG.GPU PT, R6, [R6.64], R9 ;  /* 0x00000009060609a8 */ /* 0x004ea200081ee1e4 */
[----:B------:R-:W-:-:S03]  /*ba70*/  ULDC UR5, c[0x0][0x10] ;  /* 0x0000040000057ab9 */ /* 0x000fc60000000800 */
[----:B------:R-:W1:Y:S02]  /*ba80*/  S2R R12, SR_LTMASK ;  /* 0x00000000000c7919 */ /* 0x000e640000003900 */
[----:B-1----:R-:W-:Y:S01]  /*ba90*/  LOP3.LUT R12, R12, UR4, RZ, 0xc0, !PT ;  /* 0x000000040c0c7c12 */ /* 0x002fe2000f8ec0ff */
[----:B------:R-:W-:Y:S02]  /*baa0*/  UMOV UR4, 0x1 ;  /* 0x0000000100047882 */ /* 0x000fe40000000000 */
[----:B------:R-:W-:Y:S01]  /*bab0*/  UIADD3 UR4, -UR4, UR5, URZ ;  /* 0x0000000504047290 */ /* 0x000fe2000fffe13f */
[----:B------:R-:W1:Y:S01]  /*bac0*/  POPC R13, R12 ;  /* 0x0000000c000d7309 */ /* 0x000e620000000000 */
[----:B--2---:R-:W1:Y:S02]  /*bad0*/  SHFL.IDX PT, R8, R6, R11, 0x1f ;  /* 0x00001f0b06087589 */ /* 0x004e6400000e0000 */
[----:B-1----:R-:W-:-:S04]  /*bae0*/  IADD3 R8, R8, R13, RZ ;  /* 0x0000000d08087210 */ /* 0x002fc80007ffe0ff */
[----:B------:R-:W-:-:S04]  /*baf0*/  ISETP.NE.AND P0, PT, R8, UR4, PT ;  /* 0x0000000408007c0c */ /* 0x000fc8000bf05270 */
[----:B------:R-:W-:-:S05]  /*bb00*/  SEL R8, RZ, 0x1, P0 ;  /* 0x00000001ff087807 */ /* 0x000fca0000000000 */
[----:B------:R1:W-:Y:S04]  /*bb10*/  STS.U8 [RZ], R8 ;  /* 0x00000008ff007388 */ /* 0x0003e80000000000 */
.L_x_2285:
[----:B------:R-:W-:Y:S05]  /*bb20*/  BSYNC B0 ;  /* 0x0000000000007941 */ /* 0x000fea0003800000 */
.L_x_2284:
[----:B------:R-:W-:Y:S06]  /*bb30*/  BAR.SYNC.DEFER_BLOCKING 0x0 ;  /* 0x0000000000007b1d */ /* 0x000fec0000010000 */
[----:B-1----:R-:W1:Y:S02]  /*bb40*/  LDS.U8 R6, [RZ] ;  /* 0x00000000ff067984 */ /* 0x002e640000000000 */
[----:B-1----:R-:W-:Y:S02]  /*bb50*/  ISETP.NE.AND P0, PT, R6, RZ, PT ;  /* 0x000000ff0600720c */ /* 0x002fe40003f05270 */
[----:B------:R-:W-:-:S04]  /*bb60*/  IADD3 R6, P2, R22, c[0x0][0x548], RZ ;  /* 0x0001520016067a10 */ /* 0x000fc80007f5e0ff */
[----:B------:R-:W-:-:S07]  /*bb70*/  IADD3.X R7, RZ, c[0x0][0x54c], RZ, P2, !PT ;  /* 0x00015300ff077a10 */ /* 0x000fce00017fe4ff */
[----:B------:R-:W-:Y:S05]  /*bb80*/  @!P0 EXIT ;  /* 0x000000000000894d */ /* 0x000fea0003800000 */
[----:B------:R-:W-:Y:S01]  /*bb90*/  ISETP.NE.AND P0, PT, RZ, c[0x0][0x188], PT ;  /* 0x00006200ff007a0c */ /* 0x000fe20003f05270 */
[----:B------:R-:W-:Y:S01]  /*bba0*/  IMAD.MOV.U32 R19, RZ, RZ, c[0x0][0x16c] ;  /* 0x00005b00ff137624 */ /* 0x000fe200078e00ff */
[----:B------:R-:W-:Y:S01]  /*bbb0*/  MOV R16, c[0x0][0x168] ;  /* 0x00005a0000107a02 */ /* 0x000fe20000000f00 */
[----:B------:R-:W-:Y:S01]  /*bbc0*/  @!PT LDS RZ, [RZ] ;  /* 0x00000000fffff984 */ /* 0x000fe20000000800 */
[----:B------:R-:W-:Y:S01]  /*bbd0*/  @!PT LDS RZ, [RZ] ;  /* 0x00000000fffff984 */ /* 0x000fe20000000800 */
[----:B------:R-:W-:Y:S01]  /*bbe0*/  @!PT LDS RZ, [RZ] ;  /* 0x00000000fffff984 */ /* 0x000fe20000000800 */
[----:B------:R-:W-:Y:S01]  /*bbf0*/  @!PT LDS RZ, [RZ] ;  /* 0x00000000fffff984 */ /* 0x000fe20000000800 */
[----:B------:R-:W-:Y:S06]  /*bc00*/  MEMBAR.SC.GPU ;  /* 0x0000000000007992 */ /* 0x000fec0000002000 */
[----:B------:R-:W-:Y:S01]  /*bc10*/  BSSY B0, `(.L_x_2286) ;  /* 0x000002b000007945 */ /* 0x000fe20003800000 */
[----:B------:R-:W-:-:S00]  /*bc20*/  ERRBAR ;  /* 0x00000000000079ab */ /* 0x000fc00000000000 */
[----:B------:R-:W-:-:S05]  /*bc30*/  CCTL.IVALL ;  /* 0x00000000ff00798f */ /* 0x000fca0002000000 */
[----:B------:R-:W-:Y:S05]  /*bc40*/  @!P0 BRA `(.L_x_2287) ;  /* 0x0000014000008947 */ /* 0x000fea0003800000 */
[----:B------:R-:W-:-:S05]  /*bc50*/  IMAD R11, R0, c[0x0][0x0], R3 ;  /* 0x00000000000b7a24 */ /* 0x000fca00078e0203 */
[----:B------:R-:W-:-:S13]  /*bc60*/  ISETP.GE.U32.AND P0, PT, R11, c[0x0][0x184], PT ;  /* 0x000061000b007a0c */ /* 0x000fda0003f06070 */
[----:B------:R-:W-:Y:S05]  /*bc70*/  @P0 BRA `(.L_x_2288) ;  /* 0x0000024000000947 */ /* 0x000fea0003800000 */
[----:B------:R-:W-:Y:S01]  /*bc80*/  BSSY B1, `(.L_x_2289) ;  /* 0x000000f000017945 */ /* 0x000fe20003800000 */
[----:B------:R-:W-:Y:S02]  /*bc90*/  MOV R12, c[0x0][0x168] ;  /* 0x00005a00000c7a02 */ /* 0x000fe40000000f00 */
.L_x_2290:
[----:B------:R-:W-:Y:S01]  /*bca0*/  HFMA2.MMA R9, -RZ, RZ, 0, 4.76837158203125e-07 ;  /* 0x00000008ff097435 */ /* 0x000fe200000001ff */
[----:B------:R-:W-:-:S09]  /*bcb0*/  IMAD R8, R2, c[0x0][0x10], R11 ;  /* 0x0000040002087a24 */ /* 0x000fd200078e020b */
[----:B------:R-:W-:-:S06]  /*bcc0*/  IMAD.WIDE.U32 R8, R8, R9, c[0x0][0x560] ;  /* 0x0001580008087625 */ /* 0x000fcc00078e0009 */
[----:B------:R-:W2:Y:S01]  /*bcd0*/  LDG.E.64 R8, [R8.64] ;  /* 0x0000002408087981 */ /* 0x000ea2000c1e1b00 */
[----:B------:R-:W-:-:S05]  /*bce0*/  MOV R14, c[0x0][0x0] ;  /* 0x00000000000e7a02 */ /* 0x000fca0000000f00 */
[----:B------:R-:W-:-:S05]  /*bcf0*/  IMAD R11, R14, c[0x0][0x4], R11 ;  /* 0x000001000e0b7a24 */ /* 0x000fca00078e020b */
[----:B------:R-:W-:Y:S01]  /*bd00*/  ISETP.GE.U32.AND P0, PT, R11, c[0x0][0x184], PT ;  /* 0x000061000b007a0c */ /* 0x000fe20003f06070 */
[CC--:B--2---:R-:W-:Y:S02]  /*bd10*/  FMUL.FTZ R13, R9.reuse, R19.reuse ;  /* 0x00000013090d7220 */ /* 0x0c4fe40000410000 */
[C---:B------:R-:W-:Y:S02]  /*bd20*/  FMUL.FTZ R19, R8.reuse, R19 ;  /* 0x0000001308137220 */ /* 0x040fe40000410000 */
[-C--:B------:R-:W-:Y:S02]  /*bd30*/  FFMA.FTZ R16, R8, R12.reuse, -R13 ;  /* 0x0000000c08107223 */ /* 0x080fe4000001080d */
[----:B------:R-:W-:Y:S02]  /*bd40*/  FFMA.FTZ R19, R9, R12, R19 ;  /* 0x0000000c09137223 */ /* 0x000fe40000010013 */
[----:B------:R-:W-:-:S04]  /*bd50*/  IMAD.MOV.U32 R12, RZ, RZ, R16 ;  /* 0x000000ffff0c7224 */ /* 0x000fc800078e0010 */
[----:B------:R-:W-:Y:S05]  /*bd60*/  @!P0 BRA `(.L_x_2290) ;  /* 0xffffff3000008947 */ /* 0x000fea000383ffff */
[----:B------:R-:W-:Y:S05]  /*bd70*/  BSYNC B1 ;  /* 0x0000000000017941 */ /* 0x000fea0003800000 */
.L_x_2289:
[----:B------:R-:W-:Y:S05]  /*bd80*/  BRA `(.L_x_2288) ;  /* 0x0000013000007947 */ /* 0x000fea0003800000 */
.L_x_2287:
[----:B------:R-:W-:-:S13]  /*bd90*/  ISETP.GE.U32.AND P0, PT, R0, c[0x0][0x184], PT ;  /* 0x0000610000007a0c */ /* 0x000fda0003f06070 */
[----:B------:R-:W-:Y:S05]  /*bda0*/  @P0 BRA `(.L_x_2288) ;  /* 0x0000011000000947 */ /* 0x000fea0003800000 */
[----:B------:R-:W-:Y:S01]  /*bdb0*/  BSSY B1, `(.L_x_2288) ;  /* 0x0000010000017945 */ /* 0x000fe20003800000 */
[----:B------:R-:W-:Y:S02]  /*bdc0*/  MOV R11, c[0x0][0x168] ;  /* 0x00005a00000b7a02 */ /* 0x000fe40000000f00 */
[----:B------:R-:W-:-:S04]  /*bdd0*/  MOV R13, R0 ;  /* 0x00000000000d7202 */ /* 0x000fc80000000f00 */
.L_x_2291:
[----:B------:R-:W-:Y:S01]  /*bde0*/  HFMA2.MMA R9, -RZ, RZ, 0, 4.76837158203125e-07 ;  /* 0x00000008ff097435 */ /* 0x000fe200000001ff */
[----:B------:R-:W-:-:S04]  /*bdf0*/  IMAD R8, R2, c[0x0][0x10], R13 ;  /* 0x0000040002087a24 */ /* 0x000fc800078e020d */
[----:B------:R-:W-:-:S05]  /*be00*/  IMAD R8, R8, c[0x0][0x0], R3 ;  /* 0x0000000008087a24 */ /* 0x000fca00078e0203 */
[----:B------:R-:W-:-:S06]  /*be10*/  IMAD.WIDE.U32 R8, R8, R9, c[0x0][0x560] ;  /* 0x0001580008087625 */ /* 0x000fcc00078e0009 */
[----:B------:R-:W2:Y:S01]  /*be20*/  LDG.E.64 R8, [R8.64] ;  /* 0x0000002408087981 */ /* 0x000ea2000c1e1b00 */
[----:B------:R-:W-:-:S04]  /*be30*/  IADD3 R13, R13, c[0x0][0x4], RZ ;  /* 0x000001000d0d7a10 */ /* 0x000fc80007ffe0ff */
        /* <DEDUP_REMOVED lines=8> */
.L_x_2288:
[----:B------:R-:W-:Y:S05]  /*bec0*/  BSYNC B0 ;  /* 0x0000000000007941 */ /* 0x000fea0003800000 */
.L_x_2286:
[----:B------:R-:W-:Y:S01]  /*bed0*/  IMAD R2, R0, c[0x0][0x0], R3 ;  /* 0x0000000000027a24 */ /* 0x000fe200078e0203 */
[----:B------:R-:W-:Y:S01]  /*bee0*/  MOV R17, R19 ;  /* 0x0000001300117202 */ /* 0x000fe20000000f00 */
[----:B------:R-:W-:Y:S01]  /*bef0*/  ULDC UR4, c[0x0][0x4] ;  /* 0x0000010000047ab9 */ /* 0x000fe20000000800 */
[----:B------:R-:W-:Y:S01]  /*bf00*/  ISETP.NE.AND P2, PT, RZ, c[0x0][0x188], PT ;  /* 0x00006200ff007a0c */ /* 0x000fe20003f45270 */
[----:B------:R-:W-:Y:S02]  /*bf10*/  USHF.R.U32.HI UR4, URZ, 0x1, UR4 ;  /* 0x000000013f047899 */ /* 0x000fe40008011604 */
[----:B------:R1:W-:Y:S04]  /*bf20*/  STS.64 [R2.X8+0x10], R16 ;  /* 0x0000101002007388 */ /* 0x0003e80000008a00 */
[----:B------:R-:W-:-:S13]  /*bf30*/  ISETP.NE.AND P0, PT, RZ, UR4, PT ;  /* 0x00000004ff007c0c */ /* 0x000fda000bf05270 */
[----:B------:R-:W-:Y:S05]  /*bf40*/  @!P0 BRA `(.L_x_2292) ;  /* 0x0000010000008947 */ /* 0x000fea0003800000 */
[----:B-1----:R-:W-:-:S04]  /*bf50*/  MOV R9, UR4 ;  /* 0x0000000400097c02 */ /* 0x002fc80008000f00 */
.L_x_2293:
[----:B------:R-:W-:Y:S01]  /*bf60*/  IADD3 R8, R0, R9, RZ ;  /* 0x0000000900087210 */ /* 0x000fe20007ffe0ff */
[----:B------:R-:W-:Y:S01]  /*bf70*/  BAR.SYNC.DEFER_BLOCKING 0x0 ;  /* 0x0000000000007b1d */ /* 0x000fe20000010000 */
[----:B------:R-:W-:Y:S02]  /*bf80*/  ISETP.GT.AND P3, PT, R9, 0x1, PT ;  /* 0x000000010900780c */ /* 0x000fe40003f64270 */
        /* <DEDUP_REMOVED lines=8> */
[----:B------:R-:W-:-:S04]  /*c010*/  @!P0 FFMA.FTZ R18, R16, R12, -R11 ;  /* 0x0000000c10128223 */ /* 0x000fc8000001080b */
[----:B------:R-:W-:Y:S01]  /*c020*/  @!P0 IMAD.MOV.U32 R16, RZ, RZ, R18 ;  /* 0x000000ffff108224 */ /* 0x000fe200078e0012 */
[----:B------:R1:W-:Y:S01]  /*c030*/  @!P0 STS.64 [R2.X8+0x10], R18 ;  /* 0x0000101202008388 */ /* 0x0003e20000008a00 */
[----:B------:R-:W-:Y:S05]  /*c040*/  @P3 BRA `(.L_x_2293) ;  /* 0xffffff1000003947 */ /* 0x000fea000383ffff */
.L_x_2292:
[----:B-1----:R-:W-:Y:S01]  /*c050*/  LEA R13, R2, 0x10, 0x3 ;  /* 0x00000010020d7811 */ /* 0x002fe200078e18ff */
[----:B------:R-:W-:Y:S05]  /*c060*/  @!P2 BRA `(.L_x_2294) ;  /* 0x000002900000a947 */ /* 0x000fea0003800000 */
[----:B------:R-:W-:Y:S02]  /*c070*/  MOV R8, c[0x0][0x0] ;  /* 0x0000000000087a02 */ /* 0x000fe40000000f00 */
[----:B------:R-:W-:Y:S02]  /*c080*/  MOV R0, c[0x0][0x0] ;  /* 0x0000000000007a02 */ /* 0x000fe40000000f00 */
[----:B------:R-:W-:-:S13]  /*c090*/  ISETP.GT.AND P0, PT, R8, 0x20, PT ;  /* 0x000000200800780c */ /* 0x000fda0003f04270 */
[----:B------:R-:W-:Y:S05]  /*c0a0*/  @!P0 BRA `(.L_x_2295) ;  /* 0x0000018000008947 */ /* 0x000fea0003800000 */
[----:B------:R-:W-:Y:S01]  /*c0b0*/  MOV R17, R19 ;  /* 0x0000001300117202 */ /* 0x000fe20000000f00 */
[----:B------:R-:W-:Y:S01]  /*c0c0*/  IMAD.MOV.U32 R0, RZ, RZ, 0x20 ;  /* 0x00000020ff007424 */ /* 0x000fe200078e00ff */
[----:B------:R-:W-:-:S03]  /*c0d0*/  LEA.HI R8, R8, c[0x0][0x0], RZ, 0x1 ;  /* 0x0000000008087a11 */ /* 0x000fc600078f08ff */
[----:B------:R1:W-:Y:S01]  /*c0e0*/  STS.64 [R2.X8+0x10], R16 ;  /* 0x0000101002007388 */ /* 0x0003e20000008a00 */
[----:B------:R-:W-:-:S04]  /*c0f0*/  SHF.R.S32.HI R8, RZ, 0x1, R8 ;  /* 0x00000001ff087819 */ /* 0x000fc80000011408 */
[----:B------:R-:W-:-:S13]  /*c100*/  ISETP.GE.AND P0, PT, R8, 0x20, PT ;  /* 0x000000200800780c */ /* 0x000fda0003f06270 */
[----:B------:R-:W-:Y:S05]  /*c110*/  @!P0 BRA `(.L_x_2295) ;  /* 0x0000011000008947 */ /* 0x000fea0003800000 */
[----:B-1----:R-:W-:-:S04]  /*c120*/  MOV R0, R8 ;  /* 0x0000000800007202 */ /* 0x002fc80000000f00 */
.L_x_2296:
[----:B------:R-:W-:Y:S01]  /*c130*/  IADD3 R8, R3, R0, RZ ;  /* 0x0000000003087210 */ /* 0x000fe20007ffe0ff */
[----:B------:R-:W-:Y:S03]  /*c140*/  BAR.SYNC.DEFER_BLOCKING 0x0 ;  /* 0x0000000000007b1d */ /* 0x000fe60000010000 */
[----:B------:R-:W-:-:S04]  /*c150*/  ISETP.GE.U32.AND P0, PT, R8, c[0x0][0x0], PT ;  /* 0x0000000008007a0c */ /* 0x000fc80003f06070 */
[----:B------:R-:W-:-:S13]  /*c160*/  ISETP.GE.U32.OR P0, PT, R3, R0, P0 ;  /* 0x000000000300720c */ /* 0x000fda0000706470 */
[----:B------:R-:W-:Y:S02]  /*c170*/  @!P0 LEA R8, R0, R13, 0x3 ;  /* 0x0000000d00088211 */ /* 0x000fe400078e18ff */
[----:B------:R-:W-:-:S04]  /*c180*/  SHF.R.S32.HI R0, RZ, 0x1, R0 ;  /* 0x00000001ff007819 */ /* 0x000fc80000011400 */
[----:B-1----:R-:W1:Y:S01]  /*c190*/  @!P0 LDS.64 R8, [R8] ;  /* 0x0000000008088984 */ /* 0x002e620000000a00 */
[----:B------:R-:W-:Y:S01]  /*c1a0*/  ISETP.GE.AND P2, PT, R0, 0x20, PT ;  /* 0x000000200000780c */ /* 0x000fe20003f46270 */
[CC--:B-1----:R-:W-:Y:S02]  /*c1b0*/  @!P0 FMUL.FTZ R12, R19.reuse, R8.reuse ;  /* 0x00000008130c8220 */ /* 0x0c2fe40000410000 */
[-C--:B------:R-:W-:Y:S02]  /*c1c0*/  @!P0 FMUL.FTZ R11, R19, R9.reuse ;  /* 0x00000009130b8220 */ /* 0x080fe40000410000 */
[C---:B------:R-:W-:Y:S02]  /*c1d0*/  @!P0 FFMA.FTZ R19, R16.reuse, R9, R12 ;  /* 0x0000000910138223 */ /* 0x040fe4000001000c */
[----:B------:R-:W-:-:S04]  /*c1e0*/  @!P0 FFMA.FTZ R18, R16, R8, -R11 ;  /* 0x0000000810128223 */ /* 0x000fc8000001080b */
[----:B------:R-:W-:Y:S01]  /*c1f0*/  @!P0 IMAD.MOV.U32 R16, RZ, RZ, R18 ;  /* 0x000000ffff108224 */ /* 0x000fe200078e0012 */
[----:B------:R1:W-:Y:S01]  /*c200*/  @!P0 STS.64 [R2.X8+0x10], R18 ;  /* 0x0000101202008388 */ /* 0x0003e20000008a00 */
[----:B------:R-:W-:Y:S05]  /*c210*/  @P2 BRA `(.L_x_2296) ;  /* 0xffffff1000002947 */ /* 0x000fea000383ffff */
[----:B------:R-:W-:-:S09]  /*c220*/  HFMA2.MMA R0, -RZ, RZ, 0, 1.9073486328125e-06 ;  /* 0x00000020ff007435 */ /* 0x000fd200000001ff */
.L_x_2295:
[----:B-1----:R-:W-:Y:S01]  /*c230*/  BAR.SYNC.DEFER_BLOCKING 0x0 ;  /* 0x0000000000007b1d */ /* 0x002fe20000010000 */
[----:B------:R-:W-:-:S13]  /*c240*/  ISETP.GE.AND P0, PT, R0, 0x2, PT ;  /* 0x000000020000780c */ /* 0x000fda0003f06270 */
[----:B------:R-:W-:Y:S05]  /*c250*/  @!P0 BRA `(.L_x_2294) ;  /* 0x000000a000008947 */ /* 0x000fea0003800000 */
[----:B------:R-:W-:-:S05]  /*c260*/  MOV R2, 0x1 ;  /* 0x0000000100027802 */ /* 0x000fca0000000f00 */
.L_x_2297:
        /* <DEDUP_REMOVED lines=9> */
.L_x_2294:
        /* <DEDUP_REMOVED lines=9> */
[----:B------:R-:W2:Y:S02]  /*c390*/  LDG.E.64 R2, [R4.64] ;  /* 0x0000002404027981 */ /* 0x000ea4000c1e1b00 */
[CC--:B--2---:R-:W-:Y:S02]  /*c3a0*/  FMUL.FTZ R7, R19.reuse, R3.reuse ;  /* 0x0000000313077220 */ /* 0x0c4fe40000410000 */
[C---:B------:R-:W-:Y:S02]  /*c3b0*/  FMUL.FTZ R3, R16.reuse, R3 ;  /* 0x0000000310037220 */ /* 0x040fe40000410000 */
[-C--:B------:R-:W-:Y:S02]  /*c3c0*/  FFMA.FTZ R16, R16, R2.reuse, -R7 ;  /* 0x0000000210107223 */ /* 0x080fe40000010807 */
[----:B------:R-:W-:Y:S02]  /*c3d0*/  FFMA.FTZ R19, R19, R2, R3 ;  /* 0x0000000213137223 */ /* 0x000fe40000010003 */
.L_x_2299:
        /* <DEDUP_REMOVED lines=8> */
[----:B------:R-:W-:Y:S01]  /*c460*/  MOV R5, c[0x4][0x654] ;  /* 0x0101950000057a02 */ /* 0x000fe20000000f00 */
[----:B------:R-:W-:Y:S01]  /*c470*/  IMAD.MOV.U32 R7, RZ, RZ, c[0x4][0x644] ;  /* 0x01019100ff077624 */ /* 0x000fe200078e00ff */
[----:B------:R-:W1:Y:S01]  /*c480*/  LDC.64 R2, c[0x4][R2] ;  /* 0x0100000002027b82 */ /* 0x000e620000000a00 */
[----:B------:R-:W-:Y:S01]  /*c490*/  MOV R6, c[0x4][0x640] ;  /* 0x0101900000067a02 */ /* 0x000fe20000000f00 */
[----:B------:R-:W-:Y:S01]  /*c4a0*/  IMAD.MOV.U32 R12, RZ, RZ, 0x1 ;  /* 0x00000001ff0c7424 */ /* 0x000fe200078e00ff */
[----:B------:R-:W-:Y:S02]  /*c4b0*/  MOV R10, c[0x4][0x438] ;  /* 0x01010e00000a7a02 */ /* 0x000fe40000000f00 */
[----:B------:R-:W-:-:S03]  /*c4c0*/  MOV R11, c[0x4][0x43c] ;  /* 0x01010f00000b7a02 */ /* 0x000fc60000000f00 */
[----:B------:R-:W-:Y:S01]  /*c4d0*/  LEPC R14 ;  /* 0x00000000000e734e */ /* 0x000fe20000000000 */
[----:B------:R-:W-:-:S02]  /*c4e0*/  MOV R9, 0xc550 ;  /* 0x0000c55000097802 */ /* 0x000fc40000000f00 */
[----:B------:R-:W-:Y:S02]  /*c4f0*/  MOV R20, 0xc4d0 ;  /* 0x0000c4d000147802 */ /* 0x000fe40000000f00 */
[----:B------:R-:W-:Y:S02]  /*c500*/  MOV R21, 0x0 ;  /* 0x0000000000157802 */ /* 0x000fe40000000f00 */
[----:B------:R-:W-:Y:S02]  /*c510*/  MOV R0, 0x0 ;  /* 0x0000000000007802 */ /* 0x000fe40000000f00 */
[----:B------:R-:W-:-:S04]  /*c520*/  IADD3 R20, P0, P1, -R20, R9, R14 ;  /* 0x0000000914147210 */ /* 0x000fc8000791e10e */
[----:B------:R-:W-:-:S04]  /*c530*/  IADD3.X R21, ~R0, R21, R15, P0, P1 ;  /* 0x0000001500157210 */ /* 0x000fc800007e250f */
[----:B01----:R-:W-:Y:S05]  /*c540*/  CALL.ABS.NOINC R2 ;  /* 0x0000000002007343 */ /* 0x003fea0003c00000 */
.L_x_2301:
[----:B------:R-:W-:Y:S02]  /*c550*/  IADD3 R22, P0, R22, c[0x0][0x548], RZ ;  /* 0x0001520016167a10 */ /* 0x000fe40007f1e0ff */
[----:B------:R-:W-:Y:S02]  /*c560*/  MOV R17, R19 ;  /* 0x0000001300117202 */ /* 0x000fe40000000f00 */
[----:B------:R-:W-:-:S05]  /*c570*/  IADD3.X R23, RZ, c[0x0][0x54c], RZ, P0, !PT ;  /* 0x00015300ff177a10 */ /* 0x000fca00007fe4ff */
[----:B------:R-:W-:Y:S01]  /*c580*/  STG.E.64 [R22.64], R16 ;  /* 0x0000001016007986 */ /* 0x000fe2000c101b24 */
[----:B------:R-:W-:Y:S05]  /*c590*/  EXIT ;  /* 0x000000000000794d */ /* 0x000fea0003800000 */
.L_x_2300:
[----:B------:R-:W-:-:S05]  /*c5a0*/  IMAD.MOV.U32 R17, RZ, RZ, R19 ;  /* 0x000000ffff117224 */ /* 0x000fca00078e0013 */
[----:B------:R-:W-:Y:S01]  /*c5b0*/  STG.E.64 [R4.64], R16 ;  /* 0x0000001004007986 */ /* 0x000fe2000c101b24 */
[----:B------:R-:W-:Y:S05]  /*c5c0*/  EXIT ;  /* 0x000000000000794d */ /* 0x000fea0003800000 */
.L_x_2298:
        /* <DEDUP_REMOVED lines=9> */
.L_x_2302:
        /* <DEDUP_REMOVED lines=8> */
[----:B------:R-:W-:Y:S02]  /*c6e0*/  MOV R5, c[0x4][0x654] ;  /* 0x0101950000057a02 */ /* 0x000fe40000000f00 */
[----:B------:R-:W1:Y:S01]  /*c6f0*/  LDC.64 R2, c[0x4][R2] ;  /* 0x0100000002027b82 */ /* 0x000e620000000a00 */
[----:B------:R-:W-:Y:S02]  /*c700*/  MOV R7, c[0x4][0x644] ;  /* 0x0101910000077a02 */ /* 0x000fe40000000f00 */
[----:B------:R-:W-:Y:S02]  /*c710*/  MOV R8, 0x2ef ;  /* 0x000002ef00087802 */ /* 0x000fe40000000f00 */
[----:B------:R-:W-:-:S02]  /*c720*/  MOV R10, c[0x4][0x438] ;  /* 0x01010e00000a7a02 */ /* 0x000fc40000000f00 */
[----:B------:R-:W-:Y:S02]  /*c730*/  MOV R12, 0x1 ;  /* 0x00000001000c7802 */ /* 0x000fe40000000f00 */
        /* <DEDUP_REMOVED lines=9> */
.L_x_2304:
[----:B------:R-:W-:Y:S01]  /*c7d0*/  IADD3 R22, P0, R22, c[0x0][0x548], RZ ;  /* 0x0001520016167a10 */ /* 0x000fe20007f1e0ff */
[----:B------:R-:W-:-:S03]  /*c7e0*/  IMAD.MOV.U32 R17, RZ, RZ, R19 ;  /* 0x000000ffff117224 */ /* 0x000fc600078e0013 */
[----:B------:R-:W-:-:S05]  /*c7f0*/  IADD3.X R23, RZ, c[0x0][0x54c], RZ, P0, !PT ;  /* 0x00015300ff177a10 */ /* 0x000fca00007fe4ff */
[----:B------:R-:W-:Y:S01]  /*c800*/  STG.E.64 [R22.64], R16 ;  /* 0x0000001016007986 */ /* 0x000fe2000c101b24 */
[----:B------:R-:W-:Y:S05]  /*c810*/  EXIT ;  /* 0x000000000000794d */ /* 0x000fea0003800000 */
.L_x_2303:
[----:B------:R-:W-:-:S05]  /*c820*/  MOV R17, R19 ;  /* 0x0000001300117202 */ /* 0x000fca0000000f00 */
[----:B------:R-:W-:Y:S01]  /*c830*/  STG.E.64 [R6.64], R16 ;  /* 0x0000001006007986 */ /* 0x000fe2000c101b24 */
[----:B------:R-:W-:Y:S05]  /*c840*/  EXIT ;  /* 0x000000000000794d */ /* 0x000fea0003800000 */
.L_x_2280:
        /* <DEDUP_REMOVED lines=21> */
.L_x_2306:
        /* <DEDUP_REMOVED lines=23> */
.L_x_2308:
[----:B------:R-:W-:Y:S01]  /*cb10*/  IADD3 R2, P0, R16, c[0x0][0x548], RZ ;  /* 0x0001520010027a10 */ /* 0x000fe20007f1e0ff */
[----:B------:R-:W-:-:S03]  /*cb20*/  IMAD.MOV.U32 R16, RZ, RZ, R18 ;  /* 0x000000ffff107224 */ /* 0x000fc600078e0012 */
[----:B------:R-:W-:-:S05]  /*cb30*/  IADD3.X R3, RZ, c[0x0][0x54c], RZ, P0, !PT ;  /* 0x00015300ff037a10 */ /* 0x000fca00007fe4ff */
[----:B------:R-:W-:Y:S01]  /*cb40*/  STG.E.64 [R2.64], R16 ;  /* 0x0000001002007986 */ /* 0x000fe2000c101b24 */
[----:B------:R-:W-:Y:S05]  /*cb50*/  EXIT ;  /* 0x000000000000794d */ /* 0x000fea0003800000 */
.L_x_2307:
[----:B------:R-:W-:-:S05]  /*cb60*/  MOV R16, R18 ;  /* 0x0000001200107202 */ /* 0x000fca0000000f00 */
[----:B------:R-:W-:Y:S01]  /*cb70*/  STG.E.64 [R4.64], R16 ;  /* 0x0000001004007986 */ /* 0x000fe2000c101b24 */
[----:B------:R-:W-:Y:S05]  /*cb80*/  EXIT ;  /* 0x000000000000794d */ /* 0x000fea0003800000 */
.L_x_2305:
        /* <DEDUP_REMOVED lines=9> */
.L_x_2309:
        /* <DEDUP_REMOVED lines=9> */
[----:B------:R-:W-:Y:S01]  /*ccb0*/  IMAD.MOV.U32 R13, RZ, RZ, RZ ;  /* 0x000000ffff0d7224 */ /* 0x000fe200078e00ff */
[----:B------:R-:W1:Y:S01]  /*ccc0*/  LDC.64 R2, c[0x4][R2] ;  /* 0x0100000002027b82 */ /* 0x000e620000000a00 */
[----:B------:R-:W-:Y:S02]  /*ccd0*/  MOV R7, c[0x4][0x644] ;  /* 0x0101910000077a02 */ /* 0x000fe40000000f00 */
[----:B------:R-:W-:Y:S02]  /*cce0*/  MOV R10, c[0x4][0x438] ;  /* 0x01010e00000a7a02 */ /* 0x000fe40000000f00 */
[----:B------:R-:W-:-:S02]  /*ccf0*/  MOV R11, c[0x4][0x43c] ;  /* 0x01010f00000b7a02 */ /* 0x000fc40000000f00 */
[----:B------:R-:W-:Y:S02]  /*cd00*/  MOV R12, 0x1 ;  /* 0x00000001000c7802 */ /* 0x000fe40000000f00 */
        /* <DEDUP_REMOVED lines=8> */
.L_x_2311:
[----:B------:R-:W-:Y:S02]  /*cd90*/  IADD3 R2, P0, R16, c[0x0][0x548], RZ ;  /* 0x0001520010027a10 */ /* 0x000fe40007f1e0ff */
[----:B------:R-:W-:Y:S02]  /*cda0*/  MOV R16, R18 ;  /* 0x0000001200107202 */ /* 0x000fe40000000f00 */
[----:B------:R-:W-:-:S05]  /*cdb0*/  IADD3.X R3, RZ, c[0x0][0x54c], RZ, P0, !PT ;  /* 0x00015300ff037a10 */ /* 0x000fca00007fe4ff */
[----:B------:R-:W-:Y:S01]  /*cdc0*/  STG.E.64 [R2.64], R16 ;  /* 0x0000001002007986 */ /* 0x000fe2000c101b24 */
[----:B------:R-:W-:Y:S05]  /*cdd0*/  EXIT ;  /* 0x000000000000794d */ /* 0x000fea0003800000 */
.L_x_2310:
[----:B------:R-:W-:-:S05]  /*cde0*/  MOV R16, R18 ;  /* 0x0000001200107202 */ /* 0x000fca0000000f00 */
[----:B------:R-:W-:Y:S01]  /*cdf0*/  STG.E.64 [R6.64], R16 ;  /* 0x0000001006007986 */ /* 0x000fe2000c101b24 */
[----:B------:R-:W-:Y:S05]  /*ce00*/  EXIT ;  /* 0x000000000000794d */ /* 0x000fea0003800000 */
.L_x_2312:
        /* <DEDUP_REMOVED lines=15> */
.L_x_8814:


//--------------------- .text._ZN2at6native13reduce_kernelILi256ELi2ENS0_8ReduceOpIN3c107complexIfEENS0_14func_wrapper_tIS5_NS0_55_GLOBAL__N__0955718d_22_SparseCsrTensorMath_cu_868dd54514ReductionMulOpIS5_EEEEjS5_Li4ELi4EEEEEvT1_ --------------------------
	.section	.text._ZN2at6native13reduce_kernelILi256ELi2ENS0_8ReduceOpIN3c107complexIfEENS0_14func_wrapper_tIS5_NS0_55_GLOBAL__N__0955718d_22_SparseCsrTensorMath_cu_868dd54514ReductionMulOpIS5_EEEEjS5_Li4ELi4EEEEEvT1_,"ax",@progbits
	.sectioninfo	@"SHI_REGISTERS=52"
	.align	128
.text._ZN2at6native13reduce_kernelILi256ELi2ENS0_8ReduceOpIN3c107complexIfEENS0_14func_wrapper_tIS5_NS0_55_GLOBAL__N__0955718d_22_SparseCsrTensorMath_cu_868dd54514ReductionMulOpIS5_EEEEjS5_Li4ELi4EEEEEvT1_:
        .type           _ZN2at6native13reduce_kernelILi256ELi2ENS0_8ReduceOpIN3c107complexIfEENS0_14func_wrapper_tIS5_NS0_55_GLOBAL__N__0955718d_22_SparseCsrTensorMath_cu_868dd54514ReductionMulOpIS5_EEEEjS5_Li4ELi4EEEEEvT1_,@function
        .size           _ZN2at6native13reduce_kernelILi256ELi2ENS0_8ReduceOpIN3c107complexIfEENS0_14func_wrapper_tIS5_NS0_55_GLOBAL__N__0955718d_22_SparseCsrTensorMath_cu_868dd54514ReductionMulOpIS5_EEEEjS5_Li4ELi4EEEEEvT1_,(.L_x_8815 - _ZN2at6native13reduce_kernelILi256ELi2ENS0_8ReduceOpIN3c107complexIfEENS0_14func_wrapper_tIS5_NS0_55_GLOBAL__N__0955718d_22_SparseCsrTensorMath_cu_868dd54514ReductionMulOpIS5_EEEEjS5_Li4ELi4EEEEEvT1_)
        .other          _ZN2at6native13reduce_kernelILi256ELi2ENS0_8ReduceOpIN3c107complexIfEENS0_14func_wrapper_tIS5_NS0_55_GLOBAL__N__0955718d_22_SparseCsrTensorMath_cu_868dd54514ReductionMulOpIS5_EEEEjS5_Li4ELi4EEEEEvT1_,@"STO_CUDA_ENTRY STV_DEFAULT"
_ZN2at6native13reduce_kernelILi256ELi2ENS0_8ReduceOpIN3c107complexIfEENS0_14func_wrapper_tIS5_NS0_55_GLOBAL__N__0955718d_22_SparseCsrTensorMath_cu_868dd54514ReductionMulOpIS5_EEEEjS5_Li4ELi4EEEEEvT1_:
[----:B------:R-:W-:Y:S02]  /*0000*/  MOV R1, c[0x0][0x28] ;  /* 0x00000a0000017a02 */ /* 0x000fe40000000f00 */
[----:B------:R-:W0:Y:S01]  /*0010*/  S2R R17, SR_TID.X ;  /* 0x0000000000117919 */ /* 0x000e220000002100 */
[----:B------:R-:W-:Y:S01]  /*0020*/  ISETP.NE.AND P0, PT, RZ, c[0x0][0x344], PT ;  /* 0x0000d100ff007a0c */ /* 0x000fe20003f05270 */
[----:B------:R-:W-:-:S12]  /*0030*/  HFMA2.MMA R0, -RZ, RZ, 0, 0 ;  /* 0x00000000ff007435 */ /* 0x000fd800000001ff */
[----:B------:R-:W-:Y:S05]  /*0040*/  @!P0 BRA `(.L_x_2313) ;  /* 0x00000cc000008947 */ /* 0x000fea0003800000 */
[----:B------:R-:W1:Y:S01]  /*0050*/  S2R R3, SR_TID.Y ;  /* 0x0000000000037919 */ /* 0x000e620000002200 */
[----:B0-----:R-:W-:Y:S01]  /*0060*/  IMAD R0, R17, c[0x0][0x194], RZ ;  /* 0x0000650011007a24 */ /* 0x001fe200078e02ff */
[----:B------:R-:W-:Y:S02]  /*0070*/  MOV R2, RZ ;  /* 0x000000ff00027202 */ /* 0x000fe40000000f00 */
[----:B------:R-:W0:Y:S01]  /*0080*/  S2R R5, SR_CTAID.X ;  /* 0x0000000000057919 */ /* 0x000e220000002500 */
[----:B------:R-:W-:-:S04]  /*0090*/  MOV R6, c[0x0][0x344] ;  /* 0x0000d10000067a02 */ /* 0x000fc80000000f00 */
[----:B------:R-:W-:Y:S01]  /*00a0*/  ISETP.NE.AND P0, PT, R6, 0x1, PT ;  /* 0x000000010600780c */ /* 0x000fe20003f05270 */
[----:B-1----:R-:W-:-:S04]  /*00b0*/  IMAD R0, R3, c[0x0][0x198], R0 ;  /* 0x0000660003007a24 */ /* 0x002fc800078e0200 */
[----:B0-----:R-:W-:-:S04]  /*00c0*/  IMAD R0, R5, c[0x0][0x180], R0 ;  /* 0x0000600005007a24 */ /* 0x001fc800078e0200 */
[----:B------:R-:W-:-:S04]  /*00d0*/  IMAD.SHL.U32 R3, R0, 0x2, RZ ;  /* 0x0000000200037824 */ /* 0x000fc800078e00ff */
        /* <DEDUP_REMOVED lines=195> */
.L_x_2313:
[----:B------:R-:W1:Y:S01]  /*0d10*/  S2R R2, SR_TID.Y ;  /* 0x0000000000027919 */ /* 0x000e620000002200 */
[C---:B0-----:R-:W-:Y:S01]  /*0d20*/  IMAD R5, R17.reuse, c[0x0][0x194], RZ ;  /* 0x0000650011057a24 */ /* 0x041fe200078e02ff */
[----:B------:R-:W-:Y:S01]  /*0d30*/  ULDC.64 UR36, c[0x0][0x118] ;  /* 0x0000460000247ab9 */ /* 0x000fe20000000a00 */
[----:B------:R-:W-:Y:S01]  /*0d40*/  IMAD R3, R17, c[0x0][0x188], RZ ;  /* 0x0000620011037a24 */ /* 0x000fe200078e02ff */
[----:B------:R-:W0:Y:S01]  /*0d50*/  S2R R4, SR_CTAID.X ;  /* 0x0000000000047919 */ /* 0x000e220000002500 */
[----:B------:R-:W-:Y:S01]  /*0d60*/  BSSY B6, `(.L_x_2314) ;  /* 0x00009df000067945 */ /* 0x000fe20003800000 */
[----:B------:R-:W-:Y:S01]  /*0d70*/  MOV R27, RZ ;  /* 0x000000ff001b7202 */ /* 0x000fe20000000f00 */
[----:B------:R-:W-:Y:S01]  /*0d80*/  IMAD.MOV.U32 R30, RZ, RZ, RZ ;  /* 0x000000ffff1e7224 */ /* 0x000fe200078e00ff */
[----:B------:R-:W2:Y:S01]  /*0d90*/  S2R R16, SR_CTAID.Y ;  /* 0x0000000000107919 */ /* 0x000ea20000002600 */
[----:B------:R-:W-:Y:S02]  /*0da0*/  MOV R25, RZ ;  /* 0x000000ff00197202 */ /* 0x000fe40000000f00 */
[----:B------:R-:W-:Y:S01]  /*0db0*/  MOV R28, RZ ;  /* 0x000000ff001c7202 */ /* 0x000fe20000000f00 */
[----:B-1----:R-:W-:-:S02]  /*0dc0*/  IMAD R5, R2, c[0x0][0x198], R5 ;  /* 0x0000660002057a24 */ /* 0x002fc400078e0205 */
[----:B------:R-:W-:Y:S02]  /*0dd0*/  IMAD R3, R2, c[0x0][0x18c], R3 ;  /* 0x0000630002037a24 */ /* 0x000fe400078e0203 */
        /* <DEDUP_REMOVED lines=14> */
[----:B------:R-:W-:Y:S01]  /*0ec0*/  HFMA2.MMA R12, -RZ, RZ, 0, 5.9604644775390625e-08 ;  /* 0x00000001ff0c7435 */ /* 0x000fe200000001ff */
[----:B------:R0:W1:Y:S01]  /*0ed0*/  LDC.64 R14, c[0x4][R0] ;  /* 0x01000000000e7b82 */ /* 0x0000620000000a00 */
[----:B------:R-:W-:Y:S01]  /*0ee0*/  MOV R5, c[0x4][0x63c] ;  /* 0x01018f0000057a02 */ /* 0x000fe20000000f00 */
[----:B------:R-:W-:Y:S01]  /*0ef0*/  IMAD.MOV.U32 R6, RZ, RZ, c[0x4][0x640] ;  /* 0x01019000ff067624 */ /* 0x000fe200078e00ff */
[----:B------:R-:W-:Y:S01]  /*0f00*/  MOV R7, c[0x4][0x644] ;  /* 0x0101910000077a02 */ /* 0x000fe20000000f00 */
[----:B------:R-:W-:Y:S01]  /*0f10*/  IMAD.MOV.U32 R10, RZ, RZ, c[0x4][0x448] ;  /* 0x01011200ff0a7624 */ /* 0x000fe200078e00ff */
[----:B------:R-:W-:Y:S01]  /*0f20*/  MOV R11, c[0x4][0x44c] ;  /* 0x01011300000b7a02 */ /* 0x000fe20000000f00 */
[----:B------:R-:W-:-:S02]  /*0f30*/  IMAD.MOV.U32 R13, RZ, RZ, RZ ;  /* 0x000000ffff0d7224 */ /* 0x000fc400078e00ff */
[----:B------:R-:W-:Y:S01]  /*0f40*/  LEPC R18 ;  /* 0x000000000012734e */ /* 0x000fe20000000000 */
[----:B------:R-:W-:-:S02]  /*0f50*/  MOV R3, 0xfc0 ;  /* 0x00000fc000037802 */ /* 0x000fc40000000f00 */
[----:B------:R-:W-:Y:S02]  /*0f60*/  MOV R20, 0xf40 ;  /* 0x00000f4000147802 */ /* 0x000fe40000000f00 */
[----:B------:R-:W-:Y:S02]  /*0f70*/  MOV R21, 0x0 ;  /* 0x0000000000157802 */ /* 0x000fe40000000f00 */
[----:B0-----:R-:W-:Y:S02]  /*0f80*/  MOV R0, 0x0 ;  /* 0x0000000000007802 */ /* 0x001fe40000000f00 */
[----:B------:R-:W-:-:S04]  /*0f90*/  IADD3 R20, P0, P1, -R20, R3, R18 ;  /* 0x0000000314147210 */ /* 0x000fc8000791e112 */
[----:B------:R-:W-:-:S04]  /*0fa0*/  IADD3.X R21, ~R0, R21, R19, P0, P1 ;  /* 0x0000001500157210 */ /* 0x000fc800007e2513 */
[----:B-1----:R-:W-:Y:S05]  /*0fb0*/  CALL.ABS.NOINC R14 ;  /* 0x000000000e007343 */ /* 0x002fea0003c00000 */
[----:B------:R-:W-:Y:S01]  /*0fc0*/  SHF.R.U64 R0, R40, 0x3, R41 ;  /* 0x0000000328007819 */ /* 0x000fe20000001229 */
[----:B------:R-:W-:Y:S01]  /*0fd0*/  BSSY B0, `(.L_x_2317) ;  /* 0x0000029000007945 */ /* 0x000fe20003800000 */
[----:B------:R-:W-:Y:S02]  /*0fe0*/  MOV R12, c[0x0][0x174] ;  /* 0x00005d00000c7a02 */ /* 0x000fe40000000f00 */
[----:B------:R-:W-:Y:S01]  /*0ff0*/  LOP3.LUT R8, R0, 0x3, RZ, 0xc0, !PT ;  /* 0x0000000300087812 */ /* 0x000fe200078ec0ff */
[----:B------:R-:W-:Y:S01]  /*1000*/  IMAD.MOV.U32 R0, RZ, RZ, c[0x0][0x16c] ;  /* 0x00005b00ff007624 */ /* 0x000fe200078e00ff */
        /* <DEDUP_REMOVED lines=17> */
.L_x_2322:
[----:B------:R-:W-:Y:S05]  /*1120*/  BSYNC B2 ;  /* 0x0000000000027941 */ /* 0x000fea0003800000 */
.L_x_2321:
        /* <DEDUP_REMOVED lines=12> */
.L_x_2320:
[----:B------:R-:W-:Y:S05]  /*11f0*/  BSYNC B1 ;  /* 0x0000000000017941 */ /* 0x000fea0003800000 */
.L_x_2319:
[C---:B------:R-:W-:Y:S02]  /*1200*/  IADD3 R3, P0, -R8.reuse, 0x4, RZ ;  /* 0x0000000408037810 */ /* 0x040fe40007f1e1ff */
[----:B------:R-:W-:-:S02]  /*1210*/  IADD3 R12, R8, c[0x0][0x174], RZ ;  /* 0x00005d00080c7a10 */ /* 0x000fc40007ffe0ff */
[----:B------:R-:W-:Y:S01]  /*1220*/  LEA R40, P1, R3, R40, 0x3 ;  /* 0x0000002803287211 */ /* 0x000fe200078218ff */
[----:B------:R-:W-:Y:S01]  /*1230*/  IMAD.X R4, RZ, RZ, -0x1, P0 ;  /* 0xffffffffff047424 */ /* 0x000fe200000e06ff */
[----:B------:R-:W-:-:S04]  /*1240*/  IADD3 R12, R12, -0x4, RZ ;  /* 0xfffffffc0c0c7810 */ /* 0x000fc80007ffe0ff */
[----:B------:R-:W-:Y:S02]  /*1250*/  LEA.HI.X R41, R3, R41, R4, 0x3, P1 ;  /* 0x0000002903297211 */ /* 0x000fe400008f1c04 */
.L_x_2318:
[----:B------:R-:W-:Y:S05]  /*1260*/  BSYNC B0 ;  /* 0x0000000000007941 */ /* 0x000fea0003800000 */
.L_x_2317:
[----:B------:R-:W-:Y:S01]  /*1270*/  IMAD R3, R17, c[0x0][0x188], RZ ;  /* 0x0000620011037a24 */ /* 0x000fe200078e02ff */
[----:B------:R-:W-:Y:S01]  /*1280*/  BSSY B0, `(.L_x_2323) ;  /* 0x0000030000007945 */ /* 0x000fe20003800000 */
[----:B------:R-:W-:Y:S01]  /*1290*/  MOV R28, c[0x0][0x168] ;  /* 0x00005a00001c7a02 */ /* 0x000fe20000000f00 */
[----:B------:R-:W-:Y:S01]  /*12a0*/  IMAD.MOV.U32 R5, RZ, RZ, c[0x0][0x168] ;  /* 0x00005a00ff057624 */ /* 0x000fe200078e00ff */
[----:B------:R-:W-:Y:S01]  /*12b0*/  MOV R25, c[0x0][0x16c] ;  /* 0x00005b0000197a02 */ /* 0x000fe20000000f00 */
[----:B------:R-:W-:Y:S01]  /*12c0*/  IMAD R3, R2, c[0x0][0x18c], R3 ;  /* 0x0000630002037a24 */ /* 0x000fe200078e0203 */
[----:B------:R-:W-:Y:S02]  /*12d0*/  MOV R4, c[0x0][0x168] ;  /* 0x00005a0000047a02 */ /* 0x000fe40000000f00 */
[----:B------:R-:W-:Y:S01]  /*12e0*/  MOV R13, c[0x0][0x16c] ;  /* 0x00005b00000d7a02 */ /* 0x000fe20000000f00 */
[----:B------:R-:W-:-:S05]  /*12f0*/  IMAD R19, R16, c[0x0][0x190], R3 ;  /* 0x0000640010137a24 */ /* 0x000fca00078e0203 */
[----:B------:R-:W-:-:S04]  /*1300*/  LEA R3, R19, 0x3, 0x2 ;  /* 0x0000000313037811 */ /* 0x000fc800078e10ff */
[----:B------:R-:W-:Y:S01]  /*1310*/  ISETP.GE.U32.AND P0, PT, R3, R12, PT ;  /* 0x0000000c0300720c */ /* 0x000fe20003f06070 */
[----:B------:R-:W-:-:S12]  /*1320*/  IMAD.MOV.U32 R3, RZ, RZ, c[0x0][0x16c] ;  /* 0x00005b00ff037624 */ /* 0x000fd800078e00ff */
[----:B------:R-:W-:Y:S05]  /*1330*/  @P0 BRA `(.L_x_2324) ;  /* 0x0000024000000947 */ /* 0x000fea0003800000 */
[----:B------:R-:W-:Y:S01]  /*1340*/  BSSY B1, `(.L_x_2325) ;  /* 0x0000022000017945 */ /* 0x000fe20003800000 */
[----:B------:R-:W-:Y:S01]  /*1350*/  MOV R22, R6 ;  /* 0x0000000600167202 */ /* 0x000fe20000000f00 */
[----:B------:R-:W-:Y:S01]  /*1360*/  IMAD.MOV.U32 R3, RZ, RZ, c[0x0][0x16c] ;  /* 0x00005b00ff037624 */ /* 0x000fe200078e00ff */
[----:B------:R-:W-:Y:S01]  /*1370*/  MOV R18, c[0x0][0x168] ;  /* 0x00005a0000127a02 */ /* 0x000fe20000000f00 */
[----:B------:R-:W-:Y:S01]  /*1380*/  IMAD.MOV.U32 R21, RZ, RZ, c[0x0][0x168] ;  /* 0x00005a00ff157624 */ /* 0x000fe200078e00ff */
[----:B------:R-:W-:Y:S02]  /*1390*/  MOV R20, c[0x0][0x168] ;  /* 0x00005a0000147a02 */ /* 0x000fe40000000f00 */
[----:B------:R-:W-:Y:S02]  /*13a0*/  MOV R13, c[0x0][0x16c] ;  /* 0x00005b00000d7a02 */ /* 0x000fe40000000f00 */
.L_x_2326:
[----:B------:R-:W-:-:S05]  /*13b0*/  IMAD.WIDE.U32 R14, R19, 0x20, R40 ;  /* 0x00000020130e7825 */ /* 0x000fca00078e0028 */
[----:B------:R-:W2:Y:S04]  /*13c0*/  LDG.E.128 R4, [R14.64] ;  /* 0x000000240e047981 */ /* 0x000ea8000c1e1d00 */
[----:B------:R-:W3:Y:S01]  /*13d0*/  LDG.E.128 R8, [R14.64+0x10] ;  /* 0x000010240e087981 */ /* 0x000ee2000c1e1d00 */
[----:B------:R-:W-:-:S04]  /*13e0*/  IADD3 R19, R19, c[0x0][0x17c], RZ ;  /* 0x00005f0013137a10 */ /* 0x000fc80007ffe0ff */
[----:B------:R-:W-:-:S04]  /*13f0*/  LEA R27, R19, 0x3, 0x2 ;  /* 0x00000003131b7811 */ /* 0x000fc800078e10ff */
[----:B------:R-:W-:Y:S01]  /*1400*/  ISETP.GE.U32.AND P0, PT, R27, R12, PT ;  /* 0x0000000c1b00720c */ /* 0x000fe20003f06070 */
[-C--:B--2---:R-:W-:Y:S02]  /*1410*/  FMUL.FTZ R26, R6, R13.reuse ;  /* 0x0000000d061a7220 */ /* 0x084fe40000410000 */
[-C--:B------:R-:W-:Y:S02]  /*1420*/  FMUL.FTZ R23, R5, R0.reuse ;  /* 0x0000000005177220 */ /* 0x080fe40000410000 */
[C---:B------:R-:W-:Y:S02]  /*1430*/  FMUL.FTZ R24, R7.reuse, R13 ;  /* 0x0000000d07187220 */ /* 0x040fe40000410000 */
[----:B------:R-:W-:Y:S02]  /*1440*/  FMUL.FTZ R0, R4, R0 ;  /* 0x0000000004007220 */ /* 0x000fe40000410000 */
[----:B------:R-:W-:Y:S02]  /*1450*/  FFMA.FTZ R13, R7, R21, R26 ;  /* 0x00000015070d7223 */ /* 0x000fe4000001001a */
[----:B---3--:R-:W-:-:S02]  /*1460*/  FMUL.FTZ R7, R9, R3 ;  /* 0x0000000309077220 */ /* 0x008fc40000410000 */
[----:B------:R-:W-:Y:S02]  /*1470*/  FMUL.FTZ R15, R11, R25 ;  /* 0x000000190b0f7220 */ /* 0x000fe40000410000 */
[-C--:B------:R-:W-:Y:S02]  /*1480*/  FFMA.FTZ R23, R4, R22.reuse, -R23 ;  /* 0x0000001604177223 */ /* 0x080fe40000010817 */
[----:B------:R-:W-:Y:S02]  /*1490*/  FFMA.FTZ R0, R5, R22, R0 ;  /* 0x0000001605007223 */ /* 0x000fe40000010000 */
[----:B------:R-:W-:Y:S01]  /*14a0*/  FFMA.FTZ R5, R6, R21, -R24 ;  /* 0x0000001506057223 */ /* 0x000fe20000010818 */
[----:B------:R-:W-:Y:S01]  /*14b0*/  MOV R22, R23 ;  /* 0x0000001700167202 */ /* 0x000fe20000000f00 */
[----:B------:R-:W-:Y:S02]  /*14c0*/  FMUL.FTZ R3, R8, R3 ;  /* 0x0000000308037220 */ /* 0x000fe40000410000 */
[----:B------:R-:W-:Y:S01]  /*14d0*/  FMUL.FTZ R25, R10, R25 ;  /* 0x000000190a197220 */ /* 0x000fe20000410000 */
[----:B------:R-:W-:Y:S01]  /*14e0*/  MOV R21, R5 ;  /* 0x0000000500157202 */ /* 0x000fe20000000f00 */
[----:B------:R-:W-:-:S02]  /*14f0*/  FFMA.FTZ R4, R8, R20, -R7 ;  /* 0x0000001408047223 */ /* 0x000fc40000010807 */
[----:B------:R-:W-:Y:S02]  /*1500*/  FFMA.FTZ R28, R10, R18, -R15 ;  /* 0x000000120a1c7223 */ /* 0x000fe4000001080f */
[----:B------:R-:W-:Y:S01]  /*1510*/  FFMA.FTZ R3, R9, R20, R3 ;  /* 0x0000001409037223 */ /* 0x000fe20000010003 */
[----:B------:R-:W-:Y:S01]  /*1520*/  MOV R20, R4 ;  /* 0x0000000400147202 */ /* 0x000fe20000000f00 */
[----:B------:R-:W-:Y:S02]  /*1530*/  FFMA.FTZ R25, R11, R18, R25 ;  /* 0x000000120b197223 */ /* 0x000fe40000010019 */
[----:B------:R-:W-:Y:S01]  /*1540*/  IMAD.MOV.U32 R18, RZ, RZ, R28 ;  /* 0x000000ffff127224 */ /* 0x000fe200078e001c */
[----:B------:R-:W-:Y:S05]  /*1550*/  @!P0 BRA `(.L_x_2326) ;  /* 0xfffffe5000008947 */ /* 0x000fea000383ffff */
[----:B------:R-:W-:Y:S05]  /*1560*/  BSYNC B1 ;  /* 0x0000000000017941 */ /* 0x000fea0003800000 */
.L_x_2325:
[----:B------:R-:W-:Y:S02]  /*1570*/  MOV R6, R23 ;  /* 0x0000001700067202 */ /* 0x000fe40000000f00 */
.L_x_2324:
[----:B------:R-:W-:Y:S05]  /*1580*/  BSYNC B0 ;  /* 0x0000000000007941 */ /* 0x000fea0003800000 */
.L_x_2323:
        /* <DEDUP_REMOVED lines=10> */
.L_x_2328:
[----:B------:R-:W-:Y:S05]  /*1630*/  BSYNC B0 ;  /* 0x0000000000007941 */ /* 0x000fea0003800000 */
.L_x_2327:
        /* <DEDUP_REMOVED lines=13> */
[----:B------:R-:W-:-:S03]  /*1710*/  FFMA.FTZ R0, R6, R41, R0 ;  /* 0x0000002906007223 */ /* 0x000fc60000010000 */
[----:B------:R-:W-:Y:S02]  /*1720*/  MOV R6, R7 ;  /* 0x0000000700067202 */ /* 0x000fe40000000f00 */
.L_x_2330:
[----:B------:R-:W-:Y:S05]  /*1730*/  BSYNC B0 ;  /* 0x0000000000007941 */ /* 0x000fea0003800000 */
.L_x_2329:
[-C--:B------:R-:W-:Y:S01]  /*1740*/  FMUL.FTZ R7, R5, R0.reuse ;  /* 0x0000000005077220 */ /* 0x080fe20000410000 */
[----:B------:R-:W-:Y:S01]  /*1750*/  HFMA2.MMA R27, -RZ, RZ, 0, 0 ;  /* 0x00000000ff1b7435 */ /* 0x000fe200000001ff */
[C---:B------:R-:W-:Y:S02]  /*1760*/  FMUL.FTZ R0, R13.reuse, R0 ;  /* 0x000000000d007220 */ /* 0x040fe40000410000 */
[-C--:B------:R-:W-:Y:S02]  /*1770*/  FFMA.FTZ R7, R13, R6.reuse, R7 ;  /* 0x000000060d077223 */ /* 0x080fe40000010007 */
[----:B------:R-:W-:Y:S02]  /*1780*/  FFMA.FTZ R0, R5, R6, -R0 ;  /* 0x0000000605007223 */ /* 0x000fe40000010800 */
[C---:B------:R-:W-:Y:S02]  /*1790*/  FMUL.FTZ R5, R7.reuse, R4 ;  /* 0x0000000407057220 */ /* 0x040fe40000410000 */
[----:B------:R-:W-:-:S02]  /*17a0*/  FMUL.FTZ R7, R7, R3 ;  /* 0x0000000307077220 */ /* 0x000fc40000410000 */
[C---:B------:R-:W-:Y:S02]  /*17b0*/  FFMA.FTZ R5, R0.reuse, R3, R5 ;  /* 0x0000000300057223 */ /* 0x040fe40000010005 */
[----:B------:R-:W-:Y:S02]  /*17c0*/  FFMA.FTZ R7, R0, R4, -R7 ;  /* 0x0000000400077223 */ /* 0x000fe40000010807 */
[C---:B------:R-:W-:Y:S02]  /*17d0*/  FMUL.FTZ R0, R5.reuse, R28 ;  /* 0x0000001c05007220 */ /* 0x040fe40000410000 */
[-C--:B------:R-:W-:Y:S02]  /*17e0*/  FMUL.FTZ R5, R5, R25.reuse ;  /* 0x0000001905057220 */ /* 0x080fe40000410000 */
[----:B------:R-:W-:Y:S02]  /*17f0*/  IMAD.MOV.U32 R30, RZ, RZ, RZ ;  /* 0x000000ffff1e7224 */ /* 0x000fe400078e00ff */
[----:B------:R-:W-:-:S02]  /*1800*/  FFMA.FTZ R25, R7, R25, R0 ;  /* 0x0000001907197223 */ /* 0x000fc40000010000 */
[----:B------:R-:W-:Y:S01]  /*1810*/  FFMA.FTZ R28, R7, R28, -R5 ;  /* 0x0000001c071c7223 */ /* 0x000fe20000010805 */
[----:B------:R-:W-:Y:S05]  /*1820*/  BRA `(.L_x_2315) ;  /* 0x0000932000007947 */ /* 0x000fea0003800000 */
.L_x_2316:
[----:B------:R-:W-:Y:S01]  /*1830*/  MOV R0, c[0x0][0x2e0] ;  /* 0x0000b80000007a02 */ /* 0x000fe20000000f00 */
[----:B------:R-:W-:-:S03]  /*1840*/  IMAD.MOV.U32 R3, RZ, RZ, 0x1 ;  /* 0x00000001ff037424 */ /* 0x000fc600078e00ff */
[----:B------:R-:W-:Y:S02]  /*1850*/  SHF.R.U32.HI R0, RZ, 0x3, R0 ;  /* 0x00000003ff007819 */ /* 0x000fe40000011600 */
[C---:B------:R-:W-:Y:S02]  /*1860*/  ISETP.EQ.AND P2, PT, R3.reuse, c[0x0][0x1b0], PT ;  /* 0x00006c0003007a0c */ /* 0x040fe40003f42270 */
[----:B------:R-:W-:Y:S02]  /*1870*/  ISETP.NE.AND P0, PT, R0, 0x1, PT ;  /* 0x000000010000780c */ /* 0x000fe40003f05270 */
[----:B------:R-:W-:-:S11]  /*1880*/  ISETP.NE.AND P1, PT, R3, c[0x0][0x1b0], PT ;  /* 0x00006c0003007a0c */ /* 0x000fd60003f25270 */
[----:B------:R-:W-:Y:S05]  /*1890*/  @!P0 BRA P2, `(.L_x_2331) ;  /* 0x0000852000008947 */ /* 0x000fea0001000000 */
[----:B------:R-:W-:Y:S01]  /*18a0*/  MOV R3, c[0x0][0x17c] ;  /* 0x00005f0000037a02 */ /* 0x000fe20000000f00 */
[----:B------:R-:W-:Y:S01]  /*18b0*/  IMAD.MOV.U32 R37, RZ, RZ, c[0x0][0x168] ;  /* 0x00005a00ff257624 */ /* 0x000fe200078e00ff */
[----:B------:R-:W-:Y:S02]  /*18c0*/  MOV R5, R35 ;  /* 0x0000002300057202 */ /* 0x000fe40000000f00 */
        /* <DEDUP_REMOVED lines=19> */
[----:B------:R-:W-:Y:S01]  /*1a00*/  MOV R7, c[0x0][0x168] ;  /* 0x00005a0000077a02 */ /* 0x000fe20000000f00 */
[----:B------:R-:W-:Y:S01]  /*1a10*/  CS2R R22, SRZ ;  /* 0x0000000000167805 */ /* 0x000fe2000001ff00 */
[----:B------:R-:W-:Y:S01]  /*1a20*/  MOV R6, c[0x0][0x16c] ;  /* 0x00005b0000067a02 */ /* 0x000fe20000000f00 */
[----:B------:R-:W-:Y:S01]  /*1a30*/  CS2R R20, SRZ ;  /* 0x0000000000147805 */ /* 0x000fe2000001ff00 */
[----:B------:R-:W-:Y:S01]  /*1a40*/  CS2R R14, SRZ ;  /* 0x00000000000e7805 */ /* 0x000fe2000001ff00 */
[----:B------:R-:W-:Y:S01]  /*1a50*/  CS2R R12, SRZ ;  /* 0x00000000000c7805 */ /* 0x000fe2000001ff00 */
[----:B------:R-:W-:Y:S01]  /*1a60*/  CS2R R10, SRZ ;  /* 0x00000000000a7805 */ /* 0x000fe2000001ff00 */
[----:B------:R-:W-:Y:S01]  /*1a70*/  CS2R R8, SRZ ;  /* 0x0000000000087805 */ /* 0x000fe2000001ff00 */
[----:B------:R-:W-:Y:S05]  /*1a80*/  @P0 BRA `(.L_x_2334) ;  /* 0x00003bd000000947 */ /* 0x000fea0003800000 */
[----:B------:R-:W-:Y:S01]  /*1a90*/  BSSY B1, `(.L_x_2334) ;  /* 0x00003bc000017945 */ /* 0x000fe20003800000 */
[----:B------:R-:W-:Y:S01]  /*1aa0*/  ISETP.NE.AND P0, PT, RZ, c[0x0][0x1b0], PT ;  /* 0x00006c00ff007a0c */ /* 0x000fe20003f05270 */
[----:B------:R-:W-:Y:S01]  /*1ab0*/  IMAD.MOV.U32 R36, RZ, RZ, c[0x0][0x16c] ;  /* 0x00005b00ff247624 */ /* 0x000fe200078e00ff */
[----:B------:R-:W-:Y:S01]  /*1ac0*/  MOV R0, c[0x0][0x16c] ;  /* 0x00005b0000007a02 */ /* 0x000fe20000000f00 */
[----:B------:R-:W-:Y:S01]  /*1ad0*/  IMAD.MOV.U32 R31, RZ, RZ, c[0x0][0x168] ;  /* 0x00005a00ff1f7624 */ /* 0x000fe200078e00ff */
[----:B------:R-:W-:Y:S01]  /*1ae0*/  MOV R28, c[0x0][0x168] ;  /* 0x00005a00001c7a02 */ /* 0x000fe20000000f00 */
[----:B------:R-:W-:Y:S01]  /*1af0*/  IMAD.MOV.U32 R19, RZ, RZ, c[0x0][0x16c] ;  /* 0x00005b00ff137624 */ /* 0x000fe200078e00ff */
[----:B------:R-:W-:Y:S01]  /*1b00*/  MOV R35, c[0x0][0x168] ;  /* 0x00005a0000237a02 */ /* 0x000fe20000000f00 */
[----:B------:R-:W-:Y:S01]  /*1b10*/  IMAD.MOV.U32 R7, RZ, RZ, c[0x0][0x168] ;  /* 0x00005a00ff077624 */ /* 0x000fe200078e00ff */
[----:B------:R-:W-:-:S02]  /*1b20*/  MOV R34, c[0x0][0x16c] ;  /* 0x00005b0000227a02 */ /* 0x000fc40000000f00 */
[----:B------:R-:W-:Y:S02]  /*1b30*/  MOV R30, c[0x0][0x16c] ;  /* 0x00005b00001e7a02 */ /* 0x000fe40000000f00 */
[----:B------:R-:W-:Y:S02]  /*1b40*/  MOV R29, c[0x0][0x168] ;  /* 0x00005a00001d7a02 */ /* 0x000fe40000000f00 */
[----:B------:R-:W-:Y:S02]  /*1b50*/  MOV R18, c[0x0][0x168] ;  /* 0x00005a0000127a02 */ /* 0x000fe40000000f00 */
[----:B------:R-:W-:Y:S02]  /*1b60*/  MOV R16, c[0x0][0x16c] ;  /* 0x00005b0000107a02 */ /* 0x000fe40000000f00 */
[----:B------:R-:W-:Y:S02]  /*1b70*/  MOV R6, c[0x0][0x16c] ;  /* 0x00005b0000067a02 */ /* 0x000fe40000000f00 */
[----:B------:R-:W-:-:S02]  /*1b80*/  MOV R3, c[0x0][0x168] ;  /* 0x00005a0000037a02 */ /* 0x000fc40000000f00 */
.L_x_2340:
[----:B------:R-:W-:Y:S01]  /*1b90*/  HFMA2.MMA R8, -RZ, RZ, 0, 0 ;  /* 0x00000000ff087435 */ /* 0x000fe200000001ff */
[----:B------:R-:W-:Y:S01]  /*1ba0*/  IMAD.MOV.U32 R12, RZ, RZ, RZ ;  /* 0x000000ffff0c7224 */ /* 0x000fe200078e00ff */
[----:B------:R-:W-:Y:S08]  /*1bb0*/  @!P0 BRA `(.L_x_2335) ;  /* 0x00000df000008947 */ /* 0x000ff00003800000 */
[----:B------:R-:W-:Y:S01]  /*1bc0*/  MOV R8, RZ ;  /* 0x000000ff00087202 */ /* 0x000fe20000000f00 */
[----:B------:R-:W-:-:S04]  /*1bd0*/  IMAD.MOV.U32 R9, RZ, RZ, R5 ;  /* 0x000000ffff097224 */ /* 0x000fc800078e0005 */
[----:B------:R-:W-:Y:S01]  /*1be0*/  IMAD.HI.U32 R8, R5, c[0x0][0x1b8], R8 ;  /* 0x00006e0005087a27 */ /* 0x000fe200078e0008 */
[----:B------:R-:W-:-:S04]  /*1bf0*/  MOV R9, 0x1 ;  /* 0x0000000100097802 */ /* 0x000fc80000000f00 */
[----:B------:R-:W-:Y:S02]  /*1c00*/  ISETP.NE.AND P1, PT, R9, c[0x0][0x1b0], PT ;  /* 0x00006c0009007a0c */ /* 0x000fe40003f25270 */
[----:B------:R-:W-:-:S04]  /*1c10*/  SHF.R.U32.HI R13, RZ, c[0x0][0x1bc], R8 ;  /* 0x00006f00ff0d7a19 */ /* 0x000fc80000011608 */
[----:B------:R-:W-:-:S05]  /*1c20*/  IADD3 R8, -R13, RZ, RZ ;  /* 0x000000ff0d087210 */ /* 0x000fca0007ffe1ff */
[----:B------:R-:W-:-:S04]  /*1c30*/  IMAD R8, R8, c[0x0][0x1b4], R5 ;  /* 0x00006d0008087a24 */ /* 0x000fc800078e0205 */
[----:B------:R-:W-:Y:S01]  /*1c40*/  IMAD R8, R8, c[0x0][0x2e0], RZ ;  /* 0x0000b80008087a24 */ /* 0x000fe200078e02ff */
[----:B------:R-:W-:Y:S05]  /*1c50*/  @!P1 BRA `(.L_x_2335) ;  /* 0x00000d5000009947 */ /* 0x000fea0003800000 */
[----:B------:R-:W-:Y:S01]  /*1c60*/  MOV R11, R13 ;  /* 0x0000000d000b7202 */ /* 0x000fe20000000f00 */
[----:B------:R-:W-:-:S04]  /*1c70*/  IMAD.MOV.U32 R10, RZ, RZ, RZ ;  /* 0x000000ffff0a7224 */ /* 0x000fc800078e00ff */
[----:B------:R-:W-:-:S05]  /*1c80*/  IMAD.HI.U32 R9, R13, c[0x0][0x1c4], R10 ;  /* 0x000071000d097a27 */ /* 0x000fca00078e000a */
[----:B------:R-:W-:Y:S02]  /*1c90*/  SHF.R.U32.HI R14, RZ, c[0x0][0x1c8], R9 ;  /* 0x00007200ff0e7a19 */ /* 0x000fe40000011609 */
[----:B------:R-:W-:-:S03]  /*1ca0*/  MOV R9, c[0x0][0x1b0] ;  /* 0x00006c0000097a02 */ /* 0x000fc60000000f00 */
[----:B------:R-:W-:Y:S01]  /*1cb0*/  IMAD.MOV R11, RZ, RZ, -R14 ;  /* 0x000000ffff0b7224 */ /* 0x000fe200078e0a0e */
[----:B------:R-:W-:-:S03]  /*1cc0*/  ISETP.NE.AND P1, PT, R9, 0x2, PT ;  /* 0x000000020900780c */ /* 0x000fc60003f25270 */
[----:B------:R-:W-:-:S04]  /*1cd0*/  IMAD R11, R11, c[0x0][0x1c0], R13 ;  /* 0x000070000b0b7a24 */ /* 0x000fc800078e020d */
[----:B------:R-:W-:-:S06]  /*1ce0*/  IMAD R8, R11, c[0x0][0x2e4], R8 ;  /* 0x0000b9000b087a24 */ /* 0x000fcc00078e0208 */
        /* <DEDUP_REMOVED lines=204> */
.L_x_2335:
[----:B------:R-:W-:-:S04]  /*29b0*/  LOP3.LUT R9, R8, 0xfffffff0, RZ, 0xc0, !PT ;  /* 0xfffffff008097812 */ /* 0x000fc800078ec0ff */
[----:B------:R-:W-:-:S05]  /*29c0*/  IADD3 R8, P1, R40, R9, RZ ;  /* 0x0000000928087210 */ /* 0x000fca0007f3e0ff */
[----:B------:R-:W-:-:S06]  /*29d0*/  IMAD.X R9, RZ, RZ, R41, P1 ;  /* 0x000000ffff097224 */ /* 0x000fcc00008e0629 */
[----:B------:R-:W5:Y:S01]  /*29e0*/  LDG.E.128 R8, [R8.64] ;  /* 0x0000002408087981 */ /* 0x000f62000c1e1d00 */
[----:B------:R-:W-:Y:S01]  /*29f0*/  IADD3 R5, R5, c[0x0][0x17c], RZ ;  /* 0x00005f0005057a10 */ /* 0x000fe20007ffe0ff */
[----:B------:R-:W-:Y:S05]  /*2a00*/  @!P0 BRA `(.L_x_2336) ;  /* 0x00000de000008947 */ /* 0x000fea0003800000 */
[----:B------:R-:W-:Y:S01]  /*2a10*/  HFMA2.MMA R12, -RZ, RZ, 0, 0 ;  /* 0x00000000ff0c7435 */ /* 0x000fe200000001ff */
[----:B------:R-:W-:-:S09]  /*2a20*/  MOV R13, R5 ;  /* 0x00000005000d7202 */ /* 0x000fd20000000f00 */
[----:B------:R-:W-:-:S04]  /*2a30*/  IMAD.HI.U32 R12, R5, c[0x0][0x1b8], R12 ;  /* 0x00006e00050c7a27 */ /* 0x000fc800078e000c */
[----:B------:R-:W-:Y:S01]  /*2a40*/  IMAD.MOV.U32 R13, RZ, RZ, c[0x0][0x1b0] ;  /* 0x00006c00ff0d7624 */ /* 0x000fe200078e00ff */
[----:B------:R-:W-:-:S04]  /*2a50*/  SHF.R.U32.HI R20, RZ, c[0x0][0x1bc], R12 ;  /* 0x00006f00ff147a19 */ /* 0x000fc8000001160c */
[----:B------:R-:W-:Y:S02]  /*2a60*/  ISETP.NE.AND P1, PT, R13, 0x1, PT ;  /* 0x000000010d00780c */ /* 0x000fe40003f25270 */
[----:B------:R-:W-:-:S05]  /*2a70*/  IADD3 R12, -R20, RZ, RZ ;  /* 0x000000ff140c7210 */ /* 0x000fca0007ffe1ff */
[----:B------:R-:W-:-:S04]  /*2a80*/  IMAD R12, R12, c[0x0][0x1b4], R5 ;  /* 0x00006d000c0c7a24 */ /* 0x000fc800078e0205 */
[----:B------:R-:W-:Y:S02]  /*2a90*/  IMAD R12, R12, c[0x0][0x2e0], RZ ;  /* 0x0000b8000c0c7a24 */ /* 0x000fe400078e02ff */
        /* <DEDUP_REMOVED lines=204> */
[----:B------:R-:W-:Y:S02]  /*3760*/  @P1 MOV R14, RZ ;  /* 0x000000ff000e1202 */ /* 0x000fe40000000f00 */
[----:B------:R-:W-:-:S03]  /*3770*/  IADD3 R20, -R15, RZ, RZ ;  /* 0x000000ff0f147210 */ /* 0x000fc60007ffe1ff */
[----:B------:R-:W-:-:S05]  /*3780*/  @P1 IMAD.HI.U32 R13, R15, c[0x0][0x2d8], R14 ;  /* 0x0000b6000f0d1a27 */ /* 0x000fca00078e000e */
[----:B------:R-:W-:Y:S01]  /*3790*/  @P1 SHF.R.U32.HI R14, RZ, c[0x0][0x2dc], R13 ;  /* 0x0000b700ff0e1a19 */ /* 0x000fe2000001160d */
[----:B------:R-:W-:-:S04]  /*37a0*/  IMAD R13, R20, c[0x0][0x2c8], R23 ;  /* 0x0000b200140d7a24 */ /* 0x000fc800078e0217 */
[----:B------:R-:W-:Y:S02]  /*37b0*/  @P1 IMAD.MOV R14, RZ, RZ, -R14 ;  /* 0x000000ffff0e1224 */ /* 0x000fe400078e0a0e */
[----:B------:R-:W-:Y:S02]  /*37c0*/  IMAD R12, R13, c[0x0][0x33c], R12 ;  /* 0x0000cf000d0c7a24 */ /* 0x000fe400078e020c */
[----:B------:R-:W-:-:S04]  /*37d0*/  @P1 IMAD R15, R14, c[0x0][0x2d4], R15 ;  /* 0x0000b5000e0f1a24 */ /* 0x000fc800078e020f */
[----:B------:R-:W-:-:S05]  /*37e0*/  @P1 IMAD R12, R15, c[0x0][0x340], R12 ;  /* 0x0000d0000f0c1a24 */ /* 0x000fca00078e020c */
.L_x_2336:
[----:B------:R-:W-:-:S04]  /*37f0*/  LOP3.LUT R13, R12, 0xfffffff0, RZ, 0xc0, !PT ;  /* 0xfffffff00c0d7812 */ /* 0x000fc800078ec0ff */
[----:B------:R-:W-:-:S04]  /*3800*/  IADD3 R12, P1, R40, R13, RZ ;  /* 0x0000000d280c7210 */ /* 0x000fc80007f3e0ff */
[----:B------:R-:W-:-:S06]  /*3810*/  IADD3.X R13, RZ, R41, RZ, P1, !PT ;  /* 0x00000029ff0d7210 */ /* 0x000fcc0000ffe4ff */
[----:B------:R-:W5:Y:S01]  /*3820*/  LDG.E.128 R12, [R12.64] ;  /* 0x000000240c0c7981 */ /* 0x000f62000c1e1d00 */
[----:B------:R-:W-:Y:S01]  /*3830*/  IADD3 R5, R5, c[0x0][0x17c], RZ ;  /* 0x00005f0005057a10 */ /* 0x000fe20007ffe0ff */
[----:B------:R-:W-:Y:S01]  /*3840*/  IMAD.MOV.U32 R23, RZ, RZ, RZ ;  /* 0x000000ffff177224 */ /* 0x000fe200078e00ff */
[----:B------:R-:W-:Y:S01]  /*3850*/  MOV R27, RZ ;  /* 0x000000ff001b7202 */ /* 0x000fe20000000f00 */
[----:B------:R-:W-:Y:S05]  /*3860*/  @!P0 BRA `(.L_x_2337) ;  /* 0x00000d3000008947 */ /* 0x000fea0003800000 */
[----:B------:R-:W-:Y:S01]  /*3870*/  HFMA2.MMA R20, -RZ, RZ, 0, 0 ;  /* 0x00000000ff147435 */ /* 0x000fe200000001ff */
[----:B------:R-:W-:Y:S01]  /*3880*/  MOV R21, R5 ;  /* 0x0000000500157202 */ /* 0x000fe20000000f00 */
        /* <DEDUP_REMOVED lines=209> */
.L_x_2337:
[----:B------:R-:W-:-:S04]  /*45a0*/  LOP3.LUT R21, R23, 0xfffffff0, RZ, 0xc0, !PT ;  /* 0xfffffff017157812 */ /* 0x000fc800078ec0ff */
[----:B------:R-:W-:-:S04]  /*45b0*/  IADD3 R20, P1, R40, R21, RZ ;  /* 0x0000001528147210 */ /* 0x000fc80007f3e0ff */
[----:B------:R-:W-:-:S06]  /*45c0*/  IADD3.X R21, RZ, R41, RZ, P1, !PT ;  /* 0x00000029ff157210 */ /* 0x000fcc0000ffe4ff */
[----:B------:R-:W5:Y:S01]  /*45d0*/  LDG.E.128 R20, [R20.64] ;  /* 0x0000002414147981 */ /* 0x000f62000c1e1d00 */
        /* <DEDUP_REMOVED lines=213> */
.L_x_2338:
[----:B------:R-:W-:-:S04]  /*5330*/  LOP3.LUT R25, R27, 0xfffffff0, RZ, 0xc0, !PT ;  /* 0xfffffff01b197812 */ /* 0x000fc800078ec0ff */
[----:B------:R-:W-:-:S04]  /*5340*/  IADD3 R24, P1, R40, R25, RZ ;  /* 0x0000001928187210 */ /* 0x000fc80007f3e0ff */
[----:B------:R-:W-:-:S06]  /*5350*/  IADD3.X R25, RZ, R41, RZ, P1, !PT ;  /* 0x00000029ff197210 */ /* 0x000fcc0000ffe4ff */
[----:B------:R-:W2:Y:S01]  /*5360*/  LDG.E.128 R24, [R24.64] ;  /* 0x0000002418187981 */ /* 0x000ea2000c1e1d00 */
[-C--:B-----5:R-:W-:Y:S01]  /*5370*/  FMUL.FTZ R32, R9, R6.reuse ;  /* 0x0000000609207220 */ /* 0x0a0fe20000410000 */
[----:B------:R-:W-:Y:S01]  /*5380*/  IADD3 R5, R5, c[0x0][0x17c], RZ ;  /* 0x00005f0005057a10 */ /* 0x000fe20007ffe0ff */
[C---:B------:R-:W-:Y:S01]  /*5390*/  FMUL.FTZ R6, R8.reuse, R6 ;  /* 0x0000000608067220 */ /* 0x040fe20000410000 */
[----:B------:R-:W-:Y:S01]  /*53a0*/  MOV R48, c[0x0][0x17c] ;  /* 0x00005f0000307a02 */ /* 0x000fe20000000f00 */
[-C--:B------:R-:W-:Y:S02]  /*53b0*/  FFMA.FTZ R32, R8, R3.reuse, -R32 ;  /* 0x0000000308207223 */ /* 0x080fe40000010820 */
[----:B------:R-:W-:Y:S02]  /*53c0*/  FFMA.FTZ R6, R9, R3, R6 ;  /* 0x0000000309067223 */ /* 0x000fe40000010006 */
[----:B------:R-:W-:Y:S02]  /*53d0*/  FMUL.FTZ R3, R13, R19 ;  /* 0x000000130d037220 */ /* 0x000fe40000410000 */
[----:B------:R-:W-:-:S02]  /*53e0*/  FMUL.FTZ R33, R11, R16 ;  /* 0x000000100b217220 */ /* 0x000fc40000410000 */
[----:B------:R-:W-:Y:S02]  /*53f0*/  FFMA.FTZ R42, R12, R18, -R3 ;  /* 0x000000120c2a7223 */ /* 0x000fe40000010803 */
[----:B------:R-:W-:Y:S02]  /*5400*/  IMAD R3, R48, 0x3, R5 ;  /* 0x0000000330037824 */ /* 0x000fe400078e0205 */
[----:B------:R-:W-:Y:S02]  /*5410*/  FMUL.FTZ R16, R10, R16 ;  /* 0x000000100a107220 */ /* 0x000fe40000410000 */
[----:B------:R-:W-:Y:S01]  /*5420*/  FMUL.FTZ R46, R22, R36 ;  /* 0x00000024162e7220 */ /* 0x000fe20000410000 */
[----:B------:R-:W-:Y:S01]  /*5430*/  ISETP.GE.U32.AND P1, PT, R3, c[0x0][0x174], PT ;  /* 0x00005d0003007a0c */ /* 0x000fe20003f26070 */
[-C--:B------:R-:W-:Y:S02]  /*5440*/  FFMA.FTZ R33, R10, R7.reuse, -R33 ;  /* 0x000000070a217223 */ /* 0x080fe40000010821 */
[----:B------:R-:W-:-:S02]  /*5450*/  FFMA.FTZ R16, R11, R7, R16 ;  /* 0x000000070b107223 */ /* 0x000fc40000010010 */
[----:B------:R-:W-:Y:S02]  /*5460*/  FMUL.FTZ R19, R12, R19 ;  /* 0x000000130c137220 */ /* 0x000fe40000410000 */
[----:B------:R-:W-:Y:S02]  /*5470*/  FMUL.FTZ R36, R23, R36 ;  /* 0x0000002417247220 */ /* 0x000fe40000410000 */
[----:B------:R-:W-:Y:S02]  /*5480*/  FMUL.FTZ R44, R21, R34 ;  /* 0x00000022152c7220 */ /* 0x000fe40000410000 */
[----:B------:R-:W-:Y:S02]  /*5490*/  FMUL.FTZ R43, R15, R30 ;  /* 0x0000001e0f2b7220 */ /* 0x000fe40000410000 */
[----:B------:R-:W-:Y:S02]  /*54a0*/  FFMA.FTZ R19, R13, R18, R19 ;  /* 0x000000120d137223 */ /* 0x000fe40000010013 */
[----:B------:R-:W-:-:S02]  /*54b0*/  FFMA.FTZ R45, R22, R35, -R36 ;  /* 0x00000023162d7223 */ /* 0x000fc40000010824 */
[----:B------:R-:W-:Y:S02]  /*54c0*/  FMUL.FTZ R30, R14, R30 ;  /* 0x0000001e0e1e7220 */ /* 0x000fe40000410000 */
[C---:B------:R-:W-:Y:S02]  /*54d0*/  FMUL.FTZ R18, R20.reuse, R34 ;  /* 0x0000002214127220 */ /* 0x040fe40000410000 */
[----:B------:R-:W-:Y:S02]  /*54e0*/  FFMA.FTZ R44, R20, R31, -R44 ;  /* 0x0000001f142c7223 */ /* 0x000fe4000001082c */
[----:B------:R-:W-:Y:S01]  /*54f0*/  FFMA.FTZ R36, R23, R35, R46 ;  /* 0x0000002317247223 */ /* 0x000fe2000001002e */
[----:B------:R-:W-:Y:S01]  /*5500*/  MOV R35, R45 ;  /* 0x0000002d00237202 */ /* 0x000fe20000000f00 */
[-C--:B------:R-:W-:Y:S02]  /*5510*/  FFMA.FTZ R43, R14, R29.reuse, -R43 ;  /* 0x0000001d0e2b7223 */ /* 0x080fe4000001082b */
[----:B------:R-:W-:-:S02]  /*5520*/  FFMA.FTZ R30, R15, R29, R30 ;  /* 0x0000001d0f1e7223 */ /* 0x000fc4000001001e */
[----:B------:R-:W-:Y:S01]  /*5530*/  FFMA.FTZ R34, R21, R31, R18 ;  /* 0x0000001f15227223 */ /* 0x000fe20000010012 */
[----:B------:R-:W-:Y:S01]  /*5540*/  MOV R18, R42 ;  /* 0x0000002a00127202 */ /* 0x000fe20000000f00 */
[----:B------:R-:W-:Y:S01]  /*5550*/  IMAD.MOV.U32 R29, RZ, RZ, R43 ;  /* 0x000000ffff1d7224 */ /* 0x000fe200078e002b */
[----:B------:R-:W-:Y:S01]  /*5560*/  MOV R31, R44 ;  /* 0x0000002c001f7202 */ /* 0x000fe20000000f00 */
[----:B--2---:R-:W-:Y:S02]  /*5570*/  FMUL.FTZ R7, R27, R4 ;  /* 0x000000041b077220 */ /* 0x004fe40000410000 */
[-C--:B------:R-:W-:Y:S02]  /*5580*/  FMUL.FTZ R3, R25, R0.reuse ;  /* 0x0000000019037220 */ /* 0x080fe40000410000 */
[----:B------:R-:W-:Y:S02]  /*5590*/  FMUL.FTZ R0, R24, R0 ;  /* 0x0000000018007220 */ /* 0x000fe40000410000 */
[----:B------:R-:W-:-:S02]  /*55a0*/  FMUL.FTZ R4, R26, R4 ;  /* 0x000000041a047220 */ /* 0x000fc40000410000 */
[----:B------:R-:W-:Y:S01]  /*55b0*/  FFMA.FTZ R47, R26, R37, -R7 ;  /* 0x000000251a2f7223 */ /* 0x000fe20000010807 */
[----:B------:R-:W-:Y:S01]  /*55c0*/  MOV R7, R33 ;  /* 0x0000002100077202 */ /* 0x000fe20000000f00 */
[-C--:B------:R-:W-:Y:S02]  /*55d0*/  FFMA.FTZ R46, R24, R28.reuse, -R3 ;  /* 0x0000001c182e7223 */ /* 0x080fe40000010803 */
[----:B------:R-:W-:Y:S02]  /*55e0*/  FFMA.FTZ R0, R25, R28, R0 ;  /* 0x0000001c19007223 */ /* 0x000fe40000010000 */
[----:B------:R-:W-:Y:S01]  /*55f0*/  FFMA.FTZ R4, R27, R37, R4 ;  /* 0x000000251b047223 */ /* 0x000fe20000010004 */
[----:B------:R-:W-:Y:S01]  /*5600*/  MOV R37, R47 ;  /* 0x0000002f00257202 */ /* 0x000fe20000000f00 */
[----:B------:R-:W-:Y:S02]  /*5610*/  IMAD.MOV.U32 R3, RZ, RZ, R32 ;  /* 0x000000ffff037224 */ /* 0x000fe400078e0020 */
[----:B------:R-:W-:Y:S01]  /*5620*/  IMAD.MOV.U32 R28, RZ, RZ, R46 ;  /* 0x000000ffff1c7224 */ /* 0x000fe200078e002e */
[----:B------:R-:W-:Y:S01]  /*5630*/  @P1 CALL.REL.NOINC `(.L_x_2339) ;  /* 0x0000001000001944 */ /* 0x000fe20003c00000 */
[----:B------:R-:W-:Y:S05]  /*5640*/  BRA `(.L_x_2340) ;  /* 0xffffc54000007947 */ /* 0x000fea000383ffff */
.L_x_2339:
[----:B------:R-:W-:Y:S05]  /*5650*/  BSYNC B1 ;  /* 0x0000000000017941 */ /* 0x000fea0003800000 */
.L_x_2334:
[----:B------:R-:W-:Y:S05]  /*5660*/  BSYNC B0 ;  /* 0x0000000000007941 */ /* 0x000fea0003800000 */
.L_x_2333:
[----:B------:R-:W-:Y:S01]  /*5670*/  ISETP.GE.U32.AND P0, PT, R5, c[0x0][0x174], PT ;  /* 0x00005d0005007a0c */ /* 0x000fe20003f06070 */
[----:B------:R-:W-:-:S12]  /*5680*/  BSSY B0, `(.L_x_2341) ;  /* 0x000033d000007945 */ /* 0x000fd80003800000 */
[----:B------:R-:W-:Y:S05]  /*5690*/  @P0 BRA `(.L_x_2342) ;  /* 0x000033b000000947 */ /* 0x000fea0003800000 */
[----:B------:R-:W-:Y:S02]  /*56a0*/  ISETP.NE.AND P1, PT, RZ, c[0x0][0x1b0], PT ;  /* 0x00006c00ff007a0c */ /* 0x000fe40003f25270 */
[----:B------:R-:W-:-:S11]  /*56b0*/  MOV R33, RZ ;  /* 0x000000ff00217202 */ /* 0x000fd60000000f00 */
        /* <DEDUP_REMOVED lines=200> */
.L_x_2343:
[----:B------:R-:W-:-:S04]  /*6340*/  LOP3.LUT R9, R33, 0xfffffff0, RZ, 0xc0, !PT ;  /* 0xfffffff021097812 */ /* 0x000fc800078ec0ff */
[----:B------:R-:W-:-:S04]  /*6350*/  IADD3 R8, P2, R40, R9, RZ ;  /* 0x0000000928087210 */ /* 0x000fc80007f5e0ff */
[----:B------:R-:W-:-:S06]  /*6360*/  IADD3.X R9, RZ, R41, RZ, P2, !PT ;  /* 0x00000029ff097210 */ /* 0x000fcc00017fe4ff */
[----:B------:R-:W5:Y:S01]  /*6370*/  LDG.E.128 R8, [R8.64] ;  /* 0x0000002408087981 */ /* 0x000f62000c1e1d00 */
        /* <DEDUP_REMOVED lines=203> */
.L_x_2344:
[----:B------:R-:W-:-:S04]  /*7030*/  LOP3.LUT R13, R43, 0xfffffff0, RZ, 0xc0, !PT ;  /* 0xfffffff02b0d7812 */ /* 0x000fc800078ec0ff */
[----:B------:R-:W-:-:S05]  /*7040*/  IADD3 R12, P2, R40, R13, RZ ;  /* 0x0000000d280c7210 */ /* 0x000fca0007f5e0ff */
[----:B------:R-:W-:-:S06]  /*7050*/  IMAD.X R13, RZ, RZ, R41, P2 ;  /* 0x000000ffff0d7224 */ /* 0x000fcc00010e0629 */
[----:B------:R-:W5:Y:S01]  /*7060*/  LDG.E.128 R12, [R12.64] ;  /* 0x000000240c0c7981 */ /* 0x000f62000c1e1d00 */
        /* <DEDUP_REMOVED lines=203> */
.L_x_2345:
[----:B------:R-:W-:-:S04]  /*7d20*/  LOP3.LUT R21, R43, 0xfffffff0, RZ, 0xc0, !PT ;  /* 0xfffffff02b157812 */ /* 0x000fc800078ec0ff */
[----:B------:R-:W-:-:S04]  /*7d30*/  IADD3 R20, P2, R40, R21, RZ ;  /* 0x0000001528147210 */ /* 0x000fc80007f5e0ff */
[----:B------:R-:W-:-:S06]  /*7d40*/  IADD3.X R21, RZ, R41, RZ, P2, !PT ;  /* 0x00000029ff157210 */ /* 0x000fcc00017fe4ff */
[----:B------:R-:W5:Y:S01]  /*7d50*/  LDG.E.128 R20, [R20.64] ;  /* 0x0000002414147981 */ /* 0x000f62000c1e1d00 */
[----:B------:R-:W-:-:S04]  /*7d60*/  IADD3 R33, R33, c[0x0][0x17c], RZ ;  /* 0x00005f0021217a10 */ /* 0x000fc80007ffe0ff */
[----:B------:R-:W-:-:S13]  /*7d70*/  ISETP.GE.U32.AND P2, PT, R33, c[0x0][0x174], PT ;  /* 0x00005d0021007a0c */ /* 0x000fda0003f46070 */
[----:B------:R-:W-:Y:S05]  /*7d80*/  @P2 BRA `(.L_x_2342) ;  /* 0x00000cc000002947 */ /* 0x000fea0003800000 */
[----:B------:R-:W-:Y:S01]  /*7d90*/  IMAD.MOV.U32 R42, RZ, RZ, RZ ;  /* 0x000000ffff2a7224 */ /* 0x000fe200078e00ff */
[----:B------:R-:W-:Y:S05]  /*7da0*/  @!P1 BRA `(.L_x_2346) ;  /* 0x00000c6000009947 */ /* 0x000fea0003800000 */
[----:B------:R-:W-:-:S05]  /*7db0*/  MOV R32, RZ ;  /* 0x000000ff00207202 */ /* 0x000fca0000000f00 */
[----:B------:R-:W-:Y:S01]  /*7dc0*/  IMAD.HI.U32 R24, R33, c[0x0][0x1b8], R32 ;  /* 0x00006e0021187a27 */ /* 0x000fe200078e0020 */
[----:B------:R-:W-:-:S04]  /*7dd0*/  MOV R32, c[0x0][0x1b0] ;  /* 0x00006c0000207a02 */ /* 0x000fc80000000f00 */
        /* <DEDUP_REMOVED lines=191> */
[----:B------:R-:W-:Y:S01]  /*89d0*/  IMAD R42, R25, c[0x0][0x33c], R42 ;  /* 0x0000cf00192a7a24 */ /* 0x000fe200078e022a */
[----:B------:R-:W-:-:S05]  /*89e0*/  @P1 IADD3 R26, -R24, RZ, RZ ;  /* 0x000000ff181a1210 */ /* 0x000fca0007ffe1ff */
[----:B------:R-:W-:-:S04]  /*89f0*/  @P1 IMAD R27, R26, c[0x0][0x2d4], R27 ;  /* 0x0000b5001a1b1a24 */ /* 0x000fc800078e021b */
[----:B------:R-:W-:-:S05]  /*8a00*/  @P1 IMAD R42, R27, c[0x0][0x340], R42 ;  /* 0x0000d0001b2a1a24 */ /* 0x000fca00078e022a */
.L_x_2346:
[----:B------:R-:W-:-:S04]  /*8a10*/  LOP3.LUT R25, R42, 0xfffffff0, RZ, 0xc0, !PT ;  /* 0xfffffff02a197812 */ /* 0x000fc800078ec0ff */
[----:B------:R-:W-:-:S05]  /*8a20*/  IADD3 R24, P1, R40, R25, RZ ;  /* 0x0000001928187210 */ /* 0x000fca0007f3e0ff */
[----:B------:R-:W-:-:S06]  /*8a30*/  IMAD.X R25, RZ, RZ, R41, P1 ;  /* 0x000000ffff197224 */ /* 0x000fcc00008e0629 */
[----:B------:R-:W5:Y:S02]  /*8a40*/  LDG.E.128 R24, [R24.64] ;  /* 0x0000002418187981 */ /* 0x000f64000c1e1d00 */
.L_x_2342:
[----:B------:R-:W-:Y:S05]  /*8a50*/  BSYNC B0 ;  /* 0x0000000000007941 */ /* 0x000fea0003800000 */
.L_x_2341:
[----:B------:R-:W-:Y:S01]  /*8a60*/  BSSY B0, `(.L_x_2347) ;  /* 0x000003e000007945 */ /* 0x000fe20003800000 */
[----:B------:R-:W-:Y:S05]  /*8a70*/  @P0 BRA `(.L_x_2348) ;  /* 0x000003c000000947 */ /* 0x000fea0003800000 */
[----:B------:R-:W-:Y:S01]  /*8a80*/  IADD3 R33, R5, c[0x0][0x17c], RZ ;  /* 0x00005f0005217a10 */ /* 0x000fe20007ffe0ff */
[----:B-----5:R-:W-:Y:S02]  /*8a90*/  FMUL.FTZ R32, R16, R11 ;  /* 0x0000000b10207220 */ /* 0x020fe40000410000 */
[----:B------:R-:W-:Y:S01]  /*8aa0*/  FMUL.FTZ R5, R6, R9 ;  /* 0x0000000906057220 */ /* 0x000fe20000410000 */
[----:B------:R-:W-:Y:S01]  /*8ab0*/  ISETP.GE.U32.AND P0, PT, R33, c[0x0][0x174], PT ;  /* 0x00005d0021007a0c */ /* 0x000fe20003f06070 */
[----:B------:R-:W-:Y:S02]  /*8ac0*/  FMUL.FTZ R16, R16, R10 ;  /* 0x0000000a10107220 */ /* 0x000fe40000410000 */
[----:B------:R-:W-:Y:S02]  /*8ad0*/  FMUL.FTZ R6, R6, R8 ;  /* 0x0000000806067220 */ /* 0x000fe40000410000 */
[----:B------:R-:W-:-:S02]  /*8ae0*/  FFMA.FTZ R10, R7, R10, -R32 ;  /* 0x0000000a070a7223 */ /* 0x000fc40000010820 */
[C---:B------:R-:W-:Y:S02]  /*8af0*/  FFMA.FTZ R8, R3.reuse, R8, -R5 ;  /* 0x0000000803087223 */ /* 0x040fe40000010805 */
[----:B------:R-:W-:Y:S02]  /*8b00*/  FFMA.FTZ R6, R3, R9, R6 ;  /* 0x0000000903067223 */ /* 0x000fe40000010006 */
[----:B------:R-:W-:Y:S01]  /*8b10*/  FFMA.FTZ R16, R7, R11, R16 ;  /* 0x0000000b07107223 */ /* 0x000fe20000010010 */
[----:B------:R-:W-:Y:S02]  /*8b20*/  MOV R7, R10 ;  /* 0x0000000a00077202 */ /* 0x000fe40000000f00 */
[----:B------:R-:W-:Y:S01]  /*8b30*/  MOV R3, R8 ;  /* 0x0000000800037202 */ /* 0x000fe20000000f00 */
[----:B------:R-:W-:Y:S05]  /*8b40*/  @P0 BRA `(.L_x_2348) ;  /* 0x000002f000000947 */ /* 0x000fea0003800000 */
[----:B------:R-:W-:Y:S01]  /*8b50*/  IADD3 R9, R33, c[0x0][0x17c], RZ ;  /* 0x00005f0021097a10 */ /* 0x000fe20007ffe0ff */
[----:B------:R-:W-:Y:S01]  /*8b60*/  FMUL.FTZ R3, R19, R13 ;  /* 0x0000000d13037220 */ /* 0x000fe20000410000 */
[----:B------:R-:W-:Y:S01]  /*8b70*/  MOV R7, R10 ;  /* 0x0000000a00077202 */ /* 0x000fe20000000f00 */
[----:B------:R-:W-:Y:S01]  /*8b80*/  FMUL.FTZ R5, R30, R15 ;  /* 0x0000000f1e057220 */ /* 0x000fe20000410000 */
[----:B------:R-:W-:Y:S01]  /*8b90*/  ISETP.GE.U32.AND P0, PT, R9, c[0x0][0x174], PT ;  /* 0x00005d0009007a0c */ /* 0x000fe20003f06070 */
[----:B------:R-:W-:-:S02]  /*8ba0*/  FMUL.FTZ R19, R19, R12 ;  /* 0x0000000c13137220 */ /* 0x000fc40000410000 */
[----:B------:R-:W-:Y:S02]  /*8bb0*/  FMUL.FTZ R30, R30, R14 ;  /* 0x0000000e1e1e7220 */ /* 0x000fe40000410000 */
[C---:B------:R-:W-:Y:S02]  /*8bc0*/  FFMA.FTZ R12, R18.reuse, R12, -R3 ;  /* 0x0000000c120c7223 */ /* 0x040fe40000010803 */
[C---:B------:R-:W-:Y:S02]  /*8bd0*/  FFMA.FTZ R14, R29.reuse, R14, -R5 ;  /* 0x0000000e1d0e7223 */ /* 0x040fe40000010805 */
[----:B------:R-:W-:Y:S01]  /*8be0*/  FFMA.FTZ R19, R18, R13, R19 ;  /* 0x0000000d12137223 */ /* 0x000fe20000010013 */
[----:B------:R-:W-:Y:S01]  /*8bf0*/  MOV R18, R12 ;  /* 0x0000000c00127202 */ /* 0x000fe20000000f00 */
[----:B------:R-:W-:Y:S01]  /*8c00*/  FFMA.FTZ R30, R29, R15, R30 ;  /* 0x0000000f1d1e7223 */ /* 0x000fe2000001001e */
[----:B------:R-:W-:Y:S01]  /*8c10*/  MOV R29, R14 ;  /* 0x0000000e001d7202 */ /* 0x000fe20000000f00 */
[----:B------:R-:W-:Y:S01]  /*8c20*/  IMAD.MOV.U32 R3, RZ, RZ, R8 ;  /* 0x000000ffff037224 */ /* 0x000fe200078e0008 */
[----:B------:R-:W-:Y:S05]  /*8c30*/  @P0 BRA `(.L_x_2348) ;  /* 0x0000020000000947 */ /* 0x000fea0003800000 */
[----:B------:R-:W-:Y:S01]  /*8c40*/  IADD3 R3, R9, c[0x0][0x17c], RZ ;  /* 0x00005f0009037a10 */ /* 0x000fe20007ffe0ff */
[C---:B------:R-:W-:Y:S01]  /*8c50*/  FMUL.FTZ R5, R36.reuse, R23 ;  /* 0x0000001724057220 */ /* 0x040fe20000410000 */
[----:B------:R-:W-:Y:S01]  /*8c60*/  MOV R7, R10 ;  /* 0x0000000a00077202 */ /* 0x000fe20000000f00 */
[----:B------:R-:W-:Y:S01]  /*8c70*/  FMUL.FTZ R36, R36, R22 ;  /* 0x0000001624247220 */ /* 0x000fe20000410000 */
[----:B------:R-:W-:Y:S01]  /*8c80*/  ISETP.GE.U32.AND P0, PT, R3, c[0x0][0x174], PT ;  /* 0x00005d0003007a0c */ /* 0x000fe20003f06070 */
[----:B------:R-:W-:Y:S01]  /*8c90*/  FMUL.FTZ R3, R34, R21 ;  /* 0x0000001522037220 */ /* 0x000fe20000410000 */
[----:B------:R-:W-:Y:S01]  /*8ca0*/  MOV R29, R14 ;  /* 0x0000000e001d7202 */ /* 0x000fe20000000f00 */
[----:B------:R-:W-:-:S02]  /*8cb0*/  FFMA.FTZ R22, R35, R22, -R5 ;  /* 0x0000001623167223 */ /* 0x000fc40000010805 */
[-C--:B------:R-:W-:Y:S02]  /*8cc0*/  FMUL.FTZ R34, R34, R20.reuse ;  /* 0x0000001422227220 */ /* 0x080fe40000410000 */
[C---:B------:R-:W-:Y:S02]  /*8cd0*/  FFMA.FTZ R20, R31.reuse, R20, -R3 ;  /* 0x000000141f147223 */ /* 0x040fe40000010803 */
[----:B------:R-:W-:Y:S02]  /*8ce0*/  FFMA.FTZ R34, R31, R21, R34 ;  /* 0x000000151f227223 */ /* 0x000fe40000010022 */
[----:B------:R-:W-:Y:S01]  /*8cf0*/  FFMA.FTZ R36, R35, R23, R36 ;  /* 0x0000001723247223 */ /* 0x000fe20000010024 */
[----:B------:R-:W-:Y:S01]  /*8d00*/  MOV R35, R22 ;  /* 0x0000001600237202 */ /* 0x000fe20000000f00 */
[----:B------:R-:W-:Y:S01]  /*8d10*/  @!P0 FMUL.FTZ R5, R0, R25 ;  /* 0x0000001900058220 */ /* 0x000fe20000410000 */
[----:B------:R-:W-:Y:S01]  /*8d20*/  @!P0 MOV R7, R10 ;  /* 0x0000000a00078202 */ /* 0x000fe20000000f00 */
[----:B------:R-:W-:Y:S01]  /*8d30*/  @!P0 FMUL.FTZ R10, R4, R27 ;  /* 0x0000001b040a8220 */ /* 0x000fe20000410000 */
[----:B------:R-:W-:Y:S01]  /*8d40*/  @!P0 MOV R29, R14 ;  /* 0x0000000e001d8202 */ /* 0x000fe20000000f00 */
[----:B------:R-:W-:Y:S01]  /*8d50*/  @!P0 FMUL.FTZ R9, R0, R24 ;  /* 0x0000001800098220 */ /* 0x000fe20000410000 */
[----:B------:R-:W-:Y:S01]  /*8d60*/  @!P0 MOV R35, R22 ;  /* 0x0000001600238202 */ /* 0x000fe20000000f00 */
[----:B------:R-:W-:-:S02]  /*8d70*/  @!P0 FFMA.FTZ R10, R37, R26, -R10 ;  /* 0x0000001a250a8223 */ /* 0x000fc4000001080a */
[----:B------:R-:W-:Y:S02]  /*8d80*/  @!P0 FMUL.FTZ R26, R4, R26 ;  /* 0x0000001a041a8220 */ /* 0x000fe40000410000 */
[C---:B------:R-:W-:Y:S02]  /*8d90*/  @!P0 FFMA.FTZ R5, R28.reuse, R24, -R5 ;  /* 0x000000181c058223 */ /* 0x040fe40000010805 */
[----:B------:R-:W-:Y:S01]  /*8da0*/  IMAD.MOV.U32 R18, RZ, RZ, R12 ;  /* 0x000000ffff127224 */ /* 0x000fe200078e000c */
[----:B------:R-:W-:Y:S01]  /*8db0*/  @!P0 MOV R18, R12 ;  /* 0x0000000c00128202 */ /* 0x000fe20000000f00 */
[----:B------:R-:W-:Y:S01]  /*8dc0*/  IMAD.MOV.U32 R3, RZ, RZ, R8 ;  /* 0x000000ffff037224 */ /* 0x000fe200078e0008 */
[----:B------:R-:W-:Y:S01]  /*8dd0*/  @!P0 MOV R3, R8 ;  /* 0x0000000800038202 */ /* 0x000fe20000000f00 */
[----:B------:R-:W-:Y:S02]  /*8de0*/  @!P0 FFMA.FTZ R0, R28, R25, R9 ;  /* 0x000000191c008223 */ /* 0x000fe40000010009 */
[----:B------:R-:W-:Y:S01]  /*8df0*/  IMAD.MOV.U32 R31, RZ, RZ, R20 ;  /* 0x000000ffff1f7224 */ /* 0x000fe200078e0014 */
[----:B------:R-:W-:Y:S01]  /*8e00*/  @!P0 MOV R31, R20 ;  /* 0x00000014001f8202 */ /* 0x000fe20000000f00 */
[----:B------:R-:W-:Y:S01]  /*8e10*/  @!P0 FFMA.FTZ R4, R37, R27, R26 ;  /* 0x0000001b25048223 */ /* 0x000fe2000001001a */
[----:B------:R-:W-:Y:S01]  /*8e20*/  @!P0 MOV R37, R10 ;  /* 0x0000000a00258202 */ /* 0x000fe20000000f00 */
[----:B------:R-:W-:-:S02]  /*8e30*/  @!P0 IMAD.MOV.U32 R28, RZ, RZ, R5 ;  /* 0x000000ffff1c8224 */ /* 0x000fc400078e0005 */
.L_x_2348:
[----:B------:R-:W-:Y:S05]  /*8e40*/  BSYNC B0 ;  /* 0x0000000000007941 */ /* 0x000fea0003800000 */
.L_x_2347:
[----:B-----5:R-:W-:Y:S02]  /*8e50*/  FMUL.FTZ R8, R18, R6 ;  /* 0x0000000612087220 */ /* 0x020fe40000410000 */
[----:B------:R-:W-:-:S02]  /*8e60*/  FMUL.FTZ R5, R29, R16 ;  /* 0x000000101d057220 */ /* 0x000fc40000410000 */
[C---:B------:R-:W-:Y:S02]  /*8e70*/  FMUL.FTZ R16, R30.reuse, R16 ;  /* 0x000000101e107220 */ /* 0x040fe40000410000 */
[C---:B------:R-:W-:Y:S02]  /*8e80*/  FMUL.FTZ R6, R19.reuse, R6 ;  /* 0x0000000613067220 */ /* 0x040fe40000410000 */
[----:B------:R-:W-:Y:S02]  /*8e90*/  FFMA.FTZ R8, R19, R3, R8 ;  /* 0x0000000313087223 */ /* 0x000fe40000010008 */
[-C--:B------:R-:W-:Y:S02]  /*8ea0*/  FFMA.FTZ R5, R30, R7.reuse, R5 ;  /* 0x000000071e057223 */ /* 0x080fe40000010005 */
[----:B------:R-:W-:Y:S02]  /*8eb0*/  FFMA.FTZ R16, R29, R7, -R16 ;  /* 0x000000071d107223 */ /* 0x000fe40000010810 */
[----:B------:R-:W-:-:S02]  /*8ec0*/  FFMA.FTZ R6, R18, R3, -R6 ;  /* 0x0000000312067223 */ /* 0x000fc40000010806 */
[----:B------:R-:W-:Y:S02]  /*8ed0*/  FMUL.FTZ R7, R8, R31 ;  /* 0x0000001f08077220 */ /* 0x000fe40000410000 */
[C---:B------:R-:W-:Y:S02]  /*8ee0*/  FMUL.FTZ R9, R5.reuse, R35 ;  /* 0x0000002305097220 */ /* 0x040fe40000410000 */
[-C--:B------:R-:W-:Y:S02]  /*8ef0*/  FFMA.FTZ R7, R6, R34.reuse, R7 ;  /* 0x0000002206077223 */ /* 0x080fe40000010007 */
[----:B------:R-:W-:Y:S02]  /*8f00*/  FMUL.FTZ R3, R8, R34 ;  /* 0x0000002208037220 */ /* 0x000fe40000410000 */
[-C--:B------:R-:W-:Y:S02]  /*8f10*/  FMUL.FTZ R5, R5, R36.reuse ;  /* 0x0000002405057220 */ /* 0x080fe40000410000 */
[----:B------:R-:W-:-:S02]  /*8f20*/  FFMA.FTZ R9, R16, R36, R9 ;  /* 0x0000002410097223 */ /* 0x000fc40000010009 */
[----:B------:R-:W-:Y:S02]  /*8f30*/  FMUL.FTZ R25, R7, R28 ;  /* 0x0000001c07197220 */ /* 0x000fe40000410000 */
[----:B------:R-:W-:Y:S02]  /*8f40*/  FFMA.FTZ R3, R6, R31, -R3 ;  /* 0x0000001f06037223 */ /* 0x000fe40000010803 */
[----:B------:R-:W-:Y:S02]  /*8f50*/  FFMA.FTZ R5, R16, R35, -R5 ;  /* 0x0000002310057223 */ /* 0x000fe40000010805 */
[C---:B------:R-:W-:Y:S02]  /*8f60*/  FMUL.FTZ R27, R9.reuse, R37 ;  /* 0x00000025091b7220 */ /* 0x040fe40000410000 */
[----:B------:R-:W-:Y:S02]  /*8f70*/  FMUL.FTZ R30, R9, R4 ;  /* 0x00000004091e7220 */ /* 0x000fe40000410000 */
[----:B------:R-:W-:-:S02]  /*8f80*/  FMUL.FTZ R7, R7, R0 ;  /* 0x0000000007077220 */ /* 0x000fc40000410000 */
[C---:B------:R-:W-:Y:S02]  /*8f90*/  FFMA.FTZ R27, R5.reuse, R4, R27 ;  /* 0x00000004051b7223 */ /* 0x040fe4000001001b */
[----:B------:R-:W-:Y:S02]  /*8fa0*/  FFMA.FTZ R30, R5, R37, -R30 ;  /* 0x00000025051e7223 */ /* 0x000fe4000001081e */
[C---:B------:R-:W-:Y:S02]  /*8fb0*/  FFMA.FTZ R25, R3.reuse, R0, R25 ;  /* 0x0000000003197223 */ /* 0x040fe40000010019 */
[----:B------:R-:W-:Y:S01]  /*8fc0*/  FFMA.FTZ R28, R3, R28, -R7 ;  /* 0x0000001c031c7223 */ /* 0x000fe20000010807 */
[----:B------:R-:W-:Y:S05]  /*8fd0*/  BRA `(.L_x_2315) ;  /* 0x00001b7000007947 */ /* 0x000fea0003800000 */
.L_x_2332:
        /* <DEDUP_REMOVED lines=24> */
[----:B------:R-:W-:Y:S05]  /*9160*/  @P0 BRA `(.L_x_2350) ;  /* 0x0000050000000947 */ /* 0x000fea0003800000 */
        /* <DEDUP_REMOVED lines=16> */
.L_x_2351:
        /* <DEDUP_REMOVED lines=9> */
[----:B------:R-:W-:Y:S01]  /*9300*/  IMAD.WIDE.U32 R8, R9, 0x10, R40 ;  /* 0x0000001009087825 */ /* 0x000fe200078e0028 */
[----:B------:R-:W2:Y:S02]  /*9310*/  LDG.E.128 R12, [R12.64] ;  /* 0x000000240c0c7981 */ /* 0x000ea4000c1e1d00 */
[----:B------:R-:W-:Y:S01]  /*9320*/  SHF.R.U32.HI R25, RZ, 0x1, R10 ;  /* 0x00000001ff197819 */ /* 0x000fe2000001160a */
[----:B------:R-:W-:Y:S02]  /*9330*/  IMAD R20, R0, R5, RZ ;  /* 0x0000000500147224 */ /* 0x000fe400078e02ff */
[----:B------:R-:W3:Y:S02]  /*9340*/  LDG.E.128 R8, [R8.64] ;  /* 0x0000002408087981 */ /* 0x000ee4000c1e1d00 */
[----:B------:R-:W-:Y:S01]  /*9350*/  IMAD.WIDE.U32 R24, R25, 0x10, R40 ;  /* 0x0000001019187825 */ /* 0x000fe200078e0028 */
[----:B------:R-:W-:-:S05]  /*9360*/  SHF.R.U32.HI R21, RZ, 0x1, R20 ;  /* 0x00000001ff157819 */ /* 0x000fca0000011614 */
[----:B------:R-:W-:Y:S01]  /*9370*/  IMAD.WIDE.U32 R20, R21, 0x10, R40 ;  /* 0x0000001015147825 */ /* 0x000fe200078e0028 */
[----:B------:R-:W4:Y:S05]  /*9380*/  LDG.E.128 R24, [R24.64] ;  /* 0x0000002418187981 */ /* 0x000f2a000c1e1d00 */
[----:B------:R-:W5:Y:S01]  /*9390*/  LDG.E.128 R20, [R20.64] ;  /* 0x0000002414147981 */ /* 0x000f62000c1e1d00 */
[----:B------:R-:W-:-:S05]  /*93a0*/  IADD3 R5, R5, c[0x0][0x17c], RZ ;  /* 0x00005f0005057a10 */ /* 0x000fca0007ffe0ff */
[----:B------:R-:W-:-:S05]  /*93b0*/  IMAD R30, R3, 0x3, R5 ;  /* 0x00000003031e7824 */ /* 0x000fca00078e0205 */
[----:B------:R-:W-:Y:S01]  /*93c0*/  ISETP.GE.U32.AND P0, PT, R30, c[0x0][0x174], PT ;  /* 0x00005d001e007a0c */ /* 0x000fe20003f06070 */
[-C--:B--2---:R-:W-:Y:S02]  /*93d0*/  FMUL.FTZ R31, R15, R29.reuse ;  /* 0x0000001d0f1f7220 */ /* 0x084fe40000410000 */
[----:B------:R-:W-:Y:S02]  /*93e0*/  FMUL.FTZ R29, R14, R29 ;  /* 0x0000001d0e1d7220 */ /* 0x000fe40000410000 */
[----:B------:R-:W-:Y:S02]  /*93f0*/  FMUL.FTZ R30, R13, R28 ;  /* 0x0000001c0d1e7220 */ /* 0x000fe40000410000 */
[----:B---3--:R-:W-:Y:S02]  /*9400*/  FMUL.FTZ R33, R9, R19 ;  /* 0x0000001309217220 */ /* 0x008fe40000410000 */
[----:B------:R-:W-:Y:S02]  /*9410*/  FMUL.FTZ R34, R11, R18 ;  /* 0x000000120b227220 */ /* 0x000fe40000410000 */
[----:B------:R-:W-:-:S02]  /*9420*/  FFMA.FTZ R32, R8, R48, -R33 ;  /* 0x0000003008207223 */ /* 0x000fc40000010821 */
[----:B------:R-:W-:Y:S02]  /*9430*/  FFMA.FTZ R33, R10, R45, -R34 ;  /* 0x0000002d0a217223 */ /* 0x000fe40000010822 */
[-C--:B------:R-:W-:Y:S02]  /*9440*/  FFMA.FTZ R31, R14, R42.reuse, -R31 ;  /* 0x0000002a0e1f7223 */ /* 0x080fe4000001081f */
[----:B------:R-:W-:Y:S02]  /*9450*/  FFMA.FTZ R29, R15, R42, R29 ;  /* 0x0000002a0f1d7223 */ /* 0x000fe4000001001d */
[----:B----4-:R-:W-:Y:S02]  /*9460*/  FMUL.FTZ R34, R25, R16 ;  /* 0x0000001019227220 */ /* 0x010fe40000410000 */
[----:B------:R-:W-:Y:S02]  /*9470*/  FMUL.FTZ R35, R27, R7 ;  /* 0x000000071b237220 */ /* 0x000fe40000410000 */
[----:B-----5:R-:W-:-:S02]  /*9480*/  FMUL.FTZ R37, R21, R6 ;  /* 0x0000000615257220 */ /* 0x020fc40000410000 */
[----:B------:R-:W-:Y:S02]  /*9490*/  FMUL.FTZ R42, R23, R4 ;  /* 0x00000004172a7220 */ /* 0x000fe40000410000 */
[C---:B------:R-:W-:Y:S02]  /*94a0*/  FMUL.FTZ R28, R12.reuse, R28 ;  /* 0x0000001c0c1c7220 */ /* 0x040fe40000410000 */
[----:B------:R-:W-:Y:S02]  /*94b0*/  FFMA.FTZ R30, R12, R49, -R30 ;  /* 0x000000310c1e7223 */ /* 0x000fe4000001081e */
[----:B------:R-:W-:Y:S02]  /*94c0*/  FMUL.FTZ R19, R8, R19 ;  /* 0x0000001308137220 */ /* 0x000fe40000410000 */
[----:B------:R-:W-:Y:S02]  /*94d0*/  FMUL.FTZ R18, R10, R18 ;  /* 0x000000120a127220 */ /* 0x000fe40000410000 */
[----:B------:R-:W-:-:S02]  /*94e0*/  FMUL.FTZ R16, R24, R16 ;  /* 0x0000001018107220 */ /* 0x000fc40000410000 */
[----:B------:R-:W-:Y:S02]  /*94f0*/  FMUL.FTZ R7, R26, R7 ;  /* 0x000000071a077220 */ /* 0x000fe40000410000 */
[----:B------:R-:W-:Y:S02]  /*9500*/  FFMA.FTZ R34, R24, R47, -R34 ;  /* 0x0000002f18227223 */ /* 0x000fe40000010822 */
[----:B------:R-:W-:Y:S02]  /*9510*/  FFMA.FTZ R35, R26, R44, -R35 ;  /* 0x0000002c1a237223 */ /* 0x000fe40000010823 */
[----:B------:R-:W-:Y:S02]  /*9520*/  FMUL.FTZ R6, R20, R6 ;  /* 0x0000000614067220 */ /* 0x000fe40000410000 */
[----:B------:R-:W-:Y:S02]  /*9530*/  FMUL.FTZ R4, R22, R4 ;  /* 0x0000000416047220 */ /* 0x000fe40000410000 */
[----:B------:R-:W-:-:S02]  /*9540*/  FFMA.FTZ R36, R20, R46, -R37 ;  /* 0x0000002e14247223 */ /* 0x000fc40000010825 */
[----:B------:R-:W-:Y:S01]  /*9550*/  FFMA.FTZ R37, R22, R43, -R42 ;  /* 0x0000002b16257223 */ /* 0x000fe2000001082a */
[----:B------:R-:W-:Y:S01]  /*9560*/  MOV R42, R31 ;  /* 0x0000001f002a7202 */ /* 0x000fe20000000f00 */
[----:B------:R-:W-:Y:S01]  /*9570*/  FFMA.FTZ R28, R13, R49, R28 ;  /* 0x000000310d1c7223 */ /* 0x000fe2000001001c */
[----:B------:R-:W-:Y:S01]  /*9580*/  MOV R49, R30 ;  /* 0x0000001e00317202 */ /* 0x000fe20000000f00 */
[----:B------:R-:W-:Y:S01]  /*9590*/  FFMA.FTZ R19, R9, R48, R19 ;  /* 0x0000003009137223 */ /* 0x000fe20000010013 */
[----:B------:R-:W-:Y:S01]  /*95a0*/  MOV R48, R32 ;  /* 0x0000002000307202 */ /* 0x000fe20000000f00 */
[----:B------:R-:W-:Y:S02]  /*95b0*/  FFMA.FTZ R18, R11, R45, R18 ;  /* 0x0000002d0b127223 */ /* 0x000fe40000010012 */
[----:B------:R-:W-:Y:S01]  /*95c0*/  FFMA.FTZ R16, R25, R47, R16 ;  /* 0x0000002f19107223 */ /* 0x000fe20000010010 */
[----:B------:R-:W-:Y:S01]  /*95d0*/  MOV R47, R34 ;  /* 0x00000022002f7202 */ /* 0x000fe20000000f00 */
[----:B------:R-:W-:Y:S01]  /*95e0*/  FFMA.FTZ R7, R27, R44, R7 ;  /* 0x0000002c1b077223 */ /* 0x000fe20000010007 */
[----:B------:R-:W-:Y:S01]  /*95f0*/  MOV R44, R35 ;  /* 0x00000023002c7202 */ /* 0x000fe20000000f00 */
[----:B------:R-:W-:Y:S01]  /*9600*/  FFMA.FTZ R6, R21, R46, R6 ;  /* 0x0000002e15067223 */ /* 0x000fe20000010006 */
[----:B------:R-:W-:Y:S01]  /*9610*/  MOV R46, R36 ;  /* 0x00000024002e7202 */ /* 0x000fe20000000f00 */
[----:B------:R-:W-:-:S02]  /*9620*/  FFMA.FTZ R4, R23, R43, R4 ;  /* 0x0000002b17047223 */ /* 0x000fc40000010004 */
[----:B------:R-:W-:Y:S02]  /*9630*/  IMAD.MOV.U32 R45, RZ, RZ, R33 ;  /* 0x000000ffff2d7224 */ /* 0x000fe400078e0021 */
[----:B------:R-:W-:Y:S01]  /*9640*/  IMAD.MOV.U32 R43, RZ, RZ, R37 ;  /* 0x000000ffff2b7224 */ /* 0x000fe200078e0025 */
[----:B------:R-:W-:Y:S05]  /*9650*/  @!P0 BRA `(.L_x_2351) ;  /* 0xfffffc1000008947 */ /* 0x000fea000383ffff */
[----:B------:R-:W-:Y:S05]  /*9660*/  BSYNC B1 ;  /* 0x0000000000017941 */ /* 0x000fea0003800000 */
.L_x_2350:
[----:B------:R-:W-:Y:S05]  /*9670*/  BSYNC B0 ;  /* 0x0000000000007941 */ /* 0x000fea0003800000 */
.L_x_2349:
[----:B------:R-:W-:Y:S01]  /*9680*/  ISETP.GE.U32.AND P1, PT, R5, c[0x0][0x174], PT ;  /* 0x00005d0005007a0c */ /* 0x000fe20003f26070 */
[----:B------:R-:W-:-:S12]  /*9690*/  BSSY B0, `(.L_x_2352) ;  /* 0x000001a000007945 */ /* 0x000fd80003800000 */
[----:B------:R-:W-:Y:S05]  /*96a0*/  @P1 BRA `(.L_x_2353) ;  /* 0x0000018000001947 */ /* 0x000fea0003800000 */
[----:B------:R-:W-:-:S05]  /*96b0*/  IMAD R3, R0, R5, RZ ;  /* 0x0000000500037224 */ /* 0x000fca00078e02ff */
[----:B------:R-:W-:-:S05]  /*96c0*/  SHF.R.U32.HI R3, RZ, 0x1, R3 ;  /* 0x00000001ff037819 */ /* 0x000fca0000011603 */
[----:B------:R-:W-:-:S06]  /*96d0*/  IMAD.WIDE.U32 R12, R3, 0x10, R40 ;  /* 0x00000010030c7825 */ /* 0x000fcc00078e0028 */
[----:B------:R-:W5:Y:S01]  /*96e0*/  LDG.E.128 R12, [R12.64] ;  /* 0x000000240c0c7981 */ /* 0x000f62000c1e1d00 */
[----:B------:R-:W-:-:S04]  /*96f0*/  IADD3 R43, R5, c[0x0][0x17c], RZ ;  /* 0x00005f00052b7a10 */ /* 0x000fc80007ffe0ff */
[----:B------:R-:W-:-:S13]  /*9700*/  ISETP.GE.U32.AND P0, PT, R43, c[0x0][0x174], PT ;  /* 0x00005d002b007a0c */ /* 0x000fda0003f06070 */
        /* <DEDUP_REMOVED lines=8> */
[----:B------:R-:W-:Y:S01]  /*9790*/  IADD3 R25, R3, c[0x0][0x17c], RZ ;  /* 0x00005f0003197a10 */ /* 0x000fe20007ffe0ff */
[----:B------:R-:W-:-:S03]  /*97a0*/  IMAD R3, R0, R3, RZ ;  /* 0x0000000300037224 */ /* 0x000fc600078e02ff */
[----:B------:R-:W-:Y:S02]  /*97b0*/  ISETP.GE.U32.AND P0, PT, R25, c[0x0][0x174], PT ;  /* 0x00005d0019007a0c */ /* 0x000fe40003f06070 */
[----:B------:R-:W-:-:S11]  /*97c0*/  SHF.R.U32.HI R3, RZ, 0x1, R3 ;  /* 0x00000001ff037819 */ /* 0x000fd60000011603 */
[----:B------:R-:W-:Y:S02]  /*97d0*/  @!P0 IMAD R0, R0, R25, RZ ;  /* 0x0000001900008224 */ /* 0x000fe400078e02ff */
[----:B------:R-:W-:-:S03]  /*97e0*/  IMAD.WIDE.U32 R24, R3, 0x10, R40 ;  /* 0x0000001003187825 */ /* 0x000fc600078e0028 */
[----:B------:R-:W-:-:S05]  /*97f0*/  @!P0 SHF.R.U32.HI R27, RZ, 0x1, R0 ;  /* 0x00000001ff1b8819 */ /* 0x000fca0000011600 */
[----:B------:R-:W-:Y:S02]  /*9800*/  @!P0 IMAD.WIDE.U32 R40, R27, 0x10, R40 ;  /* 0x000000101b288825 */ /* 0x000fe400078e0028 */
[----:B------:R-:W5:Y:S04]  /*9810*/  LDG.E.128 R24, [R24.64] ;  /* 0x0000002418187981 */ /* 0x000f68000c1e1d00 */
[----:B------:R0:W5:Y:S02]  /*9820*/  @!P0 LDG.E.128 R20, [R40.64] ;  /* 0x0000002428148981 */ /* 0x000164000c1e1d00 */
.L_x_2353:
[----:B------:R-:W-:Y:S05]  /*9830*/  BSYNC B0 ;  /* 0x0000000000007941 */ /* 0x000fea0003800000 */
.L_x_2352:
[----:B------:R-:W-:Y:S01]  /*9840*/  BSSY B0, `(.L_x_2354) ;  /* 0x000003e000007945 */ /* 0x000fe20003800000 */
[----:B------:R-:W-:Y:S05]  /*9850*/  @P1 BRA `(.L_x_2355) ;  /* 0x000003c000001947 */ /* 0x000fea0003800000 */
[----:B------:R-:W-:Y:S01]  /*9860*/  IADD3 R5, R5, c[0x0][0x17c], RZ ;  /* 0x00005f0005057a10 */ /* 0x000fe20007ffe0ff */
[----:B-----5:R-:W-:Y:S02]  /*9870*/  FMUL.FTZ R0, R29, R15 ;  /* 0x0000000f1d007220 */ /* 0x020fe40000410000 */
[----:B------:R-:W-:Y:S01]  /*9880*/  FMUL.FTZ R3, R28, R13 ;  /* 0x0000000d1c037220 */ /* 0x000fe20000410000 */
[----:B------:R-:W-:Y:S01]  /*9890*/  ISETP.GE.U32.AND P0, PT, R5, c[0x0][0x174], PT ;  /* 0x00005d0005007a0c */ /* 0x000fe20003f06070 */
[----:B0-----:R-:W-:-:S02]  /*98a0*/  FMUL.FTZ R40, R29, R14 ;  /* 0x0000000e1d287220 */ /* 0x001fc40000410000 */
[----:B------:R-:W-:Y:S02]  /*98b0*/  FMUL.FTZ R28, R28, R12 ;  /* 0x0000000c1c1c7220 */ /* 0x000fe40000410000 */
[C---:B------:R-:W-:Y:S02]  /*98c0*/  FFMA.FTZ R14, R31.reuse, R14, -R0 ;  /* 0x0000000e1f0e7223 */ /* 0x040fe40000010800 */
        /* <DEDUP_REMOVED lines=9> */
[C---:B------:R-:W-:Y:S01]  /*9960*/  FMUL.FTZ R0, R18.reuse, R11 ;  /* 0x0000000b12007220 */ /* 0x040fe20000410000 */
[----:B------:R-:W-:Y:S01]  /*9970*/  ISETP.GE.U32.AND P0, PT, R13, c[0x0][0x174], PT ;  /* 0x00005d000d007a0c */ /* 0x000fe20003f06070 */
[----:B------:R-:W-:-:S02]  /*9980*/  FMUL.FTZ R18, R18, R10 ;  /* 0x0000000a12127220 */ /* 0x000fc40000410000 */
[-C--:B------:R-:W-:Y:S02]  /*9990*/  FMUL.FTZ R19, R19, R8.reuse ;  /* 0x0000000813137220 */ /* 0x080fe40000410000 */
        /* <DEDUP_REMOVED lines=13> */
[C---:B------:R-:W-:Y:S01]  /*9a70*/  FMUL.FTZ R0, R7.reuse, R27 ;  /* 0x0000001b07007220 */ /* 0x040fe20000410000 */
[----:B------:R-:W-:Y:S01]  /*9a80*/  MOV R31, R14 ;  /* 0x0000000e001f7202 */ /* 0x000fe20000000f00 */
[----:B------:R-:W-:Y:S01]  /*9a90*/  FFMA.FTZ R24, R34, R24, -R3 ;  /* 0x0000001822187223 */ /* 0x000fe20000010803 */
[----:B------:R-:W-:Y:S01]  /*9aa0*/  MOV R30, R12 ;  /* 0x0000000c001e7202 */ /* 0x000fe20000000f00 */
[----:B------:R-:W-:-:S02]  /*9ab0*/  FMUL.FTZ R8, R7, R26 ;  /* 0x0000001a07087220 */ /* 0x000fc40000410000 */
[C---:B------:R-:W-:Y:S02]  /*9ac0*/  FFMA.FTZ R26, R35.reuse, R26, -R0 ;  /* 0x0000001a231a7223 */ /* 0x040fe40000010800 */
[----:B------:R-:W-:Y:S01]  /*9ad0*/  FFMA.FTZ R16, R34, R25, R16 ;  /* 0x0000001922107223 */ /* 0x000fe20000010010 */
[----:B------:R-:W-:Y:S01]  /*9ae0*/  MOV R34, R24 ;  /* 0x0000001800227202 */ /* 0x000fe20000000f00 */
[----:B------:R-:W-:Y:S02]  /*9af0*/  FFMA.FTZ R7, R35, R27, R8 ;  /* 0x0000001b23077223 */ /* 0x000fe40000010008 */
[----:B------:R-:W-:Y:S01]  /*9b00*/  @!P0 IMAD.MOV.U32 R32, RZ, RZ, R5 ;  /* 0x000000ffff208224 */ /* 0x000fe200078e0005 */
[----:B------:R-:W-:Y:S01]  /*9b10*/  @!P0 MOV R31, R14 ;  /* 0x0000000e001f8202 */ /* 0x000fe20000000f00 */
[----:B------:R-:W-:Y:S01]  /*9b20*/  @!P0 FMUL.FTZ R5, R4, R23 ;  /* 0x0000001704058220 */ /* 0x000fe20000410000 */
[----:B------:R-:W-:Y:S01]  /*9b30*/  @!P0 MOV R30, R12 ;  /* 0x0000000c001e8202 */ /* 0x000fe20000000f00 */
[----:B------:R-:W-:Y:S01]  /*9b40*/  @!P0 FMUL.FTZ R3, R6, R21 ;  /* 0x0000001506038220 */ /* 0x000fe20000410000 */
[----:B------:R-:W-:Y:S01]  /*9b50*/  @!P0 MOV R34, R24 ;  /* 0x0000001800228202 */ /* 0x000fe20000000f00 */
[----:B------:R-:W-:-:S02]  /*9b60*/  @!P0 FFMA.FTZ R5, R37, R22, -R5 ;  /* 0x0000001625058223 */ /* 0x000fc40000010805 */
[----:B------:R-:W-:Y:S02]  /*9b70*/  @!P0 FMUL.FTZ R0, R6, R20 ;  /* 0x0000001406008220 */ /* 0x000fe40000410000 */
[----:B------:R-:W-:Y:S02]  /*9b80*/  @!P0 FMUL.FTZ R22, R4, R22 ;  /* 0x0000001604168220 */ /* 0x000fe40000410000 */
[C---:B------:R-:W-:Y:S02]  /*9b90*/  @!P0 FFMA.FTZ R3, R36.reuse, R20, -R3 ;  /* 0x0000001424038223 */ /* 0x040fe40000010803 */
[----:B------:R-:W-:Y:S01]  /*9ba0*/  IMAD.MOV.U32 R33, RZ, RZ, R10 ;  /* 0x000000ffff217224 */ /* 0x000fe200078e000a */
[----:B------:R-:W-:Y:S01]  /*9bb0*/  @!P0 MOV R33, R10 ;  /* 0x0000000a00218202 */ /* 0x000fe20000000f00 */
[----:B------:R-:W-:Y:S01]  /*9bc0*/  @!P0 FFMA.FTZ R6, R36, R21, R0 ;  /* 0x0000001524068223 */ /* 0x000fe20000010000 */
[----:B------:R-:W-:Y:S01]  /*9bd0*/  @!P0 MOV R36, R3 ;  /* 0x0000000300248202 */ /* 0x000fe20000000f00 */
[----:B------:R-:W-:Y:S01]  /*9be0*/  IMAD.MOV.U32 R35, RZ, RZ, R26 ;  /* 0x000000ffff237224 */ /* 0x000fe200078e001a */
[----:B------:R-:W-:Y:S01]  /*9bf0*/  @!P0 MOV R35, R26 ;  /* 0x0000001a00238202 */ /* 0x000fe20000000f00 */
[----:B------:R-:W-:-:S02]  /*9c00*/  @!P0 FFMA.FTZ R4, R37, R23, R22 ;  /* 0x0000001725048223 */ /* 0x000fc40000010016 */
[----:B------:R-:W-:Y:S02]  /*9c10*/  @!P0 IMAD.MOV.U32 R37, RZ, RZ, R5 ;  /* 0x000000ffff258224 */ /* 0x000fe400078e0005 */
.L_x_2355:
[----:B------:R-:W-:Y:S05]  /*9c20*/  BSYNC B0 ;  /* 0x0000000000007941 */ /* 0x000fea0003800000 */
.L_x_2354:
[C---:B------:R-:W-:Y:S02]  /*9c30*/  FMUL.FTZ R0, R28.reuse, R32 ;  /* 0x000000201c007220 */ /* 0x040fe40000410000 */
[C---:B------:R-:W-:Y:S02]  /*9c40*/  FMUL.FTZ R5, R29.reuse, R33 ;  /* 0x000000211d057220 */ /* 0x040fe40000410000 */
[-C--:B------:R-:W-:Y:S02]  /*9c50*/  FMUL.FTZ R3, R28, R19.reuse ;  /* 0x000000131c037220 */ /* 0x080fe40000410000 */
[-C--:B-----5:R-:W-:Y:S02]  /*9c60*/  FMUL.FTZ R8, R29, R18.reuse ;  /* 0x000000121d087220 */ /* 0x0a0fe40000410000 */
[----:B------:R-:W-:Y:S02]  /*9c70*/  FFMA.FTZ R19, R30, R19, R0 ;  /* 0x000000131e137223 */ /* 0x000fe40000010000 */
        /* <DEDUP_REMOVED lines=8> */
[----:B------:R-:W-:Y:S02]  /*9d00*/  FFMA.FTZ R19, R3, R16, R19 ;  /* 0x0000001003137223 */ /* 0x000fe40000010013 */
[----:B------:R-:W-:Y:S02]  /*9d10*/  FMUL.FTZ R27, R7, R37 ;  /* 0x00000025071b7220 */ /* 0x000fe40000410000 */
[----:B------:R-:W-:Y:S02]  /*9d20*/  FMUL.FTZ R25, R19, R36 ;  /* 0x0000002413197220 */ /* 0x000fe40000410000 */
[----:B------:R-:W-:Y:S02]  /*9d30*/  FFMA.FTZ R5, R3, R34, -R0 ;  /* 0x0000002203057223 */ /* 0x000fe40000010800 */
[----:B------:R-:W-:-:S02]  /*9d40*/  FFMA.FTZ R18, R8, R35, -R18 ;  /* 0x0000002308127223 */ /* 0x000fc40000010812 */
[----:B------:R-:W-:Y:S02]  /*9d50*/  FMUL.FTZ R7, R7, R4 ;  /* 0x0000000407077220 */ /* 0x000fe40000410000 */
[----:B------:R-:W-:Y:S02]  /*9d60*/  FMUL.FTZ R19, R19, R6 ;  /* 0x0000000613137220 */ /* 0x000fe40000410000 */
[C---:B------:R-:W-:Y:S02]  /*9d70*/  FFMA.FTZ R27, R18.reuse, R4, R27 ;  /* 0x00000004121b7223 */ /* 0x040fe4000001001b */
[----:B------:R-:W-:Y:S02]  /*9d80*/  FFMA.FTZ R30, R18, R37, -R7 ;  /* 0x00000025121e7223 */ /* 0x000fe40000010807 */
[C---:B------:R-:W-:Y:S02]  /*9d90*/  FFMA.FTZ R25, R5.reuse, R6, R25 ;  /* 0x0000000605197223 */ /* 0x040fe40000010019 */
[----:B------:R-:W-:Y:S01]  /*9da0*/  FFMA.FTZ R28, R5, R36, -R19 ;  /* 0x00000024051c7223 */ /* 0x000fe20000010813 */
[----:B------:R-:W-:Y:S05]  /*9db0*/  BRA `(.L_x_2315) ;  /* 0x00000d9000007947 */ /* 0x000fea0003800000 */
.L_x_2331:
        /* <DEDUP_REMOVED lines=9> */
[----:B------:R-:W-:Y:S01]  /*9e50*/  IMAD.MOV.U32 R29, RZ, RZ, c[0x0][0x168] ;  /* 0x00005a00ff1d7624 */ /* 0x000fe200078e00ff */
[----:B------:R-:W-:Y:S01]  /*9e60*/  ISETP.GE.U32.AND P0, PT, R3, c[0x0][0x174], PT ;  /* 0x00005d0003007a0c */ /* 0x000fe20003f06070 */
        /* <DEDUP_REMOVED lines=34> */
.L_x_2358:
[----:B------:R-:W-:Y:S02]  /*a090*/  SHF.R.U32.HI R13, RZ, 0x1, R35 ;  /* 0x00000001ff0d7819 */ /* 0x000fe40000011623 */
[----:B------:R-:W-:-:S03]  /*a0a0*/  IADD3 R35, R35, c[0x0][0x17c], RZ ;  /* 0x00005f0023237a10 */ /* 0x000fc60007ffe0ff */
[----:B------:R-:W-:Y:S01]  /*a0b0*/  IMAD.WIDE.U32 R12, R13, 0x10, R40 ;  /* 0x000000100d0c7825 */ /* 0x000fe200078e0028 */
[----:B------:R-:W-:Y:S02]  /*a0c0*/  SHF.R.U32.HI R9, RZ, 0x1, R35 ;  /* 0x00000001ff097819 */ /* 0x000fe40000011623 */
[----:B------:R-:W-:-:S03]  /*a0d0*/  IADD3 R35, R35, c[0x0][0x17c], RZ ;  /* 0x00005f0023237a10 */ /* 0x000fc60007ffe0ff */
[----:B------:R-:W2:Y:S01]  /*a0e0*/  LDG.E.128 R12, [R12.64] ;  /* 0x000000240c0c7981 */ /* 0x000ea2000c1e1d00 */
[----:B------:R-:W-:Y:S01]  /*a0f0*/  SHF.R.U32.HI R25, RZ, 0x1, R35 ;  /* 0x00000001ff197819 */ /* 0x000fe20000011623 */
[----:B------:R-:W-:Y:S01]  /*a100*/  IMAD.WIDE.U32 R8, R9, 0x10, R40 ;  /* 0x0000001009087825 */ /* 0x000fe200078e0028 */
[----:B------:R-:W-:-:S03]  /*a110*/  IADD3 R35, R35, c[0x0][0x17c], RZ ;  /* 0x00005f0023237a10 */ /* 0x000fc60007ffe0ff */
[----:B------:R-:W-:Y:S01]  /*a120*/  IMAD.WIDE.U32 R24, R25, 0x10, R40 ;  /* 0x0000001019187825 */ /* 0x000fe200078e0028 */
[----:B------:R-:W-:Y:S01]  /*a130*/  SHF.R.U32.HI R21, RZ, 0x1, R35 ;  /* 0x00000001ff157819 */ /* 0x000fe20000011623 */
[----:B------:R-:W3:Y:S04]  /*a140*/  LDG.E.128 R8, [R8.64] ;  /* 0x0000002408087981 */ /* 0x000ee8000c1e1d00 */
[----:B------:R-:W4:Y:S01]  /*a150*/  LDG.E.128 R24, [R24.64] ;  /* 0x0000002418187981 */ /* 0x000f22000c1e1d00 */
[----:B------:R-:W-:-:S06]  /*a160*/  IMAD.WIDE.U32 R20, R21, 0x10, R40 ;  /* 0x0000001015147825 */ /* 0x000fcc00078e0028 */
[----:B------:R-:W5:Y:S01]  /*a170*/  LDG.E.128 R20, [R20.64] ;  /* 0x0000002414147981 */ /* 0x000f62000c1e1d00 */
[----:B------:R-:W-:-:S05]  /*a180*/  IADD3 R35, R35, c[0x0][0x17c], RZ ;  /* 0x00005f0023237a10 */ /* 0x000fca0007ffe0ff */
[----:B------:R-:W-:-:S05]  /*a190*/  IMAD R18, R0, 0x3, R35 ;  /* 0x0000000300127824 */ /* 0x000fca00078e0223 */
[----:B------:R-:W-:Y:S01]  /*a1a0*/  ISETP.GE.U32.AND P0, PT, R18, c[0x0][0x174], PT ;  /* 0x00005d0012007a0c */ /* 0x000fe20003f06070 */
[----:B--2---:R-:W-:Y:S02]  /*a1b0*/  FMUL.FTZ R19, R13, R7 ;  /* 0x000000070d137220 */ /* 0x004fe40000410000 */
[----:B------:R-:W-:Y:S02]  /*a1c0*/  FMUL.FTZ R28, R15, R16 ;  /* 0x000000100f1c7220 */ /* 0x000fe40000410000 */
[----:B------:R-:W-:Y:S02]  /*a1d0*/  FFMA.FTZ R18, R12, R48, -R19 ;  /* 0x000000300c127223 */ /* 0x000fe40000010813 */
[----:B------:R-:W-:Y:S02]  /*a1e0*/  FFMA.FTZ R19, R14, R37, -R28 ;  /* 0x000000250e137223 */ /* 0x000fe4000001081c */
[-C--:B---3--:R-:W-:Y:S02]  /*a1f0*/  FMUL.FTZ R29, R11, R5.reuse ;  /* 0x000000050b1d7220 */ /* 0x088fe40000410000 */
[----:B------:R-:W-:-:S02]  /*a200*/  FMUL.FTZ R5, R10, R5 ;  /* 0x000000050a057220 */ /* 0x000fc40000410000 */
[----:B----4-:R-:W-:Y:S02]  /*a210*/  FMUL.FTZ R31, R25, R4 ;  /* 0x00000004191f7220 */ /* 0x010fe40000410000 */
[----:B------:R-:W-:Y:S02]  /*a220*/  FMUL.FTZ R32, R27, R3 ;  /* 0x000000031b207220 */ /* 0x000fe40000410000 */
[----:B------:R-:W-:Y:S02]  /*a230*/  FFMA.FTZ R30, R24, R46, -R31 ;  /* 0x0000002e181e7223 */ /* 0x000fe4000001081f */
[----:B------:R-:W-:Y:S02]  /*a240*/  FFMA.FTZ R31, R26, R43, -R32 ;  /* 0x0000002b1a1f7223 */ /* 0x000fe40000010820 */
[----:B------:R-:W-:Y:S02]  /*a250*/  FMUL.FTZ R28, R9, R6 ;  /* 0x00000006091c7220 */ /* 0x000fe40000410000 */
[----:B-----5:R-:W-:-:S02]  /*a260*/  FMUL.FTZ R32, R21, R34 ;  /* 0x0000002215207220 */ /* 0x020fc40000410000 */
[----:B------:R-:W-:Y:S02]  /*a270*/  FMUL.FTZ R33, R23, R36 ;  /* 0x0000002417217220 */ /* 0x000fe40000410000 */
[-C--:B------:R-:W-:Y:S02]  /*a280*/  FFMA.FTZ R29, R10, R44.reuse, -R29 ;  /* 0x0000002c0a1d7223 */ /* 0x080fe4000001081d */
[----:B------:R-:W-:Y:S02]  /*a290*/  FFMA.FTZ R5, R11, R44, R5 ;  /* 0x0000002c0b057223 */ /* 0x000fe40000010005 */
[----:B------:R-:W-:Y:S02]  /*a2a0*/  FMUL.FTZ R7, R12, R7 ;  /* 0x000000070c077220 */ /* 0x000fe40000410000 */
[----:B------:R-:W-:Y:S02]  /*a2b0*/  FMUL.FTZ R16, R14, R16 ;  /* 0x000000100e107220 */ /* 0x000fe40000410000 */
[----:B------:R-:W-:-:S02]  /*a2c0*/  FMUL.FTZ R6, R8, R6 ;  /* 0x0000000608067220 */ /* 0x000fc40000410000 */
[----:B------:R-:W-:Y:S02]  /*a2d0*/  FFMA.FTZ R28, R8, R47, -R28 ;  /* 0x0000002f081c7223 */ /* 0x000fe4000001081c */
[----:B------:R-:W-:Y:S02]  /*a2e0*/  FMUL.FTZ R4, R24, R4 ;  /* 0x0000000418047220 */ /* 0x000fe40000410000 */
[----:B------:R-:W-:Y:S02]  /*a2f0*/  FMUL.FTZ R44, R26, R3 ;  /* 0x000000031a2c7220 */ /* 0x000fe40000410000 */
[----:B------:R-:W-:Y:S02]  /*a300*/  FMUL.FTZ R34, R20, R34 ;  /* 0x0000002214227220 */ /* 0x000fe40000410000 */
[----:B------:R-:W-:Y:S02]  /*a310*/  FMUL.FTZ R36, R22, R36 ;  /* 0x0000002416247220 */ /* 0x000fe40000410000 */
[----:B------:R-:W-:-:S02]  /*a320*/  FFMA.FTZ R32, R20, R45, -R32 ;  /* 0x0000002d14207223 */ /* 0x000fc40000010820 */
[----:B------:R-:W-:Y:S02]  /*a330*/  FFMA.FTZ R33, R22, R42, -R33 ;  /* 0x0000002a16217223 */ /* 0x000fe40000010821 */
[----:B------:R-:W-:Y:S01]  /*a340*/  FFMA.FTZ R7, R13, R48, R7 ;  /* 0x000000300d077223 */ /* 0x000fe20000010007 */
[----:B------:R-:W-:Y:S01]  /*a350*/  MOV R48, R18 ;  /* 0x0000001200307202 */ /* 0x000fe20000000f00 */
        /* <DEDUP_REMOVED lines=15> */
.L_x_2357:
[----:B------:R-:W-:Y:S05]  /*a450*/  BSYNC B0 ;  /* 0x0000000000007941 */ /* 0x000fea0003800000 */
.L_x_2356:
[----:B------:R-:W-:Y:S01]  /*a460*/  ISETP.GE.U32.AND P1, PT, R35, c[0x0][0x174], PT ;  /* 0x00005d0023007a0c */ /* 0x000fe20003f26070 */
[----:B------:R-:W-:-:S12]  /*a470*/  BSSY B0, `(.L_x_2359) ;  /* 0x0000016000007945 */ /* 0x000fd80003800000 */
[----:B------:R-:W-:Y:S05]  /*a480*/  @P1 BRA `(.L_x_2360) ;  /* 0x0000014000001947 */ /* 0x000fea0003800000 */
[----:B------:R-:W-:-:S05]  /*a490*/  SHF.R.U32.HI R13, RZ, 0x1, R35 ;  /* 0x00000001ff0d7819 */ /* 0x000fca0000011623 */
[----:B------:R-:W-:-:S06]  /*a4a0*/  IMAD.WIDE.U32 R12, R13, 0x10, R40 ;  /* 0x000000100d0c7825 */ /* 0x000fcc00078e0028 */
[----:B------:R-:W5:Y:S01]  /*a4b0*/  LDG.E.128 R12, [R12.64] ;  /* 0x000000240c0c7981 */ /* 0x000f62000c1e1d00 */
[----:B------:R-:W-:-:S04]  /*a4c0*/  IADD3 R0, R35, c[0x0][0x17c], RZ ;  /* 0x00005f0023007a10 */ /* 0x000fc80007ffe0ff */
[----:B------:R-:W-:-:S13]  /*a4d0*/  ISETP.GE.U32.AND P0, PT, R0, c[0x0][0x174], PT ;  /* 0x00005d0000007a0c */ /* 0x000fda0003f06070 */
[----:B------:R-:W-:Y:S05]  /*a4e0*/  @P0 BRA `(.L_x_2360) ;  /* 0x000000e000000947 */ /* 0x000fea0003800000 */
[----:B------:R-:W-:-:S05]  /*a4f0*/  SHF.R.U32.HI R9, RZ, 0x1, R0 ;  /* 0x00000001ff097819 */ /* 0x000fca0000011600 */
[----:B------:R-:W-:-:S06]  /*a500*/  IMAD.WIDE.U32 R8, R9, 0x10, R40 ;  /* 0x0000001009087825 */ /* 0x000fcc00078e0028 */
[----:B------:R-:W5:Y:S01]  /*a510*/  LDG.E.128 R8, [R8.64] ;  /* 0x0000002408087981 */ /* 0x000f62000c1e1d00 */
[----:B------:R-:W-:-:S04]  /*a520*/  IADD3 R0, R0, c[0x0][0x17c], RZ ;  /* 0x00005f0000007a10 */ /* 0x000fc80007ffe0ff */
[----:B------:R-:W-:-:S13]  /*a530*/  ISETP.GE.U32.AND P0, PT, R0, c[0x0][0x174], PT ;  /* 0x00005d0000007a0c */ /* 0x000fda0003f06070 */
[----:B------:R-:W-:Y:S05]  /*a540*/  @P0 BRA `(.L_x_2360) ;  /* 0x0000008000000947 */ /* 0x000fea0003800000 */
[----:B------:R-:W-:Y:S02]  /*a550*/  IADD3 R27, R0, c[0x0][0x17c], RZ ;  /* 0x00005f00001b7a10 */ /* 0x000fe40007ffe0ff */
[----:B------:R-:W-:Y:S02]  /*a560*/  SHF.R.U32.HI R25, RZ, 0x1, R0 ;  /* 0x00000001ff197819 */ /* 0x000fe40000011600 */
[----:B------:R-:W-:-:S03]  /*a570*/  ISETP.GE.U32.AND P0, PT, R27, c[0x0][0x174], PT ;  /* 0x00005d001b007a0c */ /* 0x000fc60003f06070 */
[----:B------:R-:W-:-:S10]  /*a580*/  IMAD.WIDE.U32 R24, R25, 0x10, R40 ;  /* 0x0000001019187825 */ /* 0x000fd400078e0028 */
[----:B------:R-:W-:-:S05]  /*a590*/  @!P0 SHF.R.U32.HI R27, RZ, 0x1, R27 ;  /* 0x00000001ff1b8819 */ /* 0x000fca000001161b */
[----:B------:R-:W-:Y:S02]  /*a5a0*/  @!P0 IMAD.WIDE.U32 R40, R27, 0x10, R40 ;  /* 0x000000101b288825 */ /* 0x000fe400078e0028 */
[----:B------:R-:W5:Y:S04]  /*a5b0*/  LDG.E.128 R24, [R24.64] ;  /* 0x0000002418187981 */ /* 0x000f68000c1e1d00 */
[----:B------:R0:W5:Y:S02]  /*a5c0*/  @!P0 LDG.E.128 R20, [R40.64] ;  /* 0x0000002428148981 */ /* 0x000164000c1e1d00 */
.L_x_2360:
[----:B------:R-:W-:Y:S05]  /*a5d0*/  BSYNC B0 ;  /* 0x0000000000007941 */ /* 0x000fea0003800000 */
.L_x_2359:
[----:B------:R-:W-:Y:S01]  /*a5e0*/  BSSY B0, `(.L_x_2361) ;  /* 0x000003e000007945 */ /* 0x000fe20003800000 */
[----:B------:R-:W-:Y:S05]  /*a5f0*/  @P1 BRA `(.L_x_2362) ;  /* 0x000003c000001947 */ /* 0x000fea0003800000 */
[----:B------:R-:W-:Y:S01]  /*a600*/  IADD3 R37, R35, c[0x0][0x17c], RZ ;  /* 0x00005f0023257a10 */ /* 0x000fe20007ffe0ff */
[C---:B-----5:R-:W-:Y:S02]  /*a610*/  FMUL.FTZ R0, R16.reuse, R15 ;  /* 0x0000000f10007220 */ /* 0x060fe40000410000 */
[----:B------:R-:W-:Y:S01]  /*a620*/  FMUL.FTZ R35, R7, R13 ;  /* 0x0000000d07237220 */ /* 0x000fe20000410000 */
[----:B------:R-:W-:Y:S01]  /*a630*/  ISETP.GE.U32.AND P0, PT, R37, c[0x0][0x174], PT ;  /* 0x00005d0025007a0c */ /* 0x000fe20003f06070 */
[----:B------:R-:W-:-:S02]  /*a640*/  FMUL.FTZ R16, R16, R14 ;  /* 0x0000000e10107220 */ /* 0x000fc40000410000 */
        /* <DEDUP_REMOVED lines=9> */
[C---:B------:R-:W-:Y:S01]  /*a6e0*/  FMUL.FTZ R13, R6.reuse, R9 ;  /* 0x00000009060d7220 */ /* 0x040fe20000410000 */
[----:B------:R-:W-:Y:S01]  /*a6f0*/  MOV R18, R12 ;  /* 0x0000000c00127202 */ /* 0x000fe20000000f00 */
[----:B------:R-:W-:Y:S01]  /*a700*/  FMUL.FTZ R0, R5, R11 ;  /* 0x0000000b05007220 */ /* 0x000fe20000410000 */
[----:B------:R-:W-:Y:S01]  /*a710*/  ISETP.GE.U32.AND P0, PT, R15, c[0x0][0x174], PT ;  /* 0x00005d000f007a0c */ /* 0x000fe20003f06070 */
[----:B------:R-:W-:-:S02]  /*a720*/  FMUL.FTZ R6, R6, R8 ;  /* 0x0000000806067220 */ /* 0x000fc40000410000 */
[C---:B------:R-:W-:Y:S02]  /*a730*/  FFMA.FTZ R13, R28.reuse, R8, -R13 ;  /* 0x000000081c0d7223 */ /* 0x040fe4000001080d */
[-C--:B------:R-:W-:Y:S02]  /*a740*/  FMUL.FTZ R8, R5, R10.reuse ;  /* 0x0000000a05087220 */ /* 0x080fe40000410000 */
        /* <DEDUP_REMOVED lines=12> */
[-C--:B------:R-:W-:Y:S01]  /*a810*/  FMUL.FTZ R0, R3, R27.reuse ;  /* 0x0000001b03007220 */ /* 0x080fe20000410000 */
[----:B------:R-:W-:Y:S01]  /*a820*/  MOV R19, R14 ;  /* 0x0000000e00137202 */ /* 0x000fe20000000f00 */
[----:B------:R-:W-:Y:S01]  /*a830*/  FMUL.FTZ R4, R4, R24 ;  /* 0x0000001804047220 */ /* 0x000fe20000410000 */
[----:B------:R-:W-:Y:S01]  /*a840*/  MOV R18, R12 ;  /* 0x0000000c00127202 */ /* 0x000fe20000000f00 */
[----:B------:R-:W-:-:S02]  /*a850*/  FFMA.FTZ R3, R31, R27, R8 ;  /* 0x0000001b1f037223 */ /* 0x000fc40000010008 */
[C---:B------:R-:W-:Y:S02]  /*a860*/  FFMA.FTZ R24, R30.reuse, R24, -R9 ;  /* 0x000000181e187223 */ /* 0x040fe40000010809 */
[----:B------:R-:W-:Y:S02]  /*a870*/  FFMA.FTZ R26, R31, R26, -R0 ;  /* 0x0000001a1f1a7223 */ /* 0x000fe40000010800 */
[----:B------:R-:W-:Y:S01]  /*a880*/  FFMA.FTZ R4, R30, R25, R4 ;  /* 0x000000191e047223 */ /* 0x000fe20000010004 */
[----:B------:R-:W-:Y:S01]  /*a890*/  MOV R30, R24 ;  /* 0x00000018001e7202 */ /* 0x000fe20000000f00 */
[----:B------:R-:W-:Y:S01]  /*a8a0*/  @!P0 FMUL.FTZ R8, R36, R23 ;  /* 0x0000001724088220 */ /* 0x000fe20000410000 */
[----:B------:R-:W-:Y:S01]  /*a8b0*/  @!P0 MOV R19, R14 ;  /* 0x0000000e00138202 */ /* 0x000fe20000000f00 */
[C---:B------:R-:W-:Y:S01]  /*a8c0*/  @!P0 FMUL.FTZ R9, R34.reuse, R21 ;  /* 0x0000001522098220 */ /* 0x040fe20000410000 */
[----:B------:R-:W-:Y:S01]  /*a8d0*/  @!P0 MOV R18, R12 ;  /* 0x0000000c00128202 */ /* 0x000fe20000000f00 */
[----:B------:R-:W-:Y:S01]  /*a8e0*/  @!P0 FFMA.FTZ R8, R33, R22, -R8 ;  /* 0x0000001621088223 */ /* 0x000fe20000010808 */
[----:B------:R-:W-:Y:S01]  /*a8f0*/  @!P0 MOV R30, R24 ;  /* 0x00000018001e8202 */ /* 0x000fe20000000f00 */
[----:B------:R-:W-:-:S02]  /*a900*/  @!P0 FMUL.FTZ R0, R34, R20 ;  /* 0x0000001422008220 */ /* 0x000fc40000410000 */
        /* <DEDUP_REMOVED lines=10> */
[----:B------:R-:W-:Y:S02]  /*a9b0*/  @!P0 IMAD.MOV.U32 R33, RZ, RZ, R8 ;  /* 0x000000ffff218224 */ /* 0x000fe400078e0008 */
.L_x_2362:
[----:B------:R-:W-:Y:S05]  /*a9c0*/  BSYNC B0 ;  /* 0x0000000000007941 */ /* 0x000fea0003800000 */
.L_x_2361:
[C---:B-----5:R-:W-:Y:S02]  /*a9d0*/  FMUL.FTZ R9, R7.reuse, R28 ;  /* 0x0000001c07097220 */ /* 0x060fe40000410000 */
[----:B------:R-:W-:Y:S02]  /*a9e0*/  FMUL.FTZ R0, R16, R29 ;  /* 0x0000001d10007220 */ /* 0x000fe40000410000 */
[-C--:B------:R-:W-:Y:S02]  /*a9f0*/  FFMA.FTZ R9, R18, R6.reuse, R9 ;  /* 0x0000000612097223 */ /* 0x080fe40000010009 */
[----:B------:R-:W-:Y:S02]  /*aa00*/  FMUL.FTZ R7, R7, R6 ;  /* 0x0000000607077220 */ /* 0x000fe40000410000 */
[----:B------:R-:W-:-:S02]  /*aa10*/  FMUL.FTZ R16, R16, R5 ;  /* 0x0000000510107220 */ /* 0x000fc40000410000 */
[----:B------:R-:W-:Y:S02]  /*aa20*/  FFMA.FTZ R0, R19, R5, R0 ;  /* 0x0000000513007223 */ /* 0x000fe40000010000 */
[----:B------:R-:W-:Y:S02]  /*aa30*/  FMUL.FTZ R5, R9, R4 ;  /* 0x0000000409057220 */ /* 0x000fe40000410000 */
[----:B------:R-:W-:Y:S02]  /*aa40*/  FFMA.FTZ R7, R18, R28, -R7 ;  /* 0x0000001c12077223 */ /* 0x000fe40000010807 */
[----:B------:R-:W-:Y:S02]  /*aa50*/  FFMA.FTZ R16, R19, R29, -R16 ;  /* 0x0000001d13107223 */ /* 0x000fe40000010810 */
[----:B------:R-:W-:Y:S02]  /*aa60*/  FMUL.FTZ R6, R0, R31 ;  /* 0x0000001f00067220 */ /* 0x000fe40000410000 */
[----:B------:R-:W-:-:S02]  /*aa70*/  FMUL.FTZ R9, R9, R30 ;  /* 0x0000001e09097220 */ /* 0x000fc40000410000 */
[-C--:B------:R-:W-:Y:S02]  /*aa80*/  FFMA.FTZ R6, R16, R3.reuse, R6 ;  /* 0x0000000310067223 */ /* 0x080fe40000010006 */
[----:B------:R-:W-:Y:S02]  /*aa90*/  FFMA.FTZ R9, R7, R4, R9 ;  /* 0x0000000407097223 */ /* 0x000fe40000010009 */
[----:B------:R-:W-:Y:S02]  /*aaa0*/  FMUL.FTZ R0, R0, R3 ;  /* 0x0000000300007220 */ /* 0x000fe40000410000 */
[----:B------:R-:W-:Y:S02]  /*aab0*/  FMUL.FTZ R27, R6, R33 ;  /* 0x00000021061b7220 */ /* 0x000fe40000410000 */
[----:B------:R-:W-:Y:S02]  /*aac0*/  FMUL.FTZ R25, R9, R32 ;  /* 0x0000002009197220 */ /* 0x000fe40000410000 */
[----:B------:R-:W-:-:S02]  /*aad0*/  FFMA.FTZ R5, R7, R30, -R5 ;  /* 0x0000001e07057223 */ /* 0x000fc40000010805 */
[----:B------:R-:W-:Y:S02]  /*aae0*/  FFMA.FTZ R0, R16, R31, -R0 ;  /* 0x0000001f10007223 */ /* 0x000fe40000010800 */
[----:B------:R-:W-:Y:S02]  /*aaf0*/  FMUL.FTZ R6, R6, R36 ;  /* 0x0000002406067220 */ /* 0x000fe40000410000 */
[----:B------:R-:W-:Y:S02]  /*ab00*/  FMUL.FTZ R9, R9, R34 ;  /* 0x0000002209097220 */ /* 0x000fe40000410000 */
[C---:B------:R-:W-:Y:S02]  /*ab10*/  FFMA.FTZ R27, R0.reuse, R36, R27 ;  /* 0x00000024001b7223 */ /* 0x040fe4000001001b */
[----:B------:R-:W-:Y:S02]  /*ab20*/  FFMA.FTZ R30, R0, R33, -R6 ;  /* 0x00000021001e7223 */ /* 0x000fe40000010806 */
[----:B------:R-:W-:-:S02]  /*ab30*/  FFMA.FTZ R25, R5, R34, R25 ;  /* 0x0000002205197223 */ /* 0x000fc40000010019 */
[----:B------:R-:W-:Y:S02]  /*ab40*/  FFMA.FTZ R28, R5, R32, -R9 ;  /* 0x00000020051c7223 */ /* 0x000fe40000010809 */
.L_x_2315:
[----:B------:R-:W-:Y:S05]  /*ab50*/  BSYNC B6 ;  /* 0x0000000000067941 */ /* 0x000fea0003800000 */
.L_x_2314:
[----:B------:R-:W-:-:S13]  /*ab60*/  ISETP.NE.AND P0, PT, RZ, c[0x0][0x18c], PT ;  /* 0x00006300ff007a0c */ /* 0x000fda0003f05270 */
[----:B------:R-:W-:Y:S05]  /*ab70*/  @!P0 BRA `(.L_x_2363) ;  /* 0x0000022000008947 */ /* 0x000fea0003800000 */
[----:B------:R-:W-:Y:S01]  /*ab80*/  IMAD R0, R2, c[0x0][0x0], R17 ;  /* 0x0000000002007a24 */ /* 0x000fe200078e0211 */
[----:B------:R-:W-:Y:S01]  /*ab90*/  MOV R29, R25 ;  /* 0x00000019001d7202 */ /* 0x000fe20000000f00 */
[----:B------:R-:W-:Y:S01]  /*aba0*/  ULDC UR4, c[0x0][0x4] ;  /* 0x0000010000047ab9 */ /* 0x000fe20000000800 */
[----:B------:R-:W-:Y:S01]  /*abb0*/  MOV R31, R27 ;  /* 0x0000001b001f7202 */ /* 0x000fe20000000f00 */
[----:B------:R-:W-:-:S04]  /*abc0*/  USHF.R.U32.HI UR4, URZ, 0x1, UR4 ;  /* 0x000000013f047899 */ /* 0x000fc80008011604 */
[----:B------:R1:W-:Y:S02]  /*abd0*/  STS.128 [R0.X16+0x10], R28 ;  /* 0x0000101c00007388 */ /* 0x0003e4000000cc00 */
[----:B------:R-:W-:-:S13]  /*abe0*/  ISETP.NE.AND P0, PT, RZ, UR4, PT ;  /* 0x00000004ff007c0c */ /* 0x000fda000bf05270 */
[----:B------:R-:W-:Y:S05]  /*abf0*/  @!P0 BRA `(.L_x_2363) ;  /* 0x000001a000008947 */ /* 0x000fea0003800000 */
[----:B------:R-:W-:-:S05]  /*ac00*/  IMAD.U32 R3, RZ, RZ, UR4 ;  /* 0x00000004ff037e24 */ /* 0x000fca000f8e00ff */
.L_x_2366:
[-C--:B------:R-:W-:Y:S01]  /*ac10*/  IADD3 R4, R2, R3.reuse, RZ ;  /* 0x0000000302047210 */ /* 0x080fe20007ffe0ff */
[----:B------:R-:W-:Y:S01]  /*ac20*/  WARPSYNC 0xffffffff ;  /* 0xffffffff00007948 */ /* 0x000fe20003800000 */
[----:B------:R-:W-:Y:S01]  /*ac30*/  BAR.SYNC.DEFER_BLOCKING 0x0 ;  /* 0x0000000000007b1d */ /* 0x000fe20000010000 */
[----:B------:R-:W-:Y:S02]  /*ac40*/  ISETP.GT.AND P1, PT, R3, 0x1, PT ;  /* 0x000000010300780c */ /* 0x000fe40003f24270 */
[----:B------:R-:W-:Y:S02]  /*ac50*/  ISETP.GE.U32.AND P0, PT, R4, c[0x0][0x4], PT ;  /* 0x0000010004007a0c */ /* 0x000fe40003f06070 */
[----:B------:R-:W-:Y:S01]  /*ac60*/  SHF.R.S32.HI R8, RZ, 0x1, R3 ;  /* 0x00000001ff087819 */ /* 0x000fe20000011403 */
[----:B------:R-:W-:Y:S01]  /*ac70*/  BSSY B0, `(.L_x_2364) ;  /* 0x0000010000007945 */ /* 0x000fe20003800000 */
[----:B------:R-:W-:-:S13]  /*ac80*/  ISETP.GE.U32.OR P0, PT, R2, R3, P0 ;  /* 0x000000030200720c */ /* 0x000fda0000706470 */
[----:B-1----:R-:W-:Y:S05]  /*ac90*/  @P0 BRA `(.L_x_2365) ;  /* 0x000000d000000947 */ /* 0x002fea0003800000 */
[----:B------:R-:W-:-:S05]  /*aca0*/  IMAD R3, R4, c[0x0][0x0], R17 ;  /* 0x0000000004037a24 */ /* 0x000fca00078e0211 */
[----:B------:R-:W2:Y:S02]  /*acb0*/  LDS.128 R4, [R3.X16+0x10] ;  /* 0x0000100003047984 */ /* 0x000ea4000000cc00 */
[----:B--2---:R-:W-:Y:S02]  /*acc0*/  FMUL.FTZ R9, R25, R5 ;  /* 0x0000000519097220 */ /* 0x004fe40000410000 */
[----:B------:R-:W-:Y:S02]  /*acd0*/  FMUL.FTZ R11, R27, R7 ;  /* 0x000000071b0b7220 */ /* 0x000fe40000410000 */
[----:B------:R-:W-:Y:S02]  /*ace0*/  FMUL.FTZ R25, R25, R4 ;  /* 0x0000000419197220 */ /* 0x000fe40000410000 */
[----:B------:R-:W-:Y:S02]  /*acf0*/  FMUL.FTZ R27, R27, R6 ;  /* 0x000000061b1b7220 */ /* 0x000fe40000410000 */
[----:B------:R-:W-:-:S02]  /*ad00*/  FFMA.FTZ R24, R28, R4, -R9 ;  /* 0x000000041c187223 */ /* 0x000fc40000010809 */
[----:B------:R-:W-:Y:S02]  /*ad10*/  FFMA.FTZ R25, R28, R5, R25 ;  /* 0x000000051c197223 */ /* 0x000fe40000010019 */
[C---:B------:R-:W-:Y:S01]  /*ad20*/  FFMA.FTZ R26, R30.reuse, R6, -R11 ;  /* 0x000000061e1a7223 */ /* 0x040fe2000001080b */
[----:B-1----:R-:W-:Y:S01]  /*ad30*/  MOV R28, R24 ;  /* 0x00000018001c7202 */ /* 0x002fe20000000f00 */
[----:B------:R-:W-:-:S03]  /*ad40*/  FFMA.FTZ R27, R30, R7, R27 ;  /* 0x000000071e1b7223 */ /* 0x000fc6000001001b */
[----:B------:R-:W-:Y:S02]  /*ad50*/  MOV R30, R26 ;  /* 0x0000001a001e7202 */ /* 0x000fe40000000f00 */
[----:B------:R1:W-:Y:S04]  /*ad60*/  STS.128 [R0.X16+0x10], R24 ;  /* 0x0000101800007388 */ /* 0x0003e8000000cc00 */
.L_x_2365:
[----:B------:R-:W-:Y:S05]  /*ad70*/  BSYNC B0 ;  /* 0x0000000000007941 */ /* 0x000fea0003800000 */
.L_x_2364:
[----:B------:R-:W-:Y:S01]  /*ad80*/  IMAD.MOV.U32 R3, RZ, RZ, R8 ;  /* 0x000000ffff037224 */ /* 0x000fe200078e0008 */
[----:B------:R-:W-:Y:S05]  /*ad90*/  @P1 BRA `(.L_x_2366) ;  /* 0xfffffe7000001947 */ /* 0x000fea000383ffff */
.L_x_2363:
[----:B------:R-:W-:-:S13]  /*ada0*/  ISETP.NE.AND P0, PT, RZ, c[0x0][0x188], PT ;  /* 0x00006200ff007a0c */ /* 0x000fda0003f05270 */
[----:B------:R-:W-:Y:S05]  /*adb0*/  @!P0 BRA `(.L_x_2367) ;  /* 0x000003f000008947 */ /* 0x000fea0003800000 */
[----:B------:R-:W-:Y:S02]  /*adc0*/  MOV R3, c[0x0][0x0] ;  /* 0x0000000000037a02 */ /* 0x000fe40000000f00 */
[----:B-1----:R-:W-:Y:S02]  /*add0*/  MOV R0, c[0x0][0x0] ;  /* 0x0000000000007a02 */ /* 0x002fe40000000f00 */
[----:B------:R-:W-:-:S13]  /*ade0*/  ISETP.GT.AND P0, PT, R3, 0x20, PT ;  /* 0x000000200300780c */ /* 0x000fda0003f04270 */
[----:B------:R-:W-:Y:S05]  /*adf0*/  @!P0 BRA `(.L_x_2368) ;  /* 0x0000023000008947 */ /* 0x000fea0003800000 */
[----:B------:R-:W-:Y:S01]  /*ae00*/  IMAD R10, R2, c[0x0][0x0], R17 ;  /* 0x00000000020a7a24 */ /* 0x000fe200078e0211 */
[----:B------:R-:W-:Y:S01]  /*ae10*/  MOV R24, R28 ;  /* 0x0000001c00187202 */ /* 0x000fe20000000f00 */
[----:B------:R-:W-:Y:S01]  /*ae20*/  IMAD.MOV.U32 R26, RZ, RZ, R30 ;  /* 0x000000ffff1a7224 */ /* 0x000fe200078e001e */
[----:B------:R-:W-:-:S04]  /*ae30*/  LEA.HI R0, R3, c[0x0][0x0], RZ, 0x1 ;  /* 0x0000000003007a11 */ /* 0x000fc800078f08ff */
[----:B------:R1:W-:Y:S01]  /*ae40*/  STS.128 [R10.X16+0x10], R24 ;  /* 0x000010180a007388 */ /* 0x0003e2000000cc00 */
[----:B------:R-:W-:Y:S01]  /*ae50*/  SHF.R.S32.HI R3, RZ, 0x1, R0 ;  /* 0x00000001ff037819 */ /* 0x000fe20000011400 */
[----:B------:R-:W-:-:S03]  /*ae60*/  HFMA2.MMA R0, -RZ, RZ, 0, 1.9073486328125e-06 ;  /* 0x00000020ff007435 */ /* 0x000fc600000001ff */
[----:B------:R-:W-:-:S13]  /*ae70*/  ISETP.GE.AND P0, PT, R3, 0x20, PT ;  /* 0x000000200300780c */ /* 0x000fda0003f06270 */
[----:B------:R-:W-:Y:S05]  /*ae80*/  @!P0 BRA `(.L_x_2368) ;  /* 0x000001a000008947 */ /* 0x000fea0003800000 */
[----:B-1----:R-:W-:Y:S02]  /*ae90*/  LEA R12, R10, 0x10, 0x4 ;  /* 0x000000100a0c7811 */ /* 0x002fe400078e20ff */
.L_x_2371:
[----:B------:R-:W-:Y:S01]  /*aea0*/  IADD3 R0, R17, R3, RZ ;  /* 0x0000000311007210 */ /* 0x000fe20007ffe0ff */
[----:B------:R-:W-:Y:S01]  /*aeb0*/  WARPSYNC 0xffffffff ;  /* 0xffffffff00007948 */ /* 0x000fe20003800000 */
[----:B------:R-:W-:Y:S02]  /*aec0*/  BAR.SYNC.DEFER_BLOCKING 0x0 ;  /* 0x0000000000007b1d */ /* 0x000fe40000010000 */
[----:B------:R-:W-:-:S04]  /*aed0*/  ISETP.GE.U32.AND P0, PT, R0, c[0x0][0x0], PT ;  /* 0x0000000000007a0c */ /* 0x000fc80003f06070 */
[----:B------:R-:W-:Y:S01]  /*aee0*/  ISETP.GE.U32.OR P0, PT, R17, R3, P0 ;  /* 0x000000031100720c */ /* 0x000fe20000706470 */
[----:B------:R-:W-:-:S12]  /*aef0*/  BSSY B0, `(.L_x_2369) ;  /* 0x000000f000007945 */ /* 0x000fd80003800000 */
[----:B-1----:R-:W-:Y:S05]  /*af00*/  @P0 BRA `(.L_x_2370) ;  /* 0x000000d000000947 */ /* 0x002fea0003800000 */
[----:B------:R-:W-:-:S06]  /*af10*/  LEA R4, R3, R12, 0x4 ;  /* 0x0000000c03047211 */ /* 0x000fcc00078e20ff */
[----:B------:R-:W1:Y:S02]  /*af20*/  LDS.128 R4, [R4] ;  /* 0x0000000004047984 */ /* 0x000e640000000c00 */
[----:B-1----:R-:W-:Y:S02]  /*af30*/  FMUL.FTZ R0, R25, R4 ;  /* 0x0000000419007220 */ /* 0x002fe40000410000 */
[----:B------:R-:W-:Y:S02]  /*af40*/  FMUL.FTZ R8, R27, R6 ;  /* 0x000000061b087220 */ /* 0x000fe40000410000 */
[----:B------:R-:W-:Y:S02]  /*af50*/  FMUL.FTZ R9, R25, R5 ;  /* 0x0000000519097220 */ /* 0x000fe40000410000 */
[----:B------:R-:W-:Y:S02]  /*af60*/  FMUL.FTZ R11, R27, R7 ;  /* 0x000000071b0b7220 */ /* 0x000fe40000410000 */
[----:B------:R-:W-:-:S02]  /*af70*/  FFMA.FTZ R25, R28, R5, R0 ;  /* 0x000000051c197223 */ /* 0x000fc40000010000 */
[----:B------:R-:W-:Y:S02]  /*af80*/  FFMA.FTZ R27, R30, R7, R8 ;  /* 0x000000071e1b7223 */ /* 0x000fe40000010008 */
[----:B------:R-:W-:Y:S02]  /*af90*/  FFMA.FTZ R24, R28, R4, -R9 ;  /* 0x000000041c187223 */ /* 0x000fe40000010809 */
[----:B------:R-:W-:Y:S02]  /*afa0*/  FFMA.FTZ R26, R30, R6, -R11 ;  /* 0x000000061e1a7223 */ /* 0x000fe4000001080b */
[----:B------:R-:W-:-:S03]  /*afb0*/  IMAD.MOV.U32 R28, RZ, RZ, R24 ;  /* 0x000000ffff1c7224 */ /* 0x000fc600078e0018 */
[----:B------:R1:W-:Y:S01]  /*afc0*/  STS.128 [R10.X16+0x10], R24 ;  /* 0x000010180a007388 */ /* 0x0003e2000000cc00 */
[----:B------:R-:W-:-:S03]  /*afd0*/  MOV R30, R26 ;  /* 0x0000001a001e7202 */ /* 0x000fc60000000f00 */
.L_x_2370:
[----:B------:R-:W-:Y:S05]  /*afe0*/  BSYNC B0 ;  /* 0x0000000000007941 */ /* 0x000fea0003800000 */
.L_x_2369:
[----:B------:R-:W-:-:S04]  /*aff0*/  SHF.R.S32.HI R3, RZ, 0x1, R3 ;  /* 0x00000001ff037819 */ /* 0x000fc80000011403 */
[----:B------:R-:W-:-:S13]  /*b000*/  ISETP.GE.AND P0, PT, R3, 0x20, PT ;  /* 0x000000200300780c */ /* 0x000fda0003f06270 */
[----:B------:R-:W-:Y:S05]  /*b010*/  @P0 BRA `(.L_x_2371) ;  /* 0xfffffe8000000947 */ /* 0x000fea000383ffff */
[----:B------:R-:W-:-:S10]  /*b020*/  HFMA2.MMA R0, -RZ, RZ, 0, 1.9073486328125e-06 ;  /* 0x00000020ff007435 */ /* 0x000fd400000001ff */
.L_x_2368:
[----:B-1----:R-:W-:Y:S01]  /*b030*/  ISETP.GE.AND P0, PT, R0, 0x2, PT ;  /* 0x000000020000780c */ /* 0x002fe20003f06270 */
[----:B------:R-:W-:Y:S01]  /*b040*/  WARPSYNC 0xffffffff ;  /* 0xffffffff00007948 */ /* 0x000fe20003800000 */
[----:B------:R-:W-:Y:S11]  /*b050*/  BAR.SYNC.DEFER_BLOCKING 0x0 ;  /* 0x0000000000007b1d */ /* 0x000ff60000010000 */
[----:B------:R-:W-:Y:S05]  /*b060*/  @!P0 BRA `(.L_x_2367) ;  /* 0x0000014000008947 */ /* 0x000fea0003800000 */
[----:B------:R-:W-:-:S05]  /*b070*/  MOV R4, 0x1 ;  /* 0x0000000100047802 */ /* 0x000fca0000000f00 */
.L_x_2372:
[----:B------:R-:W1:Y:S04]  /*b080*/  SHFL.DOWN PT, R5, R25, R4, 0x1f ;  /* 0x08001f0419057589 */ /* 0x000e6800000e0000 */
[----:B------:R-:W2:Y:S04]  /*b090*/  SHFL.DOWN PT, R9, R27, R4, 0x1f ;  /* 0x08001f041b097589 */ /* 0x000ea800000e0000 */
[----:B------:R-:W3:Y:S04]  /*b0a0*/  SHFL.DOWN PT, R3, R28, R4, 0x1f ;  /* 0x08001f041c037589 */ /* 0x000ee800000e0000 */
[----:B------:R4:W5:Y:S02]  /*b0b0*/  SHFL.DOWN PT, R8, R30, R4, 0x1f ;  /* 0x08001f041e087589 */ /* 0x00096400000e0000 */
[----:B----4-:R-:W-:-:S02]  /*b0c0*/  IMAD.SHL.U32 R4, R4, 0x2, RZ ;  /* 0x0000000204047824 */ /* 0x010fc400078e00ff */
[----:B-1----:R-:W-:-:S03]  /*b0d0*/  FMUL.FTZ R6, R5, R25 ;  /* 0x0000001905067220 */ /* 0x002fc60000410000 */
[----:B------:R-:W-:Y:S01]  /*b0e0*/  ISETP.GE.AND P0, PT, R4, R0, PT ;  /* 0x000000000400720c */ /* 0x000fe20003f06270 */
[----:B--2---:R-:W-:Y:S02]  /*b0f0*/  FMUL.FTZ R11, R9, R27 ;  /* 0x0000001b090b7220 */ /* 0x004fe40000410000 */
[C---:B---3--:R-:W-:Y:S02]  /*b100*/  FMUL.FTZ R7, R3.reuse, R25 ;  /* 0x0000001903077220 */ /* 0x048fe40000410000 */
[----:B------:R-:W-:Y:S02]  /*b110*/  FFMA.FTZ R6, R3, R28, -R6 ;  /* 0x0000001c03067223 */ /* 0x000fe40000010806 */
[C---:B-----5:R-:W-:Y:S02]  /*b120*/  FMUL.FTZ R10, R8.reuse, R27 ;  /* 0x0000001b080a7220 */ /* 0x060fe40000410000 */
[----:B------:R-:W-:Y:S02]  /*b130*/  FFMA.FTZ R11, R8, R30, -R11 ;  /* 0x0000001e080b7223 */ /* 0x000fe4000001080b */
[----:B------:R-:W-:Y:S01]  /*b140*/  FFMA.FTZ R25, R5, R28, R7 ;  /* 0x0000001c05197223 */ /* 0x000fe20000010007 */
[----:B------:R-:W-:Y:S01]  /*b150*/  MOV R28, R6 ;  /* 0x00000006001c7202 */ /* 0x000fe20000000f00 */
[----:B------:R-:W-:Y:S01]  /*b160*/  FFMA.FTZ R27, R9, R30, R10 ;  /* 0x0000001e091b7223 */ /* 0x000fe2000001000a */
[----:B------:R-:W-:Y:S01]  /*b170*/  MOV R30, R11 ;  /* 0x0000000b001e7202 */ /* 0x000fe20000000f00 */
[----:B------:R-:W-:Y:S05]  /*b180*/  @!P0 BRA `(.L_x_2372) ;  /* 0xfffffef000008947 */ /* 0x000fea000383ffff */
[----:B------:R-:W-:Y:S01]  /*b190*/  MOV R28, R6 ;  /* 0x00000006001c7202 */ /* 0x000fe20000000f00 */
[----:B------:R-:W-:-:S02]  /*b1a0*/  IMAD.MOV.U32 R30, RZ, RZ, R11 ;  /* 0x000000ffff1e7224 */ /* 0x000fc400078e000b */
.L_x_2367:
[----:B------:R-:W-:Y:S01]  /*b1b0*/  ISETP.NE.AND P1, PT, RZ, c[0x0][0x344], PT ;  /* 0x0000d100ff007a0c */ /* 0x000fe20003f25270 */
[----:B------:R-:W-:Y:S01]  /*b1c0*/  HFMA2.MMA R16, -RZ, RZ, 0, 0 ;  /* 0x00000000ff107435 */ /* 0x000fe200000001ff */
[----:B------:R-:W-:-:S11]  /*b1d0*/  MOV R18, RZ ;  /* 0x000000ff00127202 */ /* 0x000fd60000000f00 */
[----:B------:R-:W-:Y:S05]  /*b1e0*/  @!P1 BRA `(.L_x_2373) ;  /* 0x00000c7000009947 */ /* 0x000fea0003800000 */
[----:B------:R-:W-:Y:S01]  /*b1f0*/  MOV R38, RZ ;  /* 0x000000ff00267202 */ /* 0x000fe20000000f00 */
[----:B-1----:R-:W-:-:S04]  /*b200*/  IMAD.MOV.U32 R0, RZ, RZ, 0x1 ;  /* 0x00000001ff007424 */ /* 0x002fc800078e00ff */
[----:B------:R-:W-:Y:S01]  /*b210*/  IMAD.HI.U32 R4, R39, c[0x0][0x34c], R38 ;  /* 0x0000d30027047a27 */ /* 0x000fe200078e0026 */
[----:B------:R-:W-:-:S04]  /*b220*/  ISETP.NE.AND P0, PT, R0, c[0x0][0x344], PT ;  /* 0x0000d10000007a0c */ /* 0x000fc80003f05270 */
[----:B------:R-:W-:-:S04]  /*b230*/  SHF.R.U32.HI R5, RZ, c[0x0][0x350], R4 ;  /* 0x0000d400ff057a19 */ /* 0x000fc80000011604 */
[----:B------:R-:W-:-:S05]  /*b240*/  IADD3 R3, -R5, RZ, RZ ;  /* 0x000000ff05037210 */ /* 0x000fca0007ffe1ff */
        /* <DEDUP_REMOVED lines=193> */
.L_x_2373:
[----:B------:R-:W-:-:S04]  /*be60*/  IADD3 R6, P0, R18, c[0x0][0x548], RZ ;  /* 0x0001520012067a10 */ /* 0x000fc80007f1e0ff */
[----:B------:R-:W-:Y:S01]  /*be70*/  IADD3.X R7, RZ, c[0x0][0x54c], RZ, P0, !PT ;  /* 0x00015300ff077a10 */ /* 0x000fe200007fe4ff */
[----:B------:R-:W-:Y:S05]  /*be80*/  @!P1 BRA `(.L_x_2374) ;  /* 0x00000c7000009947 */ /* 0x000fea0003800000 */
[----:B------:R-:W-:Y:S01]  /*be90*/  IADD3 R5, R39, 0x1, RZ ;  /* 0x0000000127057810 */ /* 0x000fe20007ffe0ff */
[----:B------:R-:W-:Y:S01]  /*bea0*/  IMAD.MOV.U32 R4, RZ, RZ, RZ ;  /* 0x000000ffff047224 */ /* 0x000fe200078e00ff */
[----:B-1----:R-:W-:-:S03]  /*beb0*/  MOV R0, c[0x0][0x344] ;  /* 0x0000d10000007a02 */ /* 0x002fc60000000f00 */
[----:B------:R-:W-:Y:S01]  /*bec0*/  IMAD.HI.U32 R8, R5, c[0x0][0x34c], R4 ;  /* 0x0000d30005087a27 */ /* 0x000fe200078e0004 */
[----:B------:R-:W-:-:S04]  /*bed0*/  ISETP.NE.AND P0, PT, R0, 0x1, PT ;  /* 0x000000010000780c */ /* 0x000fc80003f05270 */
        /* <DEDUP_REMOVED lines=194> */
.L_x_2374:
[----:B------:R-:W-:Y:S01]  /*cb00*/  ISETP.NE.U32.AND P0, PT, RZ, c[0x0][0x558], PT ;  /* 0x00015600ff007a0c */ /* 0x000fe20003f05070 */
[----:B------:R-:W-:Y:S01]  /*cb10*/  CS2R R4, SRZ ;  /* 0x0000000000047805 */ /* 0x000fe2000001ff00 */
[----:B------:R-:W-:Y:S02]  /*cb20*/  ISETP.NE.AND P4, PT, RZ, c[0x0][0x190], PT ;  /* 0x00006400ff007a0c */ /* 0x000fe40003f85270 */
[----:B------:R-:W-:Y:S02]  /*cb30*/  ISETP.NE.AND.EX P0, PT, RZ, c[0x0][0x55c], PT, P0 ;  /* 0x00015700ff007a0c */ /* 0x000fe40003f05300 */
[----:B------:R-:W-:Y:S02]  /*cb40*/  IADD3 R8, P2, R16, c[0x0][0x548], RZ ;  /* 0x0001520010087a10 */ /* 0x000fe40007f5e0ff */
[----:B------:R-:W-:-:S03]  /*cb50*/  MOV R14, RZ ;  /* 0x000000ff000e7202 */ /* 0x000fc60000000f00 */
[----:B------:R-:W-:-:S06]  /*cb60*/  IMAD.X R9, RZ, RZ, c[0x0][0x54c], P2 ;  /* 0x00015300ff097624 */ /* 0x000fcc00010e06ff */
[----:B------:R-:W-:-:S04]  /*cb70*/  @P0 IADD3 R4, P3, R18, c[0x0][0x558], RZ ;  /* 0x0001560012040a10 */ /* 0x000fc80007f7e0ff */
[----:B------:R-:W-:-:S04]  /*cb80*/  @P0 IADD3.X R5, RZ, c[0x0][0x55c], RZ, P3, !PT ;  /* 0x00015700ff050a10 */ /* 0x000fc80001ffe4ff */
[----:B------:R-:W-:Y:S01]  /*cb90*/  @P0 MOV R14, R5 ;  /* 0x00000005000e0202 */ /* 0x000fe20000000f00 */
[----:B------:R-:W-:Y:S05]  /*cba0*/  @!P4 BRA `(.L_x_2375) ;  /* 0x000031900000c947 */ /* 0x000fea0003800000 */
[----:B-1----:R-:W1:Y:S01]  /*cbb0*/  S2R R0, SR_CTAID.X ;  /* 0x0000000000007919 */ /* 0x002e620000002500 */
[----:B------:R-:W-:Y:S01]  /*cbc0*/  IMAD R3, R17, c[0x0][0x194], RZ ;  /* 0x0000650011037a24 */ /* 0x000fe200078e02ff */
[----:B------:R-:W-:Y:S01]  /*cbd0*/  MOV R16, RZ ;  /* 0x000000ff00107202 */ /* 0x000fe20000000f00 */
[----:B------:R-:W-:Y:S02]  /*cbe0*/  IMAD.MOV.U32 R18, RZ, RZ, RZ ;  /* 0x000000ffff127224 */ /* 0x000fe400078e00ff */
[----:B------:R-:W-:-:S04]  /*cbf0*/  IMAD R3, R2, c[0x0][0x198], R3 ;  /* 0x0000660002037a24 */ /* 0x000fc800078e0203 */
[----:B-1----:R-:W-:-:S05]  /*cc00*/  IMAD R3, R0, c[0x0][0x180], R3 ;  /* 0x0000600000037a24 */ /* 0x002fca00078e0203 */
[----:B------:R-:W-:Y:S01]  /*cc10*/  SHF.L.U32 R9, R3, 0x1, RZ ;  /* 0x0000000103097819 */ /* 0x000fe200000006ff */
        /* <DEDUP_REMOVED lines=199> */
.L_x_2376:
[----:B------:R-:W-:-:S04]  /*d890*/  IADD3 R6, P0, R18, c[0x0][0x548], RZ ;  /* 0x0001520012067a10 */ /* 0x000fc80007f1e0ff */
[----:B------:R-:W-:Y:S01]  /*d8a0*/  IADD3.X R7, RZ, c[0x0][0x54c], RZ, P0, !PT ;  /* 0x00015300ff077a10 */ /* 0x000fe200007fe4ff */
[----:B------:R-:W-:Y:S05]  /*d8b0*/  @!P1 BRA `(.L_x_2377) ;  /* 0x00000c7000009947 */ /* 0x000fea0003800000 */
[----:B------:R-:W-:Y:S01]  /*d8c0*/  HFMA2.MMA R10, -RZ, RZ, 0, 0 ;  /* 0x00000000ff0a7435 */ /* 0x000fe200000001ff */
[----:B------:R-:W-:Y:S02]  /*d8d0*/  IADD3 R11, R9, 0x1, RZ ;  /* 0x00000001090b7810 */ /* 0x000fe40007ffe0ff */
[----:B------:R-:W-:-:S04]  /*d8e0*/  MOV R3, c[0x0][0x344] ;  /* 0x0000d10000037a02 */ /* 0x000fc80000000f00 */
[----:B------:R-:W-:-:S03]  /*d8f0*/  ISETP.NE.AND P0, PT, R3, 0x1, PT ;  /* 0x000000010300780c */ /* 0x000fc60003f05270 */
        /* <DEDUP_REMOVED lines=195> */
.L_x_2377:
        /* <DEDUP_REMOVED lines=11> */
.L_x_2379:
[----:B------:R-:W-:Y:S05]  /*e5e0*/  BSYNC B0 ;  /* 0x0000000000007941 */ /* 0x000fea0003800000 */
.L_x_2378:
[----:B------:R-:W-:Y:S01]  /*e5f0*/  PRMT R3, R3, 0x9910, RZ ;  /* 0x0000991003037816 */ /* 0x000fe200000000ff */
[----:B------:R-:W-:Y:S01]  /*e600*/  BSSY B0, `(.L_x_2380) ;  /* 0x000000e000007945 */ /* 0x000fe20003800000 */
[----:B------:R-:W-:Y:S02]  /*e610*/  LOP3.LUT P0, RZ, R17, R2, RZ, 0xfc, !PT ;  /* 0x0000000211ff7212 */ /* 0x000fe4000780fcff */
[----:B------:R-:W-:-:S13]  /*e620*/  ISETP.NE.AND P1, PT, R3, RZ, PT ;  /* 0x000000ff0300720c */ /* 0x000fda0003f25270 */
[----:B------:R-:W-:Y:S05]  /*e630*/  @!P1 BRA `(.L_x_2381) ;  /* 0x000000a000009947 */ /* 0x000fea0003800000 */
[----:B------:R-:W1:Y:S01]  /*e640*/  S2R R3, SR_CTAID.Y ;  /* 0x0000000000037919 */ /* 0x000e620000002600 */
[----:B------:R-:W-:Y:S01]  /*e650*/  ISETP.NE.AND P2, PT, RZ, c[0x0][0x188], PT ;  /* 0x00006200ff007a0c */ /* 0x000fe20003f45270 */
[----:B------:R-:W-:Y:S01]  /*e660*/  IMAD.MOV.U32 R26, RZ, RZ, R30 ;  /* 0x000000ffff1a7224 */ /* 0x000fe200078e001e */
[----:B------:R-:W-:Y:S02]  /*e670*/  MOV R9, 0x10 ;  /* 0x0000001000097802 */ /* 0x000fe40000000f00 */
[----:B------:R-:W-:Y:S01]  /*e680*/  MOV R24, R28 ;  /* 0x0000001c00187202 */ /* 0x000fe20000000f00 */
[----:B-1----:R-:W-:-:S08]  /*e690*/  IMAD R8, R0, c[0x0][0x10], R3 ;  /* 0x0000040000087a24 */ /* 0x002fd000078e0203 */
[----:B------:R-:W-:-:S04]  /*e6a0*/  @!P2 IMAD R8, R8, c[0x0][0x0], R17 ;  /* 0x000000000808aa24 */ /* 0x000fc800078e0211 */
[----:B------:R-:W-:-:S05]  /*e6b0*/  IMAD.WIDE.U32 R8, R8, R9, c[0x0][0x560] ;  /* 0x0001580008087625 */ /* 0x000fca00078e0009 */
[----:B------:R1:W-:Y:S04]  /*e6c0*/  STG.E.64 [R8.64], R24 ;  /* 0x0000001808007986 */ /* 0x0003e8000c101b24 */
[----:B------:R1:W-:Y:S02]  /*e6d0*/  STG.E.64 [R8.64+0x8], R26 ;  /* 0x0000081a08007986 */ /* 0x0003e4000c101b24 */
.L_x_2381:
[----:B------:R-:W-:Y:S05]  /*e6e0*/  BSYNC B0 ;  /* 0x0000000000007941 */ /* 0x000fea0003800000 */
.L_x_2380:
        /* <DEDUP_REMOVED lines=12> */
[----:B------:R-:W2:Y:S01]  /*e7b0*/  S2R R3, SR_LANEID ;  /* 0x0000000000037919 */ /* 0x000ea20000000000 */
[----:B------:R-:W-:Y:S01]  /*e7c0*/  VOTEU.ANY UR4, UPT, PT ;  /* 0x0000000000047886 */ /* 0x000fe200038e0100 */
[----:B-1----:R-:W-:Y:S01]  /*e7d0*/  HFMA2.MMA R9, -RZ, RZ, 0, 2.384185791015625e-07 ;  /* 0x00000004ff097435 */ /* 0x002fe200000001ff */
[----:B------:R-:W2:Y:S08]  /*e7e0*/  FLO.U32 R10, UR4 ;  /* 0x00000004000a7d00 */ /* 0x000eb000080e0000 */
[----:B------:R-:W1:Y:S01]  /*e7f0*/  POPC R11, UR4 ;  /* 0x00000004000b7d09 */ /* 0x000e620008000000 */
[----:B------:R-:W-:Y:S01]  /*e800*/  IMAD.WIDE.U32 R8, R0, R9, c[0x0][0x568] ;  /* 0x00015a0000087625 */ /* 0x000fe200078e0009 */
[----:B--2---:R-:W-:-:S13]  /*e810*/  ISETP.EQ.U32.AND P0, PT, R10, R3, PT ;  /* 0x000000030a00720c */ /* 0x004fda0003f02070 */
[----:B-1----:R-:W2:Y:S01]  /*e820*/  @P0 ATOMG.E.ADD.STRONG.GPU PT, R9, [R8.64], R11 ;  /* 0x0000000b080909a8 */ /* 0x002ea200081ee1e4 */
[----:B------:R-:W-:-:S03]  /*e830*/  ULDC UR5, c[0x0][0x10] ;  /* 0x0000040000057ab9 */ /* 0x000fc60000000800 */
[----:B------:R-:W1:Y:S02]  /*e840*/  S2R R12, SR_LTMASK ;  /* 0x00000000000c7919 */ /* 0x000e640000003900 */
[----:B-1----:R-:W-:Y:S01]  /*e850*/  LOP3.LUT R12, R12, UR4, RZ, 0xc0, !PT ;  /* 0x000000040c0c7c12 */ /* 0x002fe2000f8ec0ff */
[----:B------:R-:W-:Y:S02]  /*e860*/  UMOV UR4, 0x1 ;  /* 0x0000000100047882 */ /* 0x000fe40000000000 */
[----:B------:R-:W-:-:S03]  /*e870*/  UIADD3 UR4, -UR4, UR5, URZ ;  /* 0x0000000504047290 */ /* 0x000fc6000fffe13f */
[----:B------:R-:W1:Y:S01]  /*e880*/  POPC R12, R12 ;  /* 0x0000000c000c7309 */ /* 0x000e620000000000 */
[----:B--2---:R-:W1:Y:S02]  /*e890*/  SHFL.IDX PT, R3, R9, R10, 0x1f ;  /* 0x00001f0a09037589 */ /* 0x004e6400000e0000 */
[----:B-1----:R-:W-:-:S04]  /*e8a0*/  IADD3 R3, R3, R12, RZ ;  /* 0x0000000c03037210 */ /* 0x002fc80007ffe0ff */
[----:B------:R-:W-:-:S04]  /*e8b0*/  ISETP.NE.AND P0, PT, R3, UR4, PT ;  /* 0x0000000403007c0c */ /* 0x000fc8000bf05270 */
[----:B------:R-:W-:-:S05]  /*e8c0*/  SEL R3, RZ, 0x1, P0 ;  /* 0x00000001ff037807 */ /* 0x000fca0000000000 */
[----:B------:R1:W-:Y:S04]  /*e8d0*/  STS.U8 [RZ], R3 ;  /* 0x00000003ff007388 */ /* 0x0003e80000000000 */
.L_x_2383:
[----:B------:R-:W-:Y:S05]  /*e8e0*/  BSYNC B0 ;  /* 0x0000000000007941 */ /* 0x000fea0003800000 */
.L_x_2382:
[----:B------:R-:W-:Y:S01]  /*e8f0*/  BAR.SYNC.DEFER_BLOCKING 0x0 ;  /* 0x0000000000007b1d */ /* 0x000fe20000010000 */
[----:B------:R-:W-:-:S04]  /*e900*/  IADD3 R12, P2, R16, c[0x0][0x548], RZ ;  /* 0x00015200100c7a10 */ /* 0x000fc80007f5e0ff */
[----:B------:R-:W-:Y:S01]  /*e910*/  IADD3.X R13, RZ, c[0x0][0x54c], RZ, P2, !PT ;  /* 0x00015300ff0d7a10 */ /* 0x000fe200017fe4ff */
[----:B-1----:R-:W1:Y:S02]  /*e920*/  LDS.U8 R3, [RZ] ;  /* 0x00000000ff037984 */ /* 0x002e640000000000 */
[----:B-1----:R-:W-:-:S13]  /*e930*/  ISETP.NE.AND P0, PT, R3, RZ, PT ;  /* 0x000000ff0300720c */ /* 0x002fda0003f05270 */
        /* <DEDUP_REMOVED lines=13> */
[----:B------:R-:W-:Y:S01]  /*ea10*/  IMAD R3, R2, c[0x0][0x0], R17 ;  /* 0x0000000002037a24 */ /* 0x000fe200078e0211 */
[----:B------:R-:W-:Y:S02]  /*ea20*/  MOV R30, c[0x0][0x168] ;  /* 0x00005a00001e7a02 */ /* 0x000fe40000000f00 */
[----:B------:R-:W-:Y:S02]  /*ea30*/  MOV R27, c[0x0][0x16c] ;  /* 0x00005b00001b7a02 */ /* 0x000fe40000000f00 */
[----:B------:R-:W-:-:S13]  /*ea40*/  ISETP.GE.U32.AND P0, PT, R3, c[0x0][0x184], PT ;  /* 0x0000610003007a0c */ /* 0x000fda0003f06070 */
[----:B------:R-:W-:Y:S05]  /*ea50*/  @P0 BRA `(.L_x_2386) ;  /* 0x0000036000000947 */ /* 0x000fea0003800000 */
[----:B------:R-:W-:Y:S01]  /*ea60*/  BSSY B1, `(.L_x_2387) ;  /* 0x0000017000017945 */ /* 0x000fe20003800000 */
[----:B------:R-:W-:Y:S01]  /*ea70*/  IMAD.MOV.U32 R10, RZ, RZ, c[0x0][0x168] ;  /* 0x00005a00ff0a7624 */ /* 0x000fe200078e00ff */
[----:B------:R-:W-:Y:S02]  /*ea80*/  MOV R11, c[0x0][0x168] ;  /* 0x00005a00000b7a02 */ /* 0x000fe40000000f00 */
[----:B------:R-:W-:Y:S02]  /*ea90*/  MOV R27, c[0x0][0x16c] ;  /* 0x00005b00001b7a02 */ /* 0x000fe40000000f00 */
.L_x_2388:
[----:B------:R-:W-:Y:S01]  /*eaa0*/  HFMA2.MMA R9, -RZ, RZ, 0, 9.5367431640625e-07 ;  /* 0x00000010ff097435 */ /* 0x000fe200000001ff */
[----:B------:R-:W-:-:S09]  /*eab0*/  IMAD R8, R0, c[0x0][0x10], R3 ;  /* 0x0000040000087a24 */ /* 0x000fd200078e0203 */
[----:B------:R-:W-:-:S05]  /*eac0*/  IMAD.WIDE.U32 R8, R8, R9, c[0x0][0x560] ;  /* 0x0001580008087625 */ /* 0x000fca00078e0009 */
[----:B------:R-:W2:Y:S04]  /*ead0*/  LDG.E.64 R20, [R8.64] ;  /* 0x0000002408147981 */ /* 0x000ea8000c1e1b00 */
[----:B------:R-:W3:Y:S01]  /*eae0*/  LDG.E.64 R22, [R8.64+0x8] ;  /* 0x0000082408167981 */ /* 0x000ee2000c1e1b00 */
[----:B------:R-:W-:-:S04]  /*eaf0*/  IMAD.MOV.U32 R24, RZ, RZ, c[0x0][0x0] ;  /* 0x00000000ff187624 */ /* 0x000fc800078e00ff */
[----:B------:R-:W-:-:S05]  /*eb00*/  IMAD R3, R24, c[0x0][0x4], R3 ;  /* 0x0000010018037a24 */ /* 0x000fca00078e0203 */
[----:B------:R-:W-:Y:S01]  /*eb10*/  ISETP.GE.U32.AND P0, PT, R3, c[0x0][0x184], PT ;  /* 0x0000610003007a0c */ /* 0x000fe20003f06070 */
[-C--:B--2---:R-:W-:Y:S02]  /*eb20*/  FMUL.FTZ R15, R21, R25.reuse ;  /* 0x00000019150f7220 */ /* 0x084fe40000410000 */
[C---:B------:R-:W-:Y:S02]  /*eb30*/  FMUL.FTZ R25, R20.reuse, R25 ;  /* 0x0000001914197220 */ /* 0x040fe40000410000 */
[-C--:B---3--:R-:W-:Y:S02]  /*eb40*/  FMUL.FTZ R19, R23, R27.reuse ;  /* 0x0000001b17137220 */ /* 0x088fe40000410000 */
[----:B------:R-:W-:Y:S02]  /*eb50*/  FFMA.FTZ R28, R20, R10, -R15 ;  /* 0x0000000a141c7223 */ /* 0x000fe4000001080f */
[C---:B------:R-:W-:Y:S02]  /*eb60*/  FMUL.FTZ R20, R22.reuse, R27 ;  /* 0x0000001b16147220 */ /* 0x040fe40000410000 */
[----:B------:R-:W-:-:S02]  /*eb70*/  FFMA.FTZ R30, R22, R11, -R19 ;  /* 0x0000000b161e7223 */ /* 0x000fc40000010813 */
[----:B------:R-:W-:Y:S01]  /*eb80*/  FFMA.FTZ R25, R21, R10, R25 ;  /* 0x0000000a15197223 */ /* 0x000fe20000010019 */
[----:B------:R-:W-:Y:S01]  /*eb90*/  MOV R10, R28 ;  /* 0x0000001c000a7202 */ /* 0x000fe20000000f00 */
[----:B------:R-:W-:Y:S01]  /*eba0*/  FFMA.FTZ R27, R23, R11, R20 ;  /* 0x0000000b171b7223 */ /* 0x000fe20000010014 */
[----:B------:R-:W-:Y:S01]  /*ebb0*/  MOV R11, R30 ;  /* 0x0000001e000b7202 */ /* 0x000fe20000000f00 */
[----:B------:R-:W-:Y:S05]  /*ebc0*/  @!P0 BRA `(.L_x_2388) ;  /* 0xfffffed000008947 */ /* 0x000fea000383ffff */
[----:B------:R-:W-:Y:S05]  /*ebd0*/  BSYNC B1 ;  /* 0x0000000000017941 */ /* 0x000fea0003800000 */
.L_x_2387:
[----:B------:R-:W-:Y:S05]  /*ebe0*/  BRA `(.L_x_2386) ;  /* 0x000001d000007947 */ /* 0x000fea0003800000 */
.L_x_2385:
[----:B------:R-:W-:Y:S01]  /*ebf0*/  ISETP.GE.U32.AND P0, PT, R2, c[0x0][0x184], PT ;  /* 0x0000610002007a0c */ /* 0x000fe20003f06070 */
[----:B------:R-:W-:Y:S01]  /*ec00*/  IMAD.MOV.U32 R27, RZ, RZ, c[0x0][0x16c] ;  /* 0x00005b00ff1b7624 */ /* 0x000fe200078e00ff */
[----:B------:R-:W-:-:S11]  /*ec10*/  MOV R30, c[0x0][0x168] ;  /* 0x00005a00001e7a02 */ /* 0x000fd60000000f00 */
[----:B------:R-:W-:Y:S05]  /*ec20*/  @P0 BRA `(.L_x_2386) ;  /* 0x0000019000000947 */ /* 0x000fea0003800000 */
[----:B------:R-:W-:Y:S01]  /*ec30*/  BSSY B1, `(.L_x_2386) ;  /* 0x0000018000017945 */ /* 0x000fe20003800000 */
[----:B------:R-:W-:Y:S01]  /*ec40*/  MOV R3, c[0x0][0x168] ;  /* 0x00005a0000037a02 */ /* 0x000fe20000000f00 */
[----:B------:R-:W-:Y:S01]  /*ec50*/  IMAD.MOV.U32 R27, RZ, RZ, c[0x0][0x16c] ;  /* 0x00005b00ff1b7624 */ /* 0x000fe200078e00ff */
[----:B------:R-:W-:Y:S02]  /*ec60*/  MOV R10, c[0x0][0x168] ;  /* 0x00005a00000a7a02 */ /* 0x000fe40000000f00 */
[----:B------:R-:W-:-:S04]  /*ec70*/  MOV R11, R2 ;  /* 0x00000002000b7202 */ /* 0x000fc80000000f00 */
.L_x_2389:
[----:B------:R-:W-:Y:S01]  /*ec80*/  HFMA2.MMA R9, -RZ, RZ, 0, 9.5367431640625e-07 ;  /* 0x00000010ff097435 */ /* 0x000fe200000001ff */
[----:B------:R-:W-:-:S04]  /*ec90*/  IMAD R8, R0, c[0x0][0x10], R11 ;  /* 0x0000040000087a24 */ /* 0x000fc800078e020b */
[----:B------:R-:W-:-:S05]  /*eca0*/  IMAD R8, R8, c[0x0][0x0], R17 ;  /* 0x0000000008087a24 */ /* 0x000fca00078e0211 */
[----:B------:R-:W-:-:S05]  /*ecb0*/  IMAD.WIDE.U32 R8, R8, R9, c[0x0][0x560] ;  /* 0x0001580008087625 */ /* 0x000fca00078e0009 */
[----:B------:R-:W2:Y:S04]  /*ecc0*/  LDG.E.64 R20, [R8.64] ;  /* 0x0000002408147981 */ /* 0x000ea8000c1e1b00 */
[----:B------:R-:W3:Y:S01]  /*ecd0*/  LDG.E.64 R22, [R8.64+0x8] ;  /* 0x0000082408167981 */ /* 0x000ee2000c1e1b00 */
[----:B------:R-:W-:-:S04]  /*ece0*/  IADD3 R11, R11, c[0x0][0x4], RZ ;  /* 0x000001000b0b7a10 */ /* 0x000fc80007ffe0ff */
[----:B------:R-:W-:Y:S01]  /*ecf0*/  ISETP.GE.U32.AND P0, PT, R11, c[0x0][0x184], PT ;  /* 0x000061000b007a0c */ /* 0x000fe20003f06070 */
[-C--:B--2---:R-:W-:Y:S02]  /*ed00*/  FMUL.FTZ R15, R21, R25.reuse ;  /* 0x00000019150f7220 */ /* 0x084fe40000410000 */
[C---:B------:R-:W-:Y:S02]  /*ed10*/  FMUL.FTZ R24, R20.reuse, R25 ;  /* 0x0000001914187220 */ /* 0x040fe40000410000 */
[----:B---3--:R-:W-:Y:S02]  /*ed20*/  FMUL.FTZ R19, R23, R27 ;  /* 0x0000001b17137220 */ /* 0x008fe40000410000 */
        /* <DEDUP_REMOVED lines=9> */
.L_x_2386:
[----:B------:R-:W-:Y:S05]  /*edc0*/  BSYNC B0 ;  /* 0x0000000000007941 */ /* 0x000fea0003800000 */
.L_x_2384:
[----:B------:R-:W-:Y:S01]  /*edd0*/  IMAD R0, R2, c[0x0][0x0], R17 ;  /* 0x0000000002007a24 */ /* 0x000fe200078e0211 */
[----:B------:R-:W-:Y:S01]  /*ede0*/  MOV R31, R27 ;  /* 0x0000001b001f7202 */ /* 0x000fe20000000f00 */
[----:B------:R-:W-:Y:S01]  /*edf0*/  IMAD.MOV.U32 R29, RZ, RZ, R25 ;  /* 0x000000ffff1d7224 */ /* 0x000fe200078e0019 */
[----:B------:R-:W-:Y:S02]  /*ee00*/  ULDC UR4, c[0x0][0x4] ;  /* 0x0000010000047ab9 */ /* 0x000fe40000000800 */
[----:B------:R-:W-:Y:S01]  /*ee10*/  USHF.R.U32.HI UR4, URZ, 0x1, UR4 ;  /* 0x000000013f047899 */ /* 0x000fe20008011604 */
[----:B------:R-:W-:Y:S01]  /*ee20*/  LEA R3, R0, 0x10, 0x4 ;  /* 0x0000001000037811 */ /* 0x000fe200078e20ff */
[----:B------:R1:W-:Y:S04]  /*ee30*/  STS.128 [R0.X16+0x10], R28 ;  /* 0x0000101c00007388 */ /* 0x0003e8000000cc00 */
[----:B------:R-:W-:-:S13]  /*ee40*/  ISETP.NE.AND P0, PT, RZ, UR4, PT ;  /* 0x00000004ff007c0c */ /* 0x000fda000bf05270 */
[----:B------:R-:W-:Y:S05]  /*ee50*/  @!P0 BRA `(.L_x_2390) ;  /* 0x0000019000008947 */ /* 0x000fea0003800000 */
[----:B-1----:R-:W-:-:S04]  /*ee60*/  MOV R9, UR4 ;  /* 0x0000000400097c02 */ /* 0x002fc80008000f00 */
.L_x_2393:
[-C--:B------:R-:W-:Y:S01]  /*ee70*/  IADD3 R8, R2, R9.reuse, RZ ;  /* 0x0000000902087210 */ /* 0x080fe20007ffe0ff */
[----:B------:R-:W-:Y:S01]  /*ee80*/  BAR.SYNC.DEFER_BLOCKING 0x0 ;  /* 0x0000000000007b1d */ /* 0x000fe20000010000 */
[----:B------:R-:W-:Y:S02]  /*ee90*/  ISETP.GT.AND P2, PT, R9, 0x1, PT ;  /* 0x000000010900780c */ /* 0x000fe40003f44270 */
[----:B------:R-:W-:Y:S02]  /*eea0*/  ISETP.GE.U32.AND P0, PT, R8, c[0x0][0x4], PT ;  /* 0x0000010008007a0c */ /* 0x000fe40003f06070 */
[----:B------:R-:W-:Y:S01]  /*eeb0*/  SHF.R.S32.HI R20, RZ, 0x1, R9 ;  /* 0x00000001ff147819 */ /* 0x000fe20000011409 */
[----:B------:R-:W-:Y:S01]  /*eec0*/  BSSY B0, `(.L_x_2391) ;  /* 0x0000010000007945 */ /* 0x000fe20003800000 */
[----:B------:R-:W-:-:S13]  /*eed0*/  ISETP.GE.U32.OR P0, PT, R2, R9, P0 ;  /* 0x000000090200720c */ /* 0x000fda0000706470 */
[----:B-1----:R-:W-:Y:S05]  /*eee0*/  @P0 BRA `(.L_x_2392) ;  /* 0x000000d000000947 */ /* 0x002fea0003800000 */
[----:B------:R-:W-:-:S06]  /*eef0*/  IMAD R8, R8, c[0x0][0x0], R17 ;  /* 0x0000000008087a24 */ /* 0x000fcc00078e0211 */
[----:B------:R-:W1:Y:S02]  /*ef00*/  LDS.128 R8, [R8.X16+0x10] ;  /* 0x0000100008087984 */ /* 0x000e64000000cc00 */
[----:B-1----:R-:W-:Y:S02]  /*ef10*/  FMUL.FTZ R15, R25, R9 ;  /* 0x00000009190f7220 */ /* 0x002fe40000410000 */
[----:B------:R-:W-:Y:S02]  /*ef20*/  FMUL.FTZ R19, R27, R11 ;  /* 0x0000000b1b137220 */ /* 0x000fe40000410000 */
[----:B------:R-:W-:Y:S02]  /*ef30*/  FMUL.FTZ R25, R25, R8 ;  /* 0x0000000819197220 */ /* 0x000fe40000410000 */
[----:B------:R-:W-:Y:S02]  /*ef40*/  FMUL.FTZ R27, R27, R10 ;  /* 0x0000000a1b1b7220 */ /* 0x000fe40000410000 */
[----:B------:R-:W-:-:S02]  /*ef50*/  FFMA.FTZ R24, R28, R8, -R15 ;  /* 0x000000081c187223 */ /* 0x000fc4000001080f */
[----:B------:R-:W-:Y:S02]  /*ef60*/  FFMA.FTZ R25, R28, R9, R25 ;  /* 0x000000091c197223 */ /* 0x000fe40000010019 */
[C---:B------:R-:W-:Y:S02]  /*ef70*/  FFMA.FTZ R26, R30.reuse, R10, -R19 ;  /* 0x0000000a1e1a7223 */ /* 0x040fe40000010813 */
[----:B------:R-:W-:Y:S02]  /*ef80*/  FFMA.FTZ R27, R30, R11, R27 ;  /* 0x0000000b1e1b7223 */ /* 0x000fe4000001001b */
[----:B------:R-:W-:Y:S01]  /*ef90*/  IMAD.MOV.U32 R28, RZ, RZ, R24 ;  /* 0x000000ffff1c7224 */ /* 0x000fe200078e0018 */
[----:B------:R-:W-:Y:S02]  /*efa0*/  MOV R30, R26 ;  /* 0x0000001a001e7202 */ /* 0x000fe40000000f00 */
[----:B------:R1:W-:Y:S04]  /*efb0*/  STS.128 [R0.X16+0x10], R24 ;  /* 0x0000101800007388 */ /* 0x0003e8000000cc00 */
.L_x_2392:
[----:B------:R-:W-:Y:S05]  /*efc0*/  BSYNC B0 ;  /* 0x0000000000007941 */ /* 0x000fea0003800000 */
.L_x_2391:
[----:B------:R-:W-:Y:S01]  /*efd0*/  MOV R9, R20 ;  /* 0x0000001400097202 */ /* 0x000fe20000000f00 */
[----:B------:R-:W-:Y:S05]  /*efe0*/  @P2 BRA `(.L_x_2393) ;  /* 0xfffffe8000002947 */ /* 0x000fea000383ffff */
.L_x_2390:
[----:B-1----:R-:W-:-:S13]  /*eff0*/  ISETP.NE.AND P0, PT, RZ, c[0x0][0x188], PT ;  /* 0x00006200ff007a0c */ /* 0x002fda0003f05270 */
[----:B------:R-:W-:Y:S05]  /*f000*/  @!P0 BRA `(.L_x_2394) ;  /* 0x000003c000008947 */ /* 0x000fea0003800000 */
[----:B------:R-:W-:Y:S01]  /*f010*/  MOV R8, c[0x0][0x0] ;  /* 0x0000000000087a02 */ /* 0x000fe20000000f00 */
[----:B------:R-:W-:-:S03]  /*f020*/  IMAD.MOV.U32 R2, RZ, RZ, c[0x0][0x0] ;  /* 0x00000000ff027624 */ /* 0x000fc600078e00ff */
[----:B------:R-:W-:-:S13]  /*f030*/  ISETP.GT.AND P0, PT, R8, 0x20, PT ;  /* 0x000000200800780c */ /* 0x000fda0003f04270 */
[----:B------:R-:W-:Y:S05]  /*f040*/  @!P0 BRA `(.L_x_2395) ;  /* 0x0000021000008947 */ /* 0x000fea0003800000 */
[----:B------:R-:W-:Y:S01]  /*f050*/  MOV R24, R28 ;  /* 0x0000001c00187202 */ /* 0x000fe20000000f00 */
[----:B------:R-:W-:Y:S01]  /*f060*/  HFMA2.MMA R2, -RZ, RZ, 0, 1.9073486328125e-06 ;  /* 0x00000020ff027435 */ /* 0x000fe200000001ff */
[----:B------:R-:W-:Y:S02]  /*f070*/  MOV R26, R30 ;  /* 0x0000001e001a7202 */ /* 0x000fe40000000f00 */
[----:B------:R-:W-:-:S03]  /*f080*/  LEA.HI R8, R8, c[0x0][0x0], RZ, 0x1 ;  /* 0x0000000008087a11 */ /* 0x000fc600078f08ff */
[----:B------:R1:W-:Y:S01]  /*f090*/  STS.128 [R0.X16+0x10], R24 ;  /* 0x0000101800007388 */ /* 0x0003e2000000cc00 */
[----:B------:R-:W-:-:S04]  /*f0a0*/  SHF.R.S32.HI R8, RZ, 0x1, R8 ;  /* 0x00000001ff087819 */ /* 0x000fc80000011408 */
[----:B------:R-:W-:-:S13]  /*f0b0*/  ISETP.GE.AND P0, PT, R8, 0x20, PT ;  /* 0x000000200800780c */ /* 0x000fda0003f06270 */
[----:B------:R-:W-:Y:S05]  /*f0c0*/  @!P0 BRA `(.L_x_2395) ;  /* 0x0000019000008947 */ /* 0x000fea0003800000 */
[----:B-1----:R-:W-:-:S05]  /*f0d0*/  IMAD.MOV.U32 R2, RZ, RZ, R8 ;  /* 0x000000ffff027224 */ /* 0x002fca00078e0008 */
.L_x_2398:
[----:B------:R-:W-:Y:S01]  /*f0e0*/  IADD3 R8, R17, R2, RZ ;  /* 0x0000000211087210 */ /* 0x000fe20007ffe0ff */
[----:B------:R-:W-:Y:S03]  /*f0f0*/  BAR.SYNC.DEFER_BLOCKING 0x0 ;  /* 0x0000000000007b1d */ /* 0x000fe60000010000 */
[----:B------:R-:W-:-:S03]  /*f100*/  ISETP.GE.U32.AND P0, PT, R8, c[0x0][0x0], PT ;  /* 0x0000000008007a0c */ /* 0x000fc60003f06070 */
[----:B------:R-:W-:Y:S01]  /*f110*/  BSSY B0, `(.L_x_2396) ;  /* 0x0000010000007945 */ /* 0x000fe20003800000 */
[----:B------:R-:W-:-:S13]  /*f120*/  ISETP.GE.U32.OR P0, PT, R17, R2, P0 ;  /* 0x000000021100720c */ /* 0x000fda0000706470 */
        /* <DEDUP_REMOVED lines=10> */
[----:B------:R-:W-:-:S03]  /*f1d0*/  FFMA.FTZ R26, R30, R10, -R21 ;  /* 0x0000000a1e1a7223 */ /* 0x000fc60000010815 */
[----:B------:R-:W-:Y:S01]  /*f1e0*/  MOV R28, R24 ;  /* 0x00000018001c7202 */ /* 0x000fe20000000f00 */
[----:B------:R-:W-:Y:S01]  /*f1f0*/  IMAD.MOV.U32 R30, RZ, RZ, R26 ;  /* 0x000000ffff1e7224 */ /* 0x000fe200078e001a */
[----:B------:R1:W-:Y:S04]  /*f200*/  STS.128 [R0.X16+0x10], R24 ;  /* 0x0000101800007388 */ /* 0x0003e8000000cc00 */
.L_x_2397:
[----:B------:R-:W-:Y:S05]  /*f210*/  BSYNC B0 ;  /* 0x0000000000007941 */ /* 0x000fea0003800000 */
.L_x_2396:
[----:B------:R-:W-:-:S04]  /*f220*/  SHF.R.S32.HI R2, RZ, 0x1, R2 ;  /* 0x00000001ff027819 */ /* 0x000fc80000011402 */
[----:B------:R-:W-:-:S13]  /*f230*/  ISETP.GE.AND P0, PT, R2, 0x20, PT ;  /* 0x000000200200780c */ /* 0x000fda0003f06270 */
[----:B------:R-:W-:Y:S05]  /*f240*/  @P0 BRA `(.L_x_2398) ;  /* 0xfffffe9000000947 */ /* 0x000fea000383ffff */
[----:B------:R-:W-:-:S09]  /*f250*/  HFMA2.MMA R2, -RZ, RZ, 0, 1.9073486328125e-06 ;  /* 0x00000020ff027435 */ /* 0x000fd200000001ff */
.L_x_2395:
[----:B-1----:R-:W-:Y:S01]  /*f260*/  BAR.SYNC.DEFER_BLOCKING 0x0 ;  /* 0x0000000000007b1d */ /* 0x002fe20000010000 */
[----:B------:R-:W-:-:S13]  /*f270*/  ISETP.GE.AND P0, PT, R2, 0x2, PT ;  /* 0x000000020200780c */ /* 0x000fda0003f06270 */
[----:B------:R-:W-:Y:S05]  /*f280*/  @!P0 BRA `(.L_x_2394) ;  /* 0x0000014000008947 */ /* 0x000fea0003800000 */
[----:B------:R-:W-:-:S05]  /*f290*/  MOV R0, 0x1 ;  /* 0x0000000100007802 */ /* 0x000fca0000000f00 */
.L_x_2399:
[----:B------:R-:W1:Y:S04]  /*f2a0*/  SHFL.DOWN PT, R15, R27, R0, 0x1f ;  /* 0x08001f001b0f7589 */ /* 0x000e6800000e0000 */
[----:B------:R-:W2:Y:S04]  /*f2b0*/  SHFL.DOWN PT, R8, R25, R0, 0x1f ;  /* 0x08001f0019087589 */ /* 0x000ea800000e0000 */
[----:B------:R-:W3:Y:S04]  /*f2c0*/  SHFL.DOWN PT, R3, R28, R0, 0x1f ;  /* 0x08001f001c037589 */ /* 0x000ee800000e0000 */
[----:B------:R4:W5:Y:S02]  /*f2d0*/  SHFL.DOWN PT, R10, R30, R0, 0x1f ;  /* 0x08001f001e0a7589 */ /* 0x00096400000e0000 */
[----:B----4-:R-:W-:Y:S01]  /*f2e0*/  SHF.L.U32 R0, R0, 0x1, RZ ;  /* 0x0000000100007819 */ /* 0x010fe200000006ff */
[----:B-1----:R-:W-:-:S03]  /*f2f0*/  FMUL.FTZ R17, R15, R27 ;  /* 0x0000001b0f117220 */ /* 0x002fc60000410000 */
[----:B------:R-:W-:Y:S01]  /*f300*/  ISETP.GE.AND P0, PT, R0, R2, PT ;  /* 0x000000020000720c */ /* 0x000fe20003f06270 */
[-C--:B--2---:R-:W-:Y:S02]  /*f310*/  FMUL.FTZ R9, R8, R25.reuse ;  /* 0x0000001908097220 */ /* 0x084fe40000410000 */
[C---:B---3--:R-:W-:Y:S02]  /*f320*/  FMUL.FTZ R11, R3.reuse, R25 ;  /* 0x00000019030b7220 */ /* 0x048fe40000410000 */
[----:B------:R-:W-:Y:S02]  /*f330*/  FFMA.FTZ R9, R3, R28, -R9 ;  /* 0x0000001c03097223 */ /* 0x000fe40000010809 */
[C---:B-----5:R-:W-:Y:S02]  /*f340*/  FMUL.FTZ R19, R10.reuse, R27 ;  /* 0x0000001b0a137220 */ /* 0x060fe40000410000 */
[----:B------:R-:W-:Y:S02]  /*f350*/  FFMA.FTZ R17, R10, R30, -R17 ;  /* 0x0000001e0a117223 */ /* 0x000fe40000010811 */
[----:B------:R-:W-:-:S02]  /*f360*/  FFMA.FTZ R25, R8, R28, R11 ;  /* 0x0000001c08197223 */ /* 0x000fc4000001000b */
[----:B------:R-:W-:Y:S01]  /*f370*/  FFMA.FTZ R27, R15, R30, R19 ;  /* 0x0000001e0f1b7223 */ /* 0x000fe20000010013 */
[----:B------:R-:W-:Y:S01]  /*f380*/  MOV R30, R17 ;  /* 0x00000011001e7202 */ /* 0x000fe20000000f00 */
[----:B------:R-:W-:Y:S01]  /*f390*/  IMAD.MOV.U32 R28, RZ, RZ, R9 ;  /* 0x000000ffff1c7224 */ /* 0x000fe200078e0009 */
[----:B------:R-:W-:Y:S05]  /*f3a0*/  @!P0 BRA `(.L_x_2399) ;  /* 0xfffffef000008947 */ /* 0x000fea000383ffff */
[----:B------:R-:W-:Y:S02]  /*f3b0*/  MOV R28, R9 ;  /* 0x00000009001c7202 */ /* 0x000fe40000000f00 */
[----:B------:R-:W-:Y:S02]  /*f3c0*/  MOV R30, R17 ;  /* 0x00000011001e7202 */ /* 0x000fe40000000f00 */
.L_x_2394:
        /* <DEDUP_REMOVED lines=9> */
[----:B------:R-:W2:Y:S04]  /*f460*/  LDG.E.64 R2, [R4.64] ;  /* 0x0000002404027981 */ /* 0x000ea8000c1e1b00 */
[----:B------:R-:W3:Y:S01]  /*f470*/  LDG.E.64 R8, [R4.64+0x8] ;  /* 0x0000082404087981 */ /* 0x000ee2000c1e1b00 */
[-C--:B--2---:R-:W-:Y:S02]  /*f480*/  FMUL.FTZ R7, R25, R3.reuse ;  /* 0x0000000319077220 */ /* 0x084fe40000410000 */
[----:B------:R-:W-:Y:S02]  /*f490*/  FMUL.FTZ R3, R28, R3 ;  /* 0x000000031c037220 */ /* 0x000fe40000410000 */
[-C--:B---3--:R-:W-:Y:S02]  /*f4a0*/  FMUL.FTZ R11, R27, R9.reuse ;  /* 0x000000091b0b7220 */ /* 0x088fe40000410000 */
[----:B------:R-:W-:-:S02]  /*f4b0*/  FMUL.FTZ R9, R30, R9 ;  /* 0x000000091e097220 */ /* 0x000fc40000410000 */
[----:B------:R-:W-:Y:S02]  /*f4c0*/  FFMA.FTZ R28, R28, R2, -R7 ;  /* 0x000000021c1c7223 */ /* 0x000fe40000010807 */
[----:B------:R-:W-:Y:S02]  /*f4d0*/  FFMA.FTZ R30, R30, R8, -R11 ;  /* 0x000000081e1e7223 */ /* 0x000fe4000001080b */
[----:B------:R-:W-:Y:S02]  /*f4e0*/  FFMA.FTZ R25, R25, R2, R3 ;  /* 0x0000000219197223 */ /* 0x000fe40000010003 */
[----:B------:R-:W-:Y:S02]  /*f4f0*/  FFMA.FTZ R27, R27, R8, R9 ;  /* 0x000000081b1b7223 */ /* 0x000fe40000010009 */
.L_x_2401:
        /* <DEDUP_REMOVED lines=9> */
[----:B------:R1:W2:Y:S01]  /*f590*/  LDC.64 R2, c[0x4][R0] ;  /* 0x0100000000027b82 */ /* 0x0002a20000000a00 */
[----:B------:R-:W-:Y:S01]  /*f5a0*/  MOV R5, c[0x4][0x654] ;  /* 0x0101950000057a02 */ /* 0x000fe20000000f00 */
[----:B------:R-:W-:Y:S01]  /*f5b0*/  IMAD.MOV.U32 R7, RZ, RZ, c[0x4][0x644] ;  /* 0x01019100ff077624 */ /* 0x000fe200078e00ff */
[----:B------:R-:W-:Y:S01]  /*f5c0*/  MOV R6, c[0x4][0x640] ;  /* 0x0101900000067a02 */ /* 0x000fe20000000f00 */
[----:B------:R-:W-:Y:S01]  /*f5d0*/  IMAD.MOV.U32 R12, RZ, RZ, 0x1 ;  /* 0x00000001ff0c7424 */ /* 0x000fe200078e00ff */
[----:B------:R-:W-:Y:S02]  /*f5e0*/  MOV R10, c[0x4][0x438] ;  /* 0x01010e00000a7a02 */ /* 0x000fe40000000f00 */
[----:B------:R-:W-:-:S02]  /*f5f0*/  MOV R11, c[0x4][0x43c] ;  /* 0x01010f00000b7a02 */ /* 0x000fc40000000f00 */
[----:B------:R-:W-:Y:S01]  /*f600*/  LEPC R14 ;  /* 0x00000000000e734e */ /* 0x000fe20000000000 */
[----:B------:R-:W-:-:S02]  /*f610*/  MOV R9, 0xf680 ;  /* 0x0000f68000097802 */ /* 0x000fc40000000f00 */
[----:B------:R-:W-:Y:S02]  /*f620*/  MOV R20, 0xf600 ;  /* 0x0000f60000147802 */ /* 0x000fe40000000f00 */
[----:B------:R-:W-:Y:S02]  /*f630*/  MOV R21, 0x0 ;  /* 0x0000000000157802 */ /* 0x000fe40000000f00 */
[----:B-1----:R-:W-:Y:S02]  /*f640*/  MOV R0, 0x0 ;  /* 0x0000000000007802 */ /* 0x002fe40000000f00 */
[----:B------:R-:W-:-:S04]  /*f650*/  IADD3 R20, P0, P1, -R20, R9, R14 ;  /* 0x0000000914147210 */ /* 0x000fc8000791e10e */
[----:B------:R-:W-:-:S04]  /*f660*/  IADD3.X R21, ~R0, R21, R15, P0, P1 ;  /* 0x0000001500157210 */ /* 0x000fc800007e250f */
[----:B0-2---:R-:W-:Y:S05]  /*f670*/  CALL.ABS.NOINC R2 ;  /* 0x0000000002007343 */ /* 0x005fea0003c00000 */
.L_x_2403:
[----:B------:R-:W-:Y:S02]  /*f680*/  IADD3 R18, P0, R18, c[0x0][0x548], RZ ;  /* 0x0001520012127a10 */ /* 0x000fe40007f1e0ff */
[----:B------:R-:W-:Y:S02]  /*f690*/  MOV R24, R28 ;  /* 0x0000001c00187202 */ /* 0x000fe40000000f00 */
[----:B------:R-:W-:Y:S02]  /*f6a0*/  IADD3.X R19, RZ, c[0x0][0x54c], RZ, P0, !PT ;  /* 0x00015300ff137a10 */ /* 0x000fe400007fe4ff */
[----:B------:R-:W-:-:S03]  /*f6b0*/  ISETP.NE.AND P6, PT, R17, c[0x0][0x57c], PT ;  /* 0x00015f0011007a0c */ /* 0x000fc60003fc5270 */
[----:B------:R1:W-:Y:S10]  /*f6c0*/  STG.E.64 [R18.64], R24 ;  /* 0x0000001812007986 */ /* 0x0003f4000c101b24 */
[----:B------:R-:W-:Y:S05]  /*f6d0*/  @!P6 BRA `(.L_x_2404) ;  /* 0x000001300000e947 */ /* 0x000fea0003800000 */
[----:B------:R-:W-:Y:S01]  /*f6e0*/  MOV R0, 0x660 ;  /* 0x0000066000007802 */ /* 0x000fe20000000f00 */
[----:B------:R-:W-:Y:S01]  /*f6f0*/  HFMA2.MMA R12, -RZ, RZ, 0, 5.9604644775390625e-08 ;  /* 0x00000001ff0c7435 */ /* 0x000fe200000001ff */
[----:B------:R-:W-:Y:S01]  /*f700*/  IMAD.MOV.U32 R4, RZ, RZ, c[0x4][0x650] ;  /* 0x01019400ff047624 */ /* 0x000fe200078e00ff */
[----:B------:R-:W-:Y:S01]  /*f710*/  MOV R5, c[0x4][0x654] ;  /* 0x0101950000057a02 */ /* 0x000fe20000000f00 */
[----:B------:R2:W3:Y:S01]  /*f720*/  LDC.64 R2, c[0x4][R0] ;  /* 0x0100000000027b82 */ /* 0x0004e20000000a00 */
[----:B------:R-:W-:Y:S01]  /*f730*/  MOV R6, c[0x4][0x640] ;  /* 0x0101900000067a02 */ /* 0x000fe20000000f00 */
[----:B------:R-:W-:Y:S01]  /*f740*/  IMAD.MOV.U32 R8, RZ, RZ, 0x2ef ;  /* 0x000002efff087424 */ /* 0x000fe200078e00ff */
[----:B------:R-:W-:Y:S01]  /*f750*/  MOV R7, c[0x4][0x644] ;  /* 0x0101910000077a02 */ /* 0x000fe20000000f00 */
[----:B------:R-:W-:Y:S01]  /*f760*/  IMAD.MOV.U32 R13, RZ, RZ, RZ ;  /* 0x000000ffff0d7224 */ /* 0x000fe200078e00ff */
[----:B------:R-:W-:-:S02]  /*f770*/  MOV R10, c[0x4][0x438] ;  /* 0x01010e00000a7a02 */ /* 0x000fc40000000f00 */
[----:B------:R-:W-:Y:S02]  /*f780*/  MOV R11, c[0x4][0x43c] ;  /* 0x01010f00000b7a02 */ /* 0x000fe40000000f00 */
[----:B------:R-:W-:Y:S01]  /*f790*/  LEPC R14 ;  /* 0x00000000000e734e */ /* 0x000fe20000000000 */
[----:B------:R-:W-:Y:S02]  /*f7a0*/  MOV R9, 0xf810 ;  /* 0x0000f81000097802 */ /* 0x000fe40000000f00 */
[----:B------:R-:W-:Y:S02]  /*f7b0*/  MOV R20, 0xf790 ;  /* 0x0000f79000147802 */ /* 0x000fe40000000f00 */
[----:B------:R-:W-:Y:S02]  /*f7c0*/  MOV R21, 0x0 ;  /* 0x0000000000157802 */ /* 0x000fe40000000f00 */
[----:B--2---:R-:W-:Y:S02]  /*f7d0*/  MOV R0, 0x0 ;  /* 0x0000000000007802 */ /* 0x004fe40000000f00 */
[----:B------:R-:W-:-:S04]  /*f7e0*/  IADD3 R20, P0, P1, -R20, R9, R14 ;  /* 0x0000000914147210 */ /* 0x000fc8000791e10e */
[----:B------:R-:W-:-:S04]  /*f7f0*/  IADD3.X R21, ~R0, R21, R15, P0, P1 ;  /* 0x0000001500157210 */ /* 0x000fc800007e250f */
[----:B01-3--:R-:W-:Y:S05]  /*f800*/  CALL.ABS.NOINC R2 ;  /* 0x0000000002007343 */ /* 0x00bfea0003c00000 */
.L_x_2404:
[----:B------:R-:W-:Y:S02]  /*f810*/  IADD3 R16, P0, R16, c[0x0][0x548], RZ ;  /* 0x0001520010107a10 */ /* 0x000fe40007f1e0ff */
[----:B------:R-:W-:Y:S02]  /*f820*/  MOV R26, R30 ;  /* 0x0000001e001a7202 */ /* 0x000fe40000000f00 */
[----:B------:R-:W-:-:S05]  /*f830*/  IADD3.X R17, RZ, c[0x0][0x54c], RZ, P0, !PT ;  /* 0x00015300ff117a10 */ /* 0x000fca00007fe4ff */
[----:B------:R-:W-:Y:S01]  /*f840*/  STG.E.64 [R16.64], R26 ;  /* 0x0000001a10007986 */ /* 0x000fe2000c101b24 */
[----:B------:R-:W-:Y:S05]  /*f850*/  EXIT ;  /* 0x000000000000794d */ /* 0x000fea0003800000 */
.L_x_2402:
[----:B------:R-:W-:Y:S01]  /*f860*/  MOV R24, R28 ;  /* 0x0000001c00187202 */ /* 0x000fe20000000f00 */
[----:B------:R-:W-:-:S04]  /*f870*/  IMAD.MOV.U32 R26, RZ, RZ, R30 ;  /* 0x000000ffff1a7224 */ /* 0x000fc800078e001e */
[----:B------:R-:W-:Y:S04]  /*f880*/  STG.E.64 [R4.64], R24 ;  /* 0x0000001804007986 */ /* 0x000fe8000c101b24 */
[----:B------:R-:W-:Y:S01]  /*f890*/  STG.E.64 [R4.64+0x8], R26 ;  /* 0x0000081a04007986 */ /* 0x000fe2000c101b24 */
[----:B------:R-:W-:Y:S05]  /*f8a0*/  EXIT ;  /* 0x000000000000794d */ /* 0x000fea0003800000 */
.L_x_2400:
[----:B------:R-:W-:Y:S01]  /*f8b0*/  ISETP.NE.AND P0, PT, RZ, UR38, PT ;  /* 0x00000026ff007c0c */ /* 0x000fe2000bf05270 */
[----:B------:R-:W-:Y:S02]  /*f8c0*/  ULDC.U8 UR4, c[0x0][0x579] ;  /* 0x00015e4000047ab9 */ /* 0x000fe40000000000 */
[----:B------:R-:W-:-:S10]  /*f8d0*/  ISETP.NE.AND P1, PT, RZ, UR4, PT ;  /* 0x00000004ff007c0c */ /* 0x000fd4000bf25270 */
[----:B------:R-:W-:Y:S05]  /*f8e0*/  @!P0 BRA `(.L_x_2405) ;  /* 0x000000a000008947 */ /* 0x000fea0003800000 */
[----:B------:R-:W2:Y:S04]  /*f8f0*/  LDG.E.64 R2, [R6.64] ;  /* 0x0000002406027981 */ /* 0x000ea8000c1e1b00 */
[----:B------:R-:W3:Y:S01]  /*f900*/  LDG.E.64 R8, [R12.64] ;  /* 0x000000240c087981 */ /* 0x000ee2000c1e1b00 */
        /* <DEDUP_REMOVED lines=8> */
.L_x_2405:
        /* <DEDUP_REMOVED lines=9> */
[----:B------:R1:W2:Y:S01]  /*fa20*/  LDC.64 R2, c[0x4][R0] ;  /* 0x0100000000027b82 */ /* 0x0002a20000000a00 */
[----:B------:R-:W-:Y:S02]  /*fa30*/  MOV R5, c[0x4][0x654] ;  /* 0x0101950000057a02 */ /* 0x000fe40000000f00 */
[----:B------:R-:W-:Y:S02]  /*fa40*/  MOV R7, c[0x4][0x644] ;  /* 0x0101910000077a02 */ /* 0x000fe40000000f00 */
[----:B------:R-:W-:Y:S02]  /*fa50*/  MOV R8, 0x2ef ;  /* 0x000002ef00087802 */ /* 0x000fe40000000f00 */
[----:B------:R-:W-:-:S02]  /*fa60*/  MOV R10, c[0x4][0x438] ;  /* 0x01010e00000a7a02 */ /* 0x000fc40000000f00 */
[----:B------:R-:W-:Y:S02]  /*fa70*/  MOV R12, 0x1 ;  /* 0x00000001000c7802 */ /* 0x000fe40000000f00 */
[----:B------:R-:W-:Y:S02]  /*fa80*/  MOV R13, RZ ;  /* 0x000000ff000d7202 */ /* 0x000fe40000000f00 */
[----:B-1----:R-:W-:Y:S01]  /*fa90*/  LEPC R14 ;  /* 0x00000000000e734e */ /* 0x002fe20000000000 */
[----:B------:R-:W-:Y:S02]  /*faa0*/  MOV R9, 0xfb10 ;  /* 0x0000fb1000097802 */ /* 0x000fe40000000f00 */
[----:B------:R-:W-:Y:S02]  /*fab0*/  MOV R20, 0xfa90 ;  /* 0x0000fa9000147802 */ /* 0x000fe40000000f00 */
[----:B------:R-:W-:Y:S02]  /*fac0*/  MOV R21, 0x0 ;  /* 0x0000000000157802 */ /* 0x000fe40000000f00 */
[----:B------:R-:W-:Y:S02]  /*fad0*/  MOV R0, 0x0 ;  /* 0x0000000000007802 */ /* 0x000fe40000000f00 */
[----:B------:R-:W-:-:S04]  /*fae0*/  IADD3 R20, P0, P1, -R20, R9, R14 ;  /* 0x0000000914147210 */ /* 0x000fc8000791e10e */
[----:B------:R-:W-:-:S04]  /*faf0*/  IADD3.X R21, ~R0, R21, R15, P0, P1 ;  /* 0x0000001500157210 */ /* 0x000fc800007e250f */
[----:B0-2---:R-:W-:Y:S05]  /*fb00*/  CALL.ABS.NOINC R2 ;  /* 0x0000000002007343 */ /* 0x005fea0003c00000 */
.L_x_2407:
[----:B------:R-:W-:Y:S02]  /*fb10*/  IADD3 R18, P0, R18, c[0x0][0x548], RZ ;  /* 0x0001520012127a10 */ /* 0x000fe40007f1e0ff */
[----:B------:R-:W-:Y:S02]  /*fb20*/  MOV R24, R28 ;  /* 0x0000001c00187202 */ /* 0x000fe40000000f00 */
[----:B------:R-:W-:Y:S01]  /*fb30*/  ISETP.NE.AND P6, PT, R17, c[0x0][0x57c], PT ;  /* 0x00015f0011007a0c */ /* 0x000fe20003fc5270 */
[----:B------:R-:W-:-:S05]  /*fb40*/  IMAD.X R19, RZ, RZ, c[0x0][0x54c], P0 ;  /* 0x00015300ff137624 */ /* 0x000fca00000e06ff */
[----:B------:R1:W-:Y:S07]  /*fb50*/  STG.E.64 [R18.64], R24 ;  /* 0x0000001812007986 */ /* 0x0003ee000c101b24 */
[----:B------:R-:W-:Y:S05]  /*fb60*/  @!P6 BRA `(.L_x_2408) ;  /* 0x000001300000e947 */ /* 0x000fea0003800000 */
[----:B------:R-:W-:Y:S01]  /*fb70*/  MOV R0, 0x660 ;  /* 0x0000066000007802 */ /* 0x000fe20000000f00 */
[----:B------:R-:W-:Y:S01]  /*fb80*/  HFMA2.MMA R8, -RZ, RZ, 0, 4.4763088226318359375e-05 ;  /* 0x000002efff087435 */ /* 0x000fe200000001ff */
[----:B------:R-:W-:Y:S01]  /*fb90*/  MOV R4, c[0x4][0x650] ;  /* 0x0101940000047a02 */ /* 0x000fe20000000f00 */
[----:B------:R-:W-:Y:S01]  /*fba0*/  HFMA2.MMA R13, -RZ, RZ, 0, 0 ;  /* 0x00000000ff0d7435 */ /* 0x000fe200000001ff */
[----:B------:R2:W3:Y:S01]  /*fbb0*/  LDC.64 R2, c[0x4][R0] ;  /* 0x0100000000027b82 */ /* 0x0004e20000000a00 */
[----:B------:R-:W-:Y:S01]  /*fbc0*/  MOV R5, c[0x4][0x654] ;  /* 0x0101950000057a02 */ /* 0x000fe20000000f00 */
[----:B------:R-:W-:Y:S01]  /*fbd0*/  IMAD.MOV.U32 R7, RZ, RZ, c[0x4][0x644] ;  /* 0x01019100ff077624 */ /* 0x000fe200078e00ff */
[----:B------:R-:W-:Y:S01]  /*fbe0*/  MOV R6, c[0x4][0x640] ;  /* 0x0101900000067a02 */ /* 0x000fe20000000f00 */
[----:B------:R-:W-:Y:S01]  /*fbf0*/  IMAD.MOV.U32 R12, RZ, RZ, 0x1 ;  /* 0x00000001ff0c7424 */ /* 0x000fe200078e00ff */
        /* <DEDUP_REMOVED lines=10> */
.L_x_2408:
[----:B------:R-:W-:Y:S02]  /*fca0*/  IADD3 R16, P0, R16, c[0x0][0x548], RZ ;  /* 0x0001520010107a10 */ /* 0x000fe40007f1e0ff */
[----:B------:R-:W-:Y:S02]  /*fcb0*/  MOV R26, R30 ;  /* 0x0000001e001a7202 */ /* 0x000fe40000000f00 */
[----:B------:R-:W-:-:S05]  /*fcc0*/  IADD3.X R17, RZ, c[0x0][0x54c], RZ, P0, !PT ;  /* 0x00015300ff117a10 */ /* 0x000fca00007fe4ff */
[----:B------:R-:W-:Y:S01]  /*fcd0*/  STG.E.64 [R16.64], R26 ;  /* 0x0000001a10007986 */ /* 0x000fe2000c101b24 */
[----:B------:R-:W-:Y:S05]  /*fce0*/  EXIT ;  /* 0x000000000000794d */ /* 0x000fea0003800000 */
.L_x_2406:
[----:B------:R-:W-:Y:S01]  /*fcf0*/  IMAD.MOV.U32 R24, RZ, RZ, R28 ;  /* 0x000000ffff187224 */ /* 0x000fe200078e001c */
[----:B------:R-:W-:-:S04]  /*fd00*/  MOV R26, R30 ;  /* 0x0000001e001a7202 */ /* 0x000fc80000000f00 */
[----:B------:R-:W-:Y:S04]  /*fd10*/  STG.E.64 [R6.64], R24 ;  /* 0x0000001806007986 */ /* 0x000fe8000c101b24 */
[----:B------:R-:W-:Y:S01]  /*fd20*/  STG.E.64 [R12.64], R26 ;  /* 0x0000001a0c007986 */ /* 0x000fe2000c101b24 */
[----:B------:R-:W-:Y:S05]  /*fd30*/  EXIT ;  /* 0x000000000000794d */ /* 0x000fea0003800000 */
.L_x_2375:
        /* <DEDUP_REMOVED lines=8> */
[----:B-1----:R-:W1:Y:S01]  /*fdc0*/  LDC.U8 R0, c[0x0][0x578] ;  /* 0x00015e00ff007b82 */ /* 0x002e620000000000 */
[----:B------:R-:W-:-:S04]  /*fdd0*/  ISETP.NE.U32.AND P0, PT, R4, RZ, PT ;  /* 0x000000ff0400720c */ /* 0x000fc80003f05070 */
[----:B------:R-:W-:-:S13]  /*fde0*/  ISETP.NE.AND.EX P0, PT, R14, RZ, PT, P0 ;  /* 0x000000ff0e00720c */ /* 0x000fda0003f05300 */
[----:B------:R-:W-:Y:S05]  /*fdf0*/  @!P0 BRA `(.L_x_2409) ;  /* 0x0000049000008947 */ /* 0x000fea0003800000 */
[----:B-1----:R-:W-:Y:S01]  /*fe00*/  ISETP.NE.AND P0, PT, R0, RZ, PT ;  /* 0x000000ff0000720c */ /* 0x002fe20003f05270 */
        /* <DEDUP_REMOVED lines=13> */
.L_x_2410:
        /* <DEDUP_REMOVED lines=24> */
.L_x_2412:
[----:B------:R-:W-:Y:S01]  /*10060*/  IADD3 R18, P0, R18, c[0x0][0x548], RZ ;  /* 0x0001520012127a10 */ /* 0x000fe20007f1e0ff */
[----:B------:R-:W-:Y:S01]  /*10070*/  IMAD.MOV.U32 R24, RZ, RZ, R28 ;  /* 0x000000ffff187224 */ /* 0x000fe200078e001c */
[----:B------:R-:W-:Y:S02]  /*10080*/  ISETP.NE.AND P6, PT, R17, c[0x0][0x57c], PT ;  /* 0x00015f0011007a0c */ /* 0x000fe40003fc5270 */
[----:B------:R-:W-:-:S05]  /*10090*/  IADD3.X R19, RZ, c[0x0][0x54c], RZ, P0, !PT ;  /* 0x00015300ff137a10 */ /* 0x000fca00007fe4ff */
[----:B------:R1:W-:Y:S06]  /*100a0*/  STG.E.64 [R18.64], R24 ;  /* 0x0000001812007986 */ /* 0x0003ec000c101b24 */
[----:B------:R-:W-:Y:S05]  /*100b0*/  @!P6 BRA `(.L_x_2413) ;  /* 0x000001300000e947 */ /* 0x000fea0003800000 */
[----:B------:R-:W-:Y:S01]  /*100c0*/  MOV R0, 0x660 ;  /* 0x0000066000007802 */ /* 0x000fe20000000f00 */
[----:B------:R-:W-:Y:S01]  /*100d0*/  HFMA2.MMA R8, -RZ, RZ, 0, 4.4763088226318359375e-05 ;  /* 0x000002efff087435 */ /* 0x000fe200000001ff */
[----:B------:R-:W-:Y:S01]  /*100e0*/  MOV R4, c[0x4][0x650] ;  /* 0x0101940000047a02 */ /* 0x000fe20000000f00 */
[----:B------:R-:W-:Y:S01]  /*100f0*/  HFMA2.MMA R12, -RZ, RZ, 0, 5.9604644775390625e-08 ;  /* 0x00000001ff0c7435 */ /* 0x000fe200000001ff */
[----:B------:R2:W3:Y:S01]  /*10100*/  LDC.64 R2, c[0x4][R0] ;  /* 0x0100000000027b82 */ /* 0x0004e20000000a00 */
[----:B------:R-:W-:Y:S01]  /*10110*/  MOV R5, c[0x4][0x654] ;  /* 0x0101950000057a02 */ /* 0x000fe20000000f00 */
[----:B------:R-:W-:Y:S01]  /*10120*/  IMAD.MOV.U32 R6, RZ, RZ, c[0x4][0x640] ;  /* 0x01019000ff067624 */ /* 0x000fe200078e00ff */
[----:B------:R-:W-:Y:S01]  /*10130*/  MOV R7, c[0x4][0x644] ;  /* 0x0101910000077a02 */ /* 0x000fe20000000f00 */
[----:B------:R-:W-:Y:S01]  /*10140*/  IMAD.MOV.U32 R11, RZ, RZ, c[0x4][0x43c] ;  /* 0x01010f00ff0b7624 */ /* 0x000fe200078e00ff */
[----:B------:R-:W-:-:S02]  /*10150*/  MOV R10, c[0x4][0x438] ;  /* 0x01010e00000a7a02 */ /* 0x000fc40000000f00 */
[----:B------:R-:W-:Y:S02]  /*10160*/  MOV R13, RZ ;  /* 0x000000ff000d7202 */ /* 0x000fe40000000f00 */
        /* <DEDUP_REMOVED lines=8> */
.L_x_2413:
[----:B------:R-:W-:Y:S02]  /*101f0*/  IADD3 R16, P0, R16, c[0x0][0x548], RZ ;  /* 0x0001520010107a10 */ /* 0x000fe40007f1e0ff */
[----:B------:R-:W-:-:S03]  /*10200*/  MOV R26, R30 ;  /* 0x0000001e001a7202 */ /* 0x000fc60000000f00 */
[----:B------:R-:W-:-:S05]  /*10210*/  IMAD.X R17, RZ, RZ, c[0x0][0x54c], P0 ;  /* 0x00015300ff117624 */ /* 0x000fca00000e06ff */
[----:B------:R-:W-:Y:S01]  /*10220*/  STG.E.64 [R16.64], R26 ;  /* 0x0000001a10007986 */ /* 0x000fe2000c101b24 */
[----:B------:R-:W-:Y:S05]  /*10230*/  EXIT ;  /* 0x000000000000794d */ /* 0x000fea0003800000 */
.L_x_2411:
[----:B------:R-:W-:Y:S02]  /*10240*/  MOV R24, R28 ;  /* 0x0000001c00187202 */ /* 0x000fe40000000f00 */
[----:B------:R-:W-:-:S03]  /*10250*/  MOV R26, R30 ;  /* 0x0000001e001a7202 */ /* 0x000fc60000000f00 */
[----:B------:R-:W-:Y:S04]  /*10260*/  STG.E.64 [R4.64], R24 ;  /* 0x0000001804007986 */ /* 0x000fe8000c101b24 */
[----:B------:R-:W-:Y:S01]  /*10270*/  STG.E.64 [R4.64+0x8], R26 ;  /* 0x0000081a04007986 */ /* 0x000fe2000c101b24 */
[----:B------:R-:W-:Y:S05]  /*10280*/  EXIT ;  /* 0x000000000000794d */ /* 0x000fea0003800000 */
.L_x_2409:
[----:B-1----:R-:W-:Y:S01]  /*10290*/  ISETP.NE.AND P0, PT, R0, RZ, PT ;  /* 0x000000ff0000720c */ /* 0x002fe20003f05270 */
        /* <DEDUP_REMOVED lines=13> */
.L_x_2414:
        /* <DEDUP_REMOVED lines=8> */
[----:B------:R-:W-:Y:S01]  /*103f0*/  IMAD.MOV.U32 R8, RZ, RZ, 0x2ef ;  /* 0x000002efff087424 */ /* 0x000fe200078e00ff */
[----:B------:R1:W2:Y:S01]  /*10400*/  LDC.64 R2, c[0x4][R0] ;  /* 0x0100000000027b82 */ /* 0x0002a20000000a00 */
[----:B------:R-:W-:Y:S01]  /*10410*/  MOV R6, c[0x4][0x640] ;  /* 0x0101900000067a02 */ /* 0x000fe20000000f00 */
[----:B------:R-:W-:Y:S01]  /*10420*/  IMAD.MOV.U32 R13, RZ, RZ, RZ ;  /* 0x000000ffff0d7224 */ /* 0x000fe200078e00ff */
[----:B------:R-:W-:Y:S02]  /*10430*/  MOV R7, c[0x4][0x644] ;  /* 0x0101910000077a02 */ /* 0x000fe40000000f00 */
[----:B------:R-:W-:Y:S02]  /*10440*/  MOV R10, c[0x4][0x438] ;  /* 0x01010e00000a7a02 */ /* 0x000fe40000000f00 */
[----:B------:R-:W-:-:S02]  /*10450*/  MOV R11, c[0x4][0x43c] ;  /* 0x01010f00000b7a02 */ /* 0x000fc40000000f00 */
[----:B------:R-:W-:Y:S02]  /*10460*/  MOV R12, 0x1 ;  /* 0x00000001000c7802 */ /* 0x000fe40000000f00 */
        /* <DEDUP_REMOVED lines=8> */
.L_x_2416:
[----:B------:R-:W-:Y:S02]  /*104f0*/  IADD3 R18, P0, R18, c[0x0][0x548], RZ ;  /* 0x0001520012127a10 */ /* 0x000fe40007f1e0ff */
[----:B------:R-:W-:Y:S02]  /*10500*/  MOV R24, R28 ;  /* 0x0000001c00187202 */ /* 0x000fe40000000f00 */
[----:B------:R-:W-:Y:S02]  /*10510*/  IADD3.X R19, RZ, c[0x0][0x54c], RZ, P0, !PT ;  /* 0x00015300ff137a10 */ /* 0x000fe400007fe4ff */
[----:B------:R-:W-:-:S03]  /*10520*/  ISETP.NE.AND P6, PT, R17, c[0x0][0x57c], PT ;  /* 0x00015f0011007a0c */ /* 0x000fc60003fc5270 */
[----:B------:R1:W-:Y:S10]  /*10530*/  STG.E.64 [R18.64], R24 ;  /* 0x0000001812007986 */ /* 0x0003f4000c101b24 */
[----:B------:R-:W-:Y:S05]  /*10540*/  @!P6 BRA `(.L_x_2417) ;  /* 0x000001300000e947 */ /* 0x000fea0003800000 */
[----:B------:R-:W-:Y:S01]  /*10550*/  MOV R0, 0x660 ;  /* 0x0000066000007802 */ /* 0x000fe20000000f00 */
[----:B------:R-:W-:Y:S01]  /*10560*/  HFMA2.MMA R8, -RZ, RZ, 0, 4.4763088226318359375e-05 ;  /* 0x000002efff087435 */ /* 0x000fe200000001ff */
[----:B------:R-:W-:Y:S01]  /*10570*/  MOV R4, c[0x4][0x650] ;  /* 0x0101940000047a02 */ /* 0x000fe20000000f00 */
[----:B------:R-:W-:Y:S01]  /*10580*/  HFMA2.MMA R12, -RZ, RZ, 0, 5.9604644775390625e-08 ;  /* 0x00000001ff0c7435 */ /* 0x000fe200000001ff */
[----:B------:R2:W3:Y:S01]  /*10590*/  LDC.64 R2, c[0x4][R0] ;  /* 0x0100000000027b82 */ /* 0x0004e20000000a00 */
[----:B------:R-:W-:Y:S01]  /*105a0*/  IMAD.MOV.U32 R5, RZ, RZ, c[0x4][0x654] ;  /* 0x01019500ff057624 */ /* 0x000fe200078e00ff */
[----:B------:R-:W-:Y:S01]  /*105b0*/  MOV R6, c[0x4][0x640] ;  /* 0x0101900000067a02 */ /* 0x000fe20000000f00 */
[----:B------:R-:W-:Y:S01]  /*105c0*/  IMAD.MOV.U32 R10, RZ, RZ, c[0x4][0x438] ;  /* 0x01010e00ff0a7624 */ /* 0x000fe200078e00ff */
[----:B------:R-:W-:-:S02]  /*105d0*/  MOV R7, c[0x4][0x644] ;  /* 0x0101910000077a02 */ /* 0x000fc40000000f00 */
[----:B------:R-:W-:Y:S02]  /*105e0*/  MOV R11, c[0x4][0x43c] ;  /* 0x01010f00000b7a02 */ /* 0x000fe40000000f00 */
[----:B------:R-:W-:Y:S02]  /*105f0*/  MOV R13, RZ ;  /* 0x000000ff000d7202 */ /* 0x000fe40000000f00 */
[----:B--2---:R-:W-:Y:S01]  /*10600*/  LEPC R14 ;  /* 0x00000000000e734e */ /* 0x004fe20000000000 */
[----:B------:R-:W-:Y:S02]  /*10610*/  MOV R9, 0x10680 ;  /* 0x0001068000097802 */ /* 0x000fe40000000f00 */
[----:B------:R-:W-:Y:S02]  /*10620*/  MOV R20, 0x10600 ;  /* 0x0001060000147802 */ /* 0x000fe40000000f00 */
[----:B------:R-:W-:Y:S02]  /*10630*/  MOV R21, 0x0 ;  /* 0x0000000000157802 */ /* 0x000fe40000000f00 */
[----:B------:R-:W-:Y:S02]  /*10640*/  MOV R0, 0x0 ;  /* 0x0000000000007802 */ /* 0x000fe40000000f00 */
[----:B------:R-:W-:-:S04]  /*10650*/  IADD3 R20, P0, P1, -R20, R9, R14 ;  /* 0x0000000914147210 */ /* 0x000fc8000791e10e */
[----:B------:R-:W-:-:S04]  /*10660*/  IADD3.X R21, ~R0, R21, R15, P0, P1 ;  /* 0x0000001500157210 */ /* 0x000fc800007e250f */
[----:B01-3--:R-:W-:Y:S05]  /*10670*/  CALL.ABS.NOINC R2 ;  /* 0x0000000002007343 */ /* 0x00bfea0003c00000 */
.L_x_2417:
[----:B------:R-:W-:Y:S01]  /*10680*/  IADD3 R16, P0, R16, c[0x0][0x548], RZ ;  /* 0x0001520010107a10 */ /* 0x000fe20007f1e0ff */
[----:B------:R-:W-:-:S03]  /*10690*/  IMAD.MOV.U32 R26, RZ, RZ, R30 ;  /* 0x000000ffff1a7224 */ /* 0x000fc600078e001e */
[----:B------:R-:W-:-:S05]  /*106a0*/  IADD3.X R17, RZ, c[0x0][0x54c], RZ, P0, !PT ;  /* 0x00015300ff117a10 */ /* 0x000fca00007fe4ff */
[----:B------:R-:W-:Y:S01]  /*106b0*/  STG.E.64 [R16.64], R26 ;  /* 0x0000001a10007986 */ /* 0x000fe2000c101b24 */
[----:B------:R-:W-:Y:S05]  /*106c0*/  EXIT ;  /* 0x000000000000794d */ /* 0x000fea0003800000 */
.L_x_2415:
[----:B------:R-:W-:Y:S02]  /*106d0*/  MOV R24, R28 ;  /* 0x0000001c00187202 */ /* 0x000fe40000000f00 */
[----:B------:R-:W-:-:S03]  /*106e0*/  MOV R26, R30 ;  /* 0x0000001e001a7202 */ /* 0x000fc60000000f00 */
[----:B------:R-:W-:Y:S04]  /*106f0*/  STG.E.64 [R6.64], R24 ;  /* 0x0000001806007986 */ /* 0x000fe8000c101b24 */
[----:B------:R-:W-:Y:S01]  /*10700*/  STG.E.64 [R8.64], R26 ;  /* 0x0000001a08007986 */ /* 0x000fe2000c101b24 */
[----:B------:R-:W-:Y:S05]  /*10710*/  EXIT ;  /* 0x000000000000794d */ /* 0x000fea0003800000 */
.L_x_2418:
        /* <DEDUP_REMOVED lines=14> */
.L_x_8815:


//--------------------- .text._ZN2at6native13reduce_kernelILi128ELi4ENS0_8ReduceOpIN3c107complexIfEENS0_14func_wrapper_tIS5_NS0_55_GLOBAL__N__0955718d_22_SparseCsrTensorMath_cu_868dd54514ReductionMulOpIS5_EEEEjS5_Li4ELi4EEEEEvT1_ --------------------------
	.section	.text._ZN2at6native13reduce_kernelILi128ELi4ENS0_8ReduceOpIN3c107complexIfEENS0_14func_wrapper_tIS5_NS0_55_GLOBAL__N__0955718d_22_SparseCsrTensorMath_cu_868dd54514ReductionMulOpIS5_EEEEjS5_Li4ELi4EEEEEvT1_,"ax",@progbits
	.sectioninfo	@"SHI_REGISTERS=92"
	.align	128
.text._ZN2at6native13reduce_kernelILi128ELi4ENS0_8ReduceOpIN3c107complexIfEENS0_14func_wrapper_tIS5_NS0_55_GLOBAL__N__0955718d_22_SparseCsrTensorMath_cu_868dd54514ReductionMulOpIS5_EEEEjS5_Li4ELi4EEEEEvT1_:
        .type           _ZN2at6native13reduce_kernelILi128ELi4ENS0_8ReduceOpIN3c107complexIfEENS0_14func_wrapper_tIS5_NS0_55_GLOBAL__N__0955718d_22_SparseCsrTensorMath_cu_868dd54514ReductionMulOpIS5_EEEEjS5_Li4ELi4EEEEEvT1_,@function
        .size           _ZN2at6native13reduce_kernelILi128ELi4ENS0_8ReduceOpIN3c107complexIfEENS0_14func_wrapper_tIS5_NS0_55_GLOBAL__N__0955718d_22_SparseCsrTensorMath_cu_868dd54514ReductionMulOpIS5_EEEEjS5_Li4ELi4EEEEEvT1_,(.L_x_8816 - _ZN2at6native13reduce_kernelILi128ELi4ENS0_8ReduceOpIN3c107complexIfEENS0_14func_wrapper_tIS5_NS0_55_GLOBAL__N__0955718d_22_SparseCsrTensorMath_cu_868dd54514ReductionMulOpIS5_EEEEjS5_Li4ELi4EEEEEvT1_)
        .other          _ZN2at6native13reduce_kernelILi128ELi4ENS0_8ReduceOpIN3c107complexIfEENS0_14func_wrapper_tIS5_NS0_55_GLOBAL__N__0955718d_22_SparseCsrTensorMath_cu_868dd54514ReductionMulOpIS5_EEEEjS5_Li4ELi4EEEEEvT1_,@"STO_CUDA_ENTRY STV_DEFAULT"
_ZN2at6native13reduce_kernelILi128ELi4ENS0_8ReduceOpIN3c107complexIfEENS0_14func_wrapper_tIS5_NS0_55_GLOBAL__N__0955718d_22_SparseCsrTensorMath_cu_868dd54514ReductionMulOpIS5_EEEEjS5_Li4ELi4EEEEEvT1_:
[----:B------:R-:W-:Y:S02]  /*0000*/  MOV R1, c[0x0][0x28] ;  /* 0x00000a0000017a02 */ /* 0x000fe40000000f00 */
[----:B------:R-:W0:Y:S01]  /*0010*/  S2R R17, SR_TID.X ;  /* 0x0000000000117919 */ /* 0x000e220000002100 */
[----:B------:R-:W-:Y:S01]  /*0020*/  ISETP.NE.AND P0, PT, RZ, c[0x0][0x344], PT ;  /* 0x0000d100ff007a0c */ /* 0x000fe20003f05270 */
[----:B------:R-:W-:-:S12]  /*0030*/  HFMA2.MMA R0, -RZ, RZ, 0, 0 ;  /* 0x00000000ff007435 */ /* 0x000fd800000001ff */
[----:B------:R-:W-:Y:S05]  /*0040*/  @!P0 BRA `(.L_x_2419) ;  /* 0x00000cc000008947 */ /* 0x000fea0003800000 */
[----:B------:R-:W1:Y:S01]  /*0050*/  S2R R3, SR_TID.Y ;  /* 0x0000000000037919 */ /* 0x000e620000002200 */
[----:B0-----:R-:W-:Y:S01]  /*0060*/  IMAD R0, R17, c[0x0][0x194], RZ ;  /* 0x0000650011007a24 */ /* 0x001fe200078e02ff */
[----:B------:R-:W-:Y:S01]  /*0070*/  MOV R6, c[0x0][0x344] ;  /* 0x0000d10000067a02 */ /* 0x000fe20000000f00 */
[----:B------:R-:W-:Y:S01]  /*0080*/  IMAD.MOV.U32 R2, RZ, RZ, RZ ;  /* 0x000000ffff027224 */ /* 0x000fe200078e00ff */
[----:B------:R-:W0:Y:S02]  /*0090*/  S2R R5, SR_CTAID.X ;  /* 0x0000000000057919 */ /* 0x000e240000002500 */
[----:B------:R-:W-:Y:S01]  /*00a0*/  ISETP.NE.AND P0, PT, R6, 0x1, PT ;  /* 0x000000010600780c */ /* 0x000fe20003f05270 */
[----:B-1----:R-:W-:-:S04]  /*00b0*/  IMAD R0, R3, c[0x0][0x198], R0 ;  /* 0x0000660003007a24 */ /* 0x002fc800078e0200 */
[----:B0-----:R-:W-:-:S05]  /*00c0*/  IMAD R0, R5, c[0x0][0x180], R0 ;  /* 0x0000600005007a24 */ /* 0x001fca00078e0200 */
[----:B------:R-:W-:-:S05]  /*00d0*/  SHF.L.U32 R3, R0, 0x2, RZ ;  /* 0x0000000200037819 */ /* 0x000fca00000006ff */
        /* <DEDUP_REMOVED lines=195> */
.L_x_2419:
[----:B------:R-:W1:Y:S01]  /*0d10*/  S2R R2, SR_TID.Y ;  /* 0x0000000000027919 */ /* 0x000e620000002200 */
[C---:B0-----:R-:W-:Y:S01]  /*0d20*/  IMAD R5, R17.reuse, c[0x0][0x194], RZ ;  /* 0x0000650011057a24 */ /* 0x041fe200078e02ff */
[----:B------:R-:W-:Y:S01]  /*0d30*/  ULDC.64 UR36, c[0x0][0x118] ;  /* 0x0000460000247ab9 */ /* 0x000fe20000000a00 */
[----:B------:R-:W-:Y:S01]  /*0d40*/  IMAD R3, R17, c[0x0][0x188], RZ ;  /* 0x0000620011037a24 */ /* 0x000fe200078e02ff */
[----:B------:R-:W0:Y:S01]  /*0d50*/  S2R R4, SR_CTAID.X ;  /* 0x0000000000047919 */ /* 0x000e220000002500 */
[----:B------:R-:W-:Y:S01]  /*0d60*/  BSSY B6, `(.L_x_2420) ;  /* 0x0000bd8000067945 */ /* 0x000fe20003800000 */
[----:B------:R-:W-:Y:S01]  /*0d70*/  IMAD.MOV.U32 R71, RZ, RZ, RZ ;  /* 0x000000ffff477224 */ /* 0x000fe200078e00ff */
[----:B------:R-:W-:Y:S01]  /*0d80*/  MOV R26, RZ ;  /* 0x000000ff001a7202 */ /* 0x000fe20000000f00 */
[----:B------:R-:W2:Y:S01]  /*0d90*/  S2R R16, SR_CTAID.Y ;  /* 0x0000000000107919 */ /* 0x000ea20000002600 */
[----:B------:R-:W-:Y:S01]  /*0da0*/  MOV R69, RZ ;  /* 0x000000ff00457202 */ /* 0x000fe20000000f00 */
[----:B------:R-:W-:Y:S01]  /*0db0*/  IMAD.MOV.U32 R31, RZ, RZ, RZ ;  /* 0x000000ffff1f7224 */ /* 0x000fe200078e00ff */
[----:B------:R-:W-:-:S02]  /*0dc0*/  MOV R24, RZ ;  /* 0x000000ff00187202 */ /* 0x000fc40000000f00 */
[----:B------:R-:W-:Y:S02]  /*0dd0*/  MOV R34, RZ ;  /* 0x000000ff00227202 */ /* 0x000fe40000000f00 */
[----:B------:R-:W-:Y:S02]  /*0de0*/  MOV R29, RZ ;  /* 0x000000ff001d7202 */ /* 0x000fe40000000f00 */
[----:B------:R-:W-:Y:S01]  /*0df0*/  MOV R32, RZ ;  /* 0x000000ff00207202 */ /* 0x000fe20000000f00 */
[C---:B-1----:R-:W-:Y:S02]  /*0e00*/  IMAD R5, R2.reuse, c[0x0][0x198], R5 ;  /* 0x0000660002057a24 */ /* 0x042fe400078e0205 */
        /* <DEDUP_REMOVED lines=16> */
[----:B------:R0:W1:Y:S01]  /*0f10*/  LDC.64 R14, c[0x4][R0] ;  /* 0x01000000000e7b82 */ /* 0x0000620000000a00 */
        /* <DEDUP_REMOVED lines=16> */
[----:B------:R-:W-:Y:S01]  /*1020*/  MOV R3, c[0x0][0x168] ;  /* 0x00005a0000037a02 */ /* 0x000fe20000000f00 */
[----:B------:R-:W-:Y:S01]  /*1030*/  IMAD.MOV.U32 R14, RZ, RZ, c[0x0][0x16c] ;  /* 0x00005b00ff0e7624 */ /* 0x000fe200078e00ff */
        /* <DEDUP_REMOVED lines=18> */
.L_x_2428:
[----:B------:R-:W-:Y:S05]  /*1160*/  BSYNC B2 ;  /* 0x0000000000027941 */ /* 0x000fea0003800000 */
.L_x_2427:
        /* <DEDUP_REMOVED lines=12> */
.L_x_2426:
[----:B------:R-:W-:Y:S05]  /*1230*/  BSYNC B1 ;  /* 0x0000000000017941 */ /* 0x000fea0003800000 */
.L_x_2425:
[C---:B------:R-:W-:Y:S02]  /*1240*/  IADD3 R5, P0, -R6.reuse, 0x4, RZ ;  /* 0x0000000406057810 */ /* 0x040fe40007f1e1ff */
[----:B------:R-:W-:-:S02]  /*1250*/  IADD3 R0, R6, c[0x0][0x174], RZ ;  /* 0x00005d0006007a10 */ /* 0x000fc40007ffe0ff */
[C---:B------:R-:W-:Y:S02]  /*1260*/  LEA R74, P1, R5.reuse, R74, 0x3 ;  /* 0x0000004a054a7211 */ /* 0x040fe400078218ff */
[----:B------:R-:W-:Y:S02]  /*1270*/  IADD3.X R4, RZ, -0x1, RZ, P0, !PT ;  /* 0xffffffffff047810 */ /* 0x000fe400007fe4ff */
[----:B------:R-:W-:Y:S02]  /*1280*/  IADD3 R0, R0, -0x4, RZ ;  /* 0xfffffffc00007810 */ /* 0x000fe40007ffe0ff */
[----:B------:R-:W-:Y:S02]  /*1290*/  LEA.HI.X R75, R5, R75, R4, 0x3, P1 ;  /* 0x0000004b054b7211 */ /* 0x000fe400008f1c04 */
.L_x_2424:
[----:B------:R-:W-:Y:S05]  /*12a0*/  BSYNC B0 ;  /* 0x0000000000007941 */ /* 0x000fea0003800000 */
.L_x_2423:
[----:B------:R-:W-:Y:S01]  /*12b0*/  IMAD R5, R17, c[0x0][0x188], RZ ;  /* 0x0000620011057a24 */ /* 0x000fe200078e02ff */
[----:B------:R-:W-:Y:S01]  /*12c0*/  BSSY B0, `(.L_x_2429) ;  /* 0x0000030000007945 */ /* 0x000fe20003800000 */
[----:B------:R-:W-:Y:S01]  /*12d0*/  IMAD.MOV.U32 R32, RZ, RZ, c[0x0][0x168] ;  /* 0x00005a00ff207624 */ /* 0x000fe200078e00ff */
[----:B------:R-:W-:Y:S01]  /*12e0*/  MOV R29, c[0x0][0x16c] ;  /* 0x00005b00001d7a02 */ /* 0x000fe20000000f00 */
[----:B------:R-:W-:Y:S01]  /*12f0*/  IMAD R5, R2, c[0x0][0x18c], R5 ;  /* 0x0000630002057a24 */ /* 0x000fe200078e0205 */
[----:B------:R-:W-:Y:S01]  /*1300*/  MOV R18, c[0x0][0x16c] ;  /* 0x00005b0000127a02 */ /* 0x000fe20000000f00 */
[----:B------:R-:W-:Y:S01]  /*1310*/  IMAD.MOV.U32 R19, RZ, RZ, c[0x0][0x16c] ;  /* 0x00005b00ff137624 */ /* 0x000fe200078e00ff */
[----:B------:R-:W-:Y:S01]  /*1320*/  MOV R4, c[0x0][0x168] ;  /* 0x00005a0000047a02 */ /* 0x000fe20000000f00 */
[----:B------:R-:W-:-:S05]  /*1330*/  IMAD R15, R16, c[0x0][0x190], R5 ;  /* 0x00006400100f7a24 */ /* 0x000fca00078e0205 */
[----:B------:R-:W-:-:S04]  /*1340*/  LEA R5, R15, 0x3, 0x2 ;  /* 0x000000030f057811 */ /* 0x000fc800078e10ff */
[----:B------:R-:W-:Y:S02]  /*1350*/  ISETP.GE.U32.AND P0, PT, R5, R0, PT ;  /* 0x000000000500720c */ /* 0x000fe40003f06070 */
[----:B------:R-:W-:-:S11]  /*1360*/  MOV R5, c[0x0][0x168] ;  /* 0x00005a0000057a02 */ /* 0x000fd60000000f00 */
[----:B------:R-:W-:Y:S05]  /*1370*/  @P0 BRA `(.L_x_2430) ;  /* 0x0000024000000947 */ /* 0x000fea0003800000 */
[----:B------:R-:W-:Y:S01]  /*1380*/  BSSY B1, `(.L_x_2431) ;  /* 0x0000022000017945 */ /* 0x000fe20003800000 */
[----:B------:R-:W-:Y:S01]  /*1390*/  MOV R22, R3 ;  /* 0x0000000300167202 */ /* 0x000fe20000000f00 */
[----:B------:R-:W-:Y:S01]  /*13a0*/  IMAD.MOV.U32 R18, RZ, RZ, c[0x0][0x16c] ;  /* 0x00005b00ff127624 */ /* 0x000fe200078e00ff */
[----:B------:R-:W-:Y:S02]  /*13b0*/  MOV R3, c[0x0][0x168] ;  /* 0x00005a0000037a02 */ /* 0x000fe40000000f00 */
[----:B------:R-:W-:Y:S02]  /*13c0*/  MOV R20, c[0x0][0x168] ;  /* 0x00005a0000147a02 */ /* 0x000fe40000000f00 */
[----:B------:R-:W-:Y:S02]  /*13d0*/  MOV R19, c[0x0][0x16c] ;  /* 0x00005b0000137a02 */ /* 0x000fe40000000f00 */
[----:B------:R-:W-:Y:S02]  /*13e0*/  MOV R21, c[0x0][0x168] ;  /* 0x00005a0000157a02 */ /* 0x000fe40000000f00 */
.L_x_2432:
[----:B------:R-:W-:-:S05]  /*13f0*/  IMAD.WIDE.U32 R12, R15, 0x20, R74 ;  /* 0x000000200f0c7825 */ /* 0x000fca00078e004a */
[----:B------:R-:W2:Y:S04]  /*1400*/  LDG.E.128 R4, [R12.64] ;  /* 0x000000240c047981 */ /* 0x000ea8000c1e1d00 */
[----:B------:R-:W3:Y:S01]  /*1410*/  LDG.E.128 R8, [R12.64+0x10] ;  /* 0x000010240c087981 */ /* 0x000ee2000c1e1d00 */
[----:B------:R-:W-:-:S04]  /*1420*/  IADD3 R15, R15, c[0x0][0x17c], RZ ;  /* 0x00005f000f0f7a10 */ /* 0x000fc80007ffe0ff */
[----:B------:R-:W-:-:S04]  /*1430*/  LEA R25, R15, 0x3, 0x2 ;  /* 0x000000030f197811 */ /* 0x000fc800078e10ff */
[----:B------:R-:W-:Y:S01]  /*1440*/  ISETP.GE.U32.AND P0, PT, R25, R0, PT ;  /* 0x000000001900720c */ /* 0x000fe20003f06070 */
[-C--:B--2---:R-:W-:Y:S02]  /*1450*/  FMUL.FTZ R23, R5, R14.reuse ;  /* 0x0000000e05177220 */ /* 0x084fe40000410000 */
[----:B------:R-:W-:Y:S02]  /*1460*/  FMUL.FTZ R14, R4, R14 ;  /* 0x0000000e040e7220 */ /* 0x000fe40000410000 */
[-C--:B------:R-:W-:Y:S02]  /*1470*/  FMUL.FTZ R24, R7, R19.reuse ;  /* 0x0000001307187220 */ /* 0x080fe40000410000 */
[C---:B------:R-:W-:Y:S02]  /*1480*/  FMUL.FTZ R26, R6.reuse, R19 ;  /* 0x00000013061a7220 */ /* 0x040fe40000410000 */
[----:B------:R-:W-:Y:S02]  /*1490*/  FFMA.FTZ R14, R5, R22, R14 ;  /* 0x00000016050e7223 */ /* 0x000fe4000001000e */
[----:B------:R-:W-:-:S02]  /*14a0*/  FFMA.FTZ R5, R6, R21, -R24 ;  /* 0x0000001506057223 */ /* 0x000fc40000010818 */
[----:B------:R-:W-:Y:S02]  /*14b0*/  FFMA.FTZ R19, R7, R21, R26 ;  /* 0x0000001507137223 */ /* 0x000fe4000001001a */
[----:B---3--:R-:W-:Y:S02]  /*14c0*/  FMUL.FTZ R7, R9, R18 ;  /* 0x0000001209077220 */ /* 0x008fe40000410000 */
[-C--:B------:R-:W-:Y:S02]  /*14d0*/  FMUL.FTZ R6, R11, R29.reuse ;  /* 0x0000001d0b067220 */ /* 0x080fe40000410000 */
[----:B------:R-:W-:Y:S02]  /*14e0*/  FFMA.FTZ R23, R4, R22, -R23 ;  /* 0x0000001604177223 */ /* 0x000fe40000010817 */
[----:B------:R-:W-:Y:S02]  /*14f0*/  FMUL.FTZ R18, R8, R18 ;  /* 0x0000001208127220 */ /* 0x000fe40000410000 */
[----:B------:R-:W-:Y:S01]  /*1500*/  FMUL.FTZ R12, R10, R29 ;  /* 0x0000001d0a0c7220 */ /* 0x000fe20000410000 */
[----:B------:R-:W-:Y:S01]  /*1510*/  MOV R22, R23 ;  /* 0x0000001700167202 */ /* 0x000fe20000000f00 */
[----:B------:R-:W-:-:S02]  /*1520*/  FFMA.FTZ R4, R8, R20, -R7 ;  /* 0x0000001408047223 */ /* 0x000fc40000010807 */
[-C--:B------:R-:W-:Y:S02]  /*1530*/  FFMA.FTZ R32, R10, R3.reuse, -R6 ;  /* 0x000000030a207223 */ /* 0x080fe40000010806 */
[----:B------:R-:W-:Y:S01]  /*1540*/  FFMA.FTZ R18, R9, R20, R18 ;  /* 0x0000001409127223 */ /* 0x000fe20000010012 */
[----:B------:R-:W-:Y:S01]  /*1550*/  MOV R20, R4 ;  /* 0x0000000400147202 */ /* 0x000fe20000000f00 */
[----:B------:R-:W-:Y:S01]  /*1560*/  FFMA.FTZ R29, R11, R3, R12 ;  /* 0x000000030b1d7223 */ /* 0x000fe2000001000c */
[----:B------:R-:W-:Y:S01]  /*1570*/  MOV R3, R32 ;  /* 0x0000002000037202 */ /* 0x000fe20000000f00 */
[----:B------:R-:W-:Y:S01]  /*1580*/  IMAD.MOV.U32 R21, RZ, RZ, R5 ;  /* 0x000000ffff157224 */ /* 0x000fe200078e0005 */
[----:B------:R-:W-:Y:S05]  /*1590*/  @!P0 BRA `(.L_x_2432) ;  /* 0xfffffe5000008947 */ /* 0x000fea000383ffff */
[----:B------:R-:W-:Y:S05]  /*15a0*/  BSYNC B1 ;  /* 0x0000000000017941 */ /* 0x000fea0003800000 */
.L_x_2431:
[----:B------:R-:W-:Y:S02]  /*15b0*/  IMAD.MOV.U32 R3, RZ, RZ, R23 ;  /* 0x000000ffff037224 */ /* 0x000fe400078e0017 */
.L_x_2430:
[----:B------:R-:W-:Y:S05]  /*15c0*/  BSYNC B0 ;  /* 0x0000000000007941 */ /* 0x000fea0003800000 */
.L_x_2429:
        /* <DEDUP_REMOVED lines=10> */
.L_x_2434:
[----:B------:R-:W-:Y:S05]  /*1670*/  BSYNC B0 ;  /* 0x0000000000007941 */ /* 0x000fea0003800000 */
.L_x_2433:
        /* <DEDUP_REMOVED lines=15> */
.L_x_2436:
[----:B------:R-:W-:Y:S05]  /*1770*/  BSYNC B0 ;  /* 0x0000000000007941 */ /* 0x000fea0003800000 */
.L_x_2435:
[-C--:B------:R-:W-:Y:S01]  /*1780*/  FMUL.FTZ R0, R5, R14.reuse ;  /* 0x0000000e05007220 */ /* 0x080fe20000410000 */
[----:B------:R-:W-:Y:S01]  /*1790*/  HFMA2.MMA R31, -RZ, RZ, 0, 0 ;  /* 0x00000000ff1f7435 */ /* 0x000fe200000001ff */
[C---:B------:R-:W-:Y:S01]  /*17a0*/  FMUL.FTZ R14, R19.reuse, R14 ;  /* 0x0000000e130e7220 */ /* 0x040fe20000410000 */
[----:B------:R-:W-:Y:S01]  /*17b0*/  HFMA2.MMA R69, -RZ, RZ, 0, 0 ;  /* 0x00000000ff457435 */ /* 0x000fe200000001ff */
[-C--:B------:R-:W-:Y:S01]  /*17c0*/  FFMA.FTZ R19, R19, R3.reuse, R0 ;  /* 0x0000000313137223 */ /* 0x080fe20000010000 */
[----:B------:R-:W-:Y:S01]  /*17d0*/  MOV R24, RZ ;  /* 0x000000ff00187202 */ /* 0x000fe20000000f00 */
[----:B------:R-:W-:Y:S01]  /*17e0*/  FFMA.FTZ R3, R5, R3, -R14 ;  /* 0x0000000305037223 */ /* 0x000fe2000001080e */
[----:B------:R-:W-:Y:S01]  /*17f0*/  MOV R71, RZ ;  /* 0x000000ff00477202 */ /* 0x000fe20000000f00 */
        /* <DEDUP_REMOVED lines=8> */
[----:B------:R-:W-:Y:S02]  /*1880*/  FFMA.FTZ R32, R19, R32, -R0 ;  /* 0x0000002013207223 */ /* 0x000fe40000010800 */
[----:B------:R-:W-:Y:S01]  /*1890*/  IMAD.MOV.U32 R26, RZ, RZ, RZ ;  /* 0x000000ffff1a7224 */ /* 0x000fe200078e00ff */
[----:B------:R-:W-:Y:S05]  /*18a0*/  BRA `(.L_x_2421) ;  /* 0x0000b23000007947 */ /* 0x000fea0003800000 */
.L_x_2422:
        /* <DEDUP_REMOVED lines=8> */
[----:B------:R-:W-:Y:S02]  /*1930*/  MOV R61, c[0x0][0x168] ;  /* 0x00005a00003d7a02 */ /* 0x000fe40000000f00 */
        /* <DEDUP_REMOVED lines=84> */
.L_x_2446:
[----:B------:R-:W-:Y:S01]  /*1e80*/  CS2R R12, SRZ ;  /* 0x00000000000c7805 */ /* 0x000fe2000001ff00 */
[----:B------:R-:W-:Y:S05]  /*1e90*/  @!P0 BRA `(.L_x_2441) ;  /* 0x00000d4000008947 */ /* 0x000fea0003800000 */
[----:B------:R-:W-:Y:S01]  /*1ea0*/  HFMA2.MMA R14, -RZ, RZ, 0, 0 ;  /* 0x00000000ff0e7435 */ /* 0x000fe200000001ff */
[----:B------:R-:W-:-:S09]  /*1eb0*/  IMAD.MOV.U32 R15, RZ, RZ, R67 ;  /* 0x000000ffff0f7224 */ /* 0x000fd200078e0043 */
[----:B------:R-:W-:-:S05]  /*1ec0*/  IMAD.HI.U32 R13, R67, c[0x0][0x1b8], R14 ;  /* 0x00006e00430d7a27 */ /* 0x000fca00078e000e */
[----:B------:R-:W-:Y:S02]  /*1ed0*/  SHF.R.U32.HI R15, RZ, c[0x0][0x1bc], R13 ;  /* 0x00006f00ff0f7a19 */ /* 0x000fe4000001160d */
[----:B------:R-:W-:Y:S02]  /*1ee0*/  MOV R13, 0x1 ;  /* 0x00000001000d7802 */ /* 0x000fe40000000f00 */
[----:B------:R-:W-:Y:S02]  /*1ef0*/  IADD3 R14, -R15, RZ, RZ ;  /* 0x000000ff0f0e7210 */ /* 0x000fe40007ffe1ff */
[----:B------:R-:W-:-:S03]  /*1f00*/  ISETP.NE.AND P1, PT, R13, c[0x0][0x1b0], PT ;  /* 0x00006c000d007a0c */ /* 0x000fc60003f25270 */
[----:B------:R-:W-:-:S04]  /*1f10*/  IMAD R13, R14, c[0x0][0x1b4], R67 ;  /* 0x00006d000e0d7a24 */ /* 0x000fc800078e0243 */
[----:B------:R-:W-:-:S06]  /*1f20*/  IMAD R13, R13, c[0x0][0x2e0], RZ ;  /* 0x0000b8000d0d7a24 */ /* 0x000fcc00078e02ff */
        /* <DEDUP_REMOVED lines=198> */
[----:B------:R-:W-:-:S03]  /*2b90*/  IMAD R14, R21, c[0x0][0x2c8], R22 ;  /* 0x0000b200150e7a24 */ /* 0x000fc600078e0216 */
[----:B------:R-:W-:Y:S01]  /*2ba0*/  @P1 IADD3 R21, -R20, RZ, RZ ;  /* 0x000000ff14151210 */ /* 0x000fe20007ffe1ff */
[----:B------:R-:W-:-:S04]  /*2bb0*/  IMAD R13, R14, c[0x0][0x33c], R13 ;  /* 0x0000cf000e0d7a24 */ /* 0x000fc800078e020d */
[----:B------:R-:W-:-:S04]  /*2bc0*/  @P1 IMAD R14, R21, c[0x0][0x2d4], R15 ;  /* 0x0000b500150e1a24 */ /* 0x000fc800078e020f */
[----:B------:R-:W-:-:S05]  /*2bd0*/  @P1 IMAD R13, R14, c[0x0][0x340], R13 ;  /* 0x0000d0000e0d1a24 */ /* 0x000fca00078e020d */
.L_x_2441:
[----:B------:R-:W-:-:S04]  /*2be0*/  LOP3.LUT R13, R13, 0xffffffe0, RZ, 0xc0, !PT ;  /* 0xffffffe00d0d7812 */ /* 0x000fc800078ec0ff */
[----:B------:R-:W-:-:S05]  /*2bf0*/  IADD3 R14, P1, R74, R13, RZ ;  /* 0x0000000d4a0e7210 */ /* 0x000fca0007f3e0ff */
[----:B------:R-:W-:-:S05]  /*2c00*/  IMAD.X R15, RZ, RZ, R75, P1 ;  /* 0x000000ffff0f7224 */ /* 0x000fca00008e064b */
[----:B------:R0:W5:Y:S04]  /*2c10*/  LDG.E.128 R40, [R14.64] ;  /* 0x000000240e287981 */ /* 0x000168000c1e1d00 */
[----:B------:R0:W5:Y:S01]  /*2c20*/  LDG.E.128 R36, [R14.64+0x10] ;  /* 0x000010240e247981 */ /* 0x000162000c1e1d00 */
[----:B------:R-:W-:Y:S01]  /*2c30*/  IADD3 R67, R67, c[0x0][0x17c], RZ ;  /* 0x00005f0043437a10 */ /* 0x000fe20007ffe0ff */
[----:B------:R-:W-:Y:S05]  /*2c40*/  @!P0 BRA `(.L_x_2442) ;  /* 0x00000de000008947 */ /* 0x000fea0003800000 */
[----:B------:R-:W-:Y:S01]  /*2c50*/  HFMA2.MMA R12, -RZ, RZ, 0, 0 ;  /* 0x00000000ff0c7435 */ /* 0x000fe200000001ff */
[----:B------:R-:W-:-:S09]  /*2c60*/  MOV R13, R67 ;  /* 0x00000043000d7202 */ /* 0x000fd20000000f00 */
        /* <DEDUP_REMOVED lines=8> */
[----:B0-----:R-:W-:Y:S02]  /*2cf0*/  MOV R14, RZ ;  /* 0x000000ff000e7202 */ /* 0x001fe40000000f00 */
        /* <DEDUP_REMOVED lines=211> */
.L_x_2442:
[----:B------:R-:W-:-:S04]  /*3a30*/  LOP3.LUT R13, R12, 0xffffffe0, RZ, 0xc0, !PT ;  /* 0xffffffe00c0d7812 */ /* 0x000fc800078ec0ff */
[----:B------:R-:W-:-:S05]  /*3a40*/  IADD3 R12, P1, R74, R13, RZ ;  /* 0x0000000d4a0c7210 */ /* 0x000fca0007f3e0ff */
[----:B------:R-:W-:-:S05]  /*3a50*/  IMAD.X R13, RZ, RZ, R75, P1 ;  /* 0x000000ffff0d7224 */ /* 0x000fca00008e064b */
[----:B------:R1:W5:Y:S04]  /*3a60*/  LDG.E.128 R32, [R12.64] ;  /* 0x000000240c207981 */ /* 0x000368000c1e1d00 */
[----:B------:R1:W5:Y:S01]  /*3a70*/  LDG.E.128 R28, [R12.64+0x10] ;  /* 0x000010240c1c7981 */ /* 0x000362000c1e1d00 */
[----:B------:R-:W-:Y:S02]  /*3a80*/  IADD3 R67, R67, c[0x0][0x17c], RZ ;  /* 0x00005f0043437a10 */ /* 0x000fe40007ffe0ff */
[----:B0-----:R-:W-:Y:S02]  /*3a90*/  MOV R15, RZ ;  /* 0x000000ff000f7202 */ /* 0x001fe40000000f00 */
[----:B------:R-:W-:Y:S01]  /*3aa0*/  MOV R20, RZ ;  /* 0x000000ff00147202 */ /* 0x000fe20000000f00 */
[----:B------:R-:W-:Y:S05]  /*3ab0*/  @!P0 BRA `(.L_x_2443) ;  /* 0x00000de000008947 */ /* 0x000fea0003800000 */
[----:B-1----:R-:W-:Y:S01]  /*3ac0*/  HFMA2.MMA R12, -RZ, RZ, 0, 0 ;  /* 0x00000000ff0c7435 */ /* 0x002fe200000001ff */
        /* <DEDUP_REMOVED lines=221> */
.L_x_2443:
[----:B-1----:R-:W-:-:S04]  /*48a0*/  LOP3.LUT R13, R20, 0xffffffe0, RZ, 0xc0, !PT ;  /* 0xffffffe0140d7812 */ /* 0x002fc800078ec0ff */
[----:B------:R-:W-:-:S04]  /*48b0*/  IADD3 R12, P1, R74, R13, RZ ;  /* 0x0000000d4a0c7210 */ /* 0x000fc80007f3e0ff */
[----:B------:R-:W-:-:S05]  /*48c0*/  IADD3.X R13, RZ, R75, RZ, P1, !PT ;  /* 0x0000004bff0d7210 */ /* 0x000fca0000ffe4ff */
[----:B------:R0:W5:Y:S04]  /*48d0*/  LDG.E.128 R24, [R12.64] ;  /* 0x000000240c187981 */ /* 0x000168000c1e1d00 */
[----:B------:R0:W5:Y:S01]  /*48e0*/  LDG.E.128 R20, [R12.64+0x10] ;  /* 0x000010240c147981 */ /* 0x000162000c1e1d00 */
[----:B------:R-:W-:Y:S01]  /*48f0*/  IADD3 R67, R67, c[0x0][0x17c], RZ ;  /* 0x00005f0043437a10 */ /* 0x000fe20007ffe0ff */
[----:B------:R-:W-:Y:S05]  /*4900*/  @!P0 BRA `(.L_x_2444) ;  /* 0x00000d3000008947 */ /* 0x000fea0003800000 */
[----:B0-----:R-:W-:Y:S01]  /*4910*/  HFMA2.MMA R12, -RZ, RZ, 0, 0 ;  /* 0x00000000ff0c7435 */ /* 0x001fe200000001ff */
        /* <DEDUP_REMOVED lines=210> */
.L_x_2444:
[----:B------:R-:W-:-:S04]  /*5640*/  LOP3.LUT R15, R15, 0xffffffe0, RZ, 0xc0, !PT ;  /* 0xffffffe00f0f7812 */ /* 0x000fc800078ec0ff */
[----:B------:R-:W-:-:S04]  /*5650*/  IADD3 R58, P1, R74, R15, RZ ;  /* 0x0000000f4a3a7210 */ /* 0x000fc80007f3e0ff */
[----:B------:R-:W-:-:S05]  /*5660*/  IADD3.X R59, RZ, R75, RZ, P1, !PT ;  /* 0x0000004bff3b7210 */ /* 0x000fca0000ffe4ff */
[----:B0-----:R0:W2:Y:S04]  /*5670*/  LDG.E.128 R12, [R58.64] ;  /* 0x000000243a0c7981 */ /* 0x0010a8000c1e1d00 */
[----:B------:R0:W3:Y:S01]  /*5680*/  LDG.E.128 R44, [R58.64+0x10] ;  /* 0x000010243a2c7981 */ /* 0x0000e2000c1e1d00 */
[----:B-----5:R-:W-:Y:S01]  /*5690*/  FMUL.FTZ R71, R41, R3 ;  /* 0x0000000329477220 */ /* 0x020fe20000410000 */
[----:B------:R-:W-:Y:S01]  /*56a0*/  IADD3 R67, R67, c[0x0][0x17c], RZ ;  /* 0x00005f0043437a10 */ /* 0x000fe20007ffe0ff */
[----:B------:R-:W-:Y:S02]  /*56b0*/  FMUL.FTZ R77, R43, R5 ;  /* 0x000000052b4d7220 */ /* 0x000fe40000410000 */
[----:B------:R-:W-:Y:S02]  /*56c0*/  FFMA.FTZ R70, R40, R0, -R71 ;  /* 0x0000000028467223 */ /* 0x000fe40000010847 */
[----:B------:R-:W-:-:S02]  /*56d0*/  FFMA.FTZ R71, R42, R4, -R77 ;  /* 0x000000042a477223 */ /* 0x000fc4000001084d */
[CC--:B------:R-:W-:Y:S02]  /*56e0*/  FMUL.FTZ R77, R37.reuse, R7.reuse ;  /* 0x00000007254d7220 */ /* 0x0c0fe40000410000 */
[C---:B------:R-:W-:Y:S02]  /*56f0*/  FMUL.FTZ R7, R36.reuse, R7 ;  /* 0x0000000724077220 */ /* 0x040fe40000410000 */
[-C--:B0-----:R-:W-:Y:S02]  /*5700*/  FFMA.FTZ R58, R36, R6.reuse, -R77 ;  /* 0x00000006243a7223 */ /* 0x081fe4000001084d */
[----:B------:R-:W-:Y:S02]  /*5710*/  FFMA.FTZ R7, R37, R6, R7 ;  /* 0x0000000625077223 */ /* 0x000fe40000010007 */
[----:B------:R-:W-:Y:S02]  /*5720*/  IMAD.MOV.U32 R6, RZ, RZ, c[0x0][0x17c] ;  /* 0x00005f00ff067624 */ /* 0x000fe400078e00ff */
[----:B------:R-:W-:-:S02]  /*5730*/  FMUL.FTZ R77, R33, R11 ;  /* 0x0000000b214d7220 */ /* 0x000fc40000410000 */
[----:B------:R-:W-:Y:S02]  /*5740*/  FMUL.FTZ R79, R35, R18 ;  /* 0x00000012234f7220 */ /* 0x000fe40000410000 */
[-C--:B------:R-:W-:Y:S02]  /*5750*/  FMUL.FTZ R78, R29, R48.reuse ;  /* 0x000000301d4e7220 */ /* 0x080fe40000410000 */
[----:B------:R-:W-:Y:S02]  /*5760*/  IMAD R6, R6, 0x3, R67 ;  /* 0x0000000306067824 */ /* 0x000fe400078e0243 */
[----:B------:R-:W-:Y:S02]  /*5770*/  FMUL.FTZ R48, R28, R48 ;  /* 0x000000301c307220 */ /* 0x000fe40000410000 */
[----:B------:R-:W-:Y:S01]  /*5780*/  FMUL.FTZ R3, R40, R3 ;  /* 0x0000000328037220 */ /* 0x000fe20000410000 */
[----:B------:R-:W-:Y:S01]  /*5790*/  ISETP.GE.U32.AND P1, PT, R6, c[0x0][0x174], PT ;  /* 0x00005d0006007a0c */ /* 0x000fe20003f26070 */
[----:B------:R-:W-:Y:S01]  /*57a0*/  FFMA.FTZ R76, R32, R10, -R77 ;  /* 0x0000000a204c7223 */ /* 0x000fe2000001084d */
[----:B------:R-:W-:Y:S01]  /*57b0*/  MOV R6, R58 ;  /* 0x0000003a00067202 */ /* 0x000fe20000000f00 */
[----:B------:R-:W-:-:S02]  /*57c0*/  FFMA.FTZ R77, R34, R16, -R79 ;  /* 0x00000010224d7223 */ /* 0x000fc4000001084f */
[----:B------:R-:W-:Y:S02]  /*57d0*/  FMUL.FTZ R79, R31, R50 ;  /* 0x000000321f4f7220 */ /* 0x000fe40000410000 */
[-C--:B------:R-:W-:Y:S02]  /*57e0*/  FFMA.FTZ R78, R28, R19.reuse, -R78 ;  /* 0x000000131c4e7223 */ /* 0x080fe4000001084e */
[----:B------:R-:W-:Y:S02]  /*57f0*/  FFMA.FTZ R48, R29, R19, R48 ;  /* 0x000000131d307223 */ /* 0x000fe40000010030 */
[----:B------:R-:W-:Y:S02]  /*5800*/  FFMA.FTZ R3, R41, R0, R3 ;  /* 0x0000000029037223 */ /* 0x000fe40000010003 */
[----:B------:R-:W-:Y:S02]  /*5810*/  FMUL.FTZ R50, R30, R50 ;  /* 0x000000321e327220 */ /* 0x000fe40000410000 */
[----:B------:R-:W-:-:S02]  /*5820*/  FMUL.FTZ R0, R20, R56 ;  /* 0x0000003814007220 */ /* 0x000fc40000410000 */
[----:B------:R-:W-:Y:S02]  /*5830*/  FMUL.FTZ R5, R42, R5 ;  /* 0x000000052a057220 */ /* 0x000fe40000410000 */
[-C--:B------:R-:W-:Y:S02]  /*5840*/  FFMA.FTZ R79, R30, R49.reuse, -R79 ;  /* 0x000000311e4f7223 */ /* 0x080fe4000001084f */
[----:B------:R-:W-:Y:S02]  /*5850*/  FFMA.FTZ R50, R31, R49, R50 ;  /* 0x000000311f327223 */ /* 0x000fe40000010032 */
[----:B------:R-:W-:Y:S02]  /*5860*/  FMUL.FTZ R82, R21, R56 ;  /* 0x0000003815527220 */ /* 0x000fe40000410000 */
[----:B------:R-:W-:Y:S02]  /*5870*/  FMUL.FTZ R80, R25, R52 ;  /* 0x0000003419507220 */ /* 0x000fe40000410000 */
[----:B------:R-:W-:-:S02]  /*5880*/  FMUL.FTZ R81, R27, R54 ;  /* 0x000000361b517220 */ /* 0x000fc40000410000 */
[----:B------:R-:W-:Y:S02]  /*5890*/  FFMA.FTZ R56, R21, R55, R0 ;  /* 0x0000003715387223 */ /* 0x000fe40000010000 */
[-C--:B------:R-:W-:Y:S02]  /*58a0*/  FMUL.FTZ R59, R39, R9.reuse ;  /* 0x00000009273b7220 */ /* 0x080fe40000410000 */
[----:B------:R-:W-:Y:S02]  /*58b0*/  FMUL.FTZ R83, R23, R60 ;  /* 0x0000003c17537220 */ /* 0x000fe40000410000 */
[----:B------:R-:W-:Y:S02]  /*58c0*/  FFMA.FTZ R5, R43, R4, R5 ;  /* 0x000000042b057223 */ /* 0x000fe40000010005 */
[----:B------:R-:W-:Y:S02]  /*58d0*/  FMUL.FTZ R9, R38, R9 ;  /* 0x0000000926097220 */ /* 0x000fe40000410000 */
[----:B------:R-:W-:-:S02]  /*58e0*/  FMUL.FTZ R11, R32, R11 ;  /* 0x0000000b200b7220 */ /* 0x000fc40000410000 */
[----:B------:R-:W-:Y:S02]  /*58f0*/  FMUL.FTZ R18, R34, R18 ;  /* 0x0000001222127220 */ /* 0x000fe40000410000 */
[----:B------:R-:W-:Y:S02]  /*5900*/  FMUL.FTZ R52, R24, R52 ;  /* 0x0000003418347220 */ /* 0x000fe40000410000 */
[----:B------:R-:W-:Y:S02]  /*5910*/  FMUL.FTZ R54, R26, R54 ;  /* 0x000000361a367220 */ /* 0x000fe40000410000 */
[----:B------:R-:W-:Y:S02]  /*5920*/  FFMA.FTZ R80, R24, R51, -R80 ;  /* 0x0000003318507223 */ /* 0x000fe40000010850 */
[----:B------:R-:W-:Y:S02]  /*5930*/  FFMA.FTZ R81, R26, R53, -R81 ;  /* 0x000000351a517223 */ /* 0x000fe40000010851 */
[----:B------:R-:W-:-:S02]  /*5940*/  FMUL.FTZ R4, R22, R60 ;  /* 0x0000003c16047220 */ /* 0x000fc40000410000 */
[----:B------:R-:W-:Y:S02]  /*5950*/  FFMA.FTZ R82, R20, R55, -R82 ;  /* 0x0000003714527223 */ /* 0x000fe40000010852 */
[----:B------:R-:W-:Y:S02]  /*5960*/  FFMA.FTZ R59, R38, R8, -R59 ;  /* 0x00000008263b7223 */ /* 0x000fe4000001083b */
[----:B------:R-:W-:Y:S01]  /*5970*/  FFMA.FTZ R83, R22, R57, -R83 ;  /* 0x0000003916537223 */ /* 0x000fe20000010853 */
        /* <DEDUP_REMOVED lines=12> */
[----:B------:R-:W-:-:S02]  /*5a40*/  IMAD.MOV.U32 R8, RZ, RZ, R59 ;  /* 0x000000ffff087224 */ /* 0x000fc400078e003b */
[----:B------:R-:W-:Y:S02]  /*5a50*/  IMAD.MOV.U32 R57, RZ, RZ, R83 ;  /* 0x000000ffff397224 */ /* 0x000fe400078e0053 */
[----:B--2---:R-:W-:Y:S02]  /*5a60*/  FMUL.FTZ R19, R13, R63 ;  /* 0x0000003f0d137220 */ /* 0x004fe40000410000 */
[----:B------:R-:W-:Y:S02]  /*5a70*/  FMUL.FTZ R49, R15, R65 ;  /* 0x000000410f317220 */ /* 0x000fe40000410000 */
[----:B------:R-:W-:Y:S02]  /*5a80*/  FFMA.FTZ R84, R12, R62, -R19 ;  /* 0x0000003e0c547223 */ /* 0x000fe40000010813 */
[----:B---3--:R-:W-:Y:S02]  /*5a90*/  FMUL.FTZ R19, R45, R69 ;  /* 0x000000452d137220 */ /* 0x008fe40000410000 */
[----:B------:R-:W-:-:S02]  /*5aa0*/  FMUL.FTZ R0, R47, R68 ;  /* 0x000000442f007220 */ /* 0x000fc40000410000 */
[----:B------:R-:W-:Y:S02]  /*5ab0*/  FMUL.FTZ R63, R12, R63 ;  /* 0x0000003f0c3f7220 */ /* 0x000fe40000410000 */
[C---:B------:R-:W-:Y:S02]  /*5ac0*/  FMUL.FTZ R65, R14.reuse, R65 ;  /* 0x000000410e417220 */ /* 0x040fe40000410000 */
[----:B------:R-:W-:Y:S02]  /*5ad0*/  FFMA.FTZ R85, R14, R64, -R49 ;  /* 0x000000400e557223 */ /* 0x000fe40000010831 */
[----:B------:R-:W-:Y:S02]  /*5ae0*/  FMUL.FTZ R69, R44, R69 ;  /* 0x000000452c457220 */ /* 0x000fe40000410000 */
[----:B------:R-:W-:Y:S02]  /*5af0*/  FMUL.FTZ R68, R46, R68 ;  /* 0x000000442e447220 */ /* 0x000fe40000410000 */
[----:B------:R-:W-:Y:S01]  /*5b00*/  FFMA.FTZ R86, R44, R66, -R19 ;  /* 0x000000422c567223 */ /* 0x000fe20000010813 */
[----:B------:R-:W-:Y:S01]  /*5b10*/  MOV R19, R78 ;  /* 0x0000004e00137202 */ /* 0x000fe20000000f00 */
[----:B------:R-:W-:Y:S01]  /*5b20*/  FFMA.FTZ R87, R46, R61, -R0 ;  /* 0x0000003d2e577223 */ /* 0x000fe20000010800 */
        /* <DEDUP_REMOVED lines=10> */
[----:B------:R-:W-:Y:S01]  /*5bd0*/  @P1 CALL.REL.NOINC `(.L_x_2445) ;  /* 0x0000001000001944 */ /* 0x000fe20003c00000 */
[----:B------:R-:W-:Y:S05]  /*5be0*/  BRA `(.L_x_2446) ;  /* 0xffffc29000007947 */ /* 0x000fea000383ffff */
.L_x_2445:
[----:B------:R-:W-:Y:S05]  /*5bf0*/  BSYNC B1 ;  /* 0x0000000000017941 */ /* 0x000fea0003800000 */
.L_x_2440:
[----:B------:R-:W-:Y:S05]  /*5c00*/  BSYNC B0 ;  /* 0x0000000000007941 */ /* 0x000fea0003800000 */
.L_x_2439:
[----:B------:R-:W-:Y:S01]  /*5c10*/  ISETP.GE.U32.AND P0, PT, R67, c[0x0][0x174], PT ;  /* 0x00005d0043007a0c */ /* 0x000fe20003f06070 */
[----:B------:R-:W-:-:S12]  /*5c20*/  BSSY B0, `(.L_x_2447) ;  /* 0x0000341000007945 */ /* 0x000fd80003800000 */
[----:B------:R-:W-:Y:S05]  /*5c30*/  @P0 BRA `(.L_x_2448) ;  /* 0x000033f000000947 */ /* 0x000fea0003800000 */
[----:B------:R-:W-:Y:S01]  /*5c40*/  ISETP.NE.AND P1, PT, RZ, c[0x0][0x1b0], PT ;  /* 0x00006c00ff007a0c */ /* 0x000fe20003f25270 */
[----:B------:R-:W-:-:S12]  /*5c50*/  HFMA2.MMA R41, -RZ, RZ, 0, 0 ;  /* 0x00000000ff297435 */ /* 0x000fd800000001ff */
        /* <DEDUP_REMOVED lines=200> */
.L_x_2449:
[----:B------:R-:W-:-:S04]  /*68e0*/  LOP3.LUT R41, R41, 0xffffffe0, RZ, 0xc0, !PT ;  /* 0xffffffe029297812 */ /* 0x000fc800078ec0ff */
[----:B------:R-:W-:-:S04]  /*68f0*/  IADD3 R70, P2, R74, R41, RZ ;  /* 0x000000294a467210 */ /* 0x000fc80007f5e0ff */
[----:B------:R-:W-:-:S05]  /*6900*/  IADD3.X R71, RZ, R75, RZ, P2, !PT ;  /* 0x0000004bff477210 */ /* 0x000fca00017fe4ff */
[----:B------:R0:W5:Y:S04]  /*6910*/  LDG.E.128 R40, [R70.64] ;  /* 0x0000002446287981 */ /* 0x000168000c1e1d00 */
[----:B------:R0:W5:Y:S01]  /*6920*/  LDG.E.128 R36, [R70.64+0x10] ;  /* 0x0000102446247981 */ /* 0x000162000c1e1d00 */
        /* <DEDUP_REMOVED lines=203> */
.L_x_2450:
        /* <DEDUP_REMOVED lines=8> */
[----:B0-----:R-:W-:Y:S01]  /*7660*/  IMAD.MOV.U32 R25, RZ, RZ, RZ ;  /* 0x000000ffff197224 */ /* 0x001fe200078e00ff */
[----:B------:R-:W-:Y:S05]  /*7670*/  @!P1 BRA `(.L_x_2451) ;  /* 0x00000c6000009947 */ /* 0x000fea0003800000 */
[----:B------:R-:W-:Y:S02]  /*7680*/  MOV R58, RZ ;  /* 0x000000ff003a7202 */ /* 0x000fe40000000f00 */
        /* <DEDUP_REMOVED lines=197> */
.L_x_2451:
[----:B------:R-:W-:-:S04]  /*82e0*/  LOP3.LUT R25, R25, 0xffffffe0, RZ, 0xc0, !PT ;  /* 0xffffffe019197812 */ /* 0x000fc800078ec0ff */
[----:B------:R-:W-:-:S05]  /*82f0*/  IADD3 R70, P2, R74, R25, RZ ;  /* 0x000000194a467210 */ /* 0x000fca0007f5e0ff */
[----:B------:R-:W-:-:S05]  /*8300*/  IMAD.X R71, RZ, RZ, R75, P2 ;  /* 0x000000ffff477224 */ /* 0x000fca00010e064b */
[----:B------:R0:W5:Y:S04]  /*8310*/  LDG.E.128 R24, [R70.64] ;  /* 0x0000002446187981 */ /* 0x000168000c1e1d00 */
[----:B------:R0:W5:Y:S01]  /*8320*/  LDG.E.128 R20, [R70.64+0x10] ;  /* 0x0000102446147981 */ /* 0x000162000c1e1d00 */
[----:B------:R-:W-:-:S04]  /*8330*/  IADD3 R59, R59, c[0x0][0x17c], RZ ;  /* 0x00005f003b3b7a10 */ /* 0x000fc80007ffe0ff */
[----:B------:R-:W-:-:S13]  /*8340*/  ISETP.GE.U32.AND P2, PT, R59, c[0x0][0x174], PT ;  /* 0x00005d003b007a0c */ /* 0x000fda0003f46070 */
[----:B------:R-:W-:Y:S05]  /*8350*/  @P2 BRA `(.L_x_2448) ;  /* 0x00000cd000002947 */ /* 0x000fea0003800000 */
[----:B0-----:R-:W-:Y:S01]  /*8360*/  MOV R45, RZ ;  /* 0x000000ff002d7202 */ /* 0x001fe20000000f00 */
        /* <DEDUP_REMOVED lines=199> */
.L_x_2452:
[----:B------:R-:W-:-:S04]  /*8fe0*/  LOP3.LUT R45, R45, 0xffffffe0, RZ, 0xc0, !PT ;  /* 0xffffffe02d2d7812 */ /* 0x000fc800078ec0ff */
[----:B------:R-:W-:-:S04]  /*8ff0*/  IADD3 R58, P1, R74, R45, RZ ;  /* 0x0000002d4a3a7210 */ /* 0x000fc80007f3e0ff */
[----:B------:R-:W-:-:S05]  /*9000*/  IADD3.X R59, RZ, R75, RZ, P1, !PT ;  /* 0x0000004bff3b7210 */ /* 0x000fca0000ffe4ff */
[----:B------:R0:W5:Y:S04]  /*9010*/  LDG.E.128 R12, [R58.64] ;  /* 0x000000243a0c7981 */ /* 0x000168000c1e1d00 */
[----:B------:R0:W5:Y:S02]  /*9020*/  LDG.E.128 R44, [R58.64+0x10] ;  /* 0x000010243a2c7981 */ /* 0x000164000c1e1d00 */
.L_x_2448:
[----:B0-----:R-:W-:Y:S05]  /*9030*/  BSYNC B0 ;  /* 0x0000000000007941 */ /* 0x001fea0003800000 */
.L_x_2447:
[----:B------:R-:W-:Y:S01]  /*9040*/  BSSY B0, `(.L_x_2453) ;  /* 0x0000073000007945 */ /* 0x000fe20003800000 */
[----:B------:R-:W-:Y:S05]  /*9050*/  @P0 BRA `(.L_x_2454) ;  /* 0x0000071000000947 */ /* 0x000fea0003800000 */
[----:B------:R-:W-:Y:S01]  /*9060*/  IADD3 R67, R67, c[0x0][0x17c], RZ ;  /* 0x00005f0043437a10 */ /* 0x000fe20007ffe0ff */
[----:B-----5:R-:W-:Y:S02]  /*9070*/  FMUL.FTZ R59, R3, R41 ;  /* 0x00000029033b7220 */ /* 0x020fe40000410000 */
[----:B------:R-:W-:Y:S01]  /*9080*/  FMUL.FTZ R71, R5, R43 ;  /* 0x0000002b05477220 */ /* 0x000fe20000410000 */
[----:B------:R-:W-:Y:S01]  /*9090*/  ISETP.GE.U32.AND P0, PT, R67, c[0x0][0x174], PT ;  /* 0x00005d0043007a0c */ /* 0x000fe20003f06070 */
[----:B------:R-:W-:-:S02]  /*90a0*/  FMUL.FTZ R3, R3, R40 ;  /* 0x0000002803037220 */ /* 0x000fc40000410000 */
[----:B------:R-:W-:Y:S02]  /*90b0*/  FMUL.FTZ R5, R5, R42 ;  /* 0x0000002a05057220 */ /* 0x000fe40000410000 */
[----:B------:R-:W-:Y:S02]  /*90c0*/  FFMA.FTZ R3, R0, R41, R3 ;  /* 0x0000002900037223 */ /* 0x000fe40000010003 */
[----:B------:R-:W-:Y:S02]  /*90d0*/  FFMA.FTZ R5, R4, R43, R5 ;  /* 0x0000002b04057223 */ /* 0x000fe40000010005 */
[----:B------:R-:W-:Y:S02]  /*90e0*/  FMUL.FTZ R41, R7, R37 ;  /* 0x0000002507297220 */ /* 0x000fe40000410000 */
[----:B------:R-:W-:Y:S02]  /*90f0*/  FMUL.FTZ R43, R9, R39 ;  /* 0x00000027092b7220 */ /* 0x000fe40000410000 */
[----:B------:R-:W-:-:S02]  /*9100*/  FMUL.FTZ R7, R7, R36 ;  /* 0x0000002407077220 */ /* 0x000fc40000410000 */
[----:B------:R-:W-:Y:S02]  /*9110*/  FMUL.FTZ R9, R9, R38 ;  /* 0x0000002609097220 */ /* 0x000fe40000410000 */
[----:B------:R-:W-:Y:S02]  /*9120*/  FFMA.FTZ R40, R0, R40, -R59 ;  /* 0x0000002800287223 */ /* 0x000fe4000001083b */
[----:B------:R-:W-:Y:S02]  /*9130*/  FFMA.FTZ R38, R8, R38, -R43 ;  /* 0x0000002608267223 */ /* 0x000fe4000001082b */
[----:B------:R-:W-:Y:S01]  /*9140*/  FFMA.FTZ R36, R6, R36, -R41 ;  /* 0x0000002406247223 */ /* 0x000fe20000010829 */
[----:B------:R-:W-:Y:S01]  /*9150*/  MOV R0, R40 ;  /* 0x0000002800007202 */ /* 0x000fe20000000f00 */
[----:B------:R-:W-:Y:S02]  /*9160*/  FFMA.FTZ R42, R4, R42, -R71 ;  /* 0x0000002a042a7223 */ /* 0x000fe40000010847 */
[----:B------:R-:W-:Y:S01]  /*9170*/  FFMA.FTZ R7, R6, R37, R7 ;  /* 0x0000002506077223 */ /* 0x000fe20000010007 */
[----:B------:R-:W-:Y:S01]  /*9180*/  MOV R6, R36 ;  /* 0x0000002400067202 */ /* 0x000fe20000000f00 */
[----:B------:R-:W-:Y:S01]  /*9190*/  FFMA.FTZ R9, R8, R39, R9 ;  /* 0x0000002708097223 */ /* 0x000fe20000010009 */
[----:B------:R-:W-:Y:S01]  /*91a0*/  MOV R8, R38 ;  /* 0x0000002600087202 */ /* 0x000fe20000000f00 */
[----:B------:R-:W-:Y:S01]  /*91b0*/  IMAD.MOV.U32 R4, RZ, RZ, R42 ;  /* 0x000000ffff047224 */ /* 0x000fe200078e002a */
[----:B------:R-:W-:Y:S05]  /*91c0*/  @P0 BRA `(.L_x_2454) ;  /* 0x000005a000000947 */ /* 0x000fea0003800000 */
[C---:B------:R-:W-:Y:S01]  /*91d0*/  FMUL.FTZ R0, R48.reuse, R29 ;  /* 0x0000001d30007220 */ /* 0x040fe20000410000 */
[----:B------:R-:W-:Y:S01]  /*91e0*/  MOV R8, R38 ;  /* 0x0000002600087202 */ /* 0x000fe20000000f00 */
[----:B------:R-:W-:Y:S01]  /*91f0*/  FMUL.FTZ R48, R48, R28 ;  /* 0x0000001c30307220 */ /* 0x000fe20000410000 */
[----:B------:R-:W-:Y:S01]  /*9200*/  MOV R6, R36 ;  /* 0x0000002400067202 */ /* 0x000fe20000000f00 */
[----:B------:R-:W-:-:S02]  /*9210*/  FMUL.FTZ R37, R11, R33 ;  /* 0x000000210b257220 */ /* 0x000fc40000410000 */
[----:B------:R-:W-:Y:S01]  /*9220*/  FFMA.FTZ R48, R19, R29, R48 ;  /* 0x0000001d13307223 */ /* 0x000fe20000010030 */
[----:B------:R-:W-:Y:S01]  /*9230*/  IADD3 R29, R67, c[0x0][0x17c], RZ ;  /* 0x00005f00431d7a10 */ /* 0x000fe20007ffe0ff */
[----:B------:R-:W-:Y:S02]  /*9240*/  FMUL.FTZ R4, R50, R31 ;  /* 0x0000001f32047220 */ /* 0x000fe40000410000 */
[----:B------:R-:W-:Y:S01]  /*9250*/  FMUL.FTZ R39, R18, R35 ;  /* 0x0000002312277220 */ /* 0x000fe20000410000 */
[----:B------:R-:W-:Y:S01]  /*9260*/  ISETP.GE.U32.AND P0, PT, R29, c[0x0][0x174], PT ;  /* 0x00005d001d007a0c */ /* 0x000fe20003f06070 */
[----:B------:R-:W-:Y:S02]  /*9270*/  FMUL.FTZ R11, R11, R32 ;  /* 0x000000200b0b7220 */ /* 0x000fe40000410000 */
[----:B------:R-:W-:Y:S02]  /*9280*/  FMUL.FTZ R50, R50, R30 ;  /* 0x0000001e32327220 */ /* 0x000fe40000410000 */
[----:B------:R-:W-:-:S02]  /*9290*/  FFMA.FTZ R32, R10, R32, -R37 ;  /* 0x000000200a207223 */ /* 0x000fc40000010825 */
[----:B------:R-:W-:Y:S02]  /*92a0*/  FMUL.FTZ R18, R18, R34 ;  /* 0x0000002212127220 */ /* 0x000fe40000410000 */
[----:B------:R-:W-:Y:S01]  /*92b0*/  FFMA.FTZ R28, R19, R28, -R0 ;  /* 0x0000001c131c7223 */ /* 0x000fe20000010800 */
[----:B------:R-:W-:Y:S01]  /*92c0*/  MOV R0, R40 ;  /* 0x0000002800007202 */ /* 0x000fe20000000f00 */
[----:B------:R-:W-:Y:S02]  /*92d0*/  FFMA.FTZ R30, R49, R30, -R4 ;  /* 0x0000001e311e7223 */ /* 0x000fe40000010804 */
[----:B------:R-:W-:Y:S01]  /*92e0*/  FFMA.FTZ R34, R16, R34, -R39 ;  /* 0x0000002210227223 */ /* 0x000fe20000010827 */
[----:B------:R-:W-:Y:S01]  /*92f0*/  MOV R19, R28 ;  /* 0x0000001c00137202 */ /* 0x000fe20000000f00 */
[----:B------:R-:W-:Y:S01]  /*9300*/  FFMA.FTZ R11, R10, R33, R11 ;  /* 0x000000210a0b7223 */ /* 0x000fe2000001000b */
[----:B------:R-:W-:Y:S01]  /*9310*/  MOV R10, R32 ;  /* 0x00000020000a7202 */ /* 0x000fe20000000f00 */
[----:B------:R-:W-:-:S02]  /*9320*/  FFMA.FTZ R18, R16, R35, R18 ;  /* 0x0000002310127223 */ /* 0x000fc40000010012 */
[----:B------:R-:W-:Y:S01]  /*9330*/  FFMA.FTZ R50, R49, R31, R50 ;  /* 0x0000001f31327223 */ /* 0x000fe20000010032 */
[----:B------:R-:W-:Y:S01]  /*9340*/  MOV R49, R30 ;  /* 0x0000001e00317202 */ /* 0x000fe20000000f00 */
[----:B------:R-:W-:Y:S02]  /*9350*/  IMAD.MOV.U32 R4, RZ, RZ, R42 ;  /* 0x000000ffff047224 */ /* 0x000fe400078e002a */
[----:B------:R-:W-:Y:S01]  /*9360*/  IMAD.MOV.U32 R16, RZ, RZ, R34 ;  /* 0x000000ffff107224 */ /* 0x000fe200078e0022 */
[----:B------:R-:W-:Y:S05]  /*9370*/  @P0 BRA `(.L_x_2454) ;  /* 0x000003f000000947 */ /* 0x000fea0003800000 */
[C---:B------:R-:W-:Y:S01]  /*9380*/  FMUL.FTZ R4, R54.reuse, R27 ;  /* 0x0000001b36047220 */ /* 0x040fe20000410000 */
[----:B------:R-:W-:Y:S01]  /*9390*/  MOV R49, R30 ;  /* 0x0000001e00317202 */ /* 0x000fe20000000f00 */
[----:B------:R-:W-:Y:S01]  /*93a0*/  FMUL.FTZ R54, R54, R26 ;  /* 0x0000001a36367220 */ /* 0x000fe20000410000 */
[----:B------:R-:W-:Y:S01]  /*93b0*/  MOV R19, R28 ;  /* 0x0000001c00137202 */ /* 0x000fe20000000f00 */
[----:B------:R-:W-:Y:S01]  /*93c0*/  FFMA.FTZ R26, R53, R26, -R4 ;  /* 0x0000001a351a7223 */ /* 0x000fe20000010804 */
[----:B------:R-:W-:Y:S01]  /*93d0*/  IADD3 R4, R29, c[0x0][0x17c], RZ ;  /* 0x00005f001d047a10 */ /* 0x000fe20007ffe0ff */
[C---:B------:R-:W-:Y:S01]  /*93e0*/  FMUL.FTZ R0, R52.reuse, R25 ;  /* 0x0000001934007220 */ /* 0x040fe20000410000 */
[----:B------:R-:W-:Y:S01]  /*93f0*/  MOV R10, R32 ;  /* 0x00000020000a7202 */ /* 0x000fe20000000f00 */
[-C--:B------:R-:W-:Y:S01]  /*9400*/  FMUL.FTZ R52, R52, R24.reuse ;  /* 0x0000001834347220 */ /* 0x080fe20000410000 */
[----:B------:R-:W-:Y:S01]  /*9410*/  ISETP.GE.U32.AND P0, PT, R4, c[0x0][0x174], PT ;  /* 0x00005d0004007a0c */ /* 0x000fe20003f06070 */
[----:B------:R-:W-:Y:S01]  /*9420*/  FFMA.FTZ R24, R51, R24, -R0 ;  /* 0x0000001833187223 */ /* 0x000fe20000010800 */
[----:B------:R-:W-:Y:S01]  /*9430*/  MOV R8, R38 ;  /* 0x0000002600087202 */ /* 0x000fe20000000f00 */
[C---:B------:R-:W-:Y:S01]  /*9440*/  FMUL.FTZ R0, R56.reuse, R21 ;  /* 0x0000001538007220 */ /* 0x040fe20000410000 */
[----:B------:R-:W-:Y:S01]  /*9450*/  MOV R6, R36 ;  /* 0x0000002400067202 */ /* 0x000fe20000000f00 */
[----:B------:R-:W-:-:S02]  /*9460*/  FMUL.FTZ R56, R56, R20 ;  /* 0x0000001438387220 */ /* 0x000fc40000410000 */
[----:B------:R-:W-:Y:S02]  /*9470*/  FFMA.FTZ R20, R55, R20, -R0 ;  /* 0x0000001437147223 */ /* 0x000fe40000010800 */
[C---:B------:R-:W-:Y:S02]  /*9480*/  FMUL.FTZ R0, R60.reuse, R23 ;  /* 0x000000173c007220 */ /* 0x040fe40000410000 */
[-C--:B------:R-:W-:Y:S02]  /*9490*/  FMUL.FTZ R60, R60, R22.reuse ;  /* 0x000000163c3c7220 */ /* 0x080fe40000410000 */
[----:B------:R-:W-:Y:S01]  /*94a0*/  FFMA.FTZ R22, R57, R22, -R0 ;  /* 0x0000001639167223 */ /* 0x000fe20000010800 */
[----:B------:R-:W-:Y:S01]  /*94b0*/  MOV R0, R40 ;  /* 0x0000002800007202 */ /* 0x000fe20000000f00 */
[----:B------:R-:W-:Y:S01]  /*94c0*/  FFMA.FTZ R52, R51, R25, R52 ;  /* 0x0000001933347223 */ /* 0x000fe20000010034 */
[----:B------:R-:W-:Y:S01]  /*94d0*/  MOV R51, R24 ;  /* 0x0000001800337202 */ /* 0x000fe20000000f00 */
[----:B------:R-:W-:-:S02]  /*94e0*/  FFMA.FTZ R54, R53, R27, R54 ;  /* 0x0000001b35367223 */ /* 0x000fc40000010036 */
[----:B------:R-:W-:Y:S01]  /*94f0*/  FFMA.FTZ R56, R55, R21, R56 ;  /* 0x0000001537387223 */ /* 0x000fe20000010038 */
[----:B------:R-:W-:Y:S01]  /*9500*/  MOV R55, R20 ;  /* 0x0000001400377202 */ /* 0x000fe20000000f00 */
[----:B------:R-:W-:Y:S01]  /*9510*/  FFMA.FTZ R60, R57, R23, R60 ;  /* 0x00000017393c7223 */ /* 0x000fe2000001003c */
[----:B------:R-:W-:Y:S01]  /*9520*/  MOV R57, R22 ;  /* 0x0000001600397202 */ /* 0x000fe20000000f00 */
[----:B------:R-:W-:Y:S02]  /*9530*/  IMAD.MOV.U32 R16, RZ, RZ, R34 ;  /* 0x000000ffff107224 */ /* 0x000fe400078e0022 */
[----:B------:R-:W-:Y:S02]  /*9540*/  IMAD.MOV.U32 R4, RZ, RZ, R42 ;  /* 0x000000ffff047224 */ /* 0x000fe400078e002a */
[----:B------:R-:W-:Y:S01]  /*9550*/  IMAD.MOV.U32 R53, RZ, RZ, R26 ;  /* 0x000000ffff357224 */ /* 0x000fe200078e001a */
[----:B------:R-:W-:Y:S05]  /*9560*/  @P0 BRA `(.L_x_2454) ;  /* 0x0000020000000947 */ /* 0x000fea0003800000 */
[C---:B------:R-:W-:Y:S01]  /*9570*/  FMUL.FTZ R19, R63.reuse, R13 ;  /* 0x0000000d3f137220 */ /* 0x040fe20000410000 */
[----:B------:R-:W-:Y:S01]  /*9580*/  MOV R57, R22 ;  /* 0x0000001600397202 */ /* 0x000fe20000000f00 */
[----:B------:R-:W-:Y:S01]  /*9590*/  FMUL.FTZ R63, R63, R12 ;  /* 0x0000000c3f3f7220 */ /* 0x000fe20000410000 */
[----:B------:R-:W-:Y:S01]  /*95a0*/  MOV R55, R20 ;  /* 0x0000001400377202 */ /* 0x000fe20000000f00 */
[----:B------:R-:W-:Y:S01]  /*95b0*/  FMUL.FTZ R0, R68, R47 ;  /* 0x0000002f44007220 */ /* 0x000fe20000410000 */
[----:B------:R-:W-:Y:S01]  /*95c0*/  MOV R51, R24 ;  /* 0x0000001800337202 */ /* 0x000fe20000000f00 */
[----:B------:R-:W-:Y:S01]  /*95d0*/  FFMA.FTZ R63, R62, R13, R63 ;  /* 0x0000000d3e3f7223 */ /* 0x000fe2000001003f */
[----:B------:R-:W-:Y:S01]  /*95e0*/  MOV R49, R30 ;  /* 0x0000001e00317202 */ /* 0x000fe20000000f00 */
[----:B------:R-:W-:Y:S01]  /*95f0*/  FMUL.FTZ R13, R69, R45 ;  /* 0x0000002d450d7220 */ /* 0x000fe20000410000 */
[----:B------:R-:W-:Y:S01]  /*9600*/  MOV R10, R32 ;  /* 0x00000020000a7202 */ /* 0x000fe20000000f00 */
[C---:B------:R-:W-:Y:S01]  /*9610*/  FMUL.FTZ R21, R65.reuse, R15 ;  /* 0x0000000f41157220 */ /* 0x040fe20000410000 */
[----:B------:R-:W-:Y:S01]  /*9620*/  MOV R8, R38 ;  /* 0x0000002600087202 */ /* 0x000fe20000000f00 */
[----:B------:R-:W-:Y:S01]  /*9630*/  FMUL.FTZ R68, R68, R46 ;  /* 0x0000002e44447220 */ /* 0x000fe20000410000 */
[----:B------:R-:W-:Y:S01]  /*9640*/  MOV R6, R36 ;  /* 0x0000002400067202 */ /* 0x000fe20000000f00 */
[----:B------:R-:W-:-:S02]  /*9650*/  FMUL.FTZ R65, R65, R14 ;  /* 0x0000000e41417220 */ /* 0x000fc40000410000 */
[----:B------:R-:W-:Y:S01]  /*9660*/  FFMA.FTZ R12, R62, R12, -R19 ;  /* 0x0000000c3e0c7223 */ /* 0x000fe20000010813 */
[----:B------:R-:W-:Y:S01]  /*9670*/  MOV R19, R28 ;  /* 0x0000001c00137202 */ /* 0x000fe20000000f00 */
[-C--:B------:R-:W-:Y:S02]  /*9680*/  FMUL.FTZ R69, R69, R44.reuse ;  /* 0x0000002c45457220 */ /* 0x080fe40000410000 */
[----:B------:R-:W-:Y:S01]  /*9690*/  FFMA.FTZ R13, R66, R44, -R13 ;  /* 0x0000002c420d7223 */ /* 0x000fe2000001080d */
[----:B------:R-:W-:Y:S01]  /*96a0*/  MOV R62, R12 ;  /* 0x0000000c003e7202 */ /* 0x000fe20000000f00 */
[----:B------:R-:W-:Y:S01]  /*96b0*/  FFMA.FTZ R46, R61, R46, -R0 ;  /* 0x0000002e3d2e7223 */ /* 0x000fe20000010800 */
[----:B------:R-:W-:Y:S01]  /*96c0*/  MOV R0, R40 ;  /* 0x0000002800007202 */ /* 0x000fe20000000f00 */
[C---:B------:R-:W-:Y:S02]  /*96d0*/  FFMA.FTZ R21, R64.reuse, R14, -R21 ;  /* 0x0000000e40157223 */ /* 0x040fe40000010815 */
[----:B------:R-:W-:-:S02]  /*96e0*/  FFMA.FTZ R65, R64, R15, R65 ;  /* 0x0000000f40417223 */ /* 0x000fc40000010041 */
[----:B------:R-:W-:Y:S01]  /*96f0*/  FFMA.FTZ R69, R66, R45, R69 ;  /* 0x0000002d42457223 */ /* 0x000fe20000010045 */
[----:B------:R-:W-:Y:S01]  /*9700*/  MOV R66, R13 ;  /* 0x0000000d00427202 */ /* 0x000fe20000000f00 */
[----:B------:R-:W-:Y:S01]  /*9710*/  FFMA.FTZ R68, R61, R47, R68 ;  /* 0x0000002f3d447223 */ /* 0x000fe20000010044 */
[----:B------:R-:W-:Y:S01]  /*9720*/  MOV R61, R46 ;  /* 0x0000002e003d7202 */ /* 0x000fe20000000f00 */
[----:B------:R-:W-:Y:S02]  /*9730*/  IMAD.MOV.U32 R53, RZ, RZ, R26 ;  /* 0x000000ffff357224 */ /* 0x000fe400078e001a */
[----:B------:R-:W-:Y:S02]  /*9740*/  IMAD.MOV.U32 R16, RZ, RZ, R34 ;  /* 0x000000ffff107224 */ /* 0x000fe400078e0022 */
[----:B------:R-:W-:Y:S02]  /*9750*/  IMAD.MOV.U32 R4, RZ, RZ, R42 ;  /* 0x000000ffff047224 */ /* 0x000fe400078e002a */
[----:B------:R-:W-:-:S02]  /*9760*/  IMAD.MOV.U32 R64, RZ, RZ, R21 ;  /* 0x000000ffff407224 */ /* 0x000fc400078e0015 */
.L_x_2454:
[----:B------:R-:W-:Y:S05]  /*9770*/  BSYNC B0 ;  /* 0x0000000000007941 */ /* 0x000fea0003800000 */
.L_x_2453:
[-C--:B-----5:R-:W-:Y:S02]  /*9780*/  FMUL.FTZ R13, R11, R3.reuse ;  /* 0x000000030b0d7220 */ /* 0x0a0fe40000410000 */
[----:B------:R-:W-:-:S02]  /*9790*/  FMUL.FTZ R3, R10, R3 ;  /* 0x000000030a037220 */ /* 0x000fc40000410000 */
[-C--:B------:R-:W-:Y:S02]  /*97a0*/  FMUL.FTZ R15, R18, R5.reuse ;  /* 0x00000005120f7220 */ /* 0x080fe40000410000 */
[----:B------:R-:W-:Y:S02]  /*97b0*/  FMUL.FTZ R5, R16, R5 ;  /* 0x0000000510057220 */ /* 0x000fe40000410000 */
[-C--:B------:R-:W-:Y:S02]  /*97c0*/  FFMA.FTZ R13, R10, R0.reuse, -R13 ;  /* 0x000000000a0d7223 */ /* 0x080fe4000001080d */
[----:B------:R-:W-:Y:S02]  /*97d0*/  FFMA.FTZ R3, R11, R0, R3 ;  /* 0x000000000b037223 */ /* 0x000fe40000010003 */
[----:B------:R-:W-:Y:S02]  /*97e0*/  FMUL.FTZ R0, R48, R7 ;  /* 0x0000000730007220 */ /* 0x000fe40000410000 */
[----:B------:R-:W-:-:S02]  /*97f0*/  FFMA.FTZ R15, R16, R4, -R15 ;  /* 0x00000004100f7223 */ /* 0x000fc4000001080f */
[----:B------:R-:W-:Y:S02]  /*9800*/  FFMA.FTZ R5, R18, R4, R5 ;  /* 0x0000000412057223 */ /* 0x000fe40000010005 */
[----:B------:R-:W-:Y:S02]  /*9810*/  FMUL.FTZ R7, R19, R7 ;  /* 0x0000000713077220 */ /* 0x000fe40000410000 */
[-C--:B------:R-:W-:Y:S02]  /*9820*/  FMUL.FTZ R4, R50, R9.reuse ;  /* 0x0000000932047220 */ /* 0x080fe40000410000 */
[----:B------:R-:W-:Y:S02]  /*9830*/  FMUL.FTZ R9, R49, R9 ;  /* 0x0000000931097220 */ /* 0x000fe40000410000 */
[----:B------:R-:W-:Y:S02]  /*9840*/  FFMA.FTZ R7, R48, R6, R7 ;  /* 0x0000000630077223 */ /* 0x000fe40000010007 */
[----:B------:R-:W-:-:S02]  /*9850*/  FFMA.FTZ R9, R50, R8, R9 ;  /* 0x0000000832097223 */ /* 0x000fc40000010009 */
[----:B------:R-:W-:Y:S02]  /*9860*/  FFMA.FTZ R0, R19, R6, -R0 ;  /* 0x0000000613007223 */ /* 0x000fe40000010800 */
[----:B------:R-:W-:Y:S02]  /*9870*/  FFMA.FTZ R4, R49, R8, -R4 ;  /* 0x0000000831047223 */ /* 0x000fe40000010804 */
[----:B------:R-:W-:Y:S02]  /*9880*/  FMUL.FTZ R6, R3, R52 ;  /* 0x0000003403067220 */ /* 0x000fe40000410000 */
[----:B------:R-:W-:Y:S02]  /*9890*/  FMUL.FTZ R8, R5, R54 ;  /* 0x0000003605087220 */ /* 0x000fe40000410000 */
[----:B------:R-:W-:Y:S02]  /*98a0*/  FMUL.FTZ R10, R7, R56 ;  /* 0x00000038070a7220 */ /* 0x000fe40000410000 */
[----:B------:R-:W-:-:S02]  /*98b0*/  FMUL.FTZ R3, R3, R51 ;  /* 0x0000003303037220 */ /* 0x000fc40000410000 */
[----:B------:R-:W-:Y:S02]  /*98c0*/  FMUL.FTZ R5, R5, R53 ;  /* 0x0000003505057220 */ /* 0x000fe40000410000 */
[----:B------:R-:W-:Y:S02]  /*98d0*/  FMUL.FTZ R7, R7, R55 ;  /* 0x0000003707077220 */ /* 0x000fe40000410000 */
[----:B------:R-:W-:Y:S02]  /*98e0*/  FMUL.FTZ R11, R9, R57 ;  /* 0x00000039090b7220 */ /* 0x000fe40000410000 */
[----:B------:R-:W-:Y:S02]  /*98f0*/  FFMA.FTZ R3, R13, R52, R3 ;  /* 0x000000340d037223 */ /* 0x000fe40000010003 */
[----:B------:R-:W-:Y:S02]  /*9900*/  FFMA.FTZ R5, R15, R54, R5 ;  /* 0x000000360f057223 */ /* 0x000fe40000010005 */
[----:B------:R-:W-:-:S02]  /*9910*/  FFMA.FTZ R7, R0, R56, R7 ;  /* 0x0000003800077223 */ /* 0x000fc40000010007 */
[-C--:B------:R-:W-:Y:S02]  /*9920*/  FMUL.FTZ R9, R9, R60.reuse ;  /* 0x0000003c09097220 */ /* 0x080fe40000410000 */
[----:B------:R-:W-:Y:S02]  /*9930*/  FFMA.FTZ R11, R4, R60, R11 ;  /* 0x0000003c040b7223 */ /* 0x000fe4000001000b */
[----:B------:R-:W-:Y:S02]  /*9940*/  FFMA.FTZ R10, R0, R55, -R10 ;  /* 0x00000037000a7223 */ /* 0x000fe4000001080a */
[----:B------:R-:W-:Y:S02]  /*9950*/  FMUL.FTZ R0, R7, R66 ;  /* 0x0000004207007220 */ /* 0x000fe40000410000 */
[----:B------:R-:W-:Y:S02]  /*9960*/  FMUL.FTZ R31, R5, R64 ;  /* 0x00000040051f7220 */ /* 0x000fe40000410000 */
[----:B------:R-:W-:-:S02]  /*9970*/  FMUL.FTZ R29, R3, R62 ;  /* 0x0000003e031d7220 */ /* 0x000fc40000410000 */
[----:B------:R-:W-:Y:S02]  /*9980*/  FFMA.FTZ R6, R13, R51, -R6 ;  /* 0x000000330d067223 */ /* 0x000fe40000010806 */
[----:B------:R-:W-:Y:S02]  /*9990*/  FFMA.FTZ R8, R15, R53, -R8 ;  /* 0x000000350f087223 */ /* 0x000fe40000010808 */
[----:B------:R-:W-:Y:S02]  /*99a0*/  FFMA.FTZ R9, R4, R57, -R9 ;  /* 0x0000003904097223 */ /* 0x000fe40000010809 */
[C---:B------:R-:W-:Y:S02]  /*99b0*/  FMUL.FTZ R71, R11.reuse, R61 ;  /* 0x0000003d0b477220 */ /* 0x040fe40000410000 */
[----:B------:R-:W-:Y:S02]  /*99c0*/  FMUL.FTZ R26, R11, R68 ;  /* 0x000000440b1a7220 */ /* 0x000fe40000410000 */
[----:B------:R-:W-:-:S02]  /*99d0*/  FMUL.FTZ R7, R7, R69 ;  /* 0x0000004507077220 */ /* 0x000fc40000410000 */
[----:B------:R-:W-:Y:S02]  /*99e0*/  FMUL.FTZ R5, R5, R65 ;  /* 0x0000004105057220 */ /* 0x000fe40000410000 */
[----:B------:R-:W-:Y:S02]  /*99f0*/  FMUL.FTZ R3, R3, R63 ;  /* 0x0000003f03037220 */ /* 0x000fe40000410000 */
[C---:B------:R-:W-:Y:S02]  /*9a00*/  FFMA.FTZ R71, R9.reuse, R68, R71 ;  /* 0x0000004409477223 */ /* 0x040fe40000010047 */
[----:B------:R-:W-:Y:S02]  /*9a10*/  FFMA.FTZ R26, R9, R61, -R26 ;  /* 0x0000003d091a7223 */ /* 0x000fe4000001081a */
[C---:B------:R-:W-:Y:S02]  /*9a20*/  FFMA.FTZ R69, R10.reuse, R69, R0 ;  /* 0x000000450a457223 */ /* 0x040fe40000010000 */
[----:B------:R-:W-:-:S02]  /*9a30*/  FFMA.FTZ R24, R10, R66, -R7 ;  /* 0x000000420a187223 */ /* 0x000fc40000010807 */
[C---:B------:R-:W-:Y:S02]  /*9a40*/  FFMA.FTZ R31, R8.reuse, R65, R31 ;  /* 0x00000041081f7223 */ /* 0x040fe4000001001f */
[----:B------:R-:W-:Y:S02]  /*9a50*/  FFMA.FTZ R34, R8, R64, -R5 ;  /* 0x0000004008227223 */ /* 0x000fe40000010805 */
[C---:B------:R-:W-:Y:S02]  /*9a60*/  FFMA.FTZ R29, R6.reuse, R63, R29 ;  /* 0x0000003f061d7223 */ /* 0x040fe4000001001d */
[----:B------:R-:W-:Y:S01]  /*9a70*/  FFMA.FTZ R32, R6, R62, -R3 ;  /* 0x0000003e06207223 */ /* 0x000fe20000010803 */
[----:B------:R-:W-:Y:S05]  /*9a80*/  BRA `(.L_x_2421) ;  /* 0x0000305000007947 */ /* 0x000fea0003800000 */
.L_x_2438:
        /* <DEDUP_REMOVED lines=81> */
.L_x_2458:
[----:B------:R-:W-:Y:S01]  /*9fa0*/  IMAD R13, R70, R67, RZ ;  /* 0x00000043460d7224 */ /* 0x000fe200078e02ff */
[----:B------:R-:W-:-:S04]  /*9fb0*/  IADD3 R67, R67, c[0x0][0x17c], RZ ;  /* 0x00005f0043437a10 */ /* 0x000fc80007ffe0ff */
[----:B------:R-:W-:-:S05]  /*9fc0*/  SHF.R.U32.HI R13, RZ, 0x2, R13 ;  /* 0x00000002ff0d7819 */ /* 0x000fca000001160d */
[----:B------:R-:W-:-:S04]  /*9fd0*/  IMAD.WIDE.U32 R18, R13, 0x20, R74 ;  /* 0x000000200d127825 */ /* 0x000fc800078e004a */
[----:B------:R-:W-:Y:S01]  /*9fe0*/  IMAD R13, R70, R67, RZ ;  /* 0x00000043460d7224 */ /* 0x000fe200078e02ff */
[----:B------:R-:W-:Y:S01]  /*9ff0*/  IADD3 R67, R67, c[0x0][0x17c], RZ ;  /* 0x00005f0043437a10 */ /* 0x000fe20007ffe0ff */
[----:B------:R0:W2:Y:S03]  /*a000*/  LDG.E.128 R20, [R18.64] ;  /* 0x0000002412147981 */ /* 0x0000a6000c1e1d00 */
[----:B------:R-:W-:Y:S01]  /*a010*/  SHF.R.U32.HI R13, RZ, 0x2, R13 ;  /* 0x00000002ff0d7819 */ /* 0x000fe2000001160d */
[----:B------:R0:W3:Y:S04]  /*a020*/  LDG.E.128 R24, [R18.64+0x10] ;  /* 0x0000102412187981 */ /* 0x0000e8000c1e1d00 */
[----:B------:R-:W-:-:S04]  /*a030*/  IMAD.WIDE.U32 R52, R13, 0x20, R74 ;  /* 0x000000200d347825 */ /* 0x000fc800078e004a */
[----:B------:R-:W-:Y:S01]  /*a040*/  IMAD R13, R70, R67, RZ ;  /* 0x00000043460d7224 */ /* 0x000fe200078e02ff */
[----:B------:R-:W-:Y:S01]  /*a050*/  IADD3 R67, R67, c[0x0][0x17c], RZ ;  /* 0x00005f0043437a10 */ /* 0x000fe20007ffe0ff */
[----:B------:R2:W4:Y:S03]  /*a060*/  LDG.E.128 R48, [R52.64+0x10] ;  /* 0x0000102434307981 */ /* 0x000526000c1e1d00 */
[----:B------:R-:W-:Y:S01]  /*a070*/  SHF.R.U32.HI R13, RZ, 0x2, R13 ;  /* 0x00000002ff0d7819 */ /* 0x000fe2000001160d */
[----:B------:R2:W5:Y:S04]  /*a080*/  LDG.E.128 R28, [R52.64] ;  /* 0x00000024341c7981 */ /* 0x000568000c1e1d00 */
[----:B------:R-:W-:-:S04]  /*a090*/  IMAD.WIDE.U32 R14, R13, 0x20, R74 ;  /* 0x000000200d0e7825 */ /* 0x000fc800078e004a */
[----:B------:R-:W-:Y:S01]  /*a0a0*/  IMAD R13, R70, R67, RZ ;  /* 0x00000043460d7224 */ /* 0x000fe200078e02ff */
[----:B------:R1:W3:Y:S04]  /*a0b0*/  LDG.E.128 R36, [R14.64+0x10] ;  /* 0x000010240e247981 */ /* 0x0002e8000c1e1d00 */
[----:B------:R-:W-:Y:S01]  /*a0c0*/  SHF.R.U32.HI R13, RZ, 0x2, R13 ;  /* 0x00000002ff0d7819 */ /* 0x000fe2000001160d */
[----:B------:R1:W5:Y:S04]  /*a0d0*/  LDG.E.128 R32, [R14.64] ;  /* 0x000000240e207981 */ /* 0x000368000c1e1d00 */
[----:B0-----:R-:W-:-:S05]  /*a0e0*/  IMAD.WIDE.U32 R18, R13, 0x20, R74 ;  /* 0x000000200d127825 */ /* 0x001fca00078e004a */
[----:B------:R-:W5:Y:S04]  /*a0f0*/  LDG.E.128 R44, [R18.64+0x10] ;  /* 0x00001024122c7981 */ /* 0x000f68000c1e1d00 */
[----:B------:R0:W5:Y:S01]  /*a100*/  LDG.E.128 R40, [R18.64] ;  /* 0x0000002412287981 */ /* 0x000162000c1e1d00 */
[----:B------:R-:W-:-:S05]  /*a110*/  IADD3 R67, R67, c[0x0][0x17c], RZ ;  /* 0x00005f0043437a10 */ /* 0x000fca0007ffe0ff */
[----:B------:R-:W-:-:S05]  /*a120*/  IMAD R13, R0, 0x3, R67 ;  /* 0x00000003000d7824 */ /* 0x000fca00078e0243 */
[----:B------:R-:W-:Y:S01]  /*a130*/  ISETP.GE.U32.AND P0, PT, R13, c[0x0][0x174], PT ;  /* 0x00005d000d007a0c */ /* 0x000fe20003f06070 */
[-C--:B--2---:R-:W-:Y:S02]  /*a140*/  FMUL.FTZ R52, R23, R12.reuse ;  /* 0x0000000c17347220 */ /* 0x084fe40000410000 */
[-C--:B------:R-:W-:Y:S02]  /*a150*/  FMUL.FTZ R16, R20, R11.reuse ;  /* 0x0000000b14107220 */ /* 0x080fe40000410000 */
[C---:B------:R-:W-:Y:S02]  /*a160*/  FMUL.FTZ R12, R22.reuse, R12 ;  /* 0x0000000c160c7220 */ /* 0x040fe40000410000 */
[----:B------:R-:W-:Y:S02]  /*a170*/  FMUL.FTZ R13, R21, R11 ;  /* 0x0000000b150d7220 */ /* 0x000fe40000410000 */
[----:B-1----:R-:W-:Y:S02]  /*a180*/  FFMA.FTZ R14, R22, R69, -R52 ;  /* 0x00000045160e7223 */ /* 0x002fe40000010834 */
[----:B----4-:R-:W-:-:S02]  /*a190*/  FMUL.FTZ R56, R50, R5 ;  /* 0x0000000532387220 */ /* 0x010fc40000410000 */
[----:B------:R-:W-:Y:S02]  /*a1a0*/  FMUL.FTZ R53, R49, R6 ;  /* 0x0000000631357220 */ /* 0x000fe40000410000 */
[C---:B------:R-:W-:Y:S02]  /*a1b0*/  FMUL.FTZ R54, R51.reuse, R5 ;  /* 0x0000000533367220 */ /* 0x040fe40000410000 */
[----:B------:R-:W-:Y:S02]  /*a1c0*/  FFMA.FTZ R5, R51, R79, R56 ;  /* 0x0000004f33057223 */ /* 0x000fe40000010038 */
[----:B------:R-:W-:Y:S02]  /*a1d0*/  FFMA.FTZ R11, R21, R89, R16 ;  /* 0x00000059150b7223 */ /* 0x000fe40000010010 */
[----:B---3--:R-:W-:Y:S02]  /*a1e0*/  FMUL.FTZ R57, R37, R62 ;  /* 0x0000003e25397220 */ /* 0x008fe40000410000 */
[----:B------:R-:W-:-:S02]  /*a1f0*/  FMUL.FTZ R58, R39, R63 ;  /* 0x0000003f273a7220 */ /* 0x000fc40000410000 */
[----:B------:R-:W-:Y:S02]  /*a200*/  FMUL.FTZ R60, R38, R63 ;  /* 0x0000003f263c7220 */ /* 0x000fe40000410000 */
[----:B------:R-:W-:Y:S02]  /*a210*/  FFMA.FTZ R12, R23, R69, R12 ;  /* 0x00000045170c7223 */ /* 0x000fe4000001000c */
[----:B------:R-:W-:Y:S02]  /*a220*/  FFMA.FTZ R52, R48, R86, -R53 ;  /* 0x0000005630347223 */ /* 0x000fe40000010835 */
[----:B------:R-:W-:Y:S02]  /*a230*/  FFMA.FTZ R56, R36, R84, -R57 ;  /* 0x0000005424387223 */ /* 0x000fe40000010839 */
[----:B------:R-:W-:Y:S02]  /*a240*/  FMUL.FTZ R15, R25, R9 ;  /* 0x00000009190f7220 */ /* 0x000fe40000410000 */
[----:B-----5:R-:W-:-:S02]  /*a250*/  FMUL.FTZ R61, R45, R66 ;  /* 0x000000422d3d7220 */ /* 0x020fc40000410000 */
[----:B------:R-:W-:Y:S02]  /*a260*/  FMUL.FTZ R16, R27, R10 ;  /* 0x0000000a1b107220 */ /* 0x000fe40000410000 */
[----:B0-----:R-:W-:Y:S02]  /*a270*/  FMUL.FTZ R19, R31, R7 ;  /* 0x000000071f137220 */ /* 0x001fe40000410000 */
[----:B------:R-:W-:Y:S02]  /*a280*/  FFMA.FTZ R53, R50, R79, -R54 ;  /* 0x0000004f32357223 */ /* 0x000fe40000010836 */
[----:B------:R-:W-:Y:S02]  /*a290*/  FMUL.FTZ R55, R35, R3 ;  /* 0x0000000323377220 */ /* 0x000fe40000410000 */
[----:B------:R-:W-:Y:S02]  /*a2a0*/  FFMA.FTZ R57, R38, R77, -R58 ;  /* 0x0000004d26397223 */ /* 0x000fe4000001083a */
[----:B------:R-:W-:-:S02]  /*a2b0*/  FMUL.FTZ R59, R43, R65 ;  /* 0x000000412b3b7220 */ /* 0x000fc40000410000 */
[----:B------:R-:W-:Y:S02]  /*a2c0*/  FMUL.FTZ R69, R47, R68 ;  /* 0x000000442f457220 */ /* 0x000fe40000410000 */
[----:B------:R-:W-:Y:S02]  /*a2d0*/  FMUL.FTZ R18, R29, R8 ;  /* 0x000000081d127220 */ /* 0x000fe40000410000 */
[----:B------:R-:W-:Y:S02]  /*a2e0*/  FMUL.FTZ R54, R33, R4 ;  /* 0x0000000421367220 */ /* 0x000fe40000410000 */
[----:B------:R-:W-:Y:S02]  /*a2f0*/  FMUL.FTZ R58, R41, R64 ;  /* 0x00000040293a7220 */ /* 0x000fe40000410000 */
[----:B------:R-:W-:Y:S02]  /*a300*/  FFMA.FTZ R63, R39, R77, R60 ;  /* 0x0000004d273f7223 */ /* 0x000fe4000001003c */
[----:B------:R-:W-:-:S02]  /*a310*/  FFMA.FTZ R60, R44, R82, -R61 ;  /* 0x000000522c3c7223 */ /* 0x000fc4000001083d */
[----:B------:R-:W-:Y:S02]  /*a320*/  FMUL.FTZ R9, R24, R9 ;  /* 0x0000000918097220 */ /* 0x000fe40000410000 */
[----:B------:R-:W-:Y:S02]  /*a330*/  FMUL.FTZ R10, R26, R10 ;  /* 0x0000000a1a0a7220 */ /* 0x000fe40000410000 */
[----:B------:R-:W-:Y:S02]  /*a340*/  FFMA.FTZ R15, R24, R88, -R15 ;  /* 0x00000058180f7223 */ /* 0x000fe4000001080f */
[----:B------:R-:W-:Y:S02]  /*a350*/  FFMA.FTZ R16, R26, R81, -R16 ;  /* 0x000000511a107223 */ /* 0x000fe40000010810 */
[----:B------:R-:W-:Y:S02]  /*a360*/  FMUL.FTZ R8, R28, R8 ;  /* 0x000000081c087220 */ /* 0x000fe40000410000 */
[----:B------:R-:W-:-:S02]  /*a370*/  FMUL.FTZ R7, R30, R7 ;  /* 0x000000071e077220 */ /* 0x000fc40000410000 */
[----:B------:R-:W-:Y:S02]  /*a380*/  FFMA.FTZ R19, R30, R80, -R19 ;  /* 0x000000501e137223 */ /* 0x000fe40000010813 */
[----:B------:R-:W-:Y:S02]  /*a390*/  FMUL.FTZ R6, R48, R6 ;  /* 0x0000000630067220 */ /* 0x000fe40000410000 */
[----:B------:R-:W-:Y:S02]  /*a3a0*/  FMUL.FTZ R4, R32, R4 ;  /* 0x0000000420047220 */ /* 0x000fe40000410000 */
[C---:B------:R-:W-:Y:S02]  /*a3b0*/  FMUL.FTZ R3, R34.reuse, R3 ;  /* 0x0000000322037220 */ /* 0x040fe40000410000 */
[----:B------:R-:W-:Y:S02]  /*a3c0*/  FFMA.FTZ R55, R34, R78, -R55 ;  /* 0x0000004e22377223 */ /* 0x000fe40000010837 */
[----:B------:R-:W-:-:S02]  /*a3d0*/  FMUL.FTZ R62, R36, R62 ;  /* 0x0000003e243e7220 */ /* 0x000fc40000410000 */
[----:B------:R-:W-:Y:S02]  /*a3e0*/  FMUL.FTZ R64, R40, R64 ;  /* 0x0000004028407220 */ /* 0x000fe40000410000 */
[C---:B------:R-:W-:Y:S02]  /*a3f0*/  FMUL.FTZ R65, R42.reuse, R65 ;  /* 0x000000412a417220 */ /* 0x040fe40000410000 */
[----:B------:R-:W-:Y:S02]  /*a400*/  FFMA.FTZ R59, R42, R76, -R59 ;  /* 0x0000004c2a3b7223 */ /* 0x000fe4000001083b */
[----:B------:R-:W-:Y:S02]  /*a410*/  FMUL.FTZ R66, R44, R66 ;  /* 0x000000422c427220 */ /* 0x000fe40000410000 */
[C---:B------:R-:W-:Y:S02]  /*a420*/  FMUL.FTZ R68, R46.reuse, R68 ;  /* 0x000000442e447220 */ /* 0x040fe40000410000 */
[----:B------:R-:W-:-:S02]  /*a430*/  FFMA.FTZ R61, R46, R71, -R69 ;  /* 0x000000472e3d7223 */ /* 0x000fc40000010845 */
[----:B------:R-:W-:Y:S02]  /*a440*/  FFMA.FTZ R13, R20, R89, -R13 ;  /* 0x00000059140d7223 */ /* 0x000fe4000001080d */
[----:B------:R-:W-:Y:S02]  /*a450*/  FFMA.FTZ R18, R28, R87, -R18 ;  /* 0x000000571c127223 */ /* 0x000fe40000010812 */
[----:B------:R-:W-:Y:S02]  /*a460*/  FFMA.FTZ R54, R32, R85, -R54 ;  /* 0x0000005520367223 */ /* 0x000fe40000010836 */
        /* <DEDUP_REMOVED lines=23> */
[----:B------:R-:W-:Y:S01]  /*a5e0*/  FFMA.FTZ R68, R47, R71, R68 ;  /* 0x000000472f447223 */ /* 0x000fe20000010044 */
[----:B------:R-:W-:Y:S01]  /*a5f0*/  MOV R71, R61 ;  /* 0x0000003d00477202 */ /* 0x000fe20000000f00 */
[----:B------:R-:W-:Y:S02]  /*a600*/  IMAD.MOV.U32 R89, RZ, RZ, R13 ;  /* 0x000000ffff597224 */ /* 0x000fe400078e000d */
[----:B------:R-:W-:Y:S02]  /*a610*/  IMAD.MOV.U32 R87, RZ, RZ, R18 ;  /* 0x000000ffff577224 */ /* 0x000fe400078e0012 */
[----:B------:R-:W-:-:S02]  /*a620*/  IMAD.MOV.U32 R85, RZ, RZ, R54 ;  /* 0x000000ffff557224 */ /* 0x000fc400078e0036 */
[----:B------:R-:W-:Y:S01]  /*a630*/  IMAD.MOV.U32 R83, RZ, RZ, R58 ;  /* 0x000000ffff537224 */ /* 0x000fe200078e003a */
[----:B------:R-:W-:Y:S05]  /*a640*/  @!P0 BRA `(.L_x_2458) ;  /* 0xfffff95000008947 */ /* 0x000fea000383ffff */
[----:B------:R-:W-:Y:S05]  /*a650*/  BSYNC B1 ;  /* 0x0000000000017941 */ /* 0x000fea0003800000 */
.L_x_2457:
[----:B------:R-:W-:Y:S01]  /*a660*/  MOV R76, R14 ;  /* 0x0000000e004c7202 */ /* 0x000fe20000000f00 */
[----:B------:R-:W-:Y:S02]  /*a670*/  IMAD.MOV.U32 R69, RZ, RZ, R15 ;  /* 0x000000ffff457224 */ /* 0x000fe400078e000f */
.L_x_2456:
[----:B------:R-:W-:Y:S05]  /*a680*/  BSYNC B0 ;  /* 0x0000000000007941 */ /* 0x000fea0003800000 */
.L_x_2455:
[----:B------:R-:W-:Y:S01]  /*a690*/  ISETP.GE.U32.AND P1, PT, R67, c[0x0][0x174], PT ;  /* 0x00005d0043007a0c */ /* 0x000fe20003f26070 */
[----:B------:R-:W-:-:S12]  /*a6a0*/  BSSY B0, `(.L_x_2459) ;  /* 0x000001e000007945 */ /* 0x000fd80003800000 */
[----:B------:R-:W-:Y:S05]  /*a6b0*/  @P1 BRA `(.L_x_2460) ;  /* 0x000001c000001947 */ /* 0x000fea0003800000 */
[----:B------:R-:W-:-:S05]  /*a6c0*/  IMAD R0, R70, R67, RZ ;  /* 0x0000004346007224 */ /* 0x000fca00078e02ff */
[----:B------:R-:W-:-:S05]  /*a6d0*/  SHF.R.U32.HI R15, RZ, 0x2, R0 ;  /* 0x00000002ff0f7819 */ /* 0x000fca0000011600 */
[----:B------:R-:W-:-:S05]  /*a6e0*/  IMAD.WIDE.U32 R14, R15, 0x20, R74 ;  /* 0x000000200f0e7825 */ /* 0x000fca00078e004a */
[----:B------:R0:W5:Y:S04]  /*a6f0*/  LDG.E.128 R20, [R14.64] ;  /* 0x000000240e147981 */ /* 0x000168000c1e1d00 */
[----:B------:R0:W5:Y:S01]  /*a700*/  LDG.E.128 R24, [R14.64+0x10] ;  /* 0x000010240e187981 */ /* 0x000162000c1e1d00 */
[----:B------:R-:W-:-:S04]  /*a710*/  IADD3 R71, R67, c[0x0][0x17c], RZ ;  /* 0x00005f0043477a10 */ /* 0x000fc80007ffe0ff */
[----:B------:R-:W-:-:S13]  /*a720*/  ISETP.GE.U32.AND P0, PT, R71, c[0x0][0x174], PT ;  /* 0x00005d0047007a0c */ /* 0x000fda0003f06070 */
[----:B------:R-:W-:Y:S05]  /*a730*/  @P0 BRA `(.L_x_2460) ;  /* 0x0000014000000947 */ /* 0x000fea0003800000 */
[----:B0-----:R-:W-:-:S05]  /*a740*/  IMAD R0, R70, R71, RZ ;  /* 0x0000004746007224 */ /* 0x001fca00078e02ff */
[----:B------:R-:W-:-:S05]  /*a750*/  SHF.R.U32.HI R15, RZ, 0x2, R0 ;  /* 0x00000002ff0f7819 */ /* 0x000fca0000011600 */
[----:B------:R-:W-:-:S05]  /*a760*/  IMAD.WIDE.U32 R14, R15, 0x20, R74 ;  /* 0x000000200f0e7825 */ /* 0x000fca00078e004a */
[----:B------:R0:W5:Y:S04]  /*a770*/  LDG.E.128 R28, [R14.64] ;  /* 0x000000240e1c7981 */ /* 0x000168000c1e1d00 */
[----:B------:R0:W5:Y:S01]  /*a780*/  LDG.E.128 R48, [R14.64+0x10] ;  /* 0x000010240e307981 */ /* 0x000162000c1e1d00 */
[----:B------:R-:W-:-:S04]  /*a790*/  IADD3 R71, R71, c[0x0][0x17c], RZ ;  /* 0x00005f0047477a10 */ /* 0x000fc80007ffe0ff */
[----:B------:R-:W-:-:S13]  /*a7a0*/  ISETP.GE.U32.AND P0, PT, R71, c[0x0][0x174], PT ;  /* 0x00005d0047007a0c */ /* 0x000fda0003f06070 */
[----:B------:R-:W-:Y:S05]  /*a7b0*/  @P0 BRA `(.L_x_2460) ;  /* 0x000000c000000947 */ /* 0x000fea0003800000 */
[----:B0-----:R-:W-:Y:S01]  /*a7c0*/  IADD3 R15, R71, c[0x0][0x17c], RZ ;  /* 0x00005f00470f7a10 */ /* 0x001fe20007ffe0ff */
[----:B------:R-:W-:-:S03]  /*a7d0*/  IMAD R0, R70, R71, RZ ;  /* 0x0000004746007224 */ /* 0x000fc600078e02ff */
[----:B------:R-:W-:-:S13]  /*a7e0*/  ISETP.GE.U32.AND P0, PT, R15, c[0x0][0x174], PT ;  /* 0x00005d000f007a0c */ /* 0x000fda0003f06070 */
[----:B------:R-:W-:Y:S01]  /*a7f0*/  @!P0 IMAD R70, R70, R15, RZ ;  /* 0x0000000f46468224 */ /* 0x000fe200078e02ff */
[----:B------:R-:W-:-:S04]  /*a800*/  SHF.R.U32.HI R15, RZ, 0x2, R0 ;  /* 0x00000002ff0f7819 */ /* 0x000fc80000011600 */
[----:B------:R-:W-:Y:S01]  /*a810*/  @!P0 SHF.R.U32.HI R33, RZ, 0x2, R70 ;  /* 0x00000002ff218819 */ /* 0x000fe20000011646 */
[----:B------:R-:W-:-:S04]  /*a820*/  IMAD.WIDE.U32 R14, R15, 0x20, R74 ;  /* 0x000000200f0e7825 */ /* 0x000fc800078e004a */
[----:B------:R-:W-:Y:S01]  /*a830*/  @!P0 IMAD.WIDE.U32 R74, R33, 0x20, R74 ;  /* 0x00000020214a8825 */ /* 0x000fe200078e004a */
[----:B------:R0:W5:Y:S04]  /*a840*/  LDG.E.128 R36, [R14.64+0x10] ;  /* 0x000010240e247981 */ /* 0x000168000c1e1d00 */
[----:B------:R0:W5:Y:S04]  /*a850*/  LDG.E.128 R32, [R14.64] ;  /* 0x000000240e207981 */ /* 0x000168000c1e1d00 */
[----:B------:R0:W5:Y:S04]  /*a860*/  @!P0 LDG.E.128 R40, [R74.64] ;  /* 0x000000244a288981 */ /* 0x000168000c1e1d00 */
[----:B------:R0:W5:Y:S02]  /*a870*/  @!P0 LDG.E.128 R44, [R74.64+0x10] ;  /* 0x000010244a2c8981 */ /* 0x000164000c1e1d00 */
.L_x_2460:
[----:B0-----:R-:W-:Y:S05]  /*a880*/  BSYNC B0 ;  /* 0x0000000000007941 */ /* 0x001fea0003800000 */
.L_x_2459:
[----:B------:R-:W-:Y:S01]  /*a890*/  BSSY B0, `(.L_x_2461) ;  /* 0x0000073000007945 */ /* 0x000fe20003800000 */
[----:B------:R-:W-:Y:S05]  /*a8a0*/  @P1 BRA `(.L_x_2462) ;  /* 0x0000071000001947 */ /* 0x000fea0003800000 */
[C---:B-----5:R-:W-:Y:S02]  /*a8b0*/  FMUL.FTZ R15, R12.reuse, R23 ;  /* 0x000000170c0f7220 */ /* 0x060fe40000410000 */
[----:B------:R-:W-:-:S02]  /*a8c0*/  FMUL.FTZ R12, R12, R22 ;  /* 0x000000160c0c7220 */ /* 0x000fc40000410000 */
[----:B------:R-:W-:Y:S01]  /*a8d0*/  FFMA.FTZ R22, R76, R22, -R15 ;  /* 0x000000164c167223 */ /* 0x000fe2000001080f */
[----:B------:R-:W-:Y:S01]  /*a8e0*/  IADD3 R15, R67, c[0x0][0x17c], RZ ;  /* 0x00005f00430f7a10 */ /* 0x000fe20007ffe0ff */
[CC--:B------:R-:W-:Y:S02]  /*a8f0*/  FMUL.FTZ R0, R11.reuse, R21.reuse ;  /* 0x000000150b007220 */ /* 0x0c0fe40000410000 */
[-C--:B------:R-:W-:Y:S01]  /*a900*/  FMUL.FTZ R14, R11, R20.reuse ;  /* 0x000000140b0e7220 */ /* 0x080fe20000410000 */
[----:B------:R-:W-:Y:S01]  /*a910*/  ISETP.GE.U32.AND P0, PT, R15, c[0x0][0x174], PT ;  /* 0x00005d000f007a0c */ /* 0x000fe20003f06070 */
[C---:B------:R-:W-:Y:S02]  /*a920*/  FFMA.FTZ R20, R13.reuse, R20, -R0 ;  /* 0x000000140d147223 */ /* 0x040fe40000010800 */
[----:B------:R-:W-:Y:S02]  /*a930*/  FFMA.FTZ R11, R13, R21, R14 ;  /* 0x000000150d0b7223 */ /* 0x000fe4000001000e */
[----:B------:R-:W-:-:S02]  /*a940*/  FMUL.FTZ R0, R9, R25 ;  /* 0x0000001909007220 */ /* 0x000fc40000410000 */
[C---:B------:R-:W-:Y:S02]  /*a950*/  FMUL.FTZ R13, R10.reuse, R27 ;  /* 0x0000001b0a0d7220 */ /* 0x040fe40000410000 */
[----:B------:R-:W-:Y:S02]  /*a960*/  FMUL.FTZ R14, R9, R24 ;  /* 0x00000018090e7220 */ /* 0x000fe40000410000 */
[-C--:B------:R-:W-:Y:S02]  /*a970*/  FMUL.FTZ R10, R10, R26.reuse ;  /* 0x0000001a0a0a7220 */ /* 0x080fe40000410000 */
[----:B------:R-:W-:Y:S02]  /*a980*/  FFMA.FTZ R26, R16, R26, -R13 ;  /* 0x0000001a101a7223 */ /* 0x000fe4000001080d */
[C---:B------:R-:W-:Y:S02]  /*a990*/  FFMA.FTZ R24, R69.reuse, R24, -R0 ;  /* 0x0000001845187223 */ /* 0x040fe40000010800 */
[----:B------:R-:W-:Y:S01]  /*a9a0*/  FFMA.FTZ R12, R76, R23, R12 ;  /* 0x000000174c0c7223 */ /* 0x000fe2000001000c */
[----:B------:R-:W-:Y:S01]  /*a9b0*/  MOV R76, R22 ;  /* 0x00000016004c7202 */ /* 0x000fe20000000f00 */
        /* <DEDUP_REMOVED lines=13> */
[----:B------:R-:W-:Y:S01]  /*aa90*/  FMUL.FTZ R14, R7, R30 ;  /* 0x0000001e070e7220 */ /* 0x000fe20000410000 */
[----:B------:R-:W-:Y:S01]  /*aaa0*/  MOV R76, R22 ;  /* 0x00000016004c7202 */ /* 0x000fe20000000f00 */
[----:B------:R-:W-:-:S02]  /*aab0*/  FFMA.FTZ R28, R18, R28, -R13 ;  /* 0x0000001c121c7223 */ /* 0x000fc4000001080d */
[----:B------:R-:W-:Y:S02]  /*aac0*/  FFMA.FTZ R30, R19, R30, -R0 ;  /* 0x0000001e131e7223 */ /* 0x000fe40000010800 */
[C---:B------:R-:W-:Y:S02]  /*aad0*/  FMUL.FTZ R13, R6.reuse, R49 ;  /* 0x00000031060d7220 */ /* 0x040fe40000410000 */
[----:B------:R-:W-:Y:S02]  /*aae0*/  FMUL.FTZ R0, R5, R51 ;  /* 0x0000003305007220 */ /* 0x000fe40000410000 */
[----:B------:R-:W-:Y:S01]  /*aaf0*/  FFMA.FTZ R7, R19, R31, R14 ;  /* 0x0000001f13077223 */ /* 0x000fe2000001000e */
[----:B------:R-:W-:Y:S01]  /*ab00*/  MOV R19, R30 ;  /* 0x0000001e00137202 */ /* 0x000fe20000000f00 */
[----:B------:R-:W-:Y:S02]  /*ab10*/  FMUL.FTZ R6, R6, R48 ;  /* 0x0000003006067220 */ /* 0x000fe40000410000 */
[----:B------:R-:W-:-:S02]  /*ab20*/  FMUL.FTZ R14, R5, R50 ;  /* 0x00000032050e7220 */ /* 0x000fc40000410000 */
[----:B------:R-:W-:Y:S02]  /*ab30*/  FFMA.FTZ R48, R52, R48, -R13 ;  /* 0x0000003034307223 */ /* 0x000fe4000001080d */
[C---:B------:R-:W-:Y:S02]  /*ab40*/  FFMA.FTZ R50, R53.reuse, R50, -R0 ;  /* 0x0000003235327223 */ /* 0x040fe40000010800 */
[----:B------:R-:W-:Y:S02]  /*ab50*/  FFMA.FTZ R8, R18, R29, R8 ;  /* 0x0000001d12087223 */ /* 0x000fe40000010008 */
[----:B------:R-:W-:Y:S01]  /*ab60*/  FFMA.FTZ R6, R52, R49, R6 ;  /* 0x0000003134067223 */ /* 0x000fe20000010006 */
[----:B------:R-:W-:Y:S01]  /*ab70*/  MOV R52, R48 ;  /* 0x0000003000347202 */ /* 0x000fe20000000f00 */
[----:B------:R-:W-:Y:S01]  /*ab80*/  FFMA.FTZ R5, R53, R51, R14 ;  /* 0x0000003335057223 */ /* 0x000fe2000001000e */
[----:B------:R-:W-:Y:S01]  /*ab90*/  MOV R53, R50 ;  /* 0x0000003200357202 */ /* 0x000fe20000000f00 */
[----:B------:R-:W-:-:S02]  /*aba0*/  IMAD.MOV.U32 R13, RZ, RZ, R20 ;  /* 0x000000ffff0d7224 */ /* 0x000fc400078e0014 */
[----:B------:R-:W-:Y:S01]  /*abb0*/  IMAD.MOV.U32 R18, RZ, RZ, R28 ;  /* 0x000000ffff127224 */ /* 0x000fe200078e001c */
[----:B------:R-:W-:Y:S05]  /*abc0*/  @P0 BRA `(.L_x_2462) ;  /* 0x000003f000000947 */ /* 0x000fea0003800000 */
[C---:B------:R-:W-:Y:S01]  /*abd0*/  FMUL.FTZ R13, R4.reuse, R33 ;  /* 0x00000021040d7220 */ /* 0x040fe20000410000 */
[----:B------:R-:W-:Y:S01]  /*abe0*/  MOV R53, R50 ;  /* 0x0000003200357202 */ /* 0x000fe20000000f00 */
[----:B------:R-:W-:Y:S01]  /*abf0*/  FMUL.FTZ R4, R4, R32 ;  /* 0x0000002004047220 */ /* 0x000fe20000410000 */
[----:B------:R-:W-:Y:S01]  /*ac00*/  MOV R52, R48 ;  /* 0x0000003000347202 */ /* 0x000fe20000000f00 */
[----:B------:R-:W-:Y:S01]  /*ac10*/  FFMA.FTZ R32, R54, R32, -R13 ;  /* 0x0000002036207223 */ /* 0x000fe2000001080d */
[----:B------:R-:W-:Y:S01]  /*ac20*/  MOV R19, R30 ;  /* 0x0000001e00137202 */ /* 0x000fe20000000f00 */
        /* <DEDUP_REMOVED lines=10> */
[----:B------:R-:W-:-:S02]  /*acd0*/  FFMA.FTZ R34, R55, R34, -R0 ;  /* 0x0000002237227223 */ /* 0x000fc40000010800 */
[----:B------:R-:W-:Y:S02]  /*ace0*/  FMUL.FTZ R0, R63, R39 ;  /* 0x000000273f007220 */ /* 0x000fe40000410000 */
[----:B------:R-:W-:Y:S01]  /*acf0*/  FFMA.FTZ R3, R55, R35, R14 ;  /* 0x0000002337037223 */ /* 0x000fe2000001000e */
[----:B------:R-:W-:Y:S01]  /*ad00*/  MOV R55, R34 ;  /* 0x0000002200377202 */ /* 0x000fe20000000f00 */
[-C--:B------:R-:W-:Y:S02]  /*ad10*/  FMUL.FTZ R14, R63, R38.reuse ;  /* 0x000000263f0e7220 */ /* 0x080fe40000410000 */
[C---:B------:R-:W-:Y:S02]  /*ad20*/  FFMA.FTZ R38, R57.reuse, R38, -R0 ;  /* 0x0000002639267223 */ /* 0x040fe40000010800 */
[----:B------:R-:W-:Y:S02]  /*ad30*/  FFMA.FTZ R4, R54, R33, R4 ;  /* 0x0000002136047223 */ /* 0x000fe40000010004 */
[----:B------:R-:W-:Y:S01]  /*ad40*/  FFMA.FTZ R62, R56, R37, R62 ;  /* 0x00000025383e7223 */ /* 0x000fe2000001003e */
[----:B------:R-:W-:Y:S01]  /*ad50*/  MOV R56, R36 ;  /* 0x0000002400387202 */ /* 0x000fe20000000f00 */
[----:B------:R-:W-:Y:S01]  /*ad60*/  FFMA.FTZ R63, R57, R39, R14 ;  /* 0x00000027393f7223 */ /* 0x000fe2000001000e */
[----:B------:R-:W-:Y:S01]  /*ad70*/  MOV R57, R38 ;  /* 0x0000002600397202 */ /* 0x000fe20000000f00 */
[----:B------:R-:W-:-:S02]  /*ad80*/  IMAD.MOV.U32 R18, RZ, RZ, R28 ;  /* 0x000000ffff127224 */ /* 0x000fc400078e001c */
[----:B------:R-:W-:Y:S02]  /*ad90*/  IMAD.MOV.U32 R13, RZ, RZ, R20 ;  /* 0x000000ffff0d7224 */ /* 0x000fe400078e0014 */
[----:B------:R-:W-:Y:S01]  /*ada0*/  IMAD.MOV.U32 R54, RZ, RZ, R32 ;  /* 0x000000ffff367224 */ /* 0x000fe200078e0020 */
[----:B------:R-:W-:Y:S05]  /*adb0*/  @P0 BRA `(.L_x_2462) ;  /* 0x0000020000000947 */ /* 0x000fea0003800000 */
[C---:B------:R-:W-:Y:S01]  /*adc0*/  FMUL.FTZ R13, R64.reuse, R41 ;  /* 0x00000029400d7220 */ /* 0x040fe20000410000 */
[----:B------:R-:W-:Y:S01]  /*add0*/  MOV R57, R38 ;  /* 0x0000002600397202 */ /* 0x000fe20000000f00 */
[C---:B------:R-:W-:Y:S01]  /*ade0*/  FMUL.FTZ R14, R65.reuse, R42 ;  /* 0x0000002a410e7220 */ /* 0x040fe20000410000 */
[----:B------:R-:W-:Y:S01]  /*adf0*/  MOV R56, R36 ;  /* 0x0000002400387202 */ /* 0x000fe20000000f00 */
[----:B------:R-:W-:Y:S01]  /*ae00*/  FMUL.FTZ R64, R64, R40 ;  /* 0x0000002840407220 */ /* 0x000fe20000410000 */
[----:B------:R-:W-:Y:S01]  /*ae10*/  MOV R55, R34 ;  /* 0x0000002200377202 */ /* 0x000fe20000000f00 */
[-C--:B------:R-:W-:Y:S01]  /*ae20*/  FMUL.FTZ R0, R65, R43.reuse ;  /* 0x0000002b41007220 */ /* 0x080fe20000410000 */
[----:B------:R-:W-:Y:S01]  /*ae30*/  MOV R53, R50 ;  /* 0x0000003200357202 */ /* 0x000fe20000000f00 */
[----:B------:R-:W-:Y:S01]  /*ae40*/  FFMA.FTZ R40, R58, R40, -R13 ;  /* 0x000000283a287223 */ /* 0x000fe2000001080d */
[----:B------:R-:W-:Y:S01]  /*ae50*/  MOV R52, R48 ;  /* 0x0000003000347202 */ /* 0x000fe20000000f00 */
[C---:B------:R-:W-:Y:S01]  /*ae60*/  FFMA.FTZ R65, R59.reuse, R43, R14 ;  /* 0x0000002b3b417223 */ /* 0x040fe2000001000e */
[----:B------:R-:W-:Y:S01]  /*ae70*/  MOV R19, R30 ;  /* 0x0000001e00137202 */ /* 0x000fe20000000f00 */
[----:B------:R-:W-:Y:S01]  /*ae80*/  FMUL.FTZ R13, R66, R45 ;  /* 0x0000002d420d7220 */ /* 0x000fe20000410000 */
[----:B------:R-:W-:Y:S01]  /*ae90*/  MOV R16, R26 ;  /* 0x0000001a00107202 */ /* 0x000fe20000000f00 */
[----:B------:R-:W-:Y:S01]  /*aea0*/  FMUL.FTZ R14, R68, R47 ;  /* 0x0000002f440e7220 */ /* 0x000fe20000410000 */
[----:B------:R-:W-:Y:S01]  /*aeb0*/  MOV R69, R24 ;  /* 0x0000001800457202 */ /* 0x000fe20000000f00 */
[----:B------:R-:W-:Y:S01]  /*aec0*/  FMUL.FTZ R66, R66, R44 ;  /* 0x0000002c42427220 */ /* 0x000fe20000410000 */
[----:B------:R-:W-:Y:S01]  /*aed0*/  MOV R76, R22 ;  /* 0x00000016004c7202 */ /* 0x000fe20000000f00 */
[----:B------:R-:W-:-:S02]  /*aee0*/  FFMA.FTZ R0, R59, R42, -R0 ;  /* 0x0000002a3b007223 */ /* 0x000fc40000010800 */
[----:B------:R-:W-:Y:S02]  /*aef0*/  FMUL.FTZ R68, R68, R46 ;  /* 0x0000002e44447220 */ /* 0x000fe40000410000 */
[----:B------:R-:W-:Y:S01]  /*af00*/  FFMA.FTZ R44, R60, R44, -R13 ;  /* 0x0000002c3c2c7223 */ /* 0x000fe2000001080d */
[----:B------:R-:W-:Y:S01]  /*af10*/  MOV R59, R0 ;  /* 0x00000000003b7202 */ /* 0x000fe20000000f00 */
        /* <DEDUP_REMOVED lines=8> */
[----:B------:R-:W-:Y:S02]  /*afa0*/  IMAD.MOV.U32 R13, RZ, RZ, R20 ;  /* 0x000000ffff0d7224 */ /* 0x000fe400078e0014 */
[----:B------:R-:W-:Y:S02]  /*afb0*/  IMAD.MOV.U32 R58, RZ, RZ, R40 ;  /* 0x000000ffff3a7224 */ /* 0x000fe400078e0028 */
.L_x_2462:
[----:B------:R-:W-:Y:S05]  /*afc0*/  BSYNC B0 ;  /* 0x0000000000007941 */ /* 0x000fea0003800000 */
.L_x_2461:
[C---:B------:R-:W-:Y:S02]  /*afd0*/  FMUL.FTZ R15, R12.reuse, R7 ;  /* 0x000000070c0f7220 */ /* 0x040fe40000410000 */
[----:B------:R-:W-:Y:S02]  /*afe0*/  FMUL.FTZ R12, R12, R19 ;  /* 0x000000130c0c7220 */ /* 0x000fe40000410000 */
[----:B------:R-:W-:Y:S02]  /*aff0*/  FMUL.FTZ R0, R11, R8 ;  /* 0x000000080b007220 */ /* 0x000fe40000410000 */
[----:B------:R-:W-:-:S02]  /*b000*/  FFMA.FTZ R12, R76, R7, R12 ;  /* 0x000000074c0c7223 */ /* 0x000fc4000001000c */
[----:B------:R-:W-:Y:S02]  /*b010*/  FMUL.FTZ R14, R11, R18 ;  /* 0x000000120b0e7220 */ /* 0x000fe40000410000 */
[C---:B------:R-:W-:Y:S02]  /*b020*/  FMUL.FTZ R7, R9.reuse, R6 ;  /* 0x0000000609077220 */ /* 0x040fe40000410000 */
[----:B------:R-:W-:Y:S02]  /*b030*/  FMUL.FTZ R9, R9, R52 ;  /* 0x0000003409097220 */ /* 0x000fe40000410000 */
[C---:B------:R-:W-:Y:S02]  /*b040*/  FFMA.FTZ R11, R13.reuse, R18, -R0 ;  /* 0x000000120d0b7223 */ /* 0x040fe40000010800 */
[----:B------:R-:W-:Y:S02]  /*b050*/  FFMA.FTZ R13, R13, R8, R14 ;  /* 0x000000080d0d7223 */ /* 0x000fe4000001000e */
[----:B------:R-:W-:-:S02]  /*b060*/  FMUL.FTZ R8, R10, R5 ;  /* 0x000000050a087220 */ /* 0x000fc40000410000 */
[----:B------:R-:W-:Y:S02]  /*b070*/  FFMA.FTZ R9, R69, R6, R9 ;  /* 0x0000000645097223 */ /* 0x000fe40000010009 */
[----:B------:R-:W-:Y:S02]  /*b080*/  FMUL.FTZ R10, R10, R53 ;  /* 0x000000350a0a7220 */ /* 0x000fe40000410000 */
[----:B------:R-:W-:Y:S02]  /*b090*/  FMUL.FTZ R6, R12, R3 ;  /* 0x000000030c067220 */ /* 0x000fe40000410000 */
[----:B------:R-:W-:Y:S02]  /*b0a0*/  FFMA.FTZ R0, R76, R19, -R15 ;  /* 0x000000134c007223 */ /* 0x000fe4000001080f */
[----:B------:R-:W-:Y:S02]  /*b0b0*/  FMUL.FTZ R12, R12, R55 ;  /* 0x000000370c0c7220 */ /* 0x000fe40000410000 */
[----:B------:R-:W-:-:S02]  /*b0c0*/  FFMA.FTZ R10, R16, R5, R10 ;  /* 0x00000005100a7223 */ /* 0x000fc4000001000a */
[C---:B------:R-:W-:Y:S02]  /*b0d0*/  FFMA.FTZ R6, R0.reuse, R55, -R6 ;  /* 0x0000003700067223 */ /* 0x040fe40000010806 */
[----:B------:R-:W-:Y:S02]  /*b0e0*/  FFMA.FTZ R12, R0, R3, R12 ;  /* 0x00000003000c7223 */ /* 0x000fe4000001000c */
[----:B------:R-:W-:Y:S02]  /*b0f0*/  FMUL.FTZ R5, R13, R4 ;  /* 0x000000040d057220 */ /* 0x000fe40000410000 */
[----:B------:R-:W-:Y:S02]  /*b100*/  FMUL.FTZ R0, R9, R62 ;  /* 0x0000003e09007220 */ /* 0x000fe40000410000 */
[----:B------:R-:W-:Y:S02]  /*b110*/  FFMA.FTZ R7, R69, R52, -R7 ;  /* 0x0000003445077223 */ /* 0x000fe40000010807 */
[----:B------:R-:W-:-:S02]  /*b120*/  FMUL.FTZ R13, R13, R54 ;  /* 0x000000360d0d7220 */ /* 0x000fc40000410000 */
[----:B------:R-:W-:Y:S02]  /*b130*/  FMUL.FTZ R9, R9, R56 ;  /* 0x0000003809097220 */ /* 0x000fe40000410000 */
[----:B------:R-:W-:Y:S02]  /*b140*/  FFMA.FTZ R8, R16, R53, -R8 ;  /* 0x0000003510087223 */ /* 0x000fe40000010808 */
[C---:B------:R-:W-:Y:S02]  /*b150*/  FMUL.FTZ R3, R10.reuse, R57 ;  /* 0x000000390a037220 */ /* 0x040fe40000410000 */
[----:B------:R-:W-:Y:S02]  /*b160*/  FFMA.FTZ R13, R11, R4, R13 ;  /* 0x000000040b0d7223 */ /* 0x000fe4000001000d */
[----:B------:R-:W-:Y:S02]  /*b170*/  FMUL.FTZ R10, R10, R63 ;  /* 0x0000003f0a0a7220 */ /* 0x000fe40000410000 */
[----:B------:R-:W-:-:S02]  /*b180*/  FFMA.FTZ R9, R7, R62, R9 ;  /* 0x0000003e07097223 */ /* 0x000fc40000010009 */
[----:B------:R-:W-:Y:S02]  /*b190*/  FFMA.FTZ R63, R8, R63, R3 ;  /* 0x0000003f083f7223 */ /* 0x000fe40000010003 */
[----:B------:R-:W-:Y:S02]  /*b1a0*/  FMUL.FTZ R69, R9, R60 ;  /* 0x0000003c09457220 */ /* 0x000fe40000410000 */
[----:B-----5:R-:W-:Y:S02]  /*b1b0*/  FMUL.FTZ R31, R12, R59 ;  /* 0x0000003b0c1f7220 */ /* 0x020fe40000410000 */
[----:B------:R-:W-:Y:S02]  /*b1c0*/  FMUL.FTZ R29, R13, R58 ;  /* 0x0000003a0d1d7220 */ /* 0x000fe40000410000 */
[----:B------:R-:W-:Y:S02]  /*b1d0*/  FFMA.FTZ R5, R11, R54, -R5 ;  /* 0x000000360b057223 */ /* 0x000fe40000010805 */
[----:B------:R-:W-:-:S02]  /*b1e0*/  FFMA.FTZ R3, R7, R56, -R0 ;  /* 0x0000003807037223 */ /* 0x000fc40000010800 */
[----:B------:R-:W-:Y:S02]  /*b1f0*/  FFMA.FTZ R10, R8, R57, -R10 ;  /* 0x00000039080a7223 */ /* 0x000fe4000001080a */
[C---:B------:R-:W-:Y:S02]  /*b200*/  FMUL.FTZ R71, R63.reuse, R61 ;  /* 0x0000003d3f477220 */ /* 0x040fe40000410000 */
[----:B------:R-:W-:Y:S02]  /*b210*/  FMUL.FTZ R26, R63, R68 ;  /* 0x000000443f1a7220 */ /* 0x000fe40000410000 */
[----:B------:R-:W-:Y:S02]  /*b220*/  FMUL.FTZ R9, R9, R66 ;  /* 0x0000004209097220 */ /* 0x000fe40000410000 */
[----:B------:R-:W-:Y:S02]  /*b230*/  FMUL.FTZ R12, R12, R65 ;  /* 0x000000410c0c7220 */ /* 0x000fe40000410000 */
[----:B------:R-:W-:-:S02]  /*b240*/  FMUL.FTZ R13, R13, R64 ;  /* 0x000000400d0d7220 */ /* 0x000fc40000410000 */
[C---:B------:R-:W-:Y:S02]  /*b250*/  FFMA.FTZ R71, R10.reuse, R68, R71 ;  /* 0x000000440a477223 */ /* 0x040fe40000010047 */
[----:B------:R-:W-:Y:S02]  /*b260*/  FFMA.FTZ R26, R10, R61, -R26 ;  /* 0x0000003d0a1a7223 */ /* 0x000fe4000001081a */
[C---:B------:R-:W-:Y:S02]  /*b270*/  FFMA.FTZ R69, R3.reuse, R66, R69 ;  /* 0x0000004203457223 */ /* 0x040fe40000010045 */
[----:B------:R-:W-:Y:S02]  /*b280*/  FFMA.FTZ R24, R3, R60, -R9 ;  /* 0x0000003c03187223 */ /* 0x000fe40000010809 */
[C---:B------:R-:W-:Y:S02]  /*b290*/  FFMA.FTZ R31, R6.reuse, R65, R31 ;  /* 0x00000041061f7223 */ /* 0x040fe4000001001f */
[----:B------:R-:W-:-:S02]  /*b2a0*/  FFMA.FTZ R34, R6, R59, -R12 ;  /* 0x0000003b06227223 */ /* 0x000fc4000001080c */
[C---:B------:R-:W-:Y:S02]  /*b2b0*/  FFMA.FTZ R29, R5.reuse, R64, R29 ;  /* 0x00000040051d7223 */ /* 0x040fe4000001001d */
[----:B------:R-:W-:Y:S01]  /*b2c0*/  FFMA.FTZ R32, R5, R58, -R13 ;  /* 0x0000003a05207223 */ /* 0x000fe2000001080d */
[----:B------:R-:W-:Y:S05]  /*b2d0*/  BRA `(.L_x_2421) ;  /* 0x0000180000007947 */ /* 0x000fea0003800000 */
.L_x_2437:
        /* <DEDUP_REMOVED lines=85> */
.L_x_2466:
[----:B------:R-:W-:Y:S02]  /*b830*/  SHF.R.U32.HI R19, RZ, 0x2, R67 ;  /* 0x00000002ff137819 */ /* 0x000fe40000011643 */
[----:B------:R-:W-:-:S03]  /*b840*/  IADD3 R67, R67, c[0x0][0x17c], RZ ;  /* 0x00005f0043437a10 */ /* 0x000fc60007ffe0ff */
[----:B------:R-:W-:Y:S01]  /*b850*/  IMAD.WIDE.U32 R18, R19, 0x20, R74 ;  /* 0x0000002013127825 */ /* 0x000fe200078e004a */
[----:B------:R-:W-:Y:S02]  /*b860*/  SHF.R.U32.HI R49, RZ, 0x2, R67 ;  /* 0x00000002ff317819 */ /* 0x000fe40000011643 */
[----:B------:R-:W-:Y:S02]  /*b870*/  IADD3 R67, R67, c[0x0][0x17c], RZ ;  /* 0x00005f0043437a10 */ /* 0x000fe40007ffe0ff */
[----:B------:R0:W2:Y:S02]  /*b880*/  LDG.E.128 R12, [R18.64] ;  /* 0x00000024120c7981 */ /* 0x0000a4000c1e1d00 */
[----:B------:R-:W-:Y:S02]  /*b890*/  SHF.R.U32.HI R11, RZ, 0x2, R67 ;  /* 0x00000002ff0b7819 */ /* 0x000fe40000011643 */
[----:B------:R-:W-:Y:S01]  /*b8a0*/  IADD3 R67, R67, c[0x0][0x17c], RZ ;  /* 0x00005f0043437a10 */ /* 0x000fe20007ffe0ff */
[----:B------:R-:W-:Y:S01]  /*b8b0*/  IMAD.WIDE.U32 R48, R49, 0x20, R74 ;  /* 0x0000002031307825 */ /* 0x000fe200078e004a */
[----:B------:R0:W3:Y:S02]  /*b8c0*/  LDG.E.128 R20, [R18.64+0x10] ;  /* 0x0000102412147981 */ /* 0x0000e4000c1e1d00 */
[----:B------:R-:W-:Y:S01]  /*b8d0*/  SHF.R.U32.HI R9, RZ, 0x2, R67 ;  /* 0x00000002ff097819 */ /* 0x000fe20000011643 */
[--C-:B------:R-:W-:Y:S01]  /*b8e0*/  IMAD.WIDE.U32 R10, R11, 0x20, R74.reuse ;  /* 0x000000200b0a7825 */ /* 0x100fe200078e004a */
[----:B------:R-:W4:Y:S04]  /*b8f0*/  LDG.E.128 R24, [R48.64] ;  /* 0x0000002430187981 */ /* 0x000f28000c1e1d00 */
[----:B------:R1:W5:Y:S01]  /*b900*/  LDG.E.128 R44, [R48.64+0x10] ;  /* 0x00001024302c7981 */ /* 0x000362000c1e1d00 */
[----:B0-----:R-:W-:-:S03]  /*b910*/  IMAD.WIDE.U32 R18, R9, 0x20, R74 ;  /* 0x0000002009127825 */ /* 0x001fc600078e004a */
[----:B------:R0:W5:Y:S04]  /*b920*/  LDG.E.128 R28, [R10.64] ;  /* 0x000000240a1c7981 */ /* 0x000168000c1e1d00 */
[----:B------:R3:W5:Y:S04]  /*b930*/  LDG.E.128 R36, [R18.64] ;  /* 0x0000002412247981 */ /* 0x000768000c1e1d00 */
[----:B------:R0:W5:Y:S04]  /*b940*/  LDG.E.128 R32, [R10.64+0x10] ;  /* 0x000010240a207981 */ /* 0x000168000c1e1d00 */
[----:B------:R3:W5:Y:S01]  /*b950*/  LDG.E.128 R40, [R18.64+0x10] ;  /* 0x0000102412287981 */ /* 0x000762000c1e1d00 */
[----:B------:R-:W-:-:S05]  /*b960*/  IADD3 R67, R67, c[0x0][0x17c], RZ ;  /* 0x00005f0043437a10 */ /* 0x000fca0007ffe0ff */
[----:B------:R-:W-:-:S05]  /*b970*/  IMAD R9, R0, 0x3, R67 ;  /* 0x0000000300097824 */ /* 0x000fca00078e0243 */
[----:B------:R-:W-:Y:S01]  /*b980*/  ISETP.GE.U32.AND P0, PT, R9, c[0x0][0x174], PT ;  /* 0x00005d0009007a0c */ /* 0x000fe20003f06070 */
[----:B--2---:R-:W-:Y:S02]  /*b990*/  FMUL.FTZ R16, R15, R8 ;  /* 0x000000080f107220 */ /* 0x004fe40000410000 */
[----:B---3--:R-:W-:Y:S02]  /*b9a0*/  FMUL.FTZ R19, R23, R5 ;  /* 0x0000000517137220 */ /* 0x008fe40000410000 */
[----:B0-----:R-:W-:Y:S02]  /*b9b0*/  FFMA.FTZ R10, R14, R69, -R16 ;  /* 0x000000450e0a7223 */ /* 0x001fe40000010810 */
[----:B----4-:R-:W-:Y:S02]  /*b9c0*/  FMUL.FTZ R50, R26, R3 ;  /* 0x000000031a327220 */ /* 0x010fe40000410000 */
[----:B------:R-:W-:Y:S02]  /*b9d0*/  FFMA.FTZ R16, R22, R80, -R19 ;  /* 0x0000005016107223 */ /* 0x000fe40000010813 */
[----:B------:R-:W-:-:S02]  /*b9e0*/  FMUL.FTZ R19, R25, R4 ;  /* 0x0000000419137220 */ /* 0x000fc40000410000 */
[C---:B-1----:R-:W-:Y:S02]  /*b9f0*/  FMUL.FTZ R48, R27.reuse, R3 ;  /* 0x000000031b307220 */ /* 0x042fe40000410000 */
[----:B------:R-:W-:Y:S02]  /*ba00*/  FFMA.FTZ R3, R27, R79, R50 ;  /* 0x0000004f1b037223 */ /* 0x000fe40000010032 */
[----:B-----5:R-:W-:Y:S02]  /*ba10*/  FMUL.FTZ R50, R44, R59 ;  /* 0x0000003b2c327220 */ /* 0x020fe40000410000 */
[----:B------:R-:W-:Y:S02]  /*ba20*/  FMUL.FTZ R54, R30, R61 ;  /* 0x0000003d1e367220 */ /* 0x000fe40000410000 */
[----:B------:R-:W-:Y:S02]  /*ba30*/  FFMA.FTZ R18, R24, R86, -R19 ;  /* 0x0000005618127223 */ /* 0x000fe40000010813 */
[----:B------:R-:W-:-:S02]  /*ba40*/  FMUL.FTZ R51, R29, R60 ;  /* 0x0000003c1d337220 */ /* 0x000fc40000410000 */
[----:B------:R-:W-:Y:S02]  /*ba50*/  FMUL.FTZ R55, R37, R64 ;  /* 0x0000004025377220 */ /* 0x000fe40000410000 */
[----:B------:R-:W-:Y:S02]  /*ba60*/  FFMA.FTZ R19, R26, R79, -R48 ;  /* 0x0000004f1a137223 */ /* 0x000fe40000010830 */
[----:B------:R-:W-:Y:S02]  /*ba70*/  FMUL.FTZ R52, R31, R61 ;  /* 0x0000003d1f347220 */ /* 0x000fe40000410000 */
[----:B------:R-:W-:Y:S02]  /*ba80*/  FMUL.FTZ R56, R39, R65 ;  /* 0x0000004127387220 */ /* 0x000fe40000410000 */
[C---:B------:R-:W-:Y:S02]  /*ba90*/  FMUL.FTZ R48, R45.reuse, R59 ;  /* 0x0000003b2d307220 */ /* 0x040fe40000410000 */
[----:B------:R-:W-:-:S02]  /*baa0*/  FFMA.FTZ R59, R45, R85, R50 ;  /* 0x000000552d3b7223 */ /* 0x000fc40000010032 */
[----:B------:R-:W-:Y:S02]  /*bab0*/  FFMA.FTZ R61, R31, R77, R54 ;  /* 0x0000004d1f3d7223 */ /* 0x000fe40000010036 */
[-C--:B------:R-:W-:Y:S02]  /*bac0*/  FMUL.FTZ R53, R35, R63.reuse ;  /* 0x0000003f23357220 */ /* 0x080fe40000410000 */
[----:B------:R-:W-:Y:S02]  /*bad0*/  FFMA.FTZ R50, R28, R84, -R51 ;  /* 0x000000541c327223 */ /* 0x000fe40000010833 */
[----:B------:R-:W-:Y:S02]  /*bae0*/  FMUL.FTZ R63, R34, R63 ;  /* 0x0000003f223f7220 */ /* 0x000fe40000410000 */
[----:B------:R-:W-:Y:S02]  /*baf0*/  FFMA.FTZ R54, R36, R82, -R55 ;  /* 0x0000005224367223 */ /* 0x000fe40000010837 */
[----:B------:R-:W-:-:S02]  /*bb00*/  FMUL.FTZ R9, R13, R7 ;  /* 0x000000070d097220 */ /* 0x000fc40000410000 */
[----:B------:R-:W-:Y:S02]  /*bb10*/  FMUL.FTZ R49, R47, R58 ;  /* 0x0000003a2f317220 */ /* 0x000fe40000410000 */
[----:B------:R-:W-:Y:S02]  /*bb20*/  FFMA.FTZ R51, R30, R77, -R52 ;  /* 0x0000004d1e337223 */ /* 0x000fe40000010834 */
[----:B------:R-:W-:Y:S02]  /*bb30*/  FFMA.FTZ R55, R38, R71, -R56 ;  /* 0x0000004726377223 */ /* 0x000fe40000010838 */
[----:B------:R-:W-:Y:S02]  /*bb40*/  FMUL.FTZ R57, R43, R68 ;  /* 0x000000442b397220 */ /* 0x000fe40000410000 */
[----:B------:R-:W-:Y:S02]  /*bb50*/  FMUL.FTZ R11, R21, R6 ;  /* 0x00000006150b7220 */ /* 0x000fe40000410000 */
[----:B------:R-:W-:-:S02]  /*bb60*/  FMUL.FTZ R52, R33, R62 ;  /* 0x0000003e21347220 */ /* 0x000fc40000410000 */
[----:B------:R-:W-:Y:S02]  /*bb70*/  FMUL.FTZ R56, R41, R66 ;  /* 0x0000004229387220 */ /* 0x000fe40000410000 */
[-C--:B------:R-:W-:Y:S02]  /*bb80*/  FFMA.FTZ R53, R34, R76.reuse, -R53 ;  /* 0x0000004c22357223 */ /* 0x080fe40000010835 */
[----:B------:R-:W-:Y:S02]  /*bb90*/  FFMA.FTZ R63, R35, R76, R63 ;  /* 0x0000004c233f7223 */ /* 0x000fe4000001003f */
[----:B------:R-:W-:Y:S02]  /*bba0*/  FMUL.FTZ R7, R12, R7 ;  /* 0x000000070c077220 */ /* 0x000fe40000410000 */
[----:B------:R-:W-:Y:S02]  /*bbb0*/  FMUL.FTZ R8, R14, R8 ;  /* 0x000000080e087220 */ /* 0x000fe40000410000 */
[----:B------:R-:W-:-:S02]  /*bbc0*/  FFMA.FTZ R9, R12, R88, -R9 ;  /* 0x000000580c097223 */ /* 0x000fc40000010809 */
[----:B------:R-:W-:Y:S02]  /*bbd0*/  FMUL.FTZ R6, R20, R6 ;  /* 0x0000000614067220 */ /* 0x000fe40000410000 */
[----:B------:R-:W-:Y:S02]  /*bbe0*/  FMUL.FTZ R5, R22, R5 ;  /* 0x0000000516057220 */ /* 0x000fe40000410000 */
[----:B------:R-:W-:Y:S02]  /*bbf0*/  FMUL.FTZ R4, R24, R4 ;  /* 0x0000000418047220 */ /* 0x000fe40000410000 */
[C---:B------:R-:W-:Y:S02]  /*bc00*/  FMUL.FTZ R58, R46.reuse, R58 ;  /* 0x0000003a2e3a7220 */ /* 0x040fe40000410000 */
[----:B------:R-:W-:Y:S02]  /*bc10*/  FFMA.FTZ R49, R46, R78, -R49 ;  /* 0x0000004e2e317223 */ /* 0x000fe40000010831 */
[----:B------:R-:W-:-:S02]  /*bc20*/  FMUL.FTZ R60, R28, R60 ;  /* 0x0000003c1c3c7220 */ /* 0x000fc40000410000 */
[----:B------:R-:W-:Y:S02]  /*bc30*/  FMUL.FTZ R62, R32, R62 ;  /* 0x0000003e203e7220 */ /* 0x000fe40000410000 */
[----:B------:R-:W-:Y:S02]  /*bc40*/  FMUL.FTZ R64, R36, R64 ;  /* 0x0000004024407220 */ /* 0x000fe40000410000 */
[----:B------:R-:W-:Y:S02]  /*bc50*/  FMUL.FTZ R76, R38, R65 ;  /* 0x00000041264c7220 */ /* 0x000fe40000410000 */
        /* <DEDUP_REMOVED lines=31> */
[----:B------:R-:W-:Y:S02]  /*be50*/  IMAD.MOV.U32 R87, RZ, RZ, R11 ;  /* 0x000000ffff577224 */ /* 0x000fe400078e000b */
[----:B------:R-:W-:-:S02]  /*be60*/  IMAD.MOV.U32 R85, RZ, RZ, R48 ;  /* 0x000000ffff557224 */ /* 0x000fc400078e0030 */
[----:B------:R-:W-:Y:S02]  /*be70*/  IMAD.MOV.U32 R83, RZ, RZ, R52 ;  /* 0x000000ffff537224 */ /* 0x000fe400078e0034 */
[----:B------:R-:W-:Y:S01]  /*be80*/  IMAD.MOV.U32 R81, RZ, RZ, R56 ;  /* 0x000000ffff517224 */ /* 0x000fe200078e0038 */
[----:B------:R-:W-:Y:S05]  /*be90*/  @!P0 BRA `(.L_x_2466) ;  /* 0xfffff99000008947 */ /* 0x000fea000383ffff */
[----:B------:R-:W-:Y:S05]  /*bea0*/  BSYNC B1 ;  /* 0x0000000000017941 */ /* 0x000fea0003800000 */
.L_x_2465:
[----:B------:R-:W-:Y:S02]  /*beb0*/  MOV R70, R10 ;  /* 0x0000000a00467202 */ /* 0x000fe40000000f00 */
[----:B------:R-:W-:Y:S02]  /*bec0*/  MOV R76, R11 ;  /* 0x0000000b004c7202 */ /* 0x000fe40000000f00 */
.L_x_2464:
[----:B------:R-:W-:Y:S05]  /*bed0*/  BSYNC B0 ;  /* 0x0000000000007941 */ /* 0x000fea0003800000 */
.L_x_2463:
[----:B------:R-:W-:Y:S01]  /*bee0*/  ISETP.GE.U32.AND P1, PT, R67, c[0x0][0x174], PT ;  /* 0x00005d0043007a0c */ /* 0x000fe20003f26070 */
[----:B------:R-:W-:-:S12]  /*bef0*/  BSSY B0, `(.L_x_2467) ;  /* 0x000001a000007945 */ /* 0x000fd80003800000 */
[----:B------:R-:W-:Y:S05]  /*bf00*/  @P1 BRA `(.L_x_2468) ;  /* 0x0000018000001947 */ /* 0x000fea0003800000 */
[----:B------:R-:W-:-:S05]  /*bf10*/  SHF.R.U32.HI R11, RZ, 0x2, R67 ;  /* 0x00000002ff0b7819 */ /* 0x000fca0000011643 */
[----:B------:R-:W-:-:S05]  /*bf20*/  IMAD.WIDE.U32 R10, R11, 0x20, R74 ;  /* 0x000000200b0a7825 */ /* 0x000fca00078e004a */
[----:B------:R0:W5:Y:S04]  /*bf30*/  LDG.E.128 R12, [R10.64] ;  /* 0x000000240a0c7981 */ /* 0x000168000c1e1d00 */
[----:B------:R0:W5:Y:S01]  /*bf40*/  LDG.E.128 R20, [R10.64+0x10] ;  /* 0x000010240a147981 */ /* 0x000162000c1e1d00 */
[----:B------:R-:W-:-:S04]  /*bf50*/  IADD3 R0, R67, c[0x0][0x17c], RZ ;  /* 0x00005f0043007a10 */ /* 0x000fc80007ffe0ff */
[----:B------:R-:W-:-:S13]  /*bf60*/  ISETP.GE.U32.AND P0, PT, R0, c[0x0][0x174], PT ;  /* 0x00005d0000007a0c */ /* 0x000fda0003f06070 */
[----:B------:R-:W-:Y:S05]  /*bf70*/  @P0 BRA `(.L_x_2468) ;  /* 0x0000011000000947 */ /* 0x000fea0003800000 */
[----:B0-----:R-:W-:-:S05]  /*bf80*/  SHF.R.U32.HI R11, RZ, 0x2, R0 ;  /* 0x00000002ff0b7819 */ /* 0x001fca0000011600 */
[----:B------:R-:W-:-:S05]  /*bf90*/  IMAD.WIDE.U32 R10, R11, 0x20, R74 ;  /* 0x000000200b0a7825 */ /* 0x000fca00078e004a */
[----:B------:R0:W5:Y:S04]  /*bfa0*/  LDG.E.128 R24, [R10.64] ;  /* 0x000000240a187981 */ /* 0x000168000c1e1d00 */
[----:B------:R0:W5:Y:S01]  /*bfb0*/  LDG.E.128 R44, [R10.64+0x10] ;  /* 0x000010240a2c7981 */ /* 0x000162000c1e1d00 */
[----:B------:R-:W-:-:S04]  /*bfc0*/  IADD3 R0, R0, c[0x0][0x17c], RZ ;  /* 0x00005f0000007a10 */ /* 0x000fc80007ffe0ff */
[----:B------:R-:W-:-:S13]  /*bfd0*/  ISETP.GE.U32.AND P0, PT, R0, c[0x0][0x174], PT ;  /* 0x00005d0000007a0c */ /* 0x000fda0003f06070 */
[----:B------:R-:W-:Y:S05]  /*bfe0*/  @P0 BRA `(.L_x_2468) ;  /* 0x000000a000000947 */ /* 0x000fea0003800000 */
[----:B0-----:R-:W-:Y:S02]  /*bff0*/  IADD3 R29, R0, c[0x0][0x17c], RZ ;  /* 0x00005f00001d7a10 */ /* 0x001fe40007ffe0ff */
[----:B------:R-:W-:Y:S02]  /*c000*/  SHF.R.U32.HI R11, RZ, 0x2, R0 ;  /* 0x00000002ff0b7819 */ /* 0x000fe40000011600 */
[----:B------:R-:W-:-:S03]  /*c010*/  ISETP.GE.U32.AND P0, PT, R29, c[0x0][0x174], PT ;  /* 0x00005d001d007a0c */ /* 0x000fc60003f06070 */
[----:B------:R-:W-:-:S05]  /*c020*/  IMAD.WIDE.U32 R10, R11, 0x20, R74 ;  /* 0x000000200b0a7825 */ /* 0x000fca00078e004a */
[----:B------:R0:W5:Y:S05]  /*c030*/  LDG.E.128 R32, [R10.64+0x10] ;  /* 0x000010240a207981 */ /* 0x00016a000c1e1d00 */
[----:B------:R-:W-:-:S05]  /*c040*/  @!P0 SHF.R.U32.HI R29, RZ, 0x2, R29 ;  /* 0x00000002ff1d8819 */ /* 0x000fca000001161d */
[----:B------:R-:W-:Y:S02]  /*c050*/  @!P0 IMAD.WIDE.U32 R74, R29, 0x20, R74 ;  /* 0x000000201d4a8825 */ /* 0x000fe400078e004a */
[----:B------:R0:W5:Y:S04]  /*c060*/  LDG.E.128 R28, [R10.64] ;  /* 0x000000240a1c7981 */ /* 0x000168000c1e1d00 */
[----:B------:R0:W5:Y:S04]  /*c070*/  @!P0 LDG.E.128 R36, [R74.64] ;  /* 0x000000244a248981 */ /* 0x000168000c1e1d00 */
[----:B------:R0:W5:Y:S02]  /*c080*/  @!P0 LDG.E.128 R40, [R74.64+0x10] ;  /* 0x000010244a288981 */ /* 0x000164000c1e1d00 */
.L_x_2468:
[----:B0-----:R-:W-:Y:S05]  /*c090*/  BSYNC B0 ;  /* 0x0000000000007941 */ /* 0x001fea0003800000 */
.L_x_2467:
[----:B------:R-:W-:Y:S01]  /*c0a0*/  BSSY B0, `(.L_x_2469) ;  /* 0x0000073000007945 */ /* 0x000fe20003800000 */
[----:B------:R-:W-:Y:S05]  /*c0b0*/  @P1 BRA `(.L_x_2470) ;  /* 0x0000071000001947 */ /* 0x000fea0003800000 */
[----:B------:R-:W-:Y:S01]  /*c0c0*/  IADD3 R67, R67, c[0x0][0x17c], RZ ;  /* 0x00005f0043437a10 */ /* 0x000fe20007ffe0ff */
[----:B-----5:R-:W-:-:S02]  /*c0d0*/  FMUL.FTZ R11, R8, R15 ;  /* 0x0000000f080b7220 */ /* 0x020fc40000410000 */
[-C--:B------:R-:W-:Y:S01]  /*c0e0*/  FMUL.FTZ R0, R7, R13.reuse ;  /* 0x0000000d07007220 */ /* 0x080fe20000410000 */
[----:B------:R-:W-:Y:S01]  /*c0f0*/  ISETP.GE.U32.AND P0, PT, R67, c[0x0][0x174], PT ;  /* 0x00005d0043007a0c */ /* 0x000fe20003f06070 */
[----:B------:R-:W-:Y:S02]  /*c100*/  FMUL.FTZ R10, R7, R12 ;  /* 0x0000000c070a7220 */ /* 0x000fe40000410000 */
[-C--:B------:R-:W-:Y:S02]  /*c110*/  FMUL.FTZ R8, R8, R14.reuse ;  /* 0x0000000e08087220 */ /* 0x080fe40000410000 */
[----:B------:R-:W-:Y:S02]  /*c120*/  FFMA.FTZ R14, R70, R14, -R11 ;  /* 0x0000000e460e7223 */ /* 0x000fe4000001080b */
[C---:B------:R-:W-:Y:S02]  /*c130*/  FFMA.FTZ R12, R9.reuse, R12, -R0 ;  /* 0x0000000c090c7223 */ /* 0x040fe40000010800 */
[----:B------:R-:W-:-:S02]  /*c140*/  FFMA.FTZ R7, R9, R13, R10 ;  /* 0x0000000d09077223 */ /* 0x000fc4000001000a */
[C---:B------:R-:W-:Y:S02]  /*c150*/  FMUL.FTZ R11, R5.reuse, R23 ;  /* 0x00000017050b7220 */ /* 0x040fe40000410000 */
[C---:B------:R-:W-:Y:S02]  /*c160*/  FMUL.FTZ R9, R6.reuse, R21 ;  /* 0x0000001506097220 */ /* 0x040fe40000410000 */
[----:B------:R-:W-:Y:S02]  /*c170*/  FMUL.FTZ R5, R5, R22 ;  /* 0x0000001605057220 */ /* 0x000fe40000410000 */
[----:B------:R-:W-:Y:S02]  /*c180*/  FMUL.FTZ R6, R6, R20 ;  /* 0x0000001406067220 */ /* 0x000fe40000410000 */
        /* <DEDUP_REMOVED lines=8> */
[----:B------:R-:W-:Y:S01]  /*c210*/  IMAD.MOV.U32 R76, RZ, RZ, R20 ;  /* 0x000000ffff4c7224 */ /* 0x000fe200078e0014 */
[----:B------:R-:W-:Y:S05]  /*c220*/  @P0 BRA `(.L_x_2470) ;  /* 0x000005a000000947 */ /* 0x000fea0003800000 */
[----:B------:R-:W-:Y:S01]  /*c230*/  IADD3 R11, R67, c[0x0][0x17c], RZ ;  /* 0x00005f00430b7a10 */ /* 0x000fe20007ffe0ff */
[----:B------:R-:W-:Y:S01]  /*c240*/  FMUL.FTZ R0, R3, R27 ;  /* 0x0000001b03007220 */ /* 0x000fe20000410000 */
[----:B------:R-:W-:Y:S01]  /*c250*/  MOV R16, R22 ;  /* 0x0000001600107202 */ /* 0x000fe20000000f00 */
[C---:B------:R-:W-:Y:S01]  /*c260*/  FMUL.FTZ R9, R4.reuse, R25 ;  /* 0x0000001904097220 */ /* 0x040fe20000410000 */
[----:B------:R-:W-:Y:S01]  /*c270*/  ISETP.GE.U32.AND P0, PT, R11, c[0x0][0x174], PT ;  /* 0x00005d000b007a0c */ /* 0x000fe20003f06070 */
[----:B------:R-:W-:Y:S01]  /*c280*/  FMUL.FTZ R10, R3, R26 ;  /* 0x0000001a030a7220 */ /* 0x000fe20000410000 */
[----:B------:R-:W-:Y:S01]  /*c290*/  MOV R70, R14 ;  /* 0x0000000e00467202 */ /* 0x000fe20000000f00 */
[----:B------:R-:W-:-:S02]  /*c2a0*/  FMUL.FTZ R4, R4, R24 ;  /* 0x0000001804047220 */ /* 0x000fc40000410000 */
[----:B------:R-:W-:Y:S02]  /*c2b0*/  FFMA.FTZ R26, R19, R26, -R0 ;  /* 0x0000001a131a7223 */ /* 0x000fe40000010800 */
[----:B------:R-:W-:Y:S02]  /*c2c0*/  FFMA.FTZ R24, R18, R24, -R9 ;  /* 0x0000001812187223 */ /* 0x000fe40000010809 */
[C---:B------:R-:W-:Y:S02]  /*c2d0*/  FMUL.FTZ R0, R58.reuse, R47 ;  /* 0x0000002f3a007220 */ /* 0x040fe40000410000 */
[C---:B------:R-:W-:Y:S02]  /*c2e0*/  FMUL.FTZ R9, R59.reuse, R45 ;  /* 0x0000002d3b097220 */ /* 0x040fe40000410000 */
[----:B------:R-:W-:Y:S02]  /*c2f0*/  FMUL.FTZ R58, R58, R46 ;  /* 0x0000002e3a3a7220 */ /* 0x000fe40000410000 */
[----:B------:R-:W-:-:S02]  /*c300*/  FMUL.FTZ R59, R59, R44 ;  /* 0x0000002c3b3b7220 */ /* 0x000fc40000410000 */
[----:B------:R-:W-:Y:S02]  /*c310*/  FFMA.FTZ R46, R49, R46, -R0 ;  /* 0x0000002e312e7223 */ /* 0x000fe40000010800 */
        /* <DEDUP_REMOVED lines=24> */
[----:B------:R-:W-:-:S02]  /*c4a0*/  FMUL.FTZ R0, R61, R31 ;  /* 0x0000001f3d007220 */ /* 0x000fc40000410000 */
[-C--:B------:R-:W-:Y:S01]  /*c4b0*/  FMUL.FTZ R10, R61, R30.reuse ;  /* 0x0000001e3d0a7220 */ /* 0x080fe20000410000 */
[----:B------:R-:W-:Y:S01]  /*c4c0*/  ISETP.GE.U32.AND P0, PT, R9, c[0x0][0x174], PT ;  /* 0x00005d0009007a0c */ /* 0x000fe20003f06070 */
[----:B------:R-:W-:Y:S01]  /*c4d0*/  FFMA.FTZ R30, R51, R30, -R0 ;  /* 0x0000001e331e7223 */ /* 0x000fe20000010800 */
[----:B------:R-:W-:Y:S01]  /*c4e0*/  MOV R9, R12 ;  /* 0x0000000c00097202 */ /* 0x000fe20000000f00 */
[----:B------:R-:W-:Y:S02]  /*c4f0*/  FMUL.FTZ R0, R63, R35 ;  /* 0x000000233f007220 */ /* 0x000fe40000410000 */
[----:B------:R-:W-:Y:S01]  /*c500*/  FFMA.FTZ R61, R51, R31, R10 ;  /* 0x0000001f333d7223 */ /* 0x000fe2000001000a */
[----:B------:R-:W-:Y:S01]  /*c510*/  MOV R51, R30 ;  /* 0x0000001e00337202 */ /* 0x000fe20000000f00 */
[-C--:B------:R-:W-:Y:S02]  /*c520*/  FMUL.FTZ R10, R63, R34.reuse ;  /* 0x000000223f0a7220 */ /* 0x080fe40000410000 */
[----:B------:R-:W-:-:S02]  /*c530*/  FFMA.FTZ R34, R53, R34, -R0 ;  /* 0x0000002235227223 */ /* 0x000fc40000010800 */
[----:B------:R-:W-:Y:S01]  /*c540*/  FFMA.FTZ R60, R50, R29, R60 ;  /* 0x0000001d323c7223 */ /* 0x000fe2000001003c */
[----:B------:R-:W-:Y:S01]  /*c550*/  MOV R50, R28 ;  /* 0x0000001c00327202 */ /* 0x000fe20000000f00 */
[----:B------:R-:W-:Y:S02]  /*c560*/  FFMA.FTZ R62, R52, R33, R62 ;  /* 0x00000021343e7223 */ /* 0x000fe4000001003e */
        /* <DEDUP_REMOVED lines=8> */
[C---:B------:R-:W-:Y:S01]  /*c5f0*/  FMUL.FTZ R9, R64.reuse, R37 ;  /* 0x0000002540097220 */ /* 0x040fe20000410000 */
[----:B------:R-:W-:Y:S01]  /*c600*/  MOV R51, R30 ;  /* 0x0000001e00337202 */ /* 0x000fe20000000f00 */
[-C--:B------:R-:W-:Y:S01]  /*c610*/  FMUL.FTZ R0, R65, R39.reuse ;  /* 0x0000002741007220 */ /* 0x080fe20000410000 */
[----:B------:R-:W-:Y:S01]  /*c620*/  MOV R50, R28 ;  /* 0x0000001c00327202 */ /* 0x000fe20000000f00 */
[----:B------:R-:W-:Y:S01]  /*c630*/  FMUL.FTZ R64, R64, R36 ;  /* 0x0000002440407220 */ /* 0x000fe20000410000 */
[----:B------:R-:W-:Y:S01]  /*c640*/  MOV R49, R46 ;  /* 0x0000002e00317202 */ /* 0x000fe20000000f00 */
[C---:B------:R-:W-:Y:S01]  /*c650*/  FFMA.FTZ R65, R55.reuse, R39, R10 ;  /* 0x0000002737417223 */ /* 0x040fe2000001000a */
[----:B------:R-:W-:Y:S01]  /*c660*/  MOV R19, R26 ;  /* 0x0000001a00137202 */ /* 0x000fe20000000f00 */
[----:B------:R-:W-:Y:S01]  /*c670*/  FFMA.FTZ R36, R54, R36, -R9 ;  /* 0x0000002436247223 */ /* 0x000fe20000010809 */
[----:B------:R-:W-:Y:S01]  /*c680*/  MOV R18, R24 ;  /* 0x0000001800127202 */ /* 0x000fe20000000f00 */
[----:B------:R-:W-:Y:S01]  /*c690*/  FMUL.FTZ R10, R68, R43 ;  /* 0x0000002b440a7220 */ /* 0x000fe20000410000 */
[----:B------:R-:W-:Y:S01]  /*c6a0*/  MOV R16, R22 ;  /* 0x0000001600107202 */ /* 0x000fe20000000f00 */
[----:B------:R-:W-:Y:S01]  /*c6b0*/  FMUL.FTZ R9, R66, R41 ;  /* 0x0000002942097220 */ /* 0x000fe20000410000 */
[----:B------:R-:W-:Y:S01]  /*c6c0*/  MOV R70, R14 ;  /* 0x0000000e00467202 */ /* 0x000fe20000000f00 */
[----:B------:R-:W-:-:S02]  /*c6d0*/  FFMA.FTZ R0, R55, R38, -R0 ;  /* 0x0000002637007223 */ /* 0x000fc40000010800 */
[----:B------:R-:W-:Y:S02]  /*c6e0*/  FMUL.FTZ R66, R66, R40 ;  /* 0x0000002842427220 */ /* 0x000fe40000410000 */
[----:B------:R-:W-:Y:S01]  /*c6f0*/  FMUL.FTZ R68, R68, R42 ;  /* 0x0000002a44447220 */ /* 0x000fe20000410000 */
        /* <DEDUP_REMOVED lines=10> */
[----:B------:R-:W-:Y:S02]  /*c7a0*/  IMAD.MOV.U32 R48, RZ, RZ, R44 ;  /* 0x000000ffff307224 */ /* 0x000fe400078e002c */
[----:B------:R-:W-:Y:S02]  /*c7b0*/  IMAD.MOV.U32 R76, RZ, RZ, R20 ;  /* 0x000000ffff4c7224 */ /* 0x000fe400078e0014 */
[----:B------:R-:W-:Y:S02]  /*c7c0*/  IMAD.MOV.U32 R56, RZ, RZ, R40 ;  /* 0x000000ffff387224 */ /* 0x000fe400078e0028 */
.L_x_2470:
[----:B------:R-:W-:Y:S05]  /*c7d0*/  BSYNC B0 ;  /* 0x0000000000007941 */ /* 0x000fea0003800000 */
.L_x_2469:
[----:B------:R-:W-:Y:S02]  /*c7e0*/  FMUL.FTZ R11, R8, R3 ;  /* 0x00000003080b7220 */ /* 0x000fe40000410000 */
[----:B------:R-:W-:-:S02]  /*c7f0*/  FMUL.FTZ R0, R7, R4 ;  /* 0x0000000407007220 */ /* 0x000fc40000410000 */
[----:B------:R-:W-:Y:S02]  /*c800*/  FMUL.FTZ R8, R8, R19 ;  /* 0x0000001308087220 */ /* 0x000fe40000410000 */
[-C--:B------:R-:W-:Y:S02]  /*c810*/  FMUL.FTZ R10, R7, R18.reuse ;  /* 0x00000012070a7220 */ /* 0x080fe40000410000 */
[C---:B------:R-:W-:Y:S02]  /*c820*/  FFMA.FTZ R7, R9.reuse, R18, -R0 ;  /* 0x0000001209077223 */ /* 0x040fe40000010800 */
[----:B------:R-:W-:Y:S02]  /*c830*/  FFMA.FTZ R8, R70, R3, R8 ;  /* 0x0000000346087223 */ /* 0x000fe40000010008 */
[----:B------:R-:W-:Y:S02]  /*c840*/  FFMA.FTZ R9, R9, R4, R10 ;  /* 0x0000000409097223 */ /* 0x000fe4000001000a */
[----:B------:R-:W-:-:S02]  /*c850*/  FMUL.FTZ R3, R6, R59 ;  /* 0x0000003b06037220 */ /* 0x000fc40000410000 */
[----:B------:R-:W-:Y:S02]  /*c860*/  FMUL.FTZ R6, R6, R48 ;  /* 0x0000003006067220 */ /* 0x000fe40000410000 */
[CC--:B------:R-:W-:Y:S02]  /*c870*/  FMUL.FTZ R4, R5.reuse, R58.reuse ;  /* 0x0000003a05047220 */ /* 0x0c0fe40000410000 */
[----:B------:R-:W-:Y:S02]  /*c880*/  FMUL.FTZ R5, R5, R49 ;  /* 0x0000003105057220 */ /* 0x000fe40000410000 */
[----:B------:R-:W-:Y:S02]  /*c890*/  FFMA.FTZ R59, R76, R59, R6 ;  /* 0x0000003b4c3b7223 */ /* 0x000fe40000010006 */
[C---:B------:R-:W-:Y:S02]  /*c8a0*/  FFMA.FTZ R4, R16.reuse, R49, -R4 ;  /* 0x0000003110047223 */ /* 0x040fe40000010804 */
[----:B------:R-:W-:-:S02]  /*c8b0*/  FFMA.FTZ R16, R16, R58, R5 ;  /* 0x0000003a10107223 */ /* 0x000fc40000010005 */
[----:B------:R-:W-:Y:S02]  /*c8c0*/  FMUL.FTZ R6, R8, R61 ;  /* 0x0000003d08067220 */ /* 0x000fe40000410000 */
[----:B------:R-:W-:Y:S02]  /*c8d0*/  FFMA.FTZ R0, R70, R19, -R11 ;  /* 0x0000001346007223 */ /* 0x000fe4000001080b */
[C---:B------:R-:W-:Y:S02]  /*c8e0*/  FMUL.FTZ R5, R9.reuse, R60 ;  /* 0x0000003c09057220 */ /* 0x040fe40000410000 */
[-C--:B------:R-:W-:Y:S02]  /*c8f0*/  FMUL.FTZ R8, R8, R51.reuse ;  /* 0x0000003308087220 */ /* 0x080fe40000410000 */
[----:B------:R-:W-:Y:S02]  /*c900*/  FMUL.FTZ R9, R9, R50 ;  /* 0x0000003209097220 */ /* 0x000fe40000410000 */
[----:B------:R-:W-:-:S02]  /*c910*/  FFMA.FTZ R6, R0, R51, -R6 ;  /* 0x0000003300067223 */ /* 0x000fc40000010806 */
[----:B------:R-:W-:Y:S02]  /*c920*/  FFMA.FTZ R8, R0, R61, R8 ;  /* 0x0000003d00087223 */ /* 0x000fe40000010008 */
[C---:B------:R-:W-:Y:S02]  /*c930*/  FFMA.FTZ R5, R7.reuse, R50, -R5 ;  /* 0x0000003207057223 */ /* 0x040fe40000010805 */
[----:B------:R-:W-:Y:S02]  /*c940*/  FFMA.FTZ R9, R7, R60, R9 ;  /* 0x0000003c07097223 */ /* 0x000fe40000010009 */
[----:B------:R-:W-:Y:S02]  /*c950*/  FMUL.FTZ R0, R59, R62 ;  /* 0x0000003e3b007220 */ /* 0x000fe40000410000 */
[----:B------:R-:W-:Y:S02]  /*c960*/  FFMA.FTZ R3, R76, R48, -R3 ;  /* 0x000000304c037223 */ /* 0x000fe40000010803 */
[----:B------:R-:W-:-:S02]  /*c970*/  FMUL.FTZ R7, R16, R53 ;  /* 0x0000003510077220 */ /* 0x000fc40000410000 */
[----:B------:R-:W-:Y:S02]  /*c980*/  FMUL.FTZ R59, R59, R52 ;  /* 0x000000343b3b7220 */ /* 0x000fe40000410000 */
[-C--:B------:R-:W-:Y:S02]  /*c990*/  FMUL.FTZ R16, R16, R63.reuse ;  /* 0x0000003f10107220 */ /* 0x080fe40000410000 */
[----:B------:R-:W-:Y:S02]  /*c9a0*/  FFMA.FTZ R63, R4, R63, R7 ;  /* 0x0000003f043f7223 */ /* 0x000fe40000010007 */
[----:B------:R-:W-:Y:S02]  /*c9b0*/  FFMA.FTZ R59, R3, R62, R59 ;  /* 0x0000003e033b7223 */ /* 0x000fe4000001003b */
[----:B-----5:R-:W-:Y:S02]  /*c9c0*/  FMUL.FTZ R31, R8, R55 ;  /* 0x00000037081f7220 */ /* 0x020fe40000410000 */
[----:B------:R-:W-:-:S02]  /*c9d0*/  FMUL.FTZ R29, R9, R54 ;  /* 0x00000036091d7220 */ /* 0x000fc40000410000 */
[----:B------:R-:W-:Y:S02]  /*c9e0*/  FFMA.FTZ R7, R3, R52, -R0 ;  /* 0x0000003403077223 */ /* 0x000fe40000010800 */
[----:B------:R-:W-:Y:S02]  /*c9f0*/  FFMA.FTZ R16, R4, R53, -R16 ;  /* 0x0000003504107223 */ /* 0x000fe40000010810 */
[C---:B------:R-:W-:Y:S02]  /*ca00*/  FMUL.FTZ R71, R63.reuse, R57 ;  /* 0x000000393f477220 */ /* 0x040fe40000410000 */
[----:B------:R-:W-:Y:S02]  /*ca10*/  FMUL.FTZ R26, R63, R68 ;  /* 0x000000443f1a7220 */ /* 0x000fe40000410000 */
[C---:B------:R-:W-:Y:S02]  /*ca20*/  FMUL.FTZ R69, R59.reuse, R56 ;  /* 0x000000383b457220 */ /* 0x040fe40000410000 */
        /* <DEDUP_REMOVED lines=10> */
[----:B------:R-:W-:Y:S02]  /*cad0*/  FFMA.FTZ R32, R5, R54, -R9 ;  /* 0x0000003605207223 */ /* 0x000fe40000010809 */
.L_x_2421:
[----:B------:R-:W-:Y:S05]  /*cae0*/  BSYNC B6 ;  /* 0x0000000000067941 */ /* 0x000fea0003800000 */
.L_x_2420:
[----:B------:R-:W-:-:S13]  /*caf0*/  ISETP.NE.AND P0, PT, RZ, c[0x0][0x18c], PT ;  /* 0x00006300ff007a0c */ /* 0x000fda0003f05270 */
[----:B------:R-:W-:Y:S05]  /*cb00*/  @!P0 BRA `(.L_x_2471) ;  /* 0x0000034000008947 */ /* 0x000fea0003800000 */
[----:B------:R-:W-:Y:S01]  /*cb10*/  IMAD R0, R2, c[0x0][0x0], R17 ;  /* 0x0000000002007a24 */ /* 0x000fe200078e0211 */
[----:B------:R-:W-:Y:S01]  /*cb20*/  MOV R33, R29 ;  /* 0x0000001d00217202 */ /* 0x000fe20000000f00 */
[----:B------:R-:W-:Y:S01]  /*cb30*/  IMAD.MOV.U32 R35, RZ, RZ, R31 ;  /* 0x000000ffff237224 */ /* 0x000fe200078e001f */
[----:B------:R-:W-:Y:S01]  /*cb40*/  MOV R25, R69 ;  /* 0x0000004500197202 */ /* 0x000fe20000000f00 */
[----:B------:R-:W-:Y:S01]  /*cb50*/  ULDC UR4, c[0x0][0x4] ;  /* 0x0000010000047ab9 */ /* 0x000fe20000000800 */
[C---:B------:R-:W-:Y:S01]  /*cb60*/  SHF.L.U32 R3, R0.reuse, 0x5, RZ ;  /* 0x0000000500037819 */ /* 0x040fe200000006ff */
[----:B------:R-:W-:Y:S01]  /*cb70*/  USHF.R.U32.HI UR4, URZ, 0x1, UR4 ;  /* 0x000000013f047899 */ /* 0x000fe20008011604 */
[----:B------:R-:W-:Y:S02]  /*cb80*/  MOV R27, R71 ;  /* 0x00000047001b7202 */ /* 0x000fe40000000f00 */
[----:B------:R-:W-:Y:S01]  /*cb90*/  LEA R0, R0, 0x10, 0x5 ;  /* 0x0000001000007811 */ /* 0x000fe200078e28ff */
[----:B------:R0:W-:Y:S02]  /*cba0*/  STS.128 [R3+0x10], R32 ;  /* 0x0000102003007388 */ /* 0x0001e40000000c00 */
[----:B------:R-:W-:-:S02]  /*cbb0*/  ISETP.NE.AND P0, PT, RZ, UR4, PT ;  /* 0x00000004ff007c0c */ /* 0x000fc4000bf05270 */
[----:B------:R0:W-:Y:S11]  /*cbc0*/  STS.128 [R3+0x20], R24 ;  /* 0x0000201803007388 */ /* 0x0001f60000000c00 */
[----:B------:R-:W-:Y:S05]  /*cbd0*/  @!P0 BRA `(.L_x_2471) ;  /* 0x0000027000008947 */ /* 0x000fea0003800000 */
[----:B0-----:R-:W-:-:S05]  /*cbe0*/  IMAD.U32 R3, RZ, RZ, UR4 ;  /* 0x00000004ff037e24 */ /* 0x001fca000f8e00ff */
.L_x_2474:
[----:B------:R-:W-:Y:S01]  /*cbf0*/  IADD3 R4, R2, R3, RZ ;  /* 0x0000000302047210 */ /* 0x000fe20007ffe0ff */
[----:B------:R-:W-:Y:S01]  /*cc00*/  WARPSYNC 0xffffffff ;  /* 0xffffffff00007948 */ /* 0x000fe20003800000 */
[----:B------:R-:W-:Y:S01]  /*cc10*/  BAR.SYNC.DEFER_BLOCKING 0x0 ;  /* 0x0000000000007b1d */ /* 0x000fe20000010000 */
[----:B------:R-:W-:-:S02]  /*cc20*/  ISETP.GT.AND P1, PT, R3, 0x1, PT ;  /* 0x000000010300780c */ /* 0x000fc40003f24270 */
[----:B------:R-:W-:Y:S02]  /*cc30*/  ISETP.GE.U32.AND P0, PT, R4, c[0x0][0x4], PT ;  /* 0x0000010004007a0c */ /* 0x000fe40003f06070 */
[----:B------:R-:W-:Y:S01]  /*cc40*/  SHF.R.S32.HI R12, RZ, 0x1, R3 ;  /* 0x00000001ff0c7819 */ /* 0x000fe20000011403 */
[----:B------:R-:W-:Y:S01]  /*cc50*/  BSSY B0, `(.L_x_2472) ;  /* 0x000001d000007945 */ /* 0x000fe20003800000 */
[----:B------:R-:W-:-:S13]  /*cc60*/  ISETP.GE.U32.OR P0, PT, R2, R3, P0 ;  /* 0x000000030200720c */ /* 0x000fda0000706470 */
[----:B0-----:R-:W-:Y:S05]  /*cc70*/  @P0 BRA `(.L_x_2473) ;  /* 0x000001a000000947 */ /* 0x001fea0003800000 */
[----:B------:R-:W-:-:S05]  /*cc80*/  IMAD R3, R4, c[0x0][0x0], R17 ;  /* 0x0000000004037a24 */ /* 0x000fca00078e0211 */
[----:B------:R-:W-:-:S05]  /*cc90*/  SHF.L.U32 R14, R3, 0x5, RZ ;  /* 0x00000005030e7819 */ /* 0x000fca00000006ff */
[----:B------:R-:W0:Y:S04]  /*cca0*/  LDS.128 R4, [R14+0x10] ;  /* 0x000010000e047984 */ /* 0x000e280000000c00 */
[----:B------:R-:W1:Y:S01]  /*ccb0*/  LDS.128 R8, [R14+0x20] ;  /* 0x000020000e087984 */ /* 0x000e620000000c00 */
[CC--:B0-----:R-:W-:Y:S02]  /*ccc0*/  FMUL.FTZ R3, R29.reuse, R5.reuse ;  /* 0x000000051d037220 */ /* 0x0c1fe40000410000 */
[-C--:B------:R-:W-:Y:S02]  /*ccd0*/  FMUL.FTZ R29, R29, R4.reuse ;  /* 0x000000041d1d7220 */ /* 0x080fe40000410000 */
[C---:B------:R-:W-:Y:S02]  /*cce0*/  FFMA.FTZ R28, R32.reuse, R4, -R3 ;  /* 0x00000004201c7223 */ /* 0x040fe40000010803 */
[----:B------:R-:W-:-:S02]  /*ccf0*/  FFMA.FTZ R29, R32, R5, R29 ;  /* 0x00000005201d7223 */ /* 0x000fc4000001001d */
[----:B------:R-:W-:Y:S01]  /*cd00*/  FMUL.FTZ R13, R31, R7 ;  /* 0x000000071f0d7220 */ /* 0x000fe20000410000 */
[----:B------:R-:W-:Y:S01]  /*cd10*/  MOV R32, R28 ;  /* 0x0000001c00207202 */ /* 0x000fe20000000f00 */
[----:B-1----:R-:W-:Y:S02]  /*cd20*/  FMUL.FTZ R3, R69, R9 ;  /* 0x0000000945037220 */ /* 0x002fe40000410000 */
[----:B------:R-:W-:Y:S02]  /*cd30*/  FMUL.FTZ R5, R71, R11 ;  /* 0x0000000b47057220 */ /* 0x000fe40000410000 */
[----:B------:R-:W-:Y:S02]  /*cd40*/  FMUL.FTZ R31, R31, R6 ;  /* 0x000000061f1f7220 */ /* 0x000fe40000410000 */
[----:B------:R-:W-:Y:S02]  /*cd50*/  FMUL.FTZ R69, R69, R8 ;  /* 0x0000000845457220 */ /* 0x000fe40000410000 */
[----:B------:R-:W-:-:S02]  /*cd60*/  FMUL.FTZ R71, R71, R10 ;  /* 0x0000000a47477220 */ /* 0x000fc40000410000 */
[C---:B------:R-:W-:Y:S02]  /*cd70*/  FFMA.FTZ R30, R34.reuse, R6, -R13 ;  /* 0x00000006221e7223 */ /* 0x040fe4000001080d */
[----:B------:R-:W-:Y:S02]  /*cd80*/  FFMA.FTZ R31, R34, R7, R31 ;  /* 0x00000007221f7223 */ /* 0x000fe4000001001f */
[C---:B------:R-:W-:Y:S02]  /*cd90*/  FFMA.FTZ R68, R24.reuse, R8, -R3 ;  /* 0x0000000818447223 */ /* 0x040fe40000010803 */
[----:B------:R-:W-:Y:S01]  /*cda0*/  FFMA.FTZ R69, R24, R9, R69 ;  /* 0x0000000918457223 */ /* 0x000fe20000010045 */
[----:B------:R0:W-:Y:S01]  /*cdb0*/  STS.128 [R0], R28 ;  /* 0x0000001c00007388 */ /* 0x0001e20000000c00 */
[C---:B------:R-:W-:Y:S01]  /*cdc0*/  FFMA.FTZ R70, R26.reuse, R10, -R5 ;  /* 0x0000000a1a467223 */ /* 0x040fe20000010805 */
[----:B------:R-:W-:Y:S01]  /*cdd0*/  MOV R24, R68 ;  /* 0x0000004400187202 */ /* 0x000fe20000000f00 */
[----:B------:R-:W-:-:S02]  /*cde0*/  FFMA.FTZ R71, R26, R11, R71 ;  /* 0x0000000b1a477223 */ /* 0x000fc40000010047 */
[----:B------:R-:W-:Y:S01]  /*cdf0*/  IMAD.MOV.U32 R34, RZ, RZ, R30 ;  /* 0x000000ffff227224 */ /* 0x000fe200078e001e */
[----:B------:R-:W-:Y:S02]  /*ce00*/  MOV R26, R70 ;  /* 0x00000046001a7202 */ /* 0x000fe40000000f00 */
[----:B------:R0:W-:Y:S04]  /*ce10*/  STS.128 [R0+0x10], R68 ;  /* 0x0000104400007388 */ /* 0x0001e80000000c00 */
.L_x_2473:
[----:B------:R-:W-:Y:S05]  /*ce20*/  BSYNC B0 ;  /* 0x0000000000007941 */ /* 0x000fea0003800000 */
.L_x_2472:
[----:B------:R-:W-:Y:S01]  /*ce30*/  MOV R3, R12 ;  /* 0x0000000c00037202 */ /* 0x000fe20000000f00 */
[----:B------:R-:W-:Y:S05]  /*ce40*/  @P1 BRA `(.L_x_2474) ;  /* 0xfffffda000001947 */ /* 0x000fea000383ffff */
.L_x_2471:
[----:B------:R-:W-:-:S13]  /*ce50*/  ISETP.NE.AND P0, PT, RZ, c[0x0][0x188], PT ;  /* 0x00006200ff007a0c */ /* 0x000fda0003f05270 */
[----:B------:R-:W-:Y:S05]  /*ce60*/  @!P0 BRA `(.L_x_2475) ;  /* 0x000005f000008947 */ /* 0x000fea0003800000 */
[----:B0-----:R-:W-:Y:S01]  /*ce70*/  IMAD.MOV.U32 R3, RZ, RZ, c[0x0][0x0] ;  /* 0x00000000ff037624 */ /* 0x001fe200078e00ff */
[----:B------:R-:W-:-:S04]  /*ce80*/  MOV R0, c[0x0][0x0] ;  /* 0x0000000000007a02 */ /* 0x000fc80000000f00 */
[----:B------:R-:W-:-:S13]  /*ce90*/  ISETP.GT.AND P0, PT, R3, 0x20, PT ;  /* 0x000000200300780c */ /* 0x000fda0003f04270 */
[----:B------:R-:W-:Y:S05]  /*cea0*/  @!P0 BRA `(.L_x_2476) ;  /* 0x0000033000008947 */ /* 0x000fea0003800000 */
[----:B------:R-:W-:Y:S01]  /*ceb0*/  IMAD R4, R2, c[0x0][0x0], R17 ;  /* 0x0000000002047a24 */ /* 0x000fe200078e0211 */
[----:B------:R-:W-:Y:S01]  /*cec0*/  MOV R28, R32 ;  /* 0x00000020001c7202 */ /* 0x000fe20000000f00 */
[----:B------:R-:W-:Y:S01]  /*ced0*/  IMAD.MOV.U32 R25, RZ, RZ, R69 ;  /* 0x000000ffff197224 */ /* 0x000fe200078e0045 */
[----:B------:R-:W-:Y:S02]  /*cee0*/  MOV R30, R34 ;  /* 0x00000022001e7202 */ /* 0x000fe40000000f00 */
[C---:B------:R-:W-:Y:S02]  /*cef0*/  SHF.L.U32 R5, R4.reuse, 0x5, RZ ;  /* 0x0000000504057819 */ /* 0x040fe400000006ff */
[----:B------:R-:W-:Y:S02]  /*cf00*/  MOV R27, R71 ;  /* 0x00000047001b7202 */ /* 0x000fe40000000f00 */
[----:B------:R-:W-:Y:S01]  /*cf10*/  LEA.HI R0, R3, c[0x0][0x0], RZ, 0x1 ;  /* 0x0000000003007a11 */ /* 0x000fe200078f08ff */
[----:B------:R0:W-:Y:S01]  /*cf20*/  STS.128 [R5+0x10], R28 ;  /* 0x0000101c05007388 */ /* 0x0001e20000000c00 */
[----:B------:R-:W-:-:S02]  /*cf30*/  LEA R12, R4, 0x10, 0x5 ;  /* 0x00000010040c7811 */ /* 0x000fc400078e28ff */
[----:B------:R-:W-:Y:S01]  /*cf40*/  SHF.R.S32.HI R3, RZ, 0x1, R0 ;  /* 0x00000001ff037819 */ /* 0x000fe20000011400 */
[----:B------:R0:W-:Y:S01]  /*cf50*/  STS.128 [R5+0x20], R24 ;  /* 0x0000201805007388 */ /* 0x0001e20000000c00 */
[----:B------:R-:W-:Y:S02]  /*cf60*/  HFMA2.MMA R0, -RZ, RZ, 0, 1.9073486328125e-06 ;  /* 0x00000020ff007435 */ /* 0x000fe400000001ff */
[----:B------:R-:W-:-:S13]  /*cf70*/  ISETP.GE.AND P0, PT, R3, 0x20, PT ;  /* 0x000000200300780c */ /* 0x000fda0003f06270 */
[----:B0-----:R-:W-:Y:S05]  /*cf80*/  @!P0 BRA `(.L_x_2476) ;  /* 0x0000025000008947 */ /* 0x001fea0003800000 */
.L_x_2479:
[----:B------:R-:W-:Y:S01]  /*cf90*/  IMAD.IADD R0, R17, 0x1, R3 ;  /* 0x0000000111007824 */ /* 0x000fe200078e0203 */
[----:B------:R-:W-:Y:S01]  /*cfa0*/  WARPSYNC 0xffffffff ;  /* 0xffffffff00007948 */ /* 0x000fe20003800000 */
[----:B------:R-:W-:Y:S03]  /*cfb0*/  BAR.SYNC.DEFER_BLOCKING 0x0 ;  /* 0x0000000000007b1d */ /* 0x000fe60000010000 */
[----:B------:R-:W-:-:S03]  /*cfc0*/  ISETP.GE.U32.AND P0, PT, R0, c[0x0][0x0], PT ;  /* 0x0000000000007a0c */ /* 0x000fc60003f06070 */
[----:B------:R-:W-:Y:S01]  /*cfd0*/  BSSY B0, `(.L_x_2477) ;  /* 0x000001c000007945 */ /* 0x000fe20003800000 */
[----:B------:R-:W-:-:S13]  /*cfe0*/  ISETP.GE.U32.OR P0, PT, R17, R3, P0 ;  /* 0x000000031100720c */ /* 0x000fda0000706470 */
[----:B0-----:R-:W-:Y:S05]  /*cff0*/  @P0 BRA `(.L_x_2478) ;  /* 0x0000019000000947 */ /* 0x001fea0003800000 */
[----:B------:R-:W-:-:S05]  /*d000*/  LEA R0, R3, R12, 0x5 ;  /* 0x0000000c03007211 */ /* 0x000fca00078e28ff */
[----:B------:R-:W0:Y:S04]  /*d010*/  LDS.128 R4, [R0] ;  /* 0x0000000000047984 */ /* 0x000e280000000c00 */
[----:B------:R-:W1:Y:S01]  /*d020*/  LDS.128 R8, [R0+0x10] ;  /* 0x0000100000087984 */ /* 0x000e620000000c00 */
[C---:B0-----:R-:W-:Y:S02]  /*d030*/  FMUL.FTZ R13, R29.reuse, R5 ;  /* 0x000000051d0d7220 */ /* 0x041fe40000410000 */
[----:B------:R-:W-:Y:S02]  /*d040*/  FMUL.FTZ R29, R29, R4 ;  /* 0x000000041d1d7220 */ /* 0x000fe40000410000 */
[C---:B------:R-:W-:Y:S02]  /*d050*/  FMUL.FTZ R15, R31.reuse, R7 ;  /* 0x000000071f0f7220 */ /* 0x040fe40000410000 */
[----:B------:R-:W-:-:S02]  /*d060*/  FMUL.FTZ R31, R31, R6 ;  /* 0x000000061f1f7220 */ /* 0x000fc40000410000 */
[----:B------:R-:W-:Y:S02]  /*d070*/  FFMA.FTZ R29, R32, R5, R29 ;  /* 0x00000005201d7223 */ /* 0x000fe4000001001d */
[----:B------:R-:W-:Y:S02]  /*d080*/  FFMA.FTZ R31, R34, R7, R31 ;  /* 0x00000007221f7223 */ /* 0x000fe4000001001f */
[C---:B-1----:R-:W-:Y:S02]  /*d090*/  FMUL.FTZ R5, R69.reuse, R9 ;  /* 0x0000000945057220 */ /* 0x042fe40000410000 */
[----:B------:R-:W-:Y:S02]  /*d0a0*/  FMUL.FTZ R69, R69, R8 ;  /* 0x0000000845457220 */ /* 0x000fe40000410000 */
[C---:B------:R-:W-:Y:S02]  /*d0b0*/  FMUL.FTZ R0, R71.reuse, R10 ;  /* 0x0000000a47007220 */ /* 0x040fe40000410000 */
[----:B------:R-:W-:-:S02]  /*d0c0*/  FMUL.FTZ R7, R71, R11 ;  /* 0x0000000b47077220 */ /* 0x000fc40000410000 */
[----:B------:R-:W-:Y:S02]  /*d0d0*/  FFMA.FTZ R28, R32, R4, -R13 ;  /* 0x00000004201c7223 */ /* 0x000fe4000001080d */
[----:B------:R-:W-:Y:S02]  /*d0e0*/  FFMA.FTZ R30, R34, R6, -R15 ;  /* 0x00000006221e7223 */ /* 0x000fe4000001080f */
[C---:B------:R-:W-:Y:S01]  /*d0f0*/  FFMA.FTZ R68, R24.reuse, R8, -R5 ;  /* 0x0000000818447223 */ /* 0x040fe20000010805 */
[----:B------:R-:W-:Y:S01]  /*d100*/  MOV R32, R28 ;  /* 0x0000001c00207202 */ /* 0x000fe20000000f00 */
[----:B------:R-:W-:Y:S01]  /*d110*/  FFMA.FTZ R69, R24, R9, R69 ;  /* 0x0000000918457223 */ /* 0x000fe20000010045 */
[----:B------:R0:W-:Y:S01]  /*d120*/  STS.128 [R12], R28 ;  /* 0x0000001c0c007388 */ /* 0x0001e20000000c00 */
[C---:B------:R-:W-:Y:S01]  /*d130*/  FFMA.FTZ R71, R26.reuse, R11, R0 ;  /* 0x0000000b1a477223 */ /* 0x040fe20000010000 */
[----:B------:R-:W-:Y:S01]  /*d140*/  MOV R34, R30 ;  /* 0x0000001e00227202 */ /* 0x000fe20000000f00 */
[----:B------:R-:W-:-:S02]  /*d150*/  FFMA.FTZ R70, R26, R10, -R7 ;  /* 0x0000000a1a467223 */ /* 0x000fc40000010807 */
[----:B------:R-:W-:-:S03]  /*d160*/  IMAD.MOV.U32 R24, RZ, RZ, R68 ;  /* 0x000000ffff187224 */ /* 0x000fc600078e0044 */
[----:B------:R0:W-:Y:S01]  /*d170*/  STS.128 [R12+0x10], R68 ;  /* 0x000010440c007388 */ /* 0x0001e20000000c00 */
[----:B------:R-:W-:-:S03]  /*d180*/  MOV R26, R70 ;  /* 0x00000046001a7202 */ /* 0x000fc60000000f00 */
.L_x_2478:
[----:B------:R-:W-:Y:S05]  /*d190*/  BSYNC B0 ;  /* 0x0000000000007941 */ /* 0x000fea0003800000 */
.L_x_2477:
[----:B------:R-:W-:-:S04]  /*d1a0*/  SHF.R.S32.HI R3, RZ, 0x1, R3 ;  /* 0x00000001ff037819 */ /* 0x000fc80000011403 */
[----:B------:R-:W-:-:S13]  /*d1b0*/  ISETP.GE.AND P0, PT, R3, 0x20, PT ;  /* 0x000000200300780c */ /* 0x000fda0003f06270 */
[----:B------:R-:W-:Y:S05]  /*d1c0*/  @P0 BRA `(.L_x_2479) ;  /* 0xfffffdc000000947 */ /* 0x000fea000383ffff */
[----:B------:R-:W-:-:S10]  /*d1d0*/  HFMA2.MMA R0, -RZ, RZ, 0, 1.9073486328125e-06 ;  /* 0x00000020ff007435 */ /* 0x000fd400000001ff */
.L_x_2476:
[----:B------:R-:W-:Y:S01]  /*d1e0*/  ISETP.GE.AND P0, PT, R0, 0x2, PT ;  /* 0x000000020000780c */ /* 0x000fe20003f06270 */
[----:B------:R-:W-:Y:S01]  /*d1f0*/  WARPSYNC 0xffffffff ;  /* 0xffffffff00007948 */ /* 0x000fe20003800000 */
[----:B------:R-:W-:Y:S11]  /*d200*/  BAR.SYNC.DEFER_BLOCKING 0x0 ;  /* 0x0000000000007b1d */ /* 0x000ff60000010000 */
[----:B------:R-:W-:Y:S05]  /*d210*/  @!P0 BRA `(.L_x_2475) ;  /* 0x0000024000008947 */ /* 0x000fea0003800000 */
[----:B------:R-:W-:-:S05]  /*d220*/  MOV R4, 0x1 ;  /* 0x0000000100047802 */ /* 0x000fca0000000f00 */
.L_x_2480:
[----:B------:R-:W1:Y:S04]  /*d230*/  SHFL.DOWN PT, R5, R29, R4, 0x1f ;  /* 0x08001f041d057589 */ /* 0x000e6800000e0000 */
[----:B------:R-:W2:Y:S04]  /*d240*/  SHFL.DOWN PT, R9, R31, R4, 0x1f ;  /* 0x08001f041f097589 */ /* 0x000ea800000e0000 */
[----:B------:R-:W3:Y:S04]  /*d250*/  SHFL.DOWN PT, R13, R69, R4, 0x1f ;  /* 0x08001f04450d7589 */ /* 0x000ee800000e0000 */
[----:B------:R-:W4:Y:S04]  /*d260*/  SHFL.DOWN PT, R18, R71, R4, 0x1f ;  /* 0x08001f0447127589 */ /* 0x000f2800000e0000 */
[----:B------:R-:W5:Y:S04]  /*d270*/  SHFL.DOWN PT, R3, R32, R4, 0x1f ;  /* 0x08001f0420037589 */ /* 0x000f6800000e0000 */
[----:B------:R-:W0:Y:S04]  /*d280*/  SHFL.DOWN PT, R8, R34, R4, 0x1f ;  /* 0x08001f0422087589 */ /* 0x000e2800000e0000 */
[----:B0-----:R-:W0:Y:S01]  /*d290*/  SHFL.DOWN PT, R12, R24, R4, 0x1f ;  /* 0x08001f04180c7589 */ /* 0x001e2200000e0000 */
[----:B-1----:R-:W-:-:S03]  /*d2a0*/  FMUL.FTZ R6, R5, R29 ;  /* 0x0000001d05067220 */ /* 0x002fc60000410000 */
[----:B------:R1:W0:Y:S01]  /*d2b0*/  SHFL.DOWN PT, R16, R26, R4, 0x1f ;  /* 0x08001f041a107589 */ /* 0x00022200000e0000 */
[----:B--2---:R-:W-:Y:S02]  /*d2c0*/  FMUL.FTZ R11, R9, R31 ;  /* 0x0000001f090b7220 */ /* 0x004fe40000410000 */
[----:B---3--:R-:W-:Y:S02]  /*d2d0*/  FMUL.FTZ R15, R13, R69 ;  /* 0x000000450d0f7220 */ /* 0x008fe40000410000 */
[----:B----4-:R-:W-:Y:S02]  /*d2e0*/  FMUL.FTZ R19, R18, R71 ;  /* 0x0000004712137220 */ /* 0x010fe40000410000 */
[----:B-1----:R-:W-:Y:S02]  /*d2f0*/  IMAD.SHL.U32 R4, R4, 0x2, RZ ;  /* 0x0000000204047824 */ /* 0x002fe400078e00ff */
[C---:B-----5:R-:W-:Y:S02]  /*d300*/  FMUL.FTZ R7, R3.reuse, R29 ;  /* 0x0000001d03077220 */ /* 0x060fe40000410000 */
[----:B------:R-:W-:Y:S01]  /*d310*/  FFMA.FTZ R6, R3, R32, -R6 ;  /* 0x0000002003067223 */ /* 0x000fe20000010806 */
[----:B------:R-:W-:Y:S01]  /*d320*/  ISETP.GE.AND P0, PT, R4, R0, PT ;  /* 0x000000000400720c */ /* 0x000fe20003f06270 */
[----:B------:R-:W-:-:S02]  /*d330*/  FMUL.FTZ R10, R8, R31 ;  /* 0x0000001f080a7220 */ /* 0x000fc40000410000 */
[----:B------:R-:W-:Y:S02]  /*d340*/  FFMA.FTZ R11, R8, R34, -R11 ;  /* 0x00000022080b7223 */ /* 0x000fe4000001080b */
[C---:B0-----:R-:W-:Y:S02]  /*d350*/  FMUL.FTZ R14, R12.reuse, R69 ;  /* 0x000000450c0e7220 */ /* 0x041fe40000410000 */
[----:B------:R-:W-:Y:S02]  /*d360*/  FFMA.FTZ R15, R12, R24, -R15 ;  /* 0x000000180c0f7223 */ /* 0x000fe4000001080f */
[C---:B------:R-:W-:Y:S02]  /*d370*/  FMUL.FTZ R21, R16.reuse, R71 ;  /* 0x0000004710157220 */ /* 0x040fe40000410000 */
[----:B------:R-:W-:Y:S02]  /*d380*/  FFMA.FTZ R19, R16, R26, -R19 ;  /* 0x0000001a10137223 */ /* 0x000fe40000010813 */
[----:B------:R-:W-:Y:S01]  /*d390*/  FFMA.FTZ R29, R5, R32, R7 ;  /* 0x00000020051d7223 */ /* 0x000fe20000010007 */
[----:B------:R-:W-:Y:S01]  /*d3a0*/  MOV R32, R6 ;  /* 0x0000000600207202 */ /* 0x000fe20000000f00 */
[----:B------:R-:W-:Y:S01]  /*d3b0*/  FFMA.FTZ R31, R9, R34, R10 ;  /* 0x00000022091f7223 */ /* 0x000fe2000001000a */
[----:B------:R-:W-:Y:S01]  /*d3c0*/  MOV R34, R11 ;  /* 0x0000000b00227202 */ /* 0x000fe20000000f00 */
[----:B------:R-:W-:Y:S01]  /*d3d0*/  FFMA.FTZ R69, R13, R24, R14 ;  /* 0x000000180d457223 */ /* 0x000fe2000001000e */
[----:B------:R-:W-:Y:S01]  /*d3e0*/  MOV R24, R15 ;  /* 0x0000000f00187202 */ /* 0x000fe20000000f00 */
[----:B------:R-:W-:-:S02]  /*d3f0*/  FFMA.FTZ R71, R18, R26, R21 ;  /* 0x0000001a12477223 */ /* 0x000fc40000010015 */
[----:B------:R-:W-:Y:S01]  /*d400*/  IMAD.MOV.U32 R26, RZ, RZ, R19 ;  /* 0x000000ffff1a7224 */ /* 0x000fe200078e0013 */
[----:B------:R-:W-:Y:S05]  /*d410*/  @!P0 BRA `(.L_x_2480) ;  /* 0xfffffe1000008947 */ /* 0x000fea000383ffff */
[----:B------:R-:W-:Y:S01]  /*d420*/  MOV R32, R6 ;  /* 0x0000000600207202 */ /* 0x000fe20000000f00 */
[----:B------:R-:W-:Y:S01]  /*d430*/  IMAD.MOV.U32 R26, RZ, RZ, R19 ;  /* 0x000000ffff1a7224 */ /* 0x000fe200078e0013 */
[----:B------:R-:W-:Y:S02]  /*d440*/  MOV R34, R11 ;  /* 0x0000000b00227202 */ /* 0x000fe40000000f00 */
[----:B------:R-:W-:Y:S02]  /*d450*/  MOV R24, R15 ;  /* 0x0000000f00187202 */ /* 0x000fe40000000f00 */
.L_x_2475:
[----:B------:R-:W-:Y:S01]  /*d460*/  ISETP.NE.AND P1, PT, RZ, c[0x0][0x344], PT ;  /* 0x0000d100ff007a0c */ /* 0x000fe20003f25270 */
[----:B------:R-:W-:Y:S01]  /*d470*/  HFMA2.MMA R19, -RZ, RZ, 0, 0 ;  /* 0x00000000ff137435 */ /* 0x000fe200000001ff */
[----:B------:R-:W-:-:S11]  /*d480*/  MOV R22, RZ ;  /* 0x000000ff00167202 */ /* 0x000fd60000000f00 */
[----:B------:R-:W-:Y:S05]  /*d490*/  @!P1 BRA `(.L_x_2481) ;  /* 0x00000c7000009947 */ /* 0x000fea0003800000 */
[----:B------:R-:W-:Y:S01]  /*d4a0*/  MOV R72, RZ ;  /* 0x000000ff00487202 */ /* 0x000fe20000000f00 */
[----:B0-----:R-:W-:-:S04]  /*d4b0*/  IMAD.MOV.U32 R0, RZ, RZ, 0x1 ;  /* 0x00000001ff007424 */ /* 0x001fc800078e00ff */
        /* <DEDUP_REMOVED lines=197> */
.L_x_2481:
[----:B------:R-:W-:-:S04]  /*e110*/  IADD3 R6, P0, R22, c[0x0][0x548], RZ ;  /* 0x0001520016067a10 */ /* 0x000fc80007f1e0ff */
[----:B------:R-:W-:Y:S01]  /*e120*/  IADD3.X R7, RZ, c[0x0][0x54c], RZ, P0, !PT ;  /* 0x00015300ff077a10 */ /* 0x000fe200007fe4ff */
[----:B------:R-:W-:Y:S05]  /*e130*/  @!P1 BRA `(.L_x_2482) ;  /* 0x00000c7000009947 */ /* 0x000fea0003800000 */
[----:B------:R-:W-:Y:S01]  /*e140*/  IADD3 R5, R73, 0x1, RZ ;  /* 0x0000000149057810 */ /* 0x000fe20007ffe0ff */
[----:B------:R-:W-:Y:S01]  /*e150*/  IMAD.MOV.U32 R4, RZ, RZ, RZ ;  /* 0x000000ffff047224 */ /* 0x000fe200078e00ff */
[----:B0-----:R-:W-:-:S03]  /*e160*/  MOV R0, c[0x0][0x344] ;  /* 0x0000d10000007a02 */ /* 0x001fc60000000f00 */
        /* <DEDUP_REMOVED lines=196> */
.L_x_2482:
[----:B------:R-:W-:Y:S01]  /*edb0*/  IADD3 R8, P0, R19, c[0x0][0x548], RZ ;  /* 0x0001520013087a10 */ /* 0x000fe20007f1e0ff */
[----:B------:R-:W-:Y:S01]  /*edc0*/  IMAD.MOV.U32 R16, RZ, RZ, RZ ;  /* 0x000000ffff107224 */ /* 0x000fe200078e00ff */
[----:B------:R-:W-:Y:S02]  /*edd0*/  MOV R18, RZ ;  /* 0x000000ff00127202 */ /* 0x000fe40000000f00 */
[----:B------:R-:W-:Y:S01]  /*ede0*/  IADD3.X R9, RZ, c[0x0][0x54c], RZ, P0, !PT ;  /* 0x00015300ff097a10 */ /* 0x000fe200007fe4ff */
[----:B------:R-:W-:Y:S05]  /*edf0*/  @!P1 BRA `(.L_x_2483) ;  /* 0x00000c7000009947 */ /* 0x000fea0003800000 */
[----:B------:R-:W-:Y:S02]  /*ee00*/  IADD3 R5, R73, 0x2, RZ ;  /* 0x0000000249057810 */ /* 0x000fe40007ffe0ff */
[----:B------:R-:W-:Y:S02]  /*ee10*/  MOV R4, RZ ;  /* 0x000000ff00047202 */ /* 0x000fe40000000f00 */
[----:B0-----:R-:W-:-:S03]  /*ee20*/  MOV R0, c[0x0][0x344] ;  /* 0x0000d10000007a02 */ /* 0x001fc60000000f00 */
        /* <DEDUP_REMOVED lines=196> */
.L_x_2483:
[----:B------:R-:W-:-:S04]  /*fa70*/  IADD3 R10, P0, R18, c[0x0][0x548], RZ ;  /* 0x00015200120a7a10 */ /* 0x000fc80007f1e0ff */
        /* <DEDUP_REMOVED lines=201> */
.L_x_2484:
[----:B------:R-:W-:Y:S01]  /*10710*/  ISETP.NE.U32.AND P0, PT, RZ, c[0x0][0x558], PT ;  /* 0x00015600ff007a0c */ /* 0x000fe20003f05070 */
[----:B------:R-:W-:Y:S01]  /*10720*/  CS2R R4, SRZ ;  /* 0x0000000000047805 */ /* 0x000fe2000001ff00 */
[----:B------:R-:W-:Y:S02]  /*10730*/  ISETP.NE.AND P4, PT, RZ, c[0x0][0x190], PT ;  /* 0x00006400ff007a0c */ /* 0x000fe40003f85270 */
[----:B------:R-:W-:Y:S02]  /*10740*/  ISETP.NE.AND.EX P0, PT, RZ, c[0x0][0x55c], PT, P0 ;  /* 0x00015700ff007a0c */ /* 0x000fe40003f05300 */
[----:B0-----:R-:W-:Y:S02]  /*10750*/  IADD3 R12, P2, R16, c[0x0][0x548], RZ ;  /* 0x00015200100c7a10 */ /* 0x001fe40007f5e0ff */
[----:B------:R-:W-:Y:S02]  /*10760*/  MOV R3, RZ ;  /* 0x000000ff00037202 */ /* 0x000fe40000000f00 */
[----:B------:R-:W-:-:S07]  /*10770*/  IADD3.X R13, RZ, c[0x0][0x54c], RZ, P2, !PT ;  /* 0x00015300ff0d7a10 */ /* 0x000fce00017fe4ff */
[----:B------:R-:W-:-:S04]  /*10780*/  @P0 IADD3 R4, P3, R22, c[0x0][0x558], RZ ;  /* 0x0001560016040a10 */ /* 0x000fc80007f7e0ff */
[----:B------:R-:W-:-:S05]  /*10790*/  @P0 IADD3.X R5, RZ, c[0x0][0x55c], RZ, P3, !PT ;  /* 0x00015700ff050a10 */ /* 0x000fca0001ffe4ff */
[----:B------:R-:W-:Y:S01]  /*107a0*/  @P0 IMAD.MOV.U32 R3, RZ, RZ, R5 ;  /* 0x000000ffff030224 */ /* 0x000fe200078e0005 */
[----:B------:R-:W-:Y:S05]  /*107b0*/  @!P4 BRA `(.L_x_2485) ;  /* 0x000059100000c947 */ /* 0x000fea0003800000 */
[----:B------:R-:W0:Y:S01]  /*107c0*/  S2R R0, SR_CTAID.X ;  /* 0x0000000000007919 */ /* 0x000e220000002500 */
[----:B------:R-:W-:Y:S01]  /*107d0*/  IMAD R7, R17, c[0x0][0x194], RZ ;  /* 0x0000650011077a24 */ /* 0x000fe200078e02ff */
[----:B------:R-:W-:Y:S01]  /*107e0*/  HFMA2.MMA R22, -RZ, RZ, 0, 0 ;  /* 0x00000000ff167435 */ /* 0x000fe200000001ff */
[----:B------:R-:W-:Y:S02]  /*107f0*/  MOV R19, RZ ;  /* 0x000000ff00137202 */ /* 0x000fe40000000f00 */
[----:B------:R-:W-:-:S04]  /*10800*/  IMAD R7, R2, c[0x0][0x198], R7 ;  /* 0x0000660002077a24 */ /* 0x000fc800078e0207 */
[----:B0-----:R-:W-:-:S05]  /*10810*/  IMAD R7, R0, c[0x0][0x180], R7 ;  /* 0x0000600000077a24 */ /* 0x001fca00078e0207 */
[----:B------:R-:W-:Y:S01]  /*10820*/  SHF.L.U32 R7, R7, 0x2, RZ ;  /* 0x0000000207077819 */ /* 0x000fe200000006ff */
        /* <DEDUP_REMOVED lines=199> */
.L_x_2486:
        /* <DEDUP_REMOVED lines=202> */
.L_x_2487:
[----:B------:R-:W-:Y:S01]  /*12140*/  IADD3 R10, P0, R19, c[0x0][0x548], RZ ;  /* 0x00015200130a7a10 */ /* 0x000fe20007f1e0ff */
[----:B------:R-:W-:Y:S01]  /*12150*/  IMAD.MOV.U32 R16, RZ, RZ, RZ ;  /* 0x000000ffff107224 */ /* 0x000fe200078e00ff */
[----:B------:R-:W-:Y:S02]  /*12160*/  MOV R18, RZ ;  /* 0x000000ff00127202 */ /* 0x000fe40000000f00 */
[----:B------:R-:W-:Y:S01]  /*12170*/  IADD3.X R11, RZ, c[0x0][0x54c], RZ, P0, !PT ;  /* 0x00015300ff0b7a10 */ /* 0x000fe200007fe4ff */
[----:B------:R-:W-:Y:S05]  /*12180*/  @!P1 BRA `(.L_x_2488) ;  /* 0x00000c7000009947 */ /* 0x000fea0003800000 */
[----:B------:R-:W-:Y:S02]  /*12190*/  IADD3 R13, R7, 0x2, RZ ;  /* 0x00000002070d7810 */ /* 0x000fe40007ffe0ff */
[----:B------:R-:W-:Y:S02]  /*121a0*/  MOV R12, RZ ;  /* 0x000000ff000c7202 */ /* 0x000fe40000000f00 */
        /* <DEDUP_REMOVED lines=197> */
.L_x_2488:
[----:B------:R-:W-:-:S04]  /*12e00*/  IADD3 R12, P0, R18, c[0x0][0x548], RZ ;  /* 0x00015200120c7a10 */ /* 0x000fc80007f1e0ff */
        /* <DEDUP_REMOVED lines=201> */
.L_x_2489:
        /* <DEDUP_REMOVED lines=11> */
.L_x_2491:
[----:B------:R-:W-:Y:S05]  /*13b50*/  BSYNC B0 ;  /* 0x0000000000007941 */ /* 0x000fea0003800000 */
.L_x_2490:
[----:B------:R-:W-:Y:S01]  /*13b60*/  PRMT R6, R6, 0x9910, RZ ;  /* 0x0000991006067816 */ /* 0x000fe200000000ff */
[----:B------:R-:W-:Y:S01]  /*13b70*/  BSSY B0, `(.L_x_2492) ;  /* 0x0000012000007945 */ /* 0x000fe20003800000 */
[----:B------:R-:W-:Y:S02]  /*13b80*/  LOP3.LUT P0, RZ, R17, R2, RZ, 0xfc, !PT ;  /* 0x0000000211ff7212 */ /* 0x000fe4000780fcff */
[----:B------:R-:W-:-:S13]  /*13b90*/  ISETP.NE.AND P1, PT, R6, RZ, PT ;  /* 0x000000ff0600720c */ /* 0x000fda0003f25270 */
[----:B------:R-:W-:Y:S05]  /*13ba0*/  @!P1 BRA `(.L_x_2493) ;  /* 0x000000e000009947 */ /* 0x000fea0003800000 */
[----:B------:R-:W0:Y:S01]  /*13bb0*/  S2R R7, SR_CTAID.Y ;  /* 0x0000000000077919 */ /* 0x000e220000002600 */
[----:B------:R-:W-:Y:S02]  /*13bc0*/  ISETP.NE.AND P2, PT, RZ, c[0x0][0x188], PT ;  /* 0x00006200ff007a0c */ /* 0x000fe40003f45270 */
[----:B------:R-:W-:Y:S02]  /*13bd0*/  MOV R28, R32 ;  /* 0x00000020001c7202 */ /* 0x000fe40000000f00 */
[----:B------:R-:W-:Y:S02]  /*13be0*/  MOV R30, R34 ;  /* 0x00000022001e7202 */ /* 0x000fe40000000f00 */
[----:B------:R-:W-:Y:S02]  /*13bf0*/  MOV R25, R69 ;  /* 0x0000004500197202 */ /* 0x000fe40000000f00 */
[----:B------:R-:W-:Y:S01]  /*13c00*/  MOV R27, R71 ;  /* 0x00000047001b7202 */ /* 0x000fe20000000f00 */
[----:B0-----:R-:W-:-:S02]  /*13c10*/  IMAD R6, R0, c[0x0][0x10], R7 ;  /* 0x0000040000067a24 */ /* 0x001fc400078e0207 */
[----:B------:R-:W-:Y:S02]  /*13c20*/  IMAD.MOV.U32 R7, RZ, RZ, 0x20 ;  /* 0x00000020ff077424 */ /* 0x000fe400078e00ff */
[----:B------:R-:W-:-:S04]  /*13c30*/  @!P2 IMAD R6, R6, c[0x0][0x0], R17 ;  /* 0x000000000606aa24 */ /* 0x000fc800078e0211 */
[----:B------:R-:W-:-:S05]  /*13c40*/  IMAD.WIDE.U32 R6, R6, R7, c[0x0][0x560] ;  /* 0x0001580006067625 */ /* 0x000fca00078e0007 */
[----:B------:R0:W-:Y:S04]  /*13c50*/  STG.E.64 [R6.64], R28 ;  /* 0x0000001c06007986 */ /* 0x0001e8000c101b24 */
[----:B------:R0:W-:Y:S04]  /*13c60*/  STG.E.64 [R6.64+0x8], R30 ;  /* 0x0000081e06007986 */ /* 0x0001e8000c101b24 */
[----:B------:R0:W-:Y:S04]  /*13c70*/  STG.E.64 [R6.64+0x10], R24 ;  /* 0x0000101806007986 */ /* 0x0001e8000c101b24 */
[----:B------:R0:W-:Y:S02]  /*13c80*/  STG.E.64 [R6.64+0x18], R26 ;  /* 0x0000181a06007986 */ /* 0x0001e4000c101b24 */
.L_x_2493:
[----:B------:R-:W-:Y:S05]  /*13c90*/  BSYNC B0 ;  /* 0x0000000000007941 */ /* 0x000fea0003800000 */
.L_x_2492:
        /* <DEDUP_REMOVED lines=31> */
.L_x_2495:
[----:B------:R-:W-:Y:S05]  /*13e90*/  BSYNC B0 ;  /* 0x0000000000007941 */ /* 0x000fea0003800000 */
.L_x_2494:
[----:B------:R-:W-:Y:S06]  /*13ea0*/  BAR.SYNC.DEFER_BLOCKING 0x0 ;  /* 0x0000000000007b1d */ /* 0x000fec0000010000 */
[----:B0-----:R-:W0:Y:S02]  /*13eb0*/  LDS.U8 R6, [RZ] ;  /* 0x00000000ff067984 */ /* 0x001e240000000000 */
[----:B0-----:R-:W-:Y:S02]  /*13ec0*/  ISETP.NE.AND P0, PT, R6, RZ, PT ;  /* 0x000000ff0600720c */ /* 0x001fe40003f05270 */
[----:B------:R-:W-:-:S04]  /*13ed0*/  IADD3 R6, P2, R16, c[0x0][0x548], RZ ;  /* 0x0001520010067a10 */ /* 0x000fc80007f5e0ff */
[----:B------:R-:W-:-:S07]  /*13ee0*/  IADD3.X R7, RZ, c[0x0][0x54c], RZ, P2, !PT ;  /* 0x00015300ff077a10 */ /* 0x000fce00017fe4ff */
[----:B------:R-:W-:Y:S05]  /*13ef0*/  @!P0 EXIT ;  /* 0x000000000000894d */ /* 0x000fea0003800000 */
[----:B------:R-:W-:Y:S02]  /*13f00*/  ISETP.NE.AND P0, PT, RZ, c[0x0][0x188], PT ;  /* 0x00006200ff007a0c */ /* 0x000fe40003f05270 */
[----:B------:R-:W-:Y:S02]  /*13f10*/  MOV R32, c[0x0][0x168] ;  /* 0x00005a0000207a02 */ /* 0x000fe40000000f00 */
        /* <DEDUP_REMOVED lines=11> */
[----:B------:R-:W-:Y:S01]  /*13fd0*/  MOV R39, c[0x0][0x16c] ;  /* 0x00005b0000277a02 */ /* 0x000fe20000000f00 */
[----:B------:R-:W-:Y:S01]  /*13fe0*/  IMAD.MOV.U32 R34, RZ, RZ, c[0x0][0x168] ;  /* 0x00005a00ff227624 */ /* 0x000fe200078e00ff */
[----:B------:R-:W-:Y:S01]  /*13ff0*/  MOV R28, c[0x0][0x168] ;  /* 0x00005a00001c7a02 */ /* 0x000fe20000000f00 */
[----:B------:R-:W-:Y:S01]  /*14000*/  IMAD.MOV.U32 R30, RZ, RZ, c[0x0][0x168] ;  /* 0x00005a00ff1e7624 */ /* 0x000fe200078e00ff */
[----:B------:R-:W-:Y:S02]  /*14010*/  ISETP.GE.U32.AND P0, PT, R21, c[0x0][0x184], PT ;  /* 0x0000610015007a0c */ /* 0x000fe40003f06070 */
[----:B------:R-:W-:Y:S02]  /*14020*/  MOV R25, c[0x0][0x16c] ;  /* 0x00005b0000197a02 */ /* 0x000fe40000000f00 */
[----:B------:R-:W-:-:S09]  /*14030*/  MOV R27, c[0x0][0x16c] ;  /* 0x00005b00001b7a02 */ /* 0x000fd20000000f00 */
        /* <DEDUP_REMOVED lines=9> */
.L_x_2500:
[----:B------:R-:W-:Y:S01]  /*140d0*/  HFMA2.MMA R15, -RZ, RZ, 0, 1.9073486328125e-06 ;  /* 0x00000020ff0f7435 */ /* 0x000fe200000001ff */
[----:B------:R-:W-:-:S09]  /*140e0*/  IMAD R14, R0, c[0x0][0x10], R21 ;  /* 0x00000400000e7a24 */ /* 0x000fd200078e0215 */
[----:B------:R-:W-:-:S05]  /*140f0*/  IMAD.WIDE.U32 R14, R14, R15, c[0x0][0x560] ;  /* 0x000158000e0e7625 */ /* 0x000fca00078e000f */
[----:B------:R-:W2:Y:S04]  /*14100*/  LDG.E.64 R28, [R14.64] ;  /* 0x000000240e1c7981 */ /* 0x000ea8000c1e1b00 */
[----:B------:R-:W3:Y:S04]  /*14110*/  LDG.E.64 R30, [R14.64+0x8] ;  /* 0x000008240e1e7981 */ /* 0x000ee8000c1e1b00 */
[----:B------:R-:W4:Y:S04]  /*14120*/  LDG.E.64 R32, [R14.64+0x10] ;  /* 0x000010240e207981 */ /* 0x000f28000c1e1b00 */
[----:B------:R-:W5:Y:S01]  /*14130*/  LDG.E.64 R34, [R14.64+0x18] ;  /* 0x000018240e227981 */ /* 0x000f62000c1e1b00 */
[----:B------:R-:W-:-:S05]  /*14140*/  MOV R36, c[0x0][0x0] ;  /* 0x0000000000247a02 */ /* 0x000fca0000000f00 */
[----:B------:R-:W-:-:S05]  /*14150*/  IMAD R21, R36, c[0x0][0x4], R21 ;  /* 0x0000010024157a24 */ /* 0x000fca00078e0215 */
[----:B------:R-:W-:Y:S01]  /*14160*/  ISETP.GE.U32.AND P0, PT, R21, c[0x0][0x184], PT ;  /* 0x0000610015007a0c */ /* 0x000fe20003f06070 */
[-C--:B--2---:R-:W-:Y:S02]  /*14170*/  FMUL.FTZ R41, R29, R37.reuse ;  /* 0x000000251d297220 */ /* 0x084fe40000410000 */
[C---:B------:R-:W-:Y:S02]  /*14180*/  FMUL.FTZ R37, R28.reuse, R37 ;  /* 0x000000251c257220 */ /* 0x040fe40000410000 */
[-C--:B------:R-:W-:Y:S02]  /*14190*/  FFMA.FTZ R41, R28, R20.reuse, -R41 ;  /* 0x000000141c297223 */ /* 0x080fe40000010829 */
[----:B---3--:R-:W-:Y:S02]  /*141a0*/  FMUL.FTZ R28, R31, R39 ;  /* 0x000000271f1c7220 */ /* 0x008fe40000410000 */
[----:B------:R-:W-:Y:S01]  /*141b0*/  FFMA.FTZ R37, R29, R20, R37 ;  /* 0x000000141d257223 */ /* 0x000fe20000010025 */
[----:B------:R-:W-:Y:S01]  /*141c0*/  MOV R20, R41 ;  /* 0x0000002900147202 */ /* 0x000fe20000000f00 */
[----:B----4-:R-:W-:-:S02]  /*141d0*/  FMUL.FTZ R29, R33, R25 ;  /* 0x00000019211d7220 */ /* 0x010fc40000410000 */
[----:B-----5:R-:W-:Y:S02]  /*141e0*/  FMUL.FTZ R15, R35, R27 ;  /* 0x0000001b230f7220 */ /* 0x020fe40000410000 */
[C---:B------:R-:W-:Y:S02]  /*141f0*/  FMUL.FTZ R36, R30.reuse, R39 ;  /* 0x000000271e247220 */ /* 0x040fe40000410000 */
[----:B------:R-:W-:Y:S02]  /*14200*/  FFMA.FTZ R28, R30, R23, -R28 ;  /* 0x000000171e1c7223 */ /* 0x000fe4000001081c */
[C---:B------:R-:W-:Y:S02]  /*14210*/  FMUL.FTZ R25, R32.reuse, R25 ;  /* 0x0000001920197220 */ /* 0x040fe40000410000 */
[----:B------:R-:W-:Y:S02]  /*14220*/  FFMA.FTZ R29, R32, R24, -R29 ;  /* 0x00000018201d7223 */ /* 0x000fe4000001081d */
[----:B------:R-:W-:-:S02]  /*14230*/  FMUL.FTZ R27, R34, R27 ;  /* 0x0000001b221b7220 */ /* 0x000fc40000410000 */
[----:B------:R-:W-:Y:S02]  /*14240*/  FFMA.FTZ R30, R34, R26, -R15 ;  /* 0x0000001a221e7223 */ /* 0x000fe4000001080f */
[----:B------:R-:W-:Y:S02]  /*14250*/  FFMA.FTZ R39, R31, R23, R36 ;  /* 0x000000171f277223 */ /* 0x000fe40000010024 */
[----:B------:R-:W-:Y:S01]  /*14260*/  FFMA.FTZ R25, R33, R24, R25 ;  /* 0x0000001821197223 */ /* 0x000fe20000010019 */
[----:B------:R-:W-:Y:S01]  /*14270*/  MOV R24, R29 ;  /* 0x0000001d00187202 */ /* 0x000fe20000000f00 */
[----:B------:R-:W-:Y:S01]  /*14280*/  FFMA.FTZ R27, R35, R26, R27 ;  /* 0x0000001a231b7223 */ /* 0x000fe2000001001b */
[----:B------:R-:W-:Y:S01]  /*14290*/  MOV R26, R30 ;  /* 0x0000001e001a7202 */ /* 0x000fe20000000f00 */
[----:B------:R-:W-:Y:S01]  /*142a0*/  IMAD.MOV.U32 R23, RZ, RZ, R28 ;  /* 0x000000ffff177224 */ /* 0x000fe200078e001c */
[----:B------:R-:W-:Y:S05]  /*142b0*/  @!P0 BRA `(.L_x_2500) ;  /* 0xfffffe1000008947 */ /* 0x000fea000383ffff */
[----:B------:R-:W-:Y:S05]  /*142c0*/  BSYNC B1 ;  /* 0x0000000000017941 */ /* 0x000fea0003800000 */
.L_x_2499:
[----:B------:R-:W-:Y:S01]  /*142d0*/  IMAD.MOV.U32 R34, RZ, RZ, R28 ;  /* 0x000000ffff227224 */ /* 0x000fe200078e001c */
[----:B------:R-:W-:-:S02]  /*142e0*/  MOV R32, R41 ;  /* 0x0000002900207202 */ /* 0x000fc40000000f00 */
[----:B------:R-:W-:Y:S01]  /*142f0*/  MOV R28, R29 ;  /* 0x0000001d001c7202 */ /* 0x000fe20000000f00 */
[----:B------:R-:W-:Y:S05]  /*14300*/  BRA `(.L_x_2498) ;  /* 0x0000033000007947 */ /* 0x000fea0003800000 */
.L_x_2497:
[----:B------:R-:W-:Y:S01]  /*14310*/  ISETP.GE.U32.AND P0, PT, R2, c[0x0][0x184], PT ;  /* 0x0000610002007a0c */ /* 0x000fe20003f06070 */
[----:B------:R-:W-:Y:S01]  /*14320*/  IMAD.MOV.U32 R28, RZ, RZ, c[0x0][0x168] ;  /* 0x00005a00ff1c7624 */ /* 0x000fe200078e00ff */
[----:B------:R-:W-:Y:S02]  /*14330*/  MOV R34, c[0x0][0x168] ;  /* 0x00005a0000227a02 */ /* 0x000fe40000000f00 */
[----:B------:R-:W-:Y:S02]  /*14340*/  MOV R39, c[0x0][0x16c] ;  /* 0x00005b0000277a02 */ /* 0x000fe40000000f00 */
[----:B------:R-:W-:Y:S02]  /*14350*/  MOV R25, c[0x0][0x16c] ;  /* 0x00005b0000197a02 */ /* 0x000fe40000000f00 */
[----:B------:R-:W-:Y:S02]  /*14360*/  MOV R30, c[0x0][0x168] ;  /* 0x00005a00001e7a02 */ /* 0x000fe40000000f00 */
[----:B------:R-:W-:-:S03]  /*14370*/  MOV R27, c[0x0][0x16c] ;  /* 0x00005b00001b7a02 */ /* 0x000fc60000000f00 */
[----:B------:R-:W-:Y:S05]  /*14380*/  @P0 BRA `(.L_x_2498) ;  /* 0x000002b000000947 */ /* 0x000fea0003800000 */
[----:B------:R-:W-:Y:S01]  /*14390*/  BSSY B1, `(.L_x_2501) ;  /* 0x0000028000017945 */ /* 0x000fe20003800000 */
[----:B------:R-:W-:Y:S01]  /*143a0*/  IMAD.MOV.U32 R20, RZ, RZ, c[0x0][0x168] ;  /* 0x00005a00ff147624 */ /* 0x000fe200078e00ff */
[----:B------:R-:W-:Y:S01]  /*143b0*/  MOV R21, c[0x0][0x168] ;  /* 0x00005a0000157a02 */ /* 0x000fe20000000f00 */
[----:B------:R-:W-:Y:S01]  /*143c0*/  IMAD.MOV.U32 R29, RZ, RZ, R2 ;  /* 0x000000ffff1d7224 */ /* 0x000fe200078e0002 */
[----:B------:R-:W-:Y:S02]  /*143d0*/  MOV R23, c[0x0][0x168] ;  /* 0x00005a0000177a02 */ /* 0x000fe40000000f00 */
[----:B------:R-:W-:Y:S02]  /*143e0*/  MOV R24, c[0x0][0x168] ;  /* 0x00005a0000187a02 */ /* 0x000fe40000000f00 */
[----:B------:R-:W-:Y:S02]  /*143f0*/  MOV R39, c[0x0][0x16c] ;  /* 0x00005b0000277a02 */ /* 0x000fe40000000f00 */
[----:B------:R-:W-:-:S02]  /*14400*/  MOV R25, c[0x0][0x16c] ;  /* 0x00005b0000197a02 */ /* 0x000fc40000000f00 */
[----:B------:R-:W-:Y:S02]  /*14410*/  MOV R27, c[0x0][0x16c] ;  /* 0x00005b00001b7a02 */ /* 0x000fe40000000f00 */
.L_x_2502:
[----:B------:R-:W-:Y:S02]  /*14420*/  IMAD R14, R0, c[0x0][0x10], R29 ;  /* 0x00000400000e7a24 */ /* 0x000fe400078e021d */
[----:B------:R-:W-:Y:S02]  /*14430*/  IMAD.MOV.U32 R15, RZ, RZ, 0x20 ;  /* 0x00000020ff0f7424 */ /* 0x000fe400078e00ff */
[----:B------:R-:W-:-:S04]  /*14440*/  IMAD R14, R14, c[0x0][0x0], R17 ;  /* 0x000000000e0e7a24 */ /* 0x000fc800078e0211 */
[----:B------:R-:W-:-:S05]  /*14450*/  IMAD.WIDE.U32 R14, R14, R15, c[0x0][0x560] ;  /* 0x000158000e0e7625 */ /* 0x000fca00078e000f */
[----:B------:R-:W2:Y:S04]  /*14460*/  LDG.E.64 R30, [R14.64] ;  /* 0x000000240e1e7981 */ /* 0x000ea8000c1e1b00 */
[----:B------:R-:W3:Y:S04]  /*14470*/  LDG.E.64 R32, [R14.64+0x8] ;  /* 0x000008240e207981 */ /* 0x000ee8000c1e1b00 */
[----:B------:R-:W4:Y:S04]  /*14480*/  LDG.E.64 R34, [R14.64+0x10] ;  /* 0x000010240e227981 */ /* 0x000f28000c1e1b00 */
[----:B------:R-:W5:Y:S01]  /*14490*/  LDG.E.64 R40, [R14.64+0x18] ;  /* 0x000018240e287981 */ /* 0x000f62000c1e1b00 */
[----:B------:R-:W-:-:S04]  /*144a0*/  IADD3 R29, R29, c[0x0][0x4], RZ ;  /* 0x000001001d1d7a10 */ /* 0x000fc80007ffe0ff */
[----:B------:R-:W-:Y:S01]  /*144b0*/  ISETP.GE.U32.AND P0, PT, R29, c[0x0][0x184], PT ;  /* 0x000061001d007a0c */ /* 0x000fe20003f06070 */
[CC--:B--2---:R-:W-:Y:S02]  /*144c0*/  FMUL.FTZ R43, R31.reuse, R37.reuse ;  /* 0x000000251f2b7220 */ /* 0x0c4fe40000410000 */
[C---:B------:R-:W-:Y:S02]  /*144d0*/  FMUL.FTZ R37, R30.reuse, R37 ;  /* 0x000000251e257220 */ /* 0x040fe40000410000 */
[-C--:B------:R-:W-:Y:S02]  /*144e0*/  FFMA.FTZ R43, R30, R20.reuse, -R43 ;  /* 0x000000141e2b7223 */ /* 0x080fe4000001082b */
[-C--:B---3--:R-:W-:Y:S02]  /*144f0*/  FMUL.FTZ R28, R32, R39.reuse ;  /* 0x00000027201c7220 */ /* 0x088fe40000410000 */
[----:B------:R-:W-:Y:S02]  /*14500*/  FFMA.FTZ R37, R31, R20, R37 ;  /* 0x000000141f257223 */ /* 0x000fe40000010025 */
[----:B------:R-:W-:-:S02]  /*14510*/  FMUL.FTZ R26, R33, R39 ;  /* 0x00000027211a7220 */ /* 0x000fc40000410000 */
[-C--:B----4-:R-:W-:Y:S02]  /*14520*/  FMUL.FTZ R20, R35, R25.reuse ;  /* 0x0000001923147220 */ /* 0x090fe40000410000 */
[----:B------:R-:W-:Y:S02]  /*14530*/  FMUL.FTZ R30, R34, R25 ;  /* 0x00000019221e7220 */ /* 0x000fe40000410000 */
[----:B-----5:R-:W-:Y:S02]  /*14540*/  FMUL.FTZ R15, R41, R27 ;  /* 0x0000001b290f7220 */ /* 0x020fe40000410000 */
[-C--:B------:R-:W-:Y:S02]  /*14550*/  FFMA.FTZ R39, R33, R21.reuse, R28 ;  /* 0x0000001521277223 */ /* 0x080fe4000001001c */
[----:B------:R-:W-:Y:S02]  /*14560*/  FFMA.FTZ R26, R32, R21, -R26 ;  /* 0x00000015201a7223 */ /* 0x000fe4000001081a */
[----:B------:R-:W-:Y:S01]  /*14570*/  FFMA.FTZ R28, R34, R23, -R20 ;  /* 0x00000017221c7223 */ /* 0x000fe20000010814 */
[----:B------:R-:W-:Y:S01]  /*14580*/  MOV R20, R43 ;  /* 0x0000002b00147202 */ /* 0x000fe20000000f00 */
[C---:B------:R-:W-:Y:S01]  /*14590*/  FMUL.FTZ R27, R40.reuse, R27 ;  /* 0x0000001b281b7220 */ /* 0x040fe20000410000 */
[----:B------:R-:W-:Y:S01]  /*145a0*/  MOV R21, R26 ;  /* 0x0000001a00157202 */ /* 0x000fe20000000f00 */
[----:B------:R-:W-:Y:S01]  /*145b0*/  FFMA.FTZ R25, R35, R23, R30 ;  /* 0x0000001723197223 */ /* 0x000fe2000001001e */
[----:B------:R-:W-:Y:S01]  /*145c0*/  MOV R23, R28 ;  /* 0x0000001c00177202 */ /* 0x000fe20000000f00 */
[----:B------:R-:W-:-:S02]  /*145d0*/  FFMA.FTZ R30, R40, R24, -R15 ;  /* 0x00000018281e7223 */ /* 0x000fc4000001080f */
[----:B------:R-:W-:Y:S02]  /*145e0*/  FFMA.FTZ R27, R41, R24, R27 ;  /* 0x00000018291b7223 */ /* 0x000fe4000001001b */
[----:B------:R-:W-:Y:S01]  /*145f0*/  IMAD.MOV.U32 R24, RZ, RZ, R30 ;  /* 0x000000ffff187224 */ /* 0x000fe200078e001e */
[----:B------:R-:W-:Y:S05]  /*14600*/  @!P0 BRA `(.L_x_2502) ;  /* 0xfffffe1000008947 */ /* 0x000fea000383ffff */
[----:B------:R-:W-:Y:S05]  /*14610*/  BSYNC B1 ;  /* 0x0000000000017941 */ /* 0x000fea0003800000 */
.L_x_2501:
[----:B------:R-:W-:Y:S02]  /*14620*/  MOV R32, R43 ;  /* 0x0000002b00207202 */ /* 0x000fe40000000f00 */
[----:B------:R-:W-:Y:S02]  /*14630*/  MOV R34, R26 ;  /* 0x0000001a00227202 */ /* 0x000fe40000000f00 */
.L_x_2498:
[----:B------:R-:W-:Y:S05]  /*14640*/  BSYNC B0 ;  /* 0x0000000000007941 */ /* 0x000fea0003800000 */
.L_x_2496:
[----:B------:R-:W-:Y:S01]  /*14650*/  IMAD R0, R2, c[0x0][0x0], R17 ;  /* 0x0000000002007a24 */ /* 0x000fe200078e0211 */
[----:B------:R-:W-:Y:S01]  /*14660*/  MOV R33, R37 ;  /* 0x0000002500217202 */ /* 0x000fe20000000f00 */
[----:B------:R-:W-:Y:S01]  /*14670*/  IMAD.MOV.U32 R35, RZ, RZ, R39 ;  /* 0x000000ffff237224 */ /* 0x000fe200078e0027 */
[----:B------:R-:W-:Y:S01]  /*14680*/  MOV R29, R25 ;  /* 0x00000019001d7202 */ /* 0x000fe20000000f00 */
[----:B------:R-:W-:Y:S01]  /*14690*/  ULDC UR4, c[0x0][0x4] ;  /* 0x0000010000047ab9 */ /* 0x000fe20000000800 */
[----:B------:R-:W-:Y:S01]  /*146a0*/  SHF.L.U32 R14, R0, 0x5, RZ ;  /* 0x00000005000e7819 */ /* 0x000fe200000006ff */
[----:B------:R-:W-:Y:S01]  /*146b0*/  USHF.R.U32.HI UR4, URZ, 0x1, UR4 ;  /* 0x000000013f047899 */ /* 0x000fe20008011604 */
[----:B------:R-:W-:-:S02]  /*146c0*/  MOV R31, R27 ;  /* 0x0000001b001f7202 */ /* 0x000fc40000000f00 */
[----:B------:R-:W-:Y:S01]  /*146d0*/  LEA R23, R0, 0x10, 0x5 ;  /* 0x0000001000177811 */ /* 0x000fe200078e28ff */
[----:B------:R0:W-:Y:S02]  /*146e0*/  STS.128 [R14+0x10], R32 ;  /* 0x000010200e007388 */ /* 0x0001e40000000c00 */
[----:B------:R-:W-:Y:S02]  /*146f0*/  ISETP.NE.AND P0, PT, RZ, UR4, PT ;  /* 0x00000004ff007c0c */ /* 0x000fe4000bf05270 */
[----:B------:R0:W-:Y:S11]  /*14700*/  STS.128 [R14+0x20], R28 ;  /* 0x0000201c0e007388 */ /* 0x0001f60000000c00 */
[----:B------:R-:W-:Y:S05]  /*14710*/  @!P0 BRA `(.L_x_2503) ;  /* 0x0000026000008947 */ /* 0x000fea0003800000 */
[----:B------:R-:W-:-:S05]  /*14720*/  IMAD.U32 R15, RZ, RZ, UR4 ;  /* 0x00000004ff0f7e24 */ /* 0x000fca000f8e00ff */
.L_x_2506:
[----:B------:R-:W-:Y:S01]  /*14730*/  IADD3 R0, R2, R15, RZ ;  /* 0x0000000f02007210 */ /* 0x000fe20007ffe0ff */
[----:B------:R-:W-:Y:S01]  /*14740*/  BAR.SYNC.DEFER_BLOCKING 0x0 ;  /* 0x0000000000007b1d */ /* 0x000fe20000010000 */
[----:B------:R-:W-:-:S02]  /*14750*/  ISETP.GT.AND P2, PT, R15, 0x1, PT ;  /* 0x000000010f00780c */ /* 0x000fc40003f44270 */
[----:B------:R-:W-:Y:S02]  /*14760*/  ISETP.GE.U32.AND P0, PT, R0, c[0x0][0x4], PT ;  /* 0x0000010000007a0c */ /* 0x000fe40003f06070 */
[----:B0-----:R-:W-:Y:S01]  /*14770*/  SHF.R.S32.HI R14, RZ, 0x1, R15 ;  /* 0x00000001ff0e7819 */ /* 0x001fe2000001140f */
[----:B------:R-:W-:Y:S01]  /*14780*/  BSSY B0, `(.L_x_2504) ;  /* 0x000001d000007945 */ /* 0x000fe20003800000 */
[----:B------:R-:W-:-:S13]  /*14790*/  ISETP.GE.U32.OR P0, PT, R2, R15, P0 ;  /* 0x0000000f0200720c */ /* 0x000fda0000706470 */
[----:B------:R-:W-:Y:S05]  /*147a0*/  @P0 BRA `(.L_x_2505) ;  /* 0x000001a000000947 */ /* 0x000fea0003800000 */
[----:B------:R-:W-:-:S05]  /*147b0*/  IMAD R0, R0, c[0x0][0x0], R17 ;  /* 0x0000000000007a24 */ /* 0x000fca00078e0211 */
[----:B------:R-:W-:-:S05]  /*147c0*/  SHF.L.U32 R0, R0, 0x5, RZ ;  /* 0x0000000500007819 */ /* 0x000fca00000006ff */
[----:B------:R-:W0:Y:S04]  /*147d0*/  LDS.128 R44, [R0+0x10] ;  /* 0x00001000002c7984 */ /* 0x000e280000000c00 */
[----:B------:R-:W1:Y:S01]  /*147e0*/  LDS.128 R40, [R0+0x20] ;  /* 0x0000200000287984 */ /* 0x000e620000000c00 */
[----:B0-----:R-:W-:Y:S02]  /*147f0*/  FMUL.FTZ R15, R37, R45 ;  /* 0x0000002d250f7220 */ /* 0x001fe40000410000 */
[----:B------:R-:W-:Y:S02]  /*14800*/  FMUL.FTZ R21, R39, R47 ;  /* 0x0000002f27157220 */ /* 0x000fe40000410000 */
[----:B------:R-:W-:Y:S02]  /*14810*/  FFMA.FTZ R36, R32, R44, -R15 ;  /* 0x0000002c20247223 */ /* 0x000fe4000001080f */
[----:B------:R-:W-:-:S02]  /*14820*/  FFMA.FTZ R38, R34, R46, -R21 ;  /* 0x0000002e22267223 */ /* 0x000fc40000010815 */
[----:B-1----:R-:W-:Y:S02]  /*14830*/  FMUL.FTZ R15, R25, R41 ;  /* 0x00000029190f7220 */ /* 0x002fe40000410000 */
[----:B------:R-:W-:Y:S02]  /*14840*/  FMUL.FTZ R21, R27, R43 ;  /* 0x0000002b1b157220 */ /* 0x000fe40000410000 */
[----:B------:R-:W-:Y:S02]  /*14850*/  FMUL.FTZ R37, R37, R44 ;  /* 0x0000002c25257220 */ /* 0x000fe40000410000 */
[----:B------:R-:W-:Y:S02]  /*14860*/  FMUL.FTZ R39, R39, R46 ;  /* 0x0000002e27277220 */ /* 0x000fe40000410000 */
[----:B------:R-:W-:Y:S02]  /*14870*/  FMUL.FTZ R25, R25, R40 ;  /* 0x0000002819197220 */ /* 0x000fe40000410000 */
[----:B------:R-:W-:-:S02]  /*14880*/  FMUL.FTZ R27, R27, R42 ;  /* 0x0000002a1b1b7220 */ /* 0x000fc40000410000 */
[----:B------:R-:W-:Y:S01]  /*14890*/  FFMA.FTZ R37, R32, R45, R37 ;  /* 0x0000002d20257223 */ /* 0x000fe20000010025 */
[----:B------:R-:W-:Y:S01]  /*148a0*/  MOV R32, R36 ;  /* 0x0000002400207202 */ /* 0x000fe20000000f00 */
        /* <DEDUP_REMOVED lines=10> */
.L_x_2505:
[----:B------:R-:W-:Y:S05]  /*14950*/  BSYNC B0 ;  /* 0x0000000000007941 */ /* 0x000fea0003800000 */
.L_x_2504:
[----:B------:R-:W-:Y:S01]  /*14960*/  MOV R15, R14 ;  /* 0x0000000e000f7202 */ /* 0x000fe20000000f00 */
[----:B------:R-:W-:Y:S05]  /*14970*/  @P2 BRA `(.L_x_2506) ;  /* 0xfffffdb000002947 */ /* 0x000fea000383ffff */
.L_x_2503:
[----:B------:R-:W-:-:S13]  /*14980*/  ISETP.NE.AND P0, PT, RZ, c[0x0][0x188], PT ;  /* 0x00006200ff007a0c */ /* 0x000fda0003f05270 */
[----:B------:R-:W-:Y:S05]  /*14990*/  @!P0 BRA `(.L_x_2507) ;  /* 0x000005c000008947 */ /* 0x000fea0003800000 */
[----:B------:R-:W-:-:S05]  /*149a0*/  IMAD.MOV.U32 R0, RZ, RZ, 0x20 ;  /* 0x00000020ff007424 */ /* 0x000fca00078e00ff */
[----:B------:R-:W-:Y:S02]  /*149b0*/  ISETP.LT.AND P0, PT, R0, c[0x0][0x0], PT ;  /* 0x0000000000007a0c */ /* 0x000fe40003f01270 */
[----:B------:R-:W-:-:S11]  /*149c0*/  MOV R0, c[0x0][0x0] ;  /* 0x0000000000007a02 */ /* 0x000fd60000000f00 */
[----:B------:R-:W-:Y:S05]  /*149d0*/  @!P0 BRA `(.L_x_2508) ;  /* 0x0000031000008947 */ /* 0x000fea0003800000 */
[----:B------:R-:W-:Y:S01]  /*149e0*/  MOV R0, c[0x0][0x0] ;  /* 0x0000000000007a02 */ /* 0x000fe20000000f00 */
[----:B0-----:R-:W-:Y:S01]  /*149f0*/  IMAD.MOV.U32 R24, RZ, RZ, R28 ;  /* 0x000000ffff187224 */ /* 0x001fe200078e001c */
[----:B------:R-:W-:Y:S02]  /*14a00*/  MOV R33, R37 ;  /* 0x0000002500217202 */ /* 0x000fe40000000f00 */
[----:B------:R-:W-:Y:S02]  /*14a10*/  MOV R35, R39 ;  /* 0x0000002700237202 */ /* 0x000fe40000000f00 */
[----:B------:R-:W-:Y:S02]  /*14a20*/  MOV R26, R30 ;  /* 0x0000001e001a7202 */ /* 0x000fe40000000f00 */
[----:B------:R-:W-:Y:S01]  /*14a30*/  LEA.HI R0, R0, c[0x0][0x0], RZ, 0x1 ;  /* 0x0000000000007a11 */ /* 0x000fe200078f08ff */
[----:B------:R0:W-:Y:S03]  /*14a40*/  STS.128 [R23], R32 ;  /* 0x0000002017007388 */ /* 0x0001e60000000c00 */
[----:B------:R-:W-:Y:S01]  /*14a50*/  SHF.R.S32.HI R2, RZ, 0x1, R0 ;  /* 0x00000001ff027819 */ /* 0x000fe20000011400 */
[----:B------:R0:W-:Y:S01]  /*14a60*/  STS.128 [R23+0x10], R24 ;  /* 0x0000101817007388 */ /* 0x0001e20000000c00 */
[----:B------:R-:W-:-:S02]  /*14a70*/  HFMA2.MMA R0, -RZ, RZ, 0, 1.9073486328125e-06 ;  /* 0x00000020ff007435 */ /* 0x000fc400000001ff */
[----:B------:R-:W-:-:S13]  /*14a80*/  ISETP.GE.AND P0, PT, R2, 0x20, PT ;  /* 0x000000200200780c */ /* 0x000fda0003f06270 */
[----:B------:R-:W-:Y:S05]  /*14a90*/  @!P0 BRA `(.L_x_2508) ;  /* 0x0000025000008947 */ /* 0x000fea0003800000 */
[----:B0-----:R-:W-:-:S05]  /*14aa0*/  IMAD.MOV.U32 R0, RZ, RZ, R2 ;  /* 0x000000ffff007224 */ /* 0x001fca00078e0002 */
.L_x_2511:
[----:B------:R-:W-:Y:S01]  /*14ab0*/  IADD3 R2, R17, R0, RZ ;  /* 0x0000000011027210 */ /* 0x000fe20007ffe0ff */
        /* <DEDUP_REMOVED lines=16> */
[C---:B------:R-:W-:Y:S02]  /*14bc0*/  FMUL.FTZ R2, R27.reuse, R42 ;  /* 0x0000002a1b027220 */ /* 0x040fe40000410000 */
[----:B------:R-:W-:-:S02]  /*14bd0*/  FMUL.FTZ R21, R27, R43 ;  /* 0x0000002b1b157220 */ /* 0x000fc40000410000 */
[----:B------:R-:W-:Y:S01]  /*14be0*/  FFMA.FTZ R37, R32, R45, R37 ;  /* 0x0000002d20257223 */ /* 0x000fe20000010025 */
[----:B------:R-:W-:Y:S01]  /*14bf0*/  MOV R32, R36 ;  /* 0x0000002400207202 */ /* 0x000fe20000000f00 */
[----:B------:R-:W-:Y:S02]  /*14c00*/  FFMA.FTZ R39, R34, R47, R39 ;  /* 0x0000002f22277223 */ /* 0x000fe40000010027 */
[C---:B------:R-:W-:Y:S02]  /*14c10*/  FFMA.FTZ R24, R28.reuse, R40, -R15 ;  /* 0x000000281c187223 */ /* 0x040fe4000001080f */
        /* <DEDUP_REMOVED lines=8> */
.L_x_2510:
[----:B------:R-:W-:Y:S05]  /*14ca0*/  BSYNC B0 ;  /* 0x0000000000007941 */ /* 0x000fea0003800000 */
.L_x_2509:
[----:B------:R-:W-:-:S04]  /*14cb0*/  SHF.R.S32.HI R0, RZ, 0x1, R0 ;  /* 0x00000001ff007819 */ /* 0x000fc80000011400 */
[----:B------:R-:W-:-:S13]  /*14cc0*/  ISETP.GE.AND P0, PT, R0, 0x20, PT ;  /* 0x000000200000780c */ /* 0x000fda0003f06270 */
[----:B------:R-:W-:Y:S05]  /*14cd0*/  @P0 BRA `(.L_x_2511) ;  /* 0xfffffdd000000947 */ /* 0x000fea000383ffff */
[----:B------:R-:W-:-:S09]  /*14ce0*/  HFMA2.MMA R0, -RZ, RZ, 0, 1.9073486328125e-06 ;  /* 0x00000020ff007435 */ /* 0x000fd200000001ff */
.L_x_2508:
[----:B0-----:R-:W-:Y:S01]  /*14cf0*/  BAR.SYNC.DEFER_BLOCKING 0x0 ;  /* 0x0000000000007b1d */ /* 0x001fe20000010000 */
[----:B------:R-:W-:-:S13]  /*14d00*/  ISETP.GE.AND P0, PT, R0, 0x2, PT ;  /* 0x000000020000780c */ /* 0x000fda0003f06270 */
[----:B------:R-:W-:Y:S05]  /*14d10*/  @!P0 BRA `(.L_x_2507) ;  /* 0x0000024000008947 */ /* 0x000fea0003800000 */
[----:B------:R-:W-:-:S05]  /*14d20*/  IMAD.MOV.U32 R2, RZ, RZ, 0x1 ;  /* 0x00000001ff027424 */ /* 0x000fca00078e00ff */
.L_x_2512:
[----:B------:R-:W0:Y:S04]  /*14d30*/  SHFL.DOWN PT, R15, R37, R2, 0x1f ;  /* 0x08001f02250f7589 */ /* 0x000e2800000e0000 */
[----:B------:R-:W1:Y:S04]  /*14d40*/  SHFL.DOWN PT, R14, R32, R2, 0x1f ;  /* 0x08001f02200e7589 */ /* 0x000e6800000e0000 */
[----:B------:R-:W2:Y:S04]  /*14d50*/  SHFL.DOWN PT, R23, R39, R2, 0x1f ;  /* 0x08001f0227177589 */ /* 0x000ea800000e0000 */
[----:B------:R-:W3:Y:S04]  /*14d60*/  SHFL.DOWN PT, R38, R27, R2, 0x1f ;  /* 0x08001f021b267589 */ /* 0x000ee800000e0000 */
[----:B------:R-:W4:Y:S04]  /*14d70*/  SHFL.DOWN PT, R31, R25, R2, 0x1f ;  /* 0x08001f02191f7589 */ /* 0x000f2800000e0000 */
[----:B------:R-:W5:Y:S04]  /*14d80*/  SHFL.DOWN PT, R36, R30, R2, 0x1f ;  /* 0x08001f021e247589 */ /* 0x000f6800000e0000 */
[----:B------:R-:W5:Y:S01]  /*14d90*/  SHFL.DOWN PT, R21, R34, R2, 0x1f ;  /* 0x08001f0222157589 */ /* 0x000f6200000e0000 */
[----:B0-----:R-:W-:-:S03]  /*14da0*/  FMUL.FTZ R17, R15, R37 ;  /* 0x000000250f117220 */ /* 0x001fc60000410000 */
[----:B------:R0:W5:Y:S01]  /*14db0*/  SHFL.DOWN PT, R29, R28, R2, 0x1f ;  /* 0x08001f021c1d7589 */ /* 0x00016200000e0000 */
[C---:B-1----:R-:W-:Y:S02]  /*14dc0*/  FMUL.FTZ R20, R14.reuse, R37 ;  /* 0x000000250e147220 */ /* 0x042fe40000410000 */
[----:B------:R-:W-:Y:S02]  /*14dd0*/  FFMA.FTZ R17, R14, R32, -R17 ;  /* 0x000000200e117223 */ /* 0x000fe40000010811 */
[----:B--2---:R-:W-:Y:S02]  /*14de0*/  FMUL.FTZ R24, R23, R39 ;  /* 0x0000002717187220 */ /* 0x004fe40000410000 */
[----:B---3--:R-:W-:Y:S01]  /*14df0*/  FMUL.FTZ R37, R38, R27 ;  /* 0x0000001b26257220 */ /* 0x008fe20000410000 */
[----:B0-----:R-:W-:Y:S01]  /*14e00*/  SHF.L.U32 R2, R2, 0x1, RZ ;  /* 0x0000000102027819 */ /* 0x001fe200000006ff */
[----:B----4-:R-:W-:-:S03]  /*14e10*/  FMUL.FTZ R33, R31, R25 ;  /* 0x000000191f217220 */ /* 0x010fc60000410000 */
[----:B------:R-:W-:Y:S01]  /*14e20*/  ISETP.GE.AND P0, PT, R2, R0, PT ;  /* 0x000000000200720c */ /* 0x000fe20003f06270 */
[C---:B-----5:R-:W-:Y:S02]  /*14e30*/  FMUL.FTZ R41, R36.reuse, R27 ;  /* 0x0000001b24297220 */ /* 0x060fe40000410000 */
[----:B------:R-:W-:Y:S02]  /*14e40*/  FFMA.FTZ R36, R36, R30, -R37 ;  /* 0x0000001e24247223 */ /* 0x000fe40000010825 */
[C---:B------:R-:W-:Y:S02]  /*14e50*/  FMUL.FTZ R26, R21.reuse, R39 ;  /* 0x00000027151a7220 */ /* 0x040fe40000410000 */
[----:B------:R-:W-:Y:S02]  /*14e60*/  FFMA.FTZ R24, R21, R34, -R24 ;  /* 0x0000002215187223 */ /* 0x000fe40000010818 */
[C---:B------:R-:W-:Y:S02]  /*14e70*/  FMUL.FTZ R35, R29.reuse, R25 ;  /* 0x000000191d237220 */ /* 0x040fe40000410000 */
[----:B------:R-:W-:-:S02]  /*14e80*/  FFMA.FTZ R33, R29, R28, -R33 ;  /* 0x0000001c1d217223 */ /* 0x000fc40000010821 */
[----:B------:R-:W-:Y:S01]  /*14e90*/  FFMA.FTZ R37, R15, R32, R20 ;  /* 0x000000200f257223 */ /* 0x000fe20000010014 */
[----:B------:R-:W-:Y:S01]  /*14ea0*/  MOV R32, R17 ;  /* 0x0000001100207202 */ /* 0x000fe20000000f00 */
[----:B------:R-:W-:Y:S01]  /*14eb0*/  FFMA.FTZ R39, R23, R34, R26 ;  /* 0x0000002217277223 */ /* 0x000fe2000001001a */
[----:B------:R-:W-:Y:S01]  /*14ec0*/  MOV R34, R24 ;  /* 0x0000001800227202 */ /* 0x000fe20000000f00 */
[----:B------:R-:W-:Y:S02]  /*14ed0*/  FFMA.FTZ R25, R31, R28, R35 ;  /* 0x0000001c1f197223 */ /* 0x000fe40000010023 */
[----:B------:R-:W-:Y:S01]  /*14ee0*/  FFMA.FTZ R27, R38, R30, R41 ;  /* 0x0000001e261b7223 */ /* 0x000fe20000010029 */
[----:B------:R-:W-:Y:S01]  /*14ef0*/  MOV R30, R36 ;  /* 0x00000024001e7202 */ /* 0x000fe20000000f00 */
[----:B------:R-:W-:Y:S01]  /*14f00*/  IMAD.MOV.U32 R28, RZ, RZ, R33 ;  /* 0x000000ffff1c7224 */ /* 0x000fe200078e0021 */
[----:B------:R-:W-:Y:S05]  /*14f10*/  @!P0 BRA `(.L_x_2512) ;  /* 0xfffffe1000008947 */ /* 0x000fea000383ffff */
[----:B------:R-:W-:Y:S01]  /*14f20*/  MOV R32, R17 ;  /* 0x0000001100207202 */ /* 0x000fe20000000f00 */
[----:B------:R-:W-:Y:S01]  /*14f30*/  IMAD.MOV.U32 R28, RZ, RZ, R33 ;  /* 0x000000ffff1c7224 */ /* 0x000fe200078e0021 */
[----:B------:R-:W-:-:S02]  /*14f40*/  MOV R34, R24 ;  /* 0x0000001800227202 */ /* 0x000fc40000000f00 */
[----:B------:R-:W-:Y:S02]  /*14f50*/  MOV R30, R36 ;  /* 0x00000024001e7202 */ /* 0x000fe40000000f00 */
.L_x_2507:
        /* <DEDUP_REMOVED lines=10> */
[----:B------:R-:W3:Y:S04]  /*15000*/  LDG.E.64 R8, [R4.64+0x8] ;  /* 0x0000082404087981 */ /* 0x000ee8000c1e1b00 */
[----:B------:R-:W4:Y:S04]  /*15010*/  LDG.E.64 R12, [R4.64+0x10] ;  /* 0x00001024040c7981 */ /* 0x000f28000c1e1b00 */
[----:B0-----:R-:W5:Y:S01]  /*15020*/  LDG.E.64 R14, [R4.64+0x18] ;  /* 0x00001824040e7981 */ /* 0x001f62000c1e1b00 */
[----:B--2---:R-:W-:-:S02]  /*15030*/  FMUL.FTZ R7, R37, R3 ;  /* 0x0000000325077220 */ /* 0x004fc40000410000 */
[C---:B------:R-:W-:Y:S02]  /*15040*/  FMUL.FTZ R3, R32.reuse, R3 ;  /* 0x0000000320037220 */ /* 0x040fe40000410000 */
[-C--:B------:R-:W-:Y:S02]  /*15050*/  FFMA.FTZ R32, R32, R2.reuse, -R7 ;  /* 0x0000000220207223 */ /* 0x080fe40000010807 */
[----:B------:R-:W-:Y:S02]  /*15060*/  FFMA.FTZ R37, R37, R2, R3 ;  /* 0x0000000225257223 */ /* 0x000fe40000010003 */
[----:B---3--:R-:W-:Y:S02]  /*15070*/  FMUL.FTZ R11, R39, R9 ;  /* 0x00000009270b7220 */ /* 0x008fe40000410000 */
[----:B----4-:R-:W-:Y:S02]  /*15080*/  FMUL.FTZ R3, R25, R13 ;  /* 0x0000000d19037220 */ /* 0x010fe40000410000 */
[----:B-----5:R-:W-:-:S02]  /*15090*/  FMUL.FTZ R7, R27, R15 ;  /* 0x0000000f1b077220 */ /* 0x020fc40000410000 */
[----:B------:R-:W-:Y:S02]  /*150a0*/  FMUL.FTZ R9, R34, R9 ;  /* 0x0000000922097220 */ /* 0x000fe40000410000 */
[----:B------:R-:W-:Y:S02]  /*150b0*/  FMUL.FTZ R13, R28, R13 ;  /* 0x0000000d1c0d7220 */ /* 0x000fe40000410000 */
[----:B------:R-:W-:Y:S02]  /*150c0*/  FMUL.FTZ R15, R30, R15 ;  /* 0x0000000f1e0f7220 */ /* 0x000fe40000410000 */
[-C--:B------:R-:W-:Y:S02]  /*150d0*/  FFMA.FTZ R34, R34, R8.reuse, -R11 ;  /* 0x0000000822227223 */ /* 0x080fe4000001080b */
[----:B------:R-:W-:Y:S02]  /*150e0*/  FFMA.FTZ R39, R39, R8, R9 ;  /* 0x0000000827277223 */ /* 0x000fe40000010009 */
[----:B------:R-:W-:-:S02]  /*150f0*/  FFMA.FTZ R28, R28, R12, -R3 ;  /* 0x0000000c1c1c7223 */ /* 0x000fc40000010803 */
[----:B------:R-:W-:Y:S02]  /*15100*/  FFMA.FTZ R25, R25, R12, R13 ;  /* 0x0000000c19197223 */ /* 0x000fe4000001000d */
[-C--:B------:R-:W-:Y:S02]  /*15110*/  FFMA.FTZ R30, R30, R14.reuse, -R7 ;  /* 0x0000000e1e1e7223 */ /* 0x080fe40000010807 */
[----:B------:R-:W-:Y:S02]  /*15120*/  FFMA.FTZ R27, R27, R14, R15 ;  /* 0x0000000e1b1b7223 */ /* 0x000fe4000001000f */
.L_x_2514:
        /* <DEDUP_REMOVED lines=16> */
[----:B01----:R-:W-:Y:S01]  /*15230*/  LEPC R14 ;  /* 0x00000000000e734e */ /* 0x003fe20000000000 */
[----:B------:R-:W-:Y:S02]  /*15240*/  MOV R9, 0x152b0 ;  /* 0x000152b000097802 */ /* 0x000fe40000000f00 */
[----:B------:R-:W-:Y:S02]  /*15250*/  MOV R20, 0x15230 ;  /* 0x0001523000147802 */ /* 0x000fe40000000f00 */
[----:B------:R-:W-:Y:S02]  /*15260*/  MOV R21, 0x0 ;  /* 0x0000000000157802 */ /* 0x000fe40000000f00 */
[----:B------:R-:W-:Y:S02]  /*15270*/  MOV R0, 0x0 ;  /* 0x0000000000007802 */ /* 0x000fe40000000f00 */
[----:B------:R-:W-:-:S04]  /*15280*/  IADD3 R20, P0, P1, -R20, R9, R14 ;  /* 0x0000000914147210 */ /* 0x000fc8000791e10e */
[----:B------:R-:W-:-:S04]  /*15290*/  IADD3.X R21, ~R0, R21, R15, P0, P1 ;  /* 0x0000001500157210 */ /* 0x000fc800007e250f */
[----:B--2---:R-:W-:Y:S05]  /*152a0*/  CALL.ABS.NOINC R2 ;  /* 0x0000000002007343 */ /* 0x004fea0003c00000 */
.L_x_2516:
[----:B------:R-:W-:Y:S02]  /*152b0*/  IADD3 R22, P0, R22, c[0x0][0x548], RZ ;  /* 0x0001520016167a10 */ /* 0x000fe40007f1e0ff */
[----:B0-----:R-:W-:Y:S02]  /*152c0*/  MOV R33, R37 ;  /* 0x0000002500217202 */ /* 0x001fe40000000f00 */
[----:B------:R-:W-:Y:S01]  /*152d0*/  ISETP.NE.AND P6, PT, R17, c[0x0][0x57c], PT ;  /* 0x00015f0011007a0c */ /* 0x000fe20003fc5270 */
[----:B------:R-:W-:-:S05]  /*152e0*/  IMAD.X R23, RZ, RZ, c[0x0][0x54c], P0 ;  /* 0x00015300ff177624 */ /* 0x000fca00000e06ff */
[----:B------:R0:W-:Y:S07]  /*152f0*/  STG.E.64 [R22.64], R32 ;  /* 0x0000002016007986 */ /* 0x0001ee000c101b24 */
[----:B------:R-:W-:Y:S05]  /*15300*/  @!P6 BRA `(.L_x_2517) ;  /* 0x000001300000e947 */ /* 0x000fea0003800000 */
[----:B------:R-:W-:Y:S01]  /*15310*/  MOV R0, 0x660 ;  /* 0x0000066000007802 */ /* 0x000fe20000000f00 */
[----:B------:R-:W-:Y:S01]  /*15320*/  HFMA2.MMA R8, -RZ, RZ, 0, 4.4763088226318359375e-05 ;  /* 0x000002efff087435 */ /* 0x000fe200000001ff */
[----:B------:R-:W-:Y:S01]  /*15330*/  MOV R4, c[0x4][0x650] ;  /* 0x0101940000047a02 */ /* 0x000fe20000000f00 */
[----:B------:R-:W-:Y:S01]  /*15340*/  HFMA2.MMA R12, -RZ, RZ, 0, 5.9604644775390625e-08 ;  /* 0x00000001ff0c7435 */ /* 0x000fe200000001ff */
[----:B------:R1:W2:Y:S01]  /*15350*/  LDC.64 R2, c[0x4][R0] ;  /* 0x0100000000027b82 */ /* 0x0002a20000000a00 */
        /* <DEDUP_REMOVED lines=10> */
[----:B-1----:R-:W-:Y:S02]  /*15400*/  MOV R0, 0x0 ;  /* 0x0000000000007802 */ /* 0x002fe40000000f00 */
[----:B------:R-:W-:-:S04]  /*15410*/  IADD3 R20, P0, P1, -R20, R9, R14 ;  /* 0x0000000914147210 */ /* 0x000fc8000791e10e */
[----:B------:R-:W-:-:S04]  /*15420*/  IADD3.X R21, ~R0, R21, R15, P0, P1 ;  /* 0x0000001500157210 */ /* 0x000fc800007e250f */
[----:B0-2---:R-:W-:Y:S05]  /*15430*/  CALL.ABS.NOINC R2 ;  /* 0x0000000002007343 */ /* 0x005fea0003c00000 */
.L_x_2517:
        /* <DEDUP_REMOVED lines=9> */
[----:B------:R-:W-:Y:S01]  /*154d0*/  HFMA2.MMA R13, -RZ, RZ, 0, 0 ;  /* 0x00000000ff0d7435 */ /* 0x000fe200000001ff */
[----:B-1----:R1:W2:Y:S01]  /*154e0*/  LDC.64 R2, c[0x4][R0] ;  /* 0x0100000000027b82 */ /* 0x0022a20000000a00 */
        /* <DEDUP_REMOVED lines=14> */
.L_x_2518:
        /* <DEDUP_REMOVED lines=10> */
[----:B-1----:R1:W3:Y:S01]  /*15670*/  LDC.64 R2, c[0x4][R0] ;  /* 0x0100000000027b82 */ /* 0x0022e20000000a00 */
        /* <DEDUP_REMOVED lines=13> */
[----:B0-23--:R-:W-:Y:S05]  /*15750*/  CALL.ABS.NOINC R2 ;  /* 0x0000000002007343 */ /* 0x00dfea0003c00000 */
.L_x_2519:
[----:B------:R-:W-:Y:S02]  /*15760*/  IADD3 R16, P0, R16, c[0x0][0x548], RZ ;  /* 0x0001520010107a10 */ /* 0x000fe40007f1e0ff */
[----:B------:R-:W-:Y:S02]  /*15770*/  MOV R26, R30 ;  /* 0x0000001e001a7202 */ /* 0x000fe40000000f00 */
[----:B------:R-:W-:-:S05]  /*15780*/  IADD3.X R17, RZ, c[0x0][0x54c], RZ, P0, !PT ;  /* 0x00015300ff117a10 */ /* 0x000fca00007fe4ff */
[----:B------:R-:W-:Y:S01]  /*15790*/  STG.E.64 [R16.64], R26 ;  /* 0x0000001a10007986 */ /* 0x000fe2000c101b24 */
[----:B------:R-:W-:Y:S05]  /*157a0*/  EXIT ;  /* 0x000000000000794d */ /* 0x000fea0003800000 */
.L_x_2515:
[----:B0-----:R-:W-:Y:S01]  /*157b0*/  MOV R33, R37 ;  /* 0x0000002500217202 */ /* 0x001fe20000000f00 */
[----:B------:R-:W-:Y:S01]  /*157c0*/  IMAD.MOV.U32 R35, RZ, RZ, R39 ;  /* 0x000000ffff237224 */ /* 0x000fe200078e0027 */
[----:B------:R-:W-:Y:S02]  /*157d0*/  MOV R24, R28 ;  /* 0x0000001c00187202 */ /* 0x000fe40000000f00 */
[----:B------:R-:W-:Y:S01]  /*157e0*/  MOV R26, R30 ;  /* 0x0000001e001a7202 */ /* 0x000fe20000000f00 */
[----:B------:R-:W-:Y:S04]  /*157f0*/  STG.E.64 [R4.64], R32 ;  /* 0x0000002004007986 */ /* 0x000fe8000c101b24 */
[----:B------:R-:W-:Y:S04]  /*15800*/  STG.E.64 [R4.64+0x8], R34 ;  /* 0x0000082204007986 */ /* 0x000fe8000c101b24 */
[----:B------:R-:W-:Y:S04]  /*15810*/  STG.E.64 [R4.64+0x10], R24 ;  /* 0x0000101804007986 */ /* 0x000fe8000c101b24 */
[----:B------:R-:W-:Y:S01]  /*15820*/  STG.E.64 [R4.64+0x18], R26 ;  /* 0x0000181a04007986 */ /* 0x000fe2000c101b24 */
[----:B------:R-:W-:Y:S05]  /*15830*/  EXIT ;  /* 0x000000000000794d */ /* 0x000fea0003800000 */
.L_x_2513:
[----:B------:R-:W-:Y:S01]  /*15840*/  ISETP.NE.AND P0, PT, RZ, UR38, PT ;  /* 0x00000026ff007c0c */ /* 0x000fe2000bf05270 */
[----:B------:R-:W-:-:S02]  /*15850*/  ULDC.U8 UR4, c[0x0][0x579] ;  /* 0x00015e4000047ab9 */ /* 0x000fc40000000000 */
[----:B------:R-:W-:-:S10]  /*15860*/  ISETP.NE.AND P1, PT, RZ, UR4, PT ;  /* 0x00000004ff007c0c */ /* 0x000fd4000bf25270 */
[----:B------:R-:W-:Y:S05]  /*15870*/  @!P0 BRA `(.L_x_2520) ;  /* 0x0000014000008947 */ /* 0x000fea0003800000 */
[----:B------:R-:W2:Y:S04]  /*15880*/  LDG.E.64 R2, [R8.64] ;  /* 0x0000002408027981 */ /* 0x000ea8000c1e1b00 */
[----:B0-----:R-:W3:Y:S04]  /*15890*/  LDG.E.64 R14, [R10.64] ;  /* 0x000000240a0e7981 */ /* 0x001ee8000c1e1b00 */
[----:B------:R-:W4:Y:S04]  /*158a0*/  LDG.E.64 R20, [R12.64] ;  /* 0x000000240c147981 */ /* 0x000f28000c1e1b00 */
[----:B------:R-:W5:Y:S01]  /*158b0*/  LDG.E.64 R40, [R6.64] ;  /* 0x0000002406287981 */ /* 0x000f62000c1e1b00 */
        /* <DEDUP_REMOVED lines=16> */
.L_x_2520:
        /* <DEDUP_REMOVED lines=24> */
.L_x_2522:
[----:B------:R-:W-:Y:S02]  /*15b40*/  IADD3 R22, P0, R22, c[0x0][0x548], RZ ;  /* 0x0001520016167a10 */ /* 0x000fe40007f1e0ff */
[----:B0-----:R-:W-:Y:S02]  /*15b50*/  MOV R33, R37 ;  /* 0x0000002500217202 */ /* 0x001fe40000000f00 */
        /* <DEDUP_REMOVED lines=8> */
[----:B------:R1:W2:Y:S01]  /*15be0*/  LDC.64 R2, c[0x4][R0] ;  /* 0x0100000000027b82 */ /* 0x0002a20000000a00 */
[----:B------:R-:W-:Y:S01]  /*15bf0*/  IMAD.MOV.U32 R5, RZ, RZ, c[0x4][0x654] ;  /* 0x01019500ff057624 */ /* 0x000fe200078e00ff */
[----:B------:R-:W-:Y:S01]  /*15c00*/  MOV R6, c[0x4][0x640] ;  /* 0x0101900000067a02 */ /* 0x000fe20000000f00 */
[----:B------:R-:W-:Y:S01]  /*15c10*/  IMAD.MOV.U32 R10, RZ, RZ, c[0x4][0x438] ;  /* 0x01010e00ff0a7624 */ /* 0x000fe200078e00ff */
[----:B------:R-:W-:-:S02]  /*15c20*/  MOV R7, c[0x4][0x644] ;  /* 0x0101910000077a02 */ /* 0x000fc40000000f00 */
[----:B------:R-:W-:Y:S02]  /*15c30*/  MOV R11, c[0x4][0x43c] ;  /* 0x01010f00000b7a02 */ /* 0x000fe40000000f00 */
        /* <DEDUP_REMOVED lines=9> */
.L_x_2523:
        /* <DEDUP_REMOVED lines=10> */
[----:B-1----:R1:W2:Y:S01]  /*15d70*/  LDC.64 R2, c[0x4][R0] ;  /* 0x0100000000027b82 */ /* 0x0022a20000000a00 */
        /* <DEDUP_REMOVED lines=14> */
.L_x_2524:
        /* <DEDUP_REMOVED lines=10> */
[----:B-1----:R1:W3:Y:S01]  /*15f00*/  LDC.64 R2, c[0x4][R0] ;  /* 0x0100000000027b82 */ /* 0x0022e20000000a00 */
[----:B------:R-:W-:Y:S01]  /*15f10*/  MOV R5, c[0x4][0x654] ;  /* 0x0101950000057a02 */ /* 0x000fe20000000f00 */
[----:B------:R-:W-:Y:S01]  /*15f20*/  IMAD.MOV.U32 R7, RZ, RZ, c[0x4][0x644] ;  /* 0x01019100ff077624 */ /* 0x000fe200078e00ff */
        /* <DEDUP_REMOVED lines=12> */
.L_x_2525:
[----:B------:R-:W-:Y:S02]  /*15ff0*/  IADD3 R16, P0, R16, c[0x0][0x548], RZ ;  /* 0x0001520010107a10 */ /* 0x000fe40007f1e0ff */
[----:B------:R-:W-:Y:S02]  /*16000*/  MOV R26, R30 ;  /* 0x0000001e001a7202 */ /* 0x000fe40000000f00 */
[----:B------:R-:W-:-:S05]  /*16010*/  IADD3.X R17, RZ, c[0x0][0x54c], RZ, P0, !PT ;  /* 0x00015300ff117a10 */ /* 0x000fca00007fe4ff */
[----:B------:R-:W-:Y:S01]  /*16020*/  STG.E.64 [R16.64], R26 ;  /* 0x0000001a10007986 */ /* 0x000fe2000c101b24 */
[----:B------:R-:W-:Y:S05]  /*16030*/  EXIT ;  /* 0x000000000000794d */ /* 0x000fea0003800000 */
.L_x_2521:
[----:B0-----:R-:W-:Y:S01]  /*16040*/  MOV R33, R37 ;  /* 0x0000002500217202 */ /* 0x001fe20000000f00 */
[----:B------:R-:W-:Y:S01]  /*16050*/  IMAD.MOV.U32 R24, RZ, RZ, R28 ;  /* 0x000000ffff187224 */ /* 0x000fe200078e001c */
[----:B------:R-:W-:Y:S02]  /*16060*/  MOV R35, R39 ;  /* 0x0000002700237202 */ /* 0x000fe40000000f00 */
[----:B------:R-:W-:Y:S01]  /*16070*/  MOV R26, R30 ;  /* 0x0000001e001a7202 */ /* 0x000fe20000000f00 */
[----:B------:R-:W-:Y:S04]  /*16080*/  STG.E.64 [R8.64], R32 ;  /* 0x0000002008007986 */ /* 0x000fe8000c101b24 */
[----:B------:R-:W-:Y:S04]  /*16090*/  STG.E.64 [R10.64], R34 ;  /* 0x000000220a007986 */ /* 0x000fe8000c101b24 */
[----:B------:R-:W-:Y:S04]  /*160a0*/  STG.E.64 [R12.64], R24 ;  /* 0x000000180c007986 */ /* 0x000fe8000c101b24 */
[----:B------:R-:W-:Y:S01]  /*160b0*/  STG.E.64 [R6.64], R26 ;  /* 0x0000001a06007986 */ /* 0x000fe2000c101b24 */
[----:B------:R-:W-:Y:S05]  /*160c0*/  EXIT ;  /* 0x000000000000794d */ /* 0x000fea0003800000 */
.L_x_2485:
        /* <DEDUP_REMOVED lines=16> */
[----:B------:R-:W2:Y:S04]  /*161d0*/  LDG.E.64 R2, [R4.64] ;  /* 0x0000002404027981 */ /* 0x000ea8000c1e1b00 */
[----:B------:R-:W3:Y:S04]  /*161e0*/  LDG.E.64 R8, [R4.64+0x8] ;  /* 0x0000082404087981 */ /* 0x000ee8000c1e1b00 */
[----:B------:R-:W4:Y:S04]  /*161f0*/  LDG.E.64 R12, [R4.64+0x10] ;  /* 0x00001024040c7981 */ /* 0x000f28000c1e1b00 */
[----:B------:R-:W5:Y:S01]  /*16200*/  LDG.E.64 R14, [R4.64+0x18] ;  /* 0x00001824040e7981 */ /* 0x000f62000c1e1b00 */
        /* <DEDUP_REMOVED lines=16> */
.L_x_2527:
        /* <DEDUP_REMOVED lines=9> */
[----:B------:R0:W1:Y:S01]  /*163a0*/  LDC.64 R2, c[0x4][R0] ;  /* 0x0100000000027b82 */ /* 0x0000620000000a00 */
[----:B------:R-:W-:Y:S02]  /*163b0*/  MOV R5, c[0x4][0x654] ;  /* 0x0101950000057a02 */ /* 0x000fe40000000f00 */
[----:B------:R-:W-:Y:S02]  /*163c0*/  MOV R7, c[0x4][0x644] ;  /* 0x0101910000077a02 */ /* 0x000fe40000000f00 */
[----:B------:R-:W-:Y:S02]  /*163d0*/  MOV R8, 0x2ef ;  /* 0x000002ef00087802 */ /* 0x000fe40000000f00 */
[----:B------:R-:W-:-:S02]  /*163e0*/  MOV R10, c[0x4][0x438] ;  /* 0x01010e00000a7a02 */ /* 0x000fc40000000f00 */
[----:B------:R-:W-:Y:S02]  /*163f0*/  MOV R11, c[0x4][0x43c] ;  /* 0x01010f00000b7a02 */ /* 0x000fe40000000f00 */
[----:B------:R-:W-:Y:S02]  /*16400*/  MOV R13, RZ ;  /* 0x000000ff000d7202 */ /* 0x000fe40000000f00 */
        /* <DEDUP_REMOVED lines=8> */
.L_x_2529:
        /* <DEDUP_REMOVED lines=25> */
.L_x_2530:
        /* <DEDUP_REMOVED lines=8> */
[----:B------:R-:W-:Y:S01]  /*166a0*/  IMAD.MOV.U32 R4, RZ, RZ, c[0x4][0x650] ;  /* 0x01019400ff047624 */ /* 0x000fe200078e00ff */
[----:B------:R-:W-:Y:S01]  /*166b0*/  HFMA2.MMA R12, -RZ, RZ, 0, 5.9604644775390625e-08 ;  /* 0x00000001ff0c7435 */ /* 0x000fe200000001ff */
[----:B-1----:R1:W2:Y:S01]  /*166c0*/  LDC.64 R2, c[0x4][R0] ;  /* 0x0100000000027b82 */ /* 0x0022a20000000a00 */
[----:B------:R-:W-:Y:S01]  /*166d0*/  MOV R5, c[0x4][0x654] ;  /* 0x0101950000057a02 */ /* 0x000fe20000000f00 */
[----:B------:R-:W-:Y:S01]  /*166e0*/  IMAD.MOV.U32 R10, RZ, RZ, c[0x4][0x438] ;  /* 0x01010e00ff0a7624 */ /* 0x000fe200078e00ff */
[----:B------:R-:W-:-:S02]  /*166f0*/  MOV R6, c[0x4][0x640] ;  /* 0x0101900000067a02 */ /* 0x000fc40000000f00 */
[----:B------:R-:W-:Y:S02]  /*16700*/  MOV R7, c[0x4][0x644] ;  /* 0x0101910000077a02 */ /* 0x000fe40000000f00 */
[----:B------:R-:W-:Y:S02]  /*16710*/  MOV R11, c[0x4][0x43c] ;  /* 0x01010f00000b7a02 */ /* 0x000fe40000000f00 */
[----:B------:R-:W-:Y:S02]  /*16720*/  MOV R13, RZ ;  /* 0x000000ff000d7202 */ /* 0x000fe40000000f00 */
[----:B-1----:R-:W-:Y:S01]  /*16730*/  LEPC R14 ;  /* 0x00000000000e734e */ /* 0x002fe20000000000 */
[----:B------:R-:W-:Y:S02]  /*16740*/  MOV R9, 0x167b0 ;  /* 0x000167b000097802 */ /* 0x000fe40000000f00 */
[----:B------:R-:W-:Y:S02]  /*16750*/  MOV R20, 0x16730 ;  /* 0x0001673000147802 */ /* 0x000fe40000000f00 */
[----:B------:R-:W-:Y:S02]  /*16760*/  MOV R21, 0x0 ;  /* 0x0000000000157802 */ /* 0x000fe40000000f00 */
[----:B------:R-:W-:-:S02]  /*16770*/  MOV R0, 0x0 ;  /* 0x0000000000007802 */ /* 0x000fc40000000f00 */
[----:B------:R-:W-:-:S04]  /*16780*/  IADD3 R20, P0, P1, -R20, R9, R14 ;  /* 0x0000000914147210 */ /* 0x000fc8000791e10e */
[----:B------:R-:W-:-:S04]  /*16790*/  IADD3.X R21, ~R0, R21, R15, P0, P1 ;  /* 0x0000001500157210 */ /* 0x000fc800007e250f */
[----:B0-2---:R-:W-:Y:S05]  /*167a0*/  CALL.ABS.NOINC R2 ;  /* 0x0000000002007343 */ /* 0x005fea0003c00000 */
.L_x_2531:
[----:B------:R-:W-:Y:S01]  /*167b0*/  IADD3 R18, P0, R18, c[0x0][0x548], RZ ;  /* 0x0001520012127a10 */ /* 0x000fe20007f1e0ff */
[----:B------:R-:W-:Y:S01]  /*167c0*/  IMAD.MOV.U32 R25, RZ, RZ, R69 ;  /* 0x000000ffff197224 */ /* 0x000fe200078e0045 */
[----:B------:R-:W-:Y:S02]  /*167d0*/  ISETP.NE.AND P6, PT, R17, c[0x0][0x57c], PT ;  /* 0x00015f0011007a0c */ /* 0x000fe40003fc5270 */
[----:B------:R-:W-:-:S05]  /*167e0*/  IADD3.X R19, RZ, c[0x0][0x54c], RZ, P0, !PT ;  /* 0x00015300ff137a10 */ /* 0x000fca00007fe4ff */
[----:B------:R2:W-:Y:S06]  /*167f0*/  STG.E.64 [R18.64], R24 ;  /* 0x0000001812007986 */ /* 0x0005ec000c101b24 */
[----:B------:R-:W-:Y:S05]  /*16800*/  @!P6 BRA `(.L_x_2532) ;  /* 0x000001300000e947 */ /* 0x000fea0003800000 */
[----:B------:R-:W-:Y:S01]  /*16810*/  MOV R0, 0x660 ;  /* 0x0000066000007802 */ /* 0x000fe20000000f00 */
[----:B------:R-:W-:Y:S01]  /*16820*/  HFMA2.MMA R12, -RZ, RZ, 0, 5.9604644775390625e-08 ;  /* 0x00000001ff0c7435 */ /* 0x000fe200000001ff */
[----:B------:R-:W-:Y:S01]  /*16830*/  MOV R4, c[0x4][0x650] ;  /* 0x0101940000047a02 */ /* 0x000fe20000000f00 */
[----:B------:R-:W-:Y:S01]  /*16840*/  IMAD.MOV.U32 R8, RZ, RZ, 0x2ef ;  /* 0x000002efff087424 */ /* 0x000fe200078e00ff */
[----:B-1----:R1:W3:Y:S01]  /*16850*/  LDC.64 R2, c[0x4][R0] ;  /* 0x0100000000027b82 */ /* 0x0022e20000000a00 */
[----:B------:R-:W-:-:S02]  /*16860*/  MOV R5, c[0x4][0x654] ;  /* 0x0101950000057a02 */ /* 0x000fc40000000f00 */
[----:B------:R-:W-:Y:S02]  /*16870*/  MOV R6, c[0x4][0x640] ;  /* 0x0101900000067a02 */ /* 0x000fe40000000f00 */
[----:B------:R-:W-:Y:S02]  /*16880*/  MOV R7, c[0x4][0x644] ;  /* 0x0101910000077a02 */ /* 0x000fe40000000f00 */
[----:B------:R-:W-:Y:S02]  /*16890*/  MOV R10, c[0x4][0x438] ;  /* 0x01010e00000a7a02 */ /* 0x000fe40000000f00 */
[----:B------:R-:W-:Y:S02]  /*168a0*/  MOV R11, c[0x4][0x43c] ;  /* 0x01010f00000b7a02 */ /* 0x000fe40000000f00 */
[----:B------:R-:W-:Y:S02]  /*168b0*/  MOV R13, RZ ;  /* 0x000000ff000d7202 */ /* 0x000fe40000000f00 */
[----:B-1----:R-:W-:Y:S01]  /*168c0*/  LEPC R14 ;  /* 0x00000000000e734e */ /* 0x002fe20000000000 */
[----:B------:R-:W-:Y:S02]  /*168d0*/  MOV R9, 0x16940 ;  /* 0x0001694000097802 */ /* 0x000fe40000000f00 */
[----:B------:R-:W-:-:S02]  /*168e0*/  MOV R20, 0x168c0 ;  /* 0x000168c000147802 */ /* 0x000fc40000000f00 */
[----:B------:R-:W-:Y:S02]  /*168f0*/  MOV R21, 0x0 ;  /* 0x0000000000157802 */ /* 0x000fe40000000f00 */
[----:B------:R-:W-:Y:S02]  /*16900*/  MOV R0, 0x0 ;  /* 0x0000000000007802 */ /* 0x000fe40000000f00 */
[----:B------:R-:W-:-:S04]  /*16910*/  IADD3 R20, P0, P1, -R20, R9, R14 ;  /* 0x0000000914147210 */ /* 0x000fc8000791e10e */
[----:B------:R-:W-:-:S04]  /*16920*/  IADD3.X R21, ~R0, R21, R15, P0, P1 ;  /* 0x0000001500157210 */ /* 0x000fc800007e250f */
[----:B0-23--:R-:W-:Y:S05]  /*16930*/  CALL.ABS.NOINC R2 ;  /* 0x0000000002007343 */ /* 0x00dfea0003c00000 */
.L_x_2532:
[----:B------:R-:W-:Y:S02]  /*16940*/  IADD3 R16, P0, R16, c[0x0][0x548], RZ ;  /* 0x0001520010107a10 */ /* 0x000fe40007f1e0ff */
[----:B------:R-:W-:-:S03]  /*16950*/  MOV R27, R71 ;  /* 0x00000047001b7202 */ /* 0x000fc60000000f00 */
[----:B------:R-:W-:-:S05]  /*16960*/  IMAD.X R17, RZ, RZ, c[0x0][0x54c], P0 ;  /* 0x00015300ff117624 */ /* 0x000fca00000e06ff */
[----:B------:R-:W-:Y:S01]  /*16970*/  STG.E.64 [R16.64], R26 ;  /* 0x0000001a10007986 */ /* 0x000fe2000c101b24 */
[----:B------:R-:W-:Y:S05]  /*16980*/  EXIT ;  /* 0x000000000000794d */ /* 0x000fea0003800000 */
.L_x_2528:
[----:B------:R-:W-:Y:S01]  /*16990*/  MOV R28, R32 ;  /* 0x00000020001c7202 */ /* 0x000fe20000000f00 */
        /* <DEDUP_REMOVED lines=8> */
.L_x_2526:
[----:B0-----:R-:W-:Y:S01]  /*16a20*/  ISETP.NE.AND P0, PT, R0, RZ, PT ;  /* 0x000000ff0000720c */ /* 0x001fe20003f05270 */
[----:B------:R-:W-:-:S02]  /*16a30*/  ULDC.U8 UR4, c[0x0][0x579] ;  /* 0x00015e4000047ab9 */ /* 0x000fc40000000000 */
[----:B------:R-:W-:-:S10]  /*16a40*/  ISETP.NE.AND P1, PT, RZ, UR4, PT ;  /* 0x00000004ff007c0c */ /* 0x000fd4000bf25270 */
[----:B------:R-:W-:Y:S05]  /*16a50*/  @!P0 BRA `(.L_x_2533) ;  /* 0x0000014000008947 */ /* 0x000fea0003800000 */
[----:B------:R-:W2:Y:S04]  /*16a60*/  LDG.E.64 R2, [R6.64] ;  /* 0x0000002406027981 */ /* 0x000ea8000c1e1b00 */
[----:B------:R-:W3:Y:S04]  /*16a70*/  LDG.E.64 R14, [R8.64] ;  /* 0x00000024080e7981 */ /* 0x000ee8000c1e1b00 */
        /* <DEDUP_REMOVED lines=18> */
.L_x_2533:
        /* <DEDUP_REMOVED lines=8> */
[----:B------:R-:W-:Y:S01]  /*16c20*/  IMAD.MOV.U32 R13, RZ, RZ, RZ ;  /* 0x000000ffff0d7224 */ /* 0x000fe200078e00ff */
[----:B------:R0:W1:Y:S01]  /*16c30*/  LDC.64 R2, c[0x4][R0] ;  /* 0x0100000000027b82 */ /* 0x0000620000000a00 */
[----:B------:R-:W-:Y:S02]  /*16c40*/  MOV R5, c[0x4][0x654] ;  /* 0x0101950000057a02 */ /* 0x000fe40000000f00 */
[----:B------:R-:W-:Y:S02]  /*16c50*/  MOV R6, c[0x4][0x640] ;  /* 0x0101900000067a02 */ /* 0x000fe40000000f00 */
[----:B------:R-:W-:Y:S02]  /*16c60*/  MOV R8, 0x2ef ;  /* 0x000002ef00087802 */ /* 0x000fe40000000f00 */
[----:B------:R-:W-:-:S02]  /*16c70*/  MOV R10, c[0x4][0x438] ;  /* 0x01010e00000a7a02 */ /* 0x000fc40000000f00 */
[----:B------:R-:W-:Y:S02]  /*16c80*/  MOV R11, c[0x4][0x43c] ;  /* 0x01010f00000b7a02 */ /* 0x000fe40000000f00 */
[----:B------:R-:W-:Y:S02]  /*16c90*/  MOV R12, 0x1 ;  /* 0x00000001000c7802 */ /* 0x000fe40000000f00 */
        /* <DEDUP_REMOVED lines=8> */
.L_x_2535:
        /* <DEDUP_REMOVED lines=25> */
.L_x_2536:
        /* <DEDUP_REMOVED lines=10> */
[----:B-1----:R1:W2:Y:S01]  /*16f50*/  LDC.64 R2, c[0x4][R0] ;  /* 0x0100000000027b82 */ /* 0x0022a20000000a00 */
        /* <DEDUP_REMOVED lines=14> */
.L_x_2537:
        /* <DEDUP_REMOVED lines=10> */
[----:B-1----:R1:W3:Y:S01]  /*170e0*/  LDC.64 R2, c[0x4][R0] ;  /* 0x0100000000027b82 */ /* 0x0022e20000000a00 */
        /* <DEDUP_REMOVED lines=13> */
[----:B0-23--:R-:W-:Y:S05]  /*171c0*/  CALL.ABS.NOINC R2 ;  /* 0x0000000002007343 */ /* 0x00dfea0003c00000 */
.L_x_2538:
[----:B------:R-:W-:Y:S01]  /*171d0*/  IADD3 R16, P0, R16, c[0x0][0x548], RZ ;  /* 0x0001520010107a10 */ /* 0x000fe20007f1e0ff */
[----:B------:R-:W-:-:S03]  /*171e0*/  IMAD.MOV.U32 R27, RZ, RZ, R71 ;  /* 0x000000ffff1b7224 */ /* 0x000fc600078e0047 */
[----:B------:R-:W-:-:S05]  /*171f0*/  IADD3.X R17, RZ, c[0x0][0x54c], RZ, P0, !PT ;  /* 0x00015300ff117a10 */ /* 0x000fca00007fe4ff */
[----:B------:R-:W-:Y:S01]  /*17200*/  STG.E.64 [R16.64], R26 ;  /* 0x0000001a10007986 */ /* 0x000fe2000c101b24 */
[----:B------:R-:W-:Y:S05]  /*17210*/  EXIT ;  /* 0x000000000000794d */ /* 0x000fea0003800000 */
.L_x_2534:
[----:B------:R-:W-:Y:S02]  /*17220*/  MOV R28, R32 ;  /* 0x00000020001c7202 */ /* 0x000fe40000000f00 */
[----:B------:R-:W-:Y:S02]  /*17230*/  MOV R30, R34 ;  /* 0x00000022001e7202 */ /* 0x000fe40000000f00 */
[----:B------:R-:W-:Y:S01]  /*17240*/  MOV R25, R69 ;  /* 0x0000004500197202 */ /* 0x000fe20000000f00 */
[----:B------:R-:W-:Y:S01]  /*17250*/  STG.E.64 [R6.64], R28 ;  /* 0x0000001c06007986 */ /* 0x000fe2000c101b24 */
[----:B------:R-:W-:-:S03]  /*17260*/  MOV R27, R71 ;  /* 0x00000047001b7202 */ /* 0x000fc60000000f00 */
[----:B------:R-:W-:Y:S04]  /*17270*/  STG.E.64 [R8.64], R30 ;  /* 0x0000001e08007986 */ /* 0x000fe8000c101b24 */
[----:B------:R-:W-:Y:S04]  /*17280*/  STG.E.64 [R10.64], R24 ;  /* 0x000000180a007986 */ /* 0x000fe8000c101b24 */
[----:B------:R-:W-:Y:S01]  /*17290*/  STG.E.64 [R12.64], R26 ;  /* 0x0000001a0c007986 */ /* 0x000fe2000c101b24 */
[----:B------:R-:W-:Y:S05]  /*172a0*/  EXIT ;  /* 0x000000000000794d */ /* 0x000fea0003800000 */
.L_x_2539:
        /* <DEDUP_REMOVED lines=13> */
.L_x_8816:


//--------------------- .text._ZN2at6native13reduce_kernelILi256ELi1ENS0_8ReduceOpIN3c107complexIdEENS0_14func_wrapper_tIS5_NS0_55_GLOBAL__N__0955718d_22_SparseCsrTensorMath_cu_868dd54514ReductionMulOpIS5_EEEEjS5_Li4ELi4EEEEEvT1_ --------------------------
	.section	.text._ZN2at6native13reduce_kernelILi256ELi1ENS0_8ReduceOpIN3c107complexIdEENS0_14func_wrapper_tIS5_NS0_55_GLOBAL__N__0955718d_22_SparseCsrTensorMath_cu_868dd54514ReductionMulOpIS5_EEEEjS5_Li4ELi4EEEEEvT1_,"ax",@progbits
	.sectioninfo	@"SHI_REGISTERS=52"
	.align	128
.text._ZN2at6native13reduce_kernelILi256ELi1ENS0_8ReduceOpIN3c107complexIdEENS0_14func_wrapper_tIS5_NS0_55_GLOBAL__N__0955718d_22_SparseCsrTensorMath_cu_868dd54514ReductionMulOpIS5_EEEEjS5_Li4ELi4EEEEEvT1_:
        .type           _ZN2at6native13reduce_kernelILi256ELi1ENS0_8ReduceOpIN3c107complexIdEENS0_14func_wrapper_tIS5_NS0_55_GLOBAL__N__0955718d_22_SparseCsrTensorMath_cu_868dd54514ReductionMulOpIS5_EEEEjS5_Li4ELi4EEEEEvT1_,@function
        .size           _ZN2at6native13reduce_kernelILi256ELi1ENS0_8ReduceOpIN3c107complexIdEENS0_14func_wrapper_tIS5_NS0_55_GLOBAL__N__0955718d_22_SparseCsrTensorMath_cu_868dd54514ReductionMulOpIS5_EEEEjS5_Li4ELi4EEEEEvT1_,(.L_x_8817 - _ZN2at6native13reduce_kernelILi256ELi1ENS0_8ReduceOpIN3c107complexIdEENS0_14func_wrapper_tIS5_NS0_55_GLOBAL__N__0955718d_22_SparseCsrTensorMath_cu_868dd54514ReductionMulOpIS5_EEEEjS5_Li4ELi4EEEEEvT1_)
        .other          _ZN2at6native13reduce_kernelILi256ELi1ENS0_8ReduceOpIN3c107complexIdEENS0_14func_wrapper_tIS5_NS0_55_GLOBAL__N__0955718d_22_SparseCsrTensorMath_cu_868dd54514ReductionMulOpIS5_EEEEjS5_Li4ELi4EEEEEvT1_,@"STO_CUDA_ENTRY STV_DEFAULT"
_ZN2at6native13reduce_kernelILi256ELi1ENS0_8ReduceOpIN3c107complexIdEENS0_14func_wrapper_tIS5_NS0_55_GLOBAL__N__0955718d_22_SparseCsrTensorMath_cu_868dd54514ReductionMulOpIS5_EEEEjS5_Li4ELi4EEEEEvT1_:
[----:B------:R-:W-:Y:S02]  /*0000*/  MOV R1, c[0x0][0x28] ;  /* 0x00000a0000017a02 */ /* 0x000fe40000000f00 */
[----:B------:R-:W0:Y:S01]  /*0010*/  S2R R3, SR_TID.X ;  /* 0x0000000000037919 */ /* 0x000e220000002100 */
[----:B------:R-:W-:Y:S01]  /*0020*/  ISETP.NE.AND P0, PT, RZ, c[0x0][0x354], PT ;  /* 0x0000d500ff007a0c */ /* 0x000fe20003f05270 */
[----:B------:R-:W-:-:S12]  /*0030*/  IMAD.MOV.U32 R4, RZ, RZ, RZ ;  /* 0x000000ffff047224 */ /* 0x000fd800078e00ff */
[----:B------:R-:W-:Y:S05]  /*0040*/  @!P0 BRA `(.L_x_2540) ;  /* 0x00000cb000008947 */ /* 0x000fea0003800000 */
[----:B------:R-:W1:Y:S01]  /*0050*/  S2R R5, SR_TID.Y ;  /* 0x0000000000057919 */ /* 0x000e620000002200 */
[----:B0-----:R-:W-:Y:S01]  /*0060*/  IMAD R0, R3, c[0x0][0x1a4], RZ ;  /* 0x0000690003007a24 */ /* 0x001fe200078e02ff */
[----:B------:R-:W-:Y:S02]  /*0070*/  HFMA2.MMA R4, -RZ, RZ, 0, 0 ;  /* 0x00000000ff047435 */ /* 0x000fe400000001ff */
[----:B------:R-:W0:Y:S01]  /*0080*/  S2R R7, SR_CTAID.X ;  /* 0x0000000000077919 */ /* 0x000e220000002500 */
[----:B-1----:R-:W-:-:S04]  /*0090*/  IMAD R0, R5, c[0x0][0x1a8], R0 ;  /* 0x00006a0005007a24 */ /* 0x002fc800078e0200 */
[----:B0-----:R-:W-:Y:S02]  /*00a0*/  IMAD R5, R7, c[0x0][0x190], R0 ;  /* 0x0000640007057a24 */ /* 0x001fe400078e0200 */
        /* <DEDUP_REMOVED lines=197> */
.L_x_2540:
[----:B------:R-:W1:Y:S01]  /*0d00*/  S2R R0, SR_TID.Y ;  /* 0x0000000000007919 */ /* 0x000e620000002200 */
[C---:B0-----:R-:W-:Y:S01]  /*0d10*/  IMAD R5, R3.reuse, c[0x0][0x198], RZ ;  /* 0x0000660003057a24 */ /* 0x041fe200078e02ff */
[----:B------:R-:W-:Y:S01]  /*0d20*/  ULDC.64 UR36, c[0x0][0x118] ;  /* 0x0000460000247ab9 */ /* 0x000fe20000000a00 */
[----:B------:R-:W-:Y:S01]  /*0d30*/  IMAD R7, R3, c[0x0][0x1a4], RZ ;  /* 0x0000690003077a24 */ /* 0x000fe200078e02ff */
[----:B------:R-:W0:Y:S01]  /*0d40*/  S2R R2, SR_CTAID.Y ;  /* 0x0000000000027919 */ /* 0x000e220000002600 */
[----:B------:R-:W-:Y:S01]  /*0d50*/  BSSY B0, `(.L_x_2541) ;  /* 0x0000956000007945 */ /* 0x000fe20003800000 */
[----:B------:R-:W-:Y:S01]  /*0d60*/  CS2R R22, SRZ ;  /* 0x0000000000167805 */ /* 0x000fe2000001ff00 */
[----:B------:R-:W-:Y:S01]  /*0d70*/  CS2R R16, SRZ ;  /* 0x0000000000107805 */ /* 0x000fe2000001ff00 */
        /* <DEDUP_REMOVED lines=13> */
[----:B------:R-:W-:Y:S01]  /*0e50*/  SHF.R.U64 R6, R40, 0x4, R41 ;  /* 0x0000000428067819 */ /* 0x000fe20000001229 */
[----:B------:R-:W-:Y:S01]  /*0e60*/  BSSY B1, `(.L_x_2544) ;  /* 0x000002b000017945 */ /* 0x000fe20003800000 */
[----:B------:R-:W-:Y:S01]  /*0e70*/  MOV R38, c[0x0][0x184] ;  /* 0x0000610000267a02 */ /* 0x000fe20000000f00 */
[----:B------:R-:W-:Y:S01]  /*0e80*/  IMAD.MOV.U32 R36, RZ, RZ, c[0x0][0x170] ;  /* 0x00005c00ff247624 */ /* 0x000fe200078e00ff */
[----:B------:R-:W-:Y:S01]  /*0e90*/  LOP3.LUT R10, R6, 0x3, RZ, 0xc0, !PT ;  /* 0x00000003060a7812 */ /* 0x000fe200078ec0ff */
[----:B------:R-:W-:Y:S01]  /*0ea0*/  IMAD.MOV.U32 R6, RZ, RZ, c[0x0][0x178] ;  /* 0x00005e00ff067624 */ /* 0x000fe200078e00ff */
[----:B------:R-:W-:Y:S02]  /*0eb0*/  MOV R37, c[0x0][0x174] ;  /* 0x00005d0000257a02 */ /* 0x000fe40000000f00 */
[----:B------:R-:W-:Y:S02]  /*0ec0*/  ISETP.NE.AND P0, PT, R10, RZ, PT ;  /* 0x000000ff0a00720c */ /* 0x000fe40003f05270 */
[----:B------:R-:W-:-:S11]  /*0ed0*/  MOV R7, c[0x0][0x17c] ;  /* 0x00005f0000077a02 */ /* 0x000fd60000000f00 */
        /* <DEDUP_REMOVED lines=15> */
.L_x_2549:
[----:B------:R-:W-:Y:S05]  /*0fd0*/  BSYNC B3 ;  /* 0x0000000000037941 */ /* 0x000fea0003800000 */
.L_x_2548:
[----:B------:R-:W-:-:S04]  /*0fe0*/  PRMT R8, R8, 0x9910, RZ ;  /* 0x0000991008087816 */ /* 0x000fc800000000ff */
[----:B------:R-:W-:-:S13]  /*0ff0*/  ISETP.NE.AND P0, PT, R8, RZ, PT ;  /* 0x000000ff0800720c */ /* 0x000fda0003f05270 */
[----:B------:R-:W-:Y:S05]  /*1000*/  @!P0 BRA `(.L_x_2547) ;  /* 0x0000009000008947 */ /* 0x000fea0003800000 */
[----:B------:R-:W-:-:S04]  /*1010*/  IADD3 R7, P0, R3, -R10, RZ ;  /* 0x8000000a03077210 */ /* 0x000fc80007f1e0ff */
[----:B------:R-:W-:Y:S02]  /*1020*/  IADD3.X R6, RZ, -0x1, RZ, P0, !PT ;  /* 0xffffffffff067810 */ /* 0x000fe400007fe4ff */
[----:B------:R-:W-:-:S04]  /*1030*/  LEA R38, P0, R7, R40, 0x4 ;  /* 0x0000002807267211 */ /* 0x000fc800078020ff */
[----:B------:R-:W-:-:S06]  /*1040*/  LEA.HI.X R39, R7, R41, R6, 0x4, P0 ;  /* 0x0000002907277211 */ /* 0x000fcc00000f2406 */
[----:B------:R-:W2:Y:S02]  /*1050*/  LDG.E.128 R36, [R38.64] ;  /* 0x0000002426247981 */ /* 0x000ea4000c1e1d00 */
[----:B--2---:R-:W0:-:S04]  /*1060*/  DMUL R6, R36, c[0x0][0x178] ;  /* 0x00005e0024067a28 */ /* 0x004e080000000000 */
[----:B------:R-:W1:-:S04]  /*1070*/  DMUL R8, R38, c[0x0][0x178] ;  /* 0x00005e0026087a28 */ /* 0x000e480000000000 */
[----:B0-----:R0:W2:-:S04]  /*1080*/  DFMA R6, R38, c[0x0][0x170], R6 ;  /* 0x00005c0026067a2b */ /* 0x0010880000000006 */
[----:B-1----:R0:W1:-:S06]  /*1090*/  DFMA R36, R36, c[0x0][0x170], -R8 ;  /* 0x00005c0024247a2b */ /* 0x00204c0000000808 */
.L_x_2547:
[----:B--2---:R-:W-:Y:S05]  /*10a0*/  BSYNC B2 ;  /* 0x0000000000027941 */ /* 0x004fea0003800000 */
.L_x_2546:
[C---:B0-----:R-:W-:Y:S02]  /*10b0*/  IADD3 R9, P0, -R10.reuse, 0x4, RZ ;  /* 0x000000040a097810 */ /* 0x041fe40007f1e1ff */
[----:B------:R-:W-:Y:S02]  /*10c0*/  IADD3 R38, R10, c[0x0][0x184], RZ ;  /* 0x000061000a267a10 */ /* 0x000fe40007ffe0ff */
[----:B------:R-:W-:Y:S01]  /*10d0*/  LEA R40, P1, R9, R40, 0x4 ;  /* 0x0000002809287211 */ /* 0x000fe200078220ff */
[----:B------:R-:W-:Y:S01]  /*10e0*/  IMAD.X R8, RZ, RZ, -0x1, P0 ;  /* 0xffffffffff087424 */ /* 0x000fe200000e06ff */
[----:B------:R-:W-:-:S04]  /*10f0*/  IADD3 R38, R38, -0x4, RZ ;  /* 0xfffffffc26267810 */ /* 0x000fc80007ffe0ff */
[----:B------:R-:W-:Y:S02]  /*1100*/  LEA.HI.X R41, R9, R41, R8, 0x4, P1 ;  /* 0x0000002909297211 */ /* 0x000fe400008f2408 */
.L_x_2545:
[----:B------:R-:W-:Y:S05]  /*1110*/  BSYNC B1 ;  /* 0x0000000000017941 */ /* 0x000fea0003800000 */
.L_x_2544:
[----:B------:R-:W-:Y:S01]  /*1120*/  LEA R9, R35, 0x3, 0x2 ;  /* 0x0000000323097811 */ /* 0x000fe200078e10ff */
[----:B------:R-:W-:Y:S01]  /*1130*/  BSSY B1, `(.L_x_2550) ;  /* 0x0000045000017945 */ /* 0x000fe20003800000 */
[----:B------:R-:W-:Y:S01]  /*1140*/  MOV R16, c[0x0][0x170] ;  /* 0x00005c0000107a02 */ /* 0x000fe20000000f00 */
[----:B------:R-:W-:Y:S01]  /*1150*/  IMAD.MOV.U32 R17, RZ, RZ, c[0x0][0x174] ;  /* 0x00005d00ff117624 */ /* 0x000fe200078e00ff */
[----:B------:R-:W-:Y:S01]  /*1160*/  ISETP.GE.U32.AND P0, PT, R9, R38, PT ;  /* 0x000000260900720c */ /* 0x000fe20003f06070 */
        /* <DEDUP_REMOVED lines=9> */
[----:B------:R-:W-:-:S03]  /*1200*/  MOV R14, c[0x0][0x170] ;  /* 0x00005c00000e7a02 */ /* 0x000fc60000000f00 */
[----:B------:R-:W-:Y:S05]  /*1210*/  @P0 BRA `(.L_x_2551) ;  /* 0x0000036000000947 */ /* 0x000fea0003800000 */
[----:B------:R-:W-:Y:S01]  /*1220*/  BSSY B2, `(.L_x_2552) ;  /* 0x000002d000027945 */ /* 0x000fe20003800000 */
[----:B------:R-:W-:Y:S01]  /*1230*/  MOV R39, R35 ;  /* 0x0000002300277202 */ /* 0x000fe20000000f00 */
        /* <DEDUP_REMOVED lines=10> */
.L_x_2553:
[----:B------:R-:W-:-:S05]  /*12e0*/  IMAD.WIDE.U32 R42, R39, 0x40, R40 ;  /* 0x00000040272a7825 */ /* 0x000fca00078e0028 */
[----:B------:R-:W2:Y:S04]  /*12f0*/  LDG.E.128 R8, [R42.64] ;  /* 0x000000242a087981 */ /* 0x000ea8000c1e1d00 */
[----:B------:R-:W3:Y:S04]  /*1300*/  LDG.E.128 R16, [R42.64+0x20] ;  /* 0x000020242a107981 */ /* 0x000ee8000c1e1d00 */
[----:B------:R-:W4:Y:S04]  /*1310*/  LDG.E.128 R20, [R42.64+0x30] ;  /* 0x000030242a147981 */ /* 0x000f28000c1e1d00 */
[----:B------:R-:W5:Y:S01]  /*1320*/  LDG.E.128 R12, [R42.64+0x10] ;  /* 0x000010242a0c7981 */ /* 0x000f62000c1e1d00 */
[----:B------:R-:W-:Y:S01]  /*1330*/  IADD3 R39, R39, c[0x0][0x18c], RZ ;  /* 0x0000630027277a10 */ /* 0x000fe20007ffe0ff */
[----:B--2---:R-:W-:-:S04]  /*1340*/  DMUL R44, R10, R6 ;  /* 0x000000060a2c7228 */ /* 0x004fc80000000000 */
[----:B------:R-:W0:-:S06]  /*1350*/  DMUL R6, R8, R6 ;  /* 0x0000000608067228 */ /* 0x000e0c0000000000 */
[----:B01----:R-:W-:-:S04]  /*1360*/  DFMA R6, R10, R36, R6 ;  /* 0x000000240a06722b */ /* 0x003fc80000000006 */
[----:B---3--:R-:W0:-:S04]  /*1370*/  DMUL R10, R18, R26 ;  /* 0x0000001a120a7228 */ /* 0x008e080000000000 */
[----:B------:R-:W-:-:S04]  /*1380*/  DMUL R26, R16, R26 ;  /* 0x0000001a101a7228 */ /* 0x000fc80000000000 */
[----:B0-----:R-:W-:-:S04]  /*1390*/  DFMA R16, R16, R32, -R10 ;  /* 0x000000201010722b */ /* 0x001fc8000000080a */
[----:B----4-:R-:W0:-:S04]  /*13a0*/  DMUL R10, R22, R24 ;  /* 0x00000018160a7228 */ /* 0x010e080000000000 */
[----:B------:R-:W-:-:S04]  /*13b0*/  DMUL R24, R20, R24 ;  /* 0x0000001814187228 */ /* 0x000fc80000000000 */
[----:B0-----:R0:W-:Y:S02]  /*13c0*/  DFMA R20, R20, R34, -R10 ;  /* 0x000000221414722b */ /* 0x0011e4000000080a */
[----:B0-----:R-:W-:Y:S02]  /*13d0*/  LEA R11, R39, 0x3, 0x2 ;  /* 0x00000003270b7811 */ /* 0x001fe400078e10ff */
[----:B------:R-:W-:Y:S02]  /*13e0*/  DFMA R8, R8, R36, -R44 ;  /* 0x000000240808722b */ /* 0x000fe4000000082c */
[----:B------:R-:W-:Y:S02]  /*13f0*/  ISETP.GE.U32.AND P0, PT, R11, R38, PT ;  /* 0x000000260b00720c */ /* 0x000fe40003f06070 */
[----:B-----5:R-:W0:-:S04]  /*1400*/  DMUL R44, R14, R28 ;  /* 0x0000001c0e2c7228 */ /* 0x020e080000000000 */
[----:B------:R-:W1:-:S04]  /*1410*/  DMUL R28, R12, R28 ;  /* 0x0000001c0c1c7228 */ /* 0x000e480000000000 */
[-C--:B0-----:R-:W0:Y:S01]  /*1420*/  DFMA R12, R12, R30.reuse, -R44 ;  /* 0x0000001e0c0c722b */ /* 0x081e22000000082c */
[----:B------:R-:W-:Y:S01]  /*1430*/  IMAD.MOV.U32 R36, RZ, RZ, R8 ;  /* 0x000000ffff247224 */ /* 0x000fe200078e0008 */
[----:B------:R-:W-:Y:S02]  /*1440*/  MOV R37, R9 ;  /* 0x0000000900257202 */ /* 0x000fe40000000f00 */
[----:B-1----:R0:W1:-:S04]  /*1450*/  DFMA R28, R14, R30, R28 ;  /* 0x0000001e0e1c722b */ /* 0x002048000000001c */
[----:B------:R2:W3:Y:S02]  /*1460*/  DFMA R26, R18, R32, R26 ;  /* 0x00000020121a722b */ /* 0x0004e4000000001a */
[----:B0-----:R-:W-:Y:S01]  /*1470*/  IMAD.MOV.U32 R30, RZ, RZ, R12 ;  /* 0x000000ffff1e7224 */ /* 0x001fe200078e000c */
[----:B------:R-:W-:Y:S01]  /*1480*/  MOV R31, R13 ;  /* 0x0000000d001f7202 */ /* 0x000fe20000000f00 */
[----:B------:R0:W4:Y:S01]  /*1490*/  DFMA R24, R22, R34, R24 ;  /* 0x000000221618722b */ /* 0x0001220000000018 */
[----:B--2---:R-:W-:Y:S01]  /*14a0*/  IMAD.MOV.U32 R32, RZ, RZ, R16 ;  /* 0x000000ffff207224 */ /* 0x004fe200078e0010 */
[----:B------:R-:W-:Y:S01]  /*14b0*/  MOV R33, R17 ;  /* 0x0000001100217202 */ /* 0x000fe20000000f00 */
[----:B0-----:R-:W-:Y:S01]  /*14c0*/  IMAD.MOV.U32 R34, RZ, RZ, R20 ;  /* 0x000000ffff227224 */ /* 0x001fe200078e0014 */
[----:B------:R-:W-:Y:S01]  /*14d0*/  MOV R35, R21 ;  /* 0x0000001500237202 */ /* 0x000fe20000000f00 */
[----:B-1-34-:R-:W-:Y:S05]  /*14e0*/  @!P0 BRA `(.L_x_2553) ;  /* 0xfffffdf000008947 */ /* 0x01afea000383ffff */
[----:B------:R-:W-:Y:S05]  /*14f0*/  BSYNC B2 ;  /* 0x0000000000027941 */ /* 0x000fea0003800000 */
.L_x_2552:
[----:B------:R-:W-:Y:S01]  /*1500*/  IMAD.MOV.U32 R14, RZ, RZ, R12 ;  /* 0x000000ffff0e7224 */ /* 0x000fe200078e000c */
[----:B------:R-:W-:Y:S01]  /*1510*/  MOV R15, R13 ;  /* 0x0000000d000f7202 */ /* 0x000fe20000000f00 */
[----:B------:R-:W-:Y:S01]  /*1520*/  IMAD.MOV.U32 R12, RZ, RZ, R16 ;  /* 0x000000ffff0c7224 */ /* 0x000fe200078e0010 */
[----:B------:R-:W-:Y:S01]  /*1530*/  MOV R13, R17 ;  /* 0x00000011000d7202 */ /* 0x000fe20000000f00 */
[----:B------:R-:W-:Y:S01]  /*1540*/  IMAD.MOV.U32 R36, RZ, RZ, R8 ;  /* 0x000000ffff247224 */ /* 0x000fe200078e0008 */
[----:B------:R-:W-:Y:S01]  /*1550*/  MOV R37, R9 ;  /* 0x0000000900257202 */ /* 0x000fe20000000f00 */
[----:B------:R-:W-:Y:S01]  /*1560*/  IMAD.MOV.U32 R16, RZ, RZ, R20 ;  /* 0x000000ffff107224 */ /* 0x000fe200078e0014 */
[----:B------:R-:W-:-:S02]  /*1570*/  MOV R17, R21 ;  /* 0x0000001500117202 */ /* 0x000fc40000000f00 */
.L_x_2551:
[----:B------:R-:W-:Y:S05]  /*1580*/  BSYNC B1 ;  /* 0x0000000000017941 */ /* 0x000fea0003800000 */
.L_x_2550:
[----:B------:R-:W-:Y:S01]  /*1590*/  ISETP.NE.AND P0, PT, RZ, c[0x0][0x19c], PT ;  /* 0x00006700ff007a0c */ /* 0x000fe20003f05270 */
[----:B------:R-:W-:Y:S01]  /*15a0*/  BSSY B1, `(.L_x_2554) ;  /* 0x0000009000017945 */ /* 0x000fe20003800000 */
[----:B------:R-:W-:-:S02]  /*15b0*/  ISETP.NE.AND P1, PT, R0, RZ, PT ;  /* 0x000000ff0000720c */ /* 0x000fc40003f25270 */
[----:B------:R-:W-:-:S11]  /*15c0*/  PRMT R8, RZ, 0x7610, R8 ;  /* 0x00007610ff087816 */ /* 0x000fd60000000008 */
[----:B------:R-:W-:Y:S05]  /*15d0*/  @P0 BRA P1, `(.L_x_2555) ;  /* 0x0000005000000947 */ /* 0x000fea0000800000 */
[----:B------:R-:W-:Y:S01]  /*15e0*/  ISETP.NE.AND P0, PT, RZ, c[0x0][0x1a0], PT ;  /* 0x00006800ff007a0c */ /* 0x000fe20003f05270 */
[----:B------:R-:W-:-:S12]  /*15f0*/  IMAD.MOV.U32 R8, RZ, RZ, 0x1 ;  /* 0x00000001ff087424 */ /* 0x000fd800078e00ff */
[----:B------:R-:W-:-:S04]  /*1600*/  @P0 ISETP.NE.AND P1, PT, R2, RZ, PT ;  /* 0x000000ff0200020c */ /* 0x000fc80003f25270 */
[----:B------:R-:W-:-:S04]  /*1610*/  @P0 SEL R2, RZ, 0x1, P1 ;  /* 0x00000001ff020807 */ /* 0x000fc80000800000 */
[----:B------:R-:W-:Y:S02]  /*1620*/  @P0 PRMT R8, R2, 0x7610, R8 ;  /* 0x0000761002080816 */ /* 0x000fe40000000008 */
.L_x_2555:
[----:B------:R-:W-:Y:S05]  /*1630*/  BSYNC B1 ;  /* 0x0000000000017941 */ /* 0x000fea0003800000 */
.L_x_2554:
        /* <DEDUP_REMOVED lines=9> */
[----:B------:R-:W2:Y:S02]  /*16d0*/  LDG.E.128 R8, [R8.64] ;  /* 0x0000002408087981 */ /* 0x000ea4000c1e1d00 */
[----:B--2---:R-:W0:-:S04]  /*16e0*/  DMUL R18, R6, R10 ;  /* 0x0000000a06127228 */ /* 0x004e080000000000 */
[----:B------:R-:W2:-:S04]  /*16f0*/  DMUL R6, R6, R8 ;  /* 0x0000000806067228 */ /* 0x000e880000000000 */
[----:B01----:R-:W0:-:S04]  /*1700*/  DFMA R18, R36, R8, -R18 ;  /* 0x000000082412722b */ /* 0x003e080000000812 */
[----:B--2---:R0:W1:-:S06]  /*1710*/  DFMA R6, R36, R10, R6 ;  /* 0x0000000a2406722b */ /* 0x00404c0000000006 */
[----:B0-----:R-:W-:Y:S01]  /*1720*/  IMAD.MOV.U32 R36, RZ, RZ, R18 ;  /* 0x000000ffff247224 */ /* 0x001fe200078e0012 */
[----:B------:R-:W-:Y:S02]  /*1730*/  MOV R37, R19 ;  /* 0x0000001300257202 */ /* 0x000fe40000000f00 */
.L_x_2557:
[----:B-1----:R-:W-:Y:S05]  /*1740*/  BSYNC B1 ;  /* 0x0000000000017941 */ /* 0x002fea0003800000 */
.L_x_2556:
[----:B------:R-:W0:-:S04]  /*1750*/  DMUL R8, R14, R6 ;  /* 0x000000060e087228 */ /* 0x000e080000000000 */
[----:B------:R-:W1:-:S04]  /*1760*/  DMUL R6, R28, R6 ;  /* 0x000000061c067228 */ /* 0x000e480000000000 */
[----:B0-----:R-:W0:-:S04]  /*1770*/  DFMA R8, R28, R36, R8 ;  /* 0x000000241c08722b */ /* 0x001e080000000008 */
[----:B-1----:R-:W-:-:S04]  /*1780*/  DFMA R6, R14, R36, -R6 ;  /* 0x000000240e06722b */ /* 0x002fc80000000806 */
[----:B0-----:R-:W0:-:S04]  /*1790*/  DMUL R10, R8, R12 ;  /* 0x0000000c080a7228 */ /* 0x001e080000000000 */
[----:B------:R-:W1:-:S04]  /*17a0*/  DMUL R8, R8, R26 ;  /* 0x0000001a08087228 */ /* 0x000e480000000000 */
[----:B0-----:R-:W0:-:S04]  /*17b0*/  DFMA R10, R6, R26, R10 ;  /* 0x0000001a060a722b */ /* 0x001e08000000000a */
[----:B-1----:R-:W-:-:S04]  /*17c0*/  DFMA R8, R6, R12, -R8 ;  /* 0x0000000c0608722b */ /* 0x002fc80000000808 */
[----:B0-----:R-:W0:-:S04]  /*17d0*/  DMUL R22, R10, R16 ;  /* 0x000000100a167228 */ /* 0x001e080000000000 */
[----:B------:R-:W1:-:S04]  /*17e0*/  DMUL R10, R10, R24 ;  /* 0x000000180a0a7228 */ /* 0x000e480000000000 */
[----:B0-----:R0:W2:-:S04]  /*17f0*/  DFMA R22, R8, R24, R22 ;  /* 0x000000180816722b */ /* 0x0010880000000016 */
[----:B-1----:R0:W1:Y:S01]  /*1800*/  DFMA R16, R8, R16, -R10 ;  /* 0x000000100810722b */ /* 0x002062000000080a */
[----:B------:R-:W-:Y:S05]  /*1810*/  BRA `(.L_x_2542) ;  /* 0x00008a9000007947 */ /* 0x000fea0003800000 */
.L_x_2543:
[----:B------:R-:W-:Y:S01]  /*1820*/  IMAD.MOV.U32 R36, RZ, RZ, c[0x0][0x2f0] ;  /* 0x0000bc00ff247624 */ /* 0x000fe200078e00ff */
[----:B------:R-:W-:-:S04]  /*1830*/  MOV R2, 0x1 ;  /* 0x0000000100027802 */ /* 0x000fc80000000f00 */
[----:B------:R-:W-:Y:S02]  /*1840*/  SHF.R.U32.HI R36, RZ, 0x4, R36 ;  /* 0x00000004ff247819 */ /* 0x000fe40000011624 */
[----:B------:R-:W-:Y:S02]  /*1850*/  ISETP.EQ.AND P2, PT, R2, c[0x0][0x1c0], PT ;  /* 0x0000700002007a0c */ /* 0x000fe40003f42270 */
[----:B------:R-:W-:Y:S02]  /*1860*/  ISETP.NE.AND P0, PT, R36, 0x1, PT ;  /* 0x000000012400780c */ /* 0x000fe40003f05270 */
[----:B------:R-:W-:-:S11]  /*1870*/  ISETP.NE.AND P1, PT, R2, c[0x0][0x1c0], PT ;  /* 0x0000700002007a0c */ /* 0x000fd60003f25270 */
[----:B------:R-:W-:Y:S05]  /*1880*/  @!P0 BRA P2, `(.L_x_2558) ;  /* 0x00007fe000008947 */ /* 0x000fea0001000000 */
[----:B------:R-:W-:Y:S01]  /*1890*/  IMAD.MOV.U32 R2, RZ, RZ, c[0x0][0x18c] ;  /* 0x00006300ff027624 */ /* 0x000fe200078e00ff */
[----:B------:R-:W-:Y:S01]  /*18a0*/  MOV R37, R35 ;  /* 0x0000002300257202 */ /* 0x000fe20000000f00 */
[----:B------:R-:W-:Y:S01]  /*18b0*/  IMAD.MOV.U32 R14, RZ, RZ, c[0x0][0x170] ;  /* 0x00005c00ff0e7624 */ /* 0x000fe200078e00ff */
[----:B------:R-:W-:Y:S01]  /*18c0*/  MOV R15, c[0x0][0x174] ;  /* 0x00005d00000f7a02 */ /* 0x000fe20000000f00 */
[----:B------:R-:W-:Y:S01]  /*18d0*/  IMAD.MOV.U32 R38, RZ, RZ, c[0x0][0x178] ;  /* 0x00005e00ff267624 */ /* 0x000fe200078e00ff */
[----:B------:R-:W-:Y:S01]  /*18e0*/  MOV R39, c[0x0][0x17c] ;  /* 0x00005f0000277a02 */ /* 0x000fe20000000f00 */
[----:B------:R-:W-:Y:S01]  /*18f0*/  IMAD R6, R2, 0x3, R35 ;  /* 0x0000000302067824 */ /* 0x000fe200078e0223 */
[----:B------:R-:W-:Y:S05]  /*1900*/  @!P1 BRA `(.L_x_2559) ;  /* 0x000074f000009947 */ /* 0x000fea0003800000 */
[----:B------:R-:W-:Y:S01]  /*1910*/  ISETP.GE.U32.AND P0, PT, R6, c[0x0][0x184], PT ;  /* 0x0000610006007a0c */ /* 0x000fe20003f06070 */
        /* <DEDUP_REMOVED lines=14> */
[----:B------:R-:W-:Y:S01]  /*1a00*/  CS2R R24, SRZ ;  /* 0x0000000000187805 */ /* 0x000fe2000001ff00 */
[----:B------:R-:W-:Y:S01]  /*1a10*/  CS2R R10, SRZ ;  /* 0x00000000000a7805 */ /* 0x000fe2000001ff00 */
        /* <DEDUP_REMOVED lines=20> */
.L_x_2567:
[----:B------:R-:W-:Y:S01]  /*1b60*/  HFMA2.MMA R8, -RZ, RZ, 0, 0 ;  /* 0x00000000ff087435 */ /* 0x000fe200000001ff */
[----:B------:R-:W-:Y:S01]  /*1b70*/  IMAD.MOV.U32 R2, RZ, RZ, RZ ;  /* 0x000000ffff027224 */ /* 0x000fe200078e00ff */
[----:B------:R-:W-:Y:S08]  /*1b80*/  @!P0 BRA `(.L_x_2562) ;  /* 0x00000de000008947 */ /* 0x000ff00003800000 */
        /* <DEDUP_REMOVED lines=9> */
[----:B------:R-:W-:Y:S01]  /*1c20*/  MOV R10, RZ ;  /* 0x000000ff000a7202 */ /* 0x000fe20000000f00 */
[----:B------:R-:W-:-:S04]  /*1c30*/  IMAD.MOV.U32 R11, RZ, RZ, R16 ;  /* 0x000000ffff0b7224 */ /* 0x000fc800078e0010 */
        /* <DEDUP_REMOVED lines=211> */
.L_x_2562:
[----:B------:R-:W-:-:S04]  /*2970*/  LOP3.LUT R21, R8, 0xfffffff0, RZ, 0xc0, !PT ;  /* 0xfffffff008157812 */ /* 0x000fc800078ec0ff */
[----:B------:R-:W-:-:S04]  /*2980*/  IADD3 R20, P1, R40, R21, RZ ;  /* 0x0000001528147210 */ /* 0x000fc80007f3e0ff */
[----:B------:R-:W-:-:S06]  /*2990*/  IADD3.X R21, RZ, R41, RZ, P1, !PT ;  /* 0x00000029ff157210 */ /* 0x000fcc0000ffe4ff */
[----:B------:R-:W5:Y:S01]  /*29a0*/  LDG.E.128 R20, [R20.64] ;  /* 0x0000002414147981 */ /* 0x000f62000c1e1d00 */
[----:B------:R-:W-:Y:S01]  /*29b0*/  IADD3 R37, R37, c[0x0][0x18c], RZ ;  /* 0x0000630025257a10 */ /* 0x000fe20007ffe0ff */
        /* <DEDUP_REMOVED lines=222> */
.L_x_2563:
[----:B------:R-:W-:-:S04]  /*37a0*/  LOP3.LUT R17, R2, 0xfffffff0, RZ, 0xc0, !PT ;  /* 0xfffffff002117812 */ /* 0x000fc800078ec0ff */
[----:B------:R-:W-:-:S05]  /*37b0*/  IADD3 R16, P1, R40, R17, RZ ;  /* 0x0000001128107210 */ /* 0x000fca0007f3e0ff */
[----:B------:R-:W-:-:S06]  /*37c0*/  IMAD.X R17, RZ, RZ, R41, P1 ;  /* 0x000000ffff117224 */ /* 0x000fcc00008e0629 */
[----:B------:R-:W5:Y:S01]  /*37d0*/  LDG.E.128 R16, [R16.64] ;  /* 0x0000002410107981 */ /* 0x000f62000c1e1d00 */
[----:B------:R-:W-:Y:S01]  /*37e0*/  IADD3 R37, R37, c[0x0][0x18c], RZ ;  /* 0x0000630025257a10 */ /* 0x000fe20007ffe0ff */
[----:B------:R-:W-:Y:S01]  /*37f0*/  IMAD.MOV.U32 R8, RZ, RZ, RZ ;  /* 0x000000ffff087224 */ /* 0x000fe200078e00ff */
[----:B------:R-:W-:Y:S01]  /*3800*/  MOV R2, RZ ;  /* 0x000000ff00027202 */ /* 0x000fe20000000f00 */
        /* <DEDUP_REMOVED lines=222> */
.L_x_2564:
        /* <DEDUP_REMOVED lines=227> */
.L_x_2565:
[----:B------:R-:W-:-:S04]  /*5420*/  LOP3.LUT R25, R2, 0xfffffff0, RZ, 0xc0, !PT ;  /* 0xfffffff002197812 */ /* 0x000fc800078ec0ff */
[----:B------:R-:W-:-:S05]  /*5430*/  IADD3 R24, P1, R40, R25, RZ ;  /* 0x0000001928187210 */ /* 0x000fca0007f3e0ff */
[----:B------:R-:W-:-:S06]  /*5440*/  IMAD.X R25, RZ, RZ, R41, P1 ;  /* 0x000000ffff197224 */ /* 0x000fcc00008e0629 */
[----:B------:R-:W2:Y:S01]  /*5450*/  LDG.E.128 R24, [R24.64] ;  /* 0x0000002418187981 */ /* 0x000ea2000c1e1d00 */
[----:B------:R-:W-:Y:S01]  /*5460*/  IADD3 R37, R37, c[0x0][0x18c], RZ ;  /* 0x0000630025257a10 */ /* 0x000fe20007ffe0ff */
[----:B-----5:R-:W0:Y:S01]  /*5470*/  DMUL R44, R22, R30 ;  /* 0x0000001e162c7228 */ /* 0x020e220000000000 */
[----:B------:R-:W-:-:S03]  /*5480*/  MOV R2, c[0x0][0x18c] ;  /* 0x0000630000027a02 */ /* 0x000fc60000000f00 */
[----:B------:R-:W1:Y:S02]  /*5490*/  DMUL R42, R18, R34 ;  /* 0x00000022122a7228 */ /* 0x000e640000000000 */
[----:B------:R-:W-:Y:S02]  /*54a0*/  IMAD R2, R2, 0x3, R37 ;  /* 0x0000000302027824 */ /* 0x000fe400078e0225 */
[----:B------:R-:W3:-:S03]  /*54b0*/  DMUL R46, R10, R38 ;  /* 0x000000260a2e7228 */ /* 0x000ec60000000000 */
[----:B------:R-:W-:Y:S01]  /*54c0*/  ISETP.GE.U32.AND P1, PT, R2, c[0x0][0x184], PT ;  /* 0x0000610002007a0c */ /* 0x000fe20003f26070 */
[----:B------:R-:W4:-:S04]  /*54d0*/  DMUL R30, R20, R30 ;  /* 0x0000001e141e7228 */ /* 0x000f080000000000 */
[----:B0-----:R-:W-:-:S04]  /*54e0*/  DFMA R44, R20, R28, -R44 ;  /* 0x0000001c142c722b */ /* 0x001fc8000000082c */
[----:B-1----:R-:W-:-:S04]  /*54f0*/  DFMA R42, R16, R32, -R42 ;  /* 0x00000020102a722b */ /* 0x002fc8000000082a */
[----:B---3--:R-:W-:-:S04]  /*5500*/  DFMA R46, R8, R14, -R46 ;  /* 0x0000000e082e722b */ /* 0x008fc8000000082e */
[----:B----4-:R-:W-:-:S04]  /*5510*/  DFMA R30, R22, R28, R30 ;  /* 0x0000001c161e722b */ /* 0x010fc8000000001e */
[----:B------:R-:W0:-:S04]  /*5520*/  DMUL R28, R16, R34 ;  /* 0x00000022101c7228 */ /* 0x000e080000000000 */
[----:B------:R-:W1:-:S04]  /*5530*/  DMUL R38, R8, R38 ;  /* 0x0000002608267228 */ /* 0x000e480000000000 */
[----:B0-----:R0:W-:Y:S02]  /*5540*/  DFMA R34, R18, R32, R28 ;  /* 0x000000201222722b */ /* 0x0011e4000000001c */
[----:B0-----:R-:W-:Y:S01]  /*5550*/  IMAD.MOV.U32 R28, RZ, RZ, R44 ;  /* 0x000000ffff1c7224 */ /* 0x001fe200078e002c */
[----:B------:R-:W-:Y:S01]  /*5560*/  MOV R29, R45 ;  /* 0x0000002d001d7202 */ /* 0x000fe20000000f00 */
[----:B-1----:R0:W-:Y:S01]  /*5570*/  DFMA R38, R10, R14, R38 ;  /* 0x0000000e0a26722b */ /* 0x0021e20000000026 */
[----:B------:R-:W-:Y:S01]  /*5580*/  IMAD.MOV.U32 R32, RZ, RZ, R42 ;  /* 0x000000ffff207224 */ /* 0x000fe200078e002a */
[----:B------:R-:W-:Y:S01]  /*5590*/  MOV R33, R43 ;  /* 0x0000002b00217202 */ /* 0x000fe20000000f00 */
[----:B0-----:R-:W-:Y:S01]  /*55a0*/  IMAD.MOV.U32 R14, RZ, RZ, R46 ;  /* 0x000000ffff0e7224 */ /* 0x001fe200078e002e */
[----:B------:R-:W-:Y:S01]  /*55b0*/  MOV R15, R47 ;  /* 0x0000002f000f7202 */ /* 0x000fe20000000f00 */
[----:B--2---:R-:W0:-:S04]  /*55c0*/  DMUL R48, R26, R12 ;  /* 0x0000000c1a307228 */ /* 0x004e080000000000 */
[----:B------:R-:W1:-:S04]  /*55d0*/  DMUL R12, R24, R12 ;  /* 0x0000000c180c7228 */ /* 0x000e480000000000 */
[----:B0-----:R-:W0:-:S04]  /*55e0*/  DFMA R48, R24, R6, -R48 ;  /* 0x000000061830722b */ /* 0x001e080000000830 */
[----:B-1----:R0:W1:-:S06]  /*55f0*/  DFMA R12, R26, R6, R12 ;  /* 0x000000061a0c722b */ /* 0x00204c000000000c */
[----:B0-----:R-:W-:Y:S01]  /*5600*/  IMAD.MOV.U32 R6, RZ, RZ, R48 ;  /* 0x000000ffff067224 */ /* 0x001fe200078e0030 */
[----:B------:R-:W-:Y:S01]  /*5610*/  MOV R7, R49 ;  /* 0x0000003100077202 */ /* 0x000fe20000000f00 */
[----:B-1----:R-:W-:Y:S01]  /*5620*/  @P1 CALL.REL.NOINC `(.L_x_2566) ;  /* 0x0000001000001944 */ /* 0x002fe20003c00000 */
[----:B------:R-:W-:Y:S05]  /*5630*/  BRA `(.L_x_2567) ;  /* 0xffffc52000007947 */ /* 0x000fea000383ffff */
.L_x_2566:
[----:B------:R-:W-:Y:S05]  /*5640*/  BSYNC B2 ;  /* 0x0000000000027941 */ /* 0x000fea0003800000 */
.L_x_2561:
[----:B------:R-:W-:Y:S05]  /*5650*/  BSYNC B1 ;  /* 0x0000000000017941 */ /* 0x000fea0003800000 */
.L_x_2560:
[----:B------:R-:W-:Y:S01]  /*5660*/  ISETP.GE.U32.AND P0, PT, R37, c[0x0][0x184], PT ;  /* 0x0000610025007a0c */ /* 0x000fe20003f06070 */
[----:B------:R-:W-:-:S12]  /*5670*/  BSSY B1, `(.L_x_2568) ;  /* 0x000033c000017945 */ /* 0x000fd80003800000 */
[----:B------:R-:W-:Y:S05]  /*5680*/  @P0 BRA `(.L_x_2569) ;  /* 0x000033a000000947 */ /* 0x000fea0003800000 */
[----:B------:R-:W-:Y:S01]  /*5690*/  ISETP.NE.AND P1, PT, RZ, c[0x0][0x1c0], PT ;  /* 0x00007000ff007a0c */ /* 0x000fe20003f25270 */
[----:B------:R-:W-:-:S12]  /*56a0*/  IMAD.MOV.U32 R2, RZ, RZ, RZ ;  /* 0x000000ffff027224 */ /* 0x000fd800078e00ff */
[----:B------:R-:W-:Y:S05]  /*56b0*/  @!P1 BRA `(.L_x_2570) ;  /* 0x00000c6000009947 */ /* 0x000fea0003800000 */
[----:B------:R-:W-:-:S05]  /*56c0*/  MOV R36, RZ ;  /* 0x000000ff00247202 */ /* 0x000fca0000000f00 */
        /* <DEDUP_REMOVED lines=197> */
.L_x_2570:
        /* <DEDUP_REMOVED lines=207> */
.L_x_2571:
        /* <DEDUP_REMOVED lines=207> */
.L_x_2572:
        /* <DEDUP_REMOVED lines=207> */
.L_x_2573:
[----:B------:R-:W-:-:S04]  /*89f0*/  LOP3.LUT R25, R2, 0xfffffff0, RZ, 0xc0, !PT ;  /* 0xfffffff002197812 */ /* 0x000fc800078ec0ff */
[----:B------:R-:W-:-:S04]  /*8a00*/  IADD3 R24, P1, R40, R25, RZ ;  /* 0x0000001928187210 */ /* 0x000fc80007f3e0ff */
[----:B------:R-:W-:-:S06]  /*8a10*/  IADD3.X R25, RZ, R41, RZ, P1, !PT ;  /* 0x00000029ff197210 */ /* 0x000fcc0000ffe4ff */
[----:B------:R-:W5:Y:S03]  /*8a20*/  LDG.E.128 R24, [R24.64] ;  /* 0x0000002418187981 */ /* 0x000f66000c1e1d00 */
.L_x_2569:
[----:B------:R-:W-:Y:S05]  /*8a30*/  BSYNC B1 ;  /* 0x0000000000017941 */ /* 0x000fea0003800000 */
.L_x_2568:
[----:B------:R-:W-:Y:S01]  /*8a40*/  BSSY B1, `(.L_x_2574) ;  /* 0x000002e000017945 */ /* 0x000fe20003800000 */
[----:B------:R-:W-:Y:S05]  /*8a50*/  @P0 BRA `(.L_x_2575) ;  /* 0x000002c000000947 */ /* 0x000fea0003800000 */
[----:B------:R-:W-:Y:S01]  /*8a60*/  IADD3 R2, R37, c[0x0][0x18c], RZ ;  /* 0x0000630025027a10 */ /* 0x000fe20007ffe0ff */
[----:B-----5:R-:W0:-:S03]  /*8a70*/  DMUL R40, R30, R22 ;  /* 0x000000161e287228 */ /* 0x020e060000000000 */
[----:B------:R-:W-:Y:S01]  /*8a80*/  ISETP.GE.U32.AND P0, PT, R2, c[0x0][0x184], PT ;  /* 0x0000610002007a0c */ /* 0x000fe20003f06070 */
[----:B------:R-:W1:-:S04]  /*8a90*/  DMUL R30, R30, R20 ;  /* 0x000000141e1e7228 */ /* 0x000e480000000000 */
[----:B0-----:R-:W0:-:S04]  /*8aa0*/  DFMA R20, R28, R20, -R40 ;  /* 0x000000141c14722b */ /* 0x001e080000000828 */
[----:B-1----:R0:W1:-:S06]  /*8ab0*/  DFMA R30, R28, R22, R30 ;  /* 0x000000161c1e722b */ /* 0x00204c000000001e */
[----:B0-----:R-:W-:Y:S01]  /*8ac0*/  IMAD.MOV.U32 R28, RZ, RZ, R20 ;  /* 0x000000ffff1c7224 */ /* 0x001fe200078e0014 */
[----:B------:R-:W-:Y:S01]  /*8ad0*/  MOV R29, R21 ;  /* 0x00000015001d7202 */ /* 0x000fe20000000f00 */
[----:B------:R-:W-:Y:S05]  /*8ae0*/  @P0 BRA `(.L_x_2575) ;  /* 0x0000023000000947 */ /* 0x000fea0003800000 */
[----:B-1----:R-:W-:Y:S01]  /*8af0*/  IADD3 R2, R2, c[0x0][0x18c], RZ ;  /* 0x0000630002027a10 */ /* 0x002fe20007ffe0ff */
[C---:B------:R-:W0:Y:S01]  /*8b00*/  DMUL R22, R34.reuse, R18 ;  /* 0x0000001222167228 */ /* 0x040e220000000000 */
[----:B------:R-:W-:Y:S01]  /*8b10*/  IMAD.MOV.U32 R28, RZ, RZ, R20 ;  /* 0x000000ffff1c7224 */ /* 0x000fe200078e0014 */
[----:B------:R-:W-:Y:S02]  /*8b20*/  MOV R29, R21 ;  /* 0x00000015001d7202 */ /* 0x000fe40000000f00 */
        /* <DEDUP_REMOVED lines=10> */
[----:B------:R-:W-:Y:S01]  /*8bd0*/  MOV R33, R17 ;  /* 0x0000001100217202 */ /* 0x000fe20000000f00 */
[----:B------:R-:W-:Y:S01]  /*8be0*/  IMAD.MOV.U32 R28, RZ, RZ, R20 ;  /* 0x000000ffff1c7224 */ /* 0x000fe200078e0014 */
[----:B------:R-:W-:Y:S01]  /*8bf0*/  ISETP.GE.U32.AND P0, PT, R2, c[0x0][0x184], PT ;  /* 0x0000610002007a0c */ /* 0x000fe20003f06070 */
[----:B------:R-:W1:Y:S01]  /*8c00*/  DMUL R38, R38, R8 ;  /* 0x0000000826267228 */ /* 0x000e620000000000 */
[----:B------:R-:W-:-:S03]  /*8c10*/  MOV R29, R21 ;  /* 0x00000015001d7202 */ /* 0x000fc60000000f00 */
[----:B0-----:R-:W0:-:S04]  /*8c20*/  DFMA R18, R14, R8, -R18 ;  /* 0x000000080e12722b */ /* 0x001e080000000812 */
[----:B-1----:R0:W-:-:S04]  /*8c30*/  DFMA R38, R14, R10, R38 ;  /* 0x0000000a0e26722b */ /* 0x0021c80000000026 */
[----:B------:R-:W1:Y:S01]  /*8c40*/  @!P0 DMUL R22, R12, R26 ;  /* 0x0000001a0c168228 */ /* 0x000e620000000000 */
[----:B------:R-:W-:Y:S01]  /*8c50*/  @!P0 IMAD.MOV.U32 R32, RZ, RZ, R16 ;  /* 0x000000ffff208224 */ /* 0x000fe200078e0010 */
[----:B0-----:R-:W-:Y:S01]  /*8c60*/  MOV R15, R19 ;  /* 0x00000013000f7202 */ /* 0x001fe20000000f00 */
[----:B------:R-:W-:Y:S01]  /*8c70*/  IMAD.MOV.U32 R14, RZ, RZ, R18 ;  /* 0x000000ffff0e7224 */ /* 0x000fe200078e0012 */
[----:B------:R-:W-:Y:S01]  /*8c80*/  @!P0 MOV R33, R17 ;  /* 0x0000001100218202 */ /* 0x000fe20000000f00 */
[----:B------:R-:W-:Y:S01]  /*8c90*/  @!P0 IMAD.MOV.U32 R28, RZ, RZ, R20 ;  /* 0x000000ffff1c8224 */ /* 0x000fe200078e0014 */
[-C--:B-1----:R-:W-:Y:S01]  /*8ca0*/  @!P0 DFMA R22, R6, R24.reuse, -R22 ;  /* 0x000000180616822b */ /* 0x082fe20000000816 */
[----:B------:R-:W-:Y:S01]  /*8cb0*/  @!P0 MOV R29, R21 ;  /* 0x00000015001d8202 */ /* 0x000fe20000000f00 */
[----:B------:R-:W-:Y:S01]  /*8cc0*/  @!P0 IMAD.MOV.U32 R14, RZ, RZ, R18 ;  /* 0x000000ffff0e8224 */ /* 0x000fe200078e0012 */
[----:B------:R-:W-:Y:S01]  /*8cd0*/  @!P0 MOV R15, R19 ;  /* 0x00000013000f8202 */ /* 0x000fe20000000f00 */
[----:B------:R-:W0:-:S06]  /*8ce0*/  @!P0 DMUL R24, R12, R24 ;  /* 0x000000180c188228 */ /* 0x000e0c0000000000 */
[----:B0-----:R0:W1:Y:S02]  /*8cf0*/  @!P0 DFMA R12, R6, R26, R24 ;  /* 0x0000001a060c822b */ /* 0x0010640000000018 */
[----:B0-----:R-:W-:Y:S01]  /*8d00*/  @!P0 IMAD.MOV.U32 R6, RZ, RZ, R22 ;  /* 0x000000ffff068224 */ /* 0x001fe200078e0016 */
[----:B------:R-:W-:-:S03]  /*8d10*/  @!P0 MOV R7, R23 ;  /* 0x0000001700078202 */ /* 0x000fc60000000f00 */
.L_x_2575:
[----:B-1----:R-:W-:Y:S05]  /*8d20*/  BSYNC B1 ;  /* 0x0000000000017941 */ /* 0x002fea0003800000 */
.L_x_2574:
[----:B-----5:R-:W0:-:S04]  /*8d30*/  DMUL R8, R32, R30 ;  /* 0x0000001e20087228 */ /* 0x020e080000000000 */
        /* <DEDUP_REMOVED lines=12> */
.L_x_2559:
        /* <DEDUP_REMOVED lines=38> */
.L_x_2578:
[----:B------:R-:W-:Y:S01]  /*9060*/  IMAD R17, R36, R37, RZ ;  /* 0x0000002524117224 */ /* 0x000fe200078e02ff */
[----:B------:R-:W-:-:S03]  /*9070*/  IADD3 R37, R37, c[0x0][0x18c], RZ ;  /* 0x0000630025257a10 */ /* 0x000fc60007ffe0ff */
[----:B------:R-:W-:-:S04]  /*9080*/  IMAD.WIDE.U32 R16, R17, 0x10, R40 ;  /* 0x0000001011107825 */ /* 0x000fc800078e0028 */
[----:B------:R-:W-:Y:S01]  /*9090*/  IMAD R33, R36, R37, RZ ;  /* 0x0000002524217224 */ /* 0x000fe200078e02ff */
[----:B------:R-:W-:Y:S01]  /*90a0*/  IADD3 R37, R37, c[0x0][0x18c], RZ ;  /* 0x0000630025257a10 */ /* 0x000fe20007ffe0ff */
[----:B------:R-:W2:Y:S02]  /*90b0*/  LDG.E.128 R16, [R16.64] ;  /* 0x0000002410107981 */ /* 0x000ea4000c1e1d00 */
[----:B------:R-:W-:-:S04]  /*90c0*/  IMAD.WIDE.U32 R32, R33, 0x10, R40 ;  /* 0x0000001021207825 */ /* 0x000fc800078e0028 */
[----:B------:R-:W-:Y:S01]  /*90d0*/  IMAD R25, R36, R37, RZ ;  /* 0x0000002524197224 */ /* 0x000fe200078e02ff */
[----:B------:R-:W-:Y:S01]  /*90e0*/  IADD3 R37, R37, c[0x0][0x18c], RZ ;  /* 0x0000630025257a10 */ /* 0x000fe20007ffe0ff */
[----:B------:R-:W3:Y:S02]  /*90f0*/  LDG.E.128 R32, [R32.64] ;  /* 0x0000002420207981 */ /* 0x000ee4000c1e1d00 */
[----:B------:R-:W-:-:S04]  /*9100*/  IMAD.WIDE.U32 R24, R25, 0x10, R40 ;  /* 0x0000001019187825 */ /* 0x000fc800078e0028 */
[----:B------:R-:W-:Y:S02]  /*9110*/  IMAD R29, R36, R37, RZ ;  /* 0x00000025241d7224 */ /* 0x000fe400078e02ff */
[----:B------:R-:W4:Y:S02]  /*9120*/  LDG.E.128 R24, [R24.64] ;  /* 0x0000002418187981 */ /* 0x000f24000c1e1d00 */
[----:B------:R-:W-:-:S06]  /*9130*/  IMAD.WIDE.U32 R28, R29, 0x10, R40 ;  /* 0x000000101d1c7825 */ /* 0x000fcc00078e0028 */
[----:B------:R-:W5:Y:S01]  /*9140*/  LDG.E.128 R28, [R28.64] ;  /* 0x000000241c1c7981 */ /* 0x000f62000c1e1d00 */
[----:B------:R-:W-:Y:S01]  /*9150*/  IADD3 R37, R37, c[0x0][0x18c], RZ ;  /* 0x0000630025257a10 */ /* 0x000fe20007ffe0ff */
[----:B--2---:R-:W-:-:S04]  /*9160*/  DMUL R10, R18, R8 ;  /* 0x00000008120a7228 */ /* 0x004fc80000000000 */
[----:B------:R-:W-:-:S04]  /*9170*/  DMUL R8, R16, R8 ;  /* 0x0000000810087228 */ /* 0x000fc80000000000 */
[----:B---3--:R-:W0:-:S04]  /*9180*/  DMUL R12, R34, R6 ;  /* 0x00000006220c7228 */ /* 0x008e080000000000 */
[----:B------:R-:W1:-:S04]  /*9190*/  DMUL R6, R32, R6 ;  /* 0x0000000620067228 */ /* 0x000e480000000000 */
[----:B0-----:R-:W0:-:S04]  /*91a0*/  DFMA R12, R32, R42, -R12 ;  /* 0x0000002a200c722b */ /* 0x001e08000000080c */
[----:B-1----:R1:W-:Y:S02]  /*91b0*/  DFMA R6, R34, R42, R6 ;  /* 0x0000002a2206722b */ /* 0x0023e40000000006 */
[----:B-1----:R-:W-:Y:S02]  /*91c0*/  IMAD R42, R2, 0x3, R37 ;  /* 0x00000003022a7824 */ /* 0x002fe400078e0225 */
[----:B----4-:R-:W1:Y:S02]  /*91d0*/  DMUL R14, R26, R38 ;  /* 0x000000261a0e7228 */ /* 0x010e640000000000 */
[----:B0-----:R-:W-:Y:S02]  /*91e0*/  MOV R43, R13 ;  /* 0x0000000d002b7202 */ /* 0x001fe40000000f00 */
[----:B-----5:R-:W0:Y:S01]  /*91f0*/  DMUL R20, R30, R22 ;  /* 0x000000161e147228 */ /* 0x020e220000000000 */
[----:B------:R-:W-:Y:S01]  /*9200*/  ISETP.GE.U32.AND P0, PT, R42, c[0x0][0x184], PT ;  /* 0x000061002a007a0c */ /* 0x000fe20003f06070 */
[----:B------:R-:W-:-:S02]  /*9210*/  IMAD.MOV.U32 R42, RZ, RZ, R12 ;  /* 0x000000ffff2a7224 */ /* 0x000fc400078e000c */
[----:B------:R-:W2:-:S04]  /*9220*/  DFMA R10, R16, R44, -R10 ;  /* 0x0000002c100a722b */ /* 0x000e88000000080a */
[----:B-1----:R-:W-:-:S04]  /*9230*/  DFMA R14, R24, R48, -R14 ;  /* 0x00000030180e722b */ /* 0x002fc8000000080e */
[----:B0-----:R-:W-:-:S04]  /*9240*/  DFMA R20, R28, R46, -R20 ;  /* 0x0000002e1c14722b */ /* 0x001fc80000000814 */
[----:B------:R-:W0:-:S04]  /*9250*/  DMUL R38, R24, R38 ;  /* 0x0000002618267228 */ /* 0x000e080000000000 */
[----:B------:R-:W1:-:S04]  /*9260*/  DMUL R22, R28, R22 ;  /* 0x000000161c167228 */ /* 0x000e480000000000 */
[----:B------:R2:W3:Y:S02]  /*9270*/  DFMA R8, R18, R44, R8 ;  /* 0x0000002c1208722b */ /* 0x0004e40000000008 */
[----:B--2---:R-:W-:Y:S01]  /*9280*/  IMAD.MOV.U32 R44, RZ, RZ, R10 ;  /* 0x000000ffff2c7224 */ /* 0x004fe200078e000a */
[----:B------:R-:W-:Y:S01]  /*9290*/  MOV R45, R11 ;  /* 0x0000000b002d7202 */ /* 0x000fe20000000f00 */
[----:B0-----:R0:W2:Y:S02]  /*92a0*/  DFMA R38, R26, R48, R38 ;  /* 0x000000301a26722b */ /* 0x0010a40000000026 */
[----:B0-----:R-:W-:Y:S01]  /*92b0*/  IMAD.MOV.U32 R48, RZ, RZ, R14 ;  /* 0x000000ffff307224 */ /* 0x001fe200078e000e */
[----:B------:R-:W-:Y:S01]  /*92c0*/  MOV R49, R15 ;  /* 0x0000000f00317202 */ /* 0x000fe20000000f00 */
[----:B-1----:R0:W1:Y:S02]  /*92d0*/  DFMA R22, R30, R46, R22 ;  /* 0x0000002e1e16722b */ /* 0x0020640000000016 */
[----:B0-----:R-:W-:Y:S01]  /*92e0*/  IMAD.MOV.U32 R46, RZ, RZ, R20 ;  /* 0x000000ffff2e7224 */ /* 0x001fe200078e0014 */
[----:B------:R-:W-:Y:S01]  /*92f0*/  MOV R47, R21 ;  /* 0x00000015002f7202 */ /* 0x000fe20000000f00 */
[----:B-123--:R-:W-:Y:S05]  /*9300*/  @!P0 BRA `(.L_x_2578) ;  /* 0xfffffd5000008947 */ /* 0x00efea000383ffff */
[----:B------:R-:W-:Y:S05]  /*9310*/  BSYNC B2 ;  /* 0x0000000000027941 */ /* 0x000fea0003800000 */
.L_x_2577:
[----:B------:R-:W-:Y:S05]  /*9320*/  BSYNC B1 ;  /* 0x0000000000017941 */ /* 0x000fea0003800000 */
.L_x_2576:
[----:B------:R-:W-:Y:S01]  /*9330*/  ISETP.GE.U32.AND P1, PT, R37, c[0x0][0x184], PT ;  /* 0x0000610025007a0c */ /* 0x000fe20003f26070 */
[----:B------:R-:W-:-:S12]  /*9340*/  BSSY B1, `(.L_x_2579) ;  /* 0x0000016000017945 */ /* 0x000fd80003800000 */
[----:B------:R-:W-:Y:S05]  /*9350*/  @P1 BRA `(.L_x_2580) ;  /* 0x0000014000001947 */ /* 0x000fea0003800000 */
[----:B------:R-:W-:-:S04]  /*9360*/  IMAD R17, R36, R37, RZ ;  /* 0x0000002524117224 */ /* 0x000fc800078e02ff */
[----:B------:R-:W-:-:S06]  /*9370*/  IMAD.WIDE.U32 R16, R17, 0x10, R40 ;  /* 0x0000001011107825 */ /* 0x000fcc00078e0028 */
[----:B------:R-:W5:Y:S01]  /*9380*/  LDG.E.128 R16, [R16.64] ;  /* 0x0000002410107981 */ /* 0x000f62000c1e1d00 */
[----:B------:R-:W-:-:S04]  /*9390*/  IADD3 R43, R37, c[0x0][0x18c], RZ ;  /* 0x00006300252b7a10 */ /* 0x000fc80007ffe0ff */
[----:B------:R-:W-:-:S13]  /*93a0*/  ISETP.GE.U32.AND P0, PT, R43, c[0x0][0x184], PT ;  /* 0x000061002b007a0c */ /* 0x000fda0003f06070 */
[----:B------:R-:W-:Y:S05]  /*93b0*/  @P0 BRA `(.L_x_2580) ;  /* 0x000000e000000947 */ /* 0x000fea0003800000 */
[----:B------:R-:W-:-:S04]  /*93c0*/  IMAD R33, R36, R43, RZ ;  /* 0x0000002b24217224 */ /* 0x000fc800078e02ff */
[----:B------:R-:W-:-:S06]  /*93d0*/  IMAD.WIDE.U32 R32, R33, 0x10, R40 ;  /* 0x0000001021207825 */ /* 0x000fcc00078e0028 */
[----:B------:R-:W5:Y:S01]  /*93e0*/  LDG.E.128 R32, [R32.64] ;  /* 0x0000002420207981 */ /* 0x000f62000c1e1d00 */
[----:B------:R-:W-:-:S04]  /*93f0*/  IADD3 R43, R43, c[0x0][0x18c], RZ ;  /* 0x000063002b2b7a10 */ /* 0x000fc80007ffe0ff */
[----:B------:R-:W-:-:S13]  /*9400*/  ISETP.GE.U32.AND P0, PT, R43, c[0x0][0x184], PT ;  /* 0x000061002b007a0c */ /* 0x000fda0003f06070 */
[----:B------:R-:W-:Y:S05]  /*9410*/  @P0 BRA `(.L_x_2580) ;  /* 0x0000008000000947 */ /* 0x000fea0003800000 */
[----:B------:R-:W-:Y:S01]  /*9420*/  IADD3 R27, R43, c[0x0][0x18c], RZ ;  /* 0x000063002b1b7a10 */ /* 0x000fe20007ffe0ff */
[----:B------:R-:W-:-:S03]  /*9430*/  IMAD R25, R36, R43, RZ ;  /* 0x0000002b24197224 */ /* 0x000fc600078e02ff */
[----:B------:R-:W-:Y:S01]  /*9440*/  ISETP.GE.U32.AND P0, PT, R27, c[0x0][0x184], PT ;  /* 0x000061001b007a0c */ /* 0x000fe20003f06070 */
[----:B------:R-:W-:-:S12]  /*9450*/  IMAD.WIDE.U32 R24, R25, 0x10, R40 ;  /* 0x0000001019187825 */ /* 0x000fd800078e0028 */
[----:B------:R-:W-:-:S04]  /*9460*/  @!P0 IMAD R27, R36, R27, RZ ;  /* 0x0000001b241b8224 */ /* 0x000fc800078e02ff */
[----:B------:R-:W-:Y:S02]  /*9470*/  @!P0 IMAD.WIDE.U32 R40, R27, 0x10, R40 ;  /* 0x000000101b288825 */ /* 0x000fe400078e0028 */
[----:B------:R-:W5:Y:S04]  /*9480*/  LDG.E.128 R24, [R24.64] ;  /* 0x0000002418187981 */ /* 0x000f68000c1e1d00 */
[----:B------:R0:W5:Y:S02]  /*9490*/  @!P0 LDG.E.128 R28, [R40.64] ;  /* 0x00000024281c8981 */ /* 0x000164000c1e1d00 */
.L_x_2580:
[----:B------:R-:W-:Y:S05]  /*94a0*/  BSYNC B1 ;  /* 0x0000000000017941 */ /* 0x000fea0003800000 */
.L_x_2579:
[----:B------:R-:W-:Y:S01]  /*94b0*/  BSSY B1, `(.L_x_2581) ;  /* 0x000002e000017945 */ /* 0x000fe20003800000 */
[----:B------:R-:W-:Y:S05]  /*94c0*/  @P1 BRA `(.L_x_2582) ;  /* 0x000002c000001947 */ /* 0x000fea0003800000 */
[----:B------:R-:W-:Y:S01]  /*94d0*/  IADD3 R2, R37, c[0x0][0x18c], RZ ;  /* 0x0000630025027a10 */ /* 0x000fe20007ffe0ff */
[----:B0----5:R-:W0:-:S03]  /*94e0*/  DMUL R40, R8, R18 ;  /* 0x0000001208287228 */ /* 0x021e060000000000 */
        /* <DEDUP_REMOVED lines=8> */
[----:B------:R-:W0:-:S03]  /*9570*/  DMUL R10, R6, R34 ;  /* 0x00000022060a7228 */ /* 0x000e060000000000 */
[----:B------:R-:W-:Y:S01]  /*9580*/  ISETP.GE.U32.AND P0, PT, R2, c[0x0][0x184], PT ;  /* 0x0000610002007a0c */ /* 0x000fe20003f06070 */
[----:B------:R-:W1:-:S04]  /*9590*/  DMUL R6, R6, R32 ;  /* 0x0000002006067228 */ /* 0x000e480000000000 */
[C---:B0-----:R0:W2:Y:S02]  /*95a0*/  DFMA R32, R12.reuse, R32, -R10 ;  /* 0x000000200c20722b */ /* 0x0410a4000000080a */
[----:B0-----:R-:W-:Y:S01]  /*95b0*/  IMAD.MOV.U32 R10, RZ, RZ, R16 ;  /* 0x000000ffff0a7224 */ /* 0x001fe200078e0010 */
[----:B------:R-:W-:Y:S01]  /*95c0*/  MOV R11, R17 ;  /* 0x00000011000b7202 */ /* 0x000fe20000000f00 */
[----:B-1----:R2:W0:-:S06]  /*95d0*/  DFMA R6, R12, R34, R6 ;  /* 0x000000220c06722b */ /* 0x00240c0000000006 */
[----:B--2---:R-:W-:Y:S01]  /*95e0*/  MOV R12, R32 ;  /* 0x00000020000c7202 */ /* 0x004fe20000000f00 */
[----:B------:R-:W-:Y:S01]  /*95f0*/  IMAD.MOV.U32 R13, RZ, RZ, R33 ;  /* 0x000000ffff0d7224 */ /* 0x000fe200078e0021 */
[----:B------:R-:W-:Y:S05]  /*9600*/  @P0 BRA `(.L_x_2582) ;  /* 0x0000018000000947 */ /* 0x000fea0003800000 */
[----:B0-----:R-:W-:Y:S01]  /*9610*/  IADD3 R2, R2, c[0x0][0x18c], RZ ;  /* 0x0000630002027a10 */ /* 0x001fe20007ffe0ff */
[----:B------:R-:W0:-:S03]  /*9620*/  DMUL R10, R38, R26 ;  /* 0x0000001a260a7228 */ /* 0x000e060000000000 */
[----:B------:R-:W-:Y:S01]  /*9630*/  ISETP.GE.U32.AND P0, PT, R2, c[0x0][0x184], PT ;  /* 0x0000610002007a0c */ /* 0x000fe20003f06070 */
[----:B------:R-:W1:-:S04]  /*9640*/  DMUL R38, R38, R24 ;  /* 0x0000001826267228 */ /* 0x000e480000000000 */
[C---:B0-----:R0:W2:Y:S02]  /*9650*/  DFMA R24, R14.reuse, R24, -R10 ;  /* 0x000000180e18722b */ /* 0x0410a4000000080a */
[----:B0-----:R-:W-:Y:S01]  /*9660*/  IMAD.MOV.U32 R10, RZ, RZ, R16 ;  /* 0x000000ffff0a7224 */ /* 0x001fe200078e0010 */
[----:B------:R-:W-:Y:S01]  /*9670*/  MOV R11, R17 ;  /* 0x00000011000b7202 */ /* 0x000fe20000000f00 */
[----:B-1----:R2:W-:-:S04]  /*9680*/  DFMA R38, R14, R26, R38 ;  /* 0x0000001a0e26722b */ /* 0x0025c80000000026 */
[----:B------:R-:W0:Y:S01]  /*9690*/  @!P0 DMUL R12, R22, R30 ;  /* 0x0000001e160c8228 */ /* 0x000e220000000000 */
[----:B------:R-:W-:Y:S01]  /*96a0*/  @!P0 IMAD.MOV.U32 R10, RZ, RZ, R16 ;  /* 0x000000ffff0a8224 */ /* 0x000fe200078e0010 */
[-C--:B--2---:R-:W-:Y:S01]  /*96b0*/  MOV R14, R24.reuse ;  /* 0x00000018000e7202 */ /* 0x084fe20000000f00 */
[--C-:B------:R-:W-:Y:S01]  /*96c0*/  IMAD.MOV.U32 R15, RZ, RZ, R25.reuse ;  /* 0x000000ffff0f7224 */ /* 0x100fe200078e0019 */
[----:B------:R-:W-:Y:S01]  /*96d0*/  @!P0 MOV R11, R17 ;  /* 0x00000011000b8202 */ /* 0x000fe20000000f00 */
[----:B------:R-:W-:Y:S01]  /*96e0*/  @!P0 IMAD.MOV.U32 R15, RZ, RZ, R25 ;  /* 0x000000ffff0f8224 */ /* 0x000fe200078e0019 */
[-C--:B0-----:R0:W-:Y:S01]  /*96f0*/  @!P0 DFMA R18, R20, R28.reuse, -R12 ;  /* 0x0000001c1412822b */ /* 0x0811e2000000080c */
[----:B------:R-:W-:Y:S02]  /*9700*/  @!P0 MOV R14, R24 ;  /* 0x00000018000e8202 */ /* 0x000fe40000000f00 */
[----:B0-----:R-:W-:Y:S01]  /*9710*/  MOV R12, R32 ;  /* 0x00000020000c7202 */ /* 0x001fe20000000f00 */
[----:B------:R-:W0:Y:S01]  /*9720*/  @!P0 DMUL R28, R22, R28 ;  /* 0x0000001c161c8228 */ /* 0x000e220000000000 */
[----:B------:R-:W-:-:S02]  /*9730*/  MOV R13, R33 ;  /* 0x00000021000d7202 */ /* 0x000fc40000000f00 */
[----:B------:R-:W-:Y:S02]  /*9740*/  @!P0 MOV R12, R32 ;  /* 0x00000020000c8202 */ /* 0x000fe40000000f00 */
[----:B------:R-:W-:Y:S01]  /*9750*/  @!P0 MOV R13, R33 ;  /* 0x00000021000d8202 */ /* 0x000fe20000000f00 */
[----:B0-----:R0:W1:Y:S02]  /*9760*/  @!P0 DFMA R22, R20, R30, R28 ;  /* 0x0000001e1416822b */ /* 0x001064000000001c */
[----:B0-----:R-:W-:Y:S02]  /*9770*/  @!P0 MOV R20, R18 ;  /* 0x0000001200148202 */ /* 0x001fe40000000f00 */
[----:B------:R-:W-:Y:S02]  /*9780*/  @!P0 MOV R21, R19 ;  /* 0x0000001300158202 */ /* 0x000fe40000000f00 */
.L_x_2582:
[----:B01----:R-:W-:Y:S05]  /*9790*/  BSYNC B1 ;  /* 0x0000000000017941 */ /* 0x003fea0003800000 */
.L_x_2581:
        /* <DEDUP_REMOVED lines=13> */
.L_x_2558:
[----:B------:R-:W-:Y:S01]  /*9870*/  IMAD.MOV.U32 R2, RZ, RZ, c[0x0][0x18c] ;  /* 0x00006300ff027624 */ /* 0x000fe200078e00ff */
        /* <DEDUP_REMOVED lines=43> */
.L_x_2585:
[C---:B------:R-:W-:Y:S01]  /*9b30*/  IMAD.WIDE.U32 R12, R35.reuse, 0x10, R40 ;  /* 0x00000010230c7825 */ /* 0x040fe200078e0028 */
[----:B------:R-:W-:-:S05]  /*9b40*/  IADD3 R35, R35, c[0x0][0x18c], RZ ;  /* 0x0000630023237a10 */ /* 0x000fca0007ffe0ff */
[C-C-:B------:R-:W-:Y:S01]  /*9b50*/  IMAD.WIDE.U32 R28, R35.reuse, 0x10, R40.reuse ;  /* 0x00000010231c7825 */ /* 0x140fe200078e0028 */
[----:B------:R-:W-:Y:S01]  /*9b60*/  IADD3 R35, R35, c[0x0][0x18c], RZ ;  /* 0x0000630023237a10 */ /* 0x000fe20007ffe0ff */
[----:B------:R-:W2:Y:S04]  /*9b70*/  LDG.E.128 R12, [R12.64] ;  /* 0x000000240c0c7981 */ /* 0x000ea8000c1e1d00 */
[C-C-:B------:R-:W-:Y:S01]  /*9b80*/  IMAD.WIDE.U32 R16, R35.reuse, 0x10, R40.reuse ;  /* 0x0000001023107825 */ /* 0x140fe200078e0028 */
[----:B------:R-:W-:Y:S01]  /*9b90*/  IADD3 R35, R35, c[0x0][0x18c], RZ ;  /* 0x0000630023237a10 */ /* 0x000fe20007ffe0ff */
[----:B------:R-:W3:Y:S04]  /*9ba0*/  LDG.E.128 R28, [R28.64] ;  /* 0x000000241c1c7981 */ /* 0x000ee8000c1e1d00 */
[C---:B------:R-:W-:Y:S01]  /*9bb0*/  IMAD.WIDE.U32 R24, R35.reuse, 0x10, R40 ;  /* 0x0000001023187825 */ /* 0x040fe200078e0028 */
[----:B------:R-:W4:Y:S05]  /*9bc0*/  LDG.E.128 R16, [R16.64] ;  /* 0x0000002410107981 */ /* 0x000f2a000c1e1d00 */
[----:B------:R-:W5:Y:S01]  /*9bd0*/  LDG.E.128 R24, [R24.64] ;  /* 0x0000002418187981 */ /* 0x000f62000c1e1d00 */
[----:B------:R-:W-:-:S05]  /*9be0*/  IADD3 R35, R35, c[0x0][0x18c], RZ ;  /* 0x0000630023237a10 */ /* 0x000fca0007ffe0ff */
[----:B------:R-:W-:-:S05]  /*9bf0*/  IMAD R34, R2, 0x3, R35 ;  /* 0x0000000302227824 */ /* 0x000fca00078e0223 */
[----:B------:R-:W-:Y:S01]  /*9c00*/  ISETP.GE.U32.AND P0, PT, R34, c[0x0][0x184], PT ;  /* 0x0000610022007a0c */ /* 0x000fe20003f06070 */
[----:B--2---:R-:W0:-:S04]  /*9c10*/  DMUL R8, R14, R6 ;  /* 0x000000060e087228 */ /* 0x004e080000000000 */
[----:B------:R-:W-:-:S04]  /*9c20*/  DMUL R6, R12, R6 ;  /* 0x000000060c067228 */ /* 0x000fc80000000000 */
[----:B---3--:R-:W1:-:S04]  /*9c30*/  DMUL R10, R30, R36 ;  /* 0x000000241e0a7228 */ /* 0x008e480000000000 */
[----:B----4-:R-:W2:-:S04]  /*9c40*/  DMUL R20, R18, R38 ;  /* 0x0000002612147228 */ /* 0x010e880000000000 */
[----:B-----5:R-:W3:-:S04]  /*9c50*/  DMUL R32, R26, R22 ;  /* 0x000000161a207228 */ /* 0x020ec80000000000 */
[----:B0-----:R-:W0:-:S04]  /*9c60*/  DFMA R8, R12, R48, -R8 ;  /* 0x000000300c08722b */ /* 0x001e080000000808 */
[----:B-1----:R-:W-:-:S04]  /*9c70*/  DFMA R10, R28, R46, -R10 ;  /* 0x0000002e1c0a722b */ /* 0x002fc8000000080a */
[----:B--2---:R-:W-:-:S04]  /*9c80*/  DFMA R20, R16, R42, -R20 ;  /* 0x0000002a1014722b */ /* 0x004fc80000000814 */
[----:B---3--:R-:W-:-:S04]  /*9c90*/  DFMA R32, R24, R44, -R32 ;  /* 0x0000002c1820722b */ /* 0x008fc80000000820 */
[----:B------:R-:W1:-:S04]  /*9ca0*/  DMUL R36, R28, R36 ;  /* 0x000000241c247228 */ /* 0x000e480000000000 */
[----:B------:R-:W2:-:S04]  /*9cb0*/  DMUL R38, R16, R38 ;  /* 0x0000002610267228 */ /* 0x000e880000000000 */
[----:B------:R-:W3:-:S04]  /*9cc0*/  DMUL R22, R24, R22 ;  /* 0x0000001618167228 */ /* 0x000ec80000000000 */
[----:B------:R0:W4:Y:S02]  /*9cd0*/  DFMA R6, R14, R48, R6 ;  /* 0x000000300e06722b */ /* 0x0001240000000006 */
[----:B0-----:R-:W-:Y:S02]  /*9ce0*/  MOV R48, R8 ;  /* 0x0000000800307202 */ /* 0x001fe40000000f00 */
[----:B-1----:R0:W1:Y:S01]  /*9cf0*/  DFMA R36, R30, R46, R36 ;  /* 0x0000002e1e24722b */ /* 0x0020620000000024 */
[----:B------:R-:W-:Y:S01]  /*9d00*/  MOV R49, R9 ;  /* 0x0000000900317202 */ /* 0x000fe20000000f00 */
[----:B0-----:R-:W-:Y:S01]  /*9d10*/  IMAD.MOV.U32 R46, RZ, RZ, R10 ;  /* 0x000000ffff2e7224 */ /* 0x001fe200078e000a */
[----:B------:R-:W-:Y:S01]  /*9d20*/  MOV R47, R11 ;  /* 0x0000000b002f7202 */ /* 0x000fe20000000f00 */
[----:B--2---:R0:W2:Y:S02]  /*9d30*/  DFMA R38, R18, R42, R38 ;  /* 0x0000002a1226722b */ /* 0x0040a40000000026 */
[----:B0-----:R-:W-:Y:S01]  /*9d40*/  MOV R42, R20 ;  /* 0x00000014002a7202 */ /* 0x001fe20000000f00 */
[----:B------:R-:W-:Y:S01]  /*9d50*/  IMAD.MOV.U32 R43, RZ, RZ, R21 ;  /* 0x000000ffff2b7224 */ /* 0x000fe200078e0015 */
[----:B---3--:R0:W3:-:S02]  /*9d60*/  DFMA R22, R26, R44, R22 ;  /* 0x0000002c1a16722b */ /* 0x0080c40000000016 */
[----:B0-----:R-:W-:Y:S02]  /*9d70*/  MOV R44, R32 ;  /* 0x00000020002c7202 */ /* 0x001fe40000000f00 */
[----:B------:R-:W-:Y:S01]  /*9d80*/  MOV R45, R33 ;  /* 0x00000021002d7202 */ /* 0x000fe20000000f00 */
[----:B-1234-:R-:W-:Y:S05]  /*9d90*/  @!P0 BRA `(.L_x_2585) ;  /* 0xfffffd9000008947 */ /* 0x01efea000383ffff */
[----:B------:R-:W-:Y:S05]  /*9da0*/  BSYNC B2 ;  /* 0x0000000000027941 */ /* 0x000fea0003800000 */
.L_x_2584:
[----:B------:R-:W-:Y:S05]  /*9db0*/  BSYNC B1 ;  /* 0x0000000000017941 */ /* 0x000fea0003800000 */
.L_x_2583:
[----:B------:R-:W-:Y:S01]  /*9dc0*/  ISETP.GE.U32.AND P1, PT, R35, c[0x0][0x184], PT ;  /* 0x0000610023007a0c */ /* 0x000fe20003f26070 */
[----:B------:R-:W-:-:S12]  /*9dd0*/  BSSY B1, `(.L_x_2586) ;  /* 0x0000012000017945 */ /* 0x000fd80003800000 */
[----:B------:R-:W-:Y:S05]  /*9de0*/  @P1 BRA `(.L_x_2587) ;  /* 0x0000010000001947 */ /* 0x000fea0003800000 */
[----:B------:R-:W-:-:S06]  /*9df0*/  IMAD.WIDE.U32 R12, R35, 0x10, R40 ;  /* 0x00000010230c7825 */ /* 0x000fcc00078e0028 */
[----:B------:R-:W5:Y:S01]  /*9e00*/  LDG.E.128 R12, [R12.64] ;  /* 0x000000240c0c7981 */ /* 0x000f62000c1e1d00 */
[----:B------:R-:W-:-:S04]  /*9e10*/  IADD3 R43, R35, c[0x0][0x18c], RZ ;  /* 0x00006300232b7a10 */ /* 0x000fc80007ffe0ff */
[----:B------:R-:W-:-:S13]  /*9e20*/  ISETP.GE.U32.AND P0, PT, R43, c[0x0][0x184], PT ;  /* 0x000061002b007a0c */ /* 0x000fda0003f06070 */
[----:B------:R-:W-:Y:S05]  /*9e30*/  @P0 BRA `(.L_x_2587) ;  /* 0x000000b000000947 */ /* 0x000fea0003800000 */
[----:B------:R-:W-:-:S06]  /*9e40*/  IMAD.WIDE.U32 R28, R43, 0x10, R40 ;  /* 0x000000102b1c7825 */ /* 0x000fcc00078e0028 */
[----:B------:R-:W5:Y:S01]  /*9e50*/  LDG.E.128 R28, [R28.64] ;  /* 0x000000241c1c7981 */ /* 0x000f62000c1e1d00 */
[----:B------:R-:W-:-:S04]  /*9e60*/  IADD3 R43, R43, c[0x0][0x18c], RZ ;  /* 0x000063002b2b7a10 */ /* 0x000fc80007ffe0ff */
[----:B------:R-:W-:-:S13]  /*9e70*/  ISETP.GE.U32.AND P0, PT, R43, c[0x0][0x184], PT ;  /* 0x000061002b007a0c */ /* 0x000fda0003f06070 */
[----:B------:R-:W-:Y:S05]  /*9e80*/  @P0 BRA `(.L_x_2587) ;  /* 0x0000006000000947 */ /* 0x000fea0003800000 */
[C---:B------:R-:W-:Y:S01]  /*9e90*/  IADD3 R19, R43.reuse, c[0x0][0x18c], RZ ;  /* 0x000063002b137a10 */ /* 0x040fe20007ffe0ff */
[----:B------:R-:W-:-:S03]  /*9ea0*/  IMAD.WIDE.U32 R16, R43, 0x10, R40 ;  /* 0x000000102b107825 */ /* 0x000fc600078e0028 */
[----:B------:R-:W-:-:S13]  /*9eb0*/  ISETP.GE.U32.AND P0, PT, R19, c[0x0][0x184], PT ;  /* 0x0000610013007a0c */ /* 0x000fda0003f06070 */
[----:B------:R-:W-:Y:S02]  /*9ec0*/  @!P0 IMAD.WIDE.U32 R40, R19, 0x10, R40 ;  /* 0x0000001013288825 */ /* 0x000fe400078e0028 */
[----:B------:R-:W5:Y:S04]  /*9ed0*/  LDG.E.128 R16, [R16.64] ;  /* 0x0000002410107981 */ /* 0x000f68000c1e1d00 */
[----:B------:R0:W5:Y:S02]  /*9ee0*/  @!P0 LDG.E.128 R24, [R40.64] ;  /* 0x0000002428188981 */ /* 0x000164000c1e1d00 */
.L_x_2587:
[----:B------:R-:W-:Y:S05]  /*9ef0*/  BSYNC B1 ;  /* 0x0000000000017941 */ /* 0x000fea0003800000 */
.L_x_2586:
        /* <DEDUP_REMOVED lines=16> */
[----:B0-----:R-:W-:Y:S01]  /*a000*/  MOV R8, R12 ;  /* 0x0000000c00087202 */ /* 0x001fe20000000f00 */
[----:B------:R-:W-:Y:S01]  /*a010*/  IMAD.MOV.U32 R9, RZ, RZ, R13 ;  /* 0x000000ffff097224 */ /* 0x000fe200078e000d */
[----:B-1----:R2:W0:-:S06]  /*a020*/  DFMA R36, R10, R30, R36 ;  /* 0x0000001e0a24722b */ /* 0x00240c0000000024 */
[----:B--2---:R-:W-:Y:S02]  /*a030*/  MOV R10, R28 ;  /* 0x0000001c000a7202 */ /* 0x004fe40000000f00 */
[----:B------:R-:W-:Y:S01]  /*a040*/  MOV R11, R29 ;  /* 0x0000001d000b7202 */ /* 0x000fe20000000f00 */
[----:B------:R-:W-:Y:S05]  /*a050*/  @P0 BRA `(.L_x_2589) ;  /* 0x0000018000000947 */ /* 0x000fea0003800000 */
[----:B0-----:R-:W-:Y:S01]  /*a060*/  IADD3 R2, R2, c[0x0][0x18c], RZ ;  /* 0x0000630002027a10 */ /* 0x001fe20007ffe0ff */
[----:B------:R-:W0:-:S03]  /*a070*/  DMUL R8, R38, R18 ;  /* 0x0000001226087228 */ /* 0x000e060000000000 */
[----:B------:R-:W-:Y:S01]  /*a080*/  ISETP.GE.U32.AND P0, PT, R2, c[0x0][0x184], PT ;  /* 0x0000610002007a0c */ /* 0x000fe20003f06070 */
[----:B------:R-:W1:-:S04]  /*a090*/  DMUL R38, R38, R16 ;  /* 0x0000001026267228 */ /* 0x000e480000000000 */
[C---:B0-----:R0:W2:Y:S02]  /*a0a0*/  DFMA R16, R20.reuse, R16, -R8 ;  /* 0x000000101410722b */ /* 0x0410a40000000808 */
[----:B0-----:R-:W-:Y:S01]  /*a0b0*/  MOV R8, R12 ;  /* 0x0000000c00087202 */ /* 0x001fe20000000f00 */
[----:B------:R-:W-:Y:S01]  /*a0c0*/  IMAD.MOV.U32 R9, RZ, RZ, R13 ;  /* 0x000000ffff097224 */ /* 0x000fe200078e000d */
[----:B-1----:R2:W-:-:S04]  /*a0d0*/  DFMA R38, R20, R18, R38 ;  /* 0x000000121426722b */ /* 0x0025c80000000026 */
[----:B------:R-:W0:Y:S01]  /*a0e0*/  @!P0 DMUL R10, R22, R26 ;  /* 0x0000001a160a8228 */ /* 0x000e220000000000 */
[----:B------:R-:W-:Y:S01]  /*a0f0*/  @!P0 MOV R8, R12 ;  /* 0x0000000c00088202 */ /* 0x000fe20000000f00 */
[----:B------:R-:W-:Y:S01]  /*a100*/  @!P0 IMAD.MOV.U32 R9, RZ, RZ, R13 ;  /* 0x000000ffff098224 */ /* 0x000fe200078e000d */
[-C--:B--2---:R-:W-:Y:S02]  /*a110*/  MOV R20, R16.reuse ;  /* 0x0000001000147202 */ /* 0x084fe40000000f00 */
[----:B------:R-:W-:Y:S01]  /*a120*/  MOV R21, R17 ;  /* 0x0000001100157202 */ /* 0x000fe20000000f00 */
[-C--:B0-----:R0:W-:Y:S01]  /*a130*/  @!P0 DFMA R14, R32, R24.reuse, -R10 ;  /* 0x00000018200e822b */ /* 0x0811e2000000080a */
[----:B------:R-:W-:Y:S01]  /*a140*/  @!P0 MOV R20, R16 ;  /* 0x0000001000148202 */ /* 0x000fe20000000f00 */
[--C-:B0-----:R-:W-:Y:S01]  /*a150*/  IMAD.MOV.U32 R10, RZ, RZ, R28.reuse ;  /* 0x000000ffff0a7224 */ /* 0x101fe200078e001c */
[-C--:B------:R-:W-:Y:S01]  /*a160*/  MOV R11, R29.reuse ;  /* 0x0000001d000b7202 */ /* 0x080fe20000000f00 */
[----:B------:R-:W0:Y:S01]  /*a170*/  @!P0 DMUL R24, R22, R24 ;  /* 0x0000001816188228 */ /* 0x000e220000000000 */
[----:B------:R-:W-:Y:S01]  /*a180*/  @!P0 IMAD.MOV.U32 R10, RZ, RZ, R28 ;  /* 0x000000ffff0a8224 */ /* 0x000fe200078e001c */
[----:B------:R-:W-:-:S02]  /*a190*/  @!P0 MOV R11, R29 ;  /* 0x0000001d000b8202 */ /* 0x000fc40000000f00 */
[----:B------:R-:W-:Y:S02]  /*a1a0*/  @!P0 MOV R21, R17 ;  /* 0x0000001100158202 */ /* 0x000fe40000000f00 */
[----:B0-----:R0:W1:Y:S02]  /*a1b0*/  @!P0 DFMA R22, R32, R26, R24 ;  /* 0x0000001a2016822b */ /* 0x0010640000000018 */
[----:B0-----:R-:W-:Y:S01]  /*a1c0*/  @!P0 IMAD.MOV.U32 R32, RZ, RZ, R14 ;  /* 0x000000ffff208224 */ /* 0x001fe200078e000e */
[----:B------:R-:W-:-:S03]  /*a1d0*/  @!P0 MOV R33, R15 ;  /* 0x0000000f00218202 */ /* 0x000fc60000000f00 */
.L_x_2589:
[----:B01----:R-:W-:Y:S05]  /*a1e0*/  BSYNC B1 ;  /* 0x0000000000017941 */ /* 0x003fea0003800000 */
.L_x_2588:
        /* <DEDUP_REMOVED lines=11> */
[----:B-1----:R0:W1:-:S06]  /*a2a0*/  DFMA R16, R12, R32, -R8 ;  /* 0x000000200c10722b */ /* 0x00204c0000000808 */
.L_x_2542:
[----:B--2---:R-:W-:Y:S05]  /*a2b0*/  BSYNC B0 ;  /* 0x0000000000007941 */ /* 0x004fea0003800000 */
.L_x_2541:
[----:B------:R-:W-:-:S13]  /*a2c0*/  ISETP.NE.AND P0, PT, RZ, c[0x0][0x19c], PT ;  /* 0x00006700ff007a0c */ /* 0x000fda0003f05270 */
[----:B------:R-:W-:Y:S05]  /*a2d0*/  @!P0 BRA `(.L_x_2590) ;  /* 0x0000019000008947 */ /* 0x000fea0003800000 */
[----:B0-----:R-:W-:Y:S01]  /*a2e0*/  IMAD R13, R0, c[0x0][0x0], R3 ;  /* 0x00000000000d7a24 */ /* 0x001fe200078e0203 */
[----:B------:R-:W-:Y:S01]  /*a2f0*/  MOV R18, R22 ;  /* 0x0000001600127202 */ /* 0x000fe20000000f00 */
[----:B------:R-:W-:Y:S01]  /*a300*/  IMAD.MOV.U32 R19, RZ, RZ, R23 ;  /* 0x000000ffff137224 */ /* 0x000fe200078e0017 */
[----:B------:R-:W-:Y:S02]  /*a310*/  ULDC UR4, c[0x0][0x4] ;  /* 0x0000010000047ab9 */ /* 0x000fe40000000800 */
[----:B------:R-:W-:Y:S02]  /*a320*/  USHF.R.U32.HI UR4, URZ, 0x1, UR4 ;  /* 0x000000013f047899 */ /* 0x000fe40008011604 */
[----:B-1----:R0:W-:Y:S04]  /*a330*/  STS.128 [R13.X16+0x10], R16 ;  /* 0x000010100d007388 */ /* 0x0021e8000000cc00 */
[----:B------:R-:W-:-:S13]  /*a340*/  ISETP.NE.AND P0, PT, RZ, UR4, PT ;  /* 0x00000004ff007c0c */ /* 0x000fda000bf05270 */
[----:B------:R-:W-:Y:S05]  /*a350*/  @!P0 BRA `(.L_x_2590) ;  /* 0x0000011000008947 */ /* 0x000fea0003800000 */
[----:B0-----:R-:W-:-:S04]  /*a360*/  MOV R15, UR4 ;  /* 0x00000004000f7c02 */ /* 0x001fc80008000f00 */
.L_x_2591:
[----:B------:R-:W-:Y:S01]  /*a370*/  IADD3 R8, R0, R15, RZ ;  /* 0x0000000f00087210 */ /* 0x000fe20007ffe0ff */
[----:B------:R-:W-:Y:S01]  /*a380*/  BAR.SYNC.DEFER_BLOCKING 0x0 ;  /* 0x0000000000007b1d */ /* 0x000fe20000010000 */
[----:B------:R-:W-:Y:S02]  /*a390*/  ISETP.GT.AND P1, PT, R15, 0x1, PT ;  /* 0x000000010f00780c */ /* 0x000fe40003f24270 */
[----:B------:R-:W-:-:S04]  /*a3a0*/  ISETP.GE.U32.AND P0, PT, R8, c[0x0][0x4], PT ;  /* 0x0000010008007a0c */ /* 0x000fc80003f06070 */
[----:B------:R-:W-:Y:S02]  /*a3b0*/  ISETP.GE.U32.OR P0, PT, R0, R15, P0 ;  /* 0x0000000f0000720c */ /* 0x000fe40000706470 */
[----:B------:R-:W-:-:S11]  /*a3c0*/  SHF.R.S32.HI R15, RZ, 0x1, R15 ;  /* 0x00000001ff0f7819 */ /* 0x000fd6000001140f */
[----:B------:R-:W-:-:S06]  /*a3d0*/  @!P0 IMAD R8, R8, c[0x0][0x0], R3 ;  /* 0x0000000008088a24 */ /* 0x000fcc00078e0203 */
[----:B0-----:R-:W0:Y:S02]  /*a3e0*/  @!P0 LDS.128 R8, [R8.X16+0x10] ;  /* 0x0000100008088984 */ /* 0x001e24000000cc00 */
[----:B0-----:R-:W0:-:S04]  /*a3f0*/  @!P0 DMUL R6, R22, R8 ;  /* 0x0000000816068228 */ /* 0x001e080000000000 */
[----:B------:R-:W1:-:S04]  /*a400*/  @!P0 DMUL R20, R22, R10 ;  /* 0x0000000a16148228 */ /* 0x000e480000000000 */
[----:B0-----:R-:W-:-:S04]  /*a410*/  @!P0 DFMA R22, R16, R10, R6 ;  /* 0x0000000a1016822b */ /* 0x001fc80000000006 */
[----:B-1----:R-:W0:-:S07]  /*a420*/  @!P0 DFMA R20, R16, R8, -R20 ;  /* 0x000000081014822b */ /* 0x002e0e0000000814 */
[----:B0-----:R0:W-:Y:S03]  /*a430*/  @!P0 STS.128 [R13.X16+0x10], R20 ;  /* 0x000010140d008388 */ /* 0x0011e6000000cc00 */
[----:B------:R-:W-:Y:S01]  /*a440*/  @!P0 IMAD.MOV.U32 R16, RZ, RZ, R20 ;  /* 0x000000ffff108224 */ /* 0x000fe200078e0014 */
[----:B------:R-:W-:Y:S01]  /*a450*/  @!P0 MOV R17, R21 ;  /* 0x0000001500118202 */ /* 0x000fe20000000f00 */
[----:B------:R-:W-:Y:S05]  /*a460*/  @P1 BRA `(.L_x_2591) ;  /* 0xffffff0000001947 */ /* 0x000fea000383ffff */
.L_x_2590:
[----:B0-----:R-:W-:-:S13]  /*a470*/  ISETP.NE.AND P0, PT, RZ, c[0x0][0x198], PT ;  /* 0x00006600ff007a0c */ /* 0x001fda0003f05270 */
[----:B------:R-:W-:Y:S05]  /*a480*/  @!P0 BRA `(.L_x_2592) ;  /* 0x0000033000008947 */ /* 0x000fea0003800000 */
[----:B------:R-:W-:Y:S01]  /*a490*/  MOV R6, c[0x0][0x0] ;  /* 0x0000000000067a02 */ /* 0x000fe20000000f00 */
[----:B------:R-:W-:-:S03]  /*a4a0*/  IMAD.MOV.U32 R2, RZ, RZ, c[0x0][0x0] ;  /* 0x00000000ff027624 */ /* 0x000fc600078e00ff */
[----:B------:R-:W-:-:S13]  /*a4b0*/  ISETP.GT.AND P0, PT, R6, 0x20, PT ;  /* 0x000000200600780c */ /* 0x000fda0003f04270 */
[----:B------:R-:W-:Y:S05]  /*a4c0*/  @!P0 BRA `(.L_x_2593) ;  /* 0x000001c000008947 */ /* 0x000fea0003800000 */
[----:B------:R-:W-:Y:S01]  /*a4d0*/  IMAD R15, R0, c[0x0][0x0], R3 ;  /* 0x00000000000f7a24 */ /* 0x000fe200078e0203 */
[----:B------:R-:W-:Y:S02]  /*a4e0*/  MOV R18, R22 ;  /* 0x0000001600127202 */ /* 0x000fe40000000f00 */
[----:B------:R-:W-:Y:S02]  /*a4f0*/  MOV R19, R23 ;  /* 0x0000001700137202 */ /* 0x000fe40000000f00 */
[----:B------:R-:W-:-:S03]  /*a500*/  LEA.HI R2, R6, c[0x0][0x0], RZ, 0x1 ;  /* 0x0000000006027a11 */ /* 0x000fc600078f08ff */
[----:B-1----:R0:W-:Y:S01]  /*a510*/  STS.128 [R15.X16+0x10], R16 ;  /* 0x000010100f007388 */ /* 0x0021e2000000cc00 */
[----:B------:R-:W-:Y:S01]  /*a520*/  SHF.R.S32.HI R6, RZ, 0x1, R2 ;  /* 0x00000001ff067819 */ /* 0x000fe20000011402 */
[----:B------:R-:W-:-:S03]  /*a530*/  IMAD.MOV.U32 R2, RZ, RZ, 0x20 ;  /* 0x00000020ff027424 */ /* 0x000fc600078e00ff */
[----:B------:R-:W-:-:S13]  /*a540*/  ISETP.GE.AND P0, PT, R6, 0x20, PT ;  /* 0x000000200600780c */ /* 0x000fda0003f06270 */
[----:B------:R-:W-:Y:S05]  /*a550*/  @!P0 BRA `(.L_x_2593) ;  /* 0x0000013000008947 */ /* 0x000fea0003800000 */
[----:B0-----:R-:W-:Y:S02]  /*a560*/  MOV R2, R6 ;  /* 0x0000000600027202 */ /* 0x001fe40000000f00 */
[----:B------:R-:W-:Y:S02]  /*a570*/  LEA R19, R15, 0x10, 0x4 ;  /* 0x000000100f137811 */ /* 0x000fe400078e20ff */
.L_x_2594:
[----:B------:R-:W-:Y:S01]  /*a580*/  IADD3 R6, R3, R2, RZ ;  /* 0x0000000203067210 */ /* 0x000fe20007ffe0ff */
[----:B------:R-:W-:Y:S03]  /*a590*/  BAR.SYNC.DEFER_BLOCKING 0x0 ;  /* 0x0000000000007b1d */ /* 0x000fe60000010000 */
[----:B------:R-:W-:-:S04]  /*a5a0*/  ISETP.GE.U32.AND P0, PT, R6, c[0x0][0x0], PT ;  /* 0x0000000006007a0c */ /* 0x000fc80003f06070 */
[----:B------:R-:W-:-:S13]  /*a5b0*/  ISETP.GE.U32.OR P0, PT, R3, R2, P0 ;  /* 0x000000020300720c */ /* 0x000fda0000706470 */
[----:B------:R-:W-:Y:S01]  /*a5c0*/  @!P0 IMAD R8, R2, 0x10, R19 ;  /* 0x0000001002088824 */ /* 0x000fe200078e0213 */
[----:B------:R-:W-:-:S04]  /*a5d0*/  SHF.R.S32.HI R2, RZ, 0x1, R2 ;  /* 0x00000001ff027819 */ /* 0x000fc80000011402 */
[----:B------:R-:W-:Y:S01]  /*a5e0*/  ISETP.GE.AND P1, PT, R2, 0x20, PT ;  /* 0x000000200200780c */ /* 0x000fe20003f26270 */
[----:B0-----:R-:W0:Y:S02]  /*a5f0*/  @!P0 LDS.128 R8, [R8] ;  /* 0x0000000008088984 */ /* 0x001e240000000c00 */
[----:B0-----:R-:W0:-:S04]  /*a600*/  @!P0 DMUL R12, R22, R8 ;  /* 0x00000008160c8228 */ /* 0x001e080000000000 */
[----:B------:R-:W1:-:S04]  /*a610*/  @!P0 DMUL R6, R22, R10 ;  /* 0x0000000a16068228 */ /* 0x000e480000000000 */
[----:B0-----:R-:W-:-:S04]  /*a620*/  @!P0 DFMA R22, R16, R10, R12 ;  /* 0x0000000a1016822b */ /* 0x001fc8000000000c */
[----:B-1----:R-:W0:-:S07]  /*a630*/  @!P0 DFMA R20, R16, R8, -R6 ;  /* 0x000000081014822b */ /* 0x002e0e0000000806 */
[----:B0-----:R0:W-:Y:S03]  /*a640*/  @!P0 STS.128 [R15.X16+0x10], R20 ;  /* 0x000010140f008388 */ /* 0x0011e6000000cc00 */
[----:B------:R-:W-:Y:S02]  /*a650*/  @!P0 MOV R16, R20 ;  /* 0x0000001400108202 */ /* 0x000fe40000000f00 */
[----:B------:R-:W-:Y:S01]  /*a660*/  @!P0 MOV R17, R21 ;  /* 0x0000001500118202 */ /* 0x000fe20000000f00 */
[----:B------:R-:W-:Y:S05]  /*a670*/  @P1 BRA `(.L_x_2594) ;  /* 0xffffff0000001947 */ /* 0x000fea000383ffff */
[----:B------:R-:W-:-:S04]  /*a680*/  IMAD.MOV.U32 R2, RZ, RZ, 0x20 ;  /* 0x00000020ff027424 */ /* 0x000fc800078e00ff */
.L_x_2593:
[----:B0-----:R-:W-:Y:S01]  /*a690*/  BAR.SYNC.DEFER_BLOCKING 0x0 ;  /* 0x0000000000007b1d */ /* 0x001fe20000010000 */
[----:B------:R-:W-:-:S13]  /*a6a0*/  ISETP.GE.AND P0, PT, R2, 0x2, PT ;  /* 0x000000020200780c */ /* 0x000fda0003f06270 */
[----:B------:R-:W-:Y:S05]  /*a6b0*/  @!P0 BRA `(.L_x_2592) ;  /* 0x0000010000008947 */ /* 0x000fea0003800000 */
[----:B------:R-:W-:-:S07]  /*a6c0*/  HFMA2.MMA R13, -RZ, RZ, 0, 5.9604644775390625e-08 ;  /* 0x00000001ff0d7435 */ /* 0x000fce00000001ff */
.L_x_2595:
[----:B------:R-:W-:Y:S04]  /*a6d0*/  SHFL.DOWN PT, R9, R23, R13, 0x1f ;  /* 0x08001f0d17097589 */ /* 0x000fe800000e0000 */
[----:B------:R-:W0:Y:S04]  /*a6e0*/  SHFL.DOWN PT, R8, R22, R13, 0x1f ;  /* 0x08001f0d16087589 */ /* 0x000e2800000e0000 */
[----:B-1----:R-:W-:Y:S04]  /*a6f0*/  SHFL.DOWN PT, R7, R17, R13, 0x1f ;  /* 0x08001f0d11077589 */ /* 0x002fe800000e0000 */
[----:B------:R1:W2:Y:S02]  /*a700*/  SHFL.DOWN PT, R6, R16, R13, 0x1f ;  /* 0x08001f0d10067589 */ /* 0x0002a400000e0000 */
[----:B-1----:R-:W-:-:S04]  /*a710*/  SHF.L.U32 R13, R13, 0x1, RZ ;  /* 0x000000010d0d7819 */ /* 0x002fc800000006ff */
[----:B------:R-:W-:Y:S01]  /*a720*/  ISETP.GE.AND P0, PT, R13, R2, PT ;  /* 0x000000020d00720c */ /* 0x000fe20003f06270 */
[----:B0-----:R-:W2:-:S04]  /*a730*/  DMUL R10, R8, R22 ;  /* 0x00000016080a7228 */ /* 0x001e880000000000 */
[----:B------:R-:W0:-:S04]  /*a740*/  DMUL R8, R8, R16 ;  /* 0x0000001008087228 */ /* 0x000e080000000000 */
[----:B--2---:R-:W1:-:S04]  /*a750*/  DFMA R10, R6, R16, -R10 ;  /* 0x00000010060a722b */ /* 0x004e48000000080a */
[----:B0-----:R0:W2:-:S06]  /*a760*/  DFMA R22, R6, R22, R8 ;  /* 0x000000160616722b */ /* 0x00108c0000000008 */
[----:B-1----:R-:W-:Y:S01]  /*a770*/  IMAD.MOV.U32 R16, RZ, RZ, R10 ;  /* 0x000000ffff107224 */ /* 0x002fe200078e000a */
[----:B------:R-:W-:Y:S01]  /*a780*/  MOV R17, R11 ;  /* 0x0000000b00117202 */ /* 0x000fe20000000f00 */
[----:B0-2---:R-:W-:Y:S05]  /*a790*/  @!P0 BRA `(.L_x_2595) ;  /* 0xffffff3000008947 */ /* 0x005fea000383ffff */
[----:B------:R-:W-:Y:S01]  /*a7a0*/  MOV R16, R10 ;  /* 0x0000000a00107202 */ /* 0x000fe20000000f00 */
[----:B------:R-:W-:Y:S02]  /*a7b0*/  IMAD.MOV.U32 R17, RZ, RZ, R11 ;  /* 0x000000ffff117224 */ /* 0x000fe400078e000b */
.L_x_2592:
[----:B------:R-:W-:Y:S02]  /*a7c0*/  ISETP.NE.AND P1, PT, RZ, c[0x0][0x354], PT ;  /* 0x0000d500ff007a0c */ /* 0x000fe40003f25270 */
[----:B------:R-:W-:-:S11]  /*a7d0*/  MOV R18, RZ ;  /* 0x000000ff00127202 */ /* 0x000fd60000000f00 */
[----:B------:R-:W-:Y:S05]  /*a7e0*/  @!P1 BRA `(.L_x_2596) ;  /* 0x00000c7000009947 */ /* 0x000fea0003800000 */
[----:B------:R-:W-:Y:S01]  /*a7f0*/  HFMA2.MMA R4, -RZ, RZ, 0, 0 ;  /* 0x00000000ff047435 */ /* 0x000fe200000001ff */
[----:B------:R-:W-:-:S05]  /*a800*/  IMAD.MOV.U32 R2, RZ, RZ, 0x1 ;  /* 0x00000001ff027424 */ /* 0x000fca00078e00ff */
[----:B------:R-:W-:-:S04]  /*a810*/  ISETP.NE.AND P0, PT, R2, c[0x0][0x354], PT ;  /* 0x0000d50002007a0c */ /* 0x000fc80003f05270 */
[----:B------:R-:W-:-:S05]  /*a820*/  IMAD.HI.U32 R6, R5, c[0x0][0x35c], R4 ;  /* 0x0000d70005067a27 */ /* 0x000fca00078e0004 */
        /* <DEDUP_REMOVED lines=195> */
.L_x_2596:
[----:B------:R-:W-:Y:S01]  /*b460*/  ISETP.NE.U32.AND P0, PT, RZ, c[0x0][0x568], PT ;  /* 0x00015a00ff007a0c */ /* 0x000fe20003f05070 */
[----:B------:R-:W-:Y:S01]  /*b470*/  CS2R R6, SRZ ;  /* 0x0000000000067805 */ /* 0x000fe2000001ff00 */
        /* <DEDUP_REMOVED lines=213> */
.L_x_2598:
        /* <DEDUP_REMOVED lines=11> */
.L_x_2600:
[----:B------:R-:W-:Y:S05]  /*c280*/  BSYNC B0 ;  /* 0x0000000000007941 */ /* 0x000fea0003800000 */
.L_x_2599:
[----:B------:R-:W-:Y:S02]  /*c290*/  PRMT R4, R4, 0x9910, RZ ;  /* 0x0000991004047816 */ /* 0x000fe400000000ff */
[----:B------:R-:W-:Y:S02]  /*c2a0*/  MOV R18, R22 ;  /* 0x0000001600127202 */ /* 0x000fe40000000f00 */
[----:B------:R-:W-:Y:S02]  /*c2b0*/  ISETP.NE.AND P1, PT, R4, RZ, PT ;  /* 0x000000ff0400720c */ /* 0x000fe40003f25270 */
[----:B------:R-:W-:Y:S02]  /*c2c0*/  MOV R19, R23 ;  /* 0x0000001700137202 */ /* 0x000fe40000000f00 */
[----:B------:R-:W-:-:S09]  /*c2d0*/  ISETP.NE.OR P0, PT, RZ, c[0x0][0x198], !P1 ;  /* 0x00006600ff007a0c */ /* 0x000fd20004f05670 */
[----:B------:R-:W0:Y:S02]  /*c2e0*/  @P1 S2R R5, SR_CTAID.Y ;  /* 0x0000000000051919 */ /* 0x000e240000002600 */
[----:B0-----:R-:W-:Y:S02]  /*c2f0*/  @P1 IMAD R4, R2, c[0x0][0x10], R5 ;  /* 0x0000040002041a24 */ /* 0x001fe400078e0205 */
[----:B------:R-:W-:Y:S02]  /*c300*/  @P1 IMAD.MOV.U32 R5, RZ, RZ, 0x10 ;  /* 0x00000010ff051424 */ /* 0x000fe400078e00ff */
[----:B------:R-:W-:Y:S01]  /*c310*/  @!P0 IMAD R4, R4, c[0x0][0x0], R3 ;  /* 0x0000000004048a24 */ /* 0x000fe200078e0203 */
[----:B------:R-:W-:-:S03]  /*c320*/  LOP3.LUT P0, RZ, R3, R0, RZ, 0xfc, !PT ;  /* 0x0000000003ff7212 */ /* 0x000fc6000780fcff */
[----:B------:R-:W-:-:S05]  /*c330*/  @P1 IMAD.WIDE.U32 R4, R4, R5, c[0x0][0x570] ;  /* 0x00015c0004041625 */ /* 0x000fca00078e0005 */
[----:B-1----:R0:W-:Y:S01]  /*c340*/  @P1 STG.E.128 [R4.64], R16 ;  /* 0x0000001004001986 */ /* 0x0021e2000c101d24 */
        /* <DEDUP_REMOVED lines=30> */
.L_x_2602:
[----:B------:R-:W-:Y:S05]  /*c530*/  BSYNC B0 ;  /* 0x0000000000007941 */ /* 0x000fea0003800000 */
.L_x_2601:
[----:B------:R-:W-:Y:S06]  /*c540*/  BAR.SYNC.DEFER_BLOCKING 0x0 ;  /* 0x0000000000007b1d */ /* 0x000fec0000010000 */
[----:B0-----:R-:W0:Y:S02]  /*c550*/  LDS.U8 R4, [RZ] ;  /* 0x00000000ff047984 */ /* 0x001e240000000000 */
[----:B0-----:R-:W-:Y:S02]  /*c560*/  ISETP.NE.AND P0, PT, R4, RZ, PT ;  /* 0x000000ff0400720c */ /* 0x001fe40003f05270 */
[----:B------:R-:W-:-:S04]  /*c570*/  IADD3 R4, P2, R24, c[0x0][0x558], RZ ;  /* 0x0001560018047a10 */ /* 0x000fc80007f5e0ff */
[----:B------:R-:W-:-:S07]  /*c580*/  IADD3.X R5, RZ, c[0x0][0x55c], RZ, P2, !PT ;  /* 0x00015700ff057a10 */ /* 0x000fce00017fe4ff */
[----:B------:R-:W-:Y:S05]  /*c590*/  @!P0 EXIT ;  /* 0x000000000000894d */ /* 0x000fea0003800000 */
[----:B------:R-:W-:Y:S01]  /*c5a0*/  ISETP.NE.AND P0, PT, RZ, c[0x0][0x198], PT ;  /* 0x00006600ff007a0c */ /* 0x000fe20003f05270 */
[----:B------:R-:W-:Y:S01]  /*c5b0*/  IMAD.MOV.U32 R16, RZ, RZ, c[0x0][0x170] ;  /* 0x00005c00ff107624 */ /* 0x000fe200078e00ff */
[----:B------:R-:W-:Y:S01]  /*c5c0*/  MOV R17, c[0x0][0x174] ;  /* 0x00005d0000117a02 */ /* 0x000fe20000000f00 */
        /* <DEDUP_REMOVED lines=16> */
[----:B------:R-:W-:Y:S02]  /*c6d0*/  MOV R13, c[0x0][0x174] ;  /* 0x00005d00000d7a02 */ /* 0x000fe40000000f00 */
.L_x_2607:
[----:B------:R-:W-:Y:S02]  /*c6e0*/  IMAD.MOV.U32 R9, RZ, RZ, 0x10 ;  /* 0x00000010ff097424 */ /* 0x000fe400078e00ff */
[----:B------:R-:W-:-:S04]  /*c6f0*/  IMAD R8, R2, c[0x0][0x10], R15 ;  /* 0x0000040002087a24 */ /* 0x000fc800078e020f */
[----:B------:R-:W-:-:S06]  /*c700*/  IMAD.WIDE.U32 R8, R8, R9, c[0x0][0x570] ;  /* 0x00015c0008087625 */ /* 0x000fcc00078e0009 */
[----:B------:R-:W2:Y:S01]  /*c710*/  LDG.E.128 R8, [R8.64] ;  /* 0x0000002408087981 */ /* 0x000ea2000c1e1d00 */
[----:B------:R-:W-:-:S05]  /*c720*/  MOV R18, c[0x0][0x0] ;  /* 0x0000000000127a02 */ /* 0x000fca0000000f00 */
[----:B------:R-:W-:-:S05]  /*c730*/  IMAD R15, R18, c[0x0][0x4], R15 ;  /* 0x00000100120f7a24 */ /* 0x000fca00078e020f */
[----:B------:R-:W-:Y:S01]  /*c740*/  ISETP.GE.U32.AND P0, PT, R15, c[0x0][0x194], PT ;  /* 0x000065000f007a0c */ /* 0x000fe20003f06070 */
[----:B--2---:R-:W0:-:S04]  /*c750*/  DMUL R16, R10, R22 ;  /* 0x000000160a107228 */ /* 0x004e080000000000 */
[----:B------:R-:W1:-:S04]  /*c760*/  DMUL R22, R8, R22 ;  /* 0x0000001608167228 */ /* 0x000e480000000000 */
[----:B0-----:R-:W0:-:S04]  /*c770*/  DFMA R16, R8, R12, -R16 ;  /* 0x0000000c0810722b */ /* 0x001e080000000810 */
[----:B-1----:R0:W1:-:S06]  /*c780*/  DFMA R22, R10, R12, R22 ;  /* 0x0000000c0a16722b */ /* 0x00204c0000000016 */
[----:B0-----:R-:W-:Y:S01]  /*c790*/  MOV R12, R16 ;  /* 0x00000010000c7202 */ /* 0x001fe20000000f00 */
[----:B------:R-:W-:Y:S01]  /*c7a0*/  IMAD.MOV.U32 R13, RZ, RZ, R17 ;  /* 0x000000ffff0d7224 */ /* 0x000fe200078e0011 */
[----:B-1----:R-:W-:Y:S05]  /*c7b0*/  @!P0 BRA `(.L_x_2607) ;  /* 0xffffff2000008947 */ /* 0x002fea000383ffff */
[----:B------:R-:W-:Y:S05]  /*c7c0*/  BSYNC B1 ;  /* 0x0000000000017941 */ /* 0x000fea0003800000 */
.L_x_2606:
[----:B------:R-:W-:Y:S05]  /*c7d0*/  BRA `(.L_x_2605) ;  /* 0x0000015000007947 */ /* 0x000fea0003800000 */
.L_x_2604:
[----:B------:R-:W-:-:S13]  /*c7e0*/  ISETP.GE.U32.AND P0, PT, R0, c[0x0][0x194], PT ;  /* 0x0000650000007a0c */ /* 0x000fda0003f06070 */
[----:B------:R-:W-:Y:S05]  /*c7f0*/  @P0 BRA `(.L_x_2605) ;  /* 0x0000013000000947 */ /* 0x000fea0003800000 */
[----:B------:R-:W-:Y:S01]  /*c800*/  BSSY B1, `(.L_x_2605) ;  /* 0x0000012000017945 */ /* 0x000fe20003800000 */
[----:B------:R-:W-:Y:S01]  /*c810*/  MOV R15, R0 ;  /* 0x00000000000f7202 */ /* 0x000fe20000000f00 */
[----:B------:R-:W-:Y:S01]  /*c820*/  IMAD.MOV.U32 R13, RZ, RZ, c[0x0][0x174] ;  /* 0x00005d00ff0d7624 */ /* 0x000fe200078e00ff */
[----:B------:R-:W-:Y:S02]  /*c830*/  MOV R12, c[0x0][0x170] ;  /* 0x00005c00000c7a02 */ /* 0x000fe40000000f00 */
.L_x_2608:
[----:B------:R-:W-:Y:S01]  /*c840*/  HFMA2.MMA R9, -RZ, RZ, 0, 9.5367431640625e-07 ;  /* 0x00000010ff097435 */ /* 0x000fe200000001ff */
[----:B------:R-:W-:-:S04]  /*c850*/  IMAD R8, R2, c[0x0][0x10], R15 ;  /* 0x0000040002087a24 */ /* 0x000fc800078e020f */
[----:B------:R-:W-:-:S05]  /*c860*/  IMAD R8, R8, c[0x0][0x0], R3 ;  /* 0x0000000008087a24 */ /* 0x000fca00078e0203 */
[----:B------:R-:W-:-:S06]  /*c870*/  IMAD.WIDE.U32 R8, R8, R9, c[0x0][0x570] ;  /* 0x00015c0008087625 */ /* 0x000fcc00078e0009 */
[----:B------:R-:W2:Y:S01]  /*c880*/  LDG.E.128 R8, [R8.64] ;  /* 0x0000002408087981 */ /* 0x000ea2000c1e1d00 */
[----:B------:R-:W-:-:S04]  /*c890*/  IADD3 R15, R15, c[0x0][0x4], RZ ;  /* 0x000001000f0f7a10 */ /* 0x000fc80007ffe0ff */
        /* <DEDUP_REMOVED lines=9> */
.L_x_2605:
[----:B------:R-:W-:Y:S05]  /*c930*/  BSYNC B0 ;  /* 0x0000000000007941 */ /* 0x000fea0003800000 */
.L_x_2603:
[----:B------:R-:W-:Y:S01]  /*c940*/  IMAD R13, R0, c[0x0][0x0], R3 ;  /* 0x00000000000d7a24 */ /* 0x000fe200078e0203 */
[----:B------:R-:W-:Y:S01]  /*c950*/  MOV R18, R22 ;  /* 0x0000001600127202 */ /* 0x000fe20000000f00 */
[----:B------:R-:W-:Y:S01]  /*c960*/  ULDC UR4, c[0x0][0x4] ;  /* 0x0000010000047ab9 */ /* 0x000fe20000000800 */
[----:B------:R-:W-:Y:S01]  /*c970*/  MOV R19, R23 ;  /* 0x0000001700137202 */ /* 0x000fe20000000f00 */
[----:B------:R-:W-:Y:S01]  /*c980*/  USHF.R.U32.HI UR4, URZ, 0x1, UR4 ;  /* 0x000000013f047899 */ /* 0x000fe20008011604 */
[----:B------:R-:W-:-:S03]  /*c990*/  ISETP.NE.AND P2, PT, RZ, c[0x0][0x198], PT ;  /* 0x00006600ff007a0c */ /* 0x000fc60003f45270 */
[----:B------:R0:W-:Y:S02]  /*c9a0*/  STS.128 [R13.X16+0x10], R16 ;  /* 0x000010100d007388 */ /* 0x0001e4000000cc00 */
[----:B------:R-:W-:-:S13]  /*c9b0*/  ISETP.NE.AND P0, PT, RZ, UR4, PT ;  /* 0x00000004ff007c0c */ /* 0x000fda000bf05270 */
[----:B------:R-:W-:Y:S05]  /*c9c0*/  @!P0 BRA `(.L_x_2609) ;  /* 0x0000011000008947 */ /* 0x000fea0003800000 */
[----:B------:R-:W-:-:S05]  /*c9d0*/  IMAD.U32 R15, RZ, RZ, UR4 ;  /* 0x00000004ff0f7e24 */ /* 0x000fca000f8e00ff */
.L_x_2610:
[----:B------:R-:W-:Y:S01]  /*c9e0*/  IADD3 R8, R0, R15, RZ ;  /* 0x0000000f00087210 */ /* 0x000fe20007ffe0ff */
[----:B------:R-:W-:Y:S01]  /*c9f0*/  BAR.SYNC.DEFER_BLOCKING 0x0 ;  /* 0x0000000000007b1d */ /* 0x000fe20000010000 */
[----:B------:R-:W-:Y:S02]  /*ca00*/  ISETP.GT.AND P3, PT, R15, 0x1, PT ;  /* 0x000000010f00780c */ /* 0x000fe40003f64270 */
[----:B------:R-:W-:-:S04]  /*ca10*/  ISETP.GE.U32.AND P0, PT, R8, c[0x0][0x4], PT ;  /* 0x0000010008007a0c */ /* 0x000fc80003f06070 */
[----:B------:R-:W-:Y:S02]  /*ca20*/  ISETP.GE.U32.OR P0, PT, R0, R15, P0 ;  /* 0x0000000f0000720c */ /* 0x000fe40000706470 */
[----:B------:R-:W-:-:S11]  /*ca30*/  SHF.R.S32.HI R15, RZ, 0x1, R15 ;  /* 0x00000001ff0f7819 */ /* 0x000fd6000001140f */
[----:B------:R-:W-:-:S06]  /*ca40*/  @!P0 IMAD R8, R8, c[0x0][0x0], R3 ;  /* 0x0000000008088a24 */ /* 0x000fcc00078e0203 */
[----:B------:R-:W1:Y:S02]  /*ca50*/  @!P0 LDS.128 R8, [R8.X16+0x10] ;  /* 0x0000100008088984 */ /* 0x000e64000000cc00 */
[----:B01----:R-:W0:-:S04]  /*ca60*/  @!P0 DMUL R18, R22, R8 ;  /* 0x0000000816128228 */ /* 0x003e080000000000 */
[----:B------:R-:W1:-:S04]  /*ca70*/  @!P0 DMUL R20, R22, R10 ;  /* 0x0000000a16148228 */ /* 0x000e480000000000 */
[----:B0-----:R-:W-:-:S04]  /*ca80*/  @!P0 DFMA R22, R16, R10, R18 ;  /* 0x0000000a1016822b */ /* 0x001fc80000000012 */
[----:B-1----:R-:W0:-:S07]  /*ca90*/  @!P0 DFMA R20, R16, R8, -R20 ;  /* 0x000000081014822b */ /* 0x002e0e0000000814 */
[----:B0-----:R0:W-:Y:S03]  /*caa0*/  @!P0 STS.128 [R13.X16+0x10], R20 ;  /* 0x000010140d008388 */ /* 0x0011e6000000cc00 */
[----:B------:R-:W-:Y:S01]  /*cab0*/  @!P0 MOV R16, R20 ;  /* 0x0000001400108202 */ /* 0x000fe20000000f00 */
[----:B------:R-:W-:Y:S01]  /*cac0*/  @!P0 IMAD.MOV.U32 R17, RZ, RZ, R21 ;  /* 0x000000ffff118224 */ /* 0x000fe200078e0015 */
[----:B------:R-:W-:Y:S05]  /*cad0*/  @P3 BRA `(.L_x_2610) ;  /* 0xffffff0000003947 */ /* 0x000fea000383ffff */
.L_x_2609:
[----:B------:R-:W-:Y:S01]  /*cae0*/  LEA R15, R13, 0x10, 0x4 ;  /* 0x000000100d0f7811 */ /* 0x000fe200078e20ff */
[----:B------:R-:W-:Y:S05]  /*caf0*/  @!P2 BRA `(.L_x_2611) ;  /* 0x000003100000a947 */ /* 0x000fea0003800000 */
[----:B------:R-:W-:Y:S02]  /*cb00*/  MOV R2, c[0x0][0x0] ;  /* 0x0000000000027a02 */ /* 0x000fe40000000f00 */
[----:B------:R-:W-:Y:S02]  /*cb10*/  MOV R0, c[0x0][0x0] ;  /* 0x0000000000007a02 */ /* 0x000fe40000000f00 */
[----:B------:R-:W-:-:S13]  /*cb20*/  ISETP.GT.AND P0, PT, R2, 0x20, PT ;  /* 0x000000200200780c */ /* 0x000fda0003f04270 */
[----:B------:R-:W-:Y:S05]  /*cb30*/  @!P0 BRA `(.L_x_2612) ;  /* 0x000001a000008947 */ /* 0x000fea0003800000 */
[----:B0-----:R-:W-:Y:S01]  /*cb40*/  IMAD.MOV.U32 R18, RZ, RZ, R22 ;  /* 0x000000ffff127224 */ /* 0x001fe200078e0016 */
[----:B------:R-:W-:Y:S01]  /*cb50*/  MOV R19, R23 ;  /* 0x0000001700137202 */ /* 0x000fe20000000f00 */
[----:B------:R-:W-:Y:S01]  /*cb60*/  HFMA2.MMA R0, -RZ, RZ, 0, 1.9073486328125e-06 ;  /* 0x00000020ff007435 */ /* 0x000fe200000001ff */
[----:B------:R-:W-:-:S03]  /*cb70*/  LEA.HI R2, R2, c[0x0][0x0], RZ, 0x1 ;  /* 0x0000000002027a11 */ /* 0x000fc600078f08ff */
[----:B------:R0:W-:Y:S01]  /*cb80*/  STS.128 [R13.X16+0x10], R16 ;  /* 0x000010100d007388 */ /* 0x0001e2000000cc00 */
[----:B------:R-:W-:-:S04]  /*cb90*/  SHF.R.S32.HI R2, RZ, 0x1, R2 ;  /* 0x00000001ff027819 */ /* 0x000fc80000011402 */
[----:B------:R-:W-:-:S13]  /*cba0*/  ISETP.GE.AND P0, PT, R2, 0x20, PT ;  /* 0x000000200200780c */ /* 0x000fda0003f06270 */
[----:B------:R-:W-:Y:S05]  /*cbb0*/  @!P0 BRA `(.L_x_2612) ;  /* 0x0000012000008947 */ /* 0x000fea0003800000 */
[----:B0-----:R-:W-:-:S05]  /*cbc0*/  IMAD.MOV.U32 R0, RZ, RZ, R2 ;  /* 0x000000ffff007224 */ /* 0x001fca00078e0002 */
.L_x_2613:
[----:B------:R-:W-:Y:S01]  /*cbd0*/  IADD3 R2, R3, R0, RZ ;  /* 0x0000000003027210 */ /* 0x000fe20007ffe0ff */
[----:B------:R-:W-:Y:S03]  /*cbe0*/  BAR.SYNC.DEFER_BLOCKING 0x0 ;  /* 0x0000000000007b1d */ /* 0x000fe60000010000 */
[----:B------:R-:W-:-:S04]  /*cbf0*/  ISETP.GE.U32.AND P0, PT, R2, c[0x0][0x0], PT ;  /* 0x0000000002007a0c */ /* 0x000fc80003f06070 */
[----:B------:R-:W-:-:S13]  /*cc00*/  ISETP.GE.U32.OR P0, PT, R3, R0, P0 ;  /* 0x000000000300720c */ /* 0x000fda0000706470 */
[----:B------:R-:W-:Y:S02]  /*cc10*/  @!P0 LEA R8, R0, R15, 0x4 ;  /* 0x0000000f00088211 */ /* 0x000fe400078e20ff */
[----:B------:R-:W-:-:S04]  /*cc20*/  SHF.R.S32.HI R0, RZ, 0x1, R0 ;  /* 0x00000001ff007819 */ /* 0x000fc80000011400 */
[----:B0-----:R-:W0:Y:S01]  /*cc30*/  @!P0 LDS.128 R8, [R8] ;  /* 0x0000000008088984 */ /* 0x001e220000000c00 */
[----:B------:R-:W-:Y:S01]  /*cc40*/  ISETP.GE.AND P2, PT, R0, 0x20, PT ;  /* 0x000000200000780c */ /* 0x000fe20003f46270 */
        /* <DEDUP_REMOVED lines=8> */
[----:B------:R-:W-:-:S03]  /*ccd0*/  MOV R0, 0x20 ;  /* 0x0000002000007802 */ /* 0x000fc60000000f00 */
.L_x_2612:
[----:B0-----:R-:W-:Y:S01]  /*cce0*/  BAR.SYNC.DEFER_BLOCKING 0x0 ;  /* 0x0000000000007b1d */ /* 0x001fe20000010000 */
[----:B------:R-:W-:-:S13]  /*ccf0*/  ISETP.GE.AND P0, PT, R0, 0x2, PT ;  /* 0x000000020000780c */ /* 0x000fda0003f06270 */
[----:B------:R-:W-:Y:S05]  /*cd00*/  @!P0 BRA `(.L_x_2611) ;  /* 0x0000010000008947 */ /* 0x000fea0003800000 */
[----:B------:R-:W-:-:S05]  /*cd10*/  IMAD.MOV.U32 R13, RZ, RZ, 0x1 ;  /* 0x00000001ff0d7424 */ /* 0x000fca00078e00ff */
.L_x_2614:
[----:B------:R-:W-:Y:S04]  /*cd20*/  SHFL.DOWN PT, R9, R23, R13, 0x1f ;  /* 0x08001f0d17097589 */ /* 0x000fe800000e0000 */
[----:B------:R-:W0:Y:S04]  /*cd30*/  SHFL.DOWN PT, R8, R22, R13, 0x1f ;  /* 0x08001f0d16087589 */ /* 0x000e2800000e0000 */
[----:B------:R-:W-:Y:S04]  /*cd40*/  SHFL.DOWN PT, R3, R17, R13, 0x1f ;  /* 0x08001f0d11037589 */ /* 0x000fe800000e0000 */
[----:B------:R1:W2:Y:S02]  /*cd50*/  SHFL.DOWN PT, R2, R16, R13, 0x1f ;  /* 0x08001f0d10027589 */ /* 0x0002a400000e0000 */
[----:B-1----:R-:W-:-:S04]  /*cd60*/  SHF.L.U32 R13, R13, 0x1, RZ ;  /* 0x000000010d0d7819 */ /* 0x002fc800000006ff */
[----:B------:R-:W-:Y:S01]  /*cd70*/  ISETP.GE.AND P0, PT, R13, R0, PT ;  /* 0x000000000d00720c */ /* 0x000fe20003f06270 */
[----:B0-----:R-:W2:-:S04]  /*cd80*/  DMUL R10, R8, R22 ;  /* 0x00000016080a7228 */ /* 0x001e880000000000 */
[----:B------:R-:W0:-:S04]  /*cd90*/  DMUL R8, R8, R16 ;  /* 0x0000001008087228 */ /* 0x000e080000000000 */
[----:B--2---:R-:W1:-:S04]  /*cda0*/  DFMA R10, R2, R16, -R10 ;  /* 0x00000010020a722b */ /* 0x004e48000000080a */
[----:B0-----:R0:W2:-:S06]  /*cdb0*/  DFMA R22, R2, R22, R8 ;  /* 0x000000160216722b */ /* 0x00108c0000000008 */
[----:B-1----:R-:W-:Y:S01]  /*cdc0*/  MOV R16, R10 ;  /* 0x0000000a00107202 */ /* 0x002fe20000000f00 */
[----:B------:R-:W-:Y:S01]  /*cdd0*/  IMAD.MOV.U32 R17, RZ, RZ, R11 ;  /* 0x000000ffff117224 */ /* 0x000fe200078e000b */
[----:B0-2---:R-:W-:Y:S05]  /*cde0*/  @!P0 BRA `(.L_x_2614) ;  /* 0xffffff3000008947 */ /* 0x005fea000383ffff */
[----:B------:R-:W-:Y:S02]  /*cdf0*/  MOV R16, R10 ;  /* 0x0000000a00107202 */ /* 0x000fe40000000f00 */
[----:B------:R-:W-:Y:S02]  /*ce00*/  MOV R17, R11 ;  /* 0x0000000b00117202 */ /* 0x000fe40000000f00 */
.L_x_2611:
        /* <DEDUP_REMOVED lines=9> */
[----:B------:R-:W2:Y:S02]  /*cea0*/  LDG.E.128 R8, [R6.64] ;  /* 0x0000002406087981 */ /* 0x000ea4000c1e1d00 */
[----:B--2---:R-:W1:-:S04]  /*ceb0*/  DMUL R2, R22, R10 ;  /* 0x0000000a16027228 */ /* 0x004e480000000000 */
[----:B------:R-:W2:-:S04]  /*cec0*/  DMUL R10, R16, R10 ;  /* 0x0000000a100a7228 */ /* 0x000e880000000000 */
[----:B01----:R0:W1:-:S04]  /*ced0*/  DFMA R16, R16, R8, -R2 ;  /* 0x000000081010722b */ /* 0x0030480000000802 */
[----:B--2---:R0:W2:-:S06]  /*cee0*/  DFMA R22, R22, R8, R10 ;  /* 0x000000081616722b */ /* 0x00408c000000000a */
.L_x_2616:
[----:B-1----:R-:W-:Y:S05]  /*cef0*/  @!P1 BRA `(.L_x_2617) ;  /* 0x000001c000009947 */ /* 0x002fea0003800000 */
[----:B------:R-:W-:-:S05]  /*cf00*/  IMAD.MOV.U32 R0, RZ, RZ, 0x1 ;  /* 0x00000001ff007424 */ /* 0x000fca00078e00ff */
[----:B------:R-:W-:-:S13]  /*cf10*/  ISETP.NE.AND P0, PT, R0, c[0x0][0x58c], PT ;  /* 0x0001630000007a0c */ /* 0x000fda0003f05270 */
[----:B------:R-:W-:Y:S05]  /*cf20*/  @!P0 BRA `(.L_x_2618) ;  /* 0x0000013000008947 */ /* 0x000fea0003800000 */
[----:B------:R-:W-:Y:S01]  /*cf30*/  MOV R0, 0x660 ;  /* 0x0000066000007802 */ /* 0x000fe20000000f00 */
[----:B0-----:R-:W-:Y:S01]  /*cf40*/  HFMA2.MMA R8, -RZ, RZ, 0, 4.4763088226318359375e-05 ;  /* 0x000002efff087435 */ /* 0x001fe200000001ff */
        /* <DEDUP_REMOVED lines=16> */
[----:B-12---:R-:W-:Y:S05]  /*d050*/  CALL.ABS.NOINC R2 ;  /* 0x0000000002007343 */ /* 0x006fea0003c00000 */
.L_x_2618:
[----:B------:R-:W-:Y:S01]  /*d060*/  IADD3 R24, P0, R24, c[0x0][0x558], RZ ;  /* 0x0001560018187a10 */ /* 0x000fe20007f1e0ff */
[----:B0-2---:R-:W-:Y:S01]  /*d070*/  IMAD.MOV.U32 R19, RZ, RZ, R23 ;  /* 0x000000ffff137224 */ /* 0x005fe200078e0017 */
[----:B------:R-:W-:Y:S02]  /*d080*/  MOV R18, R22 ;  /* 0x0000001600127202 */ /* 0x000fe40000000f00 */
[----:B------:R-:W-:-:S05]  /*d090*/  IADD3.X R25, RZ, c[0x0][0x55c], RZ, P0, !PT ;  /* 0x00015700ff197a10 */ /* 0x000fca00007fe4ff */
[----:B------:R-:W-:Y:S01]  /*d0a0*/  STG.E.128 [R24.64], R16 ;  /* 0x0000001018007986 */ /* 0x000fe2000c101d24 */
[----:B------:R-:W-:Y:S05]  /*d0b0*/  EXIT ;  /* 0x000000000000794d */ /* 0x000fea0003800000 */
.L_x_2617:
[----:B0-2---:R-:W-:Y:S02]  /*d0c0*/  MOV R18, R22 ;  /* 0x0000001600127202 */ /* 0x005fe40000000f00 */
[----:B------:R-:W-:-:S05]  /*d0d0*/  MOV R19, R23 ;  /* 0x0000001700137202 */ /* 0x000fca0000000f00 */
[----:B------:R-:W-:Y:S01]  /*d0e0*/  STG.E.128 [R6.64], R16 ;  /* 0x0000001006007986 */ /* 0x000fe2000c101d24 */
[----:B------:R-:W-:Y:S05]  /*d0f0*/  EXIT ;  /* 0x000000000000794d */ /* 0x000fea0003800000 */
.L_x_2615:
        /* <DEDUP_REMOVED lines=9> */
.L_x_2619:
        /* <DEDUP_REMOVED lines=23> */
.L_x_2621:
[----:B------:R-:W-:Y:S01]  /*d300*/  IADD3 R24, P0, R24, c[0x0][0x558], RZ ;  /* 0x0001560018187a10 */ /* 0x000fe20007f1e0ff */
[----:B0-2---:R-:W-:Y:S01]  /*d310*/  IMAD.MOV.U32 R19, RZ, RZ, R23 ;  /* 0x000000ffff137224 */ /* 0x005fe200078e0017 */
[----:B------:R-:W-:Y:S02]  /*d320*/  MOV R18, R22 ;  /* 0x0000001600127202 */ /* 0x000fe40000000f00 */
[----:B------:R-:W-:-:S05]  /*d330*/  IADD3.X R25, RZ, c[0x0][0x55c], RZ, P0, !PT ;  /* 0x00015700ff197a10 */ /* 0x000fca00007fe4ff */
[----:B------:R-:W-:Y:S01]  /*d340*/  STG.E.128 [R24.64], R16 ;  /* 0x0000001018007986 */ /* 0x000fe2000c101d24 */
[----:B------:R-:W-:Y:S05]  /*d350*/  EXIT ;  /* 0x000000000000794d */ /* 0x000fea0003800000 */
.L_x_2620:
[----:B0-2---:R-:W-:Y:S02]  /*d360*/  MOV R18, R22 ;  /* 0x0000001600127202 */ /* 0x005fe40000000f00 */
[----:B------:R-:W-:-:S05]  /*d370*/  MOV R19, R23 ;  /* 0x0000001700137202 */ /* 0x000fca0000000f00 */
[----:B------:R-:W-:Y:S01]  /*d380*/  STG.E.128 [R4.64], R16 ;  /* 0x0000001004007986 */ /* 0x000fe2000c101d24 */
[----:B------:R-:W-:Y:S05]  /*d390*/  EXIT ;  /* 0x000000000000794d */ /* 0x000fea0003800000 */
.L_x_2597:
        /* <DEDUP_REMOVED lines=17> */
[----:B--2---:R-:W0:-:S04]  /*d4b0*/  DMUL R2, R22, R10 ;  /* 0x0000000a16027228 */ /* 0x004e080000000000 */
[----:B-1----:R-:W1:-:S04]  /*d4c0*/  DMUL R10, R16, R10 ;  /* 0x0000000a100a7228 */ /* 0x002e480000000000 */
[----:B0-----:R0:W2:-:S04]  /*d4d0*/  DFMA R16, R16, R8, -R2 ;  /* 0x000000081010722b */ /* 0x0010880000000802 */
[----:B-1----:R0:W1:-:S06]  /*d4e0*/  DFMA R22, R22, R8, R10 ;  /* 0x000000081616722b */ /* 0x00204c000000000a */
.L_x_2623:
[----:B--2---:R-:W-:Y:S05]  /*d4f0*/  @!P1 BRA `(.L_x_2624) ;  /* 0x000001c000009947 */ /* 0x004fea0003800000 */
[----:B------:R-:W-:-:S05]  /*d500*/  IMAD.MOV.U32 R0, RZ, RZ, 0x1 ;  /* 0x00000001ff007424 */ /* 0x000fca00078e00ff */
[----:B------:R-:W-:-:S13]  /*d510*/  ISETP.NE.AND P0, PT, R0, c[0x0][0x58c], PT ;  /* 0x0001630000007a0c */ /* 0x000fda0003f05270 */
[----:B------:R-:W-:Y:S05]  /*d520*/  @!P0 BRA `(.L_x_2625) ;  /* 0x0000013000008947 */ /* 0x000fea0003800000 */
[----:B------:R-:W-:Y:S01]  /*d530*/  MOV R0, 0x660 ;  /* 0x0000066000007802 */ /* 0x000fe20000000f00 */
[----:B0-----:R-:W-:Y:S01]  /*d540*/  HFMA2.MMA R8, -RZ, RZ, 0, 4.4763088226318359375e-05 ;  /* 0x000002efff087435 */ /* 0x001fe200000001ff */
[----:B------:R-:W-:Y:S01]  /*d550*/  MOV R4, c[0x4][0x650] ;  /* 0x0101940000047a02 */ /* 0x000fe20000000f00 */
[----:B------:R-:W-:Y:S01]  /*d560*/  HFMA2.MMA R12, -RZ, RZ, 0, 5.9604644775390625e-08 ;  /* 0x00000001ff0c7435 */ /* 0x000fe200000001ff */
[----:B------:R0:W2:Y:S01]  /*d570*/  LDC.64 R2, c[0x4][R0] ;  /* 0x0100000000027b82 */ /* 0x0000a20000000a00 */
        /* <DEDUP_REMOVED lines=14> */
.L_x_2625:
[----:B------:R-:W-:Y:S02]  /*d660*/  IADD3 R18, P0, R18, c[0x0][0x558], RZ ;  /* 0x0001560012127a10 */ /* 0x000fe40007f1e0ff */
[----:B-1----:R-:W-:Y:S02]  /*d670*/  MOV R20, R16 ;  /* 0x0000001000147202 */ /* 0x002fe40000000f00 */
[----:B------:R-:W-:Y:S01]  /*d680*/  MOV R21, R17 ;  /* 0x0000001100157202 */ /* 0x000fe20000000f00 */
[----:B------:R-:W-:-:S05]  /*d690*/  IMAD.X R19, RZ, RZ, c[0x0][0x55c], P0 ;  /* 0x00015700ff137624 */ /* 0x000fca00000e06ff */
[----:B------:R-:W-:Y:S01]  /*d6a0*/  STG.E.128 [R18.64], R20 ;  /* 0x0000001412007986 */ /* 0x000fe2000c101d24 */
[----:B------:R-:W-:Y:S05]  /*d6b0*/  EXIT ;  /* 0x000000000000794d */ /* 0x000fea0003800000 */
.L_x_2624:
[----:B-1----:R-:W-:Y:S02]  /*d6c0*/  MOV R18, R22 ;  /* 0x0000001600127202 */ /* 0x002fe40000000f00 */
[----:B------:R-:W-:-:S05]  /*d6d0*/  MOV R19, R23 ;  /* 0x0000001700137202 */ /* 0x000fca0000000f00 */
[----:B------:R-:W-:Y:S01]  /*d6e0*/  STG.E.128 [R6.64], R16 ;  /* 0x0000001006007986 */ /* 0x000fe2000c101d24 */
[----:B------:R-:W-:Y:S05]  /*d6f0*/  EXIT ;  /* 0x000000000000794d */ /* 0x000fea0003800000 */
.L_x_2622:
        /* <DEDUP_REMOVED lines=9> */
.L_x_2626:
[----:B--2---:R-:W-:Y:S05]  /*d790*/  @!P1 BRA `(.L_x_2627) ;  /* 0x000001c000009947 */ /* 0x004fea0003800000 */
[----:B------:R-:W-:-:S05]  /*d7a0*/  IMAD.MOV.U32 R0, RZ, RZ, 0x1 ;  /* 0x00000001ff007424 */ /* 0x000fca00078e00ff */
[----:B------:R-:W-:-:S13]  /*d7b0*/  ISETP.NE.AND P0, PT, R0, c[0x0][0x58c], PT ;  /* 0x0001630000007a0c */ /* 0x000fda0003f05270 */
[----:B------:R-:W-:Y:S05]  /*d7c0*/  @!P0 BRA `(.L_x_2628) ;  /* 0x0000013000008947 */ /* 0x000fea0003800000 */
[----:B------:R-:W-:Y:S01]  /*d7d0*/  MOV R0, 0x660 ;  /* 0x0000066000007802 */ /* 0x000fe20000000f00 */
[----:B------:R-:W-:Y:S01]  /*d7e0*/  HFMA2.MMA R8, -RZ, RZ, 0, 4.4763088226318359375e-05 ;  /* 0x000002efff087435 */ /* 0x000fe200000001ff */
[----:B0-----:R-:W-:Y:S01]  /*d7f0*/  MOV R4, c[0x4][0x650] ;  /* 0x0101940000047a02 */ /* 0x001fe20000000f00 */
        /* <DEDUP_REMOVED lines=16> */
.L_x_2628:
[----:B------:R-:W-:Y:S02]  /*d900*/  IADD3 R18, P0, R18, c[0x0][0x558], RZ ;  /* 0x0001560012127a10 */ /* 0x000fe40007f1e0ff */
[----:B-1----:R-:W-:Y:S02]  /*d910*/  MOV R20, R16 ;  /* 0x0000001000147202 */ /* 0x002fe40000000f00 */
[----:B------:R-:W-:Y:S01]  /*d920*/  MOV R21, R17 ;  /* 0x0000001100157202 */ /* 0x000fe20000000f00 */
[----:B------:R-:W-:-:S05]  /*d930*/  IMAD.X R19, RZ, RZ, c[0x0][0x55c], P0 ;  /* 0x00015700ff137624 */ /* 0x000fca00000e06ff */
[----:B------:R-:W-:Y:S01]  /*d940*/  STG.E.128 [R18.64], R20 ;  /* 0x0000001412007986 */ /* 0x000fe2000c101d24 */
[----:B------:R-:W-:Y:S05]  /*d950*/  EXIT ;  /* 0x000000000000794d */ /* 0x000fea0003800000 */
.L_x_2627:
[----:B-1----:R-:W-:Y:S02]  /*d960*/  MOV R18, R22 ;  /* 0x0000001600127202 */ /* 0x002fe40000000f00 */
[----:B------:R-:W-:-:S05]  /*d970*/  MOV R19, R23 ;  /* 0x0000001700137202 */ /* 0x000fca0000000f00 */
[----:B------:R-:W-:Y:S01]  /*d980*/  STG.E.128 [R8.64], R16 ;  /* 0x0000001008007986 */ /* 0x000fe2000c101d24 */
[----:B------:R-:W-:Y:S05]  /*d990*/  EXIT ;  /* 0x000000000000794d */ /* 0x000fea0003800000 */
.L_x_2629:
        /* <DEDUP_REMOVED lines=14> */
.L_x_8817:


//--------------------- .text._ZN2at6native13reduce_kernelILi128ELi2ENS0_8ReduceOpIN3c107complexIdEENS0_14func_wrapper_tIS5_NS0_55_GLOBAL__N__0955718d_22_SparseCsrTensorMath_cu_868dd54514ReductionMulOpIS5_EEEEjS5_Li4ELi4EEEEEvT1_ --------------------------
	.section	.text._ZN2at6native13reduce_kernelILi128ELi2ENS0_8ReduceOpIN3c107complexIdEENS0_14func_wrapper_tIS5_NS0_55_GLOBAL__N__0955718d_22_SparseCsrTensorMath_cu_868dd54514ReductionMulOpIS5_EEEEjS5_Li4ELi4EEEEEvT1_,"ax",@progbits
	.sectioninfo	@"SHI_REGISTERS=92"
	.align	128
.text._ZN2at6native13reduce_kernelILi128ELi2ENS0_8ReduceOpIN3c107complexIdEENS0_14func_wrapper_tIS5_NS0_55_GLOBAL__N__0955718d_22_SparseCsrTensorMath_cu_868dd54514ReductionMulOpIS5_EEEEjS5_Li4ELi4EEEEEvT1_:
        .type           _ZN2at6native13reduce_kernelILi128ELi2ENS0_8ReduceOpIN3c107complexIdEENS0_14func_wrapper_tIS5_NS0_55_GLOBAL__N__0955718d_22_SparseCsrTensorMath_cu_868dd54514ReductionMulOpIS5_EEEEjS5_Li4ELi4EEEEEvT1_,@function
        .size           _ZN2at6native13reduce_kernelILi128ELi2ENS0_8ReduceOpIN3c107complexIdEENS0_14func_wrapper_tIS5_NS0_55_GLOBAL__N__0955718d_22_SparseCsrTensorMath_cu_868dd54514ReductionMulOpIS5_EEEEjS5_Li4ELi4EEEEEvT1_,(.L_x_8818 - _ZN2at6native13reduce_kernelILi128ELi2ENS0_8ReduceOpIN3c107complexIdEENS0_14func_wrapper_tIS5_NS0_55_GLOBAL__N__0955718d_22_SparseCsrTensorMath_cu_868dd54514ReductionMulOpIS5_EEEEjS5_Li4ELi4EEEEEvT1_)
        .other          _ZN2at6native13reduce_kernelILi128ELi2ENS0_8ReduceOpIN3c107complexIdEENS0_14func_wrapper_tIS5_NS0_55_GLOBAL__N__0955718d_22_SparseCsrTensorMath_cu_868dd54514ReductionMulOpIS5_EEEEjS5_Li4ELi4EEEEEvT1_,@"STO_CUDA_ENTRY STV_DEFAULT"
_ZN2at6native13reduce_kernelILi128ELi2ENS0_8ReduceOpIN3c107complexIdEENS0_14func_wrapper_tIS5_NS0_55_GLOBAL__N__0955718d_22_SparseCsrTensorMath_cu_868dd54514ReductionMulOpIS5_EEEEjS5_Li4ELi4EEEEEvT1_:
[----:B------:R-:W-:Y:S02]  /*0000*/  MOV R1, c[0x0][0x28] ;  /* 0x00000a0000017a02 */ /* 0x000fe40000000f00 */
        /* <DEDUP_REMOVED lines=212> */
.L_x_2630:
[----:B------:R-:W-:Y:S01]  /*0d50*/  ISETP.GE.U32.AND P0, PT, R4, c[0x0][0x184], PT ;  /* 0x0000610004007a0c */ /* 0x000fe20003f06070 */
[----:B------:R-:W-:Y:S01]  /*0d60*/  ULDC.64 UR36, c[0x0][0x118] ;  /* 0x0000460000247ab9 */ /* 0x000fe20000000a00 */
[----:B------:R-:W-:Y:S01]  /*0d70*/  BSSY B6, `(.L_x_2631) ;  /* 0x0000ae3000067945 */ /* 0x000fe20003800000 */
[----:B------:R-:W-:Y:S01]  /*0d80*/  CS2R R26, SRZ ;  /* 0x00000000001a7805 */ /* 0x000fe2000001ff00 */
[----:B------:R-:W-:Y:S01]  /*0d90*/  ISETP.GE.U32.OR P0, PT, R23, c[0x0][0x188], P0 ;  /* 0x0000620017007a0c */ /* 0x000fe20000706470 */
[----:B------:R-:W-:Y:S01]  /*0da0*/  CS2R R28, SRZ ;  /* 0x00000000001c7805 */ /* 0x000fe2000001ff00 */
[----:B------:R-:W-:Y:S01]  /*0db0*/  CS2R R70, SRZ ;  /* 0x0000000000467805 */ /* 0x000fe2000001ff00 */
[----:B------:R-:W-:-:S10]  /*0dc0*/  CS2R R32, SRZ ;  /* 0x0000000000207805 */ /* 0x000fd4000001ff00 */
[----:B------:R-:W-:Y:S05]  /*0dd0*/  @P0 BRA `(.L_x_2632) ;  /* 0x0000adc000000947 */ /* 0x000fea0003800000 */
[----:B------:R-:W-:Y:S01]  /*0de0*/  ULDC.U8 UR4, c[0x0][0x1b8] ;  /* 0x00006e0000047ab9 */ /* 0x000fe20000000000 */
[----:B------:R-:W-:Y:S02]  /*0df0*/  IADD3 R18, P1, R0, c[0x0][0x550], RZ ;  /* 0x0001540000127a10 */ /* 0x000fe40007f3e0ff */
[----:B------:R-:W-:Y:S02]  /*0e00*/  ISETP.NE.AND P0, PT, RZ, UR4, PT ;  /* 0x00000004ff007c0c */ /* 0x000fe4000bf05270 */
[----:B------:R-:W-:-:S11]  /*0e10*/  IADD3.X R19, RZ, c[0x0][0x554], RZ, P1, !PT ;  /* 0x00015500ff137a10 */ /* 0x000fd60000ffe4ff */
[----:B------:R-:W-:Y:S05]  /*0e20*/  @!P0 BRA `(.L_x_2633) ;  /* 0x00000b3000008947 */ /* 0x000fea0003800000 */
[----:B------:R-:W-:Y:S01]  /*0e30*/  MOV R0, 0x660 ;  /* 0x0000066000007802 */ /* 0x000fe20000000f00 */
[----:B------:R-:W-:Y:S01]  /*0e40*/  HFMA2.MMA R12, -RZ, RZ, 0, 5.9604644775390625e-08 ;  /* 0x00000001ff0c7435 */ /* 0x000fe200000001ff */
[----:B------:R-:W-:Y:S01]  /*0e50*/  IMAD.MOV.U32 R4, RZ, RZ, c[0x4][0x638] ;  /* 0x01018e00ff047624 */ /* 0x000fe200078e00ff */
[----:B------:R-:W-:Y:S01]  /*0e60*/  MOV R5, c[0x4][0x63c] ;  /* 0x01018f0000057a02 */ /* 0x000fe20000000f00 */
[----:B------:R0:W1:Y:S01]  /*0e70*/  LDC.64 R14, c[0x4][R0] ;  /* 0x01000000000e7b82 */ /* 0x0000620000000a00 */
[----:B------:R-:W-:Y:S01]  /*0e80*/  IMAD.MOV.U32 R6, RZ, RZ, c[0x4][0x640] ;  /* 0x01019000ff067624 */ /* 0x000fe200078e00ff */
[----:B------:R-:W-:Y:S01]  /*0e90*/  MOV R7, c[0x4][0x644] ;  /* 0x0101910000077a02 */ /* 0x000fe20000000f00 */
[----:B------:R-:W-:Y:S01]  /*0ea0*/  IMAD.MOV.U32 R8, RZ, RZ, 0x1e3 ;  /* 0x000001e3ff087424 */ /* 0x000fe200078e00ff */
[----:B------:R-:W-:Y:S01]  /*0eb0*/  MOV R10, c[0x4][0x410] ;  /* 0x01010400000a7a02 */ /* 0x000fe20000000f00 */
[----:B------:R-:W-:Y:S02]  /*0ec0*/  IMAD.MOV.U32 R11, RZ, RZ, c[0x4][0x414] ;  /* 0x01010500ff0b7624 */ /* 0x000fe400078e00ff */
[----:B------:R-:W-:-:S02]  /*0ed0*/  IMAD.MOV.U32 R13, RZ, RZ, RZ ;  /* 0x000000ffff0d7224 */ /* 0x000fc400078e00ff */
[----:B------:R-:W-:Y:S01]  /*0ee0*/  LEPC R20 ;  /* 0x000000000014734e */ /* 0x000fe20000000000 */
[----:B------:R-:W-:-:S02]  /*0ef0*/  MOV R3, 0xf60 ;  /* 0x00000f6000037802 */ /* 0x000fc40000000f00 */
[----:B0-----:R-:W-:Y:S02]  /*0f00*/  MOV R0, 0xee0 ;  /* 0x00000ee000007802 */ /* 0x001fe40000000f00 */
[----:B------:R-:W-:Y:S02]  /*0f10*/  MOV R9, 0x0 ;  /* 0x0000000000097802 */ /* 0x000fe40000000f00 */
[----:B------:R-:W-:Y:S02]  /*0f20*/  MOV R16, 0x0 ;  /* 0x0000000000107802 */ /* 0x000fe40000000f00 */
[----:B------:R-:W-:-:S04]  /*0f30*/  IADD3 R20, P0, P1, -R0, R3, R20 ;  /* 0x0000000300147210 */ /* 0x000fc8000791e114 */
[----:B------:R-:W-:-:S04]  /*0f40*/  IADD3.X R21, ~R16, R9, R21, P0, P1 ;  /* 0x0000000910157210 */ /* 0x000fc800007e2515 */
[----:B-1----:R-:W-:Y:S05]  /*0f50*/  CALL.ABS.NOINC R14 ;  /* 0x000000000e007343 */ /* 0x002fea0003c00000 */
[----:B------:R-:W-:Y:S01]  /*0f60*/  SHF.R.U64 R0, R18, 0x4, R19 ;  /* 0x0000000412007819 */ /* 0x000fe20000001213 */
[----:B------:R-:W-:Y:S01]  /*0f70*/  BSSY B0, `(.L_x_2634) ;  /* 0x000002b000007945 */ /* 0x000fe20003800000 */
[----:B------:R-:W-:Y:S01]  /*0f80*/  IMAD.MOV.U32 R4, RZ, RZ, c[0x0][0x170] ;  /* 0x00005c00ff047624 */ /* 0x000fe200078e00ff */
[----:B------:R-:W-:Y:S01]  /*0f90*/  MOV R5, c[0x0][0x174] ;  /* 0x00005d0000057a02 */ /* 0x000fe20000000f00 */
[----:B------:R-:W-:Y:S01]  /*0fa0*/  IMAD.MOV.U32 R26, RZ, RZ, c[0x0][0x178] ;  /* 0x00005e00ff1a7624 */ /* 0x000fe200078e00ff */
[----:B------:R-:W-:Y:S02]  /*0fb0*/  LOP3.LUT R10, R0, 0x3, RZ, 0xc0, !PT ;  /* 0x00000003000a7812 */ /* 0x000fe400078ec0ff */
        /* <DEDUP_REMOVED lines=18> */
.L_x_2639:
[----:B------:R-:W-:Y:S05]  /*10e0*/  BSYNC B2 ;  /* 0x0000000000027941 */ /* 0x000fea0003800000 */
.L_x_2638:
        /* <DEDUP_REMOVED lines=12> */
.L_x_2637:
[----:B--2---:R-:W-:Y:S05]  /*11b0*/  BSYNC B1 ;  /* 0x0000000000017941 */ /* 0x004fea0003800000 */
.L_x_2636:
[C---:B------:R-:W-:Y:S02]  /*11c0*/  IADD3 R3, P0, -R10.reuse, 0x4, RZ ;  /* 0x000000040a037810 */ /* 0x040fe40007f1e1ff */
[----:B------:R-:W-:Y:S02]  /*11d0*/  IADD3 R0, R10, c[0x0][0x184], RZ ;  /* 0x000061000a007a10 */ /* 0x000fe40007ffe0ff */
[----:B------:R-:W-:Y:S01]  /*11e0*/  LEA R18, P1, R3, R18, 0x4 ;  /* 0x0000001203127211 */ /* 0x000fe200078220ff */
[----:B0-----:R-:W-:Y:S01]  /*11f0*/  IMAD.X R6, RZ, RZ, -0x1, P0 ;  /* 0xffffffffff067424 */ /* 0x001fe200000e06ff */
[----:B------:R-:W-:-:S04]  /*1200*/  IADD3 R0, R0, -0x4, RZ ;  /* 0xfffffffc00007810 */ /* 0x000fc80007ffe0ff */
[----:B------:R-:W-:Y:S02]  /*1210*/  LEA.HI.X R19, R3, R19, R6, 0x4, P1 ;  /* 0x0000001303137211 */ /* 0x000fe400008f2406 */
.L_x_2635:
[----:B------:R-:W-:Y:S05]  /*1220*/  BSYNC B0 ;  /* 0x0000000000007941 */ /* 0x000fea0003800000 */
.L_x_2634:
[----:B------:R-:W-:Y:S01]  /*1230*/  IMAD R3, R17, c[0x0][0x198], RZ ;  /* 0x0000660011037a24 */ /* 0x000fe200078e02ff */
[----:B------:R-:W-:Y:S01]  /*1240*/  BSSY B0, `(.L_x_2640) ;  /* 0x0000046000007945 */ /* 0x000fe20003800000 */
[----:B------:R-:W-:Y:S01]  /*1250*/  MOV R6, c[0x0][0x170] ;  /* 0x00005c0000067a02 */ /* 0x000fe20000000f00 */
[----:B------:R-:W-:Y:S01]  /*1260*/  IMAD.MOV.U32 R7, RZ, RZ, c[0x0][0x174] ;  /* 0x00005d00ff077624 */ /* 0x000fe200078e00ff */
[----:B------:R-:W-:Y:S01]  /*1270*/  MOV R70, c[0x0][0x178] ;  /* 0x00005e0000467a02 */ /* 0x000fe20000000f00 */
[----:B------:R-:W-:Y:S01]  /*1280*/  IMAD R3, R2, c[0x0][0x19c], R3 ;  /* 0x0000670002037a24 */ /* 0x000fe200078e0203 */
[----:B------:R-:W-:Y:S01]  /*1290*/  MOV R20, c[0x0][0x178] ;  /* 0x00005e0000147a02 */ /* 0x000fe20000000f00 */
[----:B------:R-:W-:Y:S01]  /*12a0*/  IMAD.MOV.U32 R71, RZ, RZ, c[0x0][0x17c] ;  /* 0x00005f00ff477624 */ /* 0x000fe200078e00ff */
[----:B------:R-:W-:Y:S01]  /*12b0*/  MOV R8, c[0x0][0x170] ;  /* 0x00005c0000087a02 */ /* 0x000fe20000000f00 */
[----:B------:R-:W-:Y:S01]  /*12c0*/  IMAD R12, R24, c[0x0][0x1a0], R3 ;  /* 0x00006800180c7a24 */ /* 0x000fe200078e0203 */
[----:B------:R-:W-:Y:S01]  /*12d0*/  MOV R32, c[0x0][0x178] ;  /* 0x00005e0000207a02 */ /* 0x000fe20000000f00 */
[----:B------:R-:W-:Y:S01]  /*12e0*/  IMAD.MOV.U32 R21, RZ, RZ, c[0x0][0x17c] ;  /* 0x00005f00ff157624 */ /* 0x000fe200078e00ff */
[----:B------:R-:W-:Y:S01]  /*12f0*/  MOV R10, c[0x0][0x170] ;  /* 0x00005c00000a7a02 */ /* 0x000fe20000000f00 */
[----:B------:R-:W-:Y:S01]  /*1300*/  IMAD.MOV.U32 R9, RZ, RZ, c[0x0][0x174] ;  /* 0x00005d00ff097624 */ /* 0x000fe200078e00ff */
[----:B------:R-:W-:Y:S01]  /*1310*/  LEA R3, R12, 0x3, 0x2 ;  /* 0x000000030c037811 */ /* 0x000fe200078e10ff */
[----:B------:R-:W-:-:S02]  /*1320*/  IMAD.MOV.U32 R33, RZ, RZ, c[0x0][0x17c] ;  /* 0x00005f00ff217624 */ /* 0x000fc400078e00ff */
[----:B------:R-:W-:Y:S01]  /*1330*/  IMAD.MOV.U32 R11, RZ, RZ, c[0x0][0x174] ;  /* 0x00005d00ff0b7624 */ /* 0x000fe200078e00ff */
[----:B------:R-:W-:-:S13]  /*1340*/  ISETP.GE.U32.AND P0, PT, R3, R0, PT ;  /* 0x000000000300720c */ /* 0x000fda0003f06070 */
[----:B------:R-:W-:Y:S05]  /*1350*/  @P0 BRA `(.L_x_2641) ;  /* 0x0000034000000947 */ /* 0x000fea0003800000 */
[----:B------:R-:W-:Y:S01]  /*1360*/  BSSY B1, `(.L_x_2642) ;  /* 0x000002f000017945 */ /* 0x000fe20003800000 */
[----:B------:R-:W-:Y:S01]  /*1370*/  MOV R3, R12 ;  /* 0x0000000c00037202 */ /* 0x000fe20000000f00 */
[----:B-1----:R-:W-:Y:S01]  /*1380*/  IMAD.MOV.U32 R40, RZ, RZ, R4 ;  /* 0x000000ffff287224 */ /* 0x002fe200078e0004 */
        /* <DEDUP_REMOVED lines=11> */
.L_x_2643:
[----:B------:R-:W-:-:S05]  /*1440*/  IMAD.WIDE.U32 R42, R3, 0x40, R18 ;  /* 0x00000040032a7825 */ /* 0x000fca00078e0012 */
[----:B------:R-:W2:Y:S04]  /*1450*/  LDG.E.128 R28, [R42.64] ;  /* 0x000000242a1c7981 */ /* 0x000ea8000c1e1d00 */
[----:B------:R-:W3:Y:S04]  /*1460*/  LDG.E.128 R4, [R42.64+0x10] ;  /* 0x000010242a047981 */ /* 0x000ee8000c1e1d00 */
[----:B------:R-:W4:Y:S04]  /*1470*/  LDG.E.128 R8, [R42.64+0x20] ;  /* 0x000020242a087981 */ /* 0x000f28000c1e1d00 */
[----:B------:R-:W5:Y:S01]  /*1480*/  LDG.E.128 R12, [R42.64+0x30] ;  /* 0x000030242a0c7981 */ /* 0x000f62000c1e1d00 */
[----:B------:R-:W-:Y:S01]  /*1490*/  IADD3 R3, R3, c[0x0][0x18c], RZ ;  /* 0x0000630003037a10 */ /* 0x000fe20007ffe0ff */
[----:B--2---:R-:W0:-:S04]  /*14a0*/  DMUL R44, R30, R26 ;  /* 0x0000001a1e2c7228 */ /* 0x004e080000000000 */
[----:B------:R-:W-:-:S04]  /*14b0*/  DMUL R26, R28, R26 ;  /* 0x0000001a1c1a7228 */ /* 0x000fc80000000000 */
[----:B0-----:R-:W-:-:S04]  /*14c0*/  DFMA R44, R28, R40, -R44 ;  /* 0x000000281c2c722b */ /* 0x001fc8000000082c */
[----:B---3--:R-:W0:-:S04]  /*14d0*/  DMUL R28, R6, R32 ;  /* 0x00000020061c7228 */ /* 0x008e080000000000 */
[----:B------:R-:W-:-:S04]  /*14e0*/  DMUL R32, R4, R32 ;  /* 0x0000002004207228 */ /* 0x000fc80000000000 */
[----:B0-----:R-:W-:-:S04]  /*14f0*/  DFMA R28, R4, R38, -R28 ;  /* 0x00000026041c722b */ /* 0x001fc8000000081c */
[----:B----4-:R-:W0:-:S04]  /*1500*/  DMUL R4, R10, R20 ;  /* 0x000000140a047228 */ /* 0x010e080000000000 */
[----:B------:R-:W-:-:S04]  /*1510*/  DMUL R20, R8, R20 ;  /* 0x0000001408147228 */ /* 0x000fc80000000000 */
[----:B0-----:R-:W-:-:S04]  /*1520*/  DFMA R8, R8, R36, -R4 ;  /* 0x000000240808722b */ /* 0x001fc80000000804 */
[----:B-----5:R-:W0:-:S04]  /*1530*/  DMUL R4, R14, R70 ;  /* 0x000000460e047228 */ /* 0x020e080000000000 */
[----:B------:R1:W-:Y:S02]  /*1540*/  DFMA R32, R6, R38, R32 ;  /* 0x000000260620722b */ /* 0x0003e40000000020 */
[----:B-1----:R-:W-:Y:S01]  /*1550*/  IMAD.MOV.U32 R38, RZ, RZ, R28 ;  /* 0x000000ffff267224 */ /* 0x002fe200078e001c */
[----:B------:R-:W-:Y:S01]  /*1560*/  MOV R39, R29 ;  /* 0x0000001d00277202 */ /* 0x000fe20000000f00 */
[C---:B0-----:R0:W-:Y:S02]  /*1570*/  DFMA R6, R12.reuse, R34, -R4 ;  /* 0x000000220c06722b */ /* 0x0411e40000000804 */
[----:B0-----:R-:W-:Y:S02]  /*1580*/  LEA R5, R3, 0x3, 0x2 ;  /* 0x0000000303057811 */ /* 0x001fe400078e10ff */
[----:B------:R-:W0:Y:S02]  /*1590*/  DMUL R70, R12, R70 ;  /* 0x000000460c467228 */ /* 0x000e240000000000 */
[----:B------:R-:W-:-:S02]  /*15a0*/  ISETP.GE.U32.AND P0, PT, R5, R0, PT ;  /* 0x000000000500720c */ /* 0x000fc40003f06070 */
[----:B------:R1:W2:Y:S02]  /*15b0*/  DFMA R26, R30, R40, R26 ;  /* 0x000000281e1a722b */ /* 0x0002a4000000001a */
[----:B-1----:R-:W-:Y:S01]  /*15c0*/  IMAD.MOV.U32 R40, RZ, RZ, R44 ;  /* 0x000000ffff287224 */ /* 0x002fe200078e002c */
[----:B------:R-:W-:Y:S01]  /*15d0*/  MOV R41, R45 ;  /* 0x0000002d00297202 */ /* 0x000fe20000000f00 */
[----:B------:R1:W3:Y:S02]  /*15e0*/  DFMA R20, R10, R36, R20 ;  /* 0x000000240a14722b */ /* 0x0002e40000000014 */
[----:B-1----:R-:W-:Y:S01]  /*15f0*/  IMAD.MOV.U32 R36, RZ, RZ, R8 ;  /* 0x000000ffff247224 */ /* 0x002fe200078e0008 */
[----:B------:R-:W-:Y:S01]  /*1600*/  MOV R37, R9 ;  /* 0x0000000900257202 */ /* 0x000fe20000000f00 */
[----:B0-----:R0:W1:Y:S02]  /*1610*/  DFMA R70, R14, R34, R70 ;  /* 0x000000220e46722b */ /* 0x0010640000000046 */
[----:B0-----:R-:W-:Y:S01]  /*1620*/  IMAD.MOV.U32 R34, RZ, RZ, R6 ;  /* 0x000000ffff227224 */ /* 0x001fe200078e0006 */
[----:B------:R-:W-:Y:S01]  /*1630*/  MOV R35, R7 ;  /* 0x0000000700237202 */ /* 0x000fe20000000f00 */
[----:B-123--:R-:W-:Y:S05]  /*1640*/  @!P0 BRA `(.L_x_2643) ;  /* 0xfffffdf000008947 */ /* 0x00efea000383ffff */
[----:B------:R-:W-:Y:S05]  /*1650*/  BSYNC B1 ;  /* 0x0000000000017941 */ /* 0x000fea0003800000 */
.L_x_2642:
[----:B------:R-:W-:Y:S01]  /*1660*/  IMAD.MOV.U32 R4, RZ, RZ, R44 ;  /* 0x000000ffff047224 */ /* 0x000fe200078e002c */
[----:B------:R-:W-:Y:S01]  /*1670*/  MOV R5, R45 ;  /* 0x0000002d00057202 */ /* 0x000fe20000000f00 */
[----:B------:R-:W-:Y:S01]  /*1680*/  IMAD.MOV.U32 R10, RZ, RZ, R28 ;  /* 0x000000ffff0a7224 */ /* 0x000fe200078e001c */
[----:B------:R-:W-:-:S02]  /*1690*/  MOV R11, R29 ;  /* 0x0000001d000b7202 */ /* 0x000fc40000000f00 */
.L_x_2641:
[----:B------:R-:W-:Y:S05]  /*16a0*/  BSYNC B0 ;  /* 0x0000000000007941 */ /* 0x000fea0003800000 */
.L_x_2640:
        /* <DEDUP_REMOVED lines=10> */
.L_x_2645:
[----:B------:R-:W-:Y:S05]  /*1750*/  BSYNC B0 ;  /* 0x0000000000007941 */ /* 0x000fea0003800000 */
.L_x_2644:
        /* <DEDUP_REMOVED lines=8> */
[----:B------:R-:W-:-:S05]  /*17e0*/  IMAD.WIDE R18, R3, 0x10, R18 ;  /* 0x0000001003127825 */ /* 0x000fca00078e0212 */
[----:B------:R-:W2:Y:S02]  /*17f0*/  LDG.E.128 R12, [R18.64] ;  /* 0x00000024120c7981 */ /* 0x000ea4000c1e1d00 */
[----:B--2---:R-:W0:-:S04]  /*1800*/  DMUL R24, R26, R14 ;  /* 0x0000000e1a187228 */ /* 0x004e080000000000 */
[----:B------:R-:W2:-:S04]  /*1810*/  DMUL R26, R26, R12 ;  /* 0x0000000c1a1a7228 */ /* 0x000e880000000000 */
[----:B01----:R-:W0:-:S04]  /*1820*/  DFMA R24, R4, R12, -R24 ;  /* 0x0000000c0418722b */ /* 0x003e080000000818 */
[----:B--2---:R0:W1:-:S06]  /*1830*/  DFMA R26, R4, R14, R26 ;  /* 0x0000000e041a722b */ /* 0x00404c000000001a */
[----:B0-----:R-:W-:Y:S01]  /*1840*/  IMAD.MOV.U32 R4, RZ, RZ, R24 ;  /* 0x000000ffff047224 */ /* 0x001fe200078e0018 */
[----:B------:R-:W-:Y:S02]  /*1850*/  MOV R5, R25 ;  /* 0x0000001900057202 */ /* 0x000fe40000000f00 */
.L_x_2647:
[----:B-1----:R-:W-:Y:S05]  /*1860*/  BSYNC B0 ;  /* 0x0000000000007941 */ /* 0x002fea0003800000 */
.L_x_2646:
[----:B------:R-:W0:Y:S01]  /*1870*/  DMUL R12, R10, R26 ;  /* 0x0000001a0a0c7228 */ /* 0x000e220000000000 */
[----:B------:R-:W-:-:S03]  /*1880*/  CS2R R28, SRZ ;  /* 0x00000000001c7805 */ /* 0x000fc6000001ff00 */
[----:B------:R-:W1:-:S04]  /*1890*/  DMUL R26, R32, R26 ;  /* 0x0000001a201a7228 */ /* 0x000e480000000000 */
[----:B0-----:R-:W0:-:S04]  /*18a0*/  DFMA R12, R32, R4, R12 ;  /* 0x00000004200c722b */ /* 0x001e08000000000c */
[----:B-1----:R-:W-:-:S04]  /*18b0*/  DFMA R26, R10, R4, -R26 ;  /* 0x000000040a1a722b */ /* 0x002fc8000000081a */
[----:B0-----:R-:W0:-:S04]  /*18c0*/  DMUL R4, R12, R8 ;  /* 0x000000080c047228 */ /* 0x001e080000000000 */
[----:B------:R-:W1:-:S04]  /*18d0*/  DMUL R12, R12, R20 ;  /* 0x000000140c0c7228 */ /* 0x000e480000000000 */
[----:B0-----:R-:W0:-:S04]  /*18e0*/  DFMA R4, R26, R20, R4 ;  /* 0x000000141a04722b */ /* 0x001e080000000004 */
[----:B-1----:R1:W-:Y:S02]  /*18f0*/  DFMA R12, R26, R8, -R12 ;  /* 0x000000081a0c722b */ /* 0x0023e4000000080c */
[----:B-1----:R-:W-:Y:S02]  /*1900*/  CS2R R26, SRZ ;  /* 0x00000000001a7805 */ /* 0x002fe4000001ff00 */
[----:B0-----:R-:W0:-:S04]  /*1910*/  DMUL R8, R4, R6 ;  /* 0x0000000604087228 */ /* 0x001e080000000000 */
[----:B------:R-:W1:-:S04]  /*1920*/  DMUL R4, R4, R70 ;  /* 0x0000004604047228 */ /* 0x000e480000000000 */
[----:B0-----:R0:W2:-:S04]  /*1930*/  DFMA R70, R12, R70, R8 ;  /* 0x000000460c46722b */ /* 0x0010880000000008 */
[----:B-1----:R0:W1:Y:S01]  /*1940*/  DFMA R32, R12, R6, -R4 ;  /* 0x000000060c20722b */ /* 0x0020620000000804 */
[----:B------:R-:W-:Y:S05]  /*1950*/  BRA `(.L_x_2632) ;  /* 0x0000a24000007947 */ /* 0x000fea0003800000 */
.L_x_2633:
        /* <DEDUP_REMOVED lines=92> */
.L_x_2657:
[----:B------:R-:W-:Y:S01]  /*1f20*/  HFMA2.MMA R4, -RZ, RZ, 0, 0 ;  /* 0x00000000ff047435 */ /* 0x000fe200000001ff */
[----:B------:R-:W-:Y:S01]  /*1f30*/  IMAD.MOV.U32 R0, RZ, RZ, RZ ;  /* 0x000000ffff007224 */ /* 0x000fe200078e00ff */
[----:B------:R-:W-:Y:S08]  /*1f40*/  @!P0 BRA `(.L_x_2652) ;  /* 0x00000d4000008947 */ /* 0x000ff00003800000 */
[----:B------:R-:W-:Y:S01]  /*1f50*/  MOV R5, R3 ;  /* 0x0000000300057202 */ /* 0x000fe20000000f00 */
[----:B------:R-:W-:-:S04]  /*1f60*/  IMAD.MOV.U32 R4, RZ, RZ, RZ ;  /* 0x000000ffff047224 */ /* 0x000fc800078e00ff */
[----:B------:R-:W-:-:S04]  /*1f70*/  IMAD.HI.U32 R4, R3, c[0x0][0x1c8], R4 ;  /* 0x0000720003047a27 */ /* 0x000fc800078e0004 */
[----:B------:R-:W-:Y:S01]  /*1f80*/  IMAD.MOV.U32 R5, RZ, RZ, 0x1 ;  /* 0x00000001ff057424 */ /* 0x000fe200078e00ff */
[----:B------:R-:W-:-:S04]  /*1f90*/  SHF.R.U32.HI R7, RZ, c[0x0][0x1cc], R4 ;  /* 0x00007300ff077a19 */ /* 0x000fc80000011604 */
[----:B------:R-:W-:Y:S02]  /*1fa0*/  ISETP.NE.AND P1, PT, R5, c[0x0][0x1c0], PT ;  /* 0x0000700005007a0c */ /* 0x000fe40003f25270 */
[----:B------:R-:W-:-:S05]  /*1fb0*/  IADD3 R4, -R7, RZ, RZ ;  /* 0x000000ff07047210 */ /* 0x000fca0007ffe1ff */
[----:B------:R-:W-:-:S04]  /*1fc0*/  IMAD R4, R4, c[0x0][0x1c4], R3 ;  /* 0x0000710004047a24 */ /* 0x000fc800078e0203 */
[----:B------:R-:W-:Y:S02]  /*1fd0*/  IMAD R4, R4, c[0x0][0x2f0], RZ ;  /* 0x0000bc0004047a24 */ /* 0x000fe400078e02ff */
        /* <DEDUP_REMOVED lines=203> */
.L_x_2652:
[----:B------:R-:W-:-:S04]  /*2c90*/  LOP3.LUT R5, R4, 0xffffffe0, RZ, 0xc0, !PT ;  /* 0xffffffe004057812 */ /* 0x000fc800078ec0ff */
[----:B------:R-:W-:-:S04]  /*2ca0*/  IADD3 R4, P1, R18, R5, RZ ;  /* 0x0000000512047210 */ /* 0x000fc80007f3e0ff */
[----:B------:R-:W-:-:S05]  /*2cb0*/  IADD3.X R5, RZ, R19, RZ, P1, !PT ;  /* 0x00000013ff057210 */ /* 0x000fca0000ffe4ff */
[----:B------:R0:W5:Y:S04]  /*2cc0*/  LDG.E.128 R36, [R4.64] ;  /* 0x0000002404247981 */ /* 0x000168000c1e1d00 */
[----:B------:R0:W5:Y:S01]  /*2cd0*/  LDG.E.128 R32, [R4.64+0x10] ;  /* 0x0000102404207981 */ /* 0x000162000c1e1d00 */
[----:B------:R-:W-:Y:S01]  /*2ce0*/  IADD3 R3, R3, c[0x0][0x18c], RZ ;  /* 0x0000630003037a10 */ /* 0x000fe20007ffe0ff */
[----:B------:R-:W-:Y:S05]  /*2cf0*/  @!P0 BRA `(.L_x_2653) ;  /* 0x00000de000008947 */ /* 0x000fea0003800000 */
[----:B0-----:R-:W-:Y:S01]  /*2d00*/  MOV R5, R3 ;  /* 0x0000000300057202 */ /* 0x001fe20000000f00 */
        /* <DEDUP_REMOVED lines=221> */
.L_x_2653:
[----:B------:R-:W-:-:S04]  /*3ae0*/  LOP3.LUT R7, R0, 0xffffffe0, RZ, 0xc0, !PT ;  /* 0xffffffe000077812 */ /* 0x000fc800078ec0ff */
[----:B------:R-:W-:-:S04]  /*3af0*/  IADD3 R6, P1, R18, R7, RZ ;  /* 0x0000000712067210 */ /* 0x000fc80007f3e0ff */
[----:B------:R-:W-:-:S05]  /*3b00*/  IADD3.X R7, RZ, R19, RZ, P1, !PT ;  /* 0x00000013ff077210 */ /* 0x000fca0000ffe4ff */
[----:B------:R1:W5:Y:S04]  /*3b10*/  LDG.E.128 R24, [R6.64] ;  /* 0x0000002406187981 */ /* 0x000368000c1e1d00 */
[----:B------:R1:W5:Y:S01]  /*3b20*/  LDG.E.128 R12, [R6.64+0x10] ;  /* 0x00001024060c7981 */ /* 0x000362000c1e1d00 */
[----:B------:R-:W-:Y:S01]  /*3b30*/  IADD3 R3, R3, c[0x0][0x18c], RZ ;  /* 0x0000630003037a10 */ /* 0x000fe20007ffe0ff */
[----:B------:R-:W-:Y:S01]  /*3b40*/  IMAD.MOV.U32 R0, RZ, RZ, RZ ;  /* 0x000000ffff007224 */ /* 0x000fe200078e00ff */
[----:B0-----:R-:W-:Y:S01]  /*3b50*/  MOV R4, RZ ;  /* 0x000000ff00047202 */ /* 0x001fe20000000f00 */
[----:B------:R-:W-:Y:S05]  /*3b60*/  @!P0 BRA `(.L_x_2654) ;  /* 0x00000de000008947 */ /* 0x000fea0003800000 */
[----:B------:R-:W-:Y:S01]  /*3b70*/  MOV R5, R3 ;  /* 0x0000000300057202 */ /* 0x000fe20000000f00 */
[----:B------:R-:W-:-:S04]  /*3b80*/  IMAD.MOV.U32 R4, RZ, RZ, RZ ;  /* 0x000000ffff047224 */ /* 0x000fc800078e00ff */
        /* <DEDUP_REMOVED lines=8> */
[----:B-1----:R-:W-:Y:S01]  /*3c10*/  MOV R7, R8 ;  /* 0x0000000800077202 */ /* 0x002fe20000000f00 */
        /* <DEDUP_REMOVED lines=211> */
.L_x_2654:
[----:B------:R-:W-:-:S04]  /*4950*/  LOP3.LUT R41, R4, 0xffffffe0, RZ, 0xc0, !PT ;  /* 0xffffffe004297812 */ /* 0x000fc800078ec0ff */
[----:B------:R-:W-:-:S04]  /*4960*/  IADD3 R40, P1, R18, R41, RZ ;  /* 0x0000002912287210 */ /* 0x000fc80007f3e0ff */
[----:B------:R-:W-:-:S05]  /*4970*/  IADD3.X R41, RZ, R19, RZ, P1, !PT ;  /* 0x00000013ff297210 */ /* 0x000fca0000ffe4ff */
[----:B------:R0:W5:Y:S04]  /*4980*/  LDG.E.128 R8, [R40.64] ;  /* 0x0000002428087981 */ /* 0x000168000c1e1d00 */
[----:B-1----:R0:W5:Y:S01]  /*4990*/  LDG.E.128 R4, [R40.64+0x10] ;  /* 0x0000102428047981 */ /* 0x002162000c1e1d00 */
        /* <DEDUP_REMOVED lines=224> */
.L_x_2655:
[----:B------:R-:W-:-:S04]  /*57a0*/  LOP3.LUT R79, R0, 0xffffffe0, RZ, 0xc0, !PT ;  /* 0xffffffe0004f7812 */ /* 0x000fc800078ec0ff */
[----:B------:R-:W-:-:S04]  /*57b0*/  IADD3 R78, P1, R18, R79, RZ ;  /* 0x0000004f124e7210 */ /* 0x000fc80007f3e0ff */
[----:B------:R-:W-:-:S05]  /*57c0*/  IADD3.X R79, RZ, R19, RZ, P1, !PT ;  /* 0x00000013ff4f7210 */ /* 0x000fca0000ffe4ff */
[----:B0-----:R0:W2:Y:S04]  /*57d0*/  LDG.E.128 R40, [R78.64] ;  /* 0x000000244e287981 */ /* 0x0010a8000c1e1d00 */
[----:B------:R0:W3:Y:S01]  /*57e0*/  LDG.E.128 R44, [R78.64+0x10] ;  /* 0x000010244e2c7981 */ /* 0x0000e2000c1e1d00 */
[----:B-----5:R-:W1:Y:S01]  /*57f0*/  DMUL R76, R36, R66 ;  /* 0x00000042244c7228 */ /* 0x020e620000000000 */
[----:B------:R-:W-:Y:S01]  /*5800*/  IADD3 R3, R3, c[0x0][0x18c], RZ ;  /* 0x0000630003037a10 */ /* 0x000fe20007ffe0ff */
[----:B------:R-:W-:Y:S02]  /*5810*/  IMAD.MOV.U32 R0, RZ, RZ, c[0x0][0x18c] ;  /* 0x00006300ff007624 */ /* 0x000fe400078e00ff */
[----:B------:R-:W-:Y:S02]  /*5820*/  DMUL R80, R32, R64 ;  /* 0x0000004020507228 */ /* 0x000fe40000000000 */
[----:B------:R-:W-:-:S02]  /*5830*/  IMAD R0, R0, 0x3, R3 ;  /* 0x0000000300007824 */ /* 0x000fc400078e0203 */
[----:B------:R-:W4:-:S03]  /*5840*/  DMUL R64, R34, R64 ;  /* 0x0000004022407228 */ /* 0x000f060000000000 */
[----:B------:R-:W-:Y:S01]  /*5850*/  ISETP.GE.U32.AND P1, PT, R0, c[0x0][0x184], PT ;  /* 0x0000610000007a0c */ /* 0x000fe20003f26070 */
[----:B------:R-:W0:-:S04]  /*5860*/  DMUL R74, R38, R66 ;  /* 0x00000042264a7228 */ /* 0x000e080000000000 */
[----:B-1----:R-:W-:-:S04]  /*5870*/  DFMA R66, R38, R52, R76 ;  /* 0x000000342642722b */ /* 0x002fc8000000004c */
[----:B----4-:R-:W-:-:S04]  /*5880*/  DFMA R76, R32, R50, -R64 ;  /* 0x00000032204c722b */ /* 0x010fc80000000840 */
[----:B------:R-:W-:-:S04]  /*5890*/  DFMA R64, R34, R50, R80 ;  /* 0x000000322240722b */ /* 0x000fc80000000050 */
[----:B------:R-:W-:-:S04]  /*58a0*/  DMUL R50, R24, R62 ;  /* 0x0000003e18327228 */ /* 0x000fc80000000000 */
[----:B------:R-:W1:-:S04]  /*58b0*/  DMUL R62, R26, R62 ;  /* 0x0000003e1a3e7228 */ /* 0x000e480000000000 */
[----:B------:R-:W4:-:S04]  /*58c0*/  DMUL R80, R14, R60 ;  /* 0x0000003c0e507228 */ /* 0x000f080000000000 */
[----:B------:R-:W0:-:S04]  /*58d0*/  DMUL R82, R10, R56 ;  /* 0x000000380a527228 */ /* 0x000e080000000000 */
[----:B------:R-:W0:-:S04]  /*58e0*/  DMUL R84, R6, R54 ;  /* 0x0000003606547228 */ /* 0x000e080000000000 */
[----:B0-----:R-:W-:-:S04]  /*58f0*/  DFMA R74, R36, R52, -R74 ;  /* 0x00000034244a722b */ /* 0x001fc8000000084a */
[----:B------:R-:W0:-:S04]  /*5900*/  DMUL R52, R12, R60 ;  /* 0x0000003c0c347228 */ /* 0x000e080000000000 */
[----:B-1----:R-:W-:-:S04]  /*5910*/  DFMA R78, R24, R48, -R62 ;  /* 0x00000030184e722b */ /* 0x002fc8000000083e */
[----:B----4-:R-:W-:-:S04]  /*5920*/  DFMA R80, R12, R30, -R80 ;  /* 0x0000001e0c50722b */ /* 0x010fc80000000850 */
[----:B------:R-:W-:-:S04]  /*5930*/  DFMA R82, R8, R68, -R82 ;  /* 0x000000440852722b */ /* 0x000fc80000000852 */
[----:B------:R-:W-:-:S04]  /*5940*/  DFMA R84, R4, R58, -R84 ;  /* 0x0000003a0454722b */ /* 0x000fc80000000854 */
[----:B0-----:R0:W-:Y:S02]  /*5950*/  DFMA R60, R14, R30, R52 ;  /* 0x0000001e0e3c722b */ /* 0x0011e40000000034 */
[----:B0-----:R-:W-:Y:S01]  /*5960*/  MOV R52, R74 ;  /* 0x0000004a00347202 */ /* 0x001fe20000000f00 */
[----:B------:R-:W-:Y:S01]  /*5970*/  IMAD.MOV.U32 R53, RZ, RZ, R75 ;  /* 0x000000ffff357224 */ /* 0x000fe200078e004b */
[----:B------:R-:W0:-:S04]  /*5980*/  DMUL R30, R8, R56 ;  /* 0x00000038081e7228 */ /* 0x000e080000000000 */
[----:B------:R-:W1:-:S04]  /*5990*/  DMUL R54, R4, R54 ;  /* 0x0000003604367228 */ /* 0x000e480000000000 */
[----:B------:R4:W-:Y:S02]  /*59a0*/  DFMA R62, R26, R48, R50 ;  /* 0x000000301a3e722b */ /* 0x0009e40000000032 */
[----:B----4-:R-:W-:Y:S01]  /*59b0*/  MOV R50, R76 ;  /* 0x0000004c00327202 */ /* 0x010fe20000000f00 */
[----:B------:R-:W-:Y:S01]  /*59c0*/  IMAD.MOV.U32 R51, RZ, RZ, R77 ;  /* 0x000000ffff337224 */ /* 0x000fe200078e004d */
[----:B0-----:R0:W-:Y:S01]  /*59d0*/  DFMA R56, R10, R68, R30 ;  /* 0x000000440a38722b */ /* 0x0011e2000000001e */
[----:B------:R-:W-:Y:S01]  /*59e0*/  MOV R48, R78 ;  /* 0x0000004e00307202 */ /* 0x000fe20000000f00 */
[----:B------:R-:W-:Y:S01]  /*59f0*/  IMAD.MOV.U32 R49, RZ, RZ, R79 ;  /* 0x000000ffff317224 */ /* 0x000fe200078e004f */
[----:B0-----:R-:W-:Y:S01]  /*5a00*/  MOV R30, R80 ;  /* 0x00000050001e7202 */ /* 0x001fe20000000f00 */
[----:B-1----:R0:W-:Y:S01]  /*5a10*/  DFMA R54, R6, R58, R54 ;  /* 0x0000003a0636722b */ /* 0x0021e20000000036 */
[----:B------:R-:W-:Y:S01]  /*5a20*/  IMAD.MOV.U32 R31, RZ, RZ, R81 ;  /* 0x000000ffff1f7224 */ /* 0x000fe200078e0051 */
[----:B------:R-:W-:Y:S01]  /*5a30*/  MOV R68, R82 ;  /* 0x0000005200447202 */ /* 0x000fe20000000f00 */
[----:B------:R-:W-:Y:S01]  /*5a40*/  IMAD.MOV.U32 R69, RZ, RZ, R83 ;  /* 0x000000ffff457224 */ /* 0x000fe200078e0053 */
[----:B0-----:R-:W-:Y:S01]  /*5a50*/  MOV R58, R84 ;  /* 0x00000054003a7202 */ /* 0x001fe20000000f00 */
[----:B------:R-:W-:Y:S01]  /*5a60*/  IMAD.MOV.U32 R59, RZ, RZ, R85 ;  /* 0x000000ffff3b7224 */ /* 0x000fe200078e0055 */
[----:B--2---:R-:W0:-:S04]  /*5a70*/  DMUL R86, R42, R70 ;  /* 0x000000462a567228 */ /* 0x004e080000000000 */
[----:B---3--:R-:W1:-:S04]  /*5a80*/  DMUL R88, R46, R72 ;  /* 0x000000482e587228 */ /* 0x008e480000000000 */
[----:B0-----:R-:W-:-:S04]  /*5a90*/  DFMA R86, R40, R20, -R86 ;  /* 0x000000142856722b */ /* 0x001fc80000000856 */
[----:B-1----:R-:W-:-:S04]  /*5aa0*/  DFMA R88, R44, R28, -R88 ;  /* 0x0000001c2c58722b */ /* 0x002fc80000000858 */
[----:B------:R-:W0:-:S04]  /*5ab0*/  DMUL R70, R40, R70 ;  /* 0x0000004628467228 */ /* 0x000e080000000000 */
[----:B------:R-:W1:-:S04]  /*5ac0*/  DMUL R72, R44, R72 ;  /* 0x000000482c487228 */ /* 0x000e480000000000 */
[----:B0-----:R0:W2:Y:S02]  /*5ad0*/  DFMA R70, R42, R20, R70 ;  /* 0x000000142a46722b */ /* 0x0010a40000000046 */
[----:B0-----:R-:W-:Y:S01]  /*5ae0*/  MOV R20, R86 ;  /* 0x0000005600147202 */ /* 0x001fe20000000f00 */
[----:B------:R-:W-:Y:S01]  /*5af0*/  IMAD.MOV.U32 R21, RZ, RZ, R87 ;  /* 0x000000ffff157224 */ /* 0x000fe200078e0057 */
[----:B-1----:R0:W1:Y:S02]  /*5b00*/  DFMA R72, R46, R28, R72 ;  /* 0x0000001c2e48722b */ /* 0x0020640000000048 */
[----:B0-----:R-:W-:Y:S01]  /*5b10*/  MOV R28, R88 ;  /* 0x00000058001c7202 */ /* 0x001fe20000000f00 */
[----:B------:R-:W-:Y:S01]  /*5b20*/  IMAD.MOV.U32 R29, RZ, RZ, R89 ;  /* 0x000000ffff1d7224 */ /* 0x000fe200078e0059 */
[----:B-12---:R-:W-:Y:S01]  /*5b30*/  @P1 CALL.REL.NOINC `(.L_x_2656) ;  /* 0x0000001000001944 */ /* 0x006fe20003c00000 */
[----:B------:R-:W-:Y:S05]  /*5b40*/  BRA `(.L_x_2657) ;  /* 0xffffc3d000007947 */ /* 0x000fea000383ffff */
.L_x_2656:
[----:B------:R-:W-:Y:S05]  /*5b50*/  BSYNC B1 ;  /* 0x0000000000017941 */ /* 0x000fea0003800000 */
.L_x_2651:
[----:B------:R-:W-:Y:S05]  /*5b60*/  BSYNC B0 ;  /* 0x0000000000007941 */ /* 0x000fea0003800000 */
.L_x_2650:
[----:B------:R-:W-:Y:S01]  /*5b70*/  ISETP.GE.U32.AND P0, PT, R3, c[0x0][0x184], PT ;  /* 0x0000610003007a0c */ /* 0x000fe20003f06070 */
[----:B------:R-:W-:-:S12]  /*5b80*/  BSSY B0, `(.L_x_2658) ;  /* 0x0000341000007945 */ /* 0x000fd80003800000 */
[----:B------:R-:W-:Y:S05]  /*5b90*/  @P0 BRA `(.L_x_2659) ;  /* 0x000033f000000947 */ /* 0x000fea0003800000 */
[----:B------:R-:W-:Y:S02]  /*5ba0*/  ISETP.NE.AND P1, PT, RZ, c[0x0][0x1c0], PT ;  /* 0x00007000ff007a0c */ /* 0x000fe40003f25270 */
[----:B------:R-:W-:-:S11]  /*5bb0*/  MOV R0, RZ ;  /* 0x000000ff00007202 */ /* 0x000fd60000000f00 */
        /* <DEDUP_REMOVED lines=200> */
.L_x_2660:
        /* <DEDUP_REMOVED lines=208> */
.L_x_2661:
        /* <DEDUP_REMOVED lines=208> */
.L_x_2662:
        /* <DEDUP_REMOVED lines=208> */
.L_x_2663:
[----:B------:R-:W-:-:S04]  /*8f40*/  LOP3.LUT R41, R0, 0xffffffe0, RZ, 0xc0, !PT ;  /* 0xffffffe000297812 */ /* 0x000fc800078ec0ff */
[----:B------:R-:W-:-:S04]  /*8f50*/  IADD3 R18, P1, R18, R41, RZ ;  /* 0x0000002912127210 */ /* 0x000fc80007f3e0ff */
[----:B------:R-:W-:-:S05]  /*8f60*/  IADD3.X R19, RZ, R19, RZ, P1, !PT ;  /* 0x00000013ff137210 */ /* 0x000fca0000ffe4ff */
[----:B------:R0:W5:Y:S04]  /*8f70*/  LDG.E.128 R40, [R18.64] ;  /* 0x0000002412287981 */ /* 0x000168000c1e1d00 */
[----:B------:R0:W5:Y:S02]  /*8f80*/  LDG.E.128 R44, [R18.64+0x10] ;  /* 0x00001024122c7981 */ /* 0x000164000c1e1d00 */
.L_x_2659:
[----:B0-----:R-:W-:Y:S05]  /*8f90*/  BSYNC B0 ;  /* 0x0000000000007941 */ /* 0x001fea0003800000 */
.L_x_2658:
[----:B------:R-:W-:Y:S01]  /*8fa0*/  BSSY B0, `(.L_x_2664) ;  /* 0x0000052000007945 */ /* 0x000fe20003800000 */
[----:B------:R-:W-:Y:S05]  /*8fb0*/  @P0 BRA `(.L_x_2665) ;  /* 0x0000050000000947 */ /* 0x000fea0003800000 */
[----:B------:R-:W-:Y:S01]  /*8fc0*/  IADD3 R0, R3, c[0x0][0x18c], RZ ;  /* 0x0000630003007a10 */ /* 0x000fe20007ffe0ff */
[----:B-----5:R-:W0:-:S03]  /*8fd0*/  DMUL R18, R66, R38 ;  /* 0x0000002642127228 */ /* 0x020e060000000000 */
[----:B------:R-:W-:Y:S01]  /*8fe0*/  ISETP.GE.U32.AND P0, PT, R0, c[0x0][0x184], PT ;  /* 0x0000610000007a0c */ /* 0x000fe20003f06070 */
[----:B------:R-:W1:-:S04]  /*8ff0*/  DMUL R74, R64, R34 ;  /* 0x00000022404a7228 */ /* 0x000e480000000000 */
[----:B------:R-:W2:-:S04]  /*9000*/  DMUL R66, R66, R36 ;  /* 0x0000002442427228 */ /* 0x000e880000000000 */
[----:B------:R-:W-:-:S04]  /*9010*/  DMUL R64, R64, R32 ;  /* 0x0000002040407228 */ /* 0x000fc80000000000 */
[----:B0-----:R-:W0:-:S04]  /*9020*/  DFMA R36, R52, R36, -R18 ;  /* 0x000000243424722b */ /* 0x001e080000000812 */
[----:B-1----:R-:W1:-:S04]  /*9030*/  DFMA R32, R50, R32, -R74 ;  /* 0x000000203220722b */ /* 0x002e48000000084a */
[----:B--2---:R0:W2:Y:S02]  /*9040*/  DFMA R66, R52, R38, R66 ;  /* 0x000000263442722b */ /* 0x0040a40000000042 */
[----:B0-----:R-:W-:Y:S01]  /*9050*/  IMAD.MOV.U32 R52, RZ, RZ, R36 ;  /* 0x000000ffff347224 */ /* 0x001fe200078e0024 */
[----:B------:R-:W-:Y:S01]  /*9060*/  MOV R53, R37 ;  /* 0x0000002500357202 */ /* 0x000fe20000000f00 */
[----:B------:R1:W0:Y:S02]  /*9070*/  DFMA R64, R50, R34, R64 ;  /* 0x000000223240722b */ /* 0x0002240000000040 */
[----:B-1----:R-:W-:Y:S01]  /*9080*/  IMAD.MOV.U32 R50, RZ, RZ, R32 ;  /* 0x000000ffff327224 */ /* 0x002fe200078e0020 */
[----:B------:R-:W-:Y:S01]  /*9090*/  MOV R51, R33 ;  /* 0x0000002100337202 */ /* 0x000fe20000000f00 */
[----:B------:R-:W-:Y:S05]  /*90a0*/  @P0 BRA `(.L_x_2665) ;  /* 0x0000041000000947 */ /* 0x000fea0003800000 */
[----:B0-2---:R-:W-:Y:S01]  /*90b0*/  IADD3 R0, R0, c[0x0][0x18c], RZ ;  /* 0x0000630000007a10 */ /* 0x005fe20007ffe0ff */
[----:B------:R-:W0:Y:S01]  /*90c0*/  DMUL R18, R62, R26 ;  /* 0x0000001a3e127228 */ /* 0x000e220000000000 */
[----:B------:R-:W-:Y:S01]  /*90d0*/  IMAD.MOV.U32 R50, RZ, RZ, R32 ;  /* 0x000000ffff327224 */ /* 0x000fe200078e0020 */
[----:B------:R-:W-:Y:S01]  /*90e0*/  MOV R51, R33 ;  /* 0x0000002100337202 */ /* 0x000fe20000000f00 */
[----:B------:R-:W-:Y:S01]  /*90f0*/  IMAD.MOV.U32 R52, RZ, RZ, R36 ;  /* 0x000000ffff347224 */ /* 0x000fe200078e0024 */
[----:B------:R-:W1:Y:S01]  /*9100*/  DMUL R34, R60, R14 ;  /* 0x0000000e3c227228 */ /* 0x000e620000000000 */
[----:B------:R-:W-:-:S02]  /*9110*/  ISETP.GE.U32.AND P0, PT, R0, c[0x0][0x184], PT ;  /* 0x0000610000007a0c */ /* 0x000fc40003f06070 */
[----:B------:R-:W-:Y:S01]  /*9120*/  MOV R53, R37 ;  /* 0x0000002500357202 */ /* 0x000fe20000000f00 */
        /* <DEDUP_REMOVED lines=12> */
[C---:B------:R-:W0:Y:S01]  /*91f0*/  DMUL R14, R56.reuse, R10 ;  /* 0x0000000a380e7228 */ /* 0x040e220000000000 */
[----:B------:R-:W-:Y:S01]  /*9200*/  IMAD.MOV.U32 R30, RZ, RZ, R12 ;  /* 0x000000ffff1e7224 */ /* 0x000fe200078e000c */
[----:B------:R-:W-:Y:S01]  /*9210*/  MOV R31, R13 ;  /* 0x0000000d001f7202 */ /* 0x000fe20000000f00 */
[----:B------:R-:W-:Y:S01]  /*9220*/  IMAD.MOV.U32 R48, RZ, RZ, R24 ;  /* 0x000000ffff307224 */ /* 0x000fe200078e0018 */
[----:B------:R-:W-:Y:S01]  /*9230*/  ISETP.GE.U32.AND P0, PT, R0, c[0x0][0x184], PT ;  /* 0x0000610000007a0c */ /* 0x000fe20003f06070 */
[-C--:B------:R-:W-:Y:S01]  /*9240*/  DMUL R56, R56, R8.reuse ;  /* 0x0000000838387228 */ /* 0x080fe20000000000 */
[----:B------:R-:W-:Y:S01]  /*9250*/  MOV R49, R25 ;  /* 0x0000001900317202 */ /* 0x000fe20000000f00 */
[----:B------:R-:W-:Y:S01]  /*9260*/  IMAD.MOV.U32 R50, RZ, RZ, R32 ;  /* 0x000000ffff327224 */ /* 0x000fe200078e0020 */
[----:B------:R-:W-:Y:S01]  /*9270*/  MOV R51, R33 ;  /* 0x0000002100337202 */ /* 0x000fe20000000f00 */
[----:B0-----:R-:W-:Y:S01]  /*9280*/  DFMA R14, R68, R8, -R14 ;  /* 0x00000008440e722b */ /* 0x001fe2000000080e */
[----:B------:R-:W-:Y:S01]  /*9290*/  IMAD.MOV.U32 R52, RZ, RZ, R36 ;  /* 0x000000ffff347224 */ /* 0x000fe200078e0024 */
[----:B------:R-:W-:-:S02]  /*92a0*/  MOV R53, R37 ;  /* 0x0000002500357202 */ /* 0x000fc40000000f00 */
[----:B------:R-:W0:-:S04]  /*92b0*/  DMUL R8, R54, R6 ;  /* 0x0000000636087228 */ /* 0x000e080000000000 */
[-C--:B------:R-:W1:Y:S01]  /*92c0*/  DMUL R54, R54, R4.reuse ;  /* 0x0000000436367228 */ /* 0x080e620000000000 */
[----:B------:R-:W-:Y:S01]  /*92d0*/  @!P0 IMAD.MOV.U32 R30, RZ, RZ, R12 ;  /* 0x000000ffff1e8224 */ /* 0x000fe200078e000c */
[----:B------:R-:W-:Y:S01]  /*92e0*/  @!P0 MOV R31, R13 ;  /* 0x0000000d001f8202 */ /* 0x000fe20000000f00 */
[----:B------:R-:W-:Y:S01]  /*92f0*/  @!P0 IMAD.MOV.U32 R48, RZ, RZ, R24 ;  /* 0x000000ffff308224 */ /* 0x000fe200078e0018 */
[C---:B0-----:R-:W0:Y:S01]  /*9300*/  DFMA R8, R58.reuse, R4, -R8 ;  /* 0x000000043a08722b */ /* 0x041e220000000808 */
[----:B------:R-:W-:Y:S01]  /*9310*/  @!P0 MOV R49, R25 ;  /* 0x0000001900318202 */ /* 0x000fe20000000f00 */
[----:B------:R-:W-:Y:S01]  /*9320*/  @!P0 IMAD.MOV.U32 R50, RZ, RZ, R32 ;  /* 0x000000ffff328224 */ /* 0x000fe200078e0020 */
[----:B------:R-:W-:Y:S01]  /*9330*/  @!P0 MOV R51, R33 ;  /* 0x0000002100338202 */ /* 0x000fe20000000f00 */
[----:B-1----:R0:W-:Y:S01]  /*9340*/  DFMA R54, R58, R6, R54 ;  /* 0x000000063a36722b */ /* 0x0021e20000000036 */
[----:B------:R-:W-:Y:S01]  /*9350*/  @!P0 IMAD.MOV.U32 R52, RZ, RZ, R36 ;  /* 0x000000ffff348224 */ /* 0x000fe200078e0024 */
[----:B------:R-:W-:-:S02]  /*9360*/  @!P0 MOV R53, R37 ;  /* 0x0000002500358202 */ /* 0x000fc40000000f00 */
[----:B------:R-:W1:Y:S02]  /*9370*/  @!P0 DMUL R4, R70, R42 ;  /* 0x0000002a46048228 */ /* 0x000e640000000000 */
[--C-:B0-----:R-:W-:Y:S01]  /*9380*/  IMAD.MOV.U32 R58, RZ, RZ, R8.reuse ;  /* 0x000000ffff3a7224 */ /* 0x101fe200078e0008 */
[-C--:B------:R-:W-:Y:S01]  /*9390*/  MOV R59, R9.reuse ;  /* 0x00000009003b7202 */ /* 0x080fe20000000f00 */
[----:B------:R-:W0:Y:S01]  /*93a0*/  @!P0 DMUL R6, R72, R46 ;  /* 0x0000002e48068228 */ /* 0x000e220000000000 */
[----:B------:R-:W-:Y:S01]  /*93b0*/  @!P0 IMAD.MOV.U32 R58, RZ, RZ, R8 ;  /* 0x000000ffff3a8224 */ /* 0x000fe200078e0008 */
[----:B------:R-:W-:Y:S02]  /*93c0*/  @!P0 MOV R59, R9 ;  /* 0x00000009003b8202 */ /* 0x000fe40000000f00 */
[----:B-1----:R-:W-:-:S04]  /*93d0*/  @!P0 DFMA R4, R20, R40, -R4 ;  /* 0x000000281404822b */ /* 0x002fc80000000804 */
[----:B0-----:R-:W-:-:S04]  /*93e0*/  @!P0 DFMA R6, R28, R44, -R6 ;  /* 0x0000002c1c06822b */ /* 0x001fc80000000806 */
[----:B------:R-:W0:-:S04]  /*93f0*/  @!P0 DMUL R40, R70, R40 ;  /* 0x0000002846288228 */ /* 0x000e080000000000 */
[----:B------:R-:W1:-:S04]  /*9400*/  @!P0 DMUL R44, R72, R44 ;  /* 0x0000002c482c8228 */ /* 0x000e480000000000 */
[----:B------:R2:W3:Y:S02]  /*9410*/  DFMA R56, R68, R10, R56 ;  /* 0x0000000a4438722b */ /* 0x0004e40000000038 */
[--C-:B--2---:R-:W-:Y:S01]  /*9420*/  IMAD.MOV.U32 R68, RZ, RZ, R14.reuse ;  /* 0x000000ffff447224 */ /* 0x104fe200078e000e */
[-C--:B------:R-:W-:Y:S01]  /*9430*/  MOV R69, R15.reuse ;  /* 0x0000000f00457202 */ /* 0x080fe20000000f00 */
[----:B0-----:R0:W2:Y:S01]  /*9440*/  @!P0 DFMA R70, R20, R42, R40 ;  /* 0x0000002a1446822b */ /* 0x0010a20000000028 */
[----:B------:R-:W-:Y:S01]  /*9450*/  @!P0 IMAD.MOV.U32 R68, RZ, RZ, R14 ;  /* 0x000000ffff448224 */ /* 0x000fe200078e000e */
[----:B------:R-:W-:Y:S01]  /*9460*/  @!P0 MOV R69, R15 ;  /* 0x0000000f00458202 */ /* 0x000fe20000000f00 */
[----:B0-----:R-:W-:Y:S01]  /*9470*/  @!P0 IMAD.MOV.U32 R20, RZ, RZ, R4 ;  /* 0x000000ffff148224 */ /* 0x001fe200078e0004 */
[----:B-1----:R0:W1:Y:S01]  /*9480*/  @!P0 DFMA R72, R28, R46, R44 ;  /* 0x0000002e1c48822b */ /* 0x002062000000002c */
[----:B------:R-:W-:Y:S01]  /*9490*/  @!P0 MOV R21, R5 ;  /* 0x0000000500158202 */ /* 0x000fe20000000f00 */
[----:B0-----:R-:W-:Y:S01]  /*94a0*/  @!P0 IMAD.MOV.U32 R28, RZ, RZ, R6 ;  /* 0x000000ffff1c8224 */ /* 0x001fe200078e0006 */
[----:B------:R-:W-:-:S03]  /*94b0*/  @!P0 MOV R29, R7 ;  /* 0x00000007001d8202 */ /* 0x000fc60000000f00 */
.L_x_2665:
[----:B0123--:R-:W-:Y:S05]  /*94c0*/  BSYNC B0 ;  /* 0x0000000000007941 */ /* 0x00ffea0003800000 */
.L_x_2664:
[----:B-----5:R-:W-:-:S04]  /*94d0*/  DMUL R6, R60, R64 ;  /* 0x000000403c067228 */ /* 0x020fc80000000000 */
[----:B------:R-:W0:-:S04]  /*94e0*/  DMUL R64, R30, R64 ;  /* 0x000000401e407228 */ /* 0x000e080000000000 */
[----:B------:R-:W-:-:S04]  /*94f0*/  DMUL R4, R62, R66 ;  /* 0x000000423e047228 */ /* 0x000fc80000000000 */
[----:B0-----:R-:W0:-:S04]  /*9500*/  DFMA R64, R60, R50, R64 ;  /* 0x000000323c40722b */ /* 0x001e080000000040 */
[----:B------:R-:W1:-:S04]  /*9510*/  DMUL R66, R48, R66 ;  /* 0x0000004230427228 */ /* 0x000e480000000000 */
[----:B0-----:R-:W-:-:S04]  /*9520*/  DMUL R8, R64, R54 ;  /* 0x0000003640087228 */ /* 0x001fc80000000000 */
[----:B------:R-:W0:-:S04]  /*9530*/  DFMA R6, R30, R50, -R6 ;  /* 0x000000321e06722b */ /* 0x000e080000000806 */
[----:B------:R-:W2:-:S04]  /*9540*/  DMUL R64, R64, R58 ;  /* 0x0000003a40407228 */ /* 0x000e880000000000 */
[----:B-1----:R-:W1:-:S04]  /*9550*/  DFMA R66, R62, R52, R66 ;  /* 0x000000343e42722b */ /* 0x002e480000000042 */
[----:B0-----:R-:W-:-:S04]  /*9560*/  DFMA R8, R6, R58, -R8 ;  /* 0x0000003a0608722b */ /* 0x001fc80000000808 */
[----:B--2---:R-:W-:-:S04]  /*9570*/  DFMA R64, R6, R54, R64 ;  /* 0x000000360640722b */ /* 0x004fc80000000040 */
[----:B-1----:R-:W-:-:S04]  /*9580*/  DMUL R6, R66, R56 ;  /* 0x0000003842067228 */ /* 0x002fc80000000000 */
[----:B------:R-:W0:-:S04]  /*9590*/  DFMA R4, R48, R52, -R4 ;  /* 0x000000343004722b */ /* 0x000e080000000804 */
[----:B------:R-:W1:-:S04]  /*95a0*/  DMUL R66, R66, R68 ;  /* 0x0000004442427228 */ /* 0x000e480000000000 */
[----:B0-----:R-:W-:-:S04]  /*95b0*/  DFMA R6, R4, R68, -R6 ;  /* 0x000000440406722b */ /* 0x001fc80000000806 */
[----:B-1----:R-:W0:-:S04]  /*95c0*/  DFMA R66, R4, R56, R66 ;  /* 0x000000380442722b */ /* 0x002e080000000042 */
[----:B------:R-:W1:-:S04]  /*95d0*/  DMUL R26, R64, R28 ;  /* 0x0000001c401a7228 */ /* 0x000e480000000000 */
[----:B------:R-:W2:-:S04]  /*95e0*/  DMUL R64, R64, R72 ;  /* 0x0000004840407228 */ /* 0x000e880000000000 */
[----:B0-----:R-:W0:-:S04]  /*95f0*/  DMUL R4, R66, R20 ;  /* 0x0000001442047228 */ /* 0x001e080000000000 */
[----:B------:R-:W3:-:S04]  /*9600*/  DMUL R32, R66, R70 ;  /* 0x0000004642207228 */ /* 0x000ec80000000000 */
[----:B-1----:R1:W4:-:S04]  /*9610*/  DFMA R26, R8, R72, R26 ;  /* 0x00000048081a722b */ /* 0x002308000000001a */
[----:B--2---:R1:W2:-:S04]  /*9620*/  DFMA R28, R8, R28, -R64 ;  /* 0x0000001c081c722b */ /* 0x0042880000000840 */
[----:B0-----:R1:W0:-:S04]  /*9630*/  DFMA R70, R6, R70, R4 ;  /* 0x000000460646722b */ /* 0x0012080000000004 */
[----:B---3--:R1:W3:Y:S01]  /*9640*/  DFMA R32, R6, R20, -R32 ;  /* 0x000000140620722b */ /* 0x0082e20000000820 */
[----:B------:R-:W-:Y:S05]  /*9650*/  BRA `(.L_x_2632) ;  /* 0x0000254000007947 */ /* 0x000fea0003800000 */
.L_x_2649:
        /* <DEDUP_REMOVED lines=78> */
.L_x_2669:
        /* <DEDUP_REMOVED lines=8> */
[----:B------:R-:W2:Y:S01]  /*9bc0*/  LDG.E.128 R40, [R8.64+0x10] ;  /* 0x0000102408287981 */ /* 0x000ea2000c1e1d00 */
[----:B------:R-:W-:Y:S01]  /*9bd0*/  IMAD.WIDE.U32 R10, R11, 0x20, R18 ;  /* 0x000000200b0a7825 */ /* 0x000fe200078e0012 */
[----:B------:R-:W-:Y:S02]  /*9be0*/  IADD3 R3, R3, c[0x0][0x18c], RZ ;  /* 0x0000630003037a10 */ /* 0x000fe40007ffe0ff */
[----:B------:R-:W-:Y:S01]  /*9bf0*/  SHF.R.U32.HI R13, RZ, 0x1, R12 ;  /* 0x00000001ff0d7819 */ /* 0x000fe2000001160c */
[----:B------:R-:W3:Y:S02]  /*9c00*/  LDG.E.128 R44, [R8.64] ;  /* 0x00000024082c7981 */ /* 0x000ee4000c1e1d00 */
[----:B------:R-:W-:Y:S02]  /*9c10*/  IMAD R14, R16, R3, RZ ;  /* 0x00000003100e7224 */ /* 0x000fe400078e02ff */
[----:B------:R0:W4:Y:S01]  /*9c20*/  LDG.E.128 R32, [R10.64+0x10] ;  /* 0x000010240a207981 */ /* 0x000122000c1e1d00 */
[----:B------:R-:W-:-:S02]  /*9c30*/  IMAD.WIDE.U32 R12, R13, 0x20, R18 ;  /* 0x000000200d0c7825 */ /* 0x000fc400078e0012 */
[----:B------:R-:W-:Y:S01]  /*9c40*/  SHF.R.U32.HI R15, RZ, 0x1, R14 ;  /* 0x00000001ff0f7819 */ /* 0x000fe2000001160e */
[----:B------:R0:W5:Y:S04]  /*9c50*/  LDG.E.128 R36, [R10.64] ;  /* 0x000000240a247981 */ /* 0x000168000c1e1d00 */
[----:B------:R-:W5:Y:S01]  /*9c60*/  LDG.E.128 R60, [R12.64] ;  /* 0x000000240c3c7981 */ /* 0x000f62000c1e1d00 */
[----:B------:R-:W-:-:S03]  /*9c70*/  IMAD.WIDE.U32 R14, R15, 0x20, R18 ;  /* 0x000000200f0e7825 */ /* 0x000fc600078e0012 */
[----:B------:R-:W5:Y:S04]  /*9c80*/  LDG.E.128 R48, [R12.64+0x10] ;  /* 0x000010240c307981 */ /* 0x000f68000c1e1d00 */
[----:B------:R1:W5:Y:S04]  /*9c90*/  LDG.E.128 R52, [R14.64] ;  /* 0x000000240e347981 */ /* 0x000368000c1e1d00 */
[----:B------:R1:W5:Y:S01]  /*9ca0*/  LDG.E.128 R56, [R14.64+0x10] ;  /* 0x000010240e387981 */ /* 0x000362000c1e1d00 */
[----:B------:R-:W-:Y:S01]  /*9cb0*/  IADD3 R3, R3, c[0x0][0x18c], RZ ;  /* 0x0000630003037a10 */ /* 0x000fe20007ffe0ff */
[----:B--2---:R-:W2:-:S04]  /*9cc0*/  DMUL R24, R40, R4 ;  /* 0x0000000428187228 */ /* 0x004e880000000000 */
[----:B0-----:R-:W-:-:S04]  /*9cd0*/  DMUL R10, R42, R4 ;  /* 0x000000042a0a7228 */ /* 0x001fc80000000000 */
[----:B---3--:R-:W0:-:S04]  /*9ce0*/  DMUL R20, R44, R6 ;  /* 0x000000062c147228 */ /* 0x008e080000000000 */
[----:B--2---:R-:W-:-:S04]  /*9cf0*/  DFMA R4, R42, R84, R24 ;  /* 0x000000542a04722b */ /* 0x004fc80000000018 */
[----:B----4-:R-:W2:-:S04]  /*9d00*/  DMUL R24, R32, R64 ;  /* 0x0000004020187228 */ /* 0x010e880000000000 */
[----:B------:R-:W-:-:S04]  /*9d10*/  DMUL R8, R46, R6 ;  /* 0x000000062e087228 */ /* 0x000fc80000000000 */
[----:B0-----:R-:W-:-:S04]  /*9d20*/  DFMA R6, R46, R86, R20 ;  /* 0x000000562e06722b */ /* 0x001fc80000000014 */
[----:B-----5:R-:W0:-:S04]  /*9d30*/  DMUL R20, R36, R30 ;  /* 0x0000001e24147228 */ /* 0x020e080000000000 */
[----:B-1----:R-:W-:-:S04]  /*9d40*/  DMUL R14, R34, R64 ;  /* 0x00000040220e7228 */ /* 0x002fc80000000000 */
[----:B--2---:R-:W-:-:S04]  /*9d50*/  DFMA R64, R34, R80, R24 ;  /* 0x000000502240722b */ /* 0x004fc80000000018 */
[----:B------:R-:W1:-:S04]  /*9d60*/  DMUL R24, R60, R66 ;  /* 0x000000423c187228 */ /* 0x000e480000000000 */
[----:B------:R-:W2:-:S04]  /*9d70*/  DMUL R26, R50, R68 ;  /* 0x00000044321a7228 */ /* 0x000e880000000000 */
[----:B------:R-:W-:-:S04]  /*9d80*/  DMUL R12, R38, R30 ;  /* 0x0000001e260c7228 */ /* 0x000fc80000000000 */
[----:B0-----:R-:W-:-:S04]  /*9d90*/  DFMA R30, R38, R82, R20 ;  /* 0x00000052261e722b */ /* 0x001fc80000000014 */
[----:B------:R-:W-:-:S04]  /*9da0*/  DMUL R20, R62, R66 ;  /* 0x000000423e147228 */ /* 0x000fc80000000000 */
[----:B-1----:R-:W-:-:S04]  /*9db0*/  DFMA R66, R62, R78, R24 ;  /* 0x0000004e3e42722b */ /* 0x002fc80000000018 */
[----:B--2---:R-:W-:-:S04]  /*9dc0*/  DFMA R24, R48, R76, -R26 ;  /* 0x0000004c3018722b */ /* 0x004fc8000000081a */
[----:B------:R-:W0:-:S04]  /*9dd0*/  DMUL R26, R54, R70 ;  /* 0x00000046361a7228 */ /* 0x000e080000000000 */
[----:B------:R-:W1:-:S04]  /*9de0*/  DMUL R70, R52, R70 ;  /* 0x0000004634467228 */ /* 0x000e480000000000 */
[----:B0-----:R-:W-:-:S04]  /*9df0*/  DFMA R26, R52, R74, -R26 ;  /* 0x0000004a341a722b */ /* 0x001fc8000000081a */
[----:B-1----:R0:W-:Y:S02]  /*9e00*/  DFMA R70, R54, R74, R70 ;  /* 0x0000004a3646722b */ /* 0x0021e40000000046 */
[----:B0-----:R-:W-:Y:S02]  /*9e10*/  IMAD R74, R0, 0x3, R3 ;  /* 0x00000003004a7824 */ /* 0x001fe400078e0203 */
[----:B------:R-:W0:-:S03]  /*9e20*/  DMUL R28, R58, R72 ;  /* 0x000000483a1c7228 */ /* 0x000e060000000000 */
[----:B------:R-:W-:Y:S01]  /*9e30*/  ISETP.GE.U32.AND P0, PT, R74, c[0x0][0x184], PT ;  /* 0x000061004a007a0c */ /* 0x000fe20003f06070 */
[----:B------:R-:W1:-:S04]  /*9e40*/  DFMA R8, R44, R86, -R8 ;  /* 0x000000562c08722b */ /* 0x000e480000000808 */
[----:B------:R-:W2:-:S04]  /*9e50*/  DFMA R10, R40, R84, -R10 ;  /* 0x00000054280a722b */ /* 0x000e88000000080a */
[----:B------:R-:W-:-:S04]  /*9e60*/  DFMA R12, R36, R82, -R12 ;  /* 0x00000052240c722b */ /* 0x000fc8000000080c */
[----:B------:R-:W-:-:S04]  /*9e70*/  DFMA R14, R32, R80, -R14 ;  /* 0x00000050200e722b */ /* 0x000fc8000000080e */
[----:B------:R-:W-:-:S04]  /*9e80*/  DFMA R20, R60, R78, -R20 ;  /* 0x0000004e3c14722b */ /* 0x000fc80000000814 */
[----:B0-----:R-:W-:-:S04]  /*9e90*/  DFMA R28, R56, R88, -R28 ;  /* 0x00000058381c722b */ /* 0x001fc8000000081c */
[----:B------:R-:W0:-:S04]  /*9ea0*/  DMUL R68, R48, R68 ;  /* 0x0000004430447228 */ /* 0x000e080000000000 */
[----:B------:R-:W3:Y:S01]  /*9eb0*/  DMUL R72, R56, R72 ;  /* 0x0000004838487228 */ /* 0x000ee20000000000 */
[----:B-1----:R-:W-:Y:S01]  /*9ec0*/  IMAD.MOV.U32 R86, RZ, RZ, R8 ;  /* 0x000000ffff567224 */ /* 0x002fe200078e0008 */
[----:B------:R-:W-:Y:S01]  /*9ed0*/  MOV R87, R9 ;  /* 0x0000000900577202 */ /* 0x000fe20000000f00 */
[----:B--2---:R-:W-:Y:S01]  /*9ee0*/  IMAD.MOV.U32 R84, RZ, RZ, R10 ;  /* 0x000000ffff547224 */ /* 0x004fe200078e000a */
[----:B0-----:R0:W1:Y:S01]  /*9ef0*/  DFMA R68, R50, R76, R68 ;  /* 0x0000004c3244722b */ /* 0x0010620000000044 */
[----:B------:R-:W-:Y:S01]  /*9f00*/  MOV R85, R11 ;  /* 0x0000000b00557202 */ /* 0x000fe20000000f00 */
[----:B------:R-:W-:Y:S01]  /*9f10*/  IMAD.MOV.U32 R82, RZ, RZ, R12 ;  /* 0x000000ffff527224 */ /* 0x000fe200078e000c */
[----:B------:R-:W-:Y:S01]  /*9f20*/  MOV R83, R13 ;  /* 0x0000000d00537202 */ /* 0x000fe20000000f00 */
[----:B---3--:R2:W3:Y:S01]  /*9f30*/  DFMA R72, R58, R88, R72 ;  /* 0x000000583a48722b */ /* 0x0084e20000000048 */
[----:B------:R-:W-:Y:S01]  /*9f40*/  IMAD.MOV.U32 R80, RZ, RZ, R14 ;  /* 0x000000ffff507224 */ /* 0x000fe200078e000e */
[----:B------:R-:W-:Y:S01]  /*9f50*/  MOV R81, R15 ;  /* 0x0000000f00517202 */ /* 0x000fe20000000f00 */
[----:B------:R-:W-:Y:S01]  /*9f60*/  IMAD.MOV.U32 R78, RZ, RZ, R20 ;  /* 0x000000ffff4e7224 */ /* 0x000fe200078e0014 */
[----:B------:R-:W-:Y:S01]  /*9f70*/  MOV R79, R21 ;  /* 0x00000015004f7202 */ /* 0x000fe20000000f00 */
[----:B0-----:R-:W-:Y:S01]  /*9f80*/  IMAD.MOV.U32 R76, RZ, RZ, R24 ;  /* 0x000000ffff4c7224 */ /* 0x001fe200078e0018 */
[----:B------:R-:W-:Y:S01]  /*9f90*/  MOV R77, R25 ;  /* 0x00000019004d7202 */ /* 0x000fe20000000f00 */
[----:B------:R-:W-:Y:S01]  /*9fa0*/  IMAD.MOV.U32 R74, RZ, RZ, R26 ;  /* 0x000000ffff4a7224 */ /* 0x000fe200078e001a */
[----:B------:R-:W-:Y:S01]  /*9fb0*/  MOV R75, R27 ;  /* 0x0000001b004b7202 */ /* 0x000fe20000000f00 */
[----:B--2---:R-:W-:Y:S01]  /*9fc0*/  IMAD.MOV.U32 R88, RZ, RZ, R28 ;  /* 0x000000ffff587224 */ /* 0x004fe200078e001c */
[----:B------:R-:W-:Y:S01]  /*9fd0*/  MOV R89, R29 ;  /* 0x0000001d00597202 */ /* 0x000fe20000000f00 */
[----:B-1-3--:R-:W-:Y:S05]  /*9fe0*/  @!P0 BRA `(.L_x_2669) ;  /* 0xfffffb5000008947 */ /* 0x00afea000383ffff */
[----:B------:R-:W-:Y:S05]  /*9ff0*/  BSYNC B1 ;  /* 0x0000000000017941 */ /* 0x000fea0003800000 */
.L_x_2668:
[----:B------:R-:W-:Y:S01]  /*a000*/  IMAD.MOV.U32 R74, RZ, RZ, R20 ;  /* 0x000000ffff4a7224 */ /* 0x000fe200078e0014 */
[----:B------:R-:W-:Y:S01]  /*a010*/  MOV R75, R21 ;  /* 0x00000015004b7202 */ /* 0x000fe20000000f00 */
[----:B------:R-:W-:Y:S01]  /*a020*/  IMAD.MOV.U32 R20, RZ, RZ, R26 ;  /* 0x000000ffff147224 */ /* 0x000fe200078e001a */
[----:B------:R-:W-:-:S02]  /*a030*/  MOV R21, R27 ;  /* 0x0000001b00157202 */ /* 0x000fc40000000f00 */
.L_x_2667:
[----:B------:R-:W-:Y:S05]  /*a040*/  BSYNC B0 ;  /* 0x0000000000007941 */ /* 0x000fea0003800000 */
.L_x_2666:
        /* <DEDUP_REMOVED lines=27> */
[----:B------:R0:W5:Y:S04]  /*a200*/  LDG.E.128 R60, [R26.64] ;  /* 0x000000241a3c7981 */ /* 0x000168000c1e1d00 */
[----:B------:R0:W5:Y:S04]  /*a210*/  @!P0 LDG.E.128 R52, [R18.64] ;  /* 0x0000002412348981 */ /* 0x000168000c1e1d00 */
[----:B------:R0:W5:Y:S04]  /*a220*/  @!P0 LDG.E.128 R56, [R18.64+0x10] ;  /* 0x0000102412388981 */ /* 0x000168000c1e1d00 */
[----:B------:R0:W5:Y:S02]  /*a230*/  LDG.E.128 R48, [R26.64+0x10] ;  /* 0x000010241a307981 */ /* 0x000164000c1e1d00 */
.L_x_2671:
[----:B0-----:R-:W-:Y:S05]  /*a240*/  BSYNC B0 ;  /* 0x0000000000007941 */ /* 0x001fea0003800000 */
.L_x_2670:
        /* <DEDUP_REMOVED lines=18> */
[----:B------:R-:W0:-:S03]  /*a370*/  DMUL R8, R30, R38 ;  /* 0x000000261e087228 */ /* 0x000e060000000000 */
[----:B------:R-:W-:Y:S01]  /*a380*/  ISETP.GE.U32.AND P0, PT, R0, c[0x0][0x184], PT ;  /* 0x0000610000007a0c */ /* 0x000fe20003f06070 */
[----:B------:R-:W1:-:S04]  /*a390*/  DMUL R10, R64, R34 ;  /* 0x00000022400a7228 */ /* 0x000e480000000000 */
[----:B------:R-:W2:-:S04]  /*a3a0*/  DMUL R30, R30, R36 ;  /* 0x000000241e1e7228 */ /* 0x000e880000000000 */
[----:B------:R-:W-:-:S04]  /*a3b0*/  DMUL R64, R64, R32 ;  /* 0x0000002040407228 */ /* 0x000fc80000000000 */
[----:B0-----:R0:W3:Y:S02]  /*a3c0*/  DFMA R36, R12, R36, -R8 ;  /* 0x000000240c24722b */ /* 0x0010e40000000808 */
[----:B0-----:R-:W-:Y:S01]  /*a3d0*/  IMAD.MOV.U32 R8, RZ, RZ, R44 ;  /* 0x000000ffff087224 */ /* 0x001fe200078e002c */
[----:B------:R-:W-:Y:S01]  /*a3e0*/  MOV R9, R45 ;  /* 0x0000002d00097202 */ /* 0x000fe20000000f00 */
[----:B-1----:R0:W1:Y:S02]  /*a3f0*/  DFMA R32, R14, R32, -R10 ;  /* 0x000000200e20722b */ /* 0x002064000000080a */
[----:B0-----:R-:W-:Y:S01]  /*a400*/  IMAD.MOV.U32 R10, RZ, RZ, R40 ;  /* 0x000000ffff0a7224 */ /* 0x001fe200078e0028 */
[----:B------:R-:W-:Y:S01]  /*a410*/  MOV R11, R41 ;  /* 0x00000029000b7202 */ /* 0x000fe20000000f00 */
[----:B--2---:R3:W0:Y:S02]  /*a420*/  DFMA R30, R12, R38, R30 ;  /* 0x000000260c1e722b */ /* 0x004624000000001e */
[----:B---3--:R-:W-:Y:S01]  /*a430*/  IMAD.MOV.U32 R12, RZ, RZ, R36 ;  /* 0x000000ffff0c7224 */ /* 0x008fe200078e0024 */
[----:B------:R-:W-:Y:S01]  /*a440*/  MOV R13, R37 ;  /* 0x00000025000d7202 */ /* 0x000fe20000000f00 */
[----:B------:R1:W2:-:S02]  /*a450*/  DFMA R64, R14, R34, R64 ;  /* 0x000000220e40722b */ /* 0x0002840000000040 */
        /* <DEDUP_REMOVED lines=9> */
[----:B------:R-:W-:Y:S01]  /*a4f0*/  DMUL R66, R66, R60 ;  /* 0x0000003c42427228 */ /* 0x000fe20000000000 */
[----:B------:R-:W-:-:S03]  /*a500*/  MOV R13, R37 ;  /* 0x00000025000d7202 */ /* 0x000fc60000000f00 */
[----:B0-----:R-:W-:-:S04]  /*a510*/  DFMA R60, R74, R60, -R8 ;  /* 0x0000003c4a3c722b */ /* 0x001fc80000000808 */
[----:B------:R-:W0:-:S04]  /*a520*/  DMUL R8, R68, R50 ;  /* 0x0000003244087228 */ /* 0x000e080000000000 */
[-C--:B------:R-:W-:Y:S01]  /*a530*/  DMUL R68, R68, R48.reuse ;  /* 0x0000003044447228 */ /* 0x080fe20000000000 */
[----:B------:R-:W-:Y:S01]  /*a540*/  @!P0 IMAD.MOV.U32 R14, RZ, RZ, R32 ;  /* 0x000000ffff0e8224 */ /* 0x000fe200078e0020 */
[----:B------:R-:W-:Y:S01]  /*a550*/  @!P0 MOV R15, R33 ;  /* 0x00000021000f8202 */ /* 0x000fe20000000f00 */
[----:B------:R-:W-:Y:S01]  /*a560*/  @!P0 IMAD.MOV.U32 R12, RZ, RZ, R36 ;  /* 0x000000ffff0c8224 */ /* 0x000fe200078e0024 */
[----:B0-----:R-:W-:Y:S01]  /*a570*/  DFMA R48, R24, R48, -R8 ;  /* 0x000000301830722b */ /* 0x001fe20000000808 */
[----:B------:R-:W-:-:S03]  /*a580*/  @!P0 MOV R13, R37 ;  /* 0x00000025000d8202 */ /* 0x000fc60000000f00 */
[----:B------:R-:W0:-:S04]  /*a590*/  @!P0 DMUL R8, R70, R54 ;  /* 0x0000003646088228 */ /* 0x000e080000000000 */
[----:B------:R-:W1:-:S04]  /*a5a0*/  @!P0 DMUL R10, R72, R58 ;  /* 0x0000003a480a8228 */ /* 0x000e480000000000 */
[----:B0-----:R0:W-:Y:S02]  /*a5b0*/  @!P0 DFMA R18, R20, R52, -R8 ;  /* 0x000000341412822b */ /* 0x0011e40000000808 */
[--C-:B0-----:R-:W-:Y:S01]  /*a5c0*/  IMAD.MOV.U32 R8, RZ, RZ, R44.reuse ;  /* 0x000000ffff087224 */ /* 0x101fe200078e002c */
[----:B------:R-:W-:Y:S01]  /*a5d0*/  MOV R9, R45 ;  /* 0x0000002d00097202 */ /* 0x000fe20000000f00 */
[----:B-1----:R0:W-:Y:S01]  /*a5e0*/  @!P0 DFMA R26, R28, R56, -R10 ;  /* 0x000000381c1a822b */ /* 0x0021e2000000080a */
[----:B------:R-:W-:Y:S01]  /*a5f0*/  @!P0 IMAD.MOV.U32 R8, RZ, RZ, R44 ;  /* 0x000000ffff088224 */ /* 0x000fe200078e002c */
[-C--:B0-----:R-:W-:Y:S01]  /*a600*/  MOV R11, R41.reuse ;  /* 0x00000029000b7202 */ /* 0x081fe20000000f00 */
[--C-:B------:R-:W-:Y:S01]  /*a610*/  IMAD.MOV.U32 R10, RZ, RZ, R40.reuse ;  /* 0x000000ffff0a7224 */ /* 0x100fe200078e0028 */
[----:B------:R-:W0:Y:S01]  /*a620*/  @!P0 DMUL R52, R70, R52 ;  /* 0x0000003446348228 */ /* 0x000e220000000000 */
[----:B------:R-:W-:Y:S01]  /*a630*/  @!P0 IMAD.MOV.U32 R10, RZ, RZ, R40 ;  /* 0x000000ffff0a8224 */ /* 0x000fe200078e0028 */
[----:B------:R-:W-:-:S02]  /*a640*/  @!P0 MOV R11, R41 ;  /* 0x00000029000b8202 */ /* 0x000fc40000000f00 */
[----:B------:R-:W1:Y:S01]  /*a650*/  @!P0 DMUL R56, R72, R56 ;  /* 0x0000003848388228 */ /* 0x000e620000000000 */
[----:B------:R-:W-:-:S03]  /*a660*/  @!P0 MOV R9, R45 ;  /* 0x0000002d00098202 */ /* 0x000fc60000000f00 */
[----:B------:R2:W3:Y:S02]  /*a670*/  DFMA R66, R74, R62, R66 ;  /* 0x0000003e4a42722b */ /* 0x0004e40000000042 */
[--C-:B--2---:R-:W-:Y:S01]  /*a680*/  IMAD.MOV.U32 R74, RZ, RZ, R60.reuse ;  /* 0x000000ffff4a7224 */ /* 0x104fe200078e003c */
[----:B------:R-:W-:Y:S01]  /*a690*/  MOV R75, R61 ;  /* 0x0000003d004b7202 */ /* 0x000fe20000000f00 */
[----:B------:R2:W4:Y:S01]  /*a6a0*/  DFMA R68, R24, R50, R68 ;  /* 0x000000321844722b */ /* 0x0005220000000044 */
[----:B------:R-:W-:Y:S01]  /*a6b0*/  @!P0 IMAD.MOV.U32 R74, RZ, RZ, R60 ;  /* 0x000000ffff4a8224 */ /* 0x000fe200078e003c */
[-C--:B--2---:R-:W-:Y:S01]  /*a6c0*/  MOV R25, R49.reuse ;  /* 0x0000003100197202 */ /* 0x084fe20000000f00 */
[--C-:B------:R-:W-:Y:S01]  /*a6d0*/  IMAD.MOV.U32 R24, RZ, RZ, R48.reuse ;  /* 0x000000ffff187224 */ /* 0x100fe200078e0030 */
[----:B0-----:R0:W2:Y:S01]  /*a6e0*/  @!P0 DFMA R70, R20, R54, R52 ;  /* 0x000000361446822b */ /* 0x0010a20000000034 */
[----:B------:R-:W-:Y:S01]  /*a6f0*/  @!P0 IMAD.MOV.U32 R24, RZ, RZ, R48 ;  /* 0x000000ffff188224 */ /* 0x000fe200078e0030 */
[----:B------:R-:W-:Y:S01]  /*a700*/  @!P0 MOV R25, R49 ;  /* 0x0000003100198202 */ /* 0x000fe20000000f00 */
[----:B0-----:R-:W-:Y:S01]  /*a710*/  @!P0 IMAD.MOV.U32 R20, RZ, RZ, R18 ;  /* 0x000000ffff148224 */ /* 0x001fe200078e0012 */
[----:B-1----:R0:W1:Y:S01]  /*a720*/  @!P0 DFMA R72, R28, R58, R56 ;  /* 0x0000003a1c48822b */ /* 0x0020620000000038 */
[----:B------:R-:W-:Y:S01]  /*a730*/  @!P0 MOV R75, R61 ;  /* 0x0000003d004b8202 */ /* 0x000fe20000000f00 */
[----:B0-----:R-:W-:Y:S01]  /*a740*/  @!P0 IMAD.MOV.U32 R28, RZ, RZ, R26 ;  /* 0x000000ffff1c8224 */ /* 0x001fe200078e001a */
[----:B------:R-:W-:-:S02]  /*a750*/  @!P0 MOV R29, R27 ;  /* 0x0000001b001d8202 */ /* 0x000fc40000000f00 */
[----:B------:R-:W-:Y:S02]  /*a760*/  @!P0 MOV R21, R19 ;  /* 0x0000001300158202 */ /* 0x000fe40000000f00 */
.L_x_2673:
[----:B01234-:R-:W-:Y:S05]  /*a770*/  BSYNC B0 ;  /* 0x0000000000007941 */ /* 0x01ffea0003800000 */
.L_x_2672:
[----:B------:R-:W-:-:S04]  /*a780*/  DMUL R18, R4, R64 ;  /* 0x0000004004127228 */ /* 0x000fc80000000000 */
[----:B------:R-:W0:-:S04]  /*a790*/  DMUL R26, R4, R14 ;  /* 0x0000000e041a7228 */ /* 0x000e080000000000 */
[----:B------:R-:W-:-:S04]  /*a7a0*/  DMUL R4, R6, R30 ;  /* 0x0000001e06047228 */ /* 0x000fc80000000000 */
[----:B------:R-:W1:-:S04]  /*a7b0*/  DMUL R6, R6, R12 ;  /* 0x0000000c06067228 */ /* 0x000e480000000000 */
[----:B0-----:R-:W-:-:S04]  /*a7c0*/  DFMA R26, R10, R64, R26 ;  /* 0x000000400a1a722b */ /* 0x001fc8000000001a */
[----:B-1----:R-:W0:-:S04]  /*a7d0*/  DFMA R6, R8, R30, R6 ;  /* 0x0000001e0806722b */ /* 0x002e080000000006 */
[----:B------:R-:W-:-:S04]  /*a7e0*/  DFMA R4, R8, R12, -R4 ;  /* 0x0000000c0804722b */ /* 0x000fc80000000804 */
[----:B------:R-:W-:-:S04]  /*a7f0*/  DFMA R18, R10, R14, -R18 ;  /* 0x0000000e0a12722b */ /* 0x000fc80000000812 */
[----:B0-----:R-:W-:-:S04]  /*a800*/  DMUL R8, R6, R66 ;  /* 0x0000004206087228 */ /* 0x001fc80000000000 */
[----:B------:R-:W-:-:S04]  /*a810*/  DMUL R10, R26, R68 ;  /* 0x000000441a0a7228 */ /* 0x000fc80000000000 */
[----:B------:R-:W0:-:S04]  /*a820*/  DMUL R6, R6, R74 ;  /* 0x0000004a06067228 */ /* 0x000e080000000000 */
[----:B------:R-:W1:-:S04]  /*a830*/  DMUL R26, R26, R24 ;  /* 0x000000181a1a7228 */ /* 0x000e480000000000 */
[----:B0-----:R-:W0:-:S04]  /*a840*/  DFMA R6, R4, R66, R6 ;  /* 0x000000420406722b */ /* 0x001e080000000006 */
[----:B-1----:R-:W1:-:S04]  /*a850*/  DFMA R26, R18, R68, R26 ;  /* 0x00000044121a722b */ /* 0x002e48000000001a */
[----:B------:R-:W-:-:S04]  /*a860*/  DFMA R8, R4, R74, -R8 ;  /* 0x0000004a0408722b */ /* 0x000fc80000000808 */
[----:B0-----:R-:W-:-:S04]  /*a870*/  DMUL R4, R6, R20 ;  /* 0x0000001406047228 */ /* 0x001fc80000000000 */
[----:B------:R-:W-:-:S04]  /*a880*/  DFMA R10, R18, R24, -R10 ;  /* 0x00000018120a722b */ /* 0x000fc8000000080a */
[----:B-1----:R-:W0:-:S04]  /*a890*/  DMUL R14, R26, R28 ;  /* 0x0000001c1a0e7228 */ /* 0x002e080000000000 */
[----:B------:R-:W1:-:S04]  /*a8a0*/  DMUL R12, R26, R72 ;  /* 0x000000481a0c7228 */ /* 0x000e480000000000 */
[----:B------:R-:W2:-:S04]  /*a8b0*/  DMUL R6, R6, R70 ;  /* 0x0000004606067228 */ /* 0x000e880000000000 */
[----:B0-----:R0:W3:-:S04]  /*a8c0*/  DFMA R26, R10, R72, R14 ;  /* 0x000000480a1a722b */ /* 0x0010c8000000000e */
[----:B-1----:R0:W1:-:S04]  /*a8d0*/  DFMA R28, R10, R28, -R12 ;  /* 0x0000001c0a1c722b */ /* 0x002048000000080c */
[----:B------:R0:W4:-:S04]  /*a8e0*/  DFMA R70, R8, R70, R4 ;  /* 0x000000460846722b */ /* 0x0001080000000004 */
[----:B--2--5:R0:W2:Y:S01]  /*a8f0*/  DFMA R32, R8, R20, -R6 ;  /* 0x000000140820722b */ /* 0x0240a20000000806 */
[----:B------:R-:W-:Y:S05]  /*a900*/  BRA `(.L_x_2632) ;  /* 0x0000129000007947 */ /* 0x000fea0003800000 */
.L_x_2648:
[----:B------:R-:W-:Y:S01]  /*a910*/  IMAD.MOV.U32 R3, RZ, RZ, c[0x0][0x18c] ;  /* 0x00006300ff037624 */ /* 0x000fe200078e00ff */
[----:B------:R-:W-:Y:S01]  /*a920*/  BSSY B0, `(.L_x_2674) ;  /* 0x00000a0000007945 */ /* 0x000fe20003800000 */
[----:B------:R-:W-:Y:S01]  /*a930*/  MOV R0, R4 ;  /* 0x0000000400007202 */ /* 0x000fe20000000f00 */
        /* <DEDUP_REMOVED lines=82> */
.L_x_2677:
[----:B------:R-:W-:Y:S02]  /*ae60*/  SHF.R.U32.HI R9, RZ, 0x1, R0 ;  /* 0x00000001ff097819 */ /* 0x000fe40000011600 */
[----:B------:R-:W-:-:S03]  /*ae70*/  IADD3 R0, R0, c[0x0][0x18c], RZ ;  /* 0x0000630000007a10 */ /* 0x000fc60007ffe0ff */
[----:B------:R-:W-:Y:S01]  /*ae80*/  IMAD.WIDE.U32 R8, R9, 0x20, R18 ;  /* 0x0000002009087825 */ /* 0x000fe200078e0012 */
[----:B------:R-:W-:Y:S02]  /*ae90*/  SHF.R.U32.HI R11, RZ, 0x1, R0 ;  /* 0x00000001ff0b7819 */ /* 0x000fe40000011600 */
[----:B------:R-:W-:Y:S02]  /*aea0*/  IADD3 R0, R0, c[0x0][0x18c], RZ ;  /* 0x0000630000007a10 */ /* 0x000fe40007ffe0ff */
[----:B------:R-:W2:Y:S01]  /*aeb0*/  LDG.E.128 R40, [R8.64+0x10] ;  /* 0x0000102408287981 */ /* 0x000ea2000c1e1d00 */
[----:B------:R-:W-:Y:S01]  /*aec0*/  IMAD.WIDE.U32 R10, R11, 0x20, R18 ;  /* 0x000000200b0a7825 */ /* 0x000fe200078e0012 */
[----:B------:R-:W-:Y:S02]  /*aed0*/  SHF.R.U32.HI R13, RZ, 0x1, R0 ;  /* 0x00000001ff0d7819 */ /* 0x000fe40000011600 */
[----:B------:R-:W3:Y:S01]  /*aee0*/  LDG.E.128 R44, [R8.64] ;  /* 0x00000024082c7981 */ /* 0x000ee2000c1e1d00 */
[----:B------:R-:W-:-:S03]  /*aef0*/  IADD3 R0, R0, c[0x0][0x18c], RZ ;  /* 0x0000630000007a10 */ /* 0x000fc60007ffe0ff */
[----:B------:R0:W4:Y:S01]  /*af00*/  LDG.E.128 R32, [R10.64+0x10] ;  /* 0x000010240a207981 */ /* 0x000122000c1e1d00 */
[----:B------:R-:W-:Y:S01]  /*af10*/  IMAD.WIDE.U32 R12, R13, 0x20, R18 ;  /* 0x000000200d0c7825 */ /* 0x000fe200078e0012 */
[----:B------:R-:W-:Y:S02]  /*af20*/  SHF.R.U32.HI R15, RZ, 0x1, R0 ;  /* 0x00000001ff0f7819 */ /* 0x000fe40000011600 */
[----:B------:R0:W5:Y:S04]  /*af30*/  LDG.E.128 R36, [R10.64] ;  /* 0x000000240a247981 */ /* 0x000168000c1e1d00 */
[----:B------:R-:W4:Y:S01]  /*af40*/  LDG.E.128 R60, [R12.64] ;  /* 0x000000240c3c7981 */ /* 0x000f22000c1e1d00 */
[----:B------:R-:W-:-:S03]  /*af50*/  IMAD.WIDE.U32 R14, R15, 0x20, R18 ;  /* 0x000000200f0e7825 */ /* 0x000fc600078e0012 */
[----:B------:R-:W5:Y:S04]  /*af60*/  LDG.E.128 R48, [R12.64+0x10] ;  /* 0x000010240c307981 */ /* 0x000f68000c1e1d00 */
[----:B------:R1:W5:Y:S04]  /*af70*/  LDG.E.128 R52, [R14.64] ;  /* 0x000000240e347981 */ /* 0x000368000c1e1d00 */
[----:B------:R1:W5:Y:S01]  /*af80*/  LDG.E.128 R56, [R14.64+0x10] ;  /* 0x000010240e387981 */ /* 0x000362000c1e1d00 */
[----:B------:R-:W-:-:S05]  /*af90*/  IADD3 R0, R0, c[0x0][0x18c], RZ ;  /* 0x0000630000007a10 */ /* 0x000fca0007ffe0ff */
[----:B------:R-:W-:-:S05]  /*afa0*/  IMAD R16, R3, 0x3, R0 ;  /* 0x0000000303107824 */ /* 0x000fca00078e0200 */
[----:B------:R-:W-:Y:S01]  /*afb0*/  ISETP.GE.U32.AND P0, PT, R16, c[0x0][0x184], PT ;  /* 0x0000610010007a0c */ /* 0x000fe20003f06070 */
[----:B--2---:R-:W2:-:S04]  /*afc0*/  DMUL R24, R40, R4 ;  /* 0x0000000428187228 */ /* 0x004e880000000000 */
[----:B---3--:R-:W3:-:S04]  /*afd0*/  DMUL R20, R44, R6 ;  /* 0x000000062c147228 */ /* 0x008ec80000000000 */
[----:B0-----:R-:W-:-:S04]  /*afe0*/  DMUL R10, R42, R4 ;  /* 0x000000042a0a7228 */ /* 0x001fc80000000000 */
[----:B--2---:R-:W-:-:S04]  /*aff0*/  DFMA R4, R42, R76, R24 ;  /* 0x0000004c2a04722b */ /* 0x004fc80000000018 */
[----:B----4-:R-:W0:-:S04]  /*b000*/  DMUL R24, R32, R64 ;  /* 0x0000004020187228 */ /* 0x010e080000000000 */
[----:B------:R-:W-:-:S04]  /*b010*/  DMUL R8, R46, R6 ;  /* 0x000000062e087228 */ /* 0x000fc80000000000 */
[----:B---3--:R-:W-:-:S04]  /*b020*/  DFMA R6, R46, R84, R20 ;  /* 0x000000542e06722b */ /* 0x008fc80000000014 */
[----:B-----5:R-:W2:-:S04]  /*b030*/  DMUL R20, R36, R30 ;  /* 0x0000001e24147228 */ /* 0x020e880000000000 */
[----:B-1----:R-:W-:-:S04]  /*b040*/  DMUL R14, R34, R64 ;  /* 0x00000040220e7228 */ /* 0x002fc80000000000 */
[----:B0-----:R-:W-:-:S04]  /*b050*/  DFMA R64, R34, R82, R24 ;  /* 0x000000522240722b */ /* 0x001fc80000000018 */
[----:B------:R-:W0:-:S04]  /*b060*/  DMUL R24, R60, R66 ;  /* 0x000000423c187228 */ /* 0x000e080000000000 */
[----:B------:R-:W1:-:S04]  /*b070*/  DMUL R26, R50, R68 ;  /* 0x00000044321a7228 */ /* 0x000e480000000000 */
[----:B------:R-:W3:-:S04]  /*b080*/  DMUL R12, R38, R30 ;  /* 0x0000001e260c7228 */ /* 0x000ec80000000000 */
[----:B--2---:R-:W-:-:S04]  /*b090*/  DFMA R30, R38, R80, R20 ;  /* 0x00000050261e722b */ /* 0x004fc80000000014 */
[----:B------:R-:W2:-:S04]  /*b0a0*/  DMUL R20, R62, R66 ;  /* 0x000000423e147228 */ /* 0x000e880000000000 */
[----:B0-----:R-:W-:-:S04]  /*b0b0*/  DFMA R66, R62, R86, R24 ;  /* 0x000000563e42722b */ /* 0x001fc80000000018 */
[----:B-1----:R-:W-:-:S04]  /*b0c0*/  DFMA R24, R48, R88, -R26 ;  /* 0x000000583018722b */ /* 0x002fc8000000081a */
[----:B------:R-:W0:-:S04]  /*b0d0*/  DMUL R26, R54, R70 ;  /* 0x00000046361a7228 */ /* 0x000e080000000000 */
[----:B------:R-:W1:-:S04]  /*b0e0*/  DMUL R28, R58, R72 ;  /* 0x000000483a1c7228 */ /* 0x000e480000000000 */
[----:B------:R-:W4:-:S04]  /*b0f0*/  DFMA R8, R44, R84, -R8 ;  /* 0x000000542c08722b */ /* 0x000f080000000808 */
[----:B------:R-:W5:-:S04]  /*b100*/  DFMA R10, R40, R76, -R10 ;  /* 0x0000004c280a722b */ /* 0x000f48000000080a */
[----:B---3--:R-:W-:-:S04]  /*b110*/  DFMA R12, R36, R80, -R12 ;  /* 0x00000050240c722b */ /* 0x008fc8000000080c */
[----:B------:R-:W-:-:S04]  /*b120*/  DFMA R14, R32, R82, -R14 ;  /* 0x00000052200e722b */ /* 0x000fc8000000080e */
[----:B--2---:R-:W-:-:S04]  /*b130*/  DFMA R20, R60, R86, -R20 ;  /* 0x000000563c14722b */ /* 0x004fc80000000814 */
[----:B0-----:R-:W-:-:S04]  /*b140*/  DFMA R26, R52, R78, -R26 ;  /* 0x0000004e341a722b */ /* 0x001fc8000000081a */
[----:B-1----:R-:W-:-:S04]  /*b150*/  DFMA R28, R56, R74, -R28 ;  /* 0x0000004a381c722b */ /* 0x002fc8000000081c */
[----:B------:R-:W0:-:S04]  /*b160*/  DMUL R68, R48, R68 ;  /* 0x0000004430447228 */ /* 0x000e080000000000 */
[----:B------:R-:W1:-:S04]  /*b170*/  DMUL R70, R52, R70 ;  /* 0x0000004634467228 */ /* 0x000e480000000000 */
[----:B------:R-:W2:Y:S01]  /*b180*/  DMUL R72, R56, R72 ;  /* 0x0000004838487228 */ /* 0x000ea20000000000 */
[----:B----4-:R-:W-:Y:S01]  /*b190*/  IMAD.MOV.U32 R84, RZ, RZ, R8 ;  /* 0x000000ffff547224 */ /* 0x010fe200078e0008 */
[----:B------:R-:W-:Y:S01]  /*b1a0*/  MOV R85, R9 ;  /* 0x0000000900557202 */ /* 0x000fe20000000f00 */
[----:B-----5:R-:W-:Y:S01]  /*b1b0*/  IMAD.MOV.U32 R76, RZ, RZ, R10 ;  /* 0x000000ffff4c7224 */ /* 0x020fe200078e000a */
[----:B0-----:R0:W3:Y:S01]  /*b1c0*/  DFMA R68, R50, R88, R68 ;  /* 0x000000583244722b */ /* 0x0010e20000000044 */
[----:B------:R-:W-:Y:S01]  /*b1d0*/  MOV R77, R11 ;  /* 0x0000000b004d7202 */ /* 0x000fe20000000f00 */
[----:B------:R-:W-:Y:S01]  /*b1e0*/  IMAD.MOV.U32 R80, RZ, RZ, R12 ;  /* 0x000000ffff507224 */ /* 0x000fe200078e000c */
[----:B------:R-:W-:Y:S01]  /*b1f0*/  MOV R81, R13 ;  /* 0x0000000d00517202 */ /* 0x000fe20000000f00 */
[----:B-1----:R1:W4:Y:S01]  /*b200*/  DFMA R70, R54, R78, R70 ;  /* 0x0000004e3646722b */ /* 0x0023220000000046 */
[----:B------:R-:W-:Y:S01]  /*b210*/  IMAD.MOV.U32 R82, RZ, RZ, R14 ;  /* 0x000000ffff527224 */ /* 0x000fe200078e000e */
[----:B------:R-:W-:Y:S01]  /*b220*/  MOV R83, R15 ;  /* 0x0000000f00537202 */ /* 0x000fe20000000f00 */
[----:B------:R-:W-:Y:S01]  /*b230*/  IMAD.MOV.U32 R86, RZ, RZ, R20 ;  /* 0x000000ffff567224 */ /* 0x000fe200078e0014 */
[----:B--2---:R2:W0:Y:S01]  /*b240*/  DFMA R72, R58, R74, R72 ;  /* 0x0000004a3a48722b */ /* 0x0044220000000048 */
[----:B------:R-:W-:Y:S01]  /*b250*/  MOV R87, R21 ;  /* 0x0000001500577202 */ /* 0x000fe20000000f00 */
[----:B0-----:R-:W-:Y:S01]  /*b260*/  IMAD.MOV.U32 R88, RZ, RZ, R24 ;  /* 0x000000ffff587224 */ /* 0x001fe200078e0018 */
[----:B------:R-:W-:Y:S01]  /*b270*/  MOV R89, R25 ;  /* 0x0000001900597202 */ /* 0x000fe20000000f00 */
[----:B-1----:R-:W-:Y:S01]  /*b280*/  IMAD.MOV.U32 R78, RZ, RZ, R26 ;  /* 0x000000ffff4e7224 */ /* 0x002fe200078e001a */
[----:B------:R-:W-:Y:S01]  /*b290*/  MOV R79, R27 ;  /* 0x0000001b004f7202 */ /* 0x000fe20000000f00 */
[----:B--2---:R-:W-:Y:S01]  /*b2a0*/  IMAD.MOV.U32 R74, RZ, RZ, R28 ;  /* 0x000000ffff4a7224 */ /* 0x004fe200078e001c */
[----:B------:R-:W-:Y:S01]  /*b2b0*/  MOV R75, R29 ;  /* 0x0000001d004b7202 */ /* 0x000fe20000000f00 */
[----:B---34-:R-:W-:Y:S05]  /*b2c0*/  @!P0 BRA `(.L_x_2677) ;  /* 0xfffffb9000008947 */ /* 0x018fea000383ffff */
[----:B------:R-:W-:Y:S05]  /*b2d0*/  BSYNC B1 ;  /* 0x0000000000017941 */ /* 0x000fea0003800000 */
.L_x_2676:
[----:B------:R-:W-:Y:S01]  /*b2e0*/  IMAD.MOV.U32 R74, RZ, RZ, R14 ;  /* 0x000000ffff4a7224 */ /* 0x000fe200078e000e */
[----:B------:R-:W-:Y:S01]  /*b2f0*/  MOV R75, R15 ;  /* 0x0000000f004b7202 */ /* 0x000fe20000000f00 */
[----:B------:R-:W-:Y:S01]  /*b300*/  IMAD.MOV.U32 R14, RZ, RZ, R26 ;  /* 0x000000ffff0e7224 */ /* 0x000fe200078e001a */
[----:B------:R-:W-:-:S02]  /*b310*/  MOV R15, R27 ;  /* 0x0000001b000f7202 */ /* 0x000fc40000000f00 */
.L_x_2675:
[----:B------:R-:W-:Y:S05]  /*b320*/  BSYNC B0 ;  /* 0x0000000000007941 */ /* 0x000fea0003800000 */
.L_x_2674:
        /* <DEDUP_REMOVED lines=21> */
[----:B------:R0:W5:Y:S04]  /*b480*/  LDG.E.128 R60, [R26.64] ;  /* 0x000000241a3c7981 */ /* 0x000168000c1e1d00 */
[----:B------:R0:W5:Y:S01]  /*b490*/  LDG.E.128 R48, [R26.64+0x10] ;  /* 0x000010241a307981 */ /* 0x000162000c1e1d00 */
[----:B------:R-:W-:-:S05]  /*b4a0*/  @!P0 SHF.R.U32.HI R3, RZ, 0x1, R16 ;  /* 0x00000001ff038819 */ /* 0x000fca0000011610 */
[----:B------:R-:W-:-:S05]  /*b4b0*/  @!P0 IMAD.WIDE.U32 R18, R3, 0x20, R18 ;  /* 0x0000002003128825 */ /* 0x000fca00078e0012 */
[----:B------:R0:W5:Y:S04]  /*b4c0*/  @!P0 LDG.E.128 R52, [R18.64] ;  /* 0x0000002412348981 */ /* 0x000168000c1e1d00 */
[----:B------:R0:W5:Y:S02]  /*b4d0*/  @!P0 LDG.E.128 R56, [R18.64+0x10] ;  /* 0x0000102412388981 */ /* 0x000164000c1e1d00 */
.L_x_2679:
[----:B0-----:R-:W-:Y:S05]  /*b4e0*/  BSYNC B0 ;  /* 0x0000000000007941 */ /* 0x001fea0003800000 */
.L_x_2678:
        /* <DEDUP_REMOVED lines=82> */
.L_x_2681:
[----:B01234-:R-:W-:Y:S05]  /*ba10*/  BSYNC B0 ;  /* 0x0000000000007941 */ /* 0x01ffea0003800000 */
.L_x_2680:
        /* <DEDUP_REMOVED lines=15> */
[----:B------:R-:W-:-:S04]  /*bb10*/  DFMA R10, R18, R24, -R10 ;  /* 0x00000018120a722b */ /* 0x000fc8000000080a */
[----:B0-----:R-:W-:-:S04]  /*bb20*/  DMUL R4, R6, R14 ;  /* 0x0000000e06047228 */ /* 0x001fc80000000000 */
[----:B-1----:R-:W0:-:S04]  /*bb30*/  DMUL R18, R26, R28 ;  /* 0x0000001c1a127228 */ /* 0x002e080000000000 */
[----:B------:R-:W1:-:S04]  /*bb40*/  DMUL R12, R26, R72 ;  /* 0x000000481a0c7228 */ /* 0x000e480000000000 */
[----:B------:R-:W2:-:S04]  /*bb50*/  DMUL R6, R6, R70 ;  /* 0x0000004606067228 */ /* 0x000e880000000000 */
[----:B0-----:R0:W3:-:S04]  /*bb60*/  DFMA R26, R10, R72, R18 ;  /* 0x000000480a1a722b */ /* 0x0010c80000000012 */
[----:B-1----:R0:W1:-:S04]  /*bb70*/  DFMA R28, R10, R28, -R12 ;  /* 0x0000001c0a1c722b */ /* 0x002048000000080c */
[----:B------:R0:W4:-:S04]  /*bb80*/  DFMA R70, R8, R70, R4 ;  /* 0x000000460846722b */ /* 0x0001080000000004 */
[----:B--2--5:R0:W2:-:S06]  /*bb90*/  DFMA R32, R8, R14, -R6 ;  /* 0x0000000e0820722b */ /* 0x02408c0000000806 */
.L_x_2632:
[----:B01234-:R-:W-:Y:S05]  /*bba0*/  BSYNC B6 ;  /* 0x0000000000067941 */ /* 0x01ffea0003800000 */
.L_x_2631:
[----:B------:R-:W-:-:S13]  /*bbb0*/  ISETP.NE.AND P0, PT, RZ, c[0x0][0x19c], PT ;  /* 0x00006700ff007a0c */ /* 0x000fda0003f05270 */
[----:B------:R-:W-:Y:S05]  /*bbc0*/  @!P0 BRA `(.L_x_2682) ;  /* 0x000002c000008947 */ /* 0x000fea0003800000 */
[----:B------:R-:W-:Y:S01]  /*bbd0*/  IMAD R0, R2, c[0x0][0x0], R17 ;  /* 0x0000000002007a24 */ /* 0x000fe200078e0211 */
[----:B------:R-:W-:Y:S01]  /*bbe0*/  MOV R35, R71 ;  /* 0x0000004700237202 */ /* 0x000fe20000000f00 */
[----:B------:R-:W-:Y:S01]  /*bbf0*/  IMAD.MOV.U32 R34, RZ, RZ, R70 ;  /* 0x000000ffff227224 */ /* 0x000fe200078e0046 */
[----:B------:R-:W-:Y:S01]  /*bc00*/  MOV R30, R26 ;  /* 0x0000001a001e7202 */ /* 0x000fe20000000f00 */
[C---:B------:R-:W-:Y:S01]  /*bc10*/  IMAD.SHL.U32 R5, R0.reuse, 0x20, RZ ;  /* 0x0000002000057824 */ /* 0x040fe200078e00ff */
[----:B------:R-:W-:Y:S01]  /*bc20*/  ULDC UR4, c[0x0][0x4] ;  /* 0x0000010000047ab9 */ /* 0x000fe20000000800 */
[----:B------:R-:W-:Y:S01]  /*bc30*/  IMAD.MOV.U32 R31, RZ, RZ, R27 ;  /* 0x000000ffff1f7224 */ /* 0x000fe200078e001b */
[----:B------:R-:W-:Y:S01]  /*bc40*/  USHF.R.U32.HI UR4, URZ, 0x1, UR4 ;  /* 0x000000013f047899 */ /* 0x000fe20008011604 */
[----:B------:R-:W-:Y:S01]  /*bc50*/  LEA R3, R0, 0x10, 0x5 ;  /* 0x0000001000037811 */ /* 0x000fe200078e28ff */
[----:B------:R0:W-:Y:S04]  /*bc60*/  STS.128 [R5+0x10], R32 ;  /* 0x0000102005007388 */ /* 0x0001e80000000c00 */
[----:B------:R0:W-:Y:S01]  /*bc70*/  STS.128 [R5+0x20], R28 ;  /* 0x0000201c05007388 */ /* 0x0001e20000000c00 */
[----:B------:R-:W-:-:S13]  /*bc80*/  ISETP.NE.AND P0, PT, RZ, UR4, PT ;  /* 0x00000004ff007c0c */ /* 0x000fda000bf05270 */
[----:B------:R-:W-:Y:S05]  /*bc90*/  @!P0 BRA `(.L_x_2682) ;  /* 0x000001f000008947 */ /* 0x000fea0003800000 */
[----:B0-----:R-:W-:-:S05]  /*bca0*/  MOV R5, UR4 ;  /* 0x0000000400057c02 */ /* 0x001fca0008000f00 */
.L_x_2685:
        /* <DEDUP_REMOVED lines=13> */
[----:B0-----:R-:W0:-:S04]  /*bd80*/  DMUL R68, R70, R6 ;  /* 0x0000000646447228 */ /* 0x001e080000000000 */
[----:B-1----:R-:W-:-:S04]  /*bd90*/  DMUL R24, R26, R10 ;  /* 0x0000000a1a187228 */ /* 0x002fc80000000000 */
[----:B------:R-:W1:-:S04]  /*bda0*/  DMUL R70, R70, R4 ;  /* 0x0000000446467228 */ /* 0x000e480000000000 */
[----:B------:R-:W-:-:S04]  /*bdb0*/  DMUL R26, R26, R8 ;  /* 0x000000081a1a7228 */ /* 0x000fc80000000000 */
[----:B0-----:R-:W0:-:S04]  /*bdc0*/  DFMA R68, R32, R4, -R68 ;  /* 0x000000042044722b */ /* 0x001e080000000844 */
[----:B-1----:R0:W1:-:S04]  /*bdd0*/  DFMA R70, R32, R6, R70 ;  /* 0x000000062046722b */ /* 0x0020480000000046 */
[C---:B------:R-:W2:Y:S02]  /*bde0*/  DFMA R24, R28.reuse, R8, -R24 ;  /* 0x000000081c18722b */ /* 0x040ea40000000818 */
[----:B0-----:R-:W-:Y:S01]  /*bdf0*/  IMAD.MOV.U32 R32, RZ, RZ, R68 ;  /* 0x000000ffff207224 */ /* 0x001fe200078e0044 */
[----:B-1----:R0:W-:Y:S01]  /*be00*/  STS.128 [R3], R68 ;  /* 0x0000004403007388 */ /* 0x0021e20000000c00 */
[----:B------:R2:W1:Y:S01]  /*be10*/  DFMA R26, R28, R10, R26 ;  /* 0x0000000a1c1a722b */ /* 0x000462000000001a */
[----:B------:R-:W-:-:S05]  /*be20*/  MOV R33, R69 ;  /* 0x0000004500217202 */ /* 0x000fca0000000f00 */
[----:B--2---:R-:W-:Y:S01]  /*be30*/  IMAD.MOV.U32 R28, RZ, RZ, R24 ;  /* 0x000000ffff1c7224 */ /* 0x004fe200078e0018 */
[----:B-1----:R0:W-:Y:S01]  /*be40*/  STS.128 [R3+0x10], R24 ;  /* 0x0000101803007388 */ /* 0x0021e20000000c00 */
[----:B------:R-:W-:-:S03]  /*be50*/  MOV R29, R25 ;  /* 0x00000019001d7202 */ /* 0x000fc60000000f00 */
.L_x_2684:
[----:B------:R-:W-:Y:S05]  /*be60*/  BSYNC B0 ;  /* 0x0000000000007941 */ /* 0x000fea0003800000 */
.L_x_2683:
[----:B------:R-:W-:Y:S01]  /*be70*/  IMAD.MOV.U32 R5, RZ, RZ, R12 ;  /* 0x000000ffff057224 */ /* 0x000fe200078e000c */
[----:B------:R-:W-:Y:S05]  /*be80*/  @P1 BRA `(.L_x_2685) ;  /* 0xfffffe2000001947 */ /* 0x000fea000383ffff */
.L_x_2682:
[----:B------:R-:W-:-:S13]  /*be90*/  ISETP.NE.AND P0, PT, RZ, c[0x0][0x198], PT ;  /* 0x00006600ff007a0c */ /* 0x000fda0003f05270 */
[----:B------:R-:W-:Y:S05]  /*bea0*/  @!P0 BRA `(.L_x_2686) ;  /* 0x000004f000008947 */ /* 0x000fea0003800000 */
[----:B0-----:R-:W-:Y:S01]  /*beb0*/  MOV R3, c[0x0][0x0] ;  /* 0x0000000000037a02 */ /* 0x001fe20000000f00 */
[----:B------:R-:W-:-:S03]  /*bec0*/  IMAD.MOV.U32 R0, RZ, RZ, c[0x0][0x0] ;  /* 0x00000000ff007624 */ /* 0x000fc600078e00ff */
[----:B------:R-:W-:-:S13]  /*bed0*/  ISETP.GT.AND P0, PT, R3, 0x20, PT ;  /* 0x000000200300780c */ /* 0x000fda0003f04270 */
[----:B------:R-:W-:Y:S05]  /*bee0*/  @!P0 BRA `(.L_x_2687) ;  /* 0x000002b000008947 */ /* 0x000fea0003800000 */
[----:B------:R-:W-:Y:S01]  /*bef0*/  IMAD R4, R2, c[0x0][0x0], R17 ;  /* 0x0000000002047a24 */ /* 0x000fe200078e0211 */
[----:B------:R-:W-:Y:S01]  /*bf00*/  MOV R34, R70 ;  /* 0x0000004600227202 */ /* 0x000fe20000000f00 */
[----:B------:R-:W-:Y:S01]  /*bf10*/  IMAD.MOV.U32 R35, RZ, RZ, R71 ;  /* 0x000000ffff237224 */ /* 0x000fe200078e0047 */
[----:B------:R-:W-:Y:S01]  /*bf20*/  MOV R24, R28 ;  /* 0x0000001c00187202 */ /* 0x000fe20000000f00 */
[----:B------:R-:W-:Y:S01]  /*bf30*/  IMAD.MOV.U32 R25, RZ, RZ, R29 ;  /* 0x000000ffff197224 */ /* 0x000fe200078e001d */
[C---:B------:R-:W-:Y:S02]  /*bf40*/  SHF.L.U32 R5, R4.reuse, 0x5, RZ ;  /* 0x0000000504057819 */ /* 0x040fe400000006ff */
[----:B------:R-:W-:Y:S02]  /*bf50*/  LEA.HI R0, R3, c[0x0][0x0], RZ, 0x1 ;  /* 0x0000000003007a11 */ /* 0x000fe400078f08ff */
[----:B------:R-:W-:Y:S01]  /*bf60*/  LEA R21, R4, 0x10, 0x5 ;  /* 0x0000001004157811 */ /* 0x000fe200078e28ff */
[----:B------:R0:W-:Y:S01]  /*bf70*/  STS.128 [R5+0x10], R32 ;  /* 0x0000102005007388 */ /* 0x0001e20000000c00 */
[----:B------:R-:W-:Y:S01]  /*bf80*/  SHF.R.S32.HI R3, RZ, 0x1, R0 ;  /* 0x00000001ff037819 */ /* 0x000fe20000011400 */
[----:B------:R-:W-:-:S02]  /*bf90*/  IMAD.MOV.U32 R0, RZ, RZ, 0x20 ;  /* 0x00000020ff007424 */ /* 0x000fc400078e00ff */
[----:B------:R0:W-:Y:S01]  /*bfa0*/  STS.128 [R5+0x20], R24 ;  /* 0x0000201805007388 */ /* 0x0001e20000000c00 */
[----:B------:R-:W-:-:S13]  /*bfb0*/  ISETP.GE.AND P0, PT, R3, 0x20, PT ;  /* 0x000000200300780c */ /* 0x000fda0003f06270 */
[----:B------:R-:W-:Y:S05]  /*bfc0*/  @!P0 BRA `(.L_x_2687) ;  /* 0x000001d000008947 */ /* 0x000fea0003800000 */
.L_x_2690:
[----:B------:R-:W-:Y:S01]  /*bfd0*/  IADD3 R0, R17, R3, RZ ;  /* 0x0000000311007210 */ /* 0x000fe20007ffe0ff */
[----:B------:R-:W-:Y:S01]  /*bfe0*/  WARPSYNC 0xffffffff ;  /* 0xffffffff00007948 */ /* 0x000fe20003800000 */
[----:B------:R-:W-:Y:S02]  /*bff0*/  BAR.SYNC.DEFER_BLOCKING 0x0 ;  /* 0x0000000000007b1d */ /* 0x000fe40000010000 */
[----:B------:R-:W-:-:S04]  /*c000*/  ISETP.GE.U32.AND P0, PT, R0, c[0x0][0x0], PT ;  /* 0x0000000000007a0c */ /* 0x000fc80003f06070 */
[----:B------:R-:W-:Y:S01]  /*c010*/  ISETP.GE.U32.OR P0, PT, R17, R3, P0 ;  /* 0x000000031100720c */ /* 0x000fe20000706470 */
[----:B------:R-:W-:-:S12]  /*c020*/  BSSY B0, `(.L_x_2688) ;  /* 0x0000013000007945 */ /* 0x000fd80003800000 */
[----:B0-----:R-:W-:Y:S05]  /*c030*/  @P0 BRA `(.L_x_2689) ;  /* 0x0000011000000947 */ /* 0x001fea0003800000 */
[----:B------:R-:W-:-:S05]  /*c040*/  IMAD R0, R3, 0x20, R21 ;  /* 0x0000002003007824 */ /* 0x000fca00078e0215 */
[----:B0-----:R-:W0:Y:S04]  /*c050*/  LDS.128 R4, [R0] ;  /* 0x0000000000047984 */ /* 0x001e280000000c00 */
[----:B------:R-:W1:Y:S01]  /*c060*/  LDS.128 R8, [R0+0x10] ;  /* 0x0000100000087984 */ /* 0x000e620000000c00 */
[----:B0-----:R-:W-:-:S04]  /*c070*/  DMUL R12, R70, R6 ;  /* 0x00000006460c7228 */ /* 0x001fc80000000000 */
[----:B------:R-:W0:-:S04]  /*c080*/  DMUL R70, R70, R4 ;  /* 0x0000000446467228 */ /* 0x000e080000000000 */
[----:B-1----:R-:W1:-:S04]  /*c090*/  DMUL R18, R26, R8 ;  /* 0x000000081a127228 */ /* 0x002e480000000000 */
[----:B------:R-:W2:-:S04]  /*c0a0*/  DMUL R14, R26, R10 ;  /* 0x0000000a1a0e7228 */ /* 0x000e880000000000 */
[----:B0-----:R-:W-:-:S04]  /*c0b0*/  DFMA R70, R32, R6, R70 ;  /* 0x000000062046722b */ /* 0x001fc80000000046 */
[----:B-1----:R-:W-:-:S04]  /*c0c0*/  DFMA R26, R28, R10, R18 ;  /* 0x0000000a1c1a722b */ /* 0x002fc80000000012 */
[----:B------:R-:W0:-:S04]  /*c0d0*/  DFMA R68, R32, R4, -R12 ;  /* 0x000000042044722b */ /* 0x000e08000000080c */
[----:B--2---:R-:W1:-:S03]  /*c0e0*/  DFMA R24, R28, R8, -R14 ;  /* 0x000000081c18722b */ /* 0x004e46000000080e */
[----:B0-----:R0:W-:Y:S03]  /*c0f0*/  STS.128 [R21], R68 ;  /* 0x0000004415007388 */ /* 0x0011e60000000c00 */
[----:B------:R-:W-:Y:S01]  /*c100*/  MOV R32, R68 ;  /* 0x0000004400207202 */ /* 0x000fe20000000f00 */
[----:B-1----:R0:W-:Y:S01]  /*c110*/  STS.128 [R21+0x10], R24 ;  /* 0x0000101815007388 */ /* 0x0021e20000000c00 */
[----:B------:R-:W-:Y:S02]  /*c120*/  IMAD.MOV.U32 R33, RZ, RZ, R69 ;  /* 0x000000ffff217224 */ /* 0x000fe400078e0045 */
[----:B------:R-:W-:Y:S01]  /*c130*/  MOV R28, R24 ;  /* 0x00000018001c7202 */ /* 0x000fe20000000f00 */
[----:B------:R-:W-:Y:S02]  /*c140*/  IMAD.MOV.U32 R29, RZ, RZ, R25 ;  /* 0x000000ffff1d7224 */ /* 0x000fe400078e0019 */
.L_x_2689:
[----:B------:R-:W-:Y:S05]  /*c150*/  BSYNC B0 ;  /* 0x0000000000007941 */ /* 0x000fea0003800000 */
.L_x_2688:
[----:B------:R-:W-:-:S04]  /*c160*/  SHF.R.S32.HI R3, RZ, 0x1, R3 ;  /* 0x00000001ff037819 */ /* 0x000fc80000011403 */
[----:B------:R-:W-:-:S13]  /*c170*/  ISETP.GE.AND P0, PT, R3, 0x20, PT ;  /* 0x000000200300780c */ /* 0x000fda0003f06270 */
[----:B------:R-:W-:Y:S05]  /*c180*/  @P0 BRA `(.L_x_2690) ;  /* 0xfffffe4000000947 */ /* 0x000fea000383ffff */
[----:B------:R-:W-:-:S10]  /*c190*/  HFMA2.MMA R0, -RZ, RZ, 0, 1.9073486328125e-06 ;  /* 0x00000020ff007435 */ /* 0x000fd400000001ff */
.L_x_2687:
[----:B------:R-:W-:Y:S01]  /*c1a0*/  ISETP.GE.AND P0, PT, R0, 0x2, PT ;  /* 0x000000020000780c */ /* 0x000fe20003f06270 */
[----:B------:R-:W-:Y:S01]  /*c1b0*/  WARPSYNC 0xffffffff ;  /* 0xffffffff00007948 */ /* 0x000fe20003800000 */
[----:B------:R-:W-:Y:S11]  /*c1c0*/  BAR.SYNC.DEFER_BLOCKING 0x0 ;  /* 0x0000000000007b1d */ /* 0x000ff60000010000 */
[----:B------:R-:W-:Y:S05]  /*c1d0*/  @!P0 BRA `(.L_x_2686) ;  /* 0x000001c000008947 */ /* 0x000fea0003800000 */
[----:B------:R-:W-:-:S05]  /*c1e0*/  IMAD.MOV.U32 R3, RZ, RZ, 0x1 ;  /* 0x00000001ff037424 */ /* 0x000fca00078e00ff */
.L_x_2691:
[----:B------:R-:W-:Y:S04]  /*c1f0*/  SHFL.DOWN PT, R7, R71, R3, 0x1f ;  /* 0x08001f0347077589 */ /* 0x000fe800000e0000 */
[----:B------:R-:W1:Y:S04]  /*c200*/  SHFL.DOWN PT, R6, R70, R3, 0x1f ;  /* 0x08001f0346067589 */ /* 0x000e6800000e0000 */
[----:B------:R-:W-:Y:S04]  /*c210*/  SHFL.DOWN PT, R15, R27, R3, 0x1f ;  /* 0x08001f031b0f7589 */ /* 0x000fe800000e0000 */
[----:B------:R-:W2:Y:S04]  /*c220*/  SHFL.DOWN PT, R14, R26, R3, 0x1f ;  /* 0x08001f031a0e7589 */ /* 0x000ea800000e0000 */
[----:B0-----:R-:W-:Y:S04]  /*c230*/  SHFL.DOWN PT, R5, R33, R3, 0x1f ;  /* 0x08001f0321057589 */ /* 0x001fe800000e0000 */
[----:B------:R-:W0:Y:S04]  /*c240*/  SHFL.DOWN PT, R4, R32, R3, 0x1f ;  /* 0x08001f0320047589 */ /* 0x000e2800000e0000 */
[----:B------:R-:W-:Y:S04]  /*c250*/  SHFL.DOWN PT, R13, R29, R3, 0x1f ;  /* 0x08001f031d0d7589 */ /* 0x000fe800000e0000 */
[----:B------:R3:W4:Y:S01]  /*c260*/  SHFL.DOWN PT, R12, R28, R3, 0x1f ;  /* 0x08001f031c0c7589 */ /* 0x00072200000e0000 */
[----:B-1----:R-:W0:-:S04]  /*c270*/  DMUL R8, R6, R70 ;  /* 0x0000004606087228 */ /* 0x002e080000000000 */
[----:B--2---:R-:W4:Y:S01]  /*c280*/  DMUL R18, R14, R26 ;  /* 0x0000001a0e127228 */ /* 0x004f220000000000 */
[----:B---3--:R-:W-:-:S04]  /*c290*/  SHF.L.U32 R3, R3, 0x1, RZ ;  /* 0x0000000103037819 */ /* 0x008fc800000006ff */
[----:B------:R-:W-:Y:S01]  /*c2a0*/  ISETP.GE.AND P0, PT, R3, R0, PT ;  /* 0x000000000300720c */ /* 0x000fe20003f06270 */
[----:B0-----:R-:W-:-:S04]  /*c2b0*/  DFMA R8, R4, R32, -R8 ;  /* 0x000000200408722b */ /* 0x001fc80000000808 */
[----:B------:R-:W0:-:S04]  /*c2c0*/  DMUL R10, R4, R70 ;  /* 0x00000046040a7228 */ /* 0x000e080000000000 */
[----:B----4-:R-:W-:-:S04]  /*c2d0*/  DFMA R18, R12, R28, -R18 ;  /* 0x0000001c0c12722b */ /* 0x010fc80000000812 */
[----:B------:R-:W1:-:S04]  /*c2e0*/  DMUL R4, R12, R26 ;  /* 0x0000001a0c047228 */ /* 0x000e480000000000 */
[----:B0-----:R0:W2:Y:S02]  /*c2f0*/  DFMA R70, R6, R32, R10 ;  /* 0x000000200646722b */ /* 0x0010a4000000000a */
[----:B0-----:R-:W-:Y:S01]  /*c300*/  IMAD.MOV.U32 R32, RZ, RZ, R8 ;  /* 0x000000ffff207224 */ /* 0x001fe200078e0008 */
[----:B------:R-:W-:Y:S01]  /*c310*/  MOV R33, R9 ;  /* 0x0000000900217202 */ /* 0x000fe20000000f00 */
[----:B-1----:R0:W1:Y:S02]  /*c320*/  DFMA R26, R14, R28, R4 ;  /* 0x0000001c0e1a722b */ /* 0x0020640000000004 */
[----:B0-----:R-:W-:Y:S01]  /*c330*/  IMAD.MOV.U32 R28, RZ, RZ, R18 ;  /* 0x000000ffff1c7224 */ /* 0x001fe200078e0012 */
[----:B------:R-:W-:Y:S01]  /*c340*/  MOV R29, R19 ;  /* 0x00000013001d7202 */ /* 0x000fe20000000f00 */
[----:B-12---:R-:W-:Y:S05]  /*c350*/  @!P0 BRA `(.L_x_2691) ;  /* 0xfffffe9000008947 */ /* 0x006fea000383ffff */
[----:B------:R-:W-:Y:S01]  /*c360*/  IMAD.MOV.U32 R32, RZ, RZ, R8 ;  /* 0x000000ffff207224 */ /* 0x000fe200078e0008 */
[----:B------:R-:W-:Y:S01]  /*c370*/  MOV R33, R9 ;  /* 0x0000000900217202 */ /* 0x000fe20000000f00 */
[----:B------:R-:W-:Y:S01]  /*c380*/  IMAD.MOV.U32 R28, RZ, RZ, R18 ;  /* 0x000000ffff1c7224 */ /* 0x000fe200078e0012 */
[----:B------:R-:W-:-:S02]  /*c390*/  MOV R29, R19 ;  /* 0x00000013001d7202 */ /* 0x000fc40000000f00 */
.L_x_2686:
[----:B------:R-:W-:Y:S01]  /*c3a0*/  ISETP.NE.AND P1, PT, RZ, c[0x0][0x354], PT ;  /* 0x0000d500ff007a0c */ /* 0x000fe20003f25270 */
[----:B------:R-:W-:Y:S01]  /*c3b0*/  HFMA2.MMA R18, -RZ, RZ, 0, 0 ;  /* 0x00000000ff127435 */ /* 0x000fe200000001ff */
[----:B------:R-:W-:-:S11]  /*c3c0*/  IMAD.MOV.U32 R16, RZ, RZ, RZ ;  /* 0x000000ffff107224 */ /* 0x000fd600078e00ff */
[----:B------:R-:W-:Y:S05]  /*c3d0*/  @!P1 BRA `(.L_x_2692) ;  /* 0x00000c8000009947 */ /* 0x000fea0003800000 */
[----:B0-----:R-:W-:Y:S01]  /*c3e0*/  MOV R5, R23 ;  /* 0x0000001700057202 */ /* 0x001fe20000000f00 */
        /* <DEDUP_REMOVED lines=199> */
.L_x_2692:
[----:B------:R-:W-:-:S04]  /*d060*/  IADD3 R6, P0, R18, c[0x0][0x558], RZ ;  /* 0x0001560012067a10 */ /* 0x000fc80007f1e0ff */
[----:B------:R-:W-:Y:S01]  /*d070*/  IADD3.X R7, RZ, c[0x0][0x55c], RZ, P0, !PT ;  /* 0x00015700ff077a10 */ /* 0x000fe200007fe4ff */
[----:B------:R-:W-:Y:S05]  /*d080*/  @!P1 BRA `(.L_x_2693) ;  /* 0x00000c7000009947 */ /* 0x000fea0003800000 */
[----:B0-----:R-:W-:Y:S01]  /*d090*/  IADD3 R5, R23, 0x1, RZ ;  /* 0x0000000117057810 */ /* 0x001fe20007ffe0ff */
        /* <DEDUP_REMOVED lines=198> */
.L_x_2693:
[----:B------:R-:W-:Y:S01]  /*dd00*/  ISETP.NE.U32.AND P0, PT, RZ, c[0x0][0x568], PT ;  /* 0x00015a00ff007a0c */ /* 0x000fe20003f05070 */
[----:B0-----:R-:W-:Y:S01]  /*dd10*/  CS2R R4, SRZ ;  /* 0x0000000000047805 */ /* 0x001fe2000001ff00 */
        /* <DEDUP_REMOVED lines=11> */
[----:B------:R-:W-:Y:S01]  /*ddd0*/  MOV R16, RZ ;  /* 0x000000ff00107202 */ /* 0x000fe20000000f00 */
[----:B------:R-:W-:Y:S02]  /*dde0*/  IMAD.MOV.U32 R18, RZ, RZ, RZ ;  /* 0x000000ffff127224 */ /* 0x000fe400078e00ff */
        /* <DEDUP_REMOVED lines=202> */
.L_x_2695:
        /* <DEDUP_REMOVED lines=202> */
.L_x_2696:
        /* <DEDUP_REMOVED lines=11> */
.L_x_2698:
[----:B------:R-:W-:Y:S05]  /*f7e0*/  BSYNC B0 ;  /* 0x0000000000007941 */ /* 0x000fea0003800000 */
.L_x_2697:
[----:B------:R-:W-:Y:S01]  /*f7f0*/  PRMT R8, R8, 0x9910, RZ ;  /* 0x0000991008087816 */ /* 0x000fe200000000ff */
[----:B------:R-:W-:Y:S01]  /*f800*/  BSSY B0, `(.L_x_2699) ;  /* 0x0000010000007945 */ /* 0x000fe20003800000 */
[----:B------:R-:W-:Y:S02]  /*f810*/  LOP3.LUT P0, RZ, R17, R2, RZ, 0xfc, !PT ;  /* 0x0000000211ff7212 */ /* 0x000fe4000780fcff */
[----:B------:R-:W-:-:S13]  /*f820*/  ISETP.NE.AND P1, PT, R8, RZ, PT ;  /* 0x000000ff0800720c */ /* 0x000fda0003f25270 */
[----:B------:R-:W-:Y:S05]  /*f830*/  @!P1 BRA `(.L_x_2700) ;  /* 0x000000c000009947 */ /* 0x000fea0003800000 */
[----:B------:R-:W0:Y:S01]  /*f840*/  S2R R9, SR_CTAID.Y ;  /* 0x0000000000097919 */ /* 0x000e220000002600 */
[----:B------:R-:W-:Y:S01]  /*f850*/  ISETP.NE.AND P2, PT, RZ, c[0x0][0x198], PT ;  /* 0x00006600ff007a0c */ /* 0x000fe20003f45270 */
[----:B------:R-:W-:Y:S01]  /*f860*/  IMAD.MOV.U32 R35, RZ, RZ, R71 ;  /* 0x000000ffff237224 */ /* 0x000fe200078e0047 */
[----:B------:R-:W-:Y:S02]  /*f870*/  MOV R34, R70 ;  /* 0x0000004600227202 */ /* 0x000fe40000000f00 */
[----:B------:R-:W-:Y:S02]  /*f880*/  MOV R24, R28 ;  /* 0x0000001c00187202 */ /* 0x000fe40000000f00 */
[----:B------:R-:W-:Y:S01]  /*f890*/  MOV R25, R29 ;  /* 0x0000001d00197202 */ /* 0x000fe20000000f00 */
[----:B0-----:R-:W-:Y:S01]  /*f8a0*/  IMAD R8, R0, c[0x0][0x10], R9 ;  /* 0x0000040000087a24 */ /* 0x001fe200078e0209 */
[----:B------:R-:W-:-:S05]  /*f8b0*/  HFMA2.MMA R9, -RZ, RZ, 0, 1.9073486328125e-06 ;  /* 0x00000020ff097435 */ /* 0x000fca00000001ff */
[----:B------:R-:W-:-:S05]  /*f8c0*/  @!P2 IMAD R8, R8, c[0x0][0x0], R17 ;  /* 0x000000000808aa24 */ /* 0x000fca00078e0211 */
[----:B------:R-:W-:-:S05]  /*f8d0*/  IMAD.WIDE.U32 R8, R8, R9, c[0x0][0x570] ;  /* 0x00015c0008087625 */ /* 0x000fca00078e0009 */
[----:B------:R0:W-:Y:S04]  /*f8e0*/  STG.E.128 [R8.64], R32 ;  /* 0x0000002008007986 */ /* 0x0001e8000c101d24 */
[----:B------:R0:W-:Y:S02]  /*f8f0*/  STG.E.128 [R8.64+0x10], R24 ;  /* 0x0000101808007986 */ /* 0x0001e4000c101d24 */
.L_x_2700:
[----:B------:R-:W-:Y:S05]  /*f900*/  BSYNC B0 ;  /* 0x0000000000007941 */ /* 0x000fea0003800000 */
.L_x_2699:
        /* <DEDUP_REMOVED lines=31> */
.L_x_2702:
[----:B------:R-:W-:Y:S05]  /*fb00*/  BSYNC B0 ;  /* 0x0000000000007941 */ /* 0x000fea0003800000 */
.L_x_2701:
[----:B------:R-:W-:Y:S01]  /*fb10*/  BAR.SYNC.DEFER_BLOCKING 0x0 ;  /* 0x0000000000007b1d */ /* 0x000fe20000010000 */
[----:B------:R-:W-:-:S04]  /*fb20*/  IADD3 R12, P2, R16, c[0x0][0x558], RZ ;  /* 0x00015600100c7a10 */ /* 0x000fc80007f5e0ff */
[----:B------:R-:W-:Y:S01]  /*fb30*/  IADD3.X R13, RZ, c[0x0][0x55c], RZ, P2, !PT ;  /* 0x00015700ff0d7a10 */ /* 0x000fe200017fe4ff */
[----:B0-----:R-:W0:Y:S02]  /*fb40*/  LDS.U8 R8, [RZ] ;  /* 0x00000000ff087984 */ /* 0x001e240000000000 */
[----:B0-----:R-:W-:-:S13]  /*fb50*/  ISETP.NE.AND P0, PT, R8, RZ, PT ;  /* 0x000000ff0800720c */ /* 0x001fda0003f05270 */
        /* <DEDUP_REMOVED lines=18> */
[----:B------:R-:W-:Y:S02]  /*fc80*/  MOV R25, c[0x0][0x174] ;  /* 0x00005d0000197a02 */ /* 0x000fe40000000f00 */
[----:B------:R-:W-:Y:S02]  /*fc90*/  ISETP.GE.U32.AND P0, PT, R19, c[0x0][0x194], PT ;  /* 0x0000650013007a0c */ /* 0x000fe40003f06070 */
[----:B------:R-:W-:-:S11]  /*fca0*/  MOV R23, c[0x0][0x17c] ;  /* 0x00005f0000177a02 */ /* 0x000fd60000000f00 */
        /* <DEDUP_REMOVED lines=8> */
.L_x_2707:
[----:B------:R-:W-:Y:S01]  /*fd30*/  HFMA2.MMA R29, -RZ, RZ, 0, 1.9073486328125e-06 ;  /* 0x00000020ff1d7435 */ /* 0x000fe200000001ff */
[----:B------:R-:W-:-:S09]  /*fd40*/  IMAD R28, R0, c[0x0][0x10], R19 ;  /* 0x00000400001c7a24 */ /* 0x000fd200078e0213 */
[----:B------:R-:W-:-:S05]  /*fd50*/  IMAD.WIDE.U32 R28, R28, R29, c[0x0][0x570] ;  /* 0x00015c001c1c7625 */ /* 0x000fca00078e001d */
[----:B------:R-:W2:Y:S04]  /*fd60*/  LDG.E.128 R8, [R28.64] ;  /* 0x000000241c087981 */ /* 0x000ea8000c1e1d00 */
[----:B------:R-:W3:Y:S01]  /*fd70*/  LDG.E.128 R24, [R28.64+0x10] ;  /* 0x000010241c187981 */ /* 0x000ee2000c1e1d00 */
[----:B------:R-:W-:-:S04]  /*fd80*/  IMAD.MOV.U32 R32, RZ, RZ, c[0x0][0x0] ;  /* 0x00000000ff207624 */ /* 0x000fc800078e00ff */
[----:B------:R-:W-:-:S05]  /*fd90*/  IMAD R19, R32, c[0x0][0x4], R19 ;  /* 0x0000010020137a24 */ /* 0x000fca00078e0213 */
[----:B------:R-:W-:Y:S01]  /*fda0*/  ISETP.GE.U32.AND P0, PT, R19, c[0x0][0x194], PT ;  /* 0x0000650013007a0c */ /* 0x000fe20003f06070 */
[----:B--2---:R-:W0:-:S04]  /*fdb0*/  DMUL R30, R10, R34 ;  /* 0x000000220a1e7228 */ /* 0x004e080000000000 */
[----:B------:R-:W-:-:S04]  /*fdc0*/  DMUL R34, R8, R34 ;  /* 0x0000002208227228 */ /* 0x000fc80000000000 */
[----:B0-----:R-:W-:-:S04]  /*fdd0*/  DFMA R30, R8, R14, -R30 ;  /* 0x0000000e081e722b */ /* 0x001fc8000000081e */
[----:B---3--:R-:W0:-:S04]  /*fde0*/  DMUL R8, R26, R22 ;  /* 0x000000161a087228 */ /* 0x008e080000000000 */
[----:B------:R-:W1:-:S04]  /*fdf0*/  DMUL R22, R24, R22 ;  /* 0x0000001618167228 */ /* 0x000e480000000000 */
[----:B0-----:R-:W0:-:S04]  /*fe00*/  DFMA R24, R24, R20, -R8 ;  /* 0x000000141818722b */ /* 0x001e080000000808 */
[----:B------:R2:W3:Y:S02]  /*fe10*/  DFMA R34, R10, R14, R34 ;  /* 0x0000000e0a22722b */ /* 0x0004e40000000022 */
[----:B--2---:R-:W-:Y:S02]  /*fe20*/  MOV R14, R30 ;  /* 0x0000001e000e7202 */ /* 0x004fe40000000f00 */
[----:B-1----:R0:W1:Y:S01]  /*fe30*/  DFMA R22, R26, R20, R22 ;  /* 0x000000141a16722b */ /* 0x0020620000000016 */
[----:B------:R-:W-:Y:S01]  /*fe40*/  MOV R15, R31 ;  /* 0x0000001f000f7202 */ /* 0x000fe20000000f00 */
[----:B0-----:R-:W-:Y:S01]  /*fe50*/  IMAD.MOV.U32 R20, RZ, RZ, R24 ;  /* 0x000000ffff147224 */ /* 0x001fe200078e0018 */
[----:B------:R-:W-:Y:S01]  /*fe60*/  MOV R21, R25 ;  /* 0x0000001900157202 */ /* 0x000fe20000000f00 */
[----:B-1-3--:R-:W-:Y:S05]  /*fe70*/  @!P0 BRA `(.L_x_2707) ;  /* 0xfffffeb000008947 */ /* 0x00afea000383ffff */
[----:B------:R-:W-:Y:S05]  /*fe80*/  BSYNC B1 ;  /* 0x0000000000017941 */ /* 0x000fea0003800000 */
.L_x_2706:
[----:B------:R-:W-:Y:S01]  /*fe90*/  MOV R28, R30 ;  /* 0x0000001e001c7202 */ /* 0x000fe20000000f00 */
[----:B------:R-:W-:Y:S01]  /*fea0*/  IMAD.MOV.U32 R29, RZ, RZ, R31 ;  /* 0x000000ffff1d7224 */ /* 0x000fe200078e001f */
[----:B------:R-:W-:Y:S05]  /*feb0*/  BRA `(.L_x_2705) ;  /* 0x0000026000007947 */ /* 0x000fea0003800000 */
.L_x_2704:
[----:B------:R-:W-:Y:S01]  /*fec0*/  ISETP.GE.U32.AND P0, PT, R2, c[0x0][0x194], PT ;  /* 0x0000650002007a0c */ /* 0x000fe20003f06070 */
[----:B------:R-:W-:Y:S01]  /*fed0*/  IMAD.MOV.U32 R22, RZ, RZ, c[0x0][0x178] ;  /* 0x00005e00ff167624 */ /* 0x000fe200078e00ff */
[----:B------:R-:W-:-:S02]  /*fee0*/  MOV R24, c[0x0][0x170] ;  /* 0x00005c0000187a02 */ /* 0x000fc40000000f00 */
[----:B------:R-:W-:Y:S02]  /*fef0*/  MOV R25, c[0x0][0x174] ;  /* 0x00005d0000197a02 */ /* 0x000fe40000000f00 */
[----:B------:R-:W-:-:S07]  /*ff00*/  MOV R23, c[0x0][0x17c] ;  /* 0x00005f0000177a02 */ /* 0x000fce0000000f00 */
        /* <DEDUP_REMOVED lines=8> */
[----:B------:R-:W-:Y:S02]  /*ff90*/  MOV R23, c[0x0][0x17c] ;  /* 0x00005f0000177a02 */ /* 0x000fe40000000f00 */
.L_x_2709:
[----:B------:R-:W-:Y:S02]  /*ffa0*/  IMAD R8, R0, c[0x0][0x10], R19 ;  /* 0x0000040000087a24 */ /* 0x000fe400078e0213 */
[----:B------:R-:W-:-:S02]  /*ffb0*/  IMAD.MOV.U32 R29, RZ, RZ, 0x20 ;  /* 0x00000020ff1d7424 */ /* 0x000fc400078e00ff */
[----:B------:R-:W-:-:S04]  /*ffc0*/  IMAD R8, R8, c[0x0][0x0], R17 ;  /* 0x0000000008087a24 */ /* 0x000fc800078e0211 */
[----:B------:R-:W-:-:S05]  /*ffd0*/  IMAD.WIDE.U32 R28, R8, R29, c[0x0][0x570] ;  /* 0x00015c00081c7625 */ /* 0x000fca00078e001d */
[----:B------:R-:W2:Y:S04]  /*ffe0*/  LDG.E.128 R8, [R28.64] ;  /* 0x000000241c087981 */ /* 0x000ea8000c1e1d00 */
[----:B------:R-:W3:Y:S01]  /*fff0*/  LDG.E.128 R24, [R28.64+0x10] ;  /* 0x000010241c187981 */ /* 0x000ee2000c1e1d00 */
[----:B------:R-:W-:-:S04]  /*10000*/  IADD3 R19, R19, c[0x0][0x4], RZ ;  /* 0x0000010013137a10 */ /* 0x000fc80007ffe0ff */
[----:B------:R-:W-:Y:S01]  /*10010*/  ISETP.GE.U32.AND P0, PT, R19, c[0x0][0x194], PT ;  /* 0x0000650013007a0c */ /* 0x000fe20003f06070 */
[----:B--2---:R-:W0:-:S04]  /*10020*/  DMUL R30, R10, R34 ;  /* 0x000000220a1e7228 */ /* 0x004e080000000000 */
[----:B---3--:R-:W1:-:S04]  /*10030*/  DMUL R32, R26, R22 ;  /* 0x000000161a207228 */ /* 0x008e480000000000 */
[----:B------:R-:W2:-:S04]  /*10040*/  DMUL R22, R24, R22 ;  /* 0x0000001618167228 */ /* 0x000e880000000000 */
[----:B0-----:R-:W-:-:S04]  /*10050*/  DFMA R30, R8, R14, -R30 ;  /* 0x0000000e081e722b */ /* 0x001fc8000000081e */
[----:B-1----:R-:W0:-:S04]  /*10060*/  DFMA R24, R24, R20, -R32 ;  /* 0x000000141818722b */ /* 0x002e080000000820 */
[----:B------:R-:W1:-:S04]  /*10070*/  DMUL R34, R8, R34 ;  /* 0x0000002208227228 */ /* 0x000e480000000000 */
[----:B--2---:R0:W2:Y:S02]  /*10080*/  DFMA R22, R26, R20, R22 ;  /* 0x000000141a16722b */ /* 0x0040a40000000016 */
[----:B0-----:R-:W-:Y:S01]  /*10090*/  IMAD.MOV.U32 R20, RZ, RZ, R24 ;  /* 0x000000ffff147224 */ /* 0x001fe200078e0018 */
[----:B------:R-:W-:Y:S01]  /*100a0*/  MOV R21, R25 ;  /* 0x0000001900157202 */ /* 0x000fe20000000f00 */
[----:B-1----:R0:W1:Y:S02]  /*100b0*/  DFMA R34, R10, R14, R34 ;  /* 0x0000000e0a22722b */ /* 0x0020640000000022 */
[----:B0-----:R-:W-:Y:S02]  /*100c0*/  MOV R14, R30 ;  /* 0x0000001e000e7202 */ /* 0x001fe40000000f00 */
[----:B------:R-:W-:Y:S01]  /*100d0*/  MOV R15, R31 ;  /* 0x0000001f000f7202 */ /* 0x000fe20000000f00 */
[----:B-12---:R-:W-:Y:S05]  /*100e0*/  @!P0 BRA `(.L_x_2709) ;  /* 0xfffffeb000008947 */ /* 0x006fea000383ffff */
[----:B------:R-:W-:Y:S05]  /*100f0*/  BSYNC B1 ;  /* 0x0000000000017941 */ /* 0x000fea0003800000 */
.L_x_2708:
[----:B------:R-:W-:Y:S01]  /*10100*/  MOV R28, R30 ;  /* 0x0000001e001c7202 */ /* 0x000fe20000000f00 */
[----:B------:R-:W-:-:S02]  /*10110*/  IMAD.MOV.U32 R29, RZ, RZ, R31 ;  /* 0x000000ffff1d7224 */ /* 0x000fc400078e001f */
.L_x_2705:
[----:B------:R-:W-:Y:S05]  /*10120*/  BSYNC B0 ;  /* 0x0000000000007941 */ /* 0x000fea0003800000 */
.L_x_2703:
[----:B------:R-:W-:Y:S01]  /*10130*/  IMAD R0, R2, c[0x0][0x0], R17 ;  /* 0x0000000002007a24 */ /* 0x000fe200078e0211 */
[----:B------:R-:W-:Y:S01]  /*10140*/  MOV R30, R34 ;  /* 0x00000022001e7202 */ /* 0x000fe20000000f00 */
[----:B------:R-:W-:Y:S01]  /*10150*/  ULDC UR4, c[0x0][0x4] ;  /* 0x0000010000047ab9 */ /* 0x000fe20000000800 */
[----:B------:R-:W-:Y:S01]  /*10160*/  MOV R31, R35 ;  /* 0x00000023001f7202 */ /* 0x000fe20000000f00 */
[----:B------:R-:W-:Y:S01]  /*10170*/  IMAD.SHL.U32 R9, R0, 0x20, RZ ;  /* 0x0000002000097824 */ /* 0x000fe200078e00ff */
[----:B------:R-:W-:Y:S01]  /*10180*/  MOV R26, R22 ;  /* 0x00000016001a7202 */ /* 0x000fe20000000f00 */
[----:B------:R-:W-:Y:S01]  /*10190*/  USHF.R.U32.HI UR4, URZ, 0x1, UR4 ;  /* 0x000000013f047899 */ /* 0x000fe20008011604 */
[----:B------:R-:W-:-:S02]  /*101a0*/  MOV R27, R23 ;  /* 0x00000017001b7202 */ /* 0x000fc40000000f00 */
[----:B------:R0:W-:Y:S01]  /*101b0*/  STS.128 [R9+0x10], R28 ;  /* 0x0000101c09007388 */ /* 0x0001e20000000c00 */
[----:B------:R-:W-:Y:S02]  /*101c0*/  LEA R19, R0, 0x10, 0x5 ;  /* 0x0000001000137811 */ /* 0x000fe400078e28ff */
[----:B------:R-:W-:Y:S01]  /*101d0*/  ISETP.NE.AND P0, PT, RZ, UR4, PT ;  /* 0x00000004ff007c0c */ /* 0x000fe2000bf05270 */
[----:B------:R0:W-:-:S12]  /*101e0*/  STS.128 [R9+0x20], R24 ;  /* 0x0000201809007388 */ /* 0x0001d80000000c00 */
[----:B------:R-:W-:Y:S05]  /*101f0*/  @!P0 BRA `(.L_x_2710) ;  /* 0x000001e000008947 */ /* 0x000fea0003800000 */
[----:B0-----:R-:W-:-:S05]  /*10200*/  IMAD.U32 R9, RZ, RZ, UR4 ;  /* 0x00000004ff097e24 */ /* 0x001fca000f8e00ff */
.L_x_2713:
[-C--:B------:R-:W-:Y:S01]  /*10210*/  IADD3 R0, R2, R9.reuse, RZ ;  /* 0x0000000902007210 */ /* 0x080fe20007ffe0ff */
        /* <DEDUP_REMOVED lines=22> */
[----:B--2---:R-:W-:Y:S01]  /*10380*/  MOV R24, R20 ;  /* 0x0000001400187202 */ /* 0x004fe20000000f00 */
[----:B-1----:R0:W-:Y:S01]  /*10390*/  STS.128 [R19+0x10], R20 ;  /* 0x0000101413007388 */ /* 0x0021e20000000c00 */
[----:B------:R-:W-:-:S03]  /*103a0*/  IMAD.MOV.U32 R25, RZ, RZ, R21 ;  /* 0x000000ffff197224 */ /* 0x000fc600078e0015 */
.L_x_2712:
[----:B------:R-:W-:Y:S05]  /*103b0*/  BSYNC B0 ;  /* 0x0000000000007941 */ /* 0x000fea0003800000 */
.L_x_2711:
[----:B------:R-:W-:Y:S01]  /*103c0*/  MOV R9, R14 ;  /* 0x0000000e00097202 */ /* 0x000fe20000000f00 */
[----:B------:R-:W-:Y:S05]  /*103d0*/  @P2 BRA `(.L_x_2713) ;  /* 0xfffffe3000002947 */ /* 0x000fea000383ffff */
.L_x_2710:
[----:B------:R-:W-:-:S13]  /*103e0*/  ISETP.NE.AND P0, PT, RZ, c[0x0][0x198], PT ;  /* 0x00006600ff007a0c */ /* 0x000fda0003f05270 */
[----:B------:R-:W-:Y:S05]  /*103f0*/  @!P0 BRA `(.L_x_2714) ;  /* 0x000004c000008947 */ /* 0x000fea0003800000 */
[----:B------:R-:W-:-:S10]  /*10400*/  HFMA2.MMA R0, -RZ, RZ, 0, 1.9073486328125e-06 ;  /* 0x00000020ff007435 */ /* 0x000fd400000001ff */
[----:B------:R-:W-:Y:S01]  /*10410*/  ISETP.LT.AND P0, PT, R0, c[0x0][0x0], PT ;  /* 0x0000000000007a0c */ /* 0x000fe20003f01270 */
[----:B------:R-:W-:-:S12]  /*10420*/  IMAD.MOV.U32 R0, RZ, RZ, c[0x0][0x0] ;  /* 0x00000000ff007624 */ /* 0x000fd800078e00ff */
        /* <DEDUP_REMOVED lines=10> */
[----:B------:R-:W-:-:S02]  /*104d0*/  IMAD.MOV.U32 R0, RZ, RZ, 0x20 ;  /* 0x00000020ff007424 */ /* 0x000fc400078e00ff */
[----:B------:R-:W-:-:S13]  /*104e0*/  ISETP.GE.AND P0, PT, R2, 0x20, PT ;  /* 0x000000200200780c */ /* 0x000fda0003f06270 */
[----:B------:R-:W-:Y:S05]  /*104f0*/  @!P0 BRA `(.L_x_2715) ;  /* 0x000001d000008947 */ /* 0x000fea0003800000 */
[----:B0-----:R-:W-:-:S04]  /*10500*/  MOV R0, R2 ;  /* 0x0000000200007202 */ /* 0x001fc80000000f00 */
.L_x_2718:
[----:B------:R-:W-:Y:S01]  /*10510*/  IADD3 R2, R17, R0, RZ ;  /* 0x0000000011027210 */ /* 0x000fe20007ffe0ff */
[----:B------:R-:W-:Y:S03]  /*10520*/  BAR.SYNC.DEFER_BLOCKING 0x0 ;  /* 0x0000000000007b1d */ /* 0x000fe60000010000 */
[----:B------:R-:W-:-:S03]  /*10530*/  ISETP.GE.U32.AND P0, PT, R2, c[0x0][0x0], PT ;  /* 0x0000000002007a0c */ /* 0x000fc60003f06070 */
[----:B------:R-:W-:Y:S01]  /*10540*/  BSSY B0, `(.L_x_2716) ;  /* 0x0000014000007945 */ /* 0x000fe20003800000 */
[----:B------:R-:W-:-:S13]  /*10550*/  ISETP.GE.U32.OR P0, PT, R17, R0, P0 ;  /* 0x000000001100720c */ /* 0x000fda0000706470 */
[----:B0-----:R-:W-:Y:S05]  /*10560*/  @P0 BRA `(.L_x_2717) ;  /* 0x0000011000000947 */ /* 0x001fea0003800000 */
[----:B------:R-:W-:-:S05]  /*10570*/  IMAD R2, R0, 0x20, R19 ;  /* 0x0000002000027824 */ /* 0x000fca00078e0213 */
[----:B------:R-:W0:Y:S04]  /*10580*/  LDS.128 R8, [R2] ;  /* 0x0000000002087984 */ /* 0x000e280000000c00 */
        /* <DEDUP_REMOVED lines=12> */
[----:B------:R-:W-:Y:S02]  /*10650*/  MOV R29, R33 ;  /* 0x00000021001d7202 */ /* 0x000fe40000000f00 */
[----:B------:R-:W-:Y:S01]  /*10660*/  IMAD.MOV.U32 R24, RZ, RZ, R20 ;  /* 0x000000ffff187224 */ /* 0x000fe200078e0014 */
[----:B------:R-:W-:Y:S02]  /*10670*/  MOV R25, R21 ;  /* 0x0000001500197202 */ /* 0x000fe40000000f00 */
.L_x_2717:
[----:B------:R-:W-:Y:S05]  /*10680*/  BSYNC B0 ;  /* 0x0000000000007941 */ /* 0x000fea0003800000 */
.L_x_2716:
[----:B------:R-:W-:-:S04]  /*10690*/  SHF.R.S32.HI R0, RZ, 0x1, R0 ;  /* 0x00000001ff007819 */ /* 0x000fc80000011400 */
[----:B------:R-:W-:-:S13]  /*106a0*/  ISETP.GE.AND P0, PT, R0, 0x20, PT ;  /* 0x000000200000780c */ /* 0x000fda0003f06270 */
[----:B------:R-:W-:Y:S05]  /*106b0*/  @P0 BRA `(.L_x_2718) ;  /* 0xfffffe5000000947 */ /* 0x000fea000383ffff */
[----:B------:R-:W-:-:S09]  /*106c0*/  HFMA2.MMA R0, -RZ, RZ, 0, 1.9073486328125e-06 ;  /* 0x00000020ff007435 */ /* 0x000fd200000001ff */
.L_x_2715:
[----:B0-----:R-:W-:Y:S01]  /*106d0*/  BAR.SYNC.DEFER_BLOCKING 0x0 ;  /* 0x0000000000007b1d */ /* 0x001fe20000010000 */
[----:B------:R-:W-:-:S13]  /*106e0*/  ISETP.GE.AND P0, PT, R0, 0x2, PT ;  /* 0x000000020000780c */ /* 0x000fda0003f06270 */
[----:B------:R-:W-:Y:S05]  /*106f0*/  @!P0 BRA `(.L_x_2714) ;  /* 0x000001c000008947 */ /* 0x000fea0003800000 */
[----:B------:R-:W-:-:S05]  /*10700*/  IMAD.MOV.U32 R17, RZ, RZ, 0x1 ;  /* 0x00000001ff117424 */ /* 0x000fca00078e00ff */
.L_x_2719:
[----:B------:R-:W-:Y:S04]  /*10710*/  SHFL.DOWN PT, R11, R35, R17, 0x1f ;  /* 0x08001f11230b7589 */ /* 0x000fe800000e0000 */
[----:B------:R-:W0:Y:S04]  /*10720*/  SHFL.DOWN PT, R10, R34, R17, 0x1f ;  /* 0x08001f11220a7589 */ /* 0x000e2800000e0000 */
[----:B------:R-:W-:Y:S04]  /*10730*/  SHFL.DOWN PT, R31, R23, R17, 0x1f ;  /* 0x08001f11171f7589 */ /* 0x000fe800000e0000 */
[----:B------:R-:W1:Y:S04]  /*10740*/  SHFL.DOWN PT, R30, R22, R17, 0x1f ;  /* 0x08001f11161e7589 */ /* 0x000e6800000e0000 */
[----:B------:R-:W-:Y:S04]  /*10750*/  SHFL.DOWN PT, R9, R29, R17, 0x1f ;  /* 0x08001f111d097589 */ /* 0x000fe800000e0000 */
[----:B------:R-:W2:Y:S04]  /*10760*/  SHFL.DOWN PT, R8, R28, R17, 0x1f ;  /* 0x08001f111c087589 */ /* 0x000ea800000e0000 */
[----:B------:R-:W-:Y:S04]  /*10770*/  SHFL.DOWN PT, R27, R25, R17, 0x1f ;  /* 0x08001f11191b7589 */ /* 0x000fe800000e0000 */
[----:B------:R3:W4:Y:S01]  /*10780*/  SHFL.DOWN PT, R26, R24, R17, 0x1f ;  /* 0x08001f11181a7589 */ /* 0x00072200000e0000 */
[----:B0-----:R-:W2:-:S04]  /*10790*/  DMUL R14, R10, R34 ;  /* 0x000000220a0e7228 */ /* 0x001e880000000000 */
[----:B-1----:R-:W4:Y:S01]  /*107a0*/  DMUL R32, R30, R22 ;  /* 0x000000161e207228 */ /* 0x002f220000000000 */
[----:B---3--:R-:W-:-:S04]  /*107b0*/  SHF.L.U32 R17, R17, 0x1, RZ ;  /* 0x0000000111117819 */ /* 0x008fc800000006ff */
[----:B------:R-:W-:Y:S01]  /*107c0*/  ISETP.GE.AND P0, PT, R17, R0, PT ;  /* 0x000000001100720c */ /* 0x000fe20003f06270 */
[----:B--2---:R-:W-:-:S04]  /*107d0*/  DFMA R14, R8, R28, -R14 ;  /* 0x0000001c080e722b */ /* 0x004fc8000000080e */
[----:B------:R-:W0:-:S04]  /*107e0*/  DMUL R20, R8, R34 ;  /* 0x0000002208147228 */ /* 0x000e080000000000 */
[----:B----4-:R-:W-:-:S04]  /*107f0*/  DFMA R32, R26, R24, -R32 ;  /* 0x000000181a20722b */ /* 0x010fc80000000820 */
[----:B------:R-:W1:-:S04]  /*10800*/  DMUL R8, R26, R22 ;  /* 0x000000161a087228 */ /* 0x000e480000000000 */
[----:B0-----:R0:W2:Y:S02]  /*10810*/  DFMA R34, R10, R28, R20 ;  /* 0x0000001c0a22722b */ /* 0x0010a40000000014 */
[----:B0-----:R-:W-:Y:S01]  /*10820*/  MOV R28, R14 ;  /* 0x0000000e001c7202 */ /* 0x001fe20000000f00 */
[----:B------:R-:W-:Y:S01]  /*10830*/  IMAD.MOV.U32 R29, RZ, RZ, R15 ;  /* 0x000000ffff1d7224 */ /* 0x000fe200078e000f */
[----:B-1----:R0:W1:Y:S02]  /*10840*/  DFMA R22, R30, R24, R8 ;  /* 0x000000181e16722b */ /* 0x0020640000000008 */
[----:B0-----:R-:W-:Y:S02]  /*10850*/  MOV R24, R32 ;  /* 0x0000002000187202 */ /* 0x001fe40000000f00 */
[----:B------:R-:W-:Y:S01]  /*10860*/  MOV R25, R33 ;  /* 0x0000002100197202 */ /* 0x000fe20000000f00 */
[----:B-12---:R-:W-:Y:S05]  /*10870*/  @!P0 BRA `(.L_x_2719) ;  /* 0xfffffe9000008947 */ /* 0x006fea000383ffff */
[----:B------:R-:W-:Y:S01]  /*10880*/  IMAD.MOV.U32 R28, RZ, RZ, R14 ;  /* 0x000000ffff1c7224 */ /* 0x000fe200078e000e */
[----:B------:R-:W-:Y:S01]  /*10890*/  MOV R29, R15 ;  /* 0x0000000f001d7202 */ /* 0x000fe20000000f00 */
[----:B------:R-:W-:Y:S01]  /*108a0*/  IMAD.MOV.U32 R25, RZ, RZ, R33 ;  /* 0x000000ffff197224 */ /* 0x000fe200078e0021 */
[----:B------:R-:W-:-:S02]  /*108b0*/  MOV R24, R32 ;  /* 0x0000002000187202 */ /* 0x000fc40000000f00 */
.L_x_2714:
        /* <DEDUP_REMOVED lines=9> */
[----:B0-----:R-:W2:Y:S04]  /*10950*/  LDG.E.128 R8, [R4.64] ;  /* 0x0000002404087981 */ /* 0x001ea8000c1e1d00 */
[----:B------:R-:W3:Y:S01]  /*10960*/  LDG.E.128 R12, [R4.64+0x10] ;  /* 0x00001024040c7981 */ /* 0x000ee2000c1e1d00 */
[----:B--2---:R-:W0:-:S04]  /*10970*/  DMUL R2, R34, R10 ;  /* 0x0000000a22027228 */ /* 0x004e080000000000 */
[----:B---3--:R-:W1:-:S04]  /*10980*/  DMUL R6, R22, R14 ;  /* 0x0000000e16067228 */ /* 0x008e480000000000 */
[----:B------:R-:W2:-:S04]  /*10990*/  DMUL R10, R28, R10 ;  /* 0x0000000a1c0a7228 */ /* 0x000e880000000000 */
[----:B------:R-:W3:-:S04]  /*109a0*/  DMUL R14, R24, R14 ;  /* 0x0000000e180e7228 */ /* 0x000ec80000000000 */
[----:B0-----:R0:W4:-:S04]  /*109b0*/  DFMA R28, R28, R8, -R2 ;  /* 0x000000081c1c722b */ /* 0x0011080000000802 */
[----:B-1----:R0:W1:-:S04]  /*109c0*/  DFMA R24, R24, R12, -R6 ;  /* 0x0000000c1818722b */ /* 0x0020480000000806 */
[----:B--2---:R0:W2:-:S04]  /*109d0*/  DFMA R34, R34, R8, R10 ;  /* 0x000000082222722b */ /* 0x004088000000000a */
[----:B---3--:R0:W3:-:S06]  /*109e0*/  DFMA R22, R22, R12, R14 ;  /* 0x0000000c1616722b */ /* 0x0080cc000000000e */
.L_x_2721:
[----:B-12-4-:R-:W-:Y:S05]  /*109f0*/  @!P1 BRA `(.L_x_2722) ;  /* 0x0000037000009947 */ /* 0x016fea0003800000 */
[----:B------:R-:W-:-:S04]  /*10a00*/  MOV R17, 0x1 ;  /* 0x0000000100117802 */ /* 0x000fc80000000f00 */
[----:B------:R-:W-:-:S04]  /*10a10*/  ISETP.NE.AND P0, PT, R17, c[0x0][0x58c], PT ;  /* 0x0001630011007a0c */ /* 0x000fc80003f05270 */
[----:B------:R-:W-:-:S09]  /*10a20*/  P2R R0, PR, RZ, 0x1 ;  /* 0x00000001ff007803 */ /* 0x000fd20000000000 */
[----:B------:R-:W-:Y:S05]  /*10a30*/  @!P0 BRA `(.L_x_2723) ;  /* 0x0000013000008947 */ /* 0x000fea0003800000 */
[----:B------:R-:W-:Y:S01]  /*10a40*/  MOV R0, 0x660 ;  /* 0x0000066000007802 */ /* 0x000fe20000000f00 */
[----:B0-----:R-:W-:Y:S01]  /*10a50*/  HFMA2.MMA R13, -RZ, RZ, 0, 0 ;  /* 0x00000000ff0d7435 */ /* 0x001fe200000001ff */
[----:B------:R-:W-:Y:S01]  /*10a60*/  MOV R4, c[0x4][0x650] ;  /* 0x0101940000047a02 */ /* 0x000fe20000000f00 */
[----:B------:R-:W-:Y:S01]  /*10a70*/  IMAD.MOV.U32 R5, RZ, RZ, c[0x4][0x654] ;  /* 0x01019500ff057624 */ /* 0x000fe200078e00ff */
[----:B------:R0:W1:Y:S01]  /*10a80*/  LDC.64 R2, c[0x4][R0] ;  /* 0x0100000000027b82 */ /* 0x0000620000000a00 */
[----:B------:R-:W-:Y:S01]  /*10a90*/  MOV R6, c[0x4][0x640] ;  /* 0x0101900000067a02 */ /* 0x000fe20000000f00 */
[----:B------:R-:W-:Y:S01]  /*10aa0*/  IMAD.MOV.U32 R8, RZ, RZ, 0x2ef ;  /* 0x000002efff087424 */ /* 0x000fe200078e00ff */
        /* <DEDUP_REMOVED lines=11> */
[----:B-1-3--:R-:W-:Y:S05]  /*10b60*/  CALL.ABS.NOINC R2 ;  /* 0x0000000002007343 */ /* 0x00afea0003c00000 */
.L_x_2723:
[----:B------:R-:W-:Y:S01]  /*10b70*/  IADD3 R18, P0, R18, c[0x0][0x558], RZ ;  /* 0x0001560012127a10 */ /* 0x000fe20007f1e0ff */
[----:B0-----:R-:W-:Y:S01]  /*10b80*/  IMAD.MOV.U32 R30, RZ, RZ, R34 ;  /* 0x000000ffff1e7224 */ /* 0x001fe200078e0022 */
[----:B------:R-:W-:Y:S02]  /*10b90*/  MOV R31, R35 ;  /* 0x00000023001f7202 */ /* 0x000fe40000000f00 */
[----:B------:R-:W-:Y:S02]  /*10ba0*/  IADD3.X R19, RZ, c[0x0][0x55c], RZ, P0, !PT ;  /* 0x00015700ff137a10 */ /* 0x000fe400007fe4ff */
[----:B------:R-:W-:-:S03]  /*10bb0*/  ISETP.NE.AND P6, PT, R17, c[0x0][0x58c], PT ;  /* 0x0001630011007a0c */ /* 0x000fc60003fc5270 */
[----:B------:R0:W-:Y:S10]  /*10bc0*/  STG.E.128 [R18.64], R28 ;  /* 0x0000001c12007986 */ /* 0x0001f4000c101d24 */
[----:B------:R-:W-:Y:S05]  /*10bd0*/  @!P6 BRA `(.L_x_2724) ;  /* 0x000001300000e947 */ /* 0x000fea0003800000 */
[----:B------:R-:W-:Y:S01]  /*10be0*/  MOV R0, 0x660 ;  /* 0x0000066000007802 */ /* 0x000fe20000000f00 */
[----:B------:R-:W-:Y:S01]  /*10bf0*/  HFMA2.MMA R13, -RZ, RZ, 0, 0 ;  /* 0x00000000ff0d7435 */ /* 0x000fe200000001ff */
[----:B------:R-:W-:Y:S01]  /*10c00*/  MOV R4, c[0x4][0x650] ;  /* 0x0101940000047a02 */ /* 0x000fe20000000f00 */
[----:B------:R-:W-:Y:S01]  /*10c10*/  IMAD.MOV.U32 R5, RZ, RZ, c[0x4][0x654] ;  /* 0x01019500ff057624 */ /* 0x000fe200078e00ff */
[----:B------:R1:W2:Y:S01]  /*10c20*/  LDC.64 R2, c[0x4][R0] ;  /* 0x0100000000027b82 */ /* 0x0002a20000000a00 */
[----:B------:R-:W-:Y:S01]  /*10c30*/  MOV R6, c[0x4][0x640] ;  /* 0x0101900000067a02 */ /* 0x000fe20000000f00 */
[----:B------:R-:W-:Y:S01]  /*10c40*/  IMAD.MOV.U32 R8, RZ, RZ, 0x2ef ;  /* 0x000002efff087424 */ /* 0x000fe200078e00ff */
        /* <DEDUP_REMOVED lines=12> */
.L_x_2724:
[----:B------:R-:W-:Y:S01]  /*10d10*/  IADD3 R16, P0, R16, c[0x0][0x558], RZ ;  /* 0x0001560010107a10 */ /* 0x000fe20007f1e0ff */
[----:B------:R-:W-:Y:S01]  /*10d20*/  IMAD.MOV.U32 R21, RZ, RZ, R25 ;  /* 0x000000ffff157224 */ /* 0x000fe200078e0019 */
[----:B------:R-:W-:Y:S02]  /*10d30*/  MOV R20, R24 ;  /* 0x0000001800147202 */ /* 0x000fe40000000f00 */
[----:B------:R-:W-:-:S05]  /*10d40*/  IADD3.X R17, RZ, c[0x0][0x55c], RZ, P0, !PT ;  /* 0x00015700ff117a10 */ /* 0x000fca00007fe4ff */
[----:B---3--:R-:W-:Y:S01]  /*10d50*/  STG.E.128 [R16.64], R20 ;  /* 0x0000001410007986 */ /* 0x008fe2000c101d24 */
[----:B------:R-:W-:Y:S05]  /*10d60*/  EXIT ;  /* 0x000000000000794d */ /* 0x000fea0003800000 */
.L_x_2722:
[----:B0-----:R-:W-:Y:S01]  /*10d70*/  MOV R30, R34 ;  /* 0x00000022001e7202 */ /* 0x001fe20000000f00 */
[----:B------:R-:W-:Y:S01]  /*10d80*/  IMAD.MOV.U32 R31, RZ, RZ, R35 ;  /* 0x000000ffff1f7224 */ /* 0x000fe200078e0023 */
[----:B------:R-:W-:Y:S02]  /*10d90*/  MOV R20, R24 ;  /* 0x0000001800147202 */ /* 0x000fe40000000f00 */
[----:B------:R-:W-:Y:S02]  /*10da0*/  MOV R21, R25 ;  /* 0x0000001900157202 */ /* 0x000fe40000000f00 */
[----:B------:R-:W-:Y:S04]  /*10db0*/  STG.E.128 [R4.64], R28 ;  /* 0x0000001c04007986 */ /* 0x000fe8000c101d24 */
[----:B---3--:R-:W-:Y:S01]  /*10dc0*/  STG.E.128 [R4.64+0x10], R20 ;  /* 0x0000101404007986 */ /* 0x008fe2000c101d24 */
[----:B------:R-:W-:Y:S05]  /*10dd0*/  EXIT ;  /* 0x000000000000794d */ /* 0x000fea0003800000 */
.L_x_2720:
[----:B------:R-:W-:Y:S01]  /*10de0*/  ISETP.NE.AND P0, PT, RZ, UR38, PT ;  /* 0x00000026ff007c0c */ /* 0x000fe2000bf05270 */
[----:B------:R-:W-:-:S02]  /*10df0*/  ULDC.U8 UR4, c[0x0][0x589] ;  /* 0x0001624000047ab9 */ /* 0x000fc40000000000 */
[----:B------:R-:W-:-:S10]  /*10e00*/  ISETP.NE.AND P1, PT, RZ, UR4, PT ;  /* 0x00000004ff007c0c */ /* 0x000fd4000bf25270 */
[----:B------:R-:W-:Y:S05]  /*10e10*/  @!P0 BRA `(.L_x_2725) ;  /* 0x000000a000008947 */ /* 0x000fea0003800000 */
[----:B0-----:R-:W2:Y:S04]  /*10e20*/  LDG.E.128 R8, [R6.64] ;  /* 0x0000002406087981 */ /* 0x001ea8000c1e1d00 */
[----:B------:R-:W3:Y:S01]  /*10e30*/  LDG.E.128 R36, [R12.64] ;  /* 0x000000240c247981 */ /* 0x000ee2000c1e1d00 */
        /* <DEDUP_REMOVED lines=8> */
.L_x_2725:
[----:B-12-4-:R-:W-:Y:S05]  /*10ec0*/  @!P1 BRA `(.L_x_2726) ;  /* 0x0000037000009947 */ /* 0x016fea0003800000 */
[----:B------:R-:W-:-:S05]  /*10ed0*/  IMAD.MOV.U32 R17, RZ, RZ, 0x1 ;  /* 0x00000001ff117424 */ /* 0x000fca00078e00ff */
[----:B------:R-:W-:-:S04]  /*10ee0*/  ISETP.NE.AND P0, PT, R17, c[0x0][0x58c], PT ;  /* 0x0001630011007a0c */ /* 0x000fc80003f05270 */
[----:B------:R-:W-:-:S09]  /*10ef0*/  P2R R0, PR, RZ, 0x1 ;  /* 0x00000001ff007803 */ /* 0x000fd20000000000 */
        /* <DEDUP_REMOVED lines=20> */
.L_x_2727:
        /* <DEDUP_REMOVED lines=22> */
[----:B-1----:R-:W-:Y:S02]  /*111a0*/  MOV R0, 0x0 ;  /* 0x0000000000007802 */ /* 0x002fe40000000f00 */
[----:B------:R-:W-:-:S04]  /*111b0*/  IADD3 R20, P0, P1, -R20, R9, R14 ;  /* 0x0000000914147210 */ /* 0x000fc8000791e10e */
[----:B------:R-:W-:-:S04]  /*111c0*/  IADD3.X R21, ~R0, R21, R15, P0, P1 ;  /* 0x0000001500157210 */ /* 0x000fc800007e250f */
[----:B0-23--:R-:W-:Y:S05]  /*111d0*/  CALL.ABS.NOINC R2 ;  /* 0x0000000002007343 */ /* 0x00dfea0003c00000 */
.L_x_2728:
[----:B------:R-:W-:Y:S02]  /*111e0*/  IADD3 R16, P0, R16, c[0x0][0x558], RZ ;  /* 0x0001560010107a10 */ /* 0x000fe40007f1e0ff */
[----:B------:R-:W-:Y:S02]  /*111f0*/  MOV R20, R24 ;  /* 0x0000001800147202 */ /* 0x000fe40000000f00 */
[----:B------:R-:W-:Y:S01]  /*11200*/  MOV R21, R25 ;  /* 0x0000001900157202 */ /* 0x000fe20000000f00 */
[----:B------:R-:W-:-:S05]  /*11210*/  IMAD.X R17, RZ, RZ, c[0x0][0x55c], P0 ;  /* 0x00015700ff117624 */ /* 0x000fca00000e06ff */
[----:B---3--:R-:W-:Y:S01]  /*11220*/  STG.E.128 [R16.64], R20 ;  /* 0x0000001410007986 */ /* 0x008fe2000c101d24 */
[----:B------:R-:W-:Y:S05]  /*11230*/  EXIT ;  /* 0x000000000000794d */ /* 0x000fea0003800000 */
.L_x_2726:
[----:B0-----:R-:W-:Y:S01]  /*11240*/  MOV R30, R34 ;  /* 0x00000022001e7202 */ /* 0x001fe20000000f00 */
[----:B------:R-:W-:Y:S01]  /*11250*/  IMAD.MOV.U32 R20, RZ, RZ, R24 ;  /* 0x000000ffff147224 */ /* 0x000fe200078e0018 */
[----:B------:R-:W-:Y:S02]  /*11260*/  MOV R31, R35 ;  /* 0x00000023001f7202 */ /* 0x000fe40000000f00 */
[----:B------:R-:W-:-:S03]  /*11270*/  MOV R21, R25 ;  /* 0x0000001900157202 */ /* 0x000fc60000000f00 */
[----:B------:R-:W-:Y:S04]  /*11280*/  STG.E.128 [R6.64], R28 ;  /* 0x0000001c06007986 */ /* 0x000fe8000c101d24 */
[----:B---3--:R-:W-:Y:S01]  /*11290*/  STG.E.128 [R12.64], R20 ;  /* 0x000000140c007986 */ /* 0x008fe2000c101d24 */
[----:B------:R-:W-:Y:S05]  /*112a0*/  EXIT ;  /* 0x000000000000794d */ /* 0x000fea0003800000 */
.L_x_2694:
        /* <DEDUP_REMOVED lines=16> */
[----:B------:R-:W2:Y:S04]  /*113b0*/  LDG.E.128 R8, [R4.64] ;  /* 0x0000002404087981 */ /* 0x000ea8000c1e1d00 */
        /* <DEDUP_REMOVED lines=9> */
.L_x_2730:
[----:B-12-4-:R-:W-:Y:S05]  /*11450*/  @!P1 BRA `(.L_x_2731) ;  /* 0x0000037000009947 */ /* 0x016fea0003800000 */
[----:B------:R-:W-:-:S04]  /*11460*/  MOV R17, 0x1 ;  /* 0x0000000100117802 */ /* 0x000fc80000000f00 */
[----:B------:R-:W-:-:S04]  /*11470*/  ISETP.NE.AND P0, PT, R17, c[0x0][0x58c], PT ;  /* 0x0001630011007a0c */ /* 0x000fc80003f05270 */
[----:B------:R-:W-:-:S09]  /*11480*/  P2R R0, PR, RZ, 0x1 ;  /* 0x00000001ff007803 */ /* 0x000fd20000000000 */
[----:B------:R-:W-:Y:S05]  /*11490*/  @!P0 BRA `(.L_x_2732) ;  /* 0x0000013000008947 */ /* 0x000fea0003800000 */
[----:B------:R-:W-:Y:S01]  /*114a0*/  MOV R0, 0x660 ;  /* 0x0000066000007802 */ /* 0x000fe20000000f00 */
[----:B0-----:R-:W-:Y:S01]  /*114b0*/  HFMA2.MMA R8, -RZ, RZ, 0, 4.4763088226318359375e-05 ;  /* 0x000002efff087435 */ /* 0x001fe200000001ff */
[----:B------:R-:W-:Y:S01]  /*114c0*/  IMAD.MOV.U32 R4, RZ, RZ, c[0x4][0x650] ;  /* 0x01019400ff047624 */ /* 0x000fe200078e00ff */
[----:B------:R-:W-:Y:S01]  /*114d0*/  HFMA2.MMA R12, -RZ, RZ, 0, 5.9604644775390625e-08 ;  /* 0x00000001ff0c7435 */ /* 0x000fe200000001ff */
[----:B------:R0:W1:Y:S01]  /*114e0*/  LDC.64 R2, c[0x4][R0] ;  /* 0x0100000000027b82 */ /* 0x0000620000000a00 */
[----:B------:R-:W-:Y:S01]  /*114f0*/  MOV R5, c[0x4][0x654] ;  /* 0x0101950000057a02 */ /* 0x000fe20000000f00 */
[----:B------:R-:W-:Y:S01]  /*11500*/  IMAD.MOV.U32 R7, RZ, RZ, c[0x4][0x644] ;  /* 0x01019100ff077624 */ /* 0x000fe200078e00ff */
[----:B------:R-:W-:Y:S01]  /*11510*/  MOV R6, c[0x4][0x640] ;  /* 0x0101900000067a02 */ /* 0x000fe20000000f00 */
[----:B------:R-:W-:Y:S01]  /*11520*/  IMAD.MOV.U32 R11, RZ, RZ, c[0x4][0x404] ;  /* 0x01010100ff0b7624 */ /* 0x000fe200078e00ff */
[----:B------:R-:W-:Y:S02]  /*11530*/  MOV R10, c[0x4][0x400] ;  /* 0x01010000000a7a02 */ /* 0x000fe40000000f00 */
[----:B------:R-:W-:-:S02]  /*11540*/  MOV R13, RZ ;  /* 0x000000ff000d7202 */ /* 0x000fc40000000f00 */
        /* <DEDUP_REMOVED lines=8> */
.L_x_2732:
[----:B------:R-:W-:Y:S02]  /*115d0*/  IADD3 R18, P0, R18, c[0x0][0x558], RZ ;  /* 0x0001560012127a10 */ /* 0x000fe40007f1e0ff */
[----:B------:R-:W-:Y:S02]  /*115e0*/  MOV R34, R70 ;  /* 0x0000004600227202 */ /* 0x000fe40000000f00 */
[----:B------:R-:W-:Y:S01]  /*115f0*/  MOV R35, R71 ;  /* 0x0000004700237202 */ /* 0x000fe20000000f00 */
[----:B------:R-:W-:Y:S01]  /*11600*/  IMAD.X R19, RZ, RZ, c[0x0][0x55c], P0 ;  /* 0x00015700ff137624 */ /* 0x000fe200000e06ff */
[----:B------:R-:W-:-:S04]  /*11610*/  ISETP.NE.AND P6, PT, R17, c[0x0][0x58c], PT ;  /* 0x0001630011007a0c */ /* 0x000fc80003fc5270 */
[----:B------:R1:W-:Y:S09]  /*11620*/  STG.E.128 [R18.64], R32 ;  /* 0x0000002012007986 */ /* 0x0003f2000c101d24 */
[----:B------:R-:W-:Y:S05]  /*11630*/  @!P6 BRA `(.L_x_2733) ;  /* 0x000001300000e947 */ /* 0x000fea0003800000 */
[----:B------:R-:W-:Y:S01]  /*11640*/  MOV R0, 0x660 ;  /* 0x0000066000007802 */ /* 0x000fe20000000f00 */
[----:B0-----:R-:W-:Y:S01]  /*11650*/  HFMA2.MMA R8, -RZ, RZ, 0, 4.4763088226318359375e-05 ;  /* 0x000002efff087435 */ /* 0x001fe200000001ff */
[----:B------:R-:W-:Y:S01]  /*11660*/  IMAD.MOV.U32 R4, RZ, RZ, c[0x4][0x650] ;  /* 0x01019400ff047624 */ /* 0x000fe200078e00ff */
        /* <DEDUP_REMOVED lines=12> */
[----:B0-----:R-:W-:Y:S02]  /*11730*/  MOV R0, 0x0 ;  /* 0x0000000000007802 */ /* 0x001fe40000000f00 */
[----:B------:R-:W-:-:S04]  /*11740*/  IADD3 R20, P0, P1, -R20, R9, R14 ;  /* 0x0000000914147210 */ /* 0x000fc8000791e10e */
[----:B------:R-:W-:-:S04]  /*11750*/  IADD3.X R21, ~R0, R21, R15, P0, P1 ;  /* 0x0000001500157210 */ /* 0x000fc800007e250f */
[----:B-123--:R-:W-:Y:S05]  /*11760*/  CALL.ABS.NOINC R2 ;  /* 0x0000000002007343 */ /* 0x00efea0003c00000 */
.L_x_2733:
[----:B------:R-:W-:Y:S01]  /*11770*/  IADD3 R16, P0, R16, c[0x0][0x558], RZ ;  /* 0x0001560010107a10 */ /* 0x000fe20007f1e0ff */
[----:B------:R-:W-:Y:S01]  /*11780*/  IMAD.MOV.U32 R24, RZ, RZ, R28 ;  /* 0x000000ffff187224 */ /* 0x000fe200078e001c */
[----:B------:R-:W-:Y:S02]  /*11790*/  MOV R25, R29 ;  /* 0x0000001d00197202 */ /* 0x000fe40000000f00 */
[----:B------:R-:W-:-:S05]  /*117a0*/  IADD3.X R17, RZ, c[0x0][0x55c], RZ, P0, !PT ;  /* 0x00015700ff117a10 */ /* 0x000fca00007fe4ff */
[----:B---3--:R-:W-:Y:S01]  /*117b0*/  STG.E.128 [R16.64], R24 ;  /* 0x0000001810007986 */ /* 0x008fe2000c101d24 */
[----:B------:R-:W-:Y:S05]  /*117c0*/  EXIT ;  /* 0x000000000000794d */ /* 0x000fea0003800000 */
.L_x_2731:
[----:B------:R-:W-:Y:S01]  /*117d0*/  IMAD.MOV.U32 R34, RZ, RZ, R70 ;  /* 0x000000ffff227224 */ /* 0x000fe200078e0046 */
[----:B------:R-:W-:Y:S01]  /*117e0*/  MOV R35, R71 ;  /* 0x0000004700237202 */ /* 0x000fe20000000f00 */
[----:B------:R-:W-:Y:S01]  /*117f0*/  IMAD.MOV.U32 R25, RZ, RZ, R29 ;  /* 0x000000ffff197224 */ /* 0x000fe200078e001d */
[----:B------:R-:W-:-:S03]  /*11800*/  MOV R24, R28 ;  /* 0x0000001c00187202 */ /* 0x000fc60000000f00 */
[----:B------:R-:W-:Y:S04]  /*11810*/  STG.E.128 [R4.64], R32 ;  /* 0x0000002004007986 */ /* 0x000fe8000c101d24 */
[----:B---3--:R-:W-:Y:S01]  /*11820*/  STG.E.128 [R4.64+0x10], R24 ;  /* 0x0000101804007986 */ /* 0x008fe2000c101d24 */
[----:B------:R-:W-:Y:S05]  /*11830*/  EXIT ;  /* 0x000000000000794d */ /* 0x000fea0003800000 */
.L_x_2729:
[----:B0-----:R-:W-:Y:S01]  /*11840*/  ISETP.NE.AND P0, PT, R0, RZ, PT ;  /* 0x000000ff0000720c */ /* 0x001fe20003f05270 */
[----:B------:R-:W-:Y:S02]  /*11850*/  ULDC.U8 UR4, c[0x0][0x589] ;  /* 0x0001624000047ab9 */ /* 0x000fe40000000000 */
[----:B------:R-:W-:-:S10]  /*11860*/  ISETP.NE.AND P1, PT, RZ, UR4, PT ;  /* 0x00000004ff007c0c */ /* 0x000fd4000bf25270 */
[----:B------:R-:W-:Y:S05]  /*11870*/  @!P0 BRA `(.L_x_2734) ;  /* 0x000000a000008947 */ /* 0x000fea0003800000 */
[----:B------:R-:W2:Y:S04]  /*11880*/  LDG.E.128 R8, [R6.64] ;  /* 0x0000002406087981 */ /* 0x000ea8000c1e1d00 */
        /* <DEDUP_REMOVED lines=9> */
.L_x_2734:
        /* <DEDUP_REMOVED lines=24> */
.L_x_2736:
[----:B------:R-:W-:Y:S01]  /*11aa0*/  IADD3 R18, P0, R18, c[0x0][0x558], RZ ;  /* 0x0001560012127a10 */ /* 0x000fe20007f1e0ff */
[----:B------:R-:W-:Y:S01]  /*11ab0*/  IMAD.MOV.U32 R34, RZ, RZ, R70 ;  /* 0x000000ffff227224 */ /* 0x000fe200078e0046 */
[----:B------:R-:W-:Y:S02]  /*11ac0*/  MOV R35, R71 ;  /* 0x0000004700237202 */ /* 0x000fe40000000f00 */
[----:B------:R-:W-:Y:S02]  /*11ad0*/  IADD3.X R19, RZ, c[0x0][0x55c], RZ, P0, !PT ;  /* 0x00015700ff137a10 */ /* 0x000fe400007fe4ff */
[----:B------:R-:W-:-:S03]  /*11ae0*/  ISETP.NE.AND P6, PT, R17, c[0x0][0x58c], PT ;  /* 0x0001630011007a0c */ /* 0x000fc60003fc5270 */
[----:B------:R1:W-:Y:S10]  /*11af0*/  STG.E.128 [R18.64], R32 ;  /* 0x0000002012007986 */ /* 0x0003f4000c101d24 */
[----:B------:R-:W-:Y:S05]  /*11b00*/  @!P6 BRA `(.L_x_2737) ;  /* 0x000001300000e947 */ /* 0x000fea0003800000 */
[----:B------:R-:W-:Y:S01]  /*11b10*/  MOV R0, 0x660 ;  /* 0x0000066000007802 */ /* 0x000fe20000000f00 */
[----:B0-----:R-:W-:Y:S01]  /*11b20*/  HFMA2.MMA R13, -RZ, RZ, 0, 0 ;  /* 0x00000000ff0d7435 */ /* 0x001fe200000001ff */
        /* <DEDUP_REMOVED lines=17> */
.L_x_2737:
[----:B------:R-:W-:Y:S01]  /*11c40*/  IADD3 R16, P0, R16, c[0x0][0x558], RZ ;  /* 0x0001560010107a10 */ /* 0x000fe20007f1e0ff */
[----:B------:R-:W-:Y:S01]  /*11c50*/  IMAD.MOV.U32 R25, RZ, RZ, R29 ;  /* 0x000000ffff197224 */ /* 0x000fe200078e001d */
[----:B------:R-:W-:Y:S02]  /*11c60*/  MOV R24, R28 ;  /* 0x0000001c00187202 */ /* 0x000fe40000000f00 */
[----:B------:R-:W-:-:S05]  /*11c70*/  IADD3.X R17, RZ, c[0x0][0x55c], RZ, P0, !PT ;  /* 0x00015700ff117a10 */ /* 0x000fca00007fe4ff */
[----:B---3--:R-:W-:Y:S01]  /*11c80*/  STG.E.128 [R16.64], R24 ;  /* 0x0000001810007986 */ /* 0x008fe2000c101d24 */
[----:B------:R-:W-:Y:S05]  /*11c90*/  EXIT ;  /* 0x000000000000794d */ /* 0x000fea0003800000 */
.L_x_2735:
[----:B------:R-:W-:Y:S01]  /*11ca0*/  MOV R34, R70 ;  /* 0x0000004600227202 */ /* 0x000fe20000000f00 */
[----:B------:R-:W-:Y:S01]  /*11cb0*/  IMAD.MOV.U32 R35, RZ, RZ, R71 ;  /* 0x000000ffff237224 */ /* 0x000fe200078e0047 */
[----:B------:R-:W-:Y:S02]  /*11cc0*/  MOV R24, R28 ;  /* 0x0000001c00187202 */ /* 0x000fe40000000f00 */
[----:B------:R-:W-:Y:S02]  /*11cd0*/  MOV R25, R29 ;  /* 0x0000001d00197202 */ /* 0x000fe40000000f00 */
[----:B------:R-:W-:Y:S04]  /*11ce0*/  STG.E.128 [R6.64], R32 ;  /* 0x0000002006007986 */ /* 0x000fe8000c101d24 */
[----:B---3--:R-:W-:Y:S01]  /*11cf0*/  STG.E.128 [R20.64], R24 ;  /* 0x0000001814007986 */ /* 0x008fe2000c101d24 */
[----:B------:R-:W-:Y:S05]  /*11d00*/  EXIT ;  /* 0x000000000000794d */ /* 0x000fea0003800000 */
.L_x_2738:
        /* <DEDUP_REMOVED lines=15> */
.L_x_8818:


//--------------------- .text._ZN2at6native13reduce_kernelILi64ELi4ENS0_8ReduceOpIN3c107complexIdEENS0_14func_wrapper_tIS5_NS0_55_GLOBAL__N__0955718d_22_SparseCsrTensorMath_cu_868dd54514ReductionMulOpIS5_EEEEjS5_Li4ELi4EEEEEvT1_ --------------------------
	.section	.text._ZN2at6native13reduce_kernelILi64ELi4ENS0_8ReduceOpIN3c107complexIdEENS0_14func_wrapper_tIS5_NS0_55_GLOBAL__N__0955718d_22_SparseCsrTensorMath_cu_868dd54514ReductionMulOpIS5_EEEEjS5_Li4ELi4EEEEEvT1_,"ax",@progbits
	.sectioninfo	@"SHI_REGISTERS=172"
	.align	128
.text._ZN2at6native13reduce_kernelILi64ELi4ENS0_8ReduceOpIN3c107complexIdEENS0_14func_wrapper_tIS5_NS0_55_GLOBAL__N__0955718d_22_SparseCsrTensorMath_cu_868dd54514ReductionMulOpIS5_EEEEjS5_Li4ELi4EEEEEvT1_:
        .type           _ZN2at6native13reduce_kernelILi64ELi4ENS0_8ReduceOpIN3c107complexIdEENS0_14func_wrapper_tIS5_NS0_55_GLOBAL__N__0955718d_22_SparseCsrTensorMath_cu_868dd54514ReductionMulOpIS5_EEEEjS5_Li4ELi4EEEEEvT1_,@function
        .size           _ZN2at6native13reduce_kernelILi64ELi4ENS0_8ReduceOpIN3c107complexIdEENS0_14func_wrapper_tIS5_NS0_55_GLOBAL__N__0955718d_22_SparseCsrTensorMath_cu_868dd54514ReductionMulOpIS5_EEEEjS5_Li4ELi4EEEEEvT1_,(.L_x_8819 - _ZN2at6native13reduce_kernelILi64ELi4ENS0_8ReduceOpIN3c107complexIdEENS0_14func_wrapper_tIS5_NS0_55_GLOBAL__N__0955718d_22_SparseCsrTensorMath_cu_868dd54514ReductionMulOpIS5_EEEEjS5_Li4ELi4EEEEEvT1_)
        .other          _ZN2at6native13reduce_kernelILi64ELi4ENS0_8ReduceOpIN3c107complexIdEENS0_14func_wrapper_tIS5_NS0_55_GLOBAL__N__0955718d_22_SparseCsrTensorMath_cu_868dd54514ReductionMulOpIS5_EEEEjS5_Li4ELi4EEEEEvT1_,@"STO_CUDA_ENTRY STV_DEFAULT"
_ZN2at6native13reduce_kernelILi64ELi4ENS0_8ReduceOpIN3c107complexIdEENS0_14func_wrapper_tIS5_NS0_55_GLOBAL__N__0955718d_22_SparseCsrTensorMath_cu_868dd54514ReductionMulOpIS5_EEEEjS5_Li4ELi4EEEEEvT1_:
[----:B------:R-:W-:Y:S02]  /*0000*/  MOV R1, c[0x0][0x28] ;  /* 0x00000a0000017a02 */ /* 0x000fe40000000f00 */
[----:B------:R-:W0:Y:S01]  /*0010*/  S2R R29, SR_TID.X ;  /* 0x00000000001d7919 */ /* 0x000e220000002100 */
[----:B------:R-:W-:Y:S01]  /*0020*/  ISETP.NE.AND P0, PT, RZ, c[0x0][0x354], PT ;  /* 0x0000d500ff007a0c */ /* 0x000fe20003f05270 */
[----:B------:R-:W-:-:S12]  /*0030*/  IMAD.MOV.U32 R0, RZ, RZ, RZ ;  /* 0x000000ffff007224 */ /* 0x000fd800078e00ff */
        /* <DEDUP_REMOVED lines=205> */
.L_x_2739:
[----:B------:R-:W1:Y:S01]  /*0d10*/  S2R R28, SR_TID.Y ;  /* 0x00000000001c7919 */ /* 0x000e620000002200 */
[C---:B0-----:R-:W-:Y:S01]  /*0d20*/  IMAD R5, R29.reuse, c[0x0][0x1a4], RZ ;  /* 0x000069001d057a24 */ /* 0x041fe200078e02ff */
[----:B------:R-:W-:Y:S01]  /*0d30*/  ULDC.64 UR36, c[0x0][0x118] ;  /* 0x0000460000247ab9 */ /* 0x000fe20000000a00 */
[----:B------:R-:W-:Y:S01]  /*0d40*/  IMAD R3, R29, c[0x0][0x198], RZ ;  /* 0x000066001d037a24 */ /* 0x000fe200078e02ff */
[----:B------:R-:W0:Y:S01]  /*0d50*/  S2R R2, SR_CTAID.X ;  /* 0x0000000000027919 */ /* 0x000e220000002500 */
[----:B------:R-:W-:Y:S01]  /*0d60*/  BSSY B6, `(.L_x_2740) ;  /* 0x0000dc9000067945 */ /* 0x000fe20003800000 */
[----:B------:R-:W-:Y:S01]  /*0d70*/  CS2R R18, SRZ ;  /* 0x0000000000127805 */ /* 0x000fe2000001ff00 */
[----:B------:R-:W-:Y:S01]  /*0d80*/  CS2R R24, SRZ ;  /* 0x0000000000187805 */ /* 0x000fe2000001ff00 */
[----:B------:R-:W2:Y:S01]  /*0d90*/  S2R R22, SR_CTAID.Y ;  /* 0x0000000000167919 */ /* 0x000ea20000002600 */
[----:B------:R-:W-:Y:S01]  /*0da0*/  CS2R R38, SRZ ;  /* 0x0000000000267805 */ /* 0x000fe2000001ff00 */
[----:B------:R-:W-:Y:S01]  /*0db0*/  CS2R R32, SRZ ;  /* 0x0000000000207805 */ /* 0x000fe2000001ff00 */
[----:B------:R-:W-:Y:S01]  /*0dc0*/  CS2R R42, SRZ ;  /* 0x00000000002a7805 */ /* 0x000fe2000001ff00 */
[----:B------:R-:W-:Y:S01]  /*0dd0*/  CS2R R44, SRZ ;  /* 0x00000000002c7805 */ /* 0x000fe2000001ff00 */
[----:B------:R-:W-:Y:S01]  /*0de0*/  CS2R R50, SRZ ;  /* 0x0000000000327805 */ /* 0x000fe2000001ff00 */
[----:B------:R-:W-:Y:S01]  /*0df0*/  CS2R R112, SRZ ;  /* 0x0000000000707805 */ /* 0x000fe2000001ff00 */
        /* <DEDUP_REMOVED lines=18> */
[----:B------:R-:W-:Y:S01]  /*0f20*/  IMAD.MOV.U32 R5, RZ, RZ, c[0x4][0x63c] ;  /* 0x01018f00ff057624 */ /* 0x000fe200078e00ff */
[----:B------:R-:W-:Y:S01]  /*0f30*/  MOV R6, c[0x4][0x640] ;  /* 0x0101900000067a02 */ /* 0x000fe20000000f00 */
[----:B------:R-:W-:Y:S01]  /*0f40*/  IMAD.MOV.U32 R7, RZ, RZ, c[0x4][0x644] ;  /* 0x01019100ff077624 */ /* 0x000fe200078e00ff */
[----:B------:R-:W-:Y:S01]  /*0f50*/  MOV R11, c[0x4][0x3f4] ;  /* 0x0100fd00000b7a02 */ /* 0x000fe20000000f00 */
[----:B------:R-:W-:Y:S02]  /*0f60*/  IMAD.MOV.U32 R10, RZ, RZ, c[0x4][0x3f0] ;  /* 0x0100fc00ff0a7624 */ /* 0x000fe400078e00ff */
[----:B------:R-:W-:-:S02]  /*0f70*/  IMAD.MOV.U32 R12, RZ, RZ, 0x1 ;  /* 0x00000001ff0c7424 */ /* 0x000fc400078e00ff */
        /* <DEDUP_REMOVED lines=12> */
[----:B------:R-:W-:Y:S01]  /*1040*/  LOP3.LUT R6, R0, 0x3, RZ, 0xc0, !PT ;  /* 0x0000000300067812 */ /* 0x000fe200078ec0ff */
[----:B------:R-:W-:Y:S01]  /*1050*/  IMAD.MOV.U32 R0, RZ, RZ, c[0x0][0x184] ;  /* 0x00006100ff007624 */ /* 0x000fe200078e00ff */
[----:B------:R-:W-:Y:S01]  /*1060*/  MOV R4, c[0x0][0x178] ;  /* 0x00005e0000047a02 */ /* 0x000fe20000000f00 */
[----:B------:R-:W-:Y:S01]  /*1070*/  IMAD.MOV.U32 R5, RZ, RZ, c[0x0][0x17c] ;  /* 0x00005f00ff057624 */ /* 0x000fe200078e00ff */
        /* <DEDUP_REMOVED lines=16> */
.L_x_2748:
[----:B------:R-:W-:Y:S05]  /*1180*/  BSYNC B2 ;  /* 0x0000000000027941 */ /* 0x000fea0003800000 */
.L_x_2747:
[----:B------:R-:W-:-:S04]  /*1190*/  PRMT R0, R0, 0x9910, RZ ;  /* 0x0000991000007816 */ /* 0x000fc800000000ff */
[----:B------:R-:W-:-:S13]  /*11a0*/  ISETP.NE.AND P0, PT, R0, RZ, PT ;  /* 0x000000ff0000720c */ /* 0x000fda0003f05270 */
[----:B------:R-:W-:Y:S05]  /*11b0*/  @!P0 BRA `(.L_x_2746) ;  /* 0x0000009000008947 */ /* 0x000fea0003800000 */
[----:B------:R-:W-:-:S05]  /*11c0*/  IADD3 R3, P0, R29, -R6, RZ ;  /* 0x800000061d037210 */ /* 0x000fca0007f1e0ff */
[----:B------:R-:W-:Y:S01]  /*11d0*/  IMAD.X R0, RZ, RZ, -0x1, P0 ;  /* 0xffffffffff007424 */ /* 0x000fe200000e06ff */
[----:B------:R-:W-:-:S04]  /*11e0*/  LEA R8, P0, R3, R16, 0x4 ;  /* 0x0000001003087211 */ /* 0x000fc800078020ff */
[----:B------:R-:W-:-:S06]  /*11f0*/  LEA.HI.X R9, R3, R17, R0, 0x4, P0 ;  /* 0x0000001103097211 */ /* 0x000fcc00000f2400 */
[----:B------:R-:W2:Y:S02]  /*1200*/  LDG.E.128 R8, [R8.64] ;  /* 0x0000002408087981 */ /* 0x000ea4000c1e1d00 */
[----:B--2---:R-:W0:-:S04]  /*1210*/  DMUL R4, R8, c[0x0][0x178] ;  /* 0x00005e0008047a28 */ /* 0x004e080000000000 */
[----:B------:R-:W1:-:S04]  /*1220*/  DMUL R2, R10, c[0x0][0x178] ;  /* 0x00005e000a027a28 */ /* 0x000e480000000000 */
[----:B0-----:R0:W2:-:S04]  /*1230*/  DFMA R4, R10, c[0x0][0x170], R4 ;  /* 0x00005c000a047a2b */ /* 0x0010880000000004 */
[----:B-1----:R0:W1:-:S06]  /*1240*/  DFMA R2, R8, c[0x0][0x170], -R2 ;  /* 0x00005c0008027a2b */ /* 0x00204c0000000802 */
.L_x_2746:
[----:B--2---:R-:W-:Y:S05]  /*1250*/  BSYNC B1 ;  /* 0x0000000000017941 */ /* 0x004fea0003800000 */
.L_x_2745:
[C---:B------:R-:W-:Y:S02]  /*1260*/  IADD3 R7, P0, -R6.reuse, 0x4, RZ ;  /* 0x0000000406077810 */ /* 0x040fe40007f1e1ff */
[----:B------:R-:W-:Y:S02]  /*1270*/  IADD3 R0, R6, c[0x0][0x184], RZ ;  /* 0x0000610006007a10 */ /* 0x000fe40007ffe0ff */
[C---:B------:R-:W-:Y:S02]  /*1280*/  LEA R16, P1, R7.reuse, R16, 0x4 ;  /* 0x0000001007107211 */ /* 0x040fe400078220ff */
[----:B------:R-:W-:Y:S02]  /*1290*/  IADD3.X R6, RZ, -0x1, RZ, P0, !PT ;  /* 0xffffffffff067810 */ /* 0x000fe400007fe4ff */
[----:B------:R-:W-:Y:S02]  /*12a0*/  IADD3 R0, R0, -0x4, RZ ;  /* 0xfffffffc00007810 */ /* 0x000fe40007ffe0ff */
[----:B------:R-:W-:-:S02]  /*12b0*/  LEA.HI.X R17, R7, R17, R6, 0x4, P1 ;  /* 0x0000001107117211 */ /* 0x000fc400008f2406 */
.L_x_2744:
[----:B------:R-:W-:Y:S05]  /*12c0*/  BSYNC B0 ;  /* 0x0000000000007941 */ /* 0x000fea0003800000 */
.L_x_2743:
[----:B------:R-:W-:Y:S01]  /*12d0*/  IMAD R7, R29, c[0x0][0x198], RZ ;  /* 0x000066001d077a24 */ /* 0x000fe200078e02ff */
[----:B------:R-:W-:Y:S01]  /*12e0*/  BSSY B0, `(.L_x_2749) ;  /* 0x0000047000007945 */ /* 0x000fe20003800000 */
[----:B------:R-:W-:Y:S01]  /*12f0*/  IMAD.MOV.U32 R112, RZ, RZ, c[0x0][0x170] ;  /* 0x00005c00ff707624 */ /* 0x000fe200078e00ff */
[----:B------:R-:W-:Y:S01]  /*1300*/  MOV R113, c[0x0][0x174] ;  /* 0x00005d0000717a02 */ /* 0x000fe20000000f00 */
[----:B------:R-:W-:Y:S01]  /*1310*/  IMAD R7, R28, c[0x0][0x19c], R7 ;  /* 0x000067001c077a24 */ /* 0x000fe200078e0207 */
[----:B------:R-:W-:Y:S01]  /*1320*/  MOV R51, c[0x0][0x17c] ;  /* 0x00005f0000337a02 */ /* 0x000fe20000000f00 */
[----:B------:R-:W-:Y:S01]  /*1330*/  IMAD.MOV.U32 R50, RZ, RZ, c[0x0][0x178] ;  /* 0x00005e00ff327624 */ /* 0x000fe200078e00ff */
[----:B0-----:R-:W-:Y:S01]  /*1340*/  MOV R9, c[0x0][0x174] ;  /* 0x00005d0000097a02 */ /* 0x001fe20000000f00 */
        /* <DEDUP_REMOVED lines=8> */
[----:B------:R-:W-:Y:S02]  /*13d0*/  ISETP.GE.U32.AND P0, PT, R7, R0, PT ;  /* 0x000000000700720c */ /* 0x000fe40003f06070 */
[----:B------:R-:W-:-:S11]  /*13e0*/  MOV R7, c[0x0][0x17c] ;  /* 0x00005f0000077a02 */ /* 0x000fd60000000f00 */
[----:B------:R-:W-:Y:S05]  /*13f0*/  @P0 BRA `(.L_x_2750) ;  /* 0x0000035000000947 */ /* 0x000fea0003800000 */
[----:B------:R-:W-:Y:S01]  /*1400*/  BSSY B1, `(.L_x_2751) ;  /* 0x000002e000017945 */ /* 0x000fe20003800000 */
        /* <DEDUP_REMOVED lines=12> */
.L_x_2752:
        /* <DEDUP_REMOVED lines=10> */
[----:B------:R-:W1:-:S04]  /*1570*/  DMUL R10, R32, R10 ;  /* 0x0000000a200a7228 */ /* 0x000e480000000000 */
[----:B0-----:R-:W-:-:S04]  /*1580*/  DFMA R24, R32, R12, -R24 ;  /* 0x0000000c2018722b */ /* 0x001fc80000000818 */
[----:B-1----:R-:W-:-:S04]  /*1590*/  DFMA R10, R34, R12, R10 ;  /* 0x0000000c220a722b */ /* 0x002fc8000000000a */
[----:B----4-:R-:W0:-:S06]  /*15a0*/  DMUL R12, R42, R50 ;  /* 0x000000322a0c7228 */ /* 0x010e0c0000000000 */
[----:B0-----:R0:W-:Y:S02]  /*15b0*/  DFMA R112, R40, R2, -R12 ;  /* 0x000000022870722b */ /* 0x0011e4000000080c */
[----:B0-----:R-:W-:Y:S02]  /*15c0*/  LEA R13, R31, 0x3, 0x2 ;  /* 0x000000031f0d7811 */ /* 0x001fe400078e10ff */
[----:B------:R-:W-:Y:S02]  /*15d0*/  DFMA R4, R26, R14, R4 ;  /* 0x0000000e1a04722b */ /* 0x000fe40000000004 */
[----:B------:R-:W-:Y:S02]  /*15e0*/  ISETP.GE.U32.AND P0, PT, R13, R0, PT ;  /* 0x000000000d00720c */ /* 0x000fe40003f06070 */
[----:B-----5:R-:W0:-:S04]  /*15f0*/  DMUL R14, R38, R6 ;  /* 0x00000006260e7228 */ /* 0x020e080000000000 */
[----:B------:R-:W1:-:S04]  /*1600*/  DMUL R6, R36, R6 ;  /* 0x0000000624067228 */ /* 0x000e480000000000 */
[----:B0-----:R0:W2:-:S04]  /*1610*/  DFMA R36, R36, R8, -R14 ;  /* 0x000000082424722b */ /* 0x001088000000080e */
[----:B------:R-:W3:Y:S01]  /*1620*/  DMUL R50, R40, R50 ;  /* 0x0000003228327228 */ /* 0x000ee20000000000 */
[----:B0-----:R-:W-:Y:S01]  /*1630*/  IMAD.MOV.U32 R14, RZ, RZ, R20 ;  /* 0x000000ffff0e7224 */ /* 0x001fe200078e0014 */
[----:B------:R-:W-:Y:S01]  /*1640*/  MOV R15, R21 ;  /* 0x00000015000f7202 */ /* 0x000fe20000000f00 */
[----:B------:R-:W-:Y:S01]  /*1650*/  IMAD.MOV.U32 R12, RZ, RZ, R24 ;  /* 0x000000ffff0c7224 */ /* 0x000fe200078e0018 */
[----:B-1----:R2:W0:Y:S01]  /*1660*/  DFMA R6, R38, R8, R6 ;  /* 0x000000082606722b */ /* 0x0024220000000006 */
[----:B------:R-:W-:Y:S01]  /*1670*/  MOV R13, R25 ;  /* 0x00000019000d7202 */ /* 0x000fe20000000f00 */
[----:B--2---:R-:W-:Y:S01]  /*1680*/  IMAD.MOV.U32 R8, RZ, RZ, R36 ;  /* 0x000000ffff087224 */ /* 0x004fe200078e0024 */
[----:B------:R-:W-:Y:S01]  /*1690*/  MOV R9, R37 ;  /* 0x0000002500097202 */ /* 0x000fe20000000f00 */
[----:B---3--:R1:W2:Y:S02]  /*16a0*/  DFMA R50, R42, R2, R50 ;  /* 0x000000022a32722b */ /* 0x0082a40000000032 */
[----:B-1----:R-:W-:Y:S01]  /*16b0*/  IMAD.MOV.U32 R2, RZ, RZ, R112 ;  /* 0x000000ffff027224 */ /* 0x002fe200078e0070 */
[----:B------:R-:W-:Y:S01]  /*16c0*/  MOV R3, R113 ;  /* 0x0000007100037202 */ /* 0x000fe20000000f00 */
[----:B0-2---:R-:W-:Y:S05]  /*16d0*/  @!P0 BRA `(.L_x_2752) ;  /* 0xfffffdf000008947 */ /* 0x005fea000383ffff */
[----:B------:R-:W-:Y:S05]  /*16e0*/  BSYNC B1 ;  /* 0x0000000000017941 */ /* 0x000fea0003800000 */
.L_x_2751:
[----:B------:R-:W-:Y:S01]  /*16f0*/  IMAD.MOV.U32 R2, RZ, RZ, R20 ;  /* 0x000000ffff027224 */ /* 0x000fe200078e0014 */
[----:B------:R-:W-:Y:S01]  /*1700*/  MOV R3, R21 ;  /* 0x0000001500037202 */ /* 0x000fe20000000f00 */
[----:B------:R-:W-:Y:S01]  /*1710*/  IMAD.MOV.U32 R12, RZ, RZ, R24 ;  /* 0x000000ffff0c7224 */ /* 0x000fe200078e0018 */
[----:B------:R-:W-:Y:S01]  /*1720*/  MOV R13, R25 ;  /* 0x00000019000d7202 */ /* 0x000fe20000000f00 */
[----:B------:R-:W-:Y:S01]  /*1730*/  IMAD.MOV.U32 R8, RZ, RZ, R36 ;  /* 0x000000ffff087224 */ /* 0x000fe200078e0024 */
[----:B------:R-:W-:-:S02]  /*1740*/  MOV R9, R37 ;  /* 0x0000002500097202 */ /* 0x000fc40000000f00 */
.L_x_2750:
[----:B------:R-:W-:Y:S05]  /*1750*/  BSYNC B0 ;  /* 0x0000000000007941 */ /* 0x000fea0003800000 */
.L_x_2749:
        /* <DEDUP_REMOVED lines=10> */
.L_x_2754:
[----:B------:R-:W-:Y:S05]  /*1800*/  BSYNC B0 ;  /* 0x0000000000007941 */ /* 0x000fea0003800000 */
.L_x_2753:
        /* <DEDUP_REMOVED lines=16> */
.L_x_2756:
[----:B-1----:R-:W-:Y:S05]  /*1910*/  BSYNC B0 ;  /* 0x0000000000007941 */ /* 0x002fea0003800000 */
.L_x_2755:
[-C--:B------:R-:W0:Y:S01]  /*1920*/  DMUL R14, R12, R4.reuse ;  /* 0x000000040c0e7228 */ /* 0x080e220000000000 */
[----:B------:R-:W-:Y:S01]  /*1930*/  CS2R R44, SRZ ;  /* 0x00000000002c7805 */ /* 0x000fe2000001ff00 */
[----:B------:R-:W-:Y:S01]  /*1940*/  CS2R R42, SRZ ;  /* 0x00000000002a7805 */ /* 0x000fe2000001ff00 */
[----:B------:R-:W-:Y:S01]  /*1950*/  CS2R R32, SRZ ;  /* 0x0000000000207805 */ /* 0x000fe2000001ff00 */
[C---:B------:R-:W1:Y:S01]  /*1960*/  DMUL R4, R10.reuse, R4 ;  /* 0x000000040a047228 */ /* 0x040e620000000000 */
[----:B------:R-:W-:Y:S01]  /*1970*/  CS2R R38, SRZ ;  /* 0x0000000000267805 */ /* 0x000fe2000001ff00 */
[----:B------:R-:W-:Y:S01]  /*1980*/  CS2R R24, SRZ ;  /* 0x0000000000187805 */ /* 0x000fe2000001ff00 */
[----:B------:R-:W-:Y:S01]  /*1990*/  CS2R R18, SRZ ;  /* 0x0000000000127805 */ /* 0x000fe2000001ff00 */
        /* <DEDUP_REMOVED lines=11> */
.L_x_2742:
        /* <DEDUP_REMOVED lines=8> */
[----:B------:R-:W-:Y:S01]  /*1ad0*/  MOV R8, c[0x0][0x170] ;  /* 0x00005c0000087a02 */ /* 0x000fe20000000f00 */
[----:B------:R-:W-:Y:S01]  /*1ae0*/  IMAD.MOV.U32 R9, RZ, RZ, c[0x0][0x174] ;  /* 0x00005d00ff097624 */ /* 0x000fe200078e00ff */
[----:B------:R-:W-:Y:S01]  /*1af0*/  MOV R18, c[0x0][0x178] ;  /* 0x00005e0000127a02 */ /* 0x000fe20000000f00 */
[----:B------:R-:W-:Y:S02]  /*1b00*/  IMAD.MOV.U32 R19, RZ, RZ, c[0x0][0x17c] ;  /* 0x00005f00ff137624 */ /* 0x000fe400078e00ff */
        /* <DEDUP_REMOVED lines=159> */
.L_x_2766:
[----:B------:R-:W-:Y:S01]  /*2500*/  HFMA2.MMA R0, -RZ, RZ, 0, 0 ;  /* 0x00000000ff007435 */ /* 0x000fe200000001ff */
[----:B------:R-:W-:Y:S01]  /*2510*/  IMAD.MOV.U32 R2, RZ, RZ, RZ ;  /* 0x000000ffff027224 */ /* 0x000fe200078e00ff */
[----:B------:R-:W-:Y:S05]  /*2520*/  @!P0 BRA `(.L_x_2761) ;  /* 0x00000de000008947 */ /* 0x000fea0003800000 */
[----:B------:R-:W-:Y:S01]  /*2530*/  MOV R2, RZ ;  /* 0x000000ff00027202 */ /* 0x000fe20000000f00 */
[----:B------:R-:W-:-:S04]  /*2540*/  IMAD.MOV.U32 R4, RZ, RZ, 0x1 ;  /* 0x00000001ff047424 */ /* 0x000fc800078e00ff */
[----:B------:R-:W-:Y:S01]  /*2550*/  IMAD.HI.U32 R2, R3, c[0x0][0x1c8], R2 ;  /* 0x0000720003027a27 */ /* 0x000fe200078e0002 */
[----:B------:R-:W-:-:S04]  /*2560*/  ISETP.NE.AND P1, PT, R4, c[0x0][0x1c0], PT ;  /* 0x0000700004007a0c */ /* 0x000fc80003f25270 */
[----:B------:R-:W-:-:S04]  /*2570*/  SHF.R.U32.HI R6, RZ, c[0x0][0x1cc], R2 ;  /* 0x00007300ff067a19 */ /* 0x000fc80000011602 */
[----:B------:R-:W-:-:S05]  /*2580*/  IADD3 R2, -R6, RZ, RZ ;  /* 0x000000ff06027210 */ /* 0x000fca0007ffe1ff */
[----:B------:R-:W-:-:S04]  /*2590*/  IMAD R2, R2, c[0x0][0x1c4], R3 ;  /* 0x0000710002027a24 */ /* 0x000fc800078e0203 */
[----:B------:R-:W-:Y:S01]  /*25a0*/  IMAD R2, R2, c[0x0][0x2f0], RZ ;  /* 0x0000bc0002027a24 */ /* 0x000fe200078e02ff */
        /* <DEDUP_REMOVED lines=214> */
.L_x_2761:
[----:B------:R-:W-:-:S04]  /*3310*/  LOP3.LUT R37, R2, 0xffffffc0, RZ, 0xc0, !PT ;  /* 0xffffffc002257812 */ /* 0x000fc800078ec0ff */
[----:B------:R-:W-:-:S05]  /*3320*/  IADD3 R36, P1, R16, R37, RZ ;  /* 0x0000002510247210 */ /* 0x000fca0007f3e0ff */
[----:B------:R-:W-:-:S05]  /*3330*/  IMAD.X R37, RZ, RZ, R17, P1 ;  /* 0x000000ffff257224 */ /* 0x000fca00008e0611 */
[----:B------:R0:W5:Y:S04]  /*3340*/  LDG.E.128 R4, [R36.64] ;  /* 0x0000002424047981 */ /* 0x000168000c1e1d00 */
[----:B------:R0:W5:Y:S04]  /*3350*/  LDG.E.128 R12, [R36.64+0x10] ;  /* 0x00001024240c7981 */ /* 0x000168000c1e1d00 */
[----:B------:R0:W5:Y:S04]  /*3360*/  LDG.E.128 R24, [R36.64+0x20] ;  /* 0x0000202424187981 */ /* 0x000168000c1e1d00 */
[----:B------:R0:W5:Y:S01]  /*3370*/  LDG.E.128 R32, [R36.64+0x30] ;  /* 0x0000302424207981 */ /* 0x000162000c1e1d00 */
[----:B------:R-:W-:Y:S01]  /*3380*/  IADD3 R3, R3, c[0x0][0x18c], RZ ;  /* 0x0000630003037a10 */ /* 0x000fe20007ffe0ff */
        /* <DEDUP_REMOVED lines=10> */
[----:B0-----:R-:W-:Y:S01]  /*3430*/  MOV R37, R38 ;  /* 0x0000002600257202 */ /* 0x001fe20000000f00 */
        /* <DEDUP_REMOVED lines=211> */
.L_x_2762:
[----:B------:R-:W-:-:S04]  /*4170*/  LOP3.LUT R53, R0, 0xffffffc0, RZ, 0xc0, !PT ;  /* 0xffffffc000357812 */ /* 0x000fc800078ec0ff */
[----:B------:R-:W-:-:S04]  /*4180*/  IADD3 R52, P1, R16, R53, RZ ;  /* 0x0000003510347210 */ /* 0x000fc80007f3e0ff */
[----:B------:R-:W-:-:S05]  /*4190*/  IADD3.X R53, RZ, R17, RZ, P1, !PT ;  /* 0x00000011ff357210 */ /* 0x000fca0000ffe4ff */
[----:B0-----:R0:W5:Y:S04]  /*41a0*/  LDG.E.128 R36, [R52.64] ;  /* 0x0000002434247981 */ /* 0x001168000c1e1d00 */
[----:B------:R0:W5:Y:S04]  /*41b0*/  LDG.E.128 R40, [R52.64+0x10] ;  /* 0x0000102434287981 */ /* 0x000168000c1e1d00 */
[----:B------:R0:W5:Y:S04]  /*41c0*/  LDG.E.128 R44, [R52.64+0x20] ;  /* 0x00002024342c7981 */ /* 0x000168000c1e1d00 */
[----:B------:R0:W5:Y:S01]  /*41d0*/  LDG.E.128 R48, [R52.64+0x30] ;  /* 0x0000302434307981 */ /* 0x000162000c1e1d00 */
[----:B------:R-:W-:Y:S01]  /*41e0*/  IADD3 R3, R3, c[0x0][0x18c], RZ ;  /* 0x0000630003037a10 */ /* 0x000fe20007ffe0ff */
[----:B------:R-:W-:Y:S01]  /*41f0*/  IMAD.MOV.U32 R0, RZ, RZ, RZ ;  /* 0x000000ffff007224 */ /* 0x000fe200078e00ff */
[----:B------:R-:W-:Y:S01]  /*4200*/  MOV R2, RZ ;  /* 0x000000ff00027202 */ /* 0x000fe20000000f00 */
        /* <DEDUP_REMOVED lines=10> */
[----:B0-----:R-:W-:Y:S01]  /*42b0*/  HFMA2.MMA R52, -RZ, RZ, 0, 0 ;  /* 0x00000000ff347435 */ /* 0x001fe200000001ff */
        /* <DEDUP_REMOVED lines=211> */
.L_x_2763:
[----:B------:R-:W-:-:S04]  /*4ff0*/  LOP3.LUT R69, R2, 0xffffffc0, RZ, 0xc0, !PT ;  /* 0xffffffc002457812 */ /* 0x000fc800078ec0ff */
[----:B------:R-:W-:-:S05]  /*5000*/  IADD3 R68, P1, R16, R69, RZ ;  /* 0x0000004510447210 */ /* 0x000fca0007f3e0ff */
[----:B------:R-:W-:-:S05]  /*5010*/  IMAD.X R69, RZ, RZ, R17, P1 ;  /* 0x000000ffff457224 */ /* 0x000fca00008e0611 */
[----:B------:R1:W5:Y:S04]  /*5020*/  LDG.E.128 R60, [R68.64] ;  /* 0x00000024443c7981 */ /* 0x000368000c1e1d00 */
[----:B------:R1:W5:Y:S04]  /*5030*/  LDG.E.128 R56, [R68.64+0x10] ;  /* 0x0000102444387981 */ /* 0x000368000c1e1d00 */
[----:B0-----:R1:W5:Y:S04]  /*5040*/  LDG.E.128 R52, [R68.64+0x20] ;  /* 0x0000202444347981 */ /* 0x001368000c1e1d00 */
        /* <DEDUP_REMOVED lines=224> */
.L_x_2764:
[----:B------:R-:W-:-:S04]  /*5e50*/  LOP3.LUT R139, R0, 0xffffffc0, RZ, 0xc0, !PT ;  /* 0xffffffc0008b7812 */ /* 0x000fc800078ec0ff */
[----:B------:R-:W-:-:S04]  /*5e60*/  IADD3 R138, P1, R16, R139, RZ ;  /* 0x0000008b108a7210 */ /* 0x000fc80007f3e0ff */
[----:B------:R-:W-:-:S05]  /*5e70*/  IADD3.X R139, RZ, R17, RZ, P1, !PT ;  /* 0x00000011ff8b7210 */ /* 0x000fca0000ffe4ff */
[----:B------:R0:W2:Y:S04]  /*5e80*/  LDG.E.128 R80, [R138.64] ;  /* 0x000000248a507981 */ /* 0x0000a8000c1e1d00 */
[----:B------:R0:W3:Y:S04]  /*5e90*/  LDG.E.128 R76, [R138.64+0x10] ;  /* 0x000010248a4c7981 */ /* 0x0000e8000c1e1d00 */
[----:B-1----:R0:W4:Y:S04]  /*5ea0*/  LDG.E.128 R68, [R138.64+0x20] ;  /* 0x000020248a447981 */ /* 0x002128000c1e1d00 */
[----:B------:R0:W3:Y:S01]  /*5eb0*/  LDG.E.128 R72, [R138.64+0x30] ;  /* 0x000030248a487981 */ /* 0x0000e2000c1e1d00 */
[----:B-----5:R-:W-:Y:S01]  /*5ec0*/  DMUL R142, R4, R114 ;  /* 0x00000072048e7228 */ /* 0x020fe20000000000 */
[----:B------:R-:W-:Y:S01]  /*5ed0*/  IADD3 R3, R3, c[0x0][0x18c], RZ ;  /* 0x0000630003037a10 */ /* 0x000fe20007ffe0ff */
[----:B------:R-:W-:-:S02]  /*5ee0*/  IMAD.MOV.U32 R0, RZ, RZ, c[0x0][0x18c] ;  /* 0x00006300ff007624 */ /* 0x000fc400078e00ff */
[----:B------:R-:W1:Y:S02]  /*5ef0*/  DMUL R114, R6, R114 ;  /* 0x0000007206727228 */ /* 0x000e640000000000 */
[----:B------:R-:W-:Y:S02]  /*5f00*/  IMAD R0, R0, 0x3, R3 ;  /* 0x0000000300007824 */ /* 0x000fe400078e0203 */
[----:B------:R-:W-:-:S03]  /*5f10*/  DMUL R144, R12, R112 ;  /* 0x000000700c907228 */ /* 0x000fc60000000000 */
[----:B------:R-:W-:Y:S01]  /*5f20*/  ISETP.GE.U32.AND P1, PT, R0, c[0x0][0x184], PT ;  /* 0x0000610000007a0c */ /* 0x000fe20003f26070 */
[----:B-1----:R-:W-:-:S04]  /*5f30*/  DFMA R140, R4, R136, -R114 ;  /* 0x00000088048c722b */ /* 0x002fc80000000872 */
[----:B------:R-:W1:-:S04]  /*5f40*/  DMUL R112, R14, R112 ;  /* 0x000000700e707228 */ /* 0x000e480000000000 */
[----:B------:R-:W-:-:S04]  /*5f50*/  DFMA R114, R6, R136, R142 ;  /* 0x000000880672722b */ /* 0x000fc8000000008e */
[----:B------:R-:W-:-:S04]  /*5f60*/  DMUL R136, R32, R108 ;  /* 0x0000006c20887228 */ /* 0x000fc80000000000 */
[----:B------:R-:W0:-:S04]  /*5f70*/  DMUL R108, R34, R108 ;  /* 0x0000006c226c7228 */ /* 0x000e080000000000 */
[----:B-1----:R-:W-:-:S04]  /*5f80*/  DFMA R142, R12, R134, -R112 ;  /* 0x000000860c8e722b */ /* 0x002fc80000000870 */
[----:B------:R-:W-:-:S04]  /*5f90*/  DFMA R112, R14, R134, R144 ;  /* 0x000000860e70722b */ /* 0x000fc80000000090 */
[----:B0-----:R-:W-:-:S04]  /*5fa0*/  DFMA R144, R32, R132, -R108 ;  /* 0x000000842090722b */ /* 0x001fc8000000086c */
[----:B------:R0:W-:Y:S02]  /*5fb0*/  DFMA R108, R34, R132, R136 ;  /* 0x00000084226c722b */ /* 0x0001e40000000088 */
[----:B0-----:R-:W-:Y:S01]  /*5fc0*/  MOV R136, R140 ;  /* 0x0000008c00887202 */ /* 0x001fe20000000f00 */
[----:B------:R-:W-:Y:S01]  /*5fd0*/  IMAD.MOV.U32 R137, RZ, RZ, R141 ;  /* 0x000000ffff897224 */ /* 0x000fe200078e008d */
[----:B------:R-:W-:-:S04]  /*5fe0*/  DMUL R132, R40, R104 ;  /* 0x0000006828847228 */ /* 0x000fc80000000000 */
[----:B------:R-:W0:-:S04]  /*5ff0*/  DMUL R104, R42, R104 ;  /* 0x000000682a687228 */ /* 0x000e080000000000 */
[----:B------:R-:W-:-:S04]  /*6000*/  DMUL R134, R24, R110 ;  /* 0x0000006e18867228 */ /* 0x000fc80000000000 */
[----:B0-----:R-:W-:-:S04]  /*6010*/  DFMA R148, R40, R126, -R104 ;  /* 0x0000007e2894722b */ /* 0x001fc80000000868 */
[----:B------:R0:W-:Y:S02]  /*6020*/  DFMA R104, R42, R126, R132 ;  /* 0x0000007e2a68722b */ /* 0x0001e40000000084 */
[----:B0-----:R-:W-:Y:S01]  /*6030*/  MOV R132, R144 ;  /* 0x0000009000847202 */ /* 0x001fe20000000f00 */
[----:B------:R-:W-:Y:S01]  /*6040*/  IMAD.MOV.U32 R133, RZ, RZ, R145 ;  /* 0x000000ffff857224 */ /* 0x000fe200078e0091 */
[----:B------:R-:W0:-:S04]  /*6050*/  DMUL R110, R26, R110 ;  /* 0x0000006e1a6e7228 */ /* 0x000e080000000000 */
[----:B------:R-:W-:-:S04]  /*6060*/  DMUL R126, R44, R102 ;  /* 0x000000662c7e7228 */ /* 0x000fc80000000000 */
[----:B------:R-:W1:-:S04]  /*6070*/  DMUL R102, R46, R102 ;  /* 0x000000662e667228 */ /* 0x000e480000000000 */
[----:B0-----:R-:W-:-:S04]  /*6080*/  DFMA R138, R24, R130, -R110 ;  /* 0x00000082188a722b */ /* 0x001fc8000000086e */
[----:B------:R0:W-:Y:S02]  /*6090*/  DFMA R110, R26, R130, R134 ;  /* 0x000000821a6e722b */ /* 0x0001e40000000086 */
[----:B0-----:R-:W-:Y:S01]  /*60a0*/  MOV R134, R142 ;  /* 0x0000008e00867202 */ /* 0x001fe20000000f00 */
[----:B------:R-:W-:Y:S01]  /*60b0*/  IMAD.MOV.U32 R135, RZ, RZ, R143 ;  /* 0x000000ffff877224 */ /* 0x000fe200078e008f */
[----:B-1----:R-:W-:-:S04]  /*60c0*/  DFMA R150, R44, R124, -R102 ;  /* 0x0000007c2c96722b */ /* 0x002fc80000000866 */
[----:B------:R-:W-:-:S04]  /*60d0*/  DMUL R130, R36, R106 ;  /* 0x0000006a24827228 */ /* 0x000fc80000000000 */
        /* <DEDUP_REMOVED lines=27> */
[----:B------:R-:W0:-:S06]  /*6290*/  DMUL R98, R62, R98 ;  /* 0x000000623e627228 */ /* 0x000e0c0000000000 */
[----:B0-----:R-:W-:-:S04]  /*62a0*/  DFMA R154, R60, R120, -R98 ;  /* 0x000000783c9a722b */ /* 0x001fc80000000862 */
[----:B------:R0:W-:Y:S02]  /*62b0*/  DFMA R98, R62, R120, R122 ;  /* 0x000000783e62722b */ /* 0x0001e4000000007a */
[----:B0-----:R-:W-:Y:S01]  /*62c0*/  MOV R122, R152 ;  /* 0x00000098007a7202 */ /* 0x001fe20000000f00 */
[----:B------:R-:W-:Y:S01]  /*62d0*/  IMAD.MOV.U32 R123, RZ, RZ, R153 ;  /* 0x000000ffff7b7224 */ /* 0x000fe200078e0099 */
[----:B------:R-:W0:-:S04]  /*62e0*/  DMUL R120, R66, R92 ;  /* 0x0000005c42787228 */ /* 0x000e080000000000 */
[----:B------:R-:W1:-:S04]  /*62f0*/  DMUL R92, R64, R92 ;  /* 0x0000005c405c7228 */ /* 0x000e480000000000 */
[-C--:B0-----:R0:W-:Y:S02]  /*6300*/  DFMA R160, R64, R90.reuse, -R120 ;  /* 0x0000005a40a0722b */ /* 0x0811e40000000878 */
[----:B0-----:R-:W-:Y:S01]  /*6310*/  MOV R120, R154 ;  /* 0x0000009a00787202 */ /* 0x001fe20000000f00 */
[----:B------:R-:W-:Y:S01]  /*6320*/  IMAD.MOV.U32 R121, RZ, RZ, R155 ;  /* 0x000000ffff797224 */ /* 0x000fe200078e009b */
[----:B-1----:R-:W-:-:S04]  /*6330*/  DFMA R92, R66, R90, R92 ;  /* 0x0000005a425c722b */ /* 0x002fc8000000005c */
[----:B--2---:R-:W0:-:S04]  /*6340*/  DMUL R116, R82, R20 ;  /* 0x0000001452747228 */ /* 0x004e080000000000 */
[----:B------:R-:W1:-:S04]  /*6350*/  DMUL R20, R80, R20 ;  /* 0x0000001450147228 */ /* 0x000e480000000000 */
[-C--:B0-----:R0:W-:Y:S02]  /*6360*/  DFMA R162, R80, R10.reuse, -R116 ;  /* 0x0000000a50a2722b */ /* 0x0811e40000000874 */
[----:B0-----:R-:W-:Y:S01]  /*6370*/  MOV R116, R158 ;  /* 0x0000009e00747202 */ /* 0x001fe20000000f00 */
[----:B------:R-:W-:Y:S01]  /*6380*/  IMAD.MOV.U32 R117, RZ, RZ, R159 ;  /* 0x000000ffff757224 */ /* 0x000fe200078e009f */
[----:B-1----:R-:W-:-:S04]  /*6390*/  DFMA R20, R82, R10, R20 ;  /* 0x0000000a5214722b */ /* 0x002fc80000000014 */
[----:B---3--:R-:W-:-:S04]  /*63a0*/  DMUL R10, R76, R84 ;  /* 0x000000544c0a7228 */ /* 0x008fc80000000000 */
[----:B------:R-:W0:-:S04]  /*63b0*/  DMUL R84, R78, R84 ;  /* 0x000000544e547228 */ /* 0x000e080000000000 */
[----:B----4-:R-:W-:-:S04]  /*63c0*/  DMUL R90, R68, R88 ;  /* 0x00000058445a7228 */ /* 0x010fc80000000000 */
[----:B0-----:R-:W0:-:S04]  /*63d0*/  DFMA R164, R76, R30, -R84 ;  /* 0x0000001e4ca4722b */ /* 0x001e080000000854 */
[----:B------:R0:W-:-:S04]  /*63e0*/  DFMA R84, R78, R30, R10 ;  /* 0x0000001e4e54722b */ /* 0x0001c8000000000a */
[----:B------:R-:W1:Y:S02]  /*63f0*/  DMUL R88, R70, R88 ;  /* 0x0000005846587228 */ /* 0x000e640000000000 */
[----:B0-----:R-:W-:Y:S01]  /*6400*/  MOV R30, R164 ;  /* 0x000000a4001e7202 */ /* 0x001fe20000000f00 */
[----:B------:R-:W-:Y:S01]  /*6410*/  IMAD.MOV.U32 R31, RZ, RZ, R165 ;  /* 0x000000ffff1f7224 */ /* 0x000fe200078e00a5 */
[----:B------:R-:W0:-:S04]  /*6420*/  DMUL R10, R74, R18 ;  /* 0x000000124a0a7228 */ /* 0x000e080000000000 */
[----:B-1----:R-:W-:-:S04]  /*6430*/  DFMA R166, R68, R86, -R88 ;  /* 0x0000005644a6722b */ /* 0x002fc80000000858 */
[C---:B0-----:R0:W-:Y:S02]  /*6440*/  DFMA R168, R72.reuse, R8, -R10 ;  /* 0x0000000848a8722b */ /* 0x0411e4000000080a */
[----:B0-----:R-:W-:Y:S01]  /*6450*/  MOV R10, R162 ;  /* 0x000000a2000a7202 */ /* 0x001fe20000000f00 */
[----:B------:R-:W-:Y:S01]  /*6460*/  IMAD.MOV.U32 R11, RZ, RZ, R163 ;  /* 0x000000ffff0b7224 */ /* 0x000fe200078e00a3 */
[----:B------:R-:W0:-:S04]  /*6470*/  DMUL R18, R72, R18 ;  /* 0x0000001248127228 */ /* 0x000e080000000000 */
[----:B------:R1:W2:Y:S02]  /*6480*/  DFMA R88, R70, R86, R90 ;  /* 0x000000564658722b */ /* 0x0002a4000000005a */
[----:B-1----:R-:W-:Y:S01]  /*6490*/  MOV R90, R160 ;  /* 0x000000a0005a7202 */ /* 0x002fe20000000f00 */
[----:B------:R-:W-:Y:S01]  /*64a0*/  IMAD.MOV.U32 R91, RZ, RZ, R161 ;  /* 0x000000ffff5b7224 */ /* 0x000fe200078e00a1 */
[----:B0-----:R0:W1:Y:S01]  /*64b0*/  DFMA R18, R74, R8, R18 ;  /* 0x000000084a12722b */ /* 0x0010620000000012 */
[----:B------:R-:W-:Y:S01]  /*64c0*/  MOV R86, R166 ;  /* 0x000000a600567202 */ /* 0x000fe20000000f00 */
[----:B------:R-:W-:Y:S01]  /*64d0*/  IMAD.MOV.U32 R87, RZ, RZ, R167 ;  /* 0x000000ffff577224 */ /* 0x000fe200078e00a7 */
[----:B0-----:R-:W-:Y:S01]  /*64e0*/  MOV R8, R168 ;  /* 0x000000a800087202 */ /* 0x001fe20000000f00 */
[----:B------:R-:W-:Y:S01]  /*64f0*/  IMAD.MOV.U32 R9, RZ, RZ, R169 ;  /* 0x000000ffff097224 */ /* 0x000fe200078e00a9 */
[----:B-12---:R-:W-:Y:S01]  /*6500*/  @P1 CALL.REL.NOINC `(.L_x_2765) ;  /* 0x0000001000001944 */ /* 0x006fe20003c00000 */
[----:B------:R-:W-:Y:S05]  /*6510*/  BRA `(.L_x_2766) ;  /* 0xffffbfe000007947 */ /* 0x000fea000383ffff */
.L_x_2765:
[----:B------:R-:W-:Y:S05]  /*6520*/  BSYNC B1 ;  /* 0x0000000000017941 */ /* 0x000fea0003800000 */
.L_x_2760:
[----:B------:R-:W-:Y:S05]  /*6530*/  BSYNC B0 ;  /* 0x0000000000007941 */ /* 0x000fea0003800000 */
.L_x_2759:
[----:B------:R-:W-:Y:S01]  /*6540*/  ISETP.GE.U32.AND P0, PT, R3, c[0x0][0x184], PT ;  /* 0x0000610003007a0c */ /* 0x000fe20003f06070 */
[----:B------:R-:W-:-:S12]  /*6550*/  BSSY B0, `(.L_x_2767) ;  /* 0x0000348000007945 */ /* 0x000fd80003800000 */
[----:B------:R-:W-:Y:S05]  /*6560*/  @P0 BRA `(.L_x_2768) ;  /* 0x0000346000000947 */ /* 0x000fea0003800000 */
[----:B------:R-:W-:Y:S02]  /*6570*/  ISETP.NE.AND P1, PT, RZ, c[0x0][0x1c0], PT ;  /* 0x00007000ff007a0c */ /* 0x000fe40003f25270 */
[----:B------:R-:W-:-:S11]  /*6580*/  MOV R0, RZ ;  /* 0x000000ff00007202 */ /* 0x000fd60000000f00 */
[----:B------:R-:W-:Y:S05]  /*6590*/  @!P1 BRA `(.L_x_2769) ;  /* 0x00000c6000009947 */ /* 0x000fea0003800000 */
        /* <DEDUP_REMOVED lines=198> */
.L_x_2769:
[----:B------:R-:W-:-:S04]  /*7200*/  LOP3.LUT R141, R0, 0xffffffc0, RZ, 0xc0, !PT ;  /* 0xffffffc0008d7812 */ /* 0x000fc800078ec0ff */
[----:B------:R-:W-:-:S04]  /*7210*/  IADD3 R140, P2, R16, R141, RZ ;  /* 0x0000008d108c7210 */ /* 0x000fc80007f5e0ff */
[----:B------:R-:W-:-:S05]  /*7220*/  IADD3.X R141, RZ, R17, RZ, P2, !PT ;  /* 0x00000011ff8d7210 */ /* 0x000fca00017fe4ff */
[----:B------:R0:W5:Y:S04]  /*7230*/  LDG.E.128 R4, [R140.64] ;  /* 0x000000248c047981 */ /* 0x000168000c1e1d00 */
[----:B------:R0:W5:Y:S04]  /*7240*/  LDG.E.128 R12, [R140.64+0x10] ;  /* 0x000010248c0c7981 */ /* 0x000168000c1e1d00 */
[----:B------:R0:W5:Y:S04]  /*7250*/  LDG.E.128 R24, [R140.64+0x20] ;  /* 0x000020248c187981 */ /* 0x000168000c1e1d00 */
        /* <DEDUP_REMOVED lines=204> */
.L_x_2770:
[----:B------:R-:W-:-:S04]  /*7f20*/  LOP3.LUT R141, R0, 0xffffffc0, RZ, 0xc0, !PT ;  /* 0xffffffc0008d7812 */ /* 0x000fc800078ec0ff */
[----:B------:R-:W-:-:S05]  /*7f30*/  IADD3 R140, P2, R16, R141, RZ ;  /* 0x0000008d108c7210 */ /* 0x000fca0007f5e0ff */
[----:B------:R-:W-:-:S05]  /*7f40*/  IMAD.X R141, RZ, RZ, R17, P2 ;  /* 0x000000ffff8d7224 */ /* 0x000fca00010e0611 */
[----:B------:R0:W5:Y:S04]  /*7f50*/  LDG.E.128 R36, [R140.64] ;  /* 0x000000248c247981 */ /* 0x000168000c1e1d00 */
[----:B------:R0:W5:Y:S04]  /*7f60*/  LDG.E.128 R40, [R140.64+0x10] ;  /* 0x000010248c287981 */ /* 0x000168000c1e1d00 */
[----:B------:R0:W5:Y:S04]  /*7f70*/  LDG.E.128 R44, [R140.64+0x20] ;  /* 0x000020248c2c7981 */ /* 0x000168000c1e1d00 */
        /* <DEDUP_REMOVED lines=204> */
.L_x_2771:
        /* <DEDUP_REMOVED lines=210> */
.L_x_2772:
[----:B------:R-:W-:-:S04]  /*9960*/  LOP3.LUT R69, R0, 0xffffffc0, RZ, 0xc0, !PT ;  /* 0xffffffc000457812 */ /* 0x000fc800078ec0ff */
[----:B------:R-:W-:-:S05]  /*9970*/  IADD3 R16, P1, R16, R69, RZ ;  /* 0x0000004510107210 */ /* 0x000fca0007f3e0ff */
[----:B------:R-:W-:-:S05]  /*9980*/  IMAD.X R17, RZ, RZ, R17, P1 ;  /* 0x000000ffff117224 */ /* 0x000fca00008e0611 */
[----:B------:R0:W5:Y:S04]  /*9990*/  LDG.E.128 R80, [R16.64] ;  /* 0x0000002410507981 */ /* 0x000168000c1e1d00 */
[----:B------:R0:W5:Y:S04]  /*99a0*/  LDG.E.128 R76, [R16.64+0x10] ;  /* 0x00001024104c7981 */ /* 0x000168000c1e1d00 */
[----:B------:R0:W5:Y:S04]  /*99b0*/  LDG.E.128 R68, [R16.64+0x20] ;  /* 0x0000202410447981 */ /* 0x000168000c1e1d00 */
[----:B------:R0:W5:Y:S02]  /*99c0*/  LDG.E.128 R72, [R16.64+0x30] ;  /* 0x0000302410487981 */ /* 0x000164000c1e1d00 */
.L_x_2768:
[----:B0-----:R-:W-:Y:S05]  /*99d0*/  BSYNC B0 ;  /* 0x0000000000007941 */ /* 0x001fea0003800000 */
.L_x_2767:
[----:B------:R-:W-:Y:S01]  /*99e0*/  BSSY B0, `(.L_x_2773) ;  /* 0x000009b000007945 */ /* 0x000fe20003800000 */
[----:B------:R-:W-:Y:S05]  /*99f0*/  @P0 BRA `(.L_x_2774) ;  /* 0x0000099000000947 */ /* 0x000fea0003800000 */
[----:B-----5:R-:W0:Y:S01]  /*9a00*/  DMUL R16, R114, R6 ;  /* 0x0000000672107228 */ /* 0x020e220000000000 */
[----:B------:R-:W-:-:S03]  /*9a10*/  IADD3 R0, R3, c[0x0][0x18c], RZ ;  /* 0x0000630003007a10 */ /* 0x000fc60007ffe0ff */
[----:B------:R-:W1:Y:S01]  /*9a20*/  DMUL R114, R114, R4 ;  /* 0x0000000472727228 */ /* 0x000e620000000000 */
[----:B------:R-:W-:-:S03]  /*9a30*/  ISETP.GE.U32.AND P0, PT, R0, c[0x0][0x184], PT ;  /* 0x0000610000007a0c */ /* 0x000fc60003f06070 */
[----:B0-----:R-:W0:-:S04]  /*9a40*/  DFMA R16, R136, R4, -R16 ;  /* 0x000000048810722b */ /* 0x001e080000000810 */
[----:B-1----:R0:W-:-:S04]  /*9a50*/  DFMA R114, R136, R6, R114 ;  /* 0x000000068872722b */ /* 0x0021c80000000072 */
[----:B------:R-:W1:Y:S02]  /*9a60*/  DMUL R138, R112, R14 ;  /* 0x0000000e708a7228 */ /* 0x000e640000000000 */
[----:B0-----:R-:W-:Y:S01]  /*9a70*/  MOV R136, R16 ;  /* 0x0000001000887202 */ /* 0x001fe20000000f00 */
[----:B------:R-:W-:Y:S01]  /*9a80*/  IMAD.MOV.U32 R137, RZ, RZ, R17 ;  /* 0x000000ffff897224 */ /* 0x000fe200078e0011 */
[----:B------:R-:W0:-:S04]  /*9a90*/  DMUL R4, R110, R26 ;  /* 0x0000001a6e047228 */ /* 0x000e080000000000 */
[----:B------:R-:W2:-:S04]  /*9aa0*/  DMUL R6, R108, R34 ;  /* 0x000000226c067228 */ /* 0x000e880000000000 */
[----:B------:R-:W3:-:S04]  /*9ab0*/  DMUL R110, R110, R24 ;  /* 0x000000186e6e7228 */ /* 0x000ec80000000000 */
[----:B------:R-:W-:-:S04]  /*9ac0*/  DMUL R108, R108, R32 ;  /* 0x000000206c6c7228 */ /* 0x000fc80000000000 */
[----:B-1----:R-:W-:-:S04]  /*9ad0*/  DFMA R138, R134, R12, -R138 ;  /* 0x0000000c868a722b */ /* 0x002fc8000000088a */
[----:B0-----:R-:W0:-:S04]  /*9ae0*/  DFMA R24, R130, R24, -R4 ;  /* 0x000000188218722b */ /* 0x001e080000000804 */
[----:B--2---:R-:W-:-:S04]  /*9af0*/  DFMA R32, R132, R32, -R6 ;  /* 0x000000208420722b */ /* 0x004fc80000000806 */
[----:B------:R-:W1:-:S04]  /*9b00*/  DMUL R112, R112, R12 ;  /* 0x0000000c70707228 */ /* 0x000e480000000000 */
[----:B---3--:R0:W2:Y:S02]  /*9b10*/  DFMA R110, R130, R26, R110 ;  /* 0x0000001a826e722b */ /* 0x0080a4000000006e */
[----:B0-----:R-:W-:Y:S01]  /*9b20*/  MOV R130, R24 ;  /* 0x0000001800827202 */ /* 0x001fe20000000f00 */
[----:B------:R-:W-:Y:S01]  /*9b30*/  IMAD.MOV.U32 R131, RZ, RZ, R25 ;  /* 0x000000ffff837224 */ /* 0x000fe200078e0019 */
[----:B-1----:R0:W1:Y:S02]  /*9b40*/  DFMA R112, R134, R14, R112 ;  /* 0x0000000e8670722b */ /* 0x0020640000000070 */
[----:B0-----:R-:W-:Y:S01]  /*9b50*/  MOV R134, R138 ;  /* 0x0000008a00867202 */ /* 0x001fe20000000f00 */
[----:B------:R-:W-:Y:S01]  /*9b60*/  IMAD.MOV.U32 R135, RZ, RZ, R139 ;  /* 0x000000ffff877224 */ /* 0x000fe200078e008b */
[----:B------:R0:W3:Y:S02]  /*9b70*/  DFMA R108, R132, R34, R108 ;  /* 0x00000022846c722b */ /* 0x0000e4000000006c */
[----:B0-----:R-:W-:Y:S01]  /*9b80*/  MOV R132, R32 ;  /* 0x0000002000847202 */ /* 0x001fe20000000f00 */
[----:B------:R-:W-:Y:S01]  /*9b90*/  IMAD.MOV.U32 R133, RZ, RZ, R33 ;  /* 0x000000ffff857224 */ /* 0x000fe200078e0021 */
[----:B------:R-:W-:Y:S05]  /*9ba0*/  @P0 BRA `(.L_x_2774) ;  /* 0x000007e000000947 */ /* 0x000fea0003800000 */
[C---:B-123--:R-:W0:Y:S01]  /*9bb0*/  DMUL R2, R106.reuse, R38 ;  /* 0x000000266a027228 */ /* 0x04ee220000000000 */
[----:B------:R-:W-:Y:S01]  /*9bc0*/  IADD3 R0, R0, c[0x0][0x18c], RZ ;  /* 0x0000630000007a10 */ /* 0x000fe20007ffe0ff */
[----:B------:R-:W-:Y:S01]  /*9bd0*/  IMAD.MOV.U32 R133, RZ, RZ, R33 ;  /* 0x000000ffff857224 */ /* 0x000fe200078e0021 */
[----:B------:R-:W-:Y:S01]  /*9be0*/  MOV R132, R32 ;  /* 0x0000002000847202 */ /* 0x000fe20000000f00 */
[-C--:B------:R-:W-:Y:S01]  /*9bf0*/  DMUL R106, R106, R36.reuse ;  /* 0x000000246a6a7228 */ /* 0x080fe20000000000 */
[----:B------:R-:W-:Y:S01]  /*9c00*/  ISETP.GE.U32.AND P0, PT, R0, c[0x0][0x184], PT ;  /* 0x0000610000007a0c */ /* 0x000fe20003f06070 */
[----:B------:R-:W-:Y:S01]  /*9c10*/  IMAD.MOV.U32 R131, RZ, RZ, R25 ;  /* 0x000000ffff837224 */ /* 0x000fe200078e0019 */
[----:B------:R-:W-:Y:S01]  /*9c20*/  MOV R130, R24 ;  /* 0x0000001800827202 */ /* 0x000fe20000000f00 */
[----:B0-----:R-:W-:Y:S01]  /*9c30*/  DFMA R36, R128, R36, -R2 ;  /* 0x000000248024722b */ /* 0x001fe20000000802 */
[----:B------:R-:W-:Y:S01]  /*9c40*/  MOV R134, R138 ;  /* 0x0000008a00867202 */ /* 0x000fe20000000f00 */
[----:B------:R-:W-:Y:S01]  /*9c50*/  IMAD.MOV.U32 R135, RZ, RZ, R139 ;  /* 0x000000ffff877224 */ /* 0x000fe200078e008b */
[----:B------:R-:W-:Y:S01]  /*9c60*/  MOV R136, R16 ;  /* 0x0000001000887202 */ /* 0x000fe20000000f00 */
[----:B------:R-:W0:Y:S01]  /*9c70*/  DMUL R2, R102, R46 ;  /* 0x0000002e66027228 */ /* 0x000e220000000000 */
[----:B------:R-:W-:-:S03]  /*9c80*/  IMAD.MOV.U32 R137, RZ, RZ, R17 ;  /* 0x000000ffff897224 */ /* 0x000fc600078e0011 */
[----:B------:R-:W-:-:S04]  /*9c90*/  DMUL R102, R102, R44 ;  /* 0x0000002c66667228 */ /* 0x000fc80000000000 */
[----:B0-----:R-:W-:-:S04]  /*9ca0*/  DFMA R44, R124, R44, -R2 ;  /* 0x0000002c7c2c722b */ /* 0x001fc80000000802 */
[----:B------:R-:W0:-:S04]  /*9cb0*/  DMUL R4, R104, R42 ;  /* 0x0000002a68047228 */ /* 0x000e080000000000 */
[----:B------:R-:W1:-:S04]  /*9cc0*/  DMUL R2, R100, R50 ;  /* 0x0000003264027228 */ /* 0x000e480000000000 */
[----:B------:R-:W2:-:S04]  /*9cd0*/  DMUL R104, R104, R40 ;  /* 0x0000002868687228 */ /* 0x000e880000000000 */
[----:B------:R-:W-:-:S04]  /*9ce0*/  DMUL R100, R100, R48 ;  /* 0x0000003064647228 */ /* 0x000fc80000000000 */
[----:B0-----:R-:W0:-:S04]  /*9cf0*/  DFMA R40, R126, R40, -R4 ;  /* 0x000000287e28722b */ /* 0x001e080000000804 */
[----:B-1----:R-:W1:-:S04]  /*9d00*/  DFMA R48, R122, R48, -R2 ;  /* 0x000000307a30722b */ /* 0x002e480000000802 */
[----:B------:R3:W4:Y:S02]  /*9d10*/  DFMA R106, R128, R38, R106 ;  /* 0x00000026806a722b */ /* 0x000724000000006a */
[----:B---3--:R-:W-:Y:S01]  /*9d20*/  MOV R128, R36 ;  /* 0x0000002400807202 */ /* 0x008fe20000000f00 */
[----:B------:R-:W-:Y:S01]  /*9d30*/  IMAD.MOV.U32 R129, RZ, RZ, R37 ;  /* 0x000000ffff817224 */ /* 0x000fe200078e0025 */
[----:B--2---:R0:W2:Y:S02]  /*9d40*/  DFMA R104, R126, R42, R104 ;  /* 0x0000002a7e68722b */ /* 0x0040a40000000068 */
[----:B0-----:R-:W-:Y:S01]  /*9d50*/  MOV R126, R40 ;  /* 0x00000028007e7202 */ /* 0x001fe20000000f00 */
[----:B------:R-:W-:Y:S01]  /*9d60*/  IMAD.MOV.U32 R127, RZ, RZ, R41 ;  /* 0x000000ffff7f7224 */ /* 0x000fe200078e0029 */
[----:B------:R0:W3:Y:S02]  /*9d70*/  DFMA R102, R124, R46, R102 ;  /* 0x0000002e7c66722b */ /* 0x0000e40000000066 */
[----:B0-----:R-:W-:Y:S01]  /*9d80*/  MOV R124, R44 ;  /* 0x0000002c007c7202 */ /* 0x001fe20000000f00 */
[----:B------:R-:W-:Y:S01]  /*9d90*/  IMAD.MOV.U32 R125, RZ, RZ, R45 ;  /* 0x000000ffff7d7224 */ /* 0x000fe200078e002d */
[----:B------:R1:W0:-:S02]  /*9da0*/  DFMA R100, R122, R50, R100 ;  /* 0x000000327a64722b */ /* 0x0002040000000064 */
[----:B-1----:R-:W-:Y:S01]  /*9db0*/  MOV R122, R48 ;  /* 0x00000030007a7202 */ /* 0x002fe20000000f00 */
[----:B------:R-:W-:Y:S01]  /*9dc0*/  IMAD.MOV.U32 R123, RZ, RZ, R49 ;  /* 0x000000ffff7b7224 */ /* 0x000fe200078e0031 */
[----:B------:R-:W-:Y:S05]  /*9dd0*/  @P0 BRA `(.L_x_2774) ;  /* 0x000005b000000947 */ /* 0x000fea0003800000 */
[C---:B0-234-:R-:W0:Y:S01]  /*9de0*/  DMUL R2, R98.reuse, R62 ;  /* 0x0000003e62027228 */ /* 0x05de220000000000 */
        /* <DEDUP_REMOVED lines=11> */
[C---:B------:R-:W0:Y:S01]  /*9ea0*/  DMUL R2, R94.reuse, R54 ;  /* 0x000000365e027228 */ /* 0x040e220000000000 */
[----:B------:R-:W-:Y:S01]  /*9eb0*/  IMAD.MOV.U32 R129, RZ, RZ, R37 ;  /* 0x000000ffff817224 */ /* 0x000fe200078e0025 */
[----:B------:R-:W-:Y:S01]  /*9ec0*/  MOV R132, R32 ;  /* 0x0000002000847202 */ /* 0x000fe20000000f00 */
[----:B------:R-:W-:Y:S01]  /*9ed0*/  IMAD.MOV.U32 R133, RZ, RZ, R33 ;  /* 0x000000ffff857224 */ /* 0x000fe200078e0021 */
[-C--:B------:R-:W-:Y:S01]  /*9ee0*/  DMUL R94, R94, R52.reuse ;  /* 0x000000345e5e7228 */ /* 0x080fe20000000000 */
[----:B------:R-:W-:Y:S01]  /*9ef0*/  MOV R130, R24 ;  /* 0x0000001800827202 */ /* 0x000fe20000000f00 */
[----:B------:R-:W-:Y:S01]  /*9f00*/  IMAD.MOV.U32 R131, RZ, RZ, R25 ;  /* 0x000000ffff837224 */ /* 0x000fe200078e0019 */
[----:B------:R-:W-:Y:S01]  /*9f10*/  MOV R134, R138 ;  /* 0x0000008a00867202 */ /* 0x000fe20000000f00 */
[----:B0-----:R-:W-:Y:S01]  /*9f20*/  DFMA R52, R116, R52, -R2 ;  /* 0x000000347434722b */ /* 0x001fe20000000802 */
[----:B------:R-:W-:Y:S01]  /*9f30*/  IMAD.MOV.U32 R135, RZ, RZ, R139 ;  /* 0x000000ffff877224 */ /* 0x000fe200078e008b */
[----:B------:R-:W-:Y:S01]  /*9f40*/  MOV R136, R16 ;  /* 0x0000001000887202 */ /* 0x000fe20000000f00 */
[----:B------:R-:W-:Y:S01]  /*9f50*/  IMAD.MOV.U32 R137, RZ, RZ, R17 ;  /* 0x000000ffff897224 */ /* 0x000fe200078e0011 */
        /* <DEDUP_REMOVED lines=20> */
[----:B------:R-:W-:Y:S01]  /*a0a0*/  MOV R90, R64 ;  /* 0x00000040005a7202 */ /* 0x000fe20000000f00 */
[----:B------:R-:W-:Y:S01]  /*a0b0*/  IMAD.MOV.U32 R91, RZ, RZ, R65 ;  /* 0x000000ffff5b7224 */ /* 0x000fe200078e0041 */
[----:B------:R-:W-:Y:S01]  /*a0c0*/  MOV R116, R52 ;  /* 0x0000003400747202 */ /* 0x000fe20000000f00 */
[-C--:B------:R-:W1:Y:S01]  /*a0d0*/  DMUL R20, R20, R80.reuse ;  /* 0x0000005014147228 */ /* 0x080e620000000000 */
[----:B------:R-:W-:Y:S01]  /*a0e0*/  IMAD.MOV.U32 R117, RZ, RZ, R53 ;  /* 0x000000ffff757224 */ /* 0x000fe200078e0035 */
[----:B------:R-:W-:Y:S01]  /*a0f0*/  MOV R118, R56 ;  /* 0x0000003800767202 */ /* 0x000fe20000000f00 */
[----:B------:R-:W-:Y:S01]  /*a100*/  IMAD.MOV.U32 R119, RZ, RZ, R57 ;  /* 0x000000ffff777224 */ /* 0x000fe200078e0039 */
[C---:B0-----:R-:W-:Y:S01]  /*a110*/  DFMA R2, R10.reuse, R80, -R2 ;  /* 0x000000500a02722b */ /* 0x041fe20000000802 */
[----:B------:R-:W-:Y:S01]  /*a120*/  MOV R120, R60 ;  /* 0x0000003c00787202 */ /* 0x000fe20000000f00 */
[----:B------:R-:W-:Y:S01]  /*a130*/  IMAD.MOV.U32 R121, RZ, RZ, R61 ;  /* 0x000000ffff797224 */ /* 0x000fe200078e003d */
[----:B------:R-:W-:Y:S01]  /*a140*/  MOV R122, R48 ;  /* 0x00000030007a7202 */ /* 0x000fe20000000f00 */
[----:B-1----:R-:W-:Y:S01]  /*a150*/  DFMA R20, R10, R82, R20 ;  /* 0x000000520a14722b */ /* 0x002fe20000000014 */
[----:B------:R-:W-:Y:S01]  /*a160*/  IMAD.MOV.U32 R123, RZ, RZ, R49 ;  /* 0x000000ffff7b7224 */ /* 0x000fe200078e0031 */
[----:B------:R-:W-:Y:S01]  /*a170*/  MOV R124, R44 ;  /* 0x0000002c007c7202 */ /* 0x000fe20000000f00 */
[----:B------:R-:W-:Y:S01]  /*a180*/  IMAD.MOV.U32 R125, RZ, RZ, R45 ;  /* 0x000000ffff7d7224 */ /* 0x000fe200078e002d */
[----:B------:R-:W0:Y:S01]  /*a190*/  DMUL R10, R18, R74 ;  /* 0x0000004a120a7228 */ /* 0x000e220000000000 */
[----:B------:R-:W-:Y:S01]  /*a1a0*/  MOV R126, R40 ;  /* 0x00000028007e7202 */ /* 0x000fe20000000f00 */
[----:B------:R-:W-:Y:S01]  /*a1b0*/  IMAD.MOV.U32 R127, RZ, RZ, R41 ;  /* 0x000000ffff7f7224 */ /* 0x000fe200078e0029 */
[----:B------:R-:W-:Y:S01]  /*a1c0*/  MOV R128, R36 ;  /* 0x0000002400807202 */ /* 0x000fe20000000f00 */
[----:B------:R-:W1:Y:S01]  /*a1d0*/  DMUL R4, R84, R78 ;  /* 0x0000004e54047228 */ /* 0x000e620000000000 */
[----:B------:R-:W-:Y:S01]  /*a1e0*/  IMAD.MOV.U32 R129, RZ, RZ, R37 ;  /* 0x000000ffff817224 */ /* 0x000fe200078e0025 */
[----:B------:R-:W-:Y:S01]  /*a1f0*/  MOV R132, R32 ;  /* 0x0000002000847202 */ /* 0x000fe20000000f00 */
[----:B------:R-:W-:Y:S01]  /*a200*/  IMAD.MOV.U32 R133, RZ, RZ, R33 ;  /* 0x000000ffff857224 */ /* 0x000fe200078e0021 */
[----:B------:R-:W2:Y:S01]  /*a210*/  DMUL R6, R88, R70 ;  /* 0x0000004658067228 */ /* 0x000ea20000000000 */
[----:B------:R-:W-:Y:S01]  /*a220*/  MOV R130, R24 ;  /* 0x0000001800827202 */ /* 0x000fe20000000f00 */
[----:B------:R-:W-:Y:S01]  /*a230*/  IMAD.MOV.U32 R131, RZ, RZ, R25 ;  /* 0x000000ffff837224 */ /* 0x000fe200078e0019 */
[----:B------:R-:W-:Y:S01]  /*a240*/  MOV R134, R138 ;  /* 0x0000008a00867202 */ /* 0x000fe20000000f00 */
[----:B0-----:R-:W-:Y:S01]  /*a250*/  DFMA R10, R8, R72, -R10 ;  /* 0x00000048080a722b */ /* 0x001fe2000000080a */
[----:B------:R-:W-:Y:S01]  /*a260*/  IMAD.MOV.U32 R135, RZ, RZ, R139 ;  /* 0x000000ffff877224 */ /* 0x000fe200078e008b */
[----:B------:R-:W-:Y:S01]  /*a270*/  MOV R136, R16 ;  /* 0x0000001000887202 */ /* 0x000fe20000000f00 */
[----:B------:R-:W-:Y:S01]  /*a280*/  IMAD.MOV.U32 R137, RZ, RZ, R17 ;  /* 0x000000ffff897224 */ /* 0x000fe200078e0011 */
[----:B-1----:R-:W-:-:S04]  /*a290*/  DFMA R4, R30, R76, -R4 ;  /* 0x0000004c1e04722b */ /* 0x002fc80000000804 */
[----:B--2---:R-:W-:-:S04]  /*a2a0*/  DFMA R6, R86, R68, -R6 ;  /* 0x000000445606722b */ /* 0x004fc80000000806 */
[----:B------:R-:W0:-:S04]  /*a2b0*/  DMUL R18, R18, R72 ;  /* 0x0000004812127228 */ /* 0x000e080000000000 */
[----:B------:R-:W1:-:S04]  /*a2c0*/  DMUL R84, R84, R76 ;  /* 0x0000004c54547228 */ /* 0x000e480000000000 */
[----:B------:R-:W2:-:S04]  /*a2d0*/  DMUL R88, R88, R68 ;  /* 0x0000004458587228 */ /* 0x000e880000000000 */
[----:B0-----:R0:W3:Y:S02]  /*a2e0*/  DFMA R18, R8, R74, R18 ;  /* 0x0000004a0812722b */ /* 0x0010e40000000012 */
[----:B0-----:R-:W-:Y:S01]  /*a2f0*/  MOV R8, R10 ;  /* 0x0000000a00087202 */ /* 0x001fe20000000f00 */
[----:B------:R-:W-:Y:S01]  /*a300*/  IMAD.MOV.U32 R9, RZ, RZ, R11 ;  /* 0x000000ffff097224 */ /* 0x000fe200078e000b */
[----:B-1----:R0:W1:Y:S01]  /*a310*/  DFMA R84, R30, R78, R84 ;  /* 0x0000004e1e54722b */ /* 0x0020620000000054 */
[----:B------:R-:W-:Y:S01]  /*a320*/  MOV R10, R2 ;  /* 0x00000002000a7202 */ /* 0x000fe20000000f00 */
[----:B0-----:R-:W-:Y:S01]  /*a330*/  IMAD.MOV.U32 R31, RZ, RZ, R5 ;  /* 0x000000ffff1f7224 */ /* 0x001fe200078e0005 */
[----:B------:R-:W-:Y:S01]  /*a340*/  MOV R30, R4 ;  /* 0x00000004001e7202 */ /* 0x000fe20000000f00 */
[----:B--2---:R0:W2:Y:S01]  /*a350*/  DFMA R88, R86, R70, R88 ;  /* 0x000000465658722b */ /* 0x0040a20000000058 */
[----:B------:R-:W-:Y:S01]  /*a360*/  IMAD.MOV.U32 R11, RZ, RZ, R3 ;  /* 0x000000ffff0b7224 */ /* 0x000fe200078e0003 */
[----:B0-----:R-:W-:Y:S01]  /*a370*/  MOV R86, R6 ;  /* 0x0000000600567202 */ /* 0x001fe20000000f00 */
[----:B------:R-:W-:-:S03]  /*a380*/  IMAD.MOV.U32 R87, RZ, RZ, R7 ;  /* 0x000000ffff577224 */ /* 0x000fc600078e0007 */
.L_x_2774:
[----:B01234-:R-:W-:Y:S05]  /*a390*/  BSYNC B0 ;  /* 0x0000000000007941 */ /* 0x01ffea0003800000 */
.L_x_2773:
[----:B------:R-:W-:-:S04]  /*a3a0*/  DMUL R2, R106, R114 ;  /* 0x000000726a027228 */ /* 0x000fc80000000000 */
[----:B------:R-:W0:-:S04]  /*a3b0*/  DMUL R114, R128, R114 ;  /* 0x0000007280727228 */ /* 0x000e080000000000 */
[----:B-----5:R-:W-:-:S04]  /*a3c0*/  DMUL R12, R100, R108 ;  /* 0x0000006c640c7228 */ /* 0x020fc80000000000 */
[----:B0-----:R-:W0:-:S04]  /*a3d0*/  DFMA R114, R106, R136, R114 ;  /* 0x000000886a72722b */ /* 0x001e080000000072 */
[----:B------:R-:W1:-:S04]  /*a3e0*/  DMUL R108, R122, R108 ;  /* 0x0000006c7a6c7228 */ /* 0x000e480000000000 */
[----:B0-----:R-:W-:-:S04]  /*a3f0*/  DMUL R14, R114, R98 ;  /* 0x00000062720e7228 */ /* 0x001fc80000000000 */
[----:B------:R-:W-:-:S04]  /*a400*/  DMUL R4, R104, R112 ;  /* 0x0000007068047228 */ /* 0x000fc80000000000 */
[----:B------:R-:W0:-:S04]  /*a410*/  DFMA R2, R128, R136, -R2 ;  /* 0x000000888002722b */ /* 0x000e080000000802 */
[----:B------:R-:W2:-:S04]  /*a420*/  DMUL R114, R114, R120 ;  /* 0x0000007872727228 */ /* 0x000e880000000000 */
[----:B------:R-:W3:-:S04]  /*a430*/  DMUL R112, R126, R112 ;  /* 0x000000707e707228 */ /* 0x000ec80000000000 */
[----:B------:R-:W-:-:S04]  /*a440*/  DMUL R6, R102, R110 ;  /* 0x0000006e66067228 */ /* 0x000fc80000000000 */
[----:B-1----:R-:W1:-:S04]  /*a450*/  DFMA R108, R100, R132, R108 ;  /* 0x00000084646c722b */ /* 0x002e48000000006c */
[----:B------:R-:W4:-:S04]  /*a460*/  DMUL R110, R124, R110 ;  /* 0x0000006e7c6e7228 */ /* 0x000f080000000000 */
[----:B0-----:R-:W-:-:S04]  /*a470*/  DFMA R14, R2, R120, -R14 ;  /* 0x00000078020e722b */ /* 0x001fc8000000080e */
[----:B--2---:R-:W-:-:S04]  /*a480*/  DFMA R114, R2, R98, R114 ;  /* 0x000000620272722b */ /* 0x004fc80000000072 */
[----:B---3--:R-:W0:-:S04]  /*a490*/  DFMA R112, R104, R134, R112 ;  /* 0x000000866870722b */ /* 0x008e080000000070 */
[----:B------:R-:W-:-:S04]  /*a4a0*/  DFMA R12, R122, R132, -R12 ;  /* 0x000000847a0c722b */ /* 0x000fc8000000080c */
[----:B-1----:R-:W1:-:S04]  /*a4b0*/  DMUL R2, R108, R92 ;  /* 0x0000005c6c027228 */ /* 0x002e480000000000 */
[----:B----4-:R-:W2:-:S04]  /*a4c0*/  DFMA R110, R102, R130, R110 ;  /* 0x00000082666e722b */ /* 0x010e88000000006e */
[----:B0-----:R-:W-:-:S04]  /*a4d0*/  DMUL R16, R112, R96 ;  /* 0x0000006070107228 */ /* 0x001fc80000000000 */
[----:B-1----:R-:W-:-:S04]  /*a4e0*/  DFMA R24, R12, R90, -R2 ;  /* 0x0000005a0c18722b */ /* 0x002fc80000000802 */
[----:B------:R-:W-:-:S04]  /*a4f0*/  DFMA R4, R126, R134, -R4 ;  /* 0x000000867e04722b */ /* 0x000fc80000000804 */
[----:B------:R-:W0:-:S04]  /*a500*/  DMUL R112, R112, R118 ;  /* 0x0000007670707228 */ /* 0x000e080000000000 */
[----:B------:R-:W1:-:S04]  /*a510*/  DMUL R108, R108, R90 ;  /* 0x0000005a6c6c7228 */ /* 0x000e480000000000 */
[----:B--2---:R-:W-:-:S04]  /*a520*/  DMUL R2, R110, R94 ;  /* 0x0000005e6e027228 */ /* 0x004fc80000000000 */
[----:B------:R-:W-:-:S04]  /*a530*/  DFMA R6, R124, R130, -R6 ;  /* 0x000000827c06722b */ /* 0x000fc80000000806 */
[----:B------:R-:W2:-:S04]  /*a540*/  DMUL R110, R110, R116 ;  /* 0x000000746e6e7228 */ /* 0x000e880000000000 */
[----:B0-----:R-:W-:-:S04]  /*a550*/  DFMA R112, R4, R96, R112 ;  /* 0x000000600470722b */ /* 0x001fc80000000070 */
[----:B-1----:R-:W0:-:S04]  /*a560*/  DFMA R108, R12, R92, R108 ;  /* 0x0000005c0c6c722b */ /* 0x002e08000000006c */
[----:B--2---:R-:W1:-:S04]  /*a570*/  DFMA R110, R6, R94, R110 ;  /* 0x0000005e066e722b */ /* 0x004e48000000006e */
[----:B------:R-:W-:-:S04]  /*a580*/  DFMA R16, R4, R118, -R16 ;  /* 0x000000760410722b */ /* 0x000fc80000000810 */
[----:B0-----:R-:W0:-:S04]  /*a590*/  DMUL R4, R108, R8 ;  /* 0x000000086c047228 */ /* 0x001e080000000000 */
[----:B------:R-:W-:-:S04]  /*a5a0*/  DMUL R42, R112, R30 ;  /* 0x0000001e702a7228 */ /* 0x000fc80000000000 */
[----:B------:R-:W-:-:S04]  /*a5b0*/  DMUL R44, R112, R84 ;  /* 0x00000054702c7228 */ /* 0x000fc80000000000 */
[----:B------:R-:W-:-:S04]  /*a5c0*/  DFMA R2, R6, R116, -R2 ;  /* 0x000000740602722b */ /* 0x000fc80000000802 */
[----:B------:R-:W2:-:S04]  /*a5d0*/  DMUL R108, R108, R18 ;  /* 0x000000126c6c7228 */ /* 0x000e880000000000 */
[----:B-1----:R-:W1:-:S04]  /*a5e0*/  DMUL R38, R110, R86 ;  /* 0x000000566e267228 */ /* 0x002e480000000000 */
[----:B------:R-:W3:-:S04]  /*a5f0*/  DMUL R32, R110, R88 ;  /* 0x000000586e207228 */ /* 0x000ec80000000000 */
[----:B------:R-:W4:-:S04]  /*a600*/  DMUL R50, R114, R10 ;  /* 0x0000000a72327228 */ /* 0x000f080000000000 */
[----:B------:R-:W0:-:S04]  /*a610*/  DMUL R112, R114, R20 ;  /* 0x0000001472707228 */ /* 0x000e080000000000 */
[----:B0-----:R0:W0:-:S04]  /*a620*/  DFMA R18, R24, R18, R4 ;  /* 0x000000121812722b */ /* 0x0010080000000004 */
[----:B--2---:R2:W0:-:S04]  /*a630*/  DFMA R24, R24, R8, -R108 ;  /* 0x000000081818722b */ /* 0x004408000000086c */
[----:B-1----:R2:W1:-:S04]  /*a640*/  DFMA R38, R2, R88, R38 ;  /* 0x000000580226722b */ /* 0x0024480000000026 */
[----:B---3--:R2:W3:-:S04]  /*a650*/  DFMA R32, R2, R86, -R32 ;  /* 0x000000560220722b */ /* 0x0084c80000000820 */
[----:B------:R2:W0:-:S04]  /*a660*/  DFMA R42, R16, R84, R42 ;  /* 0x00000054102a722b */ /* 0x000408000000002a */
[----:B------:R2:W0:-:S04]  /*a670*/  DFMA R44, R16, R30, -R44 ;  /* 0x0000001e102c722b */ /* 0x000408000000082c */
[----:B----4-:R2:W4:-:S04]  /*a680*/  DFMA R50, R14, R20, R50 ;  /* 0x000000140e32722b */ /* 0x0105080000000032 */
[----:B------:R2:W0:Y:S01]  /*a690*/  DFMA R112, R14, R10, -R112 ;  /* 0x0000000a0e70722b */ /* 0x0004220000000870 */
[----:B------:R-:W-:Y:S05]  /*a6a0*/  BRA `(.L_x_2741) ;  /* 0x0000434000007947 */ /* 0x000fea0003800000 */
.L_x_2758:
        /* <DEDUP_REMOVED lines=157> */
[----:B------:R-:W-:-:S02]  /*b080*/  IMAD.MOV.U32 R169, RZ, RZ, c[0x0][0x174] ;  /* 0x00005d00ffa97624 */ /* 0x000fc400078e00ff */
.L_x_2778:
[----:B------:R-:W-:Y:S01]  /*b090*/  IMAD R4, R2, R3, RZ ;  /* 0x0000000302047224 */ /* 0x000fe200078e02ff */
[----:B------:R-:W-:-:S04]  /*b0a0*/  IADD3 R3, R3, c[0x0][0x18c], RZ ;  /* 0x0000630003037a10 */ /* 0x000fc80007ffe0ff */
[----:B------:R-:W-:Y:S01]  /*b0b0*/  SHF.R.U32.HI R9, RZ, 0x2, R4 ;  /* 0x00000002ff097819 */ /* 0x000fe20000011604 */
[----:B------:R-:W-:-:S04]  /*b0c0*/  IMAD R10, R2, R3, RZ ;  /* 0x00000003020a7224 */ /* 0x000fc800078e02ff */
[----:B------:R-:W-:Y:S01]  /*b0d0*/  IMAD.WIDE.U32 R8, R9, 0x40, R16 ;  /* 0x0000004009087825 */ /* 0x000fe200078e0010 */
[----:B------:R-:W-:Y:S02]  /*b0e0*/  SHF.R.U32.HI R11, RZ, 0x2, R10 ;  /* 0x00000002ff0b7819 */ /* 0x000fe4000001160a */
[----:B------:R-:W-:Y:S02]  /*b0f0*/  IADD3 R3, R3, c[0x0][0x18c], RZ ;  /* 0x0000630003037a10 */ /* 0x000fe40007ffe0ff */
[----:B------:R0:W2:Y:S01]  /*b100*/  LDG.E.128 R32, [R8.64+0x20] ;  /* 0x0000202408207981 */ /* 0x0000a2000c1e1d00 */
[----:B------:R-:W-:-:S03]  /*b110*/  IMAD.WIDE.U32 R10, R11, 0x40, R16 ;  /* 0x000000400b0a7825 */ /* 0x000fc600078e0010 */
[----:B------:R0:W3:Y:S01]  /*b120*/  LDG.E.128 R40, [R8.64+0x30] ;  /* 0x0000302408287981 */ /* 0x0000e2000c1e1d00 */
[----:B------:R-:W-:-:S03]  /*b130*/  IMAD R24, R2, R3, RZ ;  /* 0x0000000302187224 */ /* 0x000fc600078e02ff */
[----:B------:R1:W4:Y:S02]  /*b140*/  LDG.E.128 R48, [R10.64] ;  /* 0x000000240a307981 */ /* 0x000324000c1e1d00 */
[----:B------:R-:W-:Y:S02]  /*b150*/  SHF.R.U32.HI R111, RZ, 0x2, R24 ;  /* 0x00000002ff6f7819 */ /* 0x000fe40000011618 */
[----:B------:R1:W5:Y:S01]  /*b160*/  LDG.E.128 R64, [R10.64+0x20] ;  /* 0x000020240a407981 */ /* 0x000362000c1e1d00 */
[----:B------:R-:W-:Y:S02]  /*b170*/  IADD3 R3, R3, c[0x0][0x18c], RZ ;  /* 0x0000630003037a10 */ /* 0x000fe40007ffe0ff */
[----:B------:R-:W-:Y:S01]  /*b180*/  IMAD.WIDE.U32 R110, R111, 0x40, R16 ;  /* 0x000000406f6e7825 */ /* 0x000fe200078e0010 */
[----:B------:R0:W3:Y:S04]  /*b190*/  LDG.E.128 R4, [R8.64] ;  /* 0x0000002408047981 */ /* 0x0000e8000c1e1d00 */
[----:B------:R0:W3:Y:S04]  /*b1a0*/  LDG.E.128 R12, [R8.64+0x10] ;  /* 0x00001024080c7981 */ /* 0x0000e8000c1e1d00 */
[----:B------:R2:W3:Y:S04]  /*b1b0*/  LDG.E.128 R76, [R110.64] ;  /* 0x000000246e4c7981 */ /* 0x0004e8000c1e1d00 */
[----:B------:R1:W3:Y:S01]  /*b1c0*/  LDG.E.128 R56, [R10.64+0x10] ;  /* 0x000010240a387981 */ /* 0x0002e2000c1e1d00 */
[----:B0-----:R-:W-:-:S03]  /*b1d0*/  IMAD R8, R2, R3, RZ ;  /* 0x0000000302087224 */ /* 0x001fc600078e02ff */
[----:B------:R2:W3:Y:S02]  /*b1e0*/  LDG.E.128 R60, [R110.64+0x20] ;  /* 0x000020246e3c7981 */ /* 0x0004e4000c1e1d00 */
[----:B------:R-:W-:Y:S02]  /*b1f0*/  SHF.R.U32.HI R113, RZ, 0x2, R8 ;  /* 0x00000002ff717819 */ /* 0x000fe40000011608 */
[----:B------:R1:W3:Y:S03]  /*b200*/  LDG.E.128 R72, [R10.64+0x30] ;  /* 0x000030240a487981 */ /* 0x0002e6000c1e1d00 */
[----:B------:R-:W-:Y:S01]  /*b210*/  IMAD.WIDE.U32 R112, R113, 0x40, R16 ;  /* 0x0000004071707825 */ /* 0x000fe200078e0010 */
[----:B------:R2:W3:Y:S04]  /*b220*/  LDG.E.128 R68, [R110.64+0x10] ;  /* 0x000010246e447981 */ /* 0x0004e8000c1e1d00 */
[----:B------:R3:W3:Y:S04]  /*b230*/  LDG.E.128 R36, [R112.64+0x10] ;  /* 0x0000102470247981 */ /* 0x0006e8000c1e1d00 */
[----:B------:R2:W3:Y:S04]  /*b240*/  LDG.E.128 R52, [R110.64+0x30] ;  /* 0x000030246e347981 */ /* 0x0004e8000c1e1d00 */
[----:B------:R3:W3:Y:S04]  /*b250*/  LDG.E.128 R44, [R112.64] ;  /* 0x00000024702c7981 */ /* 0x0006e8000c1e1d00 */
[----:B------:R3:W3:Y:S04]  /*b260*/  LDG.E.128 R24, [R112.64+0x20] ;  /* 0x0000202470187981 */ /* 0x0006e8000c1e1d00 */
[----:B-1----:R3:W3:Y:S01]  /*b270*/  LDG.E.128 R8, [R112.64+0x30] ;  /* 0x0000302470087981 */ /* 0x0026e2000c1e1d00 */
[----:B------:R-:W-:Y:S01]  /*b280*/  IADD3 R3, R3, c[0x0][0x18c], RZ ;  /* 0x0000630003037a10 */ /* 0x000fe20007ffe0ff */
[----:B--2---:R-:W0:-:S04]  /*b290*/  DMUL R110, R32, R90 ;  /* 0x0000005a206e7228 */ /* 0x004e080000000000 */
[----:B------:R-:W-:-:S04]  /*b2a0*/  DMUL R132, R34, R90 ;  /* 0x0000005a22847228 */ /* 0x000fc80000000000 */
[----:B0-----:R-:W-:-:S04]  /*b2b0*/  DFMA R90, R34, R164, R110 ;  /* 0x000000a4225a722b */ /* 0x001fc8000000006e */
[----:B----4-:R-:W0:-:S04]  /*b2c0*/  DMUL R110, R48, R94 ;  /* 0x0000005e306e7228 */ /* 0x010e080000000000 */
[----:B------:R-:W-:-:S04]  /*b2d0*/  DMUL R136, R50, R94 ;  /* 0x0000005e32887228 */ /* 0x000fc80000000000 */
[----:B0-----:R-:W-:-:S04]  /*b2e0*/  DFMA R94, R50, R160, R110 ;  /* 0x000000a0325e722b */ /* 0x001fc8000000006e */
[----:B-----5:R-:W0:-:S04]  /*b2f0*/  DMUL R110, R64, R98 ;  /* 0x00000062406e7228 */ /* 0x020e080000000000 */
[----:B---3--:R-:W1:-:S04]  /*b300*/  DMUL R112, R40, R92 ;  /* 0x0000005c28707228 */ /* 0x008e480000000000 */
[----:B------:R-:W-:-:S04]  /*b310*/  DMUL R140, R66, R98 ;  /* 0x00000062428c7228 */ /* 0x000fc80000000000 */
[----:B0-----:R-:W-:-:S04]  /*b320*/  DFMA R98, R66, R156, R110 ;  /* 0x0000009c4262722b */ /* 0x001fc8000000006e */
[----:B------:R-:W0:-:S04]  /*b330*/  DMUL R110, R76, R102 ;  /* 0x000000664c6e7228 */ /* 0x000e080000000000 */
[----:B------:R-:W-:-:S04]  /*b340*/  DMUL R134, R42, R92 ;  /* 0x0000005c2a867228 */ /* 0x000fc80000000000 */
[----:B-1----:R-:W-:-:S04]  /*b350*/  DFMA R92, R42, R162, R112 ;  /* 0x000000a22a5c722b */ /* 0x002fc80000000070 */
[----:B------:R-:W1:-:S04]  /*b360*/  DMUL R112, R56, R96 ;  /* 0x0000006038707228 */ /* 0x000e480000000000 */
[----:B------:R-:W-:-:S04]  /*b370*/  DMUL R124, R78, R102 ;  /* 0x000000664e7c7228 */ /* 0x000fc80000000000 */
[----:B0-----:R-:W-:-:S04]  /*b380*/  DFMA R102, R78, R152, R110 ;  /* 0x000000984e66722b */ /* 0x001fc8000000006e */
[----:B------:R-:W0:-:S04]  /*b390*/  DMUL R114, R4, R86 ;  /* 0x0000005604727228 */ /* 0x000e080000000000 */
[----:B------:R-:W2:-:S04]  /*b3a0*/  DMUL R110, R60, R106 ;  /* 0x0000006a3c6e7228 */ /* 0x000e880000000000 */
[----:B------:R-:W-:-:S04]  /*b3b0*/  DMUL R138, R58, R96 ;  /* 0x000000603a8a7228 */ /* 0x000fc80000000000 */
[----:B-1----:R-:W-:-:S04]  /*b3c0*/  DFMA R96, R58, R158, R112 ;  /* 0x0000009e3a60722b */ /* 0x002fc80000000070 */
[----:B------:R-:W1:-:S04]  /*b3d0*/  DMUL R112, R72, R100 ;  /* 0x0000006448707228 */ /* 0x000e480000000000 */
[----:B------:R-:W-:-:S04]  /*b3e0*/  DMUL R128, R6, R86 ;  /* 0x0000005606807228 */ /* 0x000fc80000000000 */
[----:B------:R-:W-:-:S04]  /*b3f0*/  DMUL R120, R62, R106 ;  /* 0x0000006a3e787228 */ /* 0x000fc80000000000 */
[----:B0-----:R-:W-:-:S04]  /*b400*/  DFMA R86, R6, R168, R114 ;  /* 0x000000a80656722b */ /* 0x001fc80000000072 */
[----:B--2---:R-:W-:-:S04]  /*b410*/  DFMA R106, R62, R148, R110 ;  /* 0x000000943e6a722b */ /* 0x004fc8000000006e */
[----:B------:R-:W-:-:S04]  /*b420*/  DMUL R110, R36, R30 ;  /* 0x0000001e246e7228 */ /* 0x000fc80000000000 */
[----:B------:R-:W0:-:S04]  /*b430*/  DMUL R114, R38, R30 ;  /* 0x0000001e26727228 */ /* 0x000e080000000000 */
[----:B------:R-:W-:-:S04]  /*b440*/  DMUL R126, R74, R100 ;  /* 0x000000644a7e7228 */ /* 0x000fc80000000000 */
[----:B-1----:R-:W-:-:S04]  /*b450*/  DFMA R100, R74, R154, R112 ;  /* 0x0000009a4a64722b */ /* 0x002fc80000000070 */
[----:B------:R-:W1:-:S04]  /*b460*/  DMUL R116, R12, R88 ;  /* 0x000000580c747228 */ /* 0x000e480000000000 */
[----:B------:R-:W2:-:S04]  /*b470*/  DMUL R112, R68, R104 ;  /* 0x0000006844707228 */ /* 0x000e880000000000 */
[----:B0-----:R-:W-:-:S04]  /*b480*/  DFMA R114, R36, R82, -R114 ;  /* 0x000000522472722b */ /* 0x001fc80000000872 */
[----:B------:R0:W-:Y:S02]  /*b490*/  DFMA R30, R38, R82, R110 ;  /* 0x00000052261e722b */ /* 0x0001e4000000006e */
[----:B0-----:R-:W-:Y:S02]  /*b4a0*/  IMAD R82, R0, 0x3, R3 ;  /* 0x0000000300527824 */ /* 0x001fe400078e0203 */
[----:B------:R-:W0:-:S04]  /*b4b0*/  DMUL R130, R14, R88 ;  /* 0x000000580e827228 */ /* 0x000e080000000000 */
[----:B------:R-:W3:Y:S01]  /*b4c0*/  DMUL R122, R70, R104 ;  /* 0x00000068467a7228 */ /* 0x000ee20000000000 */
[----:B------:R-:W-:-:S03]  /*b4d0*/  ISETP.GE.U32.AND P0, PT, R82, c[0x0][0x184], PT ;  /* 0x0000610052007a0c */ /* 0x000fc60003f06070 */
[----:B-1----:R-:W-:-:S04]  /*b4e0*/  DFMA R88, R14, R166, R116 ;  /* 0x000000a60e58722b */ /* 0x002fc80000000074 */
[----:B--2---:R-:W-:-:S04]  /*b4f0*/  DFMA R104, R70, R150, R112 ;  /* 0x000000964668722b */ /* 0x004fc80000000070 */
[----:B------:R-:W1:-:S04]  /*b500*/  DMUL R118, R54, R108 ;  /* 0x0000006c36767228 */ /* 0x000e480000000000 */
[----:B------:R-:W2:-:S04]  /*b510*/  DMUL R116, R46, R20 ;  /* 0x000000142e747228 */ /* 0x000e880000000000 */
[----:B------:R-:W4:-:S04]  /*b520*/  DMUL R112, R26, R84 ;  /* 0x000000541a707228 */ /* 0x000f080000000000 */
[----:B------:R-:W5:-:S04]  /*b530*/  DMUL R110, R10, R18 ;  /* 0x000000120a6e7228 */ /* 0x000f480000000000 */
[----:B------:R-:W0:-:S04]  /*b540*/  DMUL R20, R44, R20 ;  /* 0x000000142c147228 */ /* 0x000e080000000000 */
[----:B------:R-:W0:-:S04]  /*b550*/  DFMA R128, R4, R168, -R128 ;  /* 0x000000a80480722b */ /* 0x000e080000000880 */
[----:B0-----:R-:W0:-:S04]  /*b560*/  DFMA R130, R12, R166, -R130 ;  /* 0x000000a60c82722b */ /* 0x001e080000000882 */
[----:B------:R-:W-:-:S04]  /*b570*/  DFMA R132, R32, R164, -R132 ;  /* 0x000000a42084722b */ /* 0x000fc80000000884 */
[----:B------:R-:W-:-:S04]  /*b580*/  DFMA R134, R40, R162, -R134 ;  /* 0x000000a22886722b */ /* 0x000fc80000000886 */
[----:B------:R-:W-:-:S04]  /*b590*/  DFMA R136, R48, R160, -R136 ;  /* 0x000000a03088722b */ /* 0x000fc80000000888 */
[----:B------:R-:W-:-:S04]  /*b5a0*/  DFMA R138, R56, R158, -R138 ;  /* 0x0000009e388a722b */ /* 0x000fc8000000088a */
[----:B------:R-:W-:-:S04]  /*b5b0*/  DFMA R140, R64, R156, -R140 ;  /* 0x0000009c408c722b */ /* 0x000fc8000000088c */
[----:B------:R-:W-:-:S04]  /*b5c0*/  DFMA R126, R72, R154, -R126 ;  /* 0x0000009a487e722b */ /* 0x000fc8000000087e */
[----:B------:R-:W-:-:S04]  /*b5d0*/  DFMA R124, R76, R152, -R124 ;  /* 0x000000984c7c722b */ /* 0x000fc8000000087c */
[----:B---3--:R-:W-:-:S04]  /*b5e0*/  DFMA R122, R68, R150, -R122 ;  /* 0x00000096447a722b */ /* 0x008fc8000000087a */
[----:B------:R-:W-:-:S04]  /*b5f0*/  DFMA R120, R60, R148, -R120 ;  /* 0x000000943c78722b */ /* 0x000fc80000000878 */
[----:B-1----:R-:W-:-:S04]  /*b600*/  DFMA R118, R52, R146, -R118 ;  /* 0x000000923476722b */ /* 0x002fc80000000876 */
[----:B--2---:R-:W-:-:S04]  /*b610*/  DFMA R116, R44, R144, -R116 ;  /* 0x000000902c74722b */ /* 0x004fc80000000874 */
[----:B----4-:R-:W-:-:S04]  /*b620*/  DFMA R112, R24, R142, -R112 ;  /* 0x0000008e1870722b */ /* 0x010fc80000000870 */
[----:B-----5:R-:W-:-:S04]  /*b630*/  DFMA R110, R8, R80, -R110 ;  /* 0x00000050086e722b */ /* 0x020fc8000000086e */
[----:B------:R-:W-:-:S04]  /*b640*/  DFMA R20, R46, R144, R20 ;  /* 0x000000902e14722b */ /* 0x000fc80000000014 */
[----:B------:R-:W1:-:S04]  /*b650*/  DMUL R108, R52, R108 ;  /* 0x0000006c346c7228 */ /* 0x000e480000000000 */
[----:B------:R-:W2:-:S04]  /*b660*/  DMUL R144, R24, R84 ;  /* 0x0000005418907228 */ /* 0x000e880000000000 */
[----:B------:R-:W3:Y:S01]  /*b670*/  DMUL R18, R8, R18 ;  /* 0x0000001208127228 */ /* 0x000ee20000000000 */
[----:B------:R-:W-:Y:S01]  /*b680*/  MOV R168, R128 ;  /* 0x0000008000a87202 */ /* 0x000fe20000000f00 */
[----:B------:R-:W-:Y:S01]  /*b690*/  IMAD.MOV.U32 R169, RZ, RZ, R129 ;  /* 0x000000ffffa97224 */ /* 0x000fe200078e0081 */
[----:B0-----:R-:W-:Y:S01]  /*b6a0*/  MOV R166, R130 ;  /* 0x0000008200a67202 */ /* 0x001fe20000000f00 */
[----:B-1----:R0:W1:Y:S01]  /*b6b0*/  DFMA R108, R54, R146, R108 ;  /* 0x00000092366c722b */ /* 0x002062000000006c */
[----:B------:R-:W-:Y:S01]  /*b6c0*/  IMAD.MOV.U32 R167, RZ, RZ, R131 ;  /* 0x000000ffffa77224 */ /* 0x000fe200078e0083 */
[----:B------:R-:W-:Y:S01]  /*b6d0*/  MOV R164, R132 ;  /* 0x0000008400a47202 */ /* 0x000fe20000000f00 */
[----:B------:R-:W-:Y:S01]  /*b6e0*/  IMAD.MOV.U32 R165, RZ, RZ, R133 ;  /* 0x000000ffffa57224 */ /* 0x000fe200078e0085 */
[----:B--2---:R2:W4:Y:S01]  /*b6f0*/  DFMA R84, R26, R142, R144 ;  /* 0x0000008e1a54722b */ /* 0x0045220000000090 */
[----:B------:R-:W-:Y:S01]  /*b700*/  MOV R162, R134 ;  /* 0x0000008600a27202 */ /* 0x000fe20000000f00 */
[----:B------:R-:W-:Y:S01]  /*b710*/  IMAD.MOV.U32 R163, RZ, RZ, R135 ;  /* 0x000000ffffa37224 */ /* 0x000fe200078e0087 */
[----:B------:R-:W-:Y:S01]  /*b720*/  MOV R160, R136 ;  /* 0x0000008800a07202 */ /* 0x000fe20000000f00 */
[----:B---3--:R3:W0:Y:S01]  /*b730*/  DFMA R18, R10, R80, R18 ;  /* 0x000000500a12722b */ /* 0x0086220000000012 */
[----:B------:R-:W-:Y:S01]  /*b740*/  IMAD.MOV.U32 R161, RZ, RZ, R137 ;  /* 0x000000ffffa17224 */ /* 0x000fe200078e0089 */
[----:B------:R-:W-:Y:S01]  /*b750*/  MOV R158, R138 ;  /* 0x0000008a009e7202 */ /* 0x000fe20000000f00 */
        /* <DEDUP_REMOVED lines=11> */
[----:B0-----:R-:W-:Y:S01]  /*b810*/  MOV R146, R118 ;  /* 0x0000007600927202 */ /* 0x001fe20000000f00 */
[----:B------:R-:W-:Y:S01]  /*b820*/  IMAD.MOV.U32 R147, RZ, RZ, R119 ;  /* 0x000000ffff937224 */ /* 0x000fe200078e0077 */
[----:B--2---:R-:W-:Y:S01]  /*b830*/  MOV R144, R116 ;  /* 0x0000007400907202 */ /* 0x004fe20000000f00 */
[----:B------:R-:W-:Y:S01]  /*b840*/  IMAD.MOV.U32 R145, RZ, RZ, R117 ;  /* 0x000000ffff917224 */ /* 0x000fe200078e0075 */
[----:B------:R-:W-:Y:S01]  /*b850*/  MOV R82, R114 ;  /* 0x0000007200527202 */ /* 0x000fe20000000f00 */
[----:B------:R-:W-:Y:S01]  /*b860*/  IMAD.MOV.U32 R83, RZ, RZ, R115 ;  /* 0x000000ffff537224 */ /* 0x000fe200078e0073 */
[----:B------:R-:W-:Y:S01]  /*b870*/  MOV R142, R112 ;  /* 0x00000070008e7202 */ /* 0x000fe20000000f00 */
[----:B------:R-:W-:Y:S01]  /*b880*/  IMAD.MOV.U32 R143, RZ, RZ, R113 ;  /* 0x000000ffff8f7224 */ /* 0x000fe200078e0071 */
[----:B---3--:R-:W-:Y:S01]  /*b890*/  MOV R80, R110 ;  /* 0x0000006e00507202 */ /* 0x008fe20000000f00 */
[----:B------:R-:W-:Y:S01]  /*b8a0*/  IMAD.MOV.U32 R81, RZ, RZ, R111 ;  /* 0x000000ffff517224 */ /* 0x000fe200078e006f */
[----:B-1--4-:R-:W-:Y:S05]  /*b8b0*/  @!P0 BRA `(.L_x_2778) ;  /* 0xfffff7d000008947 */ /* 0x012fea000383ffff */
[----:B------:R-:W-:Y:S05]  /*b8c0*/  BSYNC B1 ;  /* 0x0000000000017941 */ /* 0x000fea0003800000 */
.L_x_2777:
[----:B------:R-:W-:Y:S01]  /*b8d0*/  MOV R80, R8 ;  /* 0x0000000800507202 */ /* 0x000fe20000000f00 */
[----:B------:R-:W-:Y:S01]  /*b8e0*/  IMAD.MOV.U32 R81, RZ, RZ, R9 ;  /* 0x000000ffff517224 */ /* 0x000fe200078e0009 */
[----:B------:R-:W-:Y:S01]  /*b8f0*/  MOV R82, R10 ;  /* 0x0000000a00527202 */ /* 0x000fe20000000f00 */
[----:B------:R-:W-:Y:S01]  /*b900*/  IMAD.MOV.U32 R83, RZ, RZ, R11 ;  /* 0x000000ffff537224 */ /* 0x000fe200078e000b */
[----:B------:R-:W-:Y:S01]  /*b910*/  MOV R8, R110 ;  /* 0x0000006e00087202 */ /* 0x000fe20000000f00 */
[----:B------:R-:W-:-:S02]  /*b920*/  IMAD.MOV.U32 R9, RZ, RZ, R111 ;  /* 0x000000ffff097224 */ /* 0x000fc400078e006f */
.L_x_2776:
[----:B------:R-:W-:Y:S05]  /*b930*/  BSYNC B0 ;  /* 0x0000000000007941 */ /* 0x000fea0003800000 */
.L_x_2775:
[----:B------:R-:W-:Y:S01]  /*b940*/  ISETP.GE.U32.AND P1, PT, R3, c[0x0][0x184], PT ;  /* 0x0000610003007a0c */ /* 0x000fe20003f26070 */
[----:B------:R-:W-:-:S12]  /*b950*/  BSSY B0, `(.L_x_2779) ;  /* 0x0000026000007945 */ /* 0x000fd80003800000 */
[----:B------:R-:W-:Y:S05]  /*b960*/  @P1 BRA `(.L_x_2780) ;  /* 0x0000024000001947 */ /* 0x000fea0003800000 */
[----:B------:R-:W-:-:S05]  /*b970*/  IMAD R0, R2, R3, RZ ;  /* 0x0000000302007224 */ /* 0x000fca00078e02ff */
[----:B------:R-:W-:-:S05]  /*b980*/  SHF.R.U32.HI R11, RZ, 0x2, R0 ;  /* 0x00000002ff0b7819 */ /* 0x000fca0000011600 */
[----:B------:R-:W-:-:S05]  /*b990*/  IMAD.WIDE.U32 R10, R11, 0x40, R16 ;  /* 0x000000400b0a7825 */ /* 0x000fca00078e0010 */
[----:B------:R0:W5:Y:S04]  /*b9a0*/  LDG.E.128 R4, [R10.64] ;  /* 0x000000240a047981 */ /* 0x000168000c1e1d00 */
[----:B------:R0:W5:Y:S04]  /*b9b0*/  LDG.E.128 R12, [R10.64+0x10] ;  /* 0x000010240a0c7981 */ /* 0x000168000c1e1d00 */
[----:B------:R0:W5:Y:S04]  /*b9c0*/  LDG.E.128 R32, [R10.64+0x20] ;  /* 0x000020240a207981 */ /* 0x000168000c1e1d00 */
        /* <DEDUP_REMOVED lines=14> */
[----:B0-----:R-:W-:-:S04]  /*bab0*/  IADD3 R11, R111, c[0x0][0x18c], RZ ;  /* 0x000063006f0b7a10 */ /* 0x001fc80007ffe0ff */
[----:B------:R-:W-:-:S13]  /*bac0*/  ISETP.GE.U32.AND P0, PT, R11, c[0x0][0x184], PT ;  /* 0x000061000b007a0c */ /* 0x000fda0003f06070 */
[C---:B------:R-:W-:Y:S02]  /*bad0*/  @!P0 IMAD R0, R2.reuse, R11, RZ ;  /* 0x0000000b02008224 */ /* 0x040fe400078e02ff */
[----:B------:R-:W-:-:S03]  /*bae0*/  IMAD R2, R2, R111, RZ ;  /* 0x0000006f02027224 */ /* 0x000fc600078e02ff */
[----:B------:R-:W-:Y:S02]  /*baf0*/  @!P0 SHF.R.U32.HI R11, RZ, 0x2, R0 ;  /* 0x00000002ff0b8819 */ /* 0x000fe40000011600 */
[----:B------:R-:W-:-:S03]  /*bb00*/  SHF.R.U32.HI R53, RZ, 0x2, R2 ;  /* 0x00000002ff357819 */ /* 0x000fc60000011602 */
[----:B------:R-:W-:-:S04]  /*bb10*/  @!P0 IMAD.WIDE.U32 R10, R11, 0x40, R16 ;  /* 0x000000400b0a8825 */ /* 0x000fc800078e0010 */
[----:B------:R-:W-:Y:S01]  /*bb20*/  IMAD.WIDE.U32 R16, R53, 0x40, R16 ;  /* 0x0000004035107825 */ /* 0x000fe200078e0010 */
[----:B------:R0:W5:Y:S04]  /*bb30*/  @!P0 LDG.E.128 R44, [R10.64] ;  /* 0x000000240a2c8981 */ /* 0x000168000c1e1d00 */
[----:B------:R0:W5:Y:S04]  /*bb40*/  @!P0 LDG.E.128 R36, [R10.64+0x10] ;  /* 0x000010240a248981 */ /* 0x000168000c1e1d00 */
[----:B------:R0:W5:Y:S04]  /*bb50*/  @!P0 LDG.E.128 R24, [R10.64+0x20] ;  /* 0x000020240a188981 */ /* 0x000168000c1e1d00 */
[----:B------:R0:W5:Y:S04]  /*bb60*/  @!P0 LDG.E.128 R80, [R10.64+0x30] ;  /* 0x000030240a508981 */ /* 0x000168000c1e1d00 */
[----:B------:R0:W5:Y:S04]  /*bb70*/  LDG.E.128 R76, [R16.64] ;  /* 0x00000024104c7981 */ /* 0x000168000c1e1d00 */
[----:B------:R0:W5:Y:S04]  /*bb80*/  LDG.E.128 R68, [R16.64+0x10] ;  /* 0x0000102410447981 */ /* 0x000168000c1e1d00 */
[----:B------:R0:W5:Y:S04]  /*bb90*/  LDG.E.128 R60, [R16.64+0x20] ;  /* 0x00002024103c7981 */ /* 0x000168000c1e1d00 */
[----:B------:R0:W5:Y:S02]  /*bba0*/  LDG.E.128 R52, [R16.64+0x30] ;  /* 0x0000302410347981 */ /* 0x000164000c1e1d00 */
.L_x_2780:
[----:B0-----:R-:W-:Y:S05]  /*bbb0*/  BSYNC B0 ;  /* 0x0000000000007941 */ /* 0x001fea0003800000 */
.L_x_2779:
        /* <DEDUP_REMOVED lines=107> */
[----:B0-234-:R-:W0:Y:S01]  /*c270*/  DMUL R2, R20, R46 ;  /* 0x0000002e14027228 */ /* 0x01de220000000000 */
        /* <DEDUP_REMOVED lines=11> */
[----:B------:R-:W3:Y:S01]  /*c330*/  DMUL R10, R18, R82 ;  /* 0x00000052120a7228 */ /* 0x000ee20000000000 */
[----:B------:R-:W-:Y:S01]  /*c340*/  IMAD.MOV.U32 R127, RZ, RZ, R73 ;  /* 0x000000ffff7f7224 */ /* 0x000fe200078e0049 */
[----:B------:R-:W-:Y:S01]  /*c350*/  MOV R140, R64 ;  /* 0x00000040008c7202 */ /* 0x000fe20000000f00 */
[----:B------:R-:W-:Y:S01]  /*c360*/  IMAD.MOV.U32 R141, RZ, RZ, R65 ;  /* 0x000000ffff8d7224 */ /* 0x000fe200078e0041 */
[----:B0-----:R-:W-:Y:S01]  /*c370*/  DFMA R2, R116, R44, -R2 ;  /* 0x0000002c7402722b */ /* 0x001fe20000000802 */
[----:B------:R-:W-:Y:S01]  /*c380*/  MOV R138, R56 ;  /* 0x00000038008a7202 */ /* 0x000fe20000000f00 */
[----:B------:R-:W-:Y:S01]  /*c390*/  IMAD.MOV.U32 R139, RZ, RZ, R57 ;  /* 0x000000ffff8b7224 */ /* 0x000fe200078e0039 */
[----:B------:R-:W-:Y:S01]  /*c3a0*/  MOV R136, R48 ;  /* 0x0000003000887202 */ /* 0x000fe20000000f00 */
[----:B-1----:R-:W-:Y:S01]  /*c3b0*/  DFMA R4, R114, R36, -R4 ;  /* 0x000000247204722b */ /* 0x002fe20000000804 */
[----:B------:R-:W-:Y:S01]  /*c3c0*/  IMAD.MOV.U32 R137, RZ, RZ, R49 ;  /* 0x000000ffff897224 */ /* 0x000fe200078e0031 */
[----:B------:R-:W-:Y:S01]  /*c3d0*/  MOV R134, R40 ;  /* 0x0000002800867202 */ /* 0x000fe20000000f00 */
[----:B------:R-:W-:Y:S01]  /*c3e0*/  IMAD.MOV.U32 R135, RZ, RZ, R41 ;  /* 0x000000ffff877224 */ /* 0x000fe200078e0029 */
[----:B--2---:R-:W-:Y:S01]  /*c3f0*/  DFMA R6, R112, R24, -R6 ;  /* 0x000000187006722b */ /* 0x004fe20000000806 */
[----:B------:R-:W-:Y:S01]  /*c400*/  MOV R132, R32 ;  /* 0x0000002000847202 */ /* 0x000fe20000000f00 */
[----:B------:R-:W-:Y:S01]  /*c410*/  IMAD.MOV.U32 R133, RZ, RZ, R33 ;  /* 0x000000ffff857224 */ /* 0x000fe200078e0021 */
[----:B------:R-:W-:Y:S01]  /*c420*/  MOV R130, R16 ;  /* 0x0000001000827202 */ /* 0x000fe20000000f00 */
[----:B---3--:R-:W-:Y:S01]  /*c430*/  DFMA R10, R8, R80, -R10 ;  /* 0x00000050080a722b */ /* 0x008fe2000000080a */
[----:B------:R-:W-:Y:S01]  /*c440*/  IMAD.MOV.U32 R131, RZ, RZ, R17 ;  /* 0x000000ffff837224 */ /* 0x000fe200078e0011 */
[----:B------:R-:W-:Y:S01]  /*c450*/  MOV R128, R110 ;  /* 0x0000006e00807202 */ /* 0x000fe20000000f00 */
[----:B------:R-:W-:Y:S01]  /*c460*/  IMAD.MOV.U32 R129, RZ, RZ, R111 ;  /* 0x000000ffff817224 */ /* 0x000fe200078e006f */
[----:B------:R-:W0:-:S04]  /*c470*/  DMUL R20, R20, R44 ;  /* 0x0000002c14147228 */ /* 0x000e080000000000 */
[----:B------:R-:W1:-:S04]  /*c480*/  DMUL R30, R30, R36 ;  /* 0x000000241e1e7228 */ /* 0x000e480000000000 */
[----:B------:R-:W2:-:S04]  /*c490*/  DMUL R84, R84, R24 ;  /* 0x0000001854547228 */ /* 0x000e880000000000 */
[----:B------:R-:W3:-:S04]  /*c4a0*/  DMUL R18, R18, R80 ;  /* 0x0000005012127228 */ /* 0x000ec80000000000 */
[----:B0-----:R0:W4:Y:S02]  /*c4b0*/  DFMA R20, R116, R46, R20 ;  /* 0x0000002e7414722b */ /* 0x0011240000000014 */
[----:B0-----:R-:W-:Y:S01]  /*c4c0*/  MOV R116, R2 ;  /* 0x0000000200747202 */ /* 0x001fe20000000f00 */
[----:B------:R-:W-:Y:S01]  /*c4d0*/  IMAD.MOV.U32 R117, RZ, RZ, R3 ;  /* 0x000000ffff757224 */ /* 0x000fe200078e0003 */
[----:B-1----:R0:W1:Y:S02]  /*c4e0*/  DFMA R30, R114, R38, R30 ;  /* 0x00000026721e722b */ /* 0x002064000000001e */
[----:B0-----:R-:W-:Y:S01]  /*c4f0*/  MOV R114, R4 ;  /* 0x0000000400727202 */ /* 0x001fe20000000f00 */
[----:B------:R-:W-:Y:S01]  /*c500*/  IMAD.MOV.U32 R115, RZ, RZ, R5 ;  /* 0x000000ffff737224 */ /* 0x000fe200078e0005 */
[----:B--2---:R0:W2:Y:S02]  /*c510*/  DFMA R84, R112, R26, R84 ;  /* 0x0000001a7054722b */ /* 0x0040a40000000054 */
[----:B0-----:R-:W-:Y:S01]  /*c520*/  MOV R112, R6 ;  /* 0x0000000600707202 */ /* 0x001fe20000000f00 */
[----:B------:R-:W-:Y:S01]  /*c530*/  IMAD.MOV.U32 R113, RZ, RZ, R7 ;  /* 0x000000ffff717224 */ /* 0x000fe200078e0007 */
[----:B---3--:R0:W3:-:S02]  /*c540*/  DFMA R18, R8, R82, R18 ;  /* 0x000000520812722b */ /* 0x0080c40000000012 */
[----:B0-----:R-:W-:Y:S01]  /*c550*/  MOV R8, R10 ;  /* 0x0000000a00087202 */ /* 0x001fe20000000f00 */
[----:B------:R-:W-:-:S03]  /*c560*/  IMAD.MOV.U32 R9, RZ, RZ, R11 ;  /* 0x000000ffff097224 */ /* 0x000fc600078e000b */
.L_x_2782:
[----:B01234-:R-:W-:Y:S05]  /*c570*/  BSYNC B0 ;  /* 0x0000000000007941 */ /* 0x01ffea0003800000 */
.L_x_2781:
[----:B------:R-:W-:-:S04]  /*c580*/  DMUL R2, R86, R94 ;  /* 0x0000005e56027228 */ /* 0x000fc80000000000 */
[----:B------:R-:W0:-:S04]  /*c590*/  DMUL R86, R86, R136 ;  /* 0x0000008856567228 */ /* 0x000e080000000000 */
[----:B------:R-:W-:-:S04]  /*c5a0*/  DMUL R10, R92, R100 ;  /* 0x000000645c0a7228 */ /* 0x000fc80000000000 */
[----:B0-----:R-:W0:-:S04]  /*c5b0*/  DFMA R86, R128, R94, R86 ;  /* 0x0000005e8056722b */ /* 0x001e080000000056 */
[----:B------:R-:W1:-:S04]  /*c5c0*/  DMUL R92, R92, R126 ;  /* 0x0000007e5c5c7228 */ /* 0x000e480000000000 */
[----:B0----5:R-:W-:-:S04]  /*c5d0*/  DMUL R12, R86, R102 ;  /* 0x00000066560c7228 */ /* 0x021fc80000000000 */
[----:B------:R-:W0:-:S04]  /*c5e0*/  DFMA R2, R128, R136, -R2 ;  /* 0x000000888002722b */ /* 0x000e080000000802 */
[----:B------:R-:W2:-:S04]  /*c5f0*/  DMUL R86, R86, R124 ;  /* 0x0000007c56567228 */ /* 0x000e880000000000 */
[----:B------:R-:W-:-:S04]  /*c600*/  DMUL R6, R90, R98 ;  /* 0x000000625a067228 */ /* 0x000fc80000000000 */
[----:B-1----:R-:W1:-:S04]  /*c610*/  DFMA R92, R134, R100, R92 ;  /* 0x00000064865c722b */ /* 0x002e48000000005c */
[----:B------:R-:W-:-:S04]  /*c620*/  DMUL R4, R88, R96 ;  /* 0x0000006058047228 */ /* 0x000fc80000000000 */
[----:B------:R-:W3:-:S04]  /*c630*/  DMUL R90, R90, R140 ;  /* 0x0000008c5a5a7228 */ /* 0x000ec80000000000 */
[----:B------:R-:W4:-:S04]  /*c640*/  DMUL R88, R88, R138 ;  /* 0x0000008a58587228 */ /* 0x000f080000000000 */
[----:B0-----:R-:W-:-:S04]  /*c650*/  DFMA R12, R2, R124, -R12 ;  /* 0x0000007c020c722b */ /* 0x001fc8000000080c */
[----:B--2---:R-:W-:-:S04]  /*c660*/  DFMA R86, R2, R102, R86 ;  /* 0x000000660256722b */ /* 0x004fc80000000056 */
[----:B------:R-:W-:-:S04]  /*c670*/  DFMA R10, R134, R126, -R10 ;  /* 0x0000007e860a722b */ /* 0x000fc8000000080a */
[----:B-1----:R-:W0:-:S04]  /*c680*/  DMUL R2, R92, R108 ;  /* 0x0000006c5c027228 */ /* 0x002e080000000000 */
[----:B---3--:R-:W1:-:S04]  /*c690*/  DFMA R90, R132, R98, R90 ;  /* 0x00000062845a722b */ /* 0x008e48000000005a */
[----:B----4-:R-:W2:-:S04]  /*c6a0*/  DFMA R88, R130, R96, R88 ;  /* 0x000000608258722b */ /* 0x010e880000000058 */
[----:B0-----:R-:W-:-:S04]  /*c6b0*/  DFMA R24, R10, R118, -R2 ;  /* 0x000000760a18722b */ /* 0x001fc80000000802 */
[----:B-1----:R-:W-:-:S04]  /*c6c0*/  DMUL R2, R90, R106 ;  /* 0x0000006a5a027228 */ /* 0x002fc80000000000 */
[----:B------:R-:W-:-:S04]  /*c6d0*/  DFMA R6, R132, R140, -R6 ;  /* 0x0000008c8406722b */ /* 0x000fc80000000806 */
[----:B--2---:R-:W-:-:S04]  /*c6e0*/  DMUL R14, R88, R104 ;  /* 0x00000068580e7228 */ /* 0x004fc80000000000 */
[----:B------:R-:W0:-:S04]  /*c6f0*/  DMUL R92, R92, R118 ;  /* 0x000000765c5c7228 */ /* 0x000e080000000000 */
[----:B------:R-:W1:-:S04]  /*c700*/  DMUL R90, R90, R120 ;  /* 0x000000785a5a7228 */ /* 0x000e480000000000 */
[----:B------:R-:W-:-:S04]  /*c710*/  DFMA R4, R130, R138, -R4 ;  /* 0x0000008a8204722b */ /* 0x000fc80000000804 */
[----:B------:R-:W2:-:S04]  /*c720*/  DMUL R88, R88, R122 ;  /* 0x0000007a58587228 */ /* 0x000e880000000000 */
[----:B0-----:R-:W0:-:S04]  /*c730*/  DFMA R92, R10, R108, R92 ;  /* 0x0000006c0a5c722b */ /* 0x001e08000000005c */
[----:B-1----:R-:W1:-:S04]  /*c740*/  DFMA R90, R6, R106, R90 ;  /* 0x0000006a065a722b */ /* 0x002e48000000005a */
[----:B--2---:R-:W2:-:S04]  /*c750*/  DFMA R88, R4, R104, R88 ;  /* 0x000000680458722b */ /* 0x004e880000000058 */
[----:B------:R-:W-:-:S04]  /*c760*/  DFMA R14, R4, R122, -R14 ;  /* 0x0000007a040e722b */ /* 0x000fc8000000080e */
[----:B------:R-:W-:-:S04]  /*c770*/  DFMA R2, R6, R120, -R2 ;  /* 0x000000780602722b */ /* 0x000fc80000000802 */
[----:B0-----:R-:W0:-:S04]  /*c780*/  DMUL R4, R92, R8 ;  /* 0x000000085c047228 */ /* 0x001e080000000000 */
[----:B-1----:R-:W1:-:S04]  /*c790*/  DMUL R32, R90, R84 ;  /* 0x000000545a207228 */ /* 0x002e480000000000 */
[----:B------:R-:W-:-:S04]  /*c7a0*/  DMUL R50, R86, R116 ;  /* 0x0000007456327228 */ /* 0x000fc80000000000 */
[----:B------:R-:W3:-:S04]  /*c7b0*/  DMUL R92, R92, R18 ;  /* 0x000000125c5c7228 */ /* 0x000ec80000000000 */
[----:B------:R-:W4:-:S04]  /*c7c0*/  DMUL R38, R90, R112 ;  /* 0x000000705a267228 */ /* 0x000f080000000000 */
[----:B--2---:R-:W2:-:S04]  /*c7d0*/  DMUL R42, R88, R114 ;  /* 0x00000072582a7228 */ /* 0x004e880000000000 */
[----:B------:R-:W0:-:S04]  /*c7e0*/  DMUL R44, R88, R30 ;  /* 0x0000001e582c7228 */ /* 0x000e080000000000 */
[----:B------:R-:W0:-:S04]  /*c7f0*/  DMUL R86, R86, R20 ;  /* 0x0000001456567228 */ /* 0x000e080000000000 */
[----:B0-----:R0:W0:-:S04]  /*c800*/  DFMA R18, R24, R18, R4 ;  /* 0x000000121812722b */ /* 0x0010080000000004 */
[----:B-1----:R1:W0:-:S04]  /*c810*/  DFMA R32, R2, R112, -R32 ;  /* 0x000000700220722b */ /* 0x0022080000000820 */
[----:B---3--:R1:W3:-:S04]  /*c820*/  DFMA R24, R24, R8, -R92 ;  /* 0x000000081818722b */ /* 0x0082c8000000085c */
[----:B----4-:R1:W4:-:S04]  /*c830*/  DFMA R38, R2, R84, R38 ;  /* 0x000000540226722b */ /* 0x0103080000000026 */
[----:B--2---:R1:W2:-:S04]  /*c840*/  DFMA R42, R14, R30, R42 ;  /* 0x0000001e0e2a722b */ /* 0x004288000000002a */
[----:B------:R1:W0:-:S04]  /*c850*/  DFMA R44, R14, R114, -R44 ;  /* 0x000000720e2c722b */ /* 0x000208000000082c */
[----:B------:R1:W0:-:S04]  /*c860*/  DFMA R50, R12, R20, R50 ;  /* 0x000000140c32722b */ /* 0x0002080000000032 */
[----:B------:R1:W0:Y:S01]  /*c870*/  DFMA R112, R12, R116, -R86 ;  /* 0x000000740c70722b */ /* 0x0002220000000856 */
[----:B------:R-:W-:Y:S05]  /*c880*/  BRA `(.L_x_2741) ;  /* 0x0000216000007947 */ /* 0x000fea0003800000 */
.L_x_2757:
[----:B------:R-:W-:Y:S01]  /*c890*/  MOV R109, c[0x0][0x18c] ;  /* 0x00006300006d7a02 */ /* 0x000fe20000000f00 */
[----:B------:R-:W-:Y:S01]  /*c8a0*/  BSSY B0, `(.L_x_2783) ;  /* 0x0000124000007945 */ /* 0x000fe20003800000 */
[--C-:B------:R-:W-:Y:S01]  /*c8b0*/  IMAD.MOV.U32 R0, RZ, RZ, R3.reuse ;  /* 0x000000ffff007224 */ /* 0x100fe200078e0003 */
        /* <DEDUP_REMOVED lines=162> */
.L_x_2785:
[----:B------:R-:W-:Y:S02]  /*d2e0*/  SHF.R.U32.HI R5, RZ, 0x2, R0 ;  /* 0x00000002ff057819 */ /* 0x000fe40000011600 */
[----:B------:R-:W-:-:S03]  /*d2f0*/  IADD3 R0, R0, c[0x0][0x18c], RZ ;  /* 0x0000630000007a10 */ /* 0x000fc60007ffe0ff */
[----:B------:R-:W-:Y:S01]  /*d300*/  IMAD.WIDE.U32 R4, R5, 0x40, R16 ;  /* 0x0000004005047825 */ /* 0x000fe200078e0010 */
[----:B------:R-:W-:-:S04]  /*d310*/  SHF.R.U32.HI R7, RZ, 0x2, R0 ;  /* 0x00000002ff077819 */ /* 0x000fc80000011600 */
[----:B------:R0:W2:Y:S01]  /*d320*/  LDG.E.128 R36, [R4.64+0x20] ;  /* 0x0000202404247981 */ /* 0x0000a2000c1e1d00 */
[----:B------:R-:W-:Y:S01]  /*d330*/  IMAD.WIDE.U32 R6, R7, 0x40, R16 ;  /* 0x0000004007067825 */ /* 0x000fe200078e0010 */
[----:B------:R-:W-:Y:S02]  /*d340*/  IADD3 R0, R0, c[0x0][0x18c], RZ ;  /* 0x0000630000007a10 */ /* 0x000fe40007ffe0ff */
[----:B------:R0:W3:Y:S04]  /*d350*/  LDG.E.128 R44, [R4.64+0x30] ;  /* 0x00003024042c7981 */ /* 0x0000e8000c1e1d00 */
[----:B------:R0:W4:Y:S01]  /*d360*/  LDG.E.128 R52, [R6.64] ;  /* 0x0000002406347981 */ /* 0x000122000c1e1d00 */
[----:B------:R-:W-:-:S03]  /*d370*/  SHF.R.U32.HI R105, RZ, 0x2, R0 ;  /* 0x00000002ff697819 */ /* 0x000fc60000011600 */
[----:B------:R0:W5:Y:S02]  /*d380*/  LDG.E.128 R68, [R6.64+0x20] ;  /* 0x0000202406447981 */ /* 0x000164000c1e1d00 */
[----:B------:R-:W-:Y:S01]  /*d390*/  IMAD.WIDE.U32 R104, R105, 0x40, R16 ;  /* 0x0000004069687825 */ /* 0x000fe200078e0010 */
[----:B------:R-:W-:Y:S01]  /*d3a0*/  IADD3 R0, R0, c[0x0][0x18c], RZ ;  /* 0x0000630000007a10 */ /* 0x000fe20007ffe0ff */
[----:B------:R0:W3:Y:S04]  /*d3b0*/  LDG.E.128 R60, [R6.64+0x10] ;  /* 0x00001024063c7981 */ /* 0x0000e8000c1e1d00 */
[----:B------:R2:W3:Y:S01]  /*d3c0*/  LDG.E.128 R76, [R104.64] ;  /* 0x00000024684c7981 */ /* 0x0004e2000c1e1d00 */
[----:B------:R-:W-:-:S03]  /*d3d0*/  SHF.R.U32.HI R107, RZ, 0x2, R0 ;  /* 0x00000002ff6b7819 */ /* 0x000fc60000011600 */
[----:B------:R0:W3:Y:S02]  /*d3e0*/  LDG.E.128 R72, [R6.64+0x30] ;  /* 0x0000302406487981 */ /* 0x0000e4000c1e1d00 */
[----:B------:R-:W-:Y:S02]  /*d3f0*/  IMAD.WIDE.U32 R106, R107, 0x40, R16 ;  /* 0x000000406b6a7825 */ /* 0x000fe400078e0010 */
[----:B------:R2:W5:Y:S04]  /*d400*/  LDG.E.128 R56, [R104.64+0x20] ;  /* 0x0000202468387981 */ /* 0x000568000c1e1d00 */
[----:B------:R0:W5:Y:S04]  /*d410*/  LDG.E.128 R8, [R4.64] ;  /* 0x0000002404087981 */ /* 0x000168000c1e1d00 */
[----:B------:R0:W5:Y:S04]  /*d420*/  LDG.E.128 R24, [R4.64+0x10] ;  /* 0x0000102404187981 */ /* 0x000168000c1e1d00 */
[----:B------:R2:W5:Y:S04]  /*d430*/  LDG.E.128 R64, [R104.64+0x10] ;  /* 0x0000102468407981 */ /* 0x000568000c1e1d00 */
[----:B------:R3:W5:Y:S04]  /*d440*/  LDG.E.128 R32, [R106.64+0x10] ;  /* 0x000010246a207981 */ /* 0x000768000c1e1d00 */
[----:B------:R2:W5:Y:S04]  /*d450*/  LDG.E.128 R48, [R104.64+0x30] ;  /* 0x0000302468307981 */ /* 0x000568000c1e1d00 */
[----:B------:R3:W5:Y:S04]  /*d460*/  LDG.E.128 R40, [R106.64] ;  /* 0x000000246a287981 */ /* 0x000768000c1e1d00 */
[----:B------:R3:W5:Y:S04]  /*d470*/  LDG.E.128 R12, [R106.64+0x20] ;  /* 0x000020246a0c7981 */ /* 0x000768000c1e1d00 */
[----:B0-----:R3:W5:Y:S01]  /*d480*/  LDG.E.128 R4, [R106.64+0x30] ;  /* 0x000030246a047981 */ /* 0x001762000c1e1d00 */
[----:B------:R-:W-:-:S05]  /*d490*/  IADD3 R0, R0, c[0x0][0x18c], RZ ;  /* 0x0000630000007a10 */ /* 0x000fca0007ffe0ff */
[----:B------:R-:W-:-:S05]  /*d4a0*/  IMAD R108, R109, 0x3, R0 ;  /* 0x000000036d6c7824 */ /* 0x000fca00078e0200 */
[----:B------:R-:W-:Y:S01]  /*d4b0*/  ISETP.GE.U32.AND P0, PT, R108, c[0x0][0x184], PT ;  /* 0x000061006c007a0c */ /* 0x000fe20003f06070 */
[----:B--2---:R-:W0:-:S04]  /*d4c0*/  DMUL R104, R36, R82 ;  /* 0x0000005224687228 */ /* 0x004e080000000000 */
[----:B------:R-:W-:-:S04]  /*d4d0*/  DMUL R126, R38, R82 ;  /* 0x00000052267e7228 */ /* 0x000fc80000000000 */
[----:B0-----:R-:W-:-:S04]  /*d4e0*/  DFMA R82, R38, R164, R104 ;  /* 0x000000a42652722b */ /* 0x001fc80000000068 */
[----:B----4-:R-:W0:-:S04]  /*d4f0*/  DMUL R104, R52, R86 ;  /* 0x0000005634687228 */ /* 0x010e080000000000 */
[----:B------:R-:W-:-:S04]  /*d500*/  DMUL R130, R54, R86 ;  /* 0x0000005636827228 */ /* 0x000fc80000000000 */
[----:B0-----:R-:W-:-:S04]  /*d510*/  DFMA R86, R54, R160, R104 ;  /* 0x000000a03656722b */ /* 0x001fc80000000068 */
[----:B---3--:R-:W0:-:S04]  /*d520*/  DMUL R106, R44, R84 ;  /* 0x000000542c6a7228 */ /* 0x008e080000000000 */
[----:B-----5:R-:W1:-:S04]  /*d530*/  DMUL R104, R68, R90 ;  /* 0x0000005a44687228 */ /* 0x020e480000000000 */
[----:B------:R-:W-:-:S04]  /*d540*/  DMUL R128, R46, R84 ;  /* 0x000000542e807228 */ /* 0x000fc80000000000 */
[----:B------:R-:W-:-:S04]  /*d550*/  DMUL R134, R70, R90 ;  /* 0x0000005a46867228 */ /* 0x000fc80000000000 */
[----:B0-----:R-:W-:-:S04]  /*d560*/  DFMA R84, R46, R162, R106 ;  /* 0x000000a22e54722b */ /* 0x001fc8000000006a */
[----:B-1----:R-:W-:-:S04]  /*d570*/  DFMA R90, R70, R156, R104 ;  /* 0x0000009c465a722b */ /* 0x002fc80000000068 */
[----:B------:R-:W0:-:S04]  /*d580*/  DMUL R106, R60, R88 ;  /* 0x000000583c6a7228 */ /* 0x000e080000000000 */
[----:B------:R-:W1:-:S04]  /*d590*/  DMUL R104, R76, R94 ;  /* 0x0000005e4c687228 */ /* 0x000e480000000000 */
[----:B------:R-:W-:-:S04]  /*d5a0*/  DMUL R132, R62, R88 ;  /* 0x000000583e847228 */ /* 0x000fc80000000000 */
[----:B------:R-:W-:-:S04]  /*d5b0*/  DMUL R120, R78, R94 ;  /* 0x0000005e4e787228 */ /* 0x000fc80000000000 */
[----:B0-----:R-:W-:-:S04]  /*d5c0*/  DFMA R88, R62, R158, R106 ;  /* 0x0000009e3e58722b */ /* 0x001fc8000000006a */
[----:B-1----:R-:W-:-:S04]  /*d5d0*/  DFMA R94, R78, R152, R104 ;  /* 0x000000984e5e722b */ /* 0x002fc80000000068 */
[----:B------:R-:W0:-:S04]  /*d5e0*/  DMUL R106, R72, R92 ;  /* 0x0000005c486a7228 */ /* 0x000e080000000000 */
[----:B------:R-:W1:-:S04]  /*d5f0*/  DMUL R104, R56, R98 ;  /* 0x0000006238687228 */ /* 0x000e480000000000 */
[----:B------:R-:W2:-:S04]  /*d600*/  DMUL R110, R8, R18 ;  /* 0x00000012086e7228 */ /* 0x000e880000000000 */
[----:B------:R-:W-:-:S04]  /*d610*/  DMUL R136, R74, R92 ;  /* 0x0000005c4a887228 */ /* 0x000fc80000000000 */
[----:B------:R-:W-:-:S04]  /*d620*/  DMUL R116, R58, R98 ;  /* 0x000000623a747228 */ /* 0x000fc80000000000 */
[----:B0-----:R-:W-:-:S04]  /*d630*/  DFMA R92, R74, R154, R106 ;  /* 0x0000009a4a5c722b */ /* 0x001fc8000000006a */
[----:B-1----:R-:W-:-:S04]  /*d640*/  DFMA R98, R58, R148, R104 ;  /* 0x000000943a62722b */ /* 0x002fc80000000068 */
[----:B------:R-:W0:-:S04]  /*d650*/  DMUL R112, R24, R80 ;  /* 0x0000005018707228 */ /* 0x000e080000000000 */
[----:B------:R-:W1:-:S04]  /*d660*/  DMUL R106, R64, R96 ;  /* 0x00000060406a7228 */ /* 0x000e480000000000 */
[----:B------:R-:W3:-:S04]  /*d670*/  DMUL R104, R32, R20 ;  /* 0x0000001420687228 */ /* 0x000ec80000000000 */
[----:B------:R-:W4:-:S04]  /*d680*/  DMUL R122, R10, R18 ;  /* 0x000000120a7a7228 */ /* 0x000f080000000000 */
[----:B--2---:R-:W-:-:S04]  /*d690*/  DFMA R18, R10, R168, R110 ;  /* 0x000000a80a12722b */ /* 0x004fc8000000006e */
[----:B------:R-:W2:-:S04]  /*d6a0*/  DMUL R124, R26, R80 ;  /* 0x000000501a7c7228 */ /* 0x000e880000000000 */
[----:B------:R-:W5:-:S04]  /*d6b0*/  DMUL R118, R66, R96 ;  /* 0x0000006042767228 */ /* 0x000f480000000000 */
[----:B------:R-:W-:-:S04]  /*d6c0*/  DMUL R110, R34, R20 ;  /* 0x00000014226e7228 */ /* 0x000fc80000000000 */
[----:B0-----:R-:W-:-:S04]  /*d6d0*/  DFMA R80, R26, R166, R112 ;  /* 0x000000a61a50722b */ /* 0x001fc80000000070 */
[----:B-1----:R-:W-:-:S04]  /*d6e0*/  DFMA R96, R66, R150, R106 ;  /* 0x000000964260722b */ /* 0x002fc8000000006a */
[----:B---3--:R-:W-:-:S04]  /*d6f0*/  DFMA R20, R34, R140, R104 ;  /* 0x0000008c2214722b */ /* 0x008fc80000000068 */
[----:B------:R-:W0:-:S04]  /*d700*/  DMUL R114, R50, R100 ;  /* 0x0000006432727228 */ /* 0x000e080000000000 */
[----:B------:R-:W1:-:S04]  /*d710*/  DMUL R112, R42, R2 ;  /* 0x000000022a707228 */ /* 0x000e480000000000 */
[----:B------:R-:W3:-:S04]  /*d720*/  DMUL R106, R14, R30 ;  /* 0x0000001e0e6a7228 */ /* 0x000ec80000000000 */
[----:B------:R-:W0:-:S04]  /*d730*/  DMUL R104, R6, R102 ;  /* 0x0000006606687228 */ /* 0x000e080000000000 */
[----:B------:R-:W0:-:S04]  /*d740*/  DMUL R2, R40, R2 ;  /* 0x0000000228027228 */ /* 0x000e080000000000 */
[----:B----4-:R-:W4:-:S04]  /*d750*/  DFMA R122, R8, R168, -R122 ;  /* 0x000000a8087a722b */ /* 0x010f08000000087a */
[----:B--2---:R-:W2:-:S04]  /*d760*/  DFMA R124, R24, R166, -R124 ;  /* 0x000000a6187c722b */ /* 0x004e88000000087c */
[----:B------:R-:W-:-:S04]  /*d770*/  DFMA R126, R36, R164, -R126 ;  /* 0x000000a4247e722b */ /* 0x000fc8000000087e */
[----:B------:R-:W-:-:S04]  /*d780*/  DFMA R128, R44, R162, -R128 ;  /* 0x000000a22c80722b */ /* 0x000fc80000000880 */
[----:B------:R-:W-:-:S04]  /*d790*/  DFMA R130, R52, R160, -R130 ;  /* 0x000000a03482722b */ /* 0x000fc80000000882 */
[----:B------:R-:W-:-:S04]  /*d7a0*/  DFMA R132, R60, R158, -R132 ;  /* 0x0000009e3c84722b */ /* 0x000fc80000000884 */
[----:B------:R-:W-:-:S04]  /*d7b0*/  DFMA R134, R68, R156, -R134 ;  /* 0x0000009c4486722b */ /* 0x000fc80000000886 */
[----:B------:R-:W-:-:S04]  /*d7c0*/  DFMA R136, R72, R154, -R136 ;  /* 0x0000009a4888722b */ /* 0x000fc80000000888 */
[----:B------:R-:W-:-:S04]  /*d7d0*/  DFMA R120, R76, R152, -R120 ;  /* 0x000000984c78722b */ /* 0x000fc80000000878 */
[----:B-----5:R-:W-:-:S04]  /*d7e0*/  DFMA R118, R64, R150, -R118 ;  /* 0x000000964076722b */ /* 0x020fc80000000876 */
[----:B------:R-:W-:-:S04]  /*d7f0*/  DFMA R116, R56, R148, -R116 ;  /* 0x000000943874722b */ /* 0x000fc80000000874 */
[----:B0-----:R-:W-:-:S04]  /*d800*/  DFMA R114, R48, R146, -R114 ;  /* 0x000000923072722b */ /* 0x001fc80000000872 */
[----:B-1----:R-:W-:-:S04]  /*d810*/  DFMA R112, R40, R144, -R112 ;  /* 0x000000902870722b */ /* 0x002fc80000000870 */
[----:B------:R-:W-:-:S04]  /*d820*/  DFMA R110, R32, R140, -R110 ;  /* 0x0000008c206e722b */ /* 0x000fc8000000086e */
[----:B---3--:R-:W-:-:S04]  /*d830*/  DFMA R106, R12, R142, -R106 ;  /* 0x0000008e0c6a722b */ /* 0x008fc8000000086a */
[----:B------:R-:W-:-:S04]  /*d840*/  DFMA R104, R4, R138, -R104 ;  /* 0x0000008a0468722b */ /* 0x000fc80000000868 */
[----:B------:R-:W-:-:S04]  /*d850*/  DFMA R2, R42, R144, R2 ;  /* 0x000000902a02722b */ /* 0x000fc80000000002 */
[----:B------:R-:W0:-:S04]  /*d860*/  DMUL R100, R48, R100 ;  /* 0x0000006430647228 */ /* 0x000e080000000000 */
[----:B------:R-:W1:-:S04]  /*d870*/  DMUL R144, R12, R30 ;  /* 0x0000001e0c907228 */ /* 0x000e480000000000 */
[----:B------:R-:W3:Y:S01]  /*d880*/  DMUL R102, R4, R102 ;  /* 0x0000006604667228 */ /* 0x000ee20000000000 */
[----:B----4-:R-:W-:Y:S01]  /*d890*/  MOV R168, R122 ;  /* 0x0000007a00a87202 */ /* 0x010fe20000000f00 */
[----:B------:R-:W-:Y:S01]  /*d8a0*/  IMAD.MOV.U32 R169, RZ, RZ, R123 ;  /* 0x000000ffffa97224 */ /* 0x000fe200078e007b */
[----:B--2---:R-:W-:Y:S01]  /*d8b0*/  MOV R166, R124 ;  /* 0x0000007c00a67202 */ /* 0x004fe20000000f00 */
[----:B0-----:R0:W2:Y:S01]  /*d8c0*/  DFMA R100, R50, R146, R100 ;  /* 0x000000923264722b */ /* 0x0010a20000000064 */
[----:B------:R-:W-:Y:S01]  /*d8d0*/  IMAD.MOV.U32 R167, RZ, RZ, R125 ;  /* 0x000000ffffa77224 */ /* 0x000fe200078e007d */
[----:B------:R-:W-:Y:S01]  /*d8e0*/  MOV R164, R126 ;  /* 0x0000007e00a47202 */ /* 0x000fe20000000f00 */
[----:B------:R-:W-:Y:S01]  /*d8f0*/  IMAD.MOV.U32 R165, RZ, RZ, R127 ;  /* 0x000000ffffa57224 */ /* 0x000fe200078e007f */
[----:B-1----:R1:W4:Y:S01]  /*d900*/  DFMA R30, R14, R142, R144 ;  /* 0x0000008e0e1e722b */ /* 0x0023220000000090 */
        /* <DEDUP_REMOVED lines=19> */
[----:B-1----:R-:W-:Y:S01]  /*da40*/  MOV R144, R112 ;  /* 0x0000007000907202 */ /* 0x002fe20000000f00 */
[----:B------:R-:W-:Y:S01]  /*da50*/  IMAD.MOV.U32 R145, RZ, RZ, R113 ;  /* 0x000000ffff917224 */ /* 0x000fe200078e0071 */
[----:B------:R-:W-:Y:S01]  /*da60*/  MOV R140, R110 ;  /* 0x0000006e008c7202 */ /* 0x000fe20000000f00 */
[----:B------:R-:W-:Y:S01]  /*da70*/  IMAD.MOV.U32 R141, RZ, RZ, R111 ;  /* 0x000000ffff8d7224 */ /* 0x000fe200078e006f */
[----:B------:R-:W-:Y:S01]  /*da80*/  MOV R142, R106 ;  /* 0x0000006a008e7202 */ /* 0x000fe20000000f00 */
[----:B------:R-:W-:Y:S01]  /*da90*/  IMAD.MOV.U32 R143, RZ, RZ, R107 ;  /* 0x000000ffff8f7224 */ /* 0x000fe200078e006b */
[----:B---3--:R-:W-:Y:S01]  /*daa0*/  MOV R138, R104 ;  /* 0x00000068008a7202 */ /* 0x008fe20000000f00 */
[----:B------:R-:W-:Y:S01]  /*dab0*/  IMAD.MOV.U32 R139, RZ, RZ, R105 ;  /* 0x000000ffff8b7224 */ /* 0x000fe200078e0069 */
[----:B--2-4-:R-:W-:Y:S05]  /*dac0*/  @!P0 BRA `(.L_x_2785) ;  /* 0xfffff81000008947 */ /* 0x014fea000383ffff */
[----:B------:R-:W-:Y:S05]  /*dad0*/  BSYNC B1 ;  /* 0x0000000000017941 */ /* 0x000fea0003800000 */
.L_x_2784:
[----:B------:R-:W-:Y:S05]  /*dae0*/  BSYNC B0 ;  /* 0x0000000000007941 */ /* 0x000fea0003800000 */
.L_x_2783:
[----:B------:R-:W-:Y:S01]  /*daf0*/  ISETP.GE.U32.AND P1, PT, R0, c[0x0][0x184], PT ;  /* 0x0000610000007a0c */ /* 0x000fe20003f26070 */
[----:B------:R-:W-:-:S12]  /*db00*/  BSSY B0, `(.L_x_2786) ;  /* 0x0000022000007945 */ /* 0x000fd80003800000 */
[----:B------:R-:W-:Y:S05]  /*db10*/  @P1 BRA `(.L_x_2787) ;  /* 0x0000020000001947 */ /* 0x000fea0003800000 */
        /* <DEDUP_REMOVED lines=9> */
[----:B0-----:R-:W-:-:S05]  /*dbb0*/  SHF.R.U32.HI R109, RZ, 0x2, R138 ;  /* 0x00000002ff6d7819 */ /* 0x001fca000001168a */
        /* <DEDUP_REMOVED lines=8> */
[----:B0-----:R-:W-:Y:S02]  /*dc40*/  IADD3 R109, R138, c[0x0][0x18c], RZ ;  /* 0x000063008a6d7a10 */ /* 0x001fe40007ffe0ff */
[----:B------:R-:W-:Y:S02]  /*dc50*/  SHF.R.U32.HI R49, RZ, 0x2, R138 ;  /* 0x00000002ff317819 */ /* 0x000fe4000001168a */
[----:B------:R-:W-:-:S13]  /*dc60*/  ISETP.GE.U32.AND P0, PT, R109, c[0x0][0x184], PT ;  /* 0x000061006d007a0c */ /* 0x000fda0003f06070 */
[----:B------:R-:W-:-:S05]  /*dc70*/  @!P0 SHF.R.U32.HI R109, RZ, 0x2, R109 ;  /* 0x00000002ff6d8819 */ /* 0x000fca000001166d */
        /* <DEDUP_REMOVED lines=10> */
.L_x_2787:
[----:B0-----:R-:W-:Y:S05]  /*dd20*/  BSYNC B0 ;  /* 0x0000000000007941 */ /* 0x001fea0003800000 */
.L_x_2786:
        /* <DEDUP_REMOVED lines=111> */
[-C--:B------:R-:W-:Y:S01]  /*e420*/  DMUL R30, R30, R12.reuse ;  /* 0x0000000c1e1e7228 */ /* 0x080fe20000000000 */
[----:B------:R-:W-:Y:S01]  /*e430*/  IMAD.MOV.U32 R117, RZ, RZ, R57 ;  /* 0x000000ffff757224 */ /* 0x000fe200078e0039 */
[----:B------:R-:W-:Y:S01]  /*e440*/  MOV R118, R64 ;  /* 0x0000004000767202 */ /* 0x000fe20000000f00 */
[----:B------:R-:W-:Y:S01]  /*e450*/  IMAD.MOV.U32 R119, RZ, RZ, R65 ;  /* 0x000000ffff777224 */ /* 0x000fe200078e0041 */
[----:B0-----:R-:W-:Y:S01]  /*e460*/  DFMA R16, R106, R12, -R16 ;  /* 0x0000000c6a10722b */ /* 0x001fe20000000810 */
[----:B------:R-:W-:Y:S01]  /*e470*/  MOV R120, R76 ;  /* 0x0000004c00787202 */ /* 0x000fe20000000f00 */
[----:B------:R-:W-:Y:S01]  /*e480*/  IMAD.MOV.U32 R121, RZ, RZ, R77 ;  /* 0x000000ffff797224 */ /* 0x000fe200078e004d */
[----:B------:R-:W-:Y:S01]  /*e490*/  MOV R136, R72 ;  /* 0x0000004800887202 */ /* 0x000fe20000000f00 */
[----:B------:R-:W0:Y:S01]  /*e4a0*/  DMUL R8, R2, R42 ;  /* 0x0000002a02087228 */ /* 0x000e220000000000 */
[----:B------:R-:W-:Y:S01]  /*e4b0*/  IMAD.MOV.U32 R137, RZ, RZ, R73 ;  /* 0x000000ffff897224 */ /* 0x000fe200078e0049 */
[----:B------:R-:W-:Y:S01]  /*e4c0*/  MOV R134, R68 ;  /* 0x0000004400867202 */ /* 0x000fe20000000f00 */
[----:B------:R-:W-:Y:S01]  /*e4d0*/  IMAD.MOV.U32 R135, RZ, RZ, R69 ;  /* 0x000000ffff877224 */ /* 0x000fe200078e0045 */
[----:B------:R-:W1:Y:S01]  /*e4e0*/  DMUL R10, R20, R34 ;  /* 0x00000022140a7228 */ /* 0x000e620000000000 */
[----:B------:R-:W-:Y:S01]  /*e4f0*/  MOV R132, R60 ;  /* 0x0000003c00847202 */ /* 0x000fe20000000f00 */
[----:B------:R-:W-:Y:S01]  /*e500*/  IMAD.MOV.U32 R133, RZ, RZ, R61 ;  /* 0x000000ffff857224 */ /* 0x000fe200078e003d */
[----:B------:R-:W-:Y:S01]  /*e510*/  MOV R130, R52 ;  /* 0x0000003400827202 */ /* 0x000fe20000000f00 */
[----:B------:R-:W2:Y:S01]  /*e520*/  DMUL R12, R102, R6 ;  /* 0x00000006660c7228 */ /* 0x000ea20000000000 */
        /* <DEDUP_REMOVED lines=11> */
[----:B--2---:R-:W-:-:S04]  /*e5e0*/  DFMA R12, R104, R4, -R12 ;  /* 0x00000004680c722b */ /* 0x004fc8000000080c */
[----:B------:R-:W0:-:S04]  /*e5f0*/  DMUL R2, R2, R40 ;  /* 0x0000002802027228 */ /* 0x000e080000000000 */
[----:B------:R-:W1:-:S04]  /*e600*/  DMUL R20, R20, R32 ;  /* 0x0000002014147228 */ /* 0x000e480000000000 */
[----:B------:R-:W2:-:S04]  /*e610*/  DMUL R102, R102, R4 ;  /* 0x0000000466667228 */ /* 0x000e880000000000 */
[----:B0-----:R0:W3:Y:S02]  /*e620*/  DFMA R2, R112, R42, R2 ;  /* 0x0000002a7002722b */ /* 0x0010e40000000002 */
[----:B0-----:R-:W-:Y:S01]  /*e630*/  MOV R112, R8 ;  /* 0x0000000800707202 */ /* 0x001fe20000000f00 */
[----:B------:R-:W-:Y:S01]  /*e640*/  IMAD.MOV.U32 R113, RZ, RZ, R9 ;  /* 0x000000ffff717224 */ /* 0x000fe200078e0009 */
[----:B-1----:R0:W1:Y:S02]  /*e650*/  DFMA R20, R110, R34, R20 ;  /* 0x000000226e14722b */ /* 0x0020640000000014 */
[----:B0-----:R-:W-:Y:S01]  /*e660*/  MOV R110, R10 ;  /* 0x0000000a006e7202 */ /* 0x001fe20000000f00 */
[----:B------:R-:W-:Y:S01]  /*e670*/  IMAD.MOV.U32 R111, RZ, RZ, R11 ;  /* 0x000000ffff6f7224 */ /* 0x000fe200078e000b */
[----:B------:R0:W4:Y:S02]  /*e680*/  DFMA R30, R106, R14, R30 ;  /* 0x0000000e6a1e722b */ /* 0x000124000000001e */
[----:B0-----:R-:W-:Y:S01]  /*e690*/  MOV R106, R16 ;  /* 0x00000010006a7202 */ /* 0x001fe20000000f00 */
[----:B------:R-:W-:Y:S01]  /*e6a0*/  IMAD.MOV.U32 R107, RZ, RZ, R17 ;  /* 0x000000ffff6b7224 */ /* 0x000fe200078e0011 */
[----:B--2---:R0:W2:-:S02]  /*e6b0*/  DFMA R102, R104, R6, R102 ;  /* 0x000000066866722b */ /* 0x0040840000000066 */
[----:B0-----:R-:W-:Y:S01]  /*e6c0*/  MOV R104, R12 ;  /* 0x0000000c00687202 */ /* 0x001fe20000000f00 */
[----:B------:R-:W-:-:S03]  /*e6d0*/  IMAD.MOV.U32 R105, RZ, RZ, R13 ;  /* 0x000000ffff697224 */ /* 0x000fc600078e000d */
.L_x_2789:
[----:B01234-:R-:W-:Y:S05]  /*e6e0*/  BSYNC B0 ;  /* 0x0000000000007941 */ /* 0x01ffea0003800000 */
.L_x_2788:
[----:B-----5:R-:W-:-:S04]  /*e6f0*/  DMUL R6, R80, R88 ;  /* 0x0000005850067228 */ /* 0x020fc80000000000 */
[----:B------:R-:W0:-:S04]  /*e700*/  DMUL R80, R80, R132 ;  /* 0x0000008450507228 */ /* 0x000e080000000000 */
[----:B------:R-:W-:-:S04]  /*e710*/  DMUL R4, R18, R86 ;  /* 0x0000005612047228 */ /* 0x000fc80000000000 */
[----:B0-----:R-:W0:-:S04]  /*e720*/  DFMA R80, R124, R88, R80 ;  /* 0x000000587c50722b */ /* 0x001e080000000050 */
[----:B------:R-:W1:-:S04]  /*e730*/  DMUL R18, R18, R130 ;  /* 0x0000008212127228 */ /* 0x000e480000000000 */
[----:B------:R-:W-:-:S04]  /*e740*/  DMUL R8, R82, R90 ;  /* 0x0000005a52087228 */ /* 0x000fc80000000000 */
[----:B------:R-:W-:-:S04]  /*e750*/  DMUL R10, R84, R92 ;  /* 0x0000005c540a7228 */ /* 0x000fc80000000000 */
[----:B------:R-:W2:-:S04]  /*e760*/  DMUL R82, R82, R134 ;  /* 0x0000008652527228 */ /* 0x000e880000000000 */
[----:B------:R-:W3:-:S04]  /*e770*/  DMUL R84, R84, R136 ;  /* 0x0000008854547228 */ /* 0x000ec80000000000 */
[----:B0-----:R-:W-:-:S04]  /*e780*/  DMUL R14, R80, R96 ;  /* 0x00000060500e7228 */ /* 0x001fc80000000000 */
[----:B-1----:R-:W0:-:S04]  /*e790*/  DFMA R18, R122, R86, R18 ;  /* 0x000000567a12722b */ /* 0x002e080000000012 */
[----:B------:R-:W1:-:S04]  /*e7a0*/  DFMA R6, R124, R132, -R6 ;  /* 0x000000847c06722b */ /* 0x000e480000000806 */
[----:B------:R-:W4:-:S04]  /*e7b0*/  DMUL R80, R80, R118 ;  /* 0x0000007650507228 */ /* 0x000f080000000000 */
[----:B--2---:R-:W-:-:S04]  /*e7c0*/  DFMA R82, R126, R90, R82 ;  /* 0x0000005a7e52722b */ /* 0x004fc80000000052 */
[----:B---3--:R-:W2:-:S04]  /*e7d0*/  DFMA R84, R128, R92, R84 ;  /* 0x0000005c8054722b */ /* 0x008e880000000054 */
[----:B------:R-:W-:-:S04]  /*e7e0*/  DFMA R4, R122, R130, -R4 ;  /* 0x000000827a04722b */ /* 0x000fc80000000804 */
[----:B0-----:R-:W0:-:S04]  /*e7f0*/  DMUL R12, R18, R94 ;  /* 0x0000005e120c7228 */ /* 0x001e080000000000 */
[----:B-1----:R-:W-:-:S04]  /*e800*/  DFMA R14, R6, R118, -R14 ;  /* 0x00000076060e722b */ /* 0x002fc8000000080e */
[----:B----4-:R-:W-:-:S04]  /*e810*/  DFMA R80, R6, R96, R80 ;  /* 0x000000600650722b */ /* 0x010fc80000000050 */
[----:B------:R-:W1:-:S04]  /*e820*/  DMUL R18, R18, R120 ;  /* 0x0000007812127228 */ /* 0x000e480000000000 */
[----:B--2---:R-:W-:-:S04]  /*e830*/  DMUL R16, R84, R100 ;  /* 0x0000006454107228 */ /* 0x004fc80000000000 */
[----:B------:R-:W-:-:S04]  /*e840*/  DMUL R6, R82, R98 ;  /* 0x0000006252067228 */ /* 0x000fc80000000000 */
[----:B------:R-:W-:-:S04]  /*e850*/  DFMA R8, R126, R134, -R8 ;  /* 0x000000867e08722b */ /* 0x000fc80000000808 */
[----:B------:R-:W-:-:S04]  /*e860*/  DFMA R10, R128, R136, -R10 ;  /* 0x00000088800a722b */ /* 0x000fc8000000080a */
[----:B------:R-:W2:-:S04]  /*e870*/  DMUL R84, R84, R114 ;  /* 0x0000007254547228 */ /* 0x000e880000000000 */
[----:B------:R-:W3:-:S04]  /*e880*/  DMUL R82, R82, R116 ;  /* 0x0000007452527228 */ /* 0x000ec80000000000 */
[----:B0-----:R-:W-:-:S04]  /*e890*/  DFMA R12, R4, R120, -R12 ;  /* 0x00000078040c722b */ /* 0x001fc8000000080c */
[----:B-1----:R-:W0:-:S04]  /*e8a0*/  DFMA R4, R4, R94, R18 ;  /* 0x0000005e0404722b */ /* 0x002e080000000012 */
[----:B--2---:R-:W1:-:S04]  /*e8b0*/  DFMA R84, R10, R100, R84 ;  /* 0x000000640a54722b */ /* 0x004e480000000054 */
[----:B---3--:R-:W2:-:S04]  /*e8c0*/  DFMA R82, R8, R98, R82 ;  /* 0x000000620852722b */ /* 0x008e880000000052 */
[----:B0-----:R-:W-:-:S04]  /*e8d0*/  DMUL R50, R4, R112 ;  /* 0x0000007004327228 */ /* 0x001fc80000000000 */
[----:B------:R-:W-:-:S04]  /*e8e0*/  DFMA R16, R10, R114, -R16 ;  /* 0x000000720a10722b */ /* 0x000fc80000000810 */
[----:B------:R-:W-:-:S04]  /*e8f0*/  DFMA R6, R8, R116, -R6 ;  /* 0x000000740806722b */ /* 0x000fc80000000806 */
[----:B-1----:R-:W0:-:S04]  /*e900*/  DMUL R18, R84, R104 ;  /* 0x0000006854127228 */ /* 0x002e080000000000 */
[----:B------:R-:W1:-:S04]  /*e910*/  DMUL R24, R84, R102 ;  /* 0x0000006654187228 */ /* 0x000e480000000000 */
[----:B--2---:R-:W2:-:S04]  /*e920*/  DMUL R38, R82, R106 ;  /* 0x0000006a52267228 */ /* 0x004e880000000000 */
[----:B------:R-:W3:-:S04]  /*e930*/  DMUL R32, R82, R30 ;  /* 0x0000001e52207228 */ /* 0x000ec80000000000 */
[----:B------:R-:W4:-:S04]  /*e940*/  DMUL R42, R80, R110 ;  /* 0x0000006e502a7228 */ /* 0x000f080000000000 */
[----:B------:R-:W0:-:S04]  /*e950*/  DMUL R44, R80, R20 ;  /* 0x00000014502c7228 */ /* 0x000e080000000000 */
[----:B------:R-:W0:-:S04]  /*e960*/  DMUL R4, R4, R2 ;  /* 0x0000000204047228 */ /* 0x000e080000000000 */
[----:B0-----:R0:W0:-:S04]  /*e970*/  DFMA R18, R16, R102, R18 ;  /* 0x000000661012722b */ /* 0x0010080000000012 */
[----:B-1----:R1:W0:-:S04]  /*e980*/  DFMA R24, R16, R104, -R24 ;  /* 0x000000681018722b */ /* 0x0022080000000818 */
[----:B--2---:R1:W2:-:S04]  /*e990*/  DFMA R38, R6, R30, R38 ;  /* 0x0000001e0626722b */ /* 0x0042880000000026 */
[----:B---3--:R1:W3:-:S04]  /*e9a0*/  DFMA R32, R6, R106, -R32 ;  /* 0x0000006a0620722b */ /* 0x0082c80000000820 */
[----:B----4-:R1:W4:-:S04]  /*e9b0*/  DFMA R42, R14, R20, R42 ;  /* 0x000000140e2a722b */ /* 0x010308000000002a */
[----:B------:R1:W0:-:S04]  /*e9c0*/  DFMA R44, R14, R110, -R44 ;  /* 0x0000006e0e2c722b */ /* 0x000208000000082c */
[----:B------:R1:W0:-:S04]  /*e9d0*/  DFMA R50, R12, R2, R50 ;  /* 0x000000020c32722b */ /* 0x0002080000000032 */
[----:B------:R1:W0:-:S06]  /*e9e0*/  DFMA R112, R12, R112, -R4 ;  /* 0x000000700c70722b */ /* 0x00020c0000000804 */
.L_x_2741:
[----:B-1234-:R-:W-:Y:S05]  /*e9f0*/  BSYNC B6 ;  /* 0x0000000000067941 */ /* 0x01efea0003800000 */
.L_x_2740:
[----:B------:R-:W-:-:S13]  /*ea00*/  ISETP.NE.AND P0, PT, RZ, c[0x0][0x19c], PT ;  /* 0x00006700ff007a0c */ /* 0x000fda0003f05270 */
[----:B------:R-:W-:Y:S05]  /*ea10*/  @!P0 BRA `(.L_x_2790) ;  /* 0x0000042000008947 */ /* 0x000fea0003800000 */
[----:B------:R-:W-:Y:S01]  /*ea20*/  IMAD R0, R28, c[0x0][0x0], R29 ;  /* 0x000000001c007a24 */ /* 0x000fe200078e021d */
[----:B0-----:R-:W-:Y:S01]  /*ea30*/  MOV R114, R50 ;  /* 0x0000003200727202 */ /* 0x001fe20000000f00 */
[----:B------:R-:W-:Y:S01]  /*ea40*/  IMAD.MOV.U32 R115, RZ, RZ, R51 ;  /* 0x000000ffff737224 */ /* 0x000fe200078e0033 */
[----:B------:R-:W-:Y:S01]  /*ea50*/  MOV R47, R43 ;  /* 0x0000002b002f7202 */ /* 0x000fe20000000f00 */
[----:B------:R-:W-:Y:S01]  /*ea60*/  IMAD.MOV.U32 R46, RZ, RZ, R42 ;  /* 0x000000ffff2e7224 */ /* 0x000fe200078e002a */
[C---:B------:R-:W-:Y:S01]  /*ea70*/  SHF.L.U32 R5, R0.reuse, 0x6, RZ ;  /* 0x0000000600057819 */ /* 0x040fe200000006ff */
[----:B------:R-:W-:Y:S01]  /*ea80*/  IMAD.MOV.U32 R34, RZ, RZ, R38 ;  /* 0x000000ffff227224 */ /* 0x000fe200078e0026 */
[----:B------:R-:W-:Y:S01]  /*ea90*/  MOV R35, R39 ;  /* 0x0000002700237202 */ /* 0x000fe20000000f00 */
[----:B------:R-:W-:Y:S01]  /*eaa0*/  IMAD.MOV.U32 R26, RZ, RZ, R18 ;  /* 0x000000ffff1a7224 */ /* 0x000fe200078e0012 */
[----:B------:R-:W-:Y:S01]  /*eab0*/  MOV R27, R19 ;  /* 0x00000013001b7202 */ /* 0x000fe20000000f00 */
[----:B------:R-:W-:Y:S01]  /*eac0*/  ULDC UR4, c[0x0][0x4] ;  /* 0x0000010000047ab9 */ /* 0x000fe20000000800 */
[----:B------:R0:W-:Y:S01]  /*ead0*/  STS.128 [R5+0x10], R112 ;  /* 0x0000107005007388 */ /* 0x0001e20000000c00 */
[----:B------:R-:W-:Y:S01]  /*eae0*/  USHF.R.U32.HI UR4, URZ, 0x1, UR4 ;  /* 0x000000013f047899 */ /* 0x000fe20008011604 */
[----:B------:R-:W-:-:S02]  /*eaf0*/  LEA R3, R0, 0x10, 0x6 ;  /* 0x0000001000037811 */ /* 0x000fc400078e30ff */
[----:B------:R0:W-:Y:S03]  /*eb00*/  STS.128 [R5+0x20], R44 ;  /* 0x0000202c05007388 */ /* 0x0001e60000000c00 */
[----:B------:R-:W-:Y:S01]  /*eb10*/  ISETP.NE.AND P0, PT, RZ, UR4, PT ;  /* 0x00000004ff007c0c */ /* 0x000fe2000bf05270 */
[----:B------:R0:W-:Y:S04]  /*eb20*/  STS.128 [R5+0x30], R32 ;  /* 0x0000302005007388 */ /* 0x0001e80000000c00 */
[----:B------:R0:W-:Y:S08]  /*eb30*/  STS.128 [R5+0x40], R24 ;  /* 0x0000401805007388 */ /* 0x0001f00000000c00 */
[----:B------:R-:W-:Y:S05]  /*eb40*/  @!P0 BRA `(.L_x_2790) ;  /* 0x000002f000008947 */ /* 0x000fea0003800000 */
[----:B0-----:R-:W-:-:S05]  /*eb50*/  IMAD.U32 R5, RZ, RZ, UR4 ;  /* 0x00000004ff057e24 */ /* 0x001fca000f8e00ff */
.L_x_2793:
        /* <DEDUP_REMOVED lines=9> */
[----:B------:R-:W-:-:S04]  /*ebf0*/  IMAD R0, R0, c[0x0][0x0], R29 ;  /* 0x0000000000007a24 */ /* 0x000fc800078e021d */
[----:B------:R-:W-:-:S05]  /*ec00*/  IMAD.SHL.U32 R0, R0, 0x40, RZ ;  /* 0x0000004000007824 */ /* 0x000fca00078e00ff */
[----:B------:R-:W0:Y:S04]  /*ec10*/  LDS.128 R4, [R0+0x10] ;  /* 0x0000100000047984 */ /* 0x000e280000000c00 */
[----:B------:R-:W1:Y:S04]  /*ec20*/  LDS.128 R8, [R0+0x20] ;  /* 0x0000200000087984 */ /* 0x000e680000000c00 */
[----:B------:R-:W2:Y:S04]  /*ec30*/  LDS.128 R12, [R0+0x30] ;  /* 0x00003000000c7984 */ /* 0x000ea80000000c00 */
[----:B------:R-:W3:Y:S01]  /*ec40*/  LDS.128 R52, [R0+0x40] ;  /* 0x0000400000347984 */ /* 0x000ee20000000c00 */
[----:B0-----:R-:W0:-:S04]  /*ec50*/  DMUL R48, R50, R6 ;  /* 0x0000000632307228 */ /* 0x001e080000000000 */
[----:B-1----:R-:W-:-:S04]  /*ec60*/  DMUL R40, R42, R10 ;  /* 0x0000000a2a287228 */ /* 0x002fc80000000000 */
[----:B--2---:R-:W-:-:S04]  /*ec70*/  DMUL R36, R38, R14 ;  /* 0x0000000e26247228 */ /* 0x004fc80000000000 */
[----:B---3--:R-:W-:-:S04]  /*ec80*/  DMUL R16, R18, R54 ;  /* 0x0000003612107228 */ /* 0x008fc80000000000 */
[----:B------:R-:W1:-:S04]  /*ec90*/  DMUL R50, R50, R4 ;  /* 0x0000000432327228 */ /* 0x000e480000000000 */
[----:B------:R-:W-:-:S04]  /*eca0*/  DMUL R42, R42, R8 ;  /* 0x000000082a2a7228 */ /* 0x000fc80000000000 */
[----:B------:R-:W-:-:S04]  /*ecb0*/  DMUL R38, R38, R12 ;  /* 0x0000000c26267228 */ /* 0x000fc80000000000 */
[----:B------:R-:W-:-:S04]  /*ecc0*/  DMUL R18, R18, R52 ;  /* 0x0000003412127228 */ /* 0x000fc80000000000 */
[----:B0-----:R-:W0:-:S04]  /*ecd0*/  DFMA R48, R112, R4, -R48 ;  /* 0x000000047030722b */ /* 0x001e080000000830 */
[----:B-1----:R0:W1:-:S04]  /*ece0*/  DFMA R50, R112, R6, R50 ;  /* 0x000000067032722b */ /* 0x0020480000000032 */
[C---:B------:R-:W2:Y:S02]  /*ecf0*/  DFMA R40, R44.reuse, R8, -R40 ;  /* 0x000000082c28722b */ /* 0x040ea40000000828 */
[----:B0-----:R-:W-:Y:S01]  /*ed00*/  MOV R112, R48 ;  /* 0x0000003000707202 */ /* 0x001fe20000000f00 */
[----:B-1----:R0:W-:Y:S01]  /*ed10*/  STS.128 [R3], R48 ;  /* 0x0000003003007388 */ /* 0x0021e20000000c00 */
[----:B------:R2:W1:Y:S01]  /*ed20*/  DFMA R42, R44, R10, R42 ;  /* 0x0000000a2c2a722b */ /* 0x000462000000002a */
[----:B------:R-:W-:-:S03]  /*ed30*/  IMAD.MOV.U32 R113, RZ, RZ, R49 ;  /* 0x000000ffff717224 */ /* 0x000fc600078e0031 */
[C---:B------:R-:W3:Y:S02]  /*ed40*/  DFMA R36, R32.reuse, R12, -R36 ;  /* 0x0000000c2024722b */ /* 0x040ee40000000824 */
[----:B--2---:R-:W-:Y:S01]  /*ed50*/  MOV R44, R40 ;  /* 0x00000028002c7202 */ /* 0x004fe20000000f00 */
[----:B-1----:R0:W-:Y:S01]  /*ed60*/  STS.128 [R3+0x10], R40 ;  /* 0x0000102803007388 */ /* 0x0021e20000000c00 */
[----:B------:R3:W1:Y:S01]  /*ed70*/  DFMA R38, R32, R14, R38 ;  /* 0x0000000e2026722b */ /* 0x0006620000000026 */
[----:B------:R-:W-:-:S03]  /*ed80*/  IMAD.MOV.U32 R45, RZ, RZ, R41 ;  /* 0x000000ffff2d7224 */ /* 0x000fc600078e0029 */
[C---:B------:R-:W2:Y:S02]  /*ed90*/  DFMA R16, R24.reuse, R52, -R16 ;  /* 0x000000341810722b */ /* 0x040ea40000000810 */
[----:B---3--:R-:W-:Y:S01]  /*eda0*/  MOV R32, R36 ;  /* 0x0000002400207202 */ /* 0x008fe20000000f00 */
[----:B-1----:R0:W-:Y:S01]  /*edb0*/  STS.128 [R3+0x20], R36 ;  /* 0x0000202403007388 */ /* 0x0021e20000000c00 */
[----:B------:R2:W1:Y:S01]  /*edc0*/  DFMA R18, R24, R54, R18 ;  /* 0x000000361812722b */ /* 0x0004620000000012 */
[----:B------:R-:W-:-:S05]  /*edd0*/  IMAD.MOV.U32 R33, RZ, RZ, R37 ;  /* 0x000000ffff217224 */ /* 0x000fca00078e0025 */
[----:B--2---:R-:W-:Y:S01]  /*ede0*/  MOV R24, R16 ;  /* 0x0000001000187202 */ /* 0x004fe20000000f00 */
[----:B-1----:R0:W-:Y:S01]  /*edf0*/  STS.128 [R3+0x30], R16 ;  /* 0x0000301003007388 */ /* 0x0021e20000000c00 */
[----:B------:R-:W-:-:S03]  /*ee00*/  IMAD.MOV.U32 R25, RZ, RZ, R17 ;  /* 0x000000ffff197224 */ /* 0x000fc600078e0011 */
.L_x_2792:
[----:B------:R-:W-:Y:S05]  /*ee10*/  BSYNC B0 ;  /* 0x0000000000007941 */ /* 0x000fea0003800000 */
.L_x_2791:
[----:B------:R-:W-:Y:S01]  /*ee20*/  MOV R5, R2 ;  /* 0x0000000200057202 */ /* 0x000fe20000000f00 */
[----:B------:R-:W-:Y:S05]  /*ee30*/  @P1 BRA `(.L_x_2793) ;  /* 0xfffffd2000001947 */ /* 0x000fea000383ffff */
.L_x_2790:
        /* <DEDUP_REMOVED lines=9> */
[----:B------:R-:W-:Y:S01]  /*eed0*/  MOV R41, R45 ;  /* 0x0000002d00297202 */ /* 0x000fe20000000f00 */
[----:B------:R-:W-:Y:S01]  /*eee0*/  IMAD.MOV.U32 R40, RZ, RZ, R44 ;  /* 0x000000ffff287224 */ /* 0x000fe200078e002c */
[----:B------:R-:W-:Y:S01]  /*eef0*/  MOV R34, R38 ;  /* 0x0000002600227202 */ /* 0x000fe20000000f00 */
[C---:B------:R-:W-:Y:S01]  /*ef00*/  IMAD.SHL.U32 R5, R3.reuse, 0x40, RZ ;  /* 0x0000004003057824 */ /* 0x040fe200078e00ff */
[----:B------:R-:W-:Y:S01]  /*ef10*/  MOV R16, R24 ;  /* 0x0000001800107202 */ /* 0x000fe20000000f00 */
[----:B------:R-:W-:Y:S01]  /*ef20*/  IMAD.MOV.U32 R35, RZ, RZ, R39 ;  /* 0x000000ffff237224 */ /* 0x000fe200078e0027 */
[----:B------:R-:W-:Y:S01]  /*ef30*/  LEA.HI R0, R2, c[0x0][0x0], RZ, 0x1 ;  /* 0x0000000002007a11 */ /* 0x000fe200078f08ff */
[----:B------:R-:W-:Y:S01]  /*ef40*/  IMAD.MOV.U32 R17, RZ, RZ, R25 ;  /* 0x000000ffff117224 */ /* 0x000fe200078e0019 */
[----:B------:R0:W-:Y:S01]  /*ef50*/  STS.128 [R5+0x10], R48 ;  /* 0x0000103005007388 */ /* 0x0001e20000000c00 */
[----:B------:R-:W-:-:S02]  /*ef60*/  LEA R21, R3, 0x10, 0x6 ;  /* 0x0000001003157811 */ /* 0x000fc400078e30ff */
[----:B------:R-:W-:Y:S01]  /*ef70*/  SHF.R.S32.HI R2, RZ, 0x1, R0 ;  /* 0x00000001ff027819 */ /* 0x000fe20000011400 */
[----:B------:R0:W-:Y:S01]  /*ef80*/  STS.128 [R5+0x20], R40 ;  /* 0x0000202805007388 */ /* 0x0001e20000000c00 */
[----:B------:R-:W-:Y:S02]  /*ef90*/  HFMA2.MMA R0, -RZ, RZ, 0, 1.9073486328125e-06 ;  /* 0x00000020ff007435 */ /* 0x000fe400000001ff */
[----:B------:R-:W-:Y:S01]  /*efa0*/  ISETP.GE.AND P0, PT, R2, 0x20, PT ;  /* 0x000000200200780c */ /* 0x000fe20003f06270 */
[----:B------:R0:W-:Y:S04]  /*efb0*/  STS.128 [R5+0x30], R32 ;  /* 0x0000302005007388 */ /* 0x0001e80000000c00 */
[----:B------:R0:W-:Y:S08]  /*efc0*/  STS.128 [R5+0x40], R16 ;  /* 0x0000401005007388 */ /* 0x0001f00000000c00 */
[----:B------:R-:W-:Y:S05]  /*efd0*/  @!P0 BRA `(.L_x_2795) ;  /* 0x000002e000008947 */ /* 0x000fea0003800000 */
[----:B------:R-:W-:-:S05]  /*efe0*/  IMAD.MOV.U32 R0, RZ, RZ, R2 ;  /* 0x000000ffff007224 */ /* 0x000fca00078e0002 */
.L_x_2798:
[----:B------:R-:W-:Y:S01]  /*eff0*/  IADD3 R2, R29, R0, RZ ;  /* 0x000000001d027210 */ /* 0x000fe20007ffe0ff */
[----:B------:R-:W-:Y:S01]  /*f000*/  WARPSYNC 0xffffffff ;  /* 0xffffffff00007948 */ /* 0x000fe20003800000 */
[----:B------:R-:W-:Y:S02]  /*f010*/  BAR.SYNC.DEFER_BLOCKING 0x0 ;  /* 0x0000000000007b1d */ /* 0x000fe40000010000 */
[----:B------:R-:W-:-:S04]  /*f020*/  ISETP.GE.U32.AND P0, PT, R2, c[0x0][0x0], PT ;  /* 0x0000000002007a0c */ /* 0x000fc80003f06070 */
[----:B------:R-:W-:Y:S01]  /*f030*/  ISETP.GE.U32.OR P0, PT, R29, R0, P0 ;  /* 0x000000001d00720c */ /* 0x000fe20000706470 */
[----:B------:R-:W-:-:S12]  /*f040*/  BSSY B0, `(.L_x_2796) ;  /* 0x0000023000007945 */ /* 0x000fd80003800000 */
[----:B0-----:R-:W-:Y:S05]  /*f050*/  @P0 BRA `(.L_x_2797) ;  /* 0x0000021000000947 */ /* 0x001fea0003800000 */
[----:B0-----:R-:W-:-:S05]  /*f060*/  IMAD R16, R0, 0x40, R21 ;  /* 0x0000004000107824 */ /* 0x001fca00078e0215 */
[----:B------:R-:W0:Y:S04]  /*f070*/  LDS.128 R4, [R16] ;  /* 0x0000000010047984 */ /* 0x000e280000000c00 */
[----:B------:R-:W1:Y:S04]  /*f080*/  LDS.128 R8, [R16+0x10] ;  /* 0x0000100010087984 */ /* 0x000e680000000c00 */
[----:B------:R-:W2:Y:S04]  /*f090*/  LDS.128 R12, [R16+0x20] ;  /* 0x00002000100c7984 */ /* 0x000ea80000000c00 */
[----:B------:R-:W3:Y:S01]  /*f0a0*/  LDS.128 R52, [R16+0x30] ;  /* 0x0000300010347984 */ /* 0x000ee20000000c00 */
[----:B0-----:R-:W0:-:S04]  /*f0b0*/  DMUL R2, R50, R6 ;  /* 0x0000000632027228 */ /* 0x001e080000000000 */
[----:B------:R-:W4:-:S04]  /*f0c0*/  DMUL R50, R50, R4 ;  /* 0x0000000432327228 */ /* 0x000f080000000000 */
[----:B0-----:R-:W0:-:S04]  /*f0d0*/  DFMA R48, R112, R4, -R2 ;  /* 0x000000047030722b */ /* 0x001e080000000802 */
[----:B----4-:R0:W4:-:S04]  /*f0e0*/  DFMA R50, R112, R6, R50 ;  /* 0x000000067032722b */ /* 0x0101080000000032 */
[----:B-1----:R-:W-:Y:S02]  /*f0f0*/  DMUL R2, R42, R10 ;  /* 0x0000000a2a027228 */ /* 0x002fe40000000000 */
[----:B0-----:R-:W-:Y:S01]  /*f100*/  MOV R112, R48 ;  /* 0x0000003000707202 */ /* 0x001fe20000000f00 */
[----:B----4-:R0:W-:Y:S01]  /*f110*/  STS.128 [R21], R48 ;  /* 0x0000003015007388 */ /* 0x0101e20000000c00 */
[----:B--2---:R-:W-:Y:S01]  /*f120*/  DMUL R4, R38, R14 ;  /* 0x0000000e26047228 */ /* 0x004fe20000000000 */
[----:B------:R-:W-:-:S03]  /*f130*/  IMAD.MOV.U32 R113, RZ, RZ, R49 ;  /* 0x000000ffff717224 */ /* 0x000fc600078e0031 */
[----:B---3--:R-:W-:-:S04]  /*f140*/  DMUL R6, R18, R54 ;  /* 0x0000003612067228 */ /* 0x008fc80000000000 */
[----:B------:R-:W1:-:S04]  /*f150*/  DMUL R42, R42, R8 ;  /* 0x000000082a2a7228 */ /* 0x000e480000000000 */
[----:B------:R-:W2:-:S04]  /*f160*/  DMUL R38, R38, R12 ;  /* 0x0000000c26267228 */ /* 0x000e880000000000 */
[----:B------:R-:W3:-:S04]  /*f170*/  DMUL R18, R18, R52 ;  /* 0x0000003412127228 */ /* 0x000ec80000000000 */
[----:B-1----:R-:W-:-:S04]  /*f180*/  DFMA R42, R44, R10, R42 ;  /* 0x0000000a2c2a722b */ /* 0x002fc8000000002a */
[----:B--2---:R-:W-:-:S04]  /*f190*/  DFMA R38, R32, R14, R38 ;  /* 0x0000000e2026722b */ /* 0x004fc80000000026 */
[----:B---3--:R-:W-:-:S04]  /*f1a0*/  DFMA R18, R24, R54, R18 ;  /* 0x000000361812722b */ /* 0x008fc80000000012 */
[----:B------:R-:W1:-:S04]  /*f1b0*/  DFMA R40, R44, R8, -R2 ;  /* 0x000000082c28722b */ /* 0x000e480000000802 */
[----:B------:R-:W2:-:S03]  /*f1c0*/  DFMA R36, R32, R12, -R4 ;  /* 0x0000000c2024722b */ /* 0x000e860000000804 */
[----:B-1----:R0:W-:Y:S01]  /*f1d0*/  STS.128 [R21+0x10], R40 ;  /* 0x0000102815007388 */ /* 0x0021e20000000c00 */
[----:B------:R-:W1:Y:S02]  /*f1e0*/  DFMA R16, R24, R52, -R6 ;  /* 0x000000341810722b */ /* 0x000e640000000806 */
[----:B------:R-:W-:Y:S01]  /*f1f0*/  MOV R44, R40 ;  /* 0x00000028002c7202 */ /* 0x000fe20000000f00 */
[----:B--2---:R0:W-:Y:S01]  /*f200*/  STS.128 [R21+0x20], R36 ;  /* 0x0000202415007388 */ /* 0x0041e20000000c00 */
[----:B------:R-:W-:Y:S02]  /*f210*/  IMAD.MOV.U32 R45, RZ, RZ, R41 ;  /* 0x000000ffff2d7224 */ /* 0x000fe400078e0029 */
[----:B------:R-:W-:Y:S01]  /*f220*/  MOV R32, R36 ;  /* 0x0000002400207202 */ /* 0x000fe20000000f00 */
[----:B-1----:R0:W-:Y:S01]  /*f230*/  STS.128 [R21+0x30], R16 ;  /* 0x0000301015007388 */ /* 0x0021e20000000c00 */
[----:B------:R-:W-:Y:S02]  /*f240*/  IMAD.MOV.U32 R33, RZ, RZ, R37 ;  /* 0x000000ffff217224 */ /* 0x000fe400078e0025 */
[----:B------:R-:W-:Y:S01]  /*f250*/  MOV R24, R16 ;  /* 0x0000001000187202 */ /* 0x000fe20000000f00 */
[----:B------:R-:W-:-:S02]  /*f260*/  IMAD.MOV.U32 R25, RZ, RZ, R17 ;  /* 0x000000ffff197224 */ /* 0x000fc400078e0011 */
.L_x_2797:
[----:B------:R-:W-:Y:S05]  /*f270*/  BSYNC B0 ;  /* 0x0000000000007941 */ /* 0x000fea0003800000 */
.L_x_2796:
[----:B------:R-:W-:-:S04]  /*f280*/  SHF.R.S32.HI R0, RZ, 0x1, R0 ;  /* 0x00000001ff007819 */ /* 0x000fc80000011400 */
[----:B------:R-:W-:-:S13]  /*f290*/  ISETP.GE.AND P0, PT, R0, 0x20, PT ;  /* 0x000000200000780c */ /* 0x000fda0003f06270 */
[----:B------:R-:W-:Y:S05]  /*f2a0*/  @P0 BRA `(.L_x_2798) ;  /* 0xfffffd4000000947 */ /* 0x000fea000383ffff */
[----:B------:R-:W-:-:S10]  /*f2b0*/  HFMA2.MMA R0, -RZ, RZ, 0, 1.9073486328125e-06 ;  /* 0x00000020ff007435 */ /* 0x000fd400000001ff */
.L_x_2795:
[----:B------:R-:W-:Y:S01]  /*f2c0*/  ISETP.GE.AND P0, PT, R0, 0x2, PT ;  /* 0x000000020000780c */ /* 0x000fe20003f06270 */
[----:B------:R-:W-:Y:S01]  /*f2d0*/  WARPSYNC 0xffffffff ;  /* 0xffffffff00007948 */ /* 0x000fe20003800000 */
[----:B------:R-:W-:Y:S11]  /*f2e0*/  BAR.SYNC.DEFER_BLOCKING 0x0 ;  /* 0x0000000000007b1d */ /* 0x000ff60000010000 */
[----:B------:R-:W-:Y:S05]  /*f2f0*/  @!P0 BRA `(.L_x_2794) ;  /* 0x0000034000008947 */ /* 0x000fea0003800000 */
[----:B------:R-:W-:-:S05]  /*f300*/  IMAD.MOV.U32 R31, RZ, RZ, 0x1 ;  /* 0x00000001ff1f7424 */ /* 0x000fca00078e00ff */
.L_x_2799:
[----:B0-----:R-:W-:Y:S04]  /*f310*/  SHFL.DOWN PT, R5, R51, R31, 0x1f ;  /* 0x08001f1f33057589 */ /* 0x001fe800000e0000 */
[----:B------:R-:W0:Y:S04]  /*f320*/  SHFL.DOWN PT, R4, R50, R31, 0x1f ;  /* 0x08001f1f32047589 */ /* 0x000e2800000e0000 */
[----:B------:R-:W-:Y:S04]  /*f330*/  SHFL.DOWN PT, R11, R43, R31, 0x1f ;  /* 0x08001f1f2b0b7589 */ /* 0x000fe800000e0000 */
[----:B------:R-:W1:Y:S04]  /*f340*/  SHFL.DOWN PT, R10, R42, R31, 0x1f ;  /* 0x08001f1f2a0a7589 */ /* 0x000e6800000e0000 */
[----:B------:R-:W-:Y:S04]  /*f350*/  SHFL.DOWN PT, R3, R113, R31, 0x1f ;  /* 0x08001f1f71037589 */ /* 0x000fe800000e0000 */
[----:B------:R-:W2:Y:S04]  /*f360*/  SHFL.DOWN PT, R2, R112, R31, 0x1f ;  /* 0x08001f1f70027589 */ /* 0x000ea800000e0000 */
[----:B------:R-:W-:Y:S04]  /*f370*/  SHFL.DOWN PT, R9, R45, R31, 0x1f ;  /* 0x08001f1f2d097589 */ /* 0x000fe800000e0000 */
[----:B------:R-:W3:Y:S01]  /*f380*/  SHFL.DOWN PT, R8, R44, R31, 0x1f ;  /* 0x08001f1f2c087589 */ /* 0x000ee200000e0000 */
[----:B0-----:R-:W0:-:S03]  /*f390*/  DMUL R6, R4, R50 ;  /* 0x0000003204067228 */ /* 0x001e060000000000 */
[----:B------:R-:W-:Y:S04]  /*f3a0*/  SHFL.DOWN PT, R17, R39, R31, 0x1f ;  /* 0x08001f1f27117589 */ /* 0x000fe800000e0000 */
[----:B------:R-:W4:Y:S01]  /*f3b0*/  SHFL.DOWN PT, R16, R38, R31, 0x1f ;  /* 0x08001f1f26107589 */ /* 0x000f2200000e0000 */
[----:B-1----:R-:W1:-:S03]  /*f3c0*/  DMUL R12, R10, R42 ;  /* 0x0000002a0a0c7228 */ /* 0x002e460000000000 */
[----:B------:R-:W-:Y:S04]  /*f3d0*/  SHFL.DOWN PT, R27, R19, R31, 0x1f ;  /* 0x08001f1f131b7589 */ /* 0x000fe800000e0000 */
[----:B------:R-:W5:Y:S01]  /*f3e0*/  SHFL.DOWN PT, R26, R18, R31, 0x1f ;  /* 0x08001f1f121a7589 */ /* 0x000f6200000e0000 */
[----:B--2---:R-:W2:-:S03]  /*f3f0*/  DMUL R50, R2, R50 ;  /* 0x0000003202327228 */ /* 0x004e860000000000 */
[----:B------:R-:W-:Y:S01]  /*f400*/  SHFL.DOWN PT, R15, R33, R31, 0x1f ;  /* 0x08001f1f210f7589 */ /* 0x000fe200000e0000 */
[----:B0-----:R-:W0:-:S03]  /*f410*/  DFMA R6, R2, R112, -R6 ;  /* 0x000000700206722b */ /* 0x001e060000000806 */
[----:B------:R-:W5:Y:S01]  /*f420*/  SHFL.DOWN PT, R14, R32, R31, 0x1f ;  /* 0x08001f1f200e7589 */ /* 0x000f6200000e0000 */
[----:B---3--:R-:W3:-:S03]  /*f430*/  DMUL R42, R8, R42 ;  /* 0x0000002a082a7228 */ /* 0x008ec60000000000 */
[----:B------:R-:W-:Y:S01]  /*f440*/  SHFL.DOWN PT, R21, R25, R31, 0x1f ;  /* 0x08001f1f19157589 */ /* 0x000fe200000e0000 */
[----:B-1----:R-:W1:-:S03]  /*f450*/  DFMA R12, R8, R44, -R12 ;  /* 0x0000002c080c722b */ /* 0x002e46000000080c */
[----:B------:R1:W5:Y:S01]  /*f460*/  SHFL.DOWN PT, R20, R24, R31, 0x1f ;  /* 0x08001f1f18147589 */ /* 0x00036200000e0000 */
[----:B----4-:R-:W4:-:S04]  /*f470*/  DMUL R2, R16, R38 ;  /* 0x0000002610027228 */ /* 0x010f080000000000 */
[----:B--2---:R0:W-:Y:S02]  /*f480*/  DFMA R50, R4, R112, R50 ;  /* 0x000000700432722b */ /* 0x0041e40000000032 */
[----:B0-----:R-:W-:Y:S01]  /*f490*/  IMAD.MOV.U32 R112, RZ, RZ, R6 ;  /* 0x000000ffff707224 */ /* 0x001fe200078e0006 */
[----:B------:R-:W-:Y:S01]  /*f4a0*/  MOV R113, R7 ;  /* 0x0000000700717202 */ /* 0x000fe20000000f00 */
[----:B-----5:R-:W0:Y:S01]  /*f4b0*/  DMUL R8, R26, R18 ;  /* 0x000000121a087228 */ /* 0x020e220000000000 */
[----:B-1----:R-:W-:-:S03]  /*f4c0*/  SHF.L.U32 R31, R31, 0x1, RZ ;  /* 0x000000011f1f7819 */ /* 0x002fc600000006ff */
[----:B---3--:R1:W-:Y:S01]  /*f4d0*/  DFMA R42, R10, R44, R42 ;  /* 0x0000002c0a2a722b */ /* 0x0083e2000000002a */
[----:B------:R-:W-:Y:S01]  /*f4e0*/  ISETP.GE.AND P0, PT, R31, R0, PT ;  /* 0x000000001f00720c */ /* 0x000fe20003f06270 */
[----:B-1----:R-:W-:Y:S01]  /*f4f0*/  IMAD.MOV.U32 R44, RZ, RZ, R12 ;  /* 0x000000ffff2c7224 */ /* 0x002fe200078e000c */
[----:B------:R-:W-:Y:S01]  /*f500*/  MOV R45, R13 ;  /* 0x0000000d002d7202 */ /* 0x000fe20000000f00 */
[----:B----4-:R-:W-:-:S04]  /*f510*/  DFMA R2, R14, R32, -R2 ;  /* 0x000000200e02722b */ /* 0x010fc80000000802 */
[----:B------:R-:W1:-:S04]  /*f520*/  DMUL R38, R14, R38 ;  /* 0x000000260e267228 */ /* 0x000e480000000000 */
[----:B0-----:R-:W-:-:S04]  /*f530*/  DFMA R8, R20, R24, -R8 ;  /* 0x000000181408722b */ /* 0x001fc80000000808 */
[----:B------:R-:W0:-:S04]  /*f540*/  DMUL R18, R20, R18 ;  /* 0x0000001214127228 */ /* 0x000e080000000000 */
[----:B-1----:R1:W2:Y:S02]  /*f550*/  DFMA R38, R16, R32, R38 ;  /* 0x000000201026722b */ /* 0x0022a40000000026 */
[----:B-1----:R-:W-:Y:S01]  /*f560*/  IMAD.MOV.U32 R32, RZ, RZ, R2 ;  /* 0x000000ffff207224 */ /* 0x002fe200078e0002 */
[----:B------:R-:W-:Y:S01]  /*f570*/  MOV R33, R3 ;  /* 0x0000000300217202 */ /* 0x000fe20000000f00 */
[----:B0-----:R0:W1:Y:S02]  /*f580*/  DFMA R18, R26, R24, R18 ;  /* 0x000000181a12722b */ /* 0x0010640000000012 */
[----:B0-----:R-:W-:Y:S01]  /*f590*/  IMAD.MOV.U32 R24, RZ, RZ, R8 ;  /* 0x000000ffff187224 */ /* 0x001fe200078e0008 */
[----:B------:R-:W-:Y:S01]  /*f5a0*/  MOV R25, R9 ;  /* 0x0000000900197202 */ /* 0x000fe20000000f00 */
[----:B-12---:R-:W-:Y:S05]  /*f5b0*/  @!P0 BRA `(.L_x_2799) ;  /* 0xfffffd5000008947 */ /* 0x006fea000383ffff */
        /* <DEDUP_REMOVED lines=8> */
.L_x_2794:
[----:B------:R-:W-:Y:S01]  /*f640*/  ISETP.NE.AND P1, PT, RZ, c[0x0][0x354], PT ;  /* 0x0000d500ff007a0c */ /* 0x000fe20003f25270 */
[----:B0-----:R-:W-:-:S12]  /*f650*/  CS2R R16, SRZ ;  /* 0x0000000000107805 */ /* 0x001fd8000001ff00 */
[----:B------:R-:W-:Y:S05]  /*f660*/  @!P1 BRA `(.L_x_2800) ;  /* 0x00000c7000009947 */ /* 0x000fea0003800000 */
[----:B------:R-:W-:Y:S01]  /*f670*/  HFMA2.MMA R0, -RZ, RZ, 0, 5.9604644775390625e-08 ;  /* 0x00000001ff007435 */ /* 0x000fe200000001ff */
[----:B------:R-:W-:-:S04]  /*f680*/  IMAD.MOV.U32 R22, RZ, RZ, RZ ;  /* 0x000000ffff167224 */ /* 0x000fc800078e00ff */
[----:B------:R-:W-:-:S05]  /*f690*/  IMAD.HI.U32 R2, R23, c[0x0][0x35c], R22 ;  /* 0x0000d70017027a27 */ /* 0x000fca00078e0016 */
[----:B------:R-:W-:Y:S02]  /*f6a0*/  ISETP.NE.AND P0, PT, R0, c[0x0][0x354], PT ;  /* 0x0000d50000007a0c */ /* 0x000fe40003f05270 */
[----:B------:R-:W-:-:S05]  /*f6b0*/  SHF.R.U32.HI R3, RZ, c[0x0][0x360], R2 ;  /* 0x0000d800ff037a19 */ /* 0x000fca0000011602 */
[----:B------:R-:W-:-:S04]  /*f6c0*/  IMAD.MOV R5, RZ, RZ, -R3 ;  /* 0x000000ffff057224 */ /* 0x000fc800078e0a03 */
        /* <DEDUP_REMOVED lines=193> */
.L_x_2800:
        /* <DEDUP_REMOVED lines=202> */
.L_x_2801:
        /* <DEDUP_REMOVED lines=203> */
.L_x_2802:
        /* <DEDUP_REMOVED lines=202> */
.L_x_2803:
        /* <DEDUP_REMOVED lines=216> */
.L_x_2805:
        /* <DEDUP_REMOVED lines=202> */
.L_x_2806:
        /* <DEDUP_REMOVED lines=203> */
.L_x_2807:
        /* <DEDUP_REMOVED lines=202> */
.L_x_2808:
        /* <DEDUP_REMOVED lines=11> */
.L_x_2810:
[----:B------:R-:W-:Y:S05]  /*15cf0*/  BSYNC B0 ;  /* 0x0000000000007941 */ /* 0x000fea0003800000 */
.L_x_2809:
        /* <DEDUP_REMOVED lines=15> */
[----:B0-----:R-:W-:Y:S01]  /*15df0*/  IMAD R10, R0, c[0x0][0x10], R11 ;  /* 0x00000400000a7a24 */ /* 0x001fe200078e020b */
[----:B------:R-:W-:-:S03]  /*15e00*/  HFMA2.MMA R11, -RZ, RZ, 0, 3.814697265625e-06 ;  /* 0x00000040ff0b7435 */ /* 0x000fc600000001ff */
[----:B------:R-:W-:-:S07]  /*15e10*/  @!P2 IMAD R10, R10, c[0x0][0x0], R29 ;  /* 0x000000000a0aaa24 */ /* 0x000fce00078e021d */
[----:B------:R-:W-:-:S05]  /*15e20*/  IMAD.WIDE.U32 R10, R10, R11, c[0x0][0x570] ;  /* 0x00015c000a0a7625 */ /* 0x000fca00078e000b */
[----:B------:R0:W-:Y:S04]  /*15e30*/  STG.E.128 [R10.64], R112 ;  /* 0x000000700a007986 */ /* 0x0001e8000c101d24 */
[----:B------:R0:W-:Y:S04]  /*15e40*/  STG.E.128 [R10.64+0x10], R40 ;  /* 0x000010280a007986 */ /* 0x0001e8000c101d24 */
[----:B------:R0:W-:Y:S04]  /*15e50*/  STG.E.128 [R10.64+0x20], R32 ;  /* 0x000020200a007986 */ /* 0x0001e8000c101d24 */
[----:B------:R0:W-:Y:S02]  /*15e60*/  STG.E.128 [R10.64+0x30], R16 ;  /* 0x000030100a007986 */ /* 0x0001e4000c101d24 */
.L_x_2812:
[----:B------:R-:W-:Y:S05]  /*15e70*/  BSYNC B0 ;  /* 0x0000000000007941 */ /* 0x000fea0003800000 */
.L_x_2811:
        /* <DEDUP_REMOVED lines=31> */
.L_x_2814:
[----:B------:R-:W-:Y:S05]  /*16070*/  BSYNC B0 ;  /* 0x0000000000007941 */ /* 0x000fea0003800000 */
.L_x_2813:
[----:B------:R-:W-:Y:S06]  /*16080*/  BAR.SYNC.DEFER_BLOCKING 0x0 ;  /* 0x0000000000007b1d */ /* 0x000fec0000010000 */
[----:B0-----:R-:W0:Y:S02]  /*16090*/  LDS.U8 R10, [RZ] ;  /* 0x00000000ff0a7984 */ /* 0x001e240000000000 */
[----:B0-----:R-:W-:Y:S02]  /*160a0*/  ISETP.NE.AND P0, PT, R10, RZ, PT ;  /* 0x000000ff0a00720c */ /* 0x001fe40003f05270 */
[----:B------:R-:W-:-:S05]  /*160b0*/  IADD3 R10, P2, R30, c[0x0][0x558], RZ ;  /* 0x000156001e0a7a10 */ /* 0x000fca0007f5e0ff */
[----:B------:R-:W-:-:S06]  /*160c0*/  IMAD.X R11, RZ, RZ, c[0x0][0x55c], P2 ;  /* 0x00015700ff0b7624 */ /* 0x000fcc00010e06ff */
        /* <DEDUP_REMOVED lines=28> */
[----:B------:R-:W-:-:S05]  /*16290*/  MOV R22, c[0x0][0x178] ;  /* 0x00005e0000167a02 */ /* 0x000fca0000000f00 */
        /* <DEDUP_REMOVED lines=16> */
.L_x_2819:
[----:B------:R-:W-:Y:S01]  /*163a0*/  HFMA2.MMA R21, -RZ, RZ, 0, 3.814697265625e-06 ;  /* 0x00000040ff157435 */ /* 0x000fe200000001ff */
[----:B------:R-:W-:-:S09]  /*163b0*/  IMAD R20, R0, c[0x0][0x10], R37 ;  /* 0x0000040000147a24 */ /* 0x000fd200078e0225 */
[----:B------:R-:W-:-:S05]  /*163c0*/  IMAD.WIDE.U32 R20, R20, R21, c[0x0][0x570] ;  /* 0x00015c0014147625 */ /* 0x000fca00078e0015 */
[----:B------:R-:W2:Y:S04]  /*163d0*/  LDG.E.128 R24, [R20.64] ;  /* 0x0000002414187981 */ /* 0x000ea8000c1e1d00 */
[----:B------:R-:W3:Y:S04]  /*163e0*/  LDG.E.128 R44, [R20.64+0x10] ;  /* 0x00001024142c7981 */ /* 0x000ee8000c1e1d00 */
[----:B------:R-:W4:Y:S04]  /*163f0*/  LDG.E.128 R52, [R20.64+0x20] ;  /* 0x0000202414347981 */ /* 0x000f28000c1e1d00 */
[----:B------:R-:W5:Y:S01]  /*16400*/  LDG.E.128 R56, [R20.64+0x30] ;  /* 0x0000302414387981 */ /* 0x000f62000c1e1d00 */
[----:B--2---:R-:W0:-:S04]  /*16410*/  DMUL R32, R26, R42 ;  /* 0x0000002a1a207228 */ /* 0x004e080000000000 */
[----:B------:R-:W-:-:S04]  /*16420*/  DMUL R42, R24, R42 ;  /* 0x0000002a182a7228 */ /* 0x000fc80000000000 */
[----:B0-----:R-:W-:-:S04]  /*16430*/  DFMA R32, R24, R12, -R32 ;  /* 0x0000000c1820722b */ /* 0x001fc80000000820 */
[----:B---3--:R-:W0:-:S04]  /*16440*/  DMUL R24, R46, R38 ;  /* 0x000000262e187228 */ /* 0x008e080000000000 */
[----:B------:R-:W1:-:S04]  /*16450*/  DMUL R38, R44, R38 ;  /* 0x000000262c267228 */ /* 0x000e480000000000 */
[----:B0-----:R-:W0:-:S04]  /*16460*/  DFMA R44, R44, R14, -R24 ;  /* 0x0000000e2c2c722b */ /* 0x001e080000000818 */
[----:B-1----:R1:W-:Y:S02]  /*16470*/  DFMA R38, R46, R14, R38 ;  /* 0x0000000e2e26722b */ /* 0x0023e40000000026 */
[----:B-1----:R-:W-:Y:S02]  /*16480*/  MOV R14, c[0x0][0x0] ;  /* 0x00000000000e7a02 */ /* 0x002fe40000000f00 */
[----:B------:R-:W-:Y:S02]  /*16490*/  DFMA R42, R26, R12, R42 ;  /* 0x0000000c1a2a722b */ /* 0x000fe4000000002a */
[----:B0-----:R-:W-:Y:S02]  /*164a0*/  IMAD.MOV.U32 R15, RZ, RZ, R45 ;  /* 0x000000ffff0f7224 */ /* 0x001fe400078e002d */
[----:B----4-:R-:W0:Y:S01]  /*164b0*/  DMUL R12, R54, R34 ;  /* 0x00000022360c7228 */ /* 0x010e220000000000 */
[----:B------:R-:W-:Y:S01]  /*164c0*/  IMAD R37, R14, c[0x0][0x4], R37 ;  /* 0x000001000e257a24 */ /* 0x000fe200078e0225 */
[----:B------:R-:W-:-:S02]  /*164d0*/  MOV R14, R44 ;  /* 0x0000002c000e7202 */ /* 0x000fc40000000f00 */
[C---:B------:R-:W-:Y:S02]  /*164e0*/  DMUL R34, R52.reuse, R34 ;  /* 0x0000002234227228 */ /* 0x040fe40000000000 */
[----:B------:R-:W-:Y:S02]  /*164f0*/  ISETP.GE.U32.AND P0, PT, R37, c[0x0][0x194], PT ;  /* 0x0000650025007a0c */ /* 0x000fe40003f06070 */
[----:B0-----:R-:W-:-:S04]  /*16500*/  DFMA R24, R52, R16, -R12 ;  /* 0x000000103418722b */ /* 0x001fc8000000080c */
[----:B-----5:R-:W0:-:S04]  /*16510*/  DMUL R12, R58, R22 ;  /* 0x000000163a0c7228 */ /* 0x020e080000000000 */
[----:B------:R-:W1:-:S04]  /*16520*/  DMUL R22, R56, R22 ;  /* 0x0000001638167228 */ /* 0x000e480000000000 */
[----:B0-----:R0:W2:Y:S02]  /*16530*/  DFMA R56, R56, R18, -R12 ;  /* 0x000000123838722b */ /* 0x0010a4000000080c */
[----:B0-----:R-:W-:Y:S01]  /*16540*/  IMAD.MOV.U32 R12, RZ, RZ, R32 ;  /* 0x000000ffff0c7224 */ /* 0x001fe200078e0020 */
[----:B------:R-:W-:Y:S01]  /*16550*/  MOV R13, R33 ;  /* 0x00000021000d7202 */ /* 0x000fe20000000f00 */
[----:B------:R0:W3:Y:S02]  /*16560*/  DFMA R34, R54, R16, R34 ;  /* 0x000000103622722b */ /* 0x0000e40000000022 */
[----:B0-----:R-:W-:Y:S02]  /*16570*/  MOV R16, R24 ;  /* 0x0000001800107202 */ /* 0x001fe40000000f00 */
[----:B-1----:R2:W0:Y:S01]  /*16580*/  DFMA R22, R58, R18, R22 ;  /* 0x000000123a16722b */ /* 0x0024220000000016 */
[----:B------:R-:W-:Y:S01]  /*16590*/  MOV R17, R25 ;  /* 0x0000001900117202 */ /* 0x000fe20000000f00 */
[----:B--2---:R-:W-:Y:S01]  /*165a0*/  IMAD.MOV.U32 R18, RZ, RZ, R56 ;  /* 0x000000ffff127224 */ /* 0x004fe200078e0038 */
[----:B------:R-:W-:Y:S01]  /*165b0*/  MOV R19, R57 ;  /* 0x0000003900137202 */ /* 0x000fe20000000f00 */
[----:B0--3--:R-:W-:Y:S05]  /*165c0*/  @!P0 BRA `(.L_x_2819) ;  /* 0xfffffdd000008947 */ /* 0x009fea000383ffff */
[----:B------:R-:W-:Y:S05]  /*165d0*/  BSYNC B1 ;  /* 0x0000000000017941 */ /* 0x000fea0003800000 */
.L_x_2818:
[----:B------:R-:W-:Y:S01]  /*165e0*/  MOV R52, R32 ;  /* 0x0000002000347202 */ /* 0x000fe20000000f00 */
[----:B------:R-:W-:Y:S01]  /*165f0*/  IMAD.MOV.U32 R53, RZ, RZ, R33 ;  /* 0x000000ffff357224 */ /* 0x000fe200078e0021 */
[----:B------:R-:W-:-:S02]  /*16600*/  MOV R16, R56 ;  /* 0x0000003800107202 */ /* 0x000fc40000000f00 */
[----:B------:R-:W-:Y:S01]  /*16610*/  MOV R17, R57 ;  /* 0x0000003900117202 */ /* 0x000fe20000000f00 */
[----:B------:R-:W-:Y:S05]  /*16620*/  BRA `(.L_x_2817) ;  /* 0x0000046000007947 */ /* 0x000fea0003800000 */
.L_x_2816:
        /* <DEDUP_REMOVED lines=8> */
[----:B------:R-:W-:Y:S02]  /*166b0*/  MOV R25, c[0x0][0x174] ;  /* 0x00005d0000197a02 */ /* 0x000fe40000000f00 */
[----:B------:R-:W-:-:S02]  /*166c0*/  MOV R35, c[0x0][0x17c] ;  /* 0x00005f0000237a02 */ /* 0x000fc40000000f00 */
[----:B------:R-:W-:Y:S02]  /*166d0*/  MOV R16, c[0x0][0x170] ;  /* 0x00005c0000107a02 */ /* 0x000fe40000000f00 */
[----:B------:R-:W-:Y:S02]  /*166e0*/  MOV R22, c[0x0][0x178] ;  /* 0x00005e0000167a02 */ /* 0x000fe40000000f00 */
[----:B------:R-:W-:Y:S01]  /*166f0*/  MOV R23, c[0x0][0x17c] ;  /* 0x00005f0000177a02 */ /* 0x000fe20000000f00 */
[----:B------:R-:W-:Y:S05]  /*16700*/  @P0 BRA `(.L_x_2817) ;  /* 0x0000038000000947 */ /* 0x000fea0003800000 */
[----:B------:R-:W-:Y:S01]  /*16710*/  BSSY B1, `(.L_x_2820) ;  /* 0x0000033000017945 */ /* 0x000fe20003800000 */
[----:B------:R-:W-:Y:S01]  /*16720*/  IMAD.MOV.U32 R37, RZ, RZ, R28 ;  /* 0x000000ffff257224 */ /* 0x000fe200078e001c */
        /* <DEDUP_REMOVED lines=14> */
.L_x_2821:
[----:B------:R-:W-:Y:S02]  /*16810*/  IMAD R20, R0, c[0x0][0x10], R37 ;  /* 0x0000040000147a24 */ /* 0x000fe400078e0225 */
[----:B------:R-:W-:-:S02]  /*16820*/  IMAD.MOV.U32 R21, RZ, RZ, 0x40 ;  /* 0x00000040ff157424 */ /* 0x000fc400078e00ff */
[----:B------:R-:W-:-:S04]  /*16830*/  IMAD R20, R20, c[0x0][0x0], R29 ;  /* 0x0000000014147a24 */ /* 0x000fc800078e021d */
[----:B------:R-:W-:-:S05]  /*16840*/  IMAD.WIDE.U32 R20, R20, R21, c[0x0][0x570] ;  /* 0x00015c0014147625 */ /* 0x000fca00078e0015 */
[----:B------:R-:W2:Y:S04]  /*16850*/  LDG.E.128 R24, [R20.64] ;  /* 0x0000002414187981 */ /* 0x000ea8000c1e1d00 */
[----:B------:R-:W3:Y:S04]  /*16860*/  LDG.E.128 R44, [R20.64+0x10] ;  /* 0x00001024142c7981 */ /* 0x000ee8000c1e1d00 */
[----:B------:R-:W4:Y:S04]  /*16870*/  LDG.E.128 R52, [R20.64+0x20] ;  /* 0x0000202414347981 */ /* 0x000f28000c1e1d00 */
[----:B------:R-:W5:Y:S01]  /*16880*/  LDG.E.128 R56, [R20.64+0x30] ;  /* 0x0000302414387981 */ /* 0x000f62000c1e1d00 */
[----:B------:R-:W-:-:S04]  /*16890*/  IADD3 R37, R37, c[0x0][0x4], RZ ;  /* 0x0000010025257a10 */ /* 0x000fc80007ffe0ff */
[----:B------:R-:W-:Y:S01]  /*168a0*/  ISETP.GE.U32.AND P0, PT, R37, c[0x0][0x194], PT ;  /* 0x0000650025007a0c */ /* 0x000fe20003f06070 */
[----:B--2---:R-:W0:-:S04]  /*168b0*/  DMUL R32, R26, R42 ;  /* 0x0000002a1a207228 */ /* 0x004e080000000000 */
[----:B------:R-:W1:-:S04]  /*168c0*/  DMUL R42, R24, R42 ;  /* 0x0000002a182a7228 */ /* 0x000e480000000000 */
[----:B0-----:R-:W-:-:S04]  /*168d0*/  DFMA R32, R24, R12, -R32 ;  /* 0x0000000c1820722b */ /* 0x001fc80000000820 */
[----:B---3--:R-:W0:-:S04]  /*168e0*/  DMUL R24, R46, R38 ;  /* 0x000000262e187228 */ /* 0x008e080000000000 */
[----:B------:R-:W2:-:S04]  /*168f0*/  DMUL R38, R44, R38 ;  /* 0x000000262c267228 */ /* 0x000e880000000000 */
[----:B-1----:R-:W-:-:S04]  /*16900*/  DFMA R42, R26, R12, R42 ;  /* 0x0000000c1a2a722b */ /* 0x002fc8000000002a */
[----:B0-----:R-:W-:-:S04]  /*16910*/  DFMA R44, R44, R14, -R24 ;  /* 0x0000000e2c2c722b */ /* 0x001fc80000000818 */
[----:B--2---:R-:W-:-:S04]  /*16920*/  DFMA R38, R46, R14, R38 ;  /* 0x0000000e2e26722b */ /* 0x004fc80000000026 */
[----:B----4-:R-:W0:-:S04]  /*16930*/  DMUL R12, R54, R34 ;  /* 0x00000022360c7228 */ /* 0x010e080000000000 */
[----:B-----5:R-:W1:-:S04]  /*16940*/  DMUL R14, R58, R22 ;  /* 0x000000163a0e7228 */ /* 0x020e480000000000 */
[----:B------:R-:W2:-:S04]  /*16950*/  DMUL R22, R56, R22 ;  /* 0x0000001638167228 */ /* 0x000e880000000000 */
[----:B0-----:R0:W-:Y:S02]  /*16960*/  DFMA R24, R52, R16, -R12 ;  /* 0x000000103418722b */ /* 0x0011e4000000080c */
[----:B0-----:R-:W-:Y:S02]  /*16970*/  MOV R12, R32 ;  /* 0x00000020000c7202 */ /* 0x001fe40000000f00 */
[----:B-1----:R0:W1:Y:S01]  /*16980*/  DFMA R56, R56, R18, -R14 ;  /* 0x000000123838722b */ /* 0x002062000000080e */
[----:B------:R-:W-:Y:S01]  /*16990*/  MOV R13, R33 ;  /* 0x00000021000d7202 */ /* 0x000fe20000000f00 */
[----:B0-----:R-:W-:Y:S01]  /*169a0*/  IMAD.MOV.U32 R14, RZ, RZ, R44 ;  /* 0x000000ffff0e7224 */ /* 0x001fe200078e002c */
[----:B------:R-:W-:Y:S01]  /*169b0*/  MOV R15, R45 ;  /* 0x0000002d000f7202 */ /* 0x000fe20000000f00 */
[----:B------:R-:W0:-:S04]  /*169c0*/  DMUL R34, R52, R34 ;  /* 0x0000002234227228 */ /* 0x000e080000000000 */
[----:B--2---:R1:W2:Y:S02]  /*169d0*/  DFMA R22, R58, R18, R22 ;  /* 0x000000123a16722b */ /* 0x0042a40000000016 */
[----:B-1----:R-:W-:Y:S02]  /*169e0*/  MOV R18, R56 ;  /* 0x0000003800127202 */ /* 0x002fe40000000f00 */
[----:B0-----:R0:W1:Y:S01]  /*169f0*/  DFMA R34, R54, R16, R34 ;  /* 0x000000103622722b */ /* 0x0010620000000022 */
[----:B------:R-:W-:Y:S01]  /*16a00*/  MOV R19, R57 ;  /* 0x0000003900137202 */ /* 0x000fe20000000f00 */
[----:B0-----:R-:W-:Y:S01]  /*16a10*/  IMAD.MOV.U32 R17, RZ, RZ, R25 ;  /* 0x000000ffff117224 */ /* 0x001fe200078e0019 */
[----:B------:R-:W-:Y:S01]  /*16a20*/  MOV R16, R24 ;  /* 0x0000001800107202 */ /* 0x000fe20000000f00 */
[----:B-12---:R-:W-:Y:S05]  /*16a30*/  @!P0 BRA `(.L_x_2821) ;  /* 0xfffffdd000008947 */ /* 0x006fea000383ffff */
[----:B------:R-:W-:Y:S05]  /*16a40*/  BSYNC B1 ;  /* 0x0000000000017941 */ /* 0x000fea0003800000 */
.L_x_2820:
[----:B------:R-:W-:Y:S01]  /*16a50*/  IMAD.MOV.U32 R52, RZ, RZ, R32 ;  /* 0x000000ffff347224 */ /* 0x000fe200078e0020 */
[----:B------:R-:W-:Y:S01]  /*16a60*/  MOV R53, R33 ;  /* 0x0000002100357202 */ /* 0x000fe20000000f00 */
[----:B------:R-:W-:Y:S01]  /*16a70*/  IMAD.MOV.U32 R17, RZ, RZ, R57 ;  /* 0x000000ffff117224 */ /* 0x000fe200078e0039 */
[----:B------:R-:W-:-:S02]  /*16a80*/  MOV R16, R56 ;  /* 0x0000003800107202 */ /* 0x000fc40000000f00 */
.L_x_2817:
[----:B------:R-:W-:Y:S05]  /*16a90*/  BSYNC B0 ;  /* 0x0000000000007941 */ /* 0x000fea0003800000 */
.L_x_2815:
[----:B------:R-:W-:Y:S01]  /*16aa0*/  IMAD R0, R28, c[0x0][0x0], R29 ;  /* 0x000000001c007a24 */ /* 0x000fe200078e021d */
[----:B------:R-:W-:Y:S01]  /*16ab0*/  MOV R54, R42 ;  /* 0x0000002a00367202 */ /* 0x000fe20000000f00 */
[----:B------:R-:W-:Y:S01]  /*16ac0*/  IMAD.MOV.U32 R26, RZ, RZ, R34 ;  /* 0x000000ffff1a7224 */ /* 0x000fe200078e0022 */
[----:B------:R-:W-:Y:S01]  /*16ad0*/  MOV R55, R43 ;  /* 0x0000002b00377202 */ /* 0x000fe20000000f00 */
[C---:B------:R-:W-:Y:S01]  /*16ae0*/  IMAD.SHL.U32 R13, R0.reuse, 0x40, RZ ;  /* 0x00000040000d7824 */ /* 0x040fe200078e00ff */
[----:B------:R-:W-:Y:S01]  /*16af0*/  MOV R46, R38 ;  /* 0x00000026002e7202 */ /* 0x000fe20000000f00 */
[----:B------:R-:W-:Y:S01]  /*16b00*/  IMAD.MOV.U32 R19, RZ, RZ, R23 ;  /* 0x000000ffff137224 */ /* 0x000fe200078e0017 */
[----:B------:R-:W-:Y:S01]  /*16b10*/  MOV R47, R39 ;  /* 0x00000027002f7202 */ /* 0x000fe20000000f00 */
[----:B------:R-:W-:Y:S01]  /*16b20*/  ULDC UR4, c[0x0][0x4] ;  /* 0x0000010000047ab9 */ /* 0x000fe20000000800 */
[----:B------:R-:W-:Y:S01]  /*16b30*/  MOV R27, R35 ;  /* 0x00000023001b7202 */ /* 0x000fe20000000f00 */
[----:B------:R-:W-:Y:S01]  /*16b40*/  USHF.R.U32.HI UR4, URZ, 0x1, UR4 ;  /* 0x000000013f047899 */ /* 0x000fe20008011604 */
[----:B------:R-:W-:Y:S01]  /*16b50*/  MOV R18, R22 ;  /* 0x0000001600127202 */ /* 0x000fe20000000f00 */
[----:B------:R0:W-:Y:S01]  /*16b60*/  STS.128 [R13+0x10], R52 ;  /* 0x000010340d007388 */ /* 0x0001e20000000c00 */
[----:B------:R-:W-:-:S03]  /*16b70*/  LEA R51, R0, 0x10, 0x6 ;  /* 0x0000001000337811 */ /* 0x000fc600078e30ff */
[----:B------:R0:W-:Y:S01]  /*16b80*/  STS.128 [R13+0x20], R44 ;  /* 0x0000202c0d007388 */ /* 0x0001e20000000c00 */
[----:B------:R-:W-:-:S03]  /*16b90*/  ISETP.NE.AND P0, PT, RZ, UR4, PT ;  /* 0x00000004ff007c0c */ /* 0x000fc6000bf05270 */
[----:B------:R0:W-:Y:S04]  /*16ba0*/  STS.128 [R13+0x30], R24 ;  /* 0x000030180d007388 */ /* 0x0001e80000000c00 */
[----:B------:R0:W-:Y:S06]  /*16bb0*/  STS.128 [R13+0x40], R16 ;  /* 0x000040100d007388 */ /* 0x0001ec0000000c00 */
[----:B------:R-:W-:Y:S05]  /*16bc0*/  @!P0 BRA `(.L_x_2822) ;  /* 0x000002e000008947 */ /* 0x000fea0003800000 */
[----:B0-----:R-:W-:-:S04]  /*16bd0*/  MOV R13, UR4 ;  /* 0x00000004000d7c02 */ /* 0x001fc80008000f00 */
.L_x_2825:
[----:B------:R-:W-:Y:S01]  /*16be0*/  IADD3 R0, R28, R13, RZ ;  /* 0x0000000d1c007210 */ /* 0x000fe20007ffe0ff */
        /* <DEDUP_REMOVED lines=27> */
[----:B------:R-:W-:-:S03]  /*16da0*/  MOV R53, R41 ;  /* 0x0000002900357202 */ /* 0x000fc60000000f00 */
[C---:B------:R-:W3:Y:S02]  /*16db0*/  DFMA R32, R24.reuse, R60, -R32 ;  /* 0x0000003c1820722b */ /* 0x040ee40000000820 */
[----:B--2---:R-:W-:Y:S01]  /*16dc0*/  IMAD.MOV.U32 R44, RZ, RZ, R36 ;  /* 0x000000ffff2c7224 */ /* 0x004fe200078e0024 */
[----:B-1----:R0:W-:Y:S01]  /*16dd0*/  STS.128 [R51+0x10], R36 ;  /* 0x0000102433007388 */ /* 0x0021e20000000c00 */
[----:B------:R3:W1:Y:S01]  /*16de0*/  DFMA R34, R24, R62, R34 ;  /* 0x0000003e1822722b */ /* 0x0006620000000022 */
[----:B------:R-:W-:-:S03]  /*16df0*/  MOV R45, R37 ;  /* 0x00000025002d7202 */ /* 0x000fc60000000f00 */
[C---:B------:R-:W2:Y:S02]  /*16e00*/  DFMA R20, R16.reuse, R64, -R20 ;  /* 0x000000401014722b */ /* 0x040ea40000000814 */
[----:B---3--:R-:W-:Y:S01]  /*16e10*/  MOV R24, R32 ;  /* 0x0000002000187202 */ /* 0x008fe20000000f00 */
[----:B-1----:R0:W-:Y:S01]  /*16e20*/  STS.128 [R51+0x20], R32 ;  /* 0x0000202033007388 */ /* 0x0021e20000000c00 */
[----:B------:R2:W1:Y:S01]  /*16e30*/  DFMA R22, R16, R66, R22 ;  /* 0x000000421016722b */ /* 0x0004620000000016 */
[----:B------:R-:W-:-:S05]  /*16e40*/  IMAD.MOV.U32 R25, RZ, RZ, R33 ;  /* 0x000000ffff197224 */ /* 0x000fca00078e0021 */
[----:B--2---:R-:W-:Y:S01]  /*16e50*/  MOV R16, R20 ;  /* 0x0000001400107202 */ /* 0x004fe20000000f00 */
[----:B-1----:R0:W-:Y:S01]  /*16e60*/  STS.128 [R51+0x30], R20 ;  /* 0x0000301433007388 */ /* 0x0021e20000000c00 */
[----:B------:R-:W-:-:S03]  /*16e70*/  MOV R17, R21 ;  /* 0x0000001500117202 */ /* 0x000fc60000000f00 */
.L_x_2824:
[----:B------:R-:W-:Y:S05]  /*16e80*/  BSYNC B0 ;  /* 0x0000000000007941 */ /* 0x000fea0003800000 */
.L_x_2823:
[----:B------:R-:W-:Y:S01]  /*16e90*/  IMAD.MOV.U32 R13, RZ, RZ, R18 ;  /* 0x000000ffff0d7224 */ /* 0x000fe200078e0012 */
[----:B------:R-:W-:Y:S05]  /*16ea0*/  @P2 BRA `(.L_x_2825) ;  /* 0xfffffd3000002947 */ /* 0x000fea000383ffff */
.L_x_2822:
[----:B------:R-:W-:-:S13]  /*16eb0*/  ISETP.NE.AND P0, PT, RZ, c[0x0][0x198], PT ;  /* 0x00006600ff007a0c */ /* 0x000fda0003f05270 */
[----:B------:R-:W-:Y:S05]  /*16ec0*/  @!P0 BRA `(.L_x_2826) ;  /* 0x0000079000008947 */ /* 0x000fea0003800000 */
[----:B------:R-:W-:Y:S02]  /*16ed0*/  MOV R12, c[0x0][0x0] ;  /* 0x00000000000c7a02 */ /* 0x000fe40000000f00 */
[----:B------:R-:W-:Y:S02]  /*16ee0*/  MOV R0, c[0x0][0x0] ;  /* 0x0000000000007a02 */ /* 0x000fe40000000f00 */
[----:B------:R-:W-:-:S13]  /*16ef0*/  ISETP.GT.AND P0, PT, R12, 0x20, PT ;  /* 0x000000200c00780c */ /* 0x000fda0003f04270 */
[----:B------:R-:W-:Y:S05]  /*16f00*/  @!P0 BRA `(.L_x_2827) ;  /* 0x000003e000008947 */ /* 0x000fea0003800000 */
[----:B0-----:R-:W-:Y:S01]  /*16f10*/  IMAD.MOV.U32 R40, RZ, RZ, R52 ;  /* 0x000000ffff287224 */ /* 0x001fe200078e0034 */
[----:B------:R-:W-:Y:S01]  /*16f20*/  MOV R41, R53 ;  /* 0x0000003500297202 */ /* 0x000fe20000000f00 */
[----:B------:R-:W-:Y:S01]  /*16f30*/  IMAD.MOV.U32 R37, RZ, RZ, R45 ;  /* 0x000000ffff257224 */ /* 0x000fe200078e002d */
[----:B------:R-:W-:Y:S01]  /*16f40*/  MOV R36, R44 ;  /* 0x0000002c00247202 */ /* 0x000fe20000000f00 */
[----:B------:R-:W-:Y:S01]  /*16f50*/  IMAD.MOV.U32 R18, RZ, RZ, R22 ;  /* 0x000000ffff127224 */ /* 0x000fe200078e0016 */
[----:B------:R-:W-:Y:S01]  /*16f60*/  MOV R26, R34 ;  /* 0x00000022001a7202 */ /* 0x000fe20000000f00 */
[----:B------:R0:W-:Y:S01]  /*16f70*/  STS.128 [R51], R40 ;  /* 0x0000002833007388 */ /* 0x0001e20000000c00 */
[----:B------:R-:W-:Y:S01]  /*16f80*/  MOV R27, R35 ;  /* 0x00000023001b7202 */ /* 0x000fe20000000f00 */
[----:B------:R-:W-:Y:S01]  /*16f90*/  HFMA2.MMA R0, -RZ, RZ, 0, 1.9073486328125e-06 ;  /* 0x00000020ff007435 */ /* 0x000fe200000001ff */
[----:B------:R-:W-:Y:S01]  /*16fa0*/  MOV R19, R23 ;  /* 0x0000001700137202 */ /* 0x000fe20000000f00 */
[----:B------:R0:W-:Y:S01]  /*16fb0*/  STS.128 [R51+0x10], R36 ;  /* 0x0000102433007388 */ /* 0x0001e20000000c00 */
[----:B------:R-:W-:-:S03]  /*16fc0*/  LEA.HI R12, R12, c[0x0][0x0], RZ, 0x1 ;  /* 0x000000000c0c7a11 */ /* 0x000fc600078f08ff */
[----:B------:R0:W-:Y:S01]  /*16fd0*/  STS.128 [R51+0x20], R24 ;  /* 0x0000201833007388 */ /* 0x0001e20000000c00 */
[----:B------:R-:W-:-:S03]  /*16fe0*/  SHF.R.S32.HI R12, RZ, 0x1, R12 ;  /* 0x00000001ff0c7819 */ /* 0x000fc6000001140c */
[----:B------:R0:W-:Y:S01]  /*16ff0*/  STS.128 [R51+0x30], R16 ;  /* 0x0000301033007388 */ /* 0x0001e20000000c00 */
[----:B------:R-:W-:-:S13]  /*17000*/  ISETP.GE.AND P0, PT, R12, 0x20, PT ;  /* 0x000000200c00780c */ /* 0x000fda0003f06270 */
[----:B------:R-:W-:Y:S05]  /*17010*/  @!P0 BRA `(.L_x_2827) ;  /* 0x000002d000008947 */ /* 0x000fea0003800000 */
[----:B------:R-:W-:-:S05]  /*17020*/  IMAD.MOV.U32 R0, RZ, RZ, R12 ;  /* 0x000000ffff007224 */ /* 0x000fca00078e000c */
.L_x_2830:
[----:B------:R-:W-:Y:S01]  /*17030*/  IADD3 R12, R29, R0, RZ ;  /* 0x000000001d0c7210 */ /* 0x000fe20007ffe0ff */
[----:B------:R-:W-:Y:S03]  /*17040*/  BAR.SYNC.DEFER_BLOCKING 0x0 ;  /* 0x0000000000007b1d */ /* 0x000fe60000010000 */
[----:B------:R-:W-:-:S03]  /*17050*/  ISETP.GE.U32.AND P0, PT, R12, c[0x0][0x0], PT ;  /* 0x000000000c007a0c */ /* 0x000fc60003f06070 */
[----:B------:R-:W-:Y:S01]  /*17060*/  BSSY B0, `(.L_x_2828) ;  /* 0x0000024000007945 */ /* 0x000fe20003800000 */
[----:B------:R-:W-:-:S13]  /*17070*/  ISETP.GE.U32.OR P0, PT, R29, R0, P0 ;  /* 0x000000001d00720c */ /* 0x000fda0000706470 */
[----:B0-----:R-:W-:Y:S05]  /*17080*/  @P0 BRA `(.L_x_2829) ;  /* 0x0000021000000947 */ /* 0x001fea0003800000 */
[----:B------:R-:W-:-:S05]  /*17090*/  LEA R20, R0, R51, 0x6 ;  /* 0x0000003300147211 */ /* 0x000fca00078e30ff */
[----:B------:R-:W1:Y:S04]  /*170a0*/  LDS.128 R12, [R20] ;  /* 0x00000000140c7984 */ /* 0x000e680000000c00 */
[----:B------:R-:W2:Y:S04]  /*170b0*/  LDS.128 R56, [R20+0x10] ;  /* 0x0000100014387984 */ /* 0x000ea80000000c00 */
[----:B------:R-:W3:Y:S04]  /*170c0*/  LDS.128 R60, [R20+0x20] ;  /* 0x00002000143c7984 */ /* 0x000ee80000000c00 */
[----:B------:R-:W4:Y:S01]  /*170d0*/  LDS.128 R64, [R20+0x30] ;  /* 0x0000300014407984 */ /* 0x000f220000000c00 */
[----:B01----:R-:W0:-:S04]  /*170e0*/  DMUL R18, R42, R14 ;  /* 0x0000000e2a127228 */ /* 0x003e080000000000 */
[----:B------:R-:W1:-:S04]  /*170f0*/  DMUL R42, R42, R12 ;  /* 0x0000000c2a2a7228 */ /* 0x000e480000000000 */
[----:B0-----:R-:W0:-:S04]  /*17100*/  DFMA R40, R52, R12, -R18 ;  /* 0x0000000c3428722b */ /* 0x001e080000000812 */
[----:B-1----:R0:W1:-:S04]  /*17110*/  DFMA R42, R52, R14, R42 ;  /* 0x0000000e342a722b */ /* 0x002048000000002a */
[----:B--2---:R-:W-:Y:S02]  /*17120*/  DMUL R12, R38, R58 ;  /* 0x0000003a260c7228 */ /* 0x004fe40000000000 */
[----:B0-----:R-:W-:Y:S01]  /*17130*/  IMAD.MOV.U32 R52, RZ, RZ, R40 ;  /* 0x000000ffff347224 */ /* 0x001fe200078e0028 */
[----:B-1----:R0:W-:Y:S01]  /*17140*/  STS.128 [R51], R40 ;  /* 0x0000002833007388 */ /* 0x0021e20000000c00 */
[----:B---3--:R-:W-:Y:S01]  /*17150*/  DMUL R14, R34, R62 ;  /* 0x0000003e220e7228 */ /* 0x008fe20000000000 */
[----:B------:R-:W-:-:S03]  /*17160*/  MOV R53, R41 ;  /* 0x0000002900357202 */ /* 0x000fc60000000f00 */
[----:B----4-:R-:W-:-:S04]  /*17170*/  DMUL R18, R22, R66 ;  /* 0x0000004216127228 */ /* 0x010fc80000000000 */
        /* <DEDUP_REMOVED lines=15> */
[----:B------:R-:W-:Y:S02]  /*17270*/  MOV R25, R33 ;  /* 0x0000002100197202 */ /* 0x000fe40000000f00 */
[----:B------:R-:W-:Y:S01]  /*17280*/  IMAD.MOV.U32 R16, RZ, RZ, R20 ;  /* 0x000000ffff107224 */ /* 0x000fe200078e0014 */
[----:B------:R-:W-:-:S02]  /*17290*/  MOV R17, R21 ;  /* 0x0000001500117202 */ /* 0x000fc40000000f00 */
.L_x_2829:
[----:B------:R-:W-:Y:S05]  /*172a0*/  BSYNC B0 ;  /* 0x0000000000007941 */ /* 0x000fea0003800000 */
.L_x_2828:
[----:B------:R-:W-:-:S04]  /*172b0*/  SHF.R.S32.HI R0, RZ, 0x1, R0 ;  /* 0x00000001ff007819 */ /* 0x000fc80000011400 */
[----:B------:R-:W-:-:S13]  /*172c0*/  ISETP.GE.AND P0, PT, R0, 0x20, PT ;  /* 0x000000200000780c */ /* 0x000fda0003f06270 */
[----:B------:R-:W-:Y:S05]  /*172d0*/  @P0 BRA `(.L_x_2830) ;  /* 0xfffffd5000000947 */ /* 0x000fea000383ffff */
[----:B------:R-:W-:-:S09]  /*172e0*/  HFMA2.MMA R0, -RZ, RZ, 0, 1.9073486328125e-06 ;  /* 0x00000020ff007435 */ /* 0x000fd200000001ff */
.L_x_2827:
[----:B------:R-:W-:Y:S01]  /*172f0*/  BAR.SYNC.DEFER_BLOCKING 0x0 ;  /* 0x0000000000007b1d */ /* 0x000fe20000010000 */
[----:B------:R-:W-:-:S13]  /*17300*/  ISETP.GE.AND P0, PT, R0, 0x2, PT ;  /* 0x000000020000780c */ /* 0x000fda0003f06270 */
[----:B------:R-:W-:Y:S05]  /*17310*/  @!P0 BRA `(.L_x_2826) ;  /* 0x0000034000008947 */ /* 0x000fea0003800000 */
[----:B0-----:R-:W-:-:S05]  /*17320*/  IMAD.MOV.U32 R51, RZ, RZ, 0x1 ;  /* 0x00000001ff337424 */ /* 0x001fca00078e00ff */
.L_x_2831:
[----:B------:R-:W-:Y:S04]  /*17330*/  SHFL.DOWN PT, R15, R43, R51, 0x1f ;  /* 0x08001f332b0f7589 */ /* 0x000fe800000e0000 */
        /* <DEDUP_REMOVED lines=23> */
[----:B0-----:R-:W-:Y:S01]  /*174b0*/  MOV R52, R18 ;  /* 0x0000001200347202 */ /* 0x001fe20000000f00 */
[----:B------:R-:W-:Y:S01]  /*174c0*/  IMAD.MOV.U32 R53, RZ, RZ, R19 ;  /* 0x000000ffff357224 */ /* 0x000fe200078e0013 */
[----:B-----5:R-:W0:Y:S01]  /*174d0*/  DMUL R20, R46, R22 ;  /* 0x000000162e147228 */ /* 0x020e220000000000 */
[----:B-1----:R-:W-:-:S03]  /*174e0*/  SHF.L.U32 R51, R51, 0x1, RZ ;  /* 0x0000000133337819 */ /* 0x002fc600000006ff */
[----:B---3--:R1:W-:Y:S01]  /*174f0*/  DFMA R38, R26, R44, R38 ;  /* 0x0000002c1a26722b */ /* 0x0083e20000000026 */
[----:B------:R-:W-:Y:S02]  /*17500*/  ISETP.GE.AND P0, PT, R51, R0, PT ;  /* 0x000000003300720c */ /* 0x000fe40003f06270 */
[----:B-1----:R-:W-:Y:S01]  /*17510*/  MOV R44, R28 ;  /* 0x0000001c002c7202 */ /* 0x002fe20000000f00 */
[----:B----4-:R-:W-:Y:S01]  /*17520*/  DFMA R12, R32, R24, -R12 ;  /* 0x00000018200c722b */ /* 0x010fe2000000080c */
[----:B------:R-:W-:-:S03]  /*17530*/  MOV R45, R29 ;  /* 0x0000001d002d7202 */ /* 0x000fc60000000f00 */
[----:B------:R-:W1:-:S04]  /*17540*/  DMUL R34, R32, R34 ;  /* 0x0000002220227228 */ /* 0x000e480000000000 */
[----:B0-----:R-:W-:-:S04]  /*17550*/  DFMA R20, R40, R16, -R20 ;  /* 0x000000102814722b */ /* 0x001fc80000000814 */
[----:B------:R-:W0:-:S04]  /*17560*/  DMUL R22, R40, R22 ;  /* 0x0000001628167228 */ /* 0x000e080000000000 */
[----:B-1----:R1:W2:Y:S02]  /*17570*/  DFMA R34, R36, R24, R34 ;  /* 0x000000182422722b */ /* 0x0022a40000000022 */
[----:B-1----:R-:W-:Y:S01]  /*17580*/  IMAD.MOV.U32 R24, RZ, RZ, R12 ;  /* 0x000000ffff187224 */ /* 0x002fe200078e000c */
[----:B------:R-:W-:Y:S01]  /*17590*/  MOV R25, R13 ;  /* 0x0000000d00197202 */ /* 0x000fe20000000f00 */
[----:B0-----:R0:W1:Y:S02]  /*175a0*/  DFMA R22, R46, R16, R22 ;  /* 0x000000102e16722b */ /* 0x0010640000000016 */
[----:B0-----:R-:W-:Y:S01]  /*175b0*/  MOV R16, R20 ;  /* 0x0000001400107202 */ /* 0x001fe20000000f00 */
[----:B------:R-:W-:Y:S01]  /*175c0*/  IMAD.MOV.U32 R17, RZ, RZ, R21 ;  /* 0x000000ffff117224 */ /* 0x000fe200078e0015 */
[----:B-12---:R-:W-:Y:S05]  /*175d0*/  @!P0 BRA `(.L_x_2831) ;  /* 0xfffffd5000008947 */ /* 0x006fea000383ffff */
[----:B------:R-:W-:Y:S01]  /*175e0*/  MOV R52, R18 ;  /* 0x0000001200347202 */ /* 0x000fe20000000f00 */
[----:B------:R-:W-:Y:S01]  /*175f0*/  IMAD.MOV.U32 R44, RZ, RZ, R28 ;  /* 0x000000ffff2c7224 */ /* 0x000fe200078e001c */
[----:B------:R-:W-:Y:S01]  /*17600*/  MOV R53, R19 ;  /* 0x0000001300357202 */ /* 0x000fe20000000f00 */
[----:B------:R-:W-:Y:S01]  /*17610*/  IMAD.MOV.U32 R25, RZ, RZ, R13 ;  /* 0x000000ffff197224 */ /* 0x000fe200078e000d */
[----:B------:R-:W-:-:S02]  /*17620*/  MOV R45, R29 ;  /* 0x0000001d002d7202 */ /* 0x000fc40000000f00 */
[----:B------:R-:W-:Y:S02]  /*17630*/  MOV R24, R12 ;  /* 0x0000000c00187202 */ /* 0x000fe40000000f00 */
[----:B------:R-:W-:Y:S02]  /*17640*/  MOV R16, R20 ;  /* 0x0000001400107202 */ /* 0x000fe40000000f00 */
[----:B------:R-:W-:Y:S02]  /*17650*/  MOV R17, R21 ;  /* 0x0000001500117202 */ /* 0x000fe40000000f00 */
.L_x_2826:
        /* <DEDUP_REMOVED lines=9> */
[----:B------:R-:W2:Y:S04]  /*176f0*/  LDG.E.128 R4, [R2.64] ;  /* 0x0000002402047981 */ /* 0x000ea8000c1e1d00 */
[----:B0-----:R-:W3:Y:S04]  /*17700*/  LDG.E.128 R12, [R2.64+0x10] ;  /* 0x00001024020c7981 */ /* 0x001ee8000c1e1d00 */
[----:B------:R-:W4:Y:S04]  /*17710*/  LDG.E.128 R56, [R2.64+0x20] ;  /* 0x0000202402387981 */ /* 0x000f28000c1e1d00 */
[----:B------:R-:W5:Y:S01]  /*17720*/  LDG.E.128 R60, [R2.64+0x30] ;  /* 0x00003024023c7981 */ /* 0x000f62000c1e1d00 */
[----:B--2---:R-:W0:-:S04]  /*17730*/  DMUL R8, R42, R6 ;  /* 0x000000062a087228 */ /* 0x004e080000000000 */
[----:B------:R-:W1:-:S04]  /*17740*/  DMUL R6, R52, R6 ;  /* 0x0000000634067228 */ /* 0x000e480000000000 */
[----:B0-----:R-:W-:-:S04]  /*17750*/  DFMA R52, R52, R4, -R8 ;  /* 0x000000043434722b */ /* 0x001fc80000000808 */
[----:B-1----:R-:W-:-:S04]  /*17760*/  DFMA R42, R42, R4, R6 ;  /* 0x000000042a2a722b */ /* 0x002fc80000000006 */
[----:B---3--:R-:W0:-:S04]  /*17770*/  DMUL R8, R38, R14 ;  /* 0x0000000e26087228 */ /* 0x008e080000000000 */
[----:B----4-:R-:W1:-:S04]  /*17780*/  DMUL R4, R34, R58 ;  /* 0x0000003a22047228 */ /* 0x010e480000000000 */
[----:B-----5:R-:W2:-:S04]  /*17790*/  DMUL R6, R22, R62 ;  /* 0x0000003e16067228 */ /* 0x020e880000000000 */
[----:B------:R-:W3:-:S04]  /*177a0*/  DMUL R14, R44, R14 ;  /* 0x0000000e2c0e7228 */ /* 0x000ec80000000000 */
[----:B------:R-:W4:-:S04]  /*177b0*/  DMUL R58, R24, R58 ;  /* 0x0000003a183a7228 */ /* 0x000f080000000000 */
[----:B------:R-:W5:-:S04]  /*177c0*/  DMUL R62, R16, R62 ;  /* 0x0000003e103e7228 */ /* 0x000f480000000000 */
[----:B0-----:R0:W0:-:S04]  /*177d0*/  DFMA R44, R44, R12, -R8 ;  /* 0x0000000c2c2c722b */ /* 0x0010080000000808 */
[----:B-1----:R1:W0:-:S04]  /*177e0*/  DFMA R24, R24, R56, -R4 ;  /* 0x000000381818722b */ /* 0x0022080000000804 */
[----:B--2---:R1:W2:-:S04]  /*177f0*/  DFMA R16, R16, R60, -R6 ;  /* 0x0000003c1010722b */ /* 0x0042880000000806 */
[----:B---3--:R1:W3:-:S04]  /*17800*/  DFMA R38, R38, R12, R14 ;  /* 0x0000000c2626722b */ /* 0x0082c8000000000e */
[----:B----4-:R1:W4:-:S04]  /*17810*/  DFMA R34, R34, R56, R58 ;  /* 0x000000382222722b */ /* 0x010308000000003a */
[----:B-----5:R1:W0:-:S06]  /*17820*/  DFMA R22, R22, R60, R62 ;  /* 0x0000003c1616722b */ /* 0x02020c000000003e */
.L_x_2833:
[----:B--234-:R-:W-:Y:S05]  /*17830*/  @!P1 BRA `(.L_x_2834) ;  /* 0x000006b000009947 */ /* 0x01cfea0003800000 */
[----:B0-----:R-:W-:-:S05]  /*17840*/  IMAD.MOV.U32 R18, RZ, RZ, 0x1 ;  /* 0x00000001ff127424 */ /* 0x001fca00078e00ff */
[----:B------:R-:W-:-:S04]  /*17850*/  ISETP.NE.AND P0, PT, R18, c[0x0][0x58c], PT ;  /* 0x0001630012007a0c */ /* 0x000fc80003f05270 */
[----:B------:R-:W-:-:S09]  /*17860*/  P2R R0, PR, RZ, 0x1 ;  /* 0x00000001ff007803 */ /* 0x000fd20000000000 */
[----:B------:R-:W-:Y:S05]  /*17870*/  @!P0 BRA `(.L_x_2835) ;  /* 0x0000013000008947 */ /* 0x000fea0003800000 */
[----:B------:R-:W-:Y:S01]  /*17880*/  MOV R0, 0x660 ;  /* 0x0000066000007802 */ /* 0x000fe20000000f00 */
[----:B------:R-:W-:Y:S01]  /*17890*/  HFMA2.MMA R8, -RZ, RZ, 0, 4.4763088226318359375e-05 ;  /* 0x000002efff087435 */ /* 0x000fe200000001ff */
[----:B-1----:R-:W-:Y:S01]  /*178a0*/  MOV R4, c[0x4][0x650] ;  /* 0x0101940000047a02 */ /* 0x002fe20000000f00 */
        /* <DEDUP_REMOVED lines=16> */
.L_x_2835:
        /* <DEDUP_REMOVED lines=8> */
[----:B------:R-:W-:Y:S01]  /*17a30*/  HFMA2.MMA R8, -RZ, RZ, 0, 4.4763088226318359375e-05 ;  /* 0x000002efff087435 */ /* 0x000fe200000001ff */
[----:B-1----:R-:W-:Y:S01]  /*17a40*/  MOV R4, c[0x4][0x650] ;  /* 0x0101940000047a02 */ /* 0x002fe20000000f00 */
[----:B------:R-:W-:Y:S01]  /*17a50*/  HFMA2.MMA R12, -RZ, RZ, 0, 5.9604644775390625e-08 ;  /* 0x00000001ff0c7435 */ /* 0x000fe200000001ff */
[----:B0-----:R0:W1:Y:S01]  /*17a60*/  LDC.64 R2, c[0x4][R0] ;  /* 0x0100000000027b82 */ /* 0x0010620000000a00 */
        /* <DEDUP_REMOVED lines=14> */
.L_x_2836:
        /* <DEDUP_REMOVED lines=26> */
.L_x_2837:
[----:B0-----:R-:W-:Y:S01]  /*17cf0*/  IADD3 R2, P0, R31, c[0x0][0x558], RZ ;  /* 0x000156001f027a10 */ /* 0x001fe20007f1e0ff */
[----:B------:R-:W-:Y:S01]  /*17d00*/  IMAD.MOV.U32 R27, RZ, RZ, R35 ;  /* 0x000000ffff1b7224 */ /* 0x000fe200078e0023 */
[----:B------:R-:W-:Y:S02]  /*17d10*/  MOV R26, R34 ;  /* 0x00000022001a7202 */ /* 0x000fe40000000f00 */
[----:B------:R-:W-:Y:S02]  /*17d20*/  IADD3.X R3, RZ, c[0x0][0x55c], RZ, P0, !PT ;  /* 0x00015700ff037a10 */ /* 0x000fe400007fe4ff */
[----:B------:R-:W-:-:S03]  /*17d30*/  ISETP.NE.AND P6, PT, R18, c[0x0][0x58c], PT ;  /* 0x0001630012007a0c */ /* 0x000fc60003fc5270 */
[----:B------:R0:W-:Y:S10]  /*17d40*/  STG.E.128 [R2.64], R24 ;  /* 0x0000001802007986 */ /* 0x0001f4000c101d24 */
        /* <DEDUP_REMOVED lines=20> */
.L_x_2838:
[----:B------:R-:W-:Y:S01]  /*17e90*/  IADD3 R30, P0, R30, c[0x0][0x558], RZ ;  /* 0x000156001e1e7a10 */ /* 0x000fe20007f1e0ff */
[----:B------:R-:W-:Y:S01]  /*17ea0*/  IMAD.MOV.U32 R19, RZ, RZ, R23 ;  /* 0x000000ffff137224 */ /* 0x000fe200078e0017 */
[----:B------:R-:W-:Y:S02]  /*17eb0*/  MOV R18, R22 ;  /* 0x0000001600127202 */ /* 0x000fe40000000f00 */
[----:B------:R-:W-:-:S05]  /*17ec0*/  IADD3.X R31, RZ, c[0x0][0x55c], RZ, P0, !PT ;  /* 0x00015700ff1f7a10 */ /* 0x000fca00007fe4ff */
[----:B------:R-:W-:Y:S01]  /*17ed0*/  STG.E.128 [R30.64], R16 ;  /* 0x000000101e007986 */ /* 0x000fe2000c101d24 */
[----:B------:R-:W-:Y:S05]  /*17ee0*/  EXIT ;  /* 0x000000000000794d */ /* 0x000fea0003800000 */
.L_x_2834:
[----:B0-----:R-:W-:Y:S01]  /*17ef0*/  MOV R40, R52 ;  /* 0x0000003400287202 */ /* 0x001fe20000000f00 */
[----:B------:R-:W-:Y:S01]  /*17f00*/  IMAD.MOV.U32 R36, RZ, RZ, R44 ;  /* 0x000000ffff247224 */ /* 0x000fe200078e002c */
[----:B------:R-:W-:Y:S01]  /*17f10*/  MOV R41, R53 ;  /* 0x0000003500297202 */ /* 0x000fe20000000f00 */
[----:B------:R-:W-:Y:S01]  /*17f20*/  IMAD.MOV.U32 R27, RZ, RZ, R35 ;  /* 0x000000ffff1b7224 */ /* 0x000fe200078e0023 */
[----:B------:R-:W-:Y:S02]  /*17f30*/  MOV R37, R45 ;  /* 0x0000002d00257202 */ /* 0x000fe40000000f00 */
[----:B------:R-:W-:Y:S01]  /*17f40*/  MOV R26, R34 ;  /* 0x00000022001a7202 */ /* 0x000fe20000000f00 */
[----:B------:R-:W-:Y:S01]  /*17f50*/  STG.E.128 [R2.64], R40 ;  /* 0x0000002802007986 */ /* 0x000fe2000c101d24 */
[----:B------:R-:W-:Y:S02]  /*17f60*/  MOV R18, R22 ;  /* 0x0000001600127202 */ /* 0x000fe40000000f00 */
[----:B------:R-:W-:Y:S01]  /*17f70*/  MOV R19, R23 ;  /* 0x0000001700137202 */ /* 0x000fe20000000f00 */
[----:B------:R-:W-:Y:S04]  /*17f80*/  STG.E.128 [R2.64+0x10], R36 ;  /* 0x0000102402007986 */ /* 0x000fe8000c101d24 */
[----:B------:R-:W-:Y:S04]  /*17f90*/  STG.E.128 [R2.64+0x20], R24 ;  /* 0x0000201802007986 */ /* 0x000fe8000c101d24 */
[----:B------:R-:W-:Y:S01]  /*17fa0*/  STG.E.128 [R2.64+0x30], R16 ;  /* 0x0000301002007986 */ /* 0x000fe2000c101d24 */
[----:B------:R-:W-:Y:S05]  /*17fb0*/  EXIT ;  /* 0x000000000000794d */ /* 0x000fea0003800000 */
.L_x_2832:
[----:B------:R-:W-:Y:S01]  /*17fc0*/  ISETP.NE.AND P0, PT, RZ, UR38, PT ;  /* 0x00000026ff007c0c */ /* 0x000fe2000bf05270 */
[----:B------:R-:W-:-:S02]  /*17fd0*/  ULDC.U8 UR4, c[0x0][0x589] ;  /* 0x0001624000047ab9 */ /* 0x000fc40000000000 */
[----:B------:R-:W-:-:S10]  /*17fe0*/  ISETP.NE.AND P1, PT, RZ, UR4, PT ;  /* 0x00000004ff007c0c */ /* 0x000fd4000bf25270 */
[----:B------:R-:W-:Y:S05]  /*17ff0*/  @!P0 BRA `(.L_x_2839) ;  /* 0x0000014000008947 */ /* 0x000fea0003800000 */
[----:B0-----:R-:W2:Y:S04]  /*18000*/  LDG.E.128 R12, [R4.64] ;  /* 0x00000024040c7981 */ /* 0x001ea8000c1e1d00 */
[----:B------:R-:W3:Y:S04]  /*18010*/  LDG.E.128 R56, [R6.64] ;  /* 0x0000002406387981 */ /* 0x000ee8000c1e1d00 */
[----:B------:R-:W4:Y:S04]  /*18020*/  LDG.E.128 R60, [R8.64] ;  /* 0x00000024083c7981 */ /* 0x000f28000c1e1d00 */
[----:B------:R-:W5:Y:S01]  /*18030*/  LDG.E.128 R64, [R10.64] ;  /* 0x000000240a407981 */ /* 0x000f62000c1e1d00 */
[----:B--2---:R-:W0:-:S04]  /*18040*/  DMUL R2, R42, R14 ;  /* 0x0000000e2a027228 */ /* 0x004e080000000000 */
[----:B------:R-:W1:-:S04]  /*18050*/  DMUL R14, R52, R14 ;  /* 0x0000000e340e7228 */ /* 0x000e480000000000 */
[----:B0-----:R-:W-:-:S04]  /*18060*/  DFMA R52, R52, R12, -R2 ;  /* 0x0000000c3434722b */ /* 0x001fc80000000802 */
[----:B---3--:R-:W0:-:S04]  /*18070*/  DMUL R2, R38, R58 ;  /* 0x0000003a26027228 */ /* 0x008e080000000000 */
[----:B------:R-:W-:-:S04]  /*18080*/  DMUL R58, R44, R58 ;  /* 0x0000003a2c3a7228 */ /* 0x000fc80000000000 */
[----:B-1----:R-:W-:-:S04]  /*18090*/  DFMA R42, R42, R12, R14 ;  /* 0x0000000c2a2a722b */ /* 0x002fc8000000000e */
[----:B0-----:R-:W-:-:S04]  /*180a0*/  DFMA R44, R44, R56, -R2 ;  /* 0x000000382c2c722b */ /* 0x001fc80000000802 */
[----:B----4-:R-:W0:-:S04]  /*180b0*/  DMUL R2, R34, R62 ;  /* 0x0000003e22027228 */ /* 0x010e080000000000 */
[----:B-----5:R-:W1:-:S04]  /*180c0*/  DMUL R12, R22, R66 ;  /* 0x00000042160c7228 */ /* 0x020e480000000000 */
[----:B------:R-:W2:-:S04]  /*180d0*/  DMUL R62, R24, R62 ;  /* 0x0000003e183e7228 */ /* 0x000e880000000000 */
[----:B------:R-:W3:-:S04]  /*180e0*/  DMUL R66, R16, R66 ;  /* 0x0000004210427228 */ /* 0x000ec80000000000 */
[----:B0-----:R0:W4:-:S04]  /*180f0*/  DFMA R24, R24, R60, -R2 ;  /* 0x0000003c1818722b */ /* 0x0011080000000802 */
[----:B-1----:R0:W1:-:S04]  /*18100*/  DFMA R16, R16, R64, -R12 ;  /* 0x000000401010722b */ /* 0x002048000000080c */
[----:B------:R0:W0:-:S04]  /*18110*/  DFMA R38, R38, R56, R58 ;  /* 0x000000382626722b */ /* 0x000008000000003a */
[----:B--2---:R2:W0:-:S04]  /*18120*/  DFMA R34, R34, R60, R62 ;  /* 0x0000003c2222722b */ /* 0x004408000000003e */
[----:B---3--:R2:W3:-:S06]  /*18130*/  DFMA R22, R22, R64, R66 ;  /* 0x000000401616722b */ /* 0x0084cc0000000042 */
.L_x_2839:
[----:B01--4-:R-:W-:Y:S05]  /*18140*/  @!P1 BRA `(.L_x_2840) ;  /* 0x000006b000009947 */ /* 0x013fea0003800000 */
        /* <DEDUP_REMOVED lines=22> */
[----:B-123--:R-:W-:Y:S05]  /*182b0*/  CALL.ABS.NOINC R2 ;  /* 0x0000000002007343 */ /* 0x00efea0003c00000 */
.L_x_2841:
        /* <DEDUP_REMOVED lines=9> */
[----:B------:R-:W-:Y:S01]  /*18350*/  MOV R4, c[0x4][0x650] ;  /* 0x0101940000047a02 */ /* 0x000fe20000000f00 */
        /* <DEDUP_REMOVED lines=16> */
.L_x_2842:
        /* <DEDUP_REMOVED lines=11> */
[----:B0-----:R0:W4:Y:S01]  /*18510*/  LDC.64 R2, c[0x4][R0] ;  /* 0x0100000000027b82 */ /* 0x0011220000000a00 */
        /* <DEDUP_REMOVED lines=13> */
[----:B-1234-:R-:W-:Y:S05]  /*185f0*/  CALL.ABS.NOINC R2 ;  /* 0x0000000002007343 */ /* 0x01efea0003c00000 */
.L_x_2843:
        /* <DEDUP_REMOVED lines=26> */
.L_x_2844:
[----:B------:R-:W-:Y:S01]  /*187a0*/  IADD3 R30, P0, R30, c[0x0][0x558], RZ ;  /* 0x000156001e1e7a10 */ /* 0x000fe20007f1e0ff */
[----:B---3--:R-:W-:Y:S01]  /*187b0*/  IMAD.MOV.U32 R19, RZ, RZ, R23 ;  /* 0x000000ffff137224 */ /* 0x008fe200078e0017 */
[----:B------:R-:W-:Y:S02]  /*187c0*/  MOV R18, R22 ;  /* 0x0000001600127202 */ /* 0x000fe40000000f00 */
[----:B------:R-:W-:-:S05]  /*187d0*/  IADD3.X R31, RZ, c[0x0][0x55c], RZ, P0, !PT ;  /* 0x00015700ff1f7a10 */ /* 0x000fca00007fe4ff */
[----:B------:R-:W-:Y:S01]  /*187e0*/  STG.E.128 [R30.64], R16 ;  /* 0x000000101e007986 */ /* 0x000fe2000c101d24 */
[----:B------:R-:W-:Y:S05]  /*187f0*/  EXIT ;  /* 0x000000000000794d */ /* 0x000fea0003800000 */
.L_x_2840:
[----:B------:R-:W-:Y:S01]  /*18800*/  MOV R40, R52 ;  /* 0x0000003400287202 */ /* 0x000fe20000000f00 */
[----:B------:R-:W-:Y:S01]  /*18810*/  IMAD.MOV.U32 R36, RZ, RZ, R44 ;  /* 0x000000ffff247224 */ /* 0x000fe200078e002c */
[----:B------:R-:W-:Y:S01]  /*18820*/  MOV R41, R53 ;  /* 0x0000003500297202 */ /* 0x000fe20000000f00 */
[----:B------:R-:W-:Y:S01]  /*18830*/  IMAD.MOV.U32 R27, RZ, RZ, R35 ;  /* 0x000000ffff1b7224 */ /* 0x000fe200078e0023 */
[----:B------:R-:W-:Y:S02]  /*18840*/  MOV R37, R45 ;  /* 0x0000002d00257202 */ /* 0x000fe40000000f00 */
[----:B------:R-:W-:Y:S01]  /*18850*/  MOV R26, R34 ;  /* 0x00000022001a7202 */ /* 0x000fe20000000f00 */
[----:B------:R-:W-:Y:S01]  /*18860*/  STG.E.128 [R4.64], R40 ;  /* 0x0000002804007986 */ /* 0x000fe2000c101d24 */
[----:B---3--:R-:W-:Y:S02]  /*18870*/  MOV R18, R22 ;  /* 0x0000001600127202 */ /* 0x008fe40000000f00 */
[----:B------:R-:W-:Y:S01]  /*18880*/  MOV R19, R23 ;  /* 0x0000001700137202 */ /* 0x000fe20000000f00 */
[----:B------:R-:W-:Y:S04]  /*18890*/  STG.E.128 [R6.64], R36 ;  /* 0x0000002406007986 */ /* 0x000fe8000c101d24 */
[----:B------:R-:W-:Y:S04]  /*188a0*/  STG.E.128 [R8.64], R24 ;  /* 0x0000001808007986 */ /* 0x000fe8000c101d24 */
[----:B------:R-:W-:Y:S01]  /*188b0*/  STG.E.128 [R10.64], R16 ;  /* 0x000000100a007986 */ /* 0x000fe2000c101d24 */
[----:B------:R-:W-:Y:S05]  /*188c0*/  EXIT ;  /* 0x000000000000794d */ /* 0x000fea0003800000 */
.L_x_2804:
        /* <DEDUP_REMOVED lines=17> */
[----:B------:R-:W3:Y:S04]  /*189e0*/  LDG.E.128 R12, [R2.64+0x10] ;  /* 0x00001024020c7981 */ /* 0x000ee8000c1e1d00 */
        /* <DEDUP_REMOVED lines=18> */
.L_x_2846:
[----:B--234-:R-:W-:Y:S05]  /*18b10*/  @!P1 BRA `(.L_x_2847) ;  /* 0x000006b000009947 */ /* 0x01cfea0003800000 */
[----:B-1----:R-:W-:-:S05]  /*18b20*/  IMAD.MOV.U32 R22, RZ, RZ, 0x1 ;  /* 0x00000001ff167424 */ /* 0x002fca00078e00ff */
        /* <DEDUP_REMOVED lines=22> */
.L_x_2848:
        /* <DEDUP_REMOVED lines=9> */
[----:B------:R-:W-:Y:S01]  /*18d20*/  MOV R4, c[0x4][0x650] ;  /* 0x0101940000047a02 */ /* 0x000fe20000000f00 */
[----:B------:R-:W-:Y:S01]  /*18d30*/  HFMA2.MMA R12, -RZ, RZ, 0, 5.9604644775390625e-08 ;  /* 0x00000001ff0c7435 */ /* 0x000fe200000001ff */
[----:B-1----:R0:W1:Y:S01]  /*18d40*/  LDC.64 R2, c[0x4][R0] ;  /* 0x0100000000027b82 */ /* 0x0020620000000a00 */
        /* <DEDUP_REMOVED lines=14> */
.L_x_2849:
[----:B------:R-:W-:Y:S02]  /*18e30*/  IADD3 R16, P0, R16, c[0x0][0x558], RZ ;  /* 0x0001560010107a10 */ /* 0x000fe40007f1e0ff */
[----:B0-----:R-:W-:Y:S02]  /*18e40*/  MOV R40, R44 ;  /* 0x0000002c00287202 */ /* 0x001fe40000000f00 */
        /* <DEDUP_REMOVED lines=24> */
.L_x_2850:
[----:B-1----:R-:W-:Y:S01]  /*18fd0*/  IADD3 R2, P0, R27, c[0x0][0x558], RZ ;  /* 0x000156001b027a10 */ /* 0x002fe20007f1e0ff */
        /* <DEDUP_REMOVED lines=25> */
.L_x_2851:
[----:B------:R-:W-:Y:S02]  /*19170*/  IADD3 R26, P0, R26, c[0x0][0x558], RZ ;  /* 0x000156001a1a7a10 */ /* 0x000fe40007f1e0ff */
[----:B0-----:R-:W-:Y:S02]  /*19180*/  MOV R16, R24 ;  /* 0x0000001800107202 */ /* 0x001fe40000000f00 */
[----:B------:R-:W-:Y:S01]  /*19190*/  MOV R17, R25 ;  /* 0x0000001900117202 */ /* 0x000fe20000000f00 */
[----:B------:R-:W-:-:S05]  /*191a0*/  IMAD.X R27, RZ, RZ, c[0x0][0x55c], P0 ;  /* 0x00015700ff1b7624 */ /* 0x000fca00000e06ff */
[----:B------:R-:W-:Y:S01]  /*191b0*/  STG.E.128 [R26.64], R16 ;  /* 0x000000101a007986 */ /* 0x000fe2000c101d24 */
[----:B------:R-:W-:Y:S05]  /*191c0*/  EXIT ;  /* 0x000000000000794d */ /* 0x000fea0003800000 */
.L_x_2847:
[----:B------:R-:W-:Y:S01]  /*191d0*/  MOV R48, R112 ;  /* 0x0000007000307202 */ /* 0x000fe20000000f00 */
[----:B0-----:R-:W-:Y:S01]  /*191e0*/  IMAD.MOV.U32 R40, RZ, RZ, R44 ;  /* 0x000000ffff287224 */ /* 0x001fe200078e002c */
        /* <DEDUP_REMOVED lines=11> */
.L_x_2845:
[----:B0-----:R-:W-:Y:S01]  /*192a0*/  ISETP.NE.AND P0, PT, R0, RZ, PT ;  /* 0x000000ff0000720c */ /* 0x001fe20003f05270 */
[----:B------:R-:W-:-:S02]  /*192b0*/  ULDC.U8 UR4, c[0x0][0x589] ;  /* 0x0001624000047ab9 */ /* 0x000fc40000000000 */
[----:B------:R-:W-:-:S10]  /*192c0*/  ISETP.NE.AND P1, PT, RZ, UR4, PT ;  /* 0x00000004ff007c0c */ /* 0x000fd4000bf25270 */
[----:B------:R-:W-:Y:S05]  /*192d0*/  @!P0 BRA `(.L_x_2852) ;  /* 0x0000014000008947 */ /* 0x000fea0003800000 */
[----:B------:R-:W2:Y:S04]  /*192e0*/  LDG.E.128 R12, [R4.64] ;  /* 0x00000024040c7981 */ /* 0x000ea8000c1e1d00 */
[----:B------:R-:W3:Y:S04]  /*192f0*/  LDG.E.128 R20, [R6.64] ;  /* 0x0000002406147981 */ /* 0x000ee8000c1e1d00 */
[----:B------:R-:W4:Y:S04]  /*19300*/  LDG.E.128 R28, [R8.64] ;  /* 0x00000024081c7981 */ /* 0x000f28000c1e1d00 */
[----:B------:R-:W5:Y:S01]  /*19310*/  LDG.E.128 R52, [R34.64] ;  /* 0x0000002422347981 */ /* 0x000f62000c1e1d00 */
[----:B--2---:R-:W0:-:S04]  /*19320*/  DMUL R2, R50, R14 ;  /* 0x0000000e32027228 */ /* 0x004e080000000000 */
[----:B------:R-:W-:-:S04]  /*19330*/  DMUL R14, R112, R14 ;  /* 0x0000000e700e7228 */ /* 0x000fc80000000000 */
[----:B0-----:R-:W-:-:S04]  /*19340*/  DFMA R112, R112, R12, -R2 ;  /* 0x0000000c7070722b */ /* 0x001fc80000000802 */
[----:B---3--:R-:W0:-:S04]  /*19350*/  DMUL R2, R42, R22 ;  /* 0x000000162a027228 */ /* 0x008e080000000000 */
[----:B------:R-:W-:-:S04]  /*19360*/  DMUL R22, R44, R22 ;  /* 0x000000162c167228 */ /* 0x000fc80000000000 */
[----:B0-----:R-:W-:-:S04]  /*19370*/  DFMA R44, R44, R20, -R2 ;  /* 0x000000142c2c722b */ /* 0x001fc80000000802 */
[----:B----4-:R-:W0:-:S04]  /*19380*/  DMUL R2, R38, R30 ;  /* 0x0000001e26027228 */ /* 0x010e080000000000 */
[----:B-----5:R-:W1:-:S04]  /*19390*/  DMUL R10, R18, R54 ;  /* 0x00000036120a7228 */ /* 0x020e480000000000 */
[----:B------:R-:W2:-:S04]  /*193a0*/  DMUL R30, R32, R30 ;  /* 0x0000001e201e7228 */ /* 0x000e880000000000 */
[----:B------:R-:W3:-:S04]  /*193b0*/  DMUL R54, R24, R54 ;  /* 0x0000003618367228 */ /* 0x000ec80000000000 */
[----:B------:R4:W0:-:S04]  /*193c0*/  DFMA R50, R50, R12, R14 ;  /* 0x0000000c3232722b */ /* 0x000808000000000e */
[----:B0-----:R4:W0:-:S04]  /*193d0*/  DFMA R32, R32, R28, -R2 ;  /* 0x0000001c2020722b */ /* 0x0018080000000802 */
[----:B-1----:R4:W1:-:S04]  /*193e0*/  DFMA R24, R24, R52, -R10 ;  /* 0x000000341818722b */ /* 0x002848000000080a */
[----:B------:R4:W0:-:S04]  /*193f0*/  DFMA R42, R42, R20, R22 ;  /* 0x000000142a2a722b */ /* 0x0008080000000016 */
[----:B--2---:R4:W2:-:S04]  /*19400*/  DFMA R38, R38, R28, R30 ;  /* 0x0000001c2626722b */ /* 0x004888000000001e */
[----:B---3--:R4:W3:-:S06]  /*19410*/  DFMA R18, R18, R52, R54 ;  /* 0x000000341212722b */ /* 0x0088cc0000000036 */
.L_x_2852:
[----:B012---:R-:W-:Y:S05]  /*19420*/  @!P1 BRA `(.L_x_2853) ;  /* 0x000006b000009947 */ /* 0x007fea0003800000 */
[----:B----4-:R-:W-:-:S05]  /*19430*/  IMAD.MOV.U32 R22, RZ, RZ, 0x1 ;  /* 0x00000001ff167424 */ /* 0x010fca00078e00ff */
        /* <DEDUP_REMOVED lines=22> */
.L_x_2854:
        /* <DEDUP_REMOVED lines=26> */
.L_x_2855:
        /* <DEDUP_REMOVED lines=11> */
[----:B0-----:R0:W2:Y:S01]  /*197f0*/  LDC.64 R2, c[0x4][R0] ;  /* 0x0100000000027b82 */ /* 0x0010a20000000a00 */
        /* <DEDUP_REMOVED lines=14> */
.L_x_2856:
        /* <DEDUP_REMOVED lines=26> */
.L_x_2857:
[----:B------:R-:W-:Y:S02]  /*19a80*/  IADD3 R26, P0, R26, c[0x0][0x558], RZ ;  /* 0x000156001a1a7a10 */ /* 0x000fe40007f1e0ff */
[----:B-1----:R-:W-:Y:S02]  /*19a90*/  MOV R16, R24 ;  /* 0x0000001800107202 */ /* 0x002fe40000000f00 */
[----:B------:R-:W-:Y:S01]  /*19aa0*/  MOV R17, R25 ;  /* 0x0000001900117202 */ /* 0x000fe20000000f00 */
[----:B------:R-:W-:-:S05]  /*19ab0*/  IMAD.X R27, RZ, RZ, c[0x0][0x55c], P0 ;  /* 0x00015700ff1b7624 */ /* 0x000fca00000e06ff */
[----:B---3--:R-:W-:Y:S01]  /*19ac0*/  STG.E.128 [R26.64], R16 ;  /* 0x000000101a007986 */ /* 0x008fe2000c101d24 */
[----:B------:R-:W-:Y:S05]  /*19ad0*/  EXIT ;  /* 0x000000000000794d */ /* 0x000fea0003800000 */
.L_x_2853:
[----:B------:R-:W-:Y:S01]  /*19ae0*/  MOV R48, R112 ;  /* 0x0000007000307202 */ /* 0x000fe20000000f00 */
        /* <DEDUP_REMOVED lines=8> */
[----:B------:R-:W-:Y:S04]  /*19b70*/  STG.E.128 [R6.64], R40 ;  /* 0x0000002806007986 */ /* 0x000fe8000c101d24 */
[----:B------:R-:W-:Y:S04]  /*19b80*/  STG.E.128 [R8.64], R36 ;  /* 0x0000002408007986 */ /* 0x000fe8000c101d24 */
[----:B---3--:R-:W-:Y:S01]  /*19b90*/  STG.E.128 [R34.64], R16 ;  /* 0x0000001022007986 */ /* 0x008fe2000c101d24 */
[----:B------:R-:W-:Y:S05]  /*19ba0*/  EXIT ;  /* 0x000000000000794d */ /* 0x000fea0003800000 */
.L_x_2858:
        /* <DEDUP_REMOVED lines=13> */
.L_x_8819:


//--------------------- .text._ZN2at6native13reduce_kernelILi512ELi1ENS0_8ReduceOpIfNS0_14func_wrapper_tIfNS0_55_GLOBAL__N__0955718d_22_SparseCsrTensorMath_cu_868dd54514ReductionMulOpIfEEEEjfLi4ELi4EEEEEvT1_ --------------------------
	.section	.text._ZN2at6native13reduce_kernelILi512ELi1ENS0_8ReduceOpIfNS0_14func_wrapper_tIfNS0_55_GLOBAL__N__0955718d_22_SparseCsrTensorMath_cu_868dd54514ReductionMulOpIfEEEEjfLi4ELi4EEEEEvT1_,"ax",@progbits
	.sectioninfo	@"SHI_REGISTERS=26"
	.align	128
.text._ZN2at6native13reduce_kernelILi512ELi1ENS0_8ReduceOpIfNS0_14func_wrapper_tIfNS0_55_GLOBAL__N__0955718d_22_SparseCsrTensorMath_cu_868dd54514ReductionMulOpIfEEEEjfLi4ELi4EEEEEvT1_:
        .type           _ZN2at6native13reduce_kernelILi512ELi1ENS0_8ReduceOpIfNS0_14func_wrapper_tIfNS0_55_GLOBAL__N__0955718d_22_SparseCsrTensorMath_cu_868dd54514ReductionMulOpIfEEEEjfLi4ELi4EEEEEvT1_,@function
        .size           _ZN2at6native13reduce_kernelILi512ELi1ENS0_8ReduceOpIfNS0_14func_wrapper_tIfNS0_55_GLOBAL__N__0955718d_22_SparseCsrTensorMath_cu_868dd54514ReductionMulOpIfEEEEjfLi4ELi4EEEEEvT1_,(.L_x_8820 - _ZN2at6native13reduce_kernelILi512ELi1ENS0_8ReduceOpIfNS0_14func_wrapper_tIfNS0_55_GLOBAL__N__0955718d_22_SparseCsrTensorMath_cu_868dd54514ReductionMulOpIfEEEEjfLi4ELi4EEEEEvT1_)
        .other          _ZN2at6native13reduce_kernelILi512ELi1ENS0_8ReduceOpIfNS0_14func_wrapper_tIfNS0_55_GLOBAL__N__0955718d_22_SparseCsrTensorMath_cu_868dd54514ReductionMulOpIfEEEEjfLi4ELi4EEEEEvT1_,@"STO_CUDA_ENTRY STV_DEFAULT"
_ZN2at6native13reduce_kernelILi512ELi1ENS0_8ReduceOpIfNS0_14func_wrapper_tIfNS0_55_GLOBAL__N__0955718d_22_SparseCsrTensorMath_cu_868dd54514ReductionMulOpIfEEEEjfLi4ELi4EEEEEvT1_:
        /* <DEDUP_REMOVED lines=208> */
.L_x_2859:
        /* <DEDUP_REMOVED lines=21> */
[----:B------:R-:W-:Y:S02]  /*0e50*/  IMAD.MOV.U32 R3, RZ, RZ, c[0x0][0x164] ;  /* 0x00005900ff037624 */ /* 0x000fe400078e00ff */
        /* <DEDUP_REMOVED lines=18> */
.L_x_2868:
[----:B------:R-:W-:Y:S05]  /*0f80*/  BSYNC B3 ;  /* 0x0000000000037941 */ /* 0x000fea0003800000 */
.L_x_2867:
[----:B------:R-:W-:-:S04]  /*0f90*/  PRMT R0, R0, 0x9910, RZ ;  /* 0x0000991000007816 */ /* 0x000fc800000000ff */
[----:B------:R-:W-:-:S13]  /*0fa0*/  ISETP.NE.AND P0, PT, R0, RZ, PT ;  /* 0x000000ff0000720c */ /* 0x000fda0003f05270 */
[----:B------:R-:W-:Y:S05]  /*0fb0*/  @!P0 BRA `(.L_x_2866) ;  /* 0x0000006000008947 */ /* 0x000fea0003800000 */
[----:B------:R-:W-:-:S05]  /*0fc0*/  IADD3 R3, P0, R22, -R7, RZ ;  /* 0x8000000716037210 */ /* 0x000fca0007f1e0ff */
[----:B------:R-:W-:Y:S01]  /*0fd0*/  IMAD.X R0, RZ, RZ, -0x1, P0 ;  /* 0xffffffffff007424 */ /* 0x000fe200000e06ff */
[----:B------:R-:W-:-:S04]  /*0fe0*/  LEA R4, P0, R3, R16, 0x2 ;  /* 0x0000001003047211 */ /* 0x000fc800078010ff */
[----:B------:R-:W-:-:S05]  /*0ff0*/  LEA.HI.X R5, R3, R17, R0, 0x2, P0 ;  /* 0x0000001103057211 */ /* 0x000fca00000f1400 */
[----:B------:R-:W2:Y:S02]  /*1000*/  LDG.E R4, [R4.64] ;  /* 0x0000002404047981 */ /* 0x000ea4000c1e1900 */
[----:B--2---:R-:W-:Y:S02]  /*1010*/  FMUL.FTZ R3, R4, c[0x0][0x164] ;  /* 0x0000590004037a20 */ /* 0x004fe40000410000 */
.L_x_2866:
[----:B------:R-:W-:Y:S05]  /*1020*/  BSYNC B2 ;  /* 0x0000000000027941 */ /* 0x000fea0003800000 */
.L_x_2865:
[C---:B------:R-:W-:Y:S02]  /*1030*/  IADD3 R5, P0, -R7.reuse, 0x4, RZ ;  /* 0x0000000407057810 */ /* 0x040fe40007f1e1ff */
[----:B------:R-:W-:Y:S02]  /*1040*/  IADD3 R0, R7, c[0x0][0x16c], RZ ;  /* 0x00005b0007007a10 */ /* 0x000fe40007ffe0ff */
[----:B------:R-:W-:Y:S02]  /*1050*/  LEA R16, P1, R5, R16, 0x2 ;  /* 0x0000001005107211 */ /* 0x000fe400078210ff */
[----:B------:R-:W-:Y:S02]  /*1060*/  IADD3.X R4, RZ, -0x1, RZ, P0, !PT ;  /* 0xffffffffff047810 */ /* 0x000fe400007fe4ff */
[----:B------:R-:W-:-:S02]  /*1070*/  IADD3 R0, R0, -0x4, RZ ;  /* 0xfffffffc00007810 */ /* 0x000fc40007ffe0ff */
[----:B------:R-:W-:Y:S02]  /*1080*/  LEA.HI.X R17, R5, R17, R4, 0x2, P1 ;  /* 0x0000001105117211 */ /* 0x000fe400008f1404 */
.L_x_2864:
[----:B------:R-:W-:Y:S05]  /*1090*/  BSYNC B1 ;  /* 0x0000000000017941 */ /* 0x000fea0003800000 */
.L_x_2863:
[----:B------:R-:W-:Y:S01]  /*10a0*/  LEA R5, R21, 0x3, 0x2 ;  /* 0x0000000315057811 */ /* 0x000fe200078e10ff */
[----:B------:R-:W-:Y:S01]  /*10b0*/  BSSY B1, `(.L_x_2869) ;  /* 0x0000014000017945 */ /* 0x000fe20003800000 */
[----:B------:R-:W-:Y:S01]  /*10c0*/  ISETP.NE.AND P1, PT, RZ, c[0x0][0x184], PT ;  /* 0x00006100ff007a0c */ /* 0x000fe20003f25270 */
[----:B------:R-:W-:Y:S01]  /*10d0*/  IMAD.MOV.U32 R8, RZ, RZ, c[0x0][0x164] ;  /* 0x00005900ff087624 */ /* 0x000fe200078e00ff */
[----:B------:R-:W-:Y:S01]  /*10e0*/  ISETP.GE.U32.AND P0, PT, R5, R0, PT ;  /* 0x000000000500720c */ /* 0x000fe20003f06070 */
[----:B------:R-:W-:Y:S01]  /*10f0*/  IMAD.MOV.U32 R10, RZ, RZ, c[0x0][0x164] ;  /* 0x00005900ff0a7624 */ /* 0x000fe200078e00ff */
[----:B------:R-:W-:Y:S02]  /*1100*/  ISETP.NE.AND P2, PT, R11, RZ, PT ;  /* 0x000000ff0b00720c */ /* 0x000fe40003f45270 */
[----:B------:R-:W-:-:S09]  /*1110*/  MOV R9, c[0x0][0x164] ;  /* 0x0000590000097a02 */ /* 0x000fd20000000f00 */
[----:B------:R-:W-:Y:S05]  /*1120*/  @P0 BRA `(.L_x_2870) ;  /* 0x000000c000000947 */ /* 0x000fea0003800000 */
[----:B------:R-:W-:Y:S01]  /*1130*/  MOV R9, c[0x0][0x164] ;  /* 0x0000590000097a02 */ /* 0x000fe20000000f00 */
[----:B------:R-:W-:Y:S02]  /*1140*/  IMAD.MOV.U32 R10, RZ, RZ, c[0x0][0x164] ;  /* 0x00005900ff0a7624 */ /* 0x000fe400078e00ff */
.L_x_2871:
[----:B------:R-:W-:-:S06]  /*1150*/  IMAD.WIDE.U32 R4, R21, 0x10, R16 ;  /* 0x0000001015047825 */ /* 0x000fcc00078e0010 */
[----:B------:R-:W2:Y:S01]  /*1160*/  LDG.E.128 R4, [R4.64] ;  /* 0x0000002404047981 */ /* 0x000ea2000c1e1d00 */
[----:B------:R-:W-:-:S04]  /*1170*/  IADD3 R21, R21, c[0x0][0x174], RZ ;  /* 0x00005d0015157a10 */ /* 0x000fc80007ffe0ff */
[----:B------:R-:W-:-:S04]  /*1180*/  LEA R13, R21, 0x3, 0x2 ;  /* 0x00000003150d7811 */ /* 0x000fc800078e10ff */
[----:B------:R-:W-:Y:S01]  /*1190*/  ISETP.GE.U32.AND P0, PT, R13, R0, PT ;  /* 0x000000000d00720c */ /* 0x000fe20003f06070 */
[----:B--2---:R-:W-:Y:S02]  /*11a0*/  FMUL.FTZ R3, R4, R3 ;  /* 0x0000000304037220 */ /* 0x004fe40000410000 */
[----:B------:R-:W-:Y:S02]  /*11b0*/  FMUL.FTZ R10, R5, R10 ;  /* 0x0000000a050a7220 */ /* 0x000fe40000410000 */
[----:B------:R-:W-:Y:S02]  /*11c0*/  FMUL.FTZ R9, R6, R9 ;  /* 0x0000000906097220 */ /* 0x000fe40000410000 */
[----:B------:R-:W-:-:S06]  /*11d0*/  FMUL.FTZ R8, R7, R8 ;  /* 0x0000000807087220 */ /* 0x000fcc0000410000 */
[----:B------:R-:W-:Y:S05]  /*11e0*/  @!P0 BRA `(.L_x_2871) ;  /* 0xffffff6000008947 */ /* 0x000fea000383ffff */
.L_x_2870:
[----:B------:R-:W-:Y:S05]  /*11f0*/  BSYNC B1 ;  /* 0x0000000000017941 */ /* 0x000fea0003800000 */
.L_x_2869:
        /* <DEDUP_REMOVED lines=8> */
.L_x_2873:
[----:B------:R-:W-:Y:S05]  /*1280*/  BSYNC B1 ;  /* 0x0000000000017941 */ /* 0x000fea0003800000 */
.L_x_2872:
        /* <DEDUP_REMOVED lines=9> */
[----:B------:R-:W2:Y:S02]  /*1320*/  LDG.E R16, [R16.64] ;  /* 0x0000002410107981 */ /* 0x000ea4000c1e1900 */
[----:B--2---:R-:W-:Y:S02]  /*1330*/  FMUL.FTZ R3, R3, R16 ;  /* 0x0000001003037220 */ /* 0x004fe40000410000 */
.L_x_2875:
[----:B------:R-:W-:Y:S05]  /*1340*/  BSYNC B1 ;  /* 0x0000000000017941 */ /* 0x000fea0003800000 */
.L_x_2874:
[----:B------:R-:W-:-:S04]  /*1350*/  FMUL.FTZ R10, R10, R3 ;  /* 0x000000030a0a7220 */ /* 0x000fc80000410000 */
[----:B------:R-:W-:-:S04]  /*1360*/  FMUL.FTZ R9, R10, R9 ;  /* 0x000000090a097220 */ /* 0x000fc80000410000 */
[----:B------:R-:W-:Y:S01]  /*1370*/  FMUL.FTZ R16, R9, R8 ;  /* 0x0000000809107220 */ /* 0x000fe20000410000 */
[----:B------:R-:W-:Y:S05]  /*1380*/  BRA `(.L_x_2861) ;  /* 0x0000793000007947 */ /* 0x000fea0003800000 */
.L_x_2862:
[----:B------:R-:W-:Y:S01]  /*1390*/  MOV R14, c[0x0][0x2d8] ;  /* 0x0000b600000e7a02 */ /* 0x000fe20000000f00 */
[----:B------:R-:W-:-:S03]  /*13a0*/  IMAD.MOV.U32 R0, RZ, RZ, 0x1 ;  /* 0x00000001ff007424 */ /* 0x000fc600078e00ff */
[----:B------:R-:W-:Y:S02]  /*13b0*/  SHF.R.U32.HI R14, RZ, 0x2, R14 ;  /* 0x00000002ff0e7819 */ /* 0x000fe4000001160e */
[----:B------:R-:W-:Y:S02]  /*13c0*/  ISETP.EQ.AND P2, PT, R0, c[0x0][0x1a8], PT ;  /* 0x00006a0000007a0c */ /* 0x000fe40003f42270 */
[----:B------:R-:W-:Y:S02]  /*13d0*/  ISETP.NE.AND P0, PT, R14, 0x1, PT ;  /* 0x000000010e00780c */ /* 0x000fe40003f05270 */
[----:B------:R-:W-:-:S11]  /*13e0*/  ISETP.NE.AND P1, PT, R0, c[0x0][0x1a8], PT ;  /* 0x00006a0000007a0c */ /* 0x000fd60003f25270 */
[----:B------:R-:W-:Y:S05]  /*13f0*/  @!P0 BRA P2, `(.L_x_2876) ;  /* 0x0000744000008947 */ /* 0x000fea0001000000 */
[----:B------:R-:W-:Y:S01]  /*1400*/  MOV R20, c[0x0][0x174] ;  /* 0x00005d0000147a02 */ /* 0x000fe20000000f00 */
[----:B------:R-:W-:Y:S01]  /*1410*/  IMAD.MOV.U32 R9, RZ, RZ, R21 ;  /* 0x000000ffff097224 */ /* 0x000fe200078e0015 */
[----:B------:R-:W-:-:S03]  /*1420*/  MOV R10, c[0x0][0x164] ;  /* 0x00005900000a7a02 */ /* 0x000fc60000000f00 */
[----:B------:R-:W-:Y:S01]  /*1430*/  IMAD R0, R20, 0x3, R21 ;  /* 0x0000000314007824 */ /* 0x000fe200078e0215 */
[----:B------:R-:W-:Y:S05]  /*1440*/  @!P1 BRA `(.L_x_2877) ;  /* 0x00006f0000009947 */ /* 0x000fea0003800000 */
[----:B------:R-:W-:Y:S01]  /*1450*/  ISETP.GE.U32.AND P0, PT, R0, c[0x0][0x16c], PT ;  /* 0x00005b0000007a0c */ /* 0x000fe20003f06070 */
[----:B------:R-:W-:Y:S01]  /*1460*/  BSSY B1, `(.L_x_2878) ;  /* 0x000039d000017945 */ /* 0x000fe20003800000 */
[----:B------:R-:W-:Y:S01]  /*1470*/  IMAD.MOV.U32 R8, RZ, RZ, c[0x0][0x164] ;  /* 0x00005900ff087624 */ /* 0x000fe200078e00ff */
[----:B------:R-:W-:Y:S01]  /*1480*/  MOV R7, c[0x0][0x164] ;  /* 0x0000590000077a02 */ /* 0x000fe20000000f00 */
[----:B------:R-:W-:-:S09]  /*1490*/  IMAD.MOV.U32 R6, RZ, RZ, c[0x0][0x164] ;  /* 0x00005900ff067624 */ /* 0x000fd200078e00ff */
[----:B------:R-:W-:Y:S05]  /*14a0*/  @P0 BRA `(.L_x_2879) ;  /* 0x0000398000000947 */ /* 0x000fea0003800000 */
[----:B------:R-:W-:Y:S01]  /*14b0*/  BSSY B2, `(.L_x_2879) ;  /* 0x0000397000027945 */ /* 0x000fe20003800000 */
[----:B------:R-:W-:Y:S01]  /*14c0*/  ISETP.NE.AND P0, PT, RZ, c[0x0][0x1a8], PT ;  /* 0x00006a00ff007a0c */ /* 0x000fe20003f05270 */
[----:B------:R-:W-:Y:S01]  /*14d0*/  IMAD.MOV.U32 R7, RZ, RZ, c[0x0][0x164] ;  /* 0x00005900ff077624 */ /* 0x000fe200078e00ff */
[----:B------:R-:W-:Y:S02]  /*14e0*/  MOV R8, c[0x0][0x164] ;  /* 0x0000590000087a02 */ /* 0x000fe40000000f00 */
[----:B------:R-:W-:-:S07]  /*14f0*/  MOV R6, c[0x0][0x164] ;  /* 0x0000590000067a02 */ /* 0x000fce0000000f00 */
.L_x_2885:
        /* <DEDUP_REMOVED lines=13> */
[----:B------:R-:W-:Y:S01]  /*15d0*/  MOV R5, R12 ;  /* 0x0000000c00057202 */ /* 0x000fe20000000f00 */
[----:B------:R-:W-:-:S04]  /*15e0*/  IMAD.MOV.U32 R4, RZ, RZ, RZ ;  /* 0x000000ffff047224 */ /* 0x000fc800078e00ff */
[----:B------:R-:W-:-:S05]  /*15f0*/  IMAD.HI.U32 R3, R12, c[0x0][0x1bc], R4 ;  /* 0x00006f000c037a27 */ /* 0x000fca00078e0004 */
[----:B------:R-:W-:Y:S01]  /*1600*/  SHF.R.U32.HI R13, RZ, c[0x0][0x1c0], R3 ;  /* 0x00007000ff0d7a19 */ /* 0x000fe20000011603 */
[----:B------:R-:W-:-:S03]  /*1610*/  IMAD.MOV.U32 R3, RZ, RZ, c[0x0][0x1a8] ;  /* 0x00006a00ff037624 */ /* 0x000fc600078e00ff */
        /* <DEDUP_REMOVED lines=208> */
.L_x_2880:
[----:B------:R-:W-:-:S04]  /*2320*/  LOP3.LUT R3, R2, 0xfffffffc, RZ, 0xc0, !PT ;  /* 0xfffffffc02037812 */ /* 0x000fc800078ec0ff */
[----:B------:R-:W-:-:S05]  /*2330*/  IADD3 R2, P1, R16, R3, RZ ;  /* 0x0000000310027210 */ /* 0x000fca0007f3e0ff */
[----:B------:R-:W-:-:S05]  /*2340*/  IMAD.X R3, RZ, RZ, R17, P1 ;  /* 0x000000ffff037224 */ /* 0x000fca00008e0611 */
[----:B------:R0:W5:Y:S01]  /*2350*/  LDG.E R5, [R2.64] ;  /* 0x0000002402057981 */ /* 0x000162000c1e1900 */
[----:B------:R-:W-:Y:S01]  /*2360*/  IADD3 R9, R9, c[0x0][0x174], RZ ;  /* 0x00005d0009097a10 */ /* 0x000fe20007ffe0ff */
[----:B------:R-:W-:Y:S05]  /*2370*/  @!P0 BRA `(.L_x_2881) ;  /* 0x00000de000008947 */ /* 0x000fea0003800000 */
[----:B0-----:R-:W-:Y:S01]  /*2380*/  HFMA2.MMA R2, -RZ, RZ, 0, 0 ;  /* 0x00000000ff027435 */ /* 0x001fe200000001ff */
[----:B------:R-:W-:Y:S01]  /*2390*/  IMAD.MOV.U32 R3, RZ, RZ, R9 ;  /* 0x000000ffff037224 */ /* 0x000fe200078e0009 */
[----:B------:R-:W-:-:S04]  /*23a0*/  MOV R4, c[0x0][0x1a8] ;  /* 0x00006a0000047a02 */ /* 0x000fc80000000f00 */
[----:B------:R-:W-:-:S04]  /*23b0*/  ISETP.NE.AND P1, PT, R4, 0x1, PT ;  /* 0x000000010400780c */ /* 0x000fc80003f25270 */
[----:B------:R-:W-:-:S05]  /*23c0*/  IMAD.HI.U32 R0, R9, c[0x0][0x1b0], R2 ;  /* 0x00006c0009007a27 */ /* 0x000fca00078e0002 */
[----:B------:R-:W-:-:S05]  /*23d0*/  SHF.R.U32.HI R12, RZ, c[0x0][0x1b4], R0 ;  /* 0x00006d00ff0c7a19 */ /* 0x000fca0000011600 */
[----:B------:R-:W-:-:S04]  /*23e0*/  IMAD.MOV R0, RZ, RZ, -R12 ;  /* 0x000000ffff007224 */ /* 0x000fc800078e0a0c */
        /* <DEDUP_REMOVED lines=215> */
.L_x_2881:
[----:B0-----:R-:W-:-:S04]  /*3160*/  LOP3.LUT R3, R0, 0xfffffffc, RZ, 0xc0, !PT ;  /* 0xfffffffc00037812 */ /* 0x001fc800078ec0ff */
[----:B------:R-:W-:-:S05]  /*3170*/  IADD3 R2, P1, R16, R3, RZ ;  /* 0x0000000310027210 */ /* 0x000fca0007f3e0ff */
[----:B------:R-:W-:-:S05]  /*3180*/  IMAD.X R3, RZ, RZ, R17, P1 ;  /* 0x000000ffff037224 */ /* 0x000fca00008e0611 */
[----:B------:R0:W5:Y:S01]  /*3190*/  LDG.E R4, [R2.64] ;  /* 0x0000002402047981 */ /* 0x000162000c1e1900 */
[----:B------:R-:W-:Y:S01]  /*31a0*/  IADD3 R9, R9, c[0x0][0x174], RZ ;  /* 0x00005d0009097a10 */ /* 0x000fe20007ffe0ff */
[----:B------:R-:W-:Y:S01]  /*31b0*/  CS2R R12, SRZ ;  /* 0x00000000000c7805 */ /* 0x000fe2000001ff00 */
[----:B------:R-:W-:Y:S05]  /*31c0*/  @!P0 BRA `(.L_x_2882) ;  /* 0x00000d3000008947 */ /* 0x000fea0003800000 */
[----:B0-----:R-:W-:Y:S01]  /*31d0*/  HFMA2.MMA R2, -RZ, RZ, 0, 0 ;  /* 0x00000000ff027435 */ /* 0x001fe200000001ff */
[----:B------:R-:W-:-:S09]  /*31e0*/  IMAD.MOV.U32 R3, RZ, RZ, R9 ;  /* 0x000000ffff037224 */ /* 0x000fd200078e0009 */
[----:B------:R-:W-:-:S05]  /*31f0*/  IMAD.HI.U32 R0, R9, c[0x0][0x1b0], R2 ;  /* 0x00006c0009007a27 */ /* 0x000fca00078e0002 */
[----:B------:R-:W-:Y:S02]  /*3200*/  SHF.R.U32.HI R3, RZ, c[0x0][0x1b4], R0 ;  /* 0x00006d00ff037a19 */ /* 0x000fe40000011600 */
[----:B------:R-:W-:-:S03]  /*3210*/  MOV R0, c[0x0][0x1a8] ;  /* 0x00006a0000007a02 */ /* 0x000fc60000000f00 */
[----:B------:R-:W-:Y:S01]  /*3220*/  IMAD.MOV R2, RZ, RZ, -R3 ;  /* 0x000000ffff027224 */ /* 0x000fe200078e0a03 */
[----:B------:R-:W-:-:S03]  /*3230*/  ISETP.NE.AND P1, PT, R0, 0x1, PT ;  /* 0x000000010000780c */ /* 0x000fc60003f25270 */
[----:B------:R-:W-:-:S04]  /*3240*/  IMAD R13, R2, c[0x0][0x1ac], R9 ;  /* 0x00006b00020d7a24 */ /* 0x000fc800078e0209 */
[----:B------:R-:W-:-:S06]  /*3250*/  IMAD R13, R13, c[0x0][0x2d8], RZ ;  /* 0x0000b6000d0d7a24 */ /* 0x000fcc00078e02ff */
        /* <DEDUP_REMOVED lines=202> */
.L_x_2882:
[----:B0-----:R-:W-:-:S04]  /*3f00*/  LOP3.LUT R3, R13, 0xfffffffc, RZ, 0xc0, !PT ;  /* 0xfffffffc0d037812 */ /* 0x001fc800078ec0ff */
[----:B------:R-:W-:-:S04]  /*3f10*/  IADD3 R2, P1, R16, R3, RZ ;  /* 0x0000000310027210 */ /* 0x000fc80007f3e0ff */
[----:B------:R-:W-:-:S05]  /*3f20*/  IADD3.X R3, RZ, R17, RZ, P1, !PT ;  /* 0x00000011ff037210 */ /* 0x000fca0000ffe4ff */
[----:B------:R0:W5:Y:S01]  /*3f30*/  LDG.E R23, [R2.64] ;  /* 0x0000002402177981 */ /* 0x000162000c1e1900 */
[----:B------:R-:W-:Y:S01]  /*3f40*/  IADD3 R9, R9, c[0x0][0x174], RZ ;  /* 0x00005d0009097a10 */ /* 0x000fe20007ffe0ff */
[----:B------:R-:W-:Y:S05]  /*3f50*/  @!P0 BRA `(.L_x_2883) ;  /* 0x00000de000008947 */ /* 0x000fea0003800000 */
[----:B0-----:R-:W-:Y:S01]  /*3f60*/  MOV R3, R9 ;  /* 0x0000000900037202 */ /* 0x001fe20000000f00 */
[----:B------:R-:W-:-:S04]  /*3f70*/  IMAD.MOV.U32 R2, RZ, RZ, RZ ;  /* 0x000000ffff027224 */ /* 0x000fc800078e00ff */
[----:B------:R-:W-:-:S05]  /*3f80*/  IMAD.HI.U32 R0, R9, c[0x0][0x1b0], R2 ;  /* 0x00006c0009007a27 */ /* 0x000fca00078e0002 */
[----:B------:R-:W-:Y:S01]  /*3f90*/  SHF.R.U32.HI R13, RZ, c[0x0][0x1b4], R0 ;  /* 0x00006d00ff0d7a19 */ /* 0x000fe20000011600 */
[----:B------:R-:W-:-:S03]  /*3fa0*/  IMAD.MOV.U32 R0, RZ, RZ, c[0x0][0x1a8] ;  /* 0x00006a00ff007624 */ /* 0x000fc600078e00ff */
[----:B------:R-:W-:Y:S02]  /*3fb0*/  IADD3 R12, -R13, RZ, RZ ;  /* 0x000000ff0d0c7210 */ /* 0x000fe40007ffe1ff */
[----:B------:R-:W-:-:S03]  /*3fc0*/  ISETP.NE.AND P1, PT, R0, 0x1, PT ;  /* 0x000000010000780c */ /* 0x000fc60003f25270 */
[----:B------:R-:W-:-:S04]  /*3fd0*/  IMAD R12, R12, c[0x0][0x1ac], R9 ;  /* 0x00006b000c0c7a24 */ /* 0x000fc800078e0209 */
[----:B------:R-:W-:-:S06]  /*3fe0*/  IMAD R12, R12, c[0x0][0x2d8], RZ ;  /* 0x0000b6000c0c7a24 */ /* 0x000fcc00078e02ff */
        /* <DEDUP_REMOVED lines=213> */
.L_x_2883:
[----:B0-----:R-:W-:-:S04]  /*4d40*/  LOP3.LUT R3, R12, 0xfffffffc, RZ, 0xc0, !PT ;  /* 0xfffffffc0c037812 */ /* 0x001fc800078ec0ff */
[----:B------:R-:W-:-:S04]  /*4d50*/  IADD3 R2, P1, R16, R3, RZ ;  /* 0x0000000310027210 */ /* 0x000fc80007f3e0ff */
[----:B------:R-:W-:-:S06]  /*4d60*/  IADD3.X R3, RZ, R17, RZ, P1, !PT ;  /* 0x00000011ff037210 */ /* 0x000fcc0000ffe4ff */
[----:B------:R-:W2:Y:S01]  /*4d70*/  LDG.E R3, [R2.64] ;  /* 0x0000002402037981 */ /* 0x000ea2000c1e1900 */
[----:B------:R-:W-:Y:S01]  /*4d80*/  IADD3 R9, R9, c[0x0][0x174], RZ ;  /* 0x00005d0009097a10 */ /* 0x000fe20007ffe0ff */
[----:B------:R-:W-:Y:S02]  /*4d90*/  IMAD.MOV.U32 R0, RZ, RZ, c[0x0][0x174] ;  /* 0x00005d00ff007624 */ /* 0x000fe400078e00ff */
[----:B-----5:R-:W-:Y:S02]  /*4da0*/  FMUL.FTZ R6, R5, R6 ;  /* 0x0000000605067220 */ /* 0x020fe40000410000 */
[----:B------:R-:W-:Y:S02]  /*4db0*/  IMAD R0, R0, 0x3, R9 ;  /* 0x0000000300007824 */ /* 0x000fe400078e0209 */
[----:B------:R-:W-:Y:S02]  /*4dc0*/  FMUL.FTZ R7, R4, R7 ;  /* 0x0000000704077220 */ /* 0x000fe40000410000 */
[----:B------:R-:W-:Y:S01]  /*4dd0*/  FMUL.FTZ R8, R23, R8 ;  /* 0x0000000817087220 */ /* 0x000fe20000410000 */
[----:B------:R-:W-:Y:S01]  /*4de0*/  ISETP.GE.U32.AND P1, PT, R0, c[0x0][0x16c], PT ;  /* 0x00005b0000007a0c */ /* 0x000fe20003f26070 */
[----:B--2---:R-:W-:-:S12]  /*4df0*/  FMUL.FTZ R10, R3, R10 ;  /* 0x0000000a030a7220 */ /* 0x004fd80000410000 */
[----:B------:R-:W-:Y:S01]  /*4e00*/  @P1 CALL.REL.NOINC `(.L_x_2884) ;  /* 0x0000001000001944 */ /* 0x000fe20003c00000 */
[----:B------:R-:W-:Y:S05]  /*4e10*/  BRA `(.L_x_2885) ;  /* 0xffffc6e000007947 */ /* 0x000fea000383ffff */
.L_x_2884:
[----:B------:R-:W-:Y:S05]  /*4e20*/  BSYNC B2 ;  /* 0x0000000000027941 */ /* 0x000fea0003800000 */
.L_x_2879:
[----:B------:R-:W-:Y:S05]  /*4e30*/  BSYNC B1 ;  /* 0x0000000000017941 */ /* 0x000fea0003800000 */
.L_x_2878:
[----:B------:R-:W-:Y:S01]  /*4e40*/  ISETP.GE.U32.AND P0, PT, R9, c[0x0][0x16c], PT ;  /* 0x00005b0009007a0c */ /* 0x000fe20003f06070 */
[----:B------:R-:W-:-:S12]  /*4e50*/  BSSY B1, `(.L_x_2886) ;  /* 0x000033d000017945 */ /* 0x000fd80003800000 */
[----:B------:R-:W-:Y:S05]  /*4e60*/  @P0 BRA `(.L_x_2887) ;  /* 0x000033b000000947 */ /* 0x000fea0003800000 */
[----:B------:R-:W-:Y:S01]  /*4e70*/  ISETP.NE.AND P1, PT, RZ, c[0x0][0x1a8], PT ;  /* 0x00006a00ff007a0c */ /* 0x000fe20003f25270 */
[----:B------:R-:W-:-:S12]  /*4e80*/  HFMA2.MMA R2, -RZ, RZ, 0, 0 ;  /* 0x00000000ff027435 */ /* 0x000fd800000001ff */
[----:B------:R-:W-:Y:S05]  /*4e90*/  @!P1 BRA `(.L_x_2888) ;  /* 0x00000c7000009947 */ /* 0x000fea0003800000 */
[----:B------:R-:W-:Y:S01]  /*4ea0*/  MOV R12, RZ ;  /* 0x000000ff000c7202 */ /* 0x000fe20000000f00 */
[----:B------:R-:W-:Y:S01]  /*4eb0*/  IMAD.MOV.U32 R13, RZ, RZ, R9 ;  /* 0x000000ffff0d7224 */ /* 0x000fe200078e0009 */
        /* <DEDUP_REMOVED lines=197> */
.L_x_2888:
[----:B------:R-:W-:-:S04]  /*5b10*/  LOP3.LUT R13, R2, 0xfffffffc, RZ, 0xc0, !PT ;  /* 0xfffffffc020d7812 */ /* 0x000fc800078ec0ff */
[----:B------:R-:W-:-:S05]  /*5b20*/  IADD3 R12, P2, R16, R13, RZ ;  /* 0x0000000d100c7210 */ /* 0x000fca0007f5e0ff */
[----:B------:R-:W-:-:S05]  /*5b30*/  IMAD.X R13, RZ, RZ, R17, P2 ;  /* 0x000000ffff0d7224 */ /* 0x000fca00010e0611 */
[----:B------:R0:W5:Y:S01]  /*5b40*/  LDG.E R5, [R12.64] ;  /* 0x000000240c057981 */ /* 0x000162000c1e1900 */
[----:B------:R-:W-:-:S04]  /*5b50*/  IADD3 R15, R9, c[0x0][0x174], RZ ;  /* 0x00005d00090f7a10 */ /* 0x000fc80007ffe0ff */
[----:B------:R-:W-:-:S13]  /*5b60*/  ISETP.GE.U32.AND P2, PT, R15, c[0x0][0x16c], PT ;  /* 0x00005b000f007a0c */ /* 0x000fda0003f46070 */
[----:B------:R-:W-:Y:S05]  /*5b70*/  @P2 BRA `(.L_x_2887) ;  /* 0x000026a000002947 */ /* 0x000fea0003800000 */
[----:B0-----:R-:W-:Y:S01]  /*5b80*/  HFMA2.MMA R2, -RZ, RZ, 0, 0 ;  /* 0x00000000ff027435 */ /* 0x001fe200000001ff */
        /* <DEDUP_REMOVED lines=199> */
.L_x_2889:
[----:B------:R-:W-:-:S04]  /*6800*/  LOP3.LUT R13, R2, 0xfffffffc, RZ, 0xc0, !PT ;  /* 0xfffffffc020d7812 */ /* 0x000fc800078ec0ff */
[----:B------:R-:W-:-:S04]  /*6810*/  IADD3 R12, P2, R16, R13, RZ ;  /* 0x0000000d100c7210 */ /* 0x000fc80007f5e0ff */
[----:B------:R-:W-:-:S05]  /*6820*/  IADD3.X R13, RZ, R17, RZ, P2, !PT ;  /* 0x00000011ff0d7210 */ /* 0x000fca00017fe4ff */
[----:B------:R0:W5:Y:S01]  /*6830*/  LDG.E R4, [R12.64] ;  /* 0x000000240c047981 */ /* 0x000162000c1e1900 */
[----:B------:R-:W-:-:S04]  /*6840*/  IADD3 R15, R15, c[0x0][0x174], RZ ;  /* 0x00005d000f0f7a10 */ /* 0x000fc80007ffe0ff */
[----:B------:R-:W-:-:S13]  /*6850*/  ISETP.GE.U32.AND P2, PT, R15, c[0x0][0x16c], PT ;  /* 0x00005b000f007a0c */ /* 0x000fda0003f46070 */
[----:B------:R-:W-:Y:S05]  /*6860*/  @P2 BRA `(.L_x_2887) ;  /* 0x000019b000002947 */ /* 0x000fea0003800000 */
[----:B0-----:R-:W-:Y:S01]  /*6870*/  IMAD.MOV.U32 R2, RZ, RZ, RZ ;  /* 0x000000ffff027224 */ /* 0x001fe200078e00ff */
        /* <DEDUP_REMOVED lines=199> */
.L_x_2890:
[----:B------:R-:W-:-:S04]  /*74f0*/  LOP3.LUT R13, R2, 0xfffffffc, RZ, 0xc0, !PT ;  /* 0xfffffffc020d7812 */ /* 0x000fc800078ec0ff */
[----:B------:R-:W-:-:S04]  /*7500*/  IADD3 R12, P2, R16, R13, RZ ;  /* 0x0000000d100c7210 */ /* 0x000fc80007f5e0ff */
[----:B------:R-:W-:-:S05]  /*7510*/  IADD3.X R13, RZ, R17, RZ, P2, !PT ;  /* 0x00000011ff0d7210 */ /* 0x000fca00017fe4ff */
[----:B------:R0:W5:Y:S01]  /*7520*/  LDG.E R23, [R12.64] ;  /* 0x000000240c177981 */ /* 0x000162000c1e1900 */
[----:B------:R-:W-:-:S04]  /*7530*/  IADD3 R15, R15, c[0x0][0x174], RZ ;  /* 0x00005d000f0f7a10 */ /* 0x000fc80007ffe0ff */
[----:B------:R-:W-:-:S13]  /*7540*/  ISETP.GE.U32.AND P2, PT, R15, c[0x0][0x16c], PT ;  /* 0x00005b000f007a0c */ /* 0x000fda0003f46070 */
[----:B------:R-:W-:Y:S05]  /*7550*/  @P2 BRA `(.L_x_2887) ;  /* 0x00000cc000002947 */ /* 0x000fea0003800000 */
[----:B0-----:R-:W-:Y:S01]  /*7560*/  MOV R20, RZ ;  /* 0x000000ff00147202 */ /* 0x001fe20000000f00 */
        /* <DEDUP_REMOVED lines=199> */
.L_x_2891:
[----:B------:R-:W-:-:S04]  /*81e0*/  LOP3.LUT R3, R20, 0xfffffffc, RZ, 0xc0, !PT ;  /* 0xfffffffc14037812 */ /* 0x000fc800078ec0ff */
[----:B------:R-:W-:-:S05]  /*81f0*/  IADD3 R2, P1, R16, R3, RZ ;  /* 0x0000000310027210 */ /* 0x000fca0007f3e0ff */
[----:B------:R-:W-:-:S06]  /*8200*/  IMAD.X R3, RZ, RZ, R17, P1 ;  /* 0x000000ffff037224 */ /* 0x000fcc00008e0611 */
[----:B------:R0:W5:Y:S02]  /*8210*/  LDG.E R3, [R2.64] ;  /* 0x0000002402037981 */ /* 0x000164000c1e1900 */
.L_x_2887:
[----:B0-----:R-:W-:Y:S05]  /*8220*/  BSYNC B1 ;  /* 0x0000000000017941 */ /* 0x001fea0003800000 */
.L_x_2886:
[----:B------:R-:W-:Y:S01]  /*8230*/  BSSY B1, `(.L_x_2892) ;  /* 0x000000d000017945 */ /* 0x000fe20003800000 */
[----:B------:R-:W-:Y:S05]  /*8240*/  @P0 BRA `(.L_x_2893) ;  /* 0x000000b000000947 */ /* 0x000fea0003800000 */
[----:B------:R-:W-:Y:S01]  /*8250*/  IADD3 R0, R9, c[0x0][0x174], RZ ;  /* 0x00005d0009007a10 */ /* 0x000fe20007ffe0ff */
[----:B-----5:R-:W-:-:S03]  /*8260*/  FMUL.FTZ R6, R6, R5 ;  /* 0x0000000506067220 */ /* 0x020fc60000410000 */
[----:B------:R-:W-:-:S13]  /*8270*/  ISETP.GE.U32.AND P0, PT, R0, c[0x0][0x16c], PT ;  /* 0x00005b0000007a0c */ /* 0x000fda0003f06070 */
[----:B------:R-:W-:Y:S05]  /*8280*/  @P0 BRA `(.L_x_2893) ;  /* 0x0000007000000947 */ /* 0x000fea0003800000 */
[----:B------:R-:W-:Y:S01]  /*8290*/  IADD3 R0, R0, c[0x0][0x174], RZ ;  /* 0x00005d0000007a10 */ /* 0x000fe20007ffe0ff */
[----:B------:R-:W-:-:S03]  /*82a0*/  FMUL.FTZ R7, R7, R4 ;  /* 0x0000000407077220 */ /* 0x000fc60000410000 */
[----:B------:R-:W-:-:S13]  /*82b0*/  ISETP.GE.U32.AND P0, PT, R0, c[0x0][0x16c], PT ;  /* 0x00005b0000007a0c */ /* 0x000fda0003f06070 */
[----:B------:R-:W-:Y:S01]  /*82c0*/  @!P0 IADD3 R0, R0, c[0x0][0x174], RZ ;  /* 0x00005d0000008a10 */ /* 0x000fe20007ffe0ff */
[----:B------:R-:W-:-:S03]  /*82d0*/  @!P0 FMUL.FTZ R8, R8, R23 ;  /* 0x0000001708088220 */ /* 0x000fc60000410000 */
[----:B------:R-:W-:-:S13]  /*82e0*/  ISETP.GE.U32.OR P1, PT, R0, c[0x0][0x16c], P0 ;  /* 0x00005b0000007a0c */ /* 0x000fda0000726470 */
[----:B------:R-:W-:Y:S02]  /*82f0*/  @!P1 FMUL.FTZ R10, R10, R3 ;  /* 0x000000030a0a9220 */ /* 0x000fe40000410000 */
.L_x_2893:
[----:B------:R-:W-:Y:S05]  /*8300*/  BSYNC B1 ;  /* 0x0000000000017941 */ /* 0x000fea0003800000 */
.L_x_2892:
[----:B------:R-:W-:-:S04]  /*8310*/  FMUL.FTZ R7, R7, R6 ;  /* 0x0000000607077220 */ /* 0x000fc80000410000 */
[----:B------:R-:W-:-:S04]  /*8320*/  FMUL.FTZ R7, R7, R8 ;  /* 0x0000000807077220 */ /* 0x000fc80000410000 */
[----:B------:R-:W-:Y:S01]  /*8330*/  FMUL.FTZ R16, R7, R10 ;  /* 0x0000000a07107220 */ /* 0x000fe20000410000 */
[----:B------:R-:W-:Y:S05]  /*8340*/  BRA `(.L_x_2861) ;  /* 0x0000097000007947 */ /* 0x000fea0003800000 */
.L_x_2877:
[----:B------:R-:W-:Y:S01]  /*8350*/  ISETP.GE.U32.AND P0, PT, R0, c[0x0][0x16c], PT ;  /* 0x00005b0000007a0c */ /* 0x000fe20003f06070 */
[----:B------:R-:W-:Y:S01]  /*8360*/  BSSY B1, `(.L_x_2894) ;  /* 0x0000023000017945 */ /* 0x000fe20003800000 */
[----:B------:R-:W-:Y:S01]  /*8370*/  MOV R8, c[0x0][0x164] ;  /* 0x0000590000087a02 */ /* 0x000fe20000000f00 */
[----:B------:R-:W-:Y:S01]  /*8380*/  IMAD.MOV.U32 R0, RZ, RZ, c[0x0][0x164] ;  /* 0x00005900ff007624 */ /* 0x000fe200078e00ff */
[----:B------:R-:W-:-:S09]  /*8390*/  MOV R15, c[0x0][0x164] ;  /* 0x00005900000f7a02 */ /* 0x000fd20000000f00 */
[----:B------:R-:W-:Y:S05]  /*83a0*/  @P0 BRA `(.L_x_2895) ;  /* 0x000001e000000947 */ /* 0x000fea0003800000 */
[----:B------:R-:W-:Y:S01]  /*83b0*/  BSSY B2, `(.L_x_2896) ;  /* 0x000001b000027945 */ /* 0x000fe20003800000 */
[----:B------:R-:W-:Y:S01]  /*83c0*/  MOV R8, c[0x0][0x164] ;  /* 0x0000590000087a02 */ /* 0x000fe20000000f00 */
[----:B------:R-:W-:Y:S01]  /*83d0*/  IMAD.MOV.U32 R0, RZ, RZ, c[0x0][0x164] ;  /* 0x00005900ff007624 */ /* 0x000fe200078e00ff */
[----:B------:R-:W-:Y:S02]  /*83e0*/  MOV R15, c[0x0][0x164] ;  /* 0x00005900000f7a02 */ /* 0x000fe40000000f00 */
.L_x_2897:
        /* <DEDUP_REMOVED lines=8> */
[----:B------:R-:W2:Y:S01]  /*8470*/  LDG.E R3, [R2.64] ;  /* 0x0000002402037981 */ /* 0x000ea2000c1e1900 */
[----:B------:R-:W-:-:S04]  /*8480*/  IMAD.WIDE.U32 R4, R5, 0x4, R16 ;  /* 0x0000000405047825 */ /* 0x000fc800078e0010 */
[--C-:B------:R-:W-:Y:S02]  /*8490*/  IMAD.WIDE.U32 R6, R7, 0x4, R16.reuse ;  /* 0x0000000407067825 */ /* 0x100fe400078e0010 */
[----:B------:R0:W3:Y:S02]  /*84a0*/  LDG.E R4, [R4.64] ;  /* 0x0000002404047981 */ /* 0x0000e4000c1e1900 */
[----:B------:R-:W-:Y:S02]  /*84b0*/  IMAD.WIDE.U32 R12, R13, 0x4, R16 ;  /* 0x000000040d0c7825 */ /* 0x000fe400078e0010 */
[----:B------:R-:W4:Y:S04]  /*84c0*/  LDG.E R23, [R6.64] ;  /* 0x0000002406177981 */ /* 0x000f28000c1e1900 */
[----:B0-----:R-:W5:Y:S01]  /*84d0*/  LDG.E R5, [R12.64] ;  /* 0x000000240c057981 */ /* 0x001f62000c1e1900 */
[----:B------:R-:W-:-:S05]  /*84e0*/  IADD3 R9, R21, c[0x0][0x174], RZ ;  /* 0x00005d0015097a10 */ /* 0x000fca0007ffe0ff */
[----:B------:R-:W-:-:S05]  /*84f0*/  IMAD R21, R20, 0x3, R9 ;  /* 0x0000000314157824 */ /* 0x000fca00078e0209 */
[----:B------:R-:W-:Y:S01]  /*8500*/  ISETP.GE.U32.AND P0, PT, R21, c[0x0][0x16c], PT ;  /* 0x00005b0015007a0c */ /* 0x000fe20003f06070 */
[----:B--2---:R-:W-:Y:S02]  /*8510*/  FMUL.FTZ R0, R3, R0 ;  /* 0x0000000003007220 */ /* 0x004fe40000410000 */
[----:B---3--:R-:W-:Y:S02]  /*8520*/  FMUL.FTZ R15, R4, R15 ;  /* 0x0000000f040f7220 */ /* 0x008fe40000410000 */
[----:B----4-:R-:W-:Y:S02]  /*8530*/  FMUL.FTZ R8, R23, R8 ;  /* 0x0000000817087220 */ /* 0x010fe40000410000 */
[----:B-----5:R-:W-:-:S06]  /*8540*/  FMUL.FTZ R10, R5, R10 ;  /* 0x0000000a050a7220 */ /* 0x020fcc0000410000 */
[----:B------:R-:W-:Y:S05]  /*8550*/  @!P0 BRA `(.L_x_2897) ;  /* 0xfffffe9000008947 */ /* 0x000fea000383ffff */
[----:B------:R-:W-:Y:S05]  /*8560*/  BSYNC B2 ;  /* 0x0000000000027941 */ /* 0x000fea0003800000 */
.L_x_2896:
[----:B------:R-:W-:Y:S02]  /*8570*/  MOV R7, R3 ;  /* 0x0000000300077202 */ /* 0x000fe40000000f00 */
[----:B------:R-:W-:Y:S02]  /*8580*/  MOV R13, R23 ;  /* 0x00000017000d7202 */ /* 0x000fe40000000f00 */
.L_x_2895:
[----:B------:R-:W-:Y:S05]  /*8590*/  BSYNC B1 ;  /* 0x0000000000017941 */ /* 0x000fea0003800000 */
.L_x_2894:
[----:B------:R-:W-:Y:S01]  /*85a0*/  ISETP.GE.U32.AND P1, PT, R9, c[0x0][0x16c], PT ;  /* 0x00005b0009007a0c */ /* 0x000fe20003f26070 */
[----:B------:R-:W-:-:S12]  /*85b0*/  BSSY B1, `(.L_x_2898) ;  /* 0x0000016000017945 */ /* 0x000fd80003800000 */
[----:B------:R-:W-:Y:S05]  /*85c0*/  @P1 BRA `(.L_x_2899) ;  /* 0x0000014000001947 */ /* 0x000fea0003800000 */
[----:B------:R-:W-:-:S04]  /*85d0*/  IMAD R3, R14, R9, RZ ;  /* 0x000000090e037224 */ /* 0x000fc800078e02ff */
[----:B------:R-:W-:-:S05]  /*85e0*/  IMAD.WIDE.U32 R2, R3, 0x4, R16 ;  /* 0x0000000403027825 */ /* 0x000fca00078e0010 */
[----:B------:R0:W5:Y:S01]  /*85f0*/  LDG.E R7, [R2.64] ;  /* 0x0000002402077981 */ /* 0x000162000c1e1900 */
[----:B------:R-:W-:-:S04]  /*8600*/  IADD3 R21, R9, c[0x0][0x174], RZ ;  /* 0x00005d0009157a10 */ /* 0x000fc80007ffe0ff */
[----:B------:R-:W-:-:S13]  /*8610*/  ISETP.GE.U32.AND P0, PT, R21, c[0x0][0x16c], PT ;  /* 0x00005b0015007a0c */ /* 0x000fda0003f06070 */
[----:B------:R-:W-:Y:S05]  /*8620*/  @P0 BRA `(.L_x_2899) ;  /* 0x000000e000000947 */ /* 0x000fea0003800000 */
[----:B0-----:R-:W-:-:S04]  /*8630*/  IMAD R3, R14, R21, RZ ;  /* 0x000000150e037224 */ /* 0x001fc800078e02ff */
[----:B------:R-:W-:-:S05]  /*8640*/  IMAD.WIDE.U32 R2, R3, 0x4, R16 ;  /* 0x0000000403027825 */ /* 0x000fca00078e0010 */
[----:B------:R0:W5:Y:S01]  /*8650*/  LDG.E R4, [R2.64] ;  /* 0x0000002402047981 */ /* 0x000162000c1e1900 */
[----:B------:R-:W-:-:S04]  /*8660*/  IADD3 R21, R21, c[0x0][0x174], RZ ;  /* 0x00005d0015157a10 */ /* 0x000fc80007ffe0ff */
[----:B------:R-:W-:-:S13]  /*8670*/  ISETP.GE.U32.AND P0, PT, R21, c[0x0][0x16c], PT ;  /* 0x00005b0015007a0c */ /* 0x000fda0003f06070 */
[----:B------:R-:W-:Y:S05]  /*8680*/  @P0 BRA `(.L_x_2899) ;  /* 0x0000008000000947 */ /* 0x000fea0003800000 */
[----:B0-----:R-:W-:Y:S01]  /*8690*/  IADD3 R13, R21, c[0x0][0x174], RZ ;  /* 0x00005d00150d7a10 */ /* 0x001fe20007ffe0ff */
[----:B------:R-:W-:-:S03]  /*86a0*/  IMAD R3, R14, R21, RZ ;  /* 0x000000150e037224 */ /* 0x000fc600078e02ff */
[----:B------:R-:W-:Y:S01]  /*86b0*/  ISETP.GE.U32.AND P0, PT, R13, c[0x0][0x16c], PT ;  /* 0x00005b000d007a0c */ /* 0x000fe20003f06070 */
[----:B------:R-:W-:-:S12]  /*86c0*/  IMAD.WIDE.U32 R2, R3, 0x4, R16 ;  /* 0x0000000403027825 */ /* 0x000fd800078e0010 */
[----:B------:R-:W-:-:S04]  /*86d0*/  @!P0 IMAD R13, R14, R13, RZ ;  /* 0x0000000d0e0d8224 */ /* 0x000fc800078e02ff */
[----:B------:R-:W-:Y:S02]  /*86e0*/  @!P0 IMAD.WIDE.U32 R16, R13, 0x4, R16 ;  /* 0x000000040d108825 */ /* 0x000fe400078e0010 */
[----:B------:R0:W5:Y:S04]  /*86f0*/  LDG.E R13, [R2.64] ;  /* 0x00000024020d7981 */ /* 0x000168000c1e1900 */
[----:B------:R0:W5:Y:S02]  /*8700*/  @!P0 LDG.E R5, [R16.64] ;  /* 0x0000002410058981 */ /* 0x000164000c1e1900 */
.L_x_2899:
[----:B0-----:R-:W-:Y:S05]  /*8710*/  BSYNC B1 ;  /* 0x0000000000017941 */ /* 0x001fea0003800000 */
.L_x_2898:
        /* <DEDUP_REMOVED lines=13> */
.L_x_2901:
[----:B------:R-:W-:Y:S05]  /*87f0*/  BSYNC B1 ;  /* 0x0000000000017941 */ /* 0x000fea0003800000 */
.L_x_2900:
[----:B------:R-:W-:-:S04]  /*8800*/  FMUL.FTZ R15, R0, R15 ;  /* 0x0000000f000f7220 */ /* 0x000fc80000410000 */
[----:B------:R-:W-:-:S04]  /*8810*/  FMUL.FTZ R15, R15, R8 ;  /* 0x000000080f0f7220 */ /* 0x000fc80000410000 */
[----:B------:R-:W-:Y:S01]  /*8820*/  FMUL.FTZ R16, R15, R10 ;  /* 0x0000000a0f107220 */ /* 0x000fe20000410000 */
[----:B------:R-:W-:Y:S05]  /*8830*/  BRA `(.L_x_2861) ;  /* 0x0000048000007947 */ /* 0x000fea0003800000 */
.L_x_2876:
[----:B------:R-:W-:Y:S01]  /*8840*/  IMAD.MOV.U32 R4, RZ, RZ, c[0x0][0x174] ;  /* 0x00005d00ff047624 */ /* 0x000fe200078e00ff */
[----:B------:R-:W-:Y:S01]  /*8850*/  BSSY B1, `(.L_x_2902) ;  /* 0x0000021000017945 */ /* 0x000fe20003800000 */
[----:B------:R-:W-:Y:S01]  /*8860*/  MOV R2, c[0x0][0x164] ;  /* 0x0000590000027a02 */ /* 0x000fe20000000f00 */
[----:B------:R-:W-:Y:S01]  /*8870*/  IMAD.MOV.U32 R5, RZ, RZ, c[0x0][0x164] ;  /* 0x00005900ff057624 */ /* 0x000fe200078e00ff */
[----:B------:R-:W-:Y:S01]  /*8880*/  MOV R3, c[0x0][0x164] ;  /* 0x0000590000037a02 */ /* 0x000fe20000000f00 */
[----:B------:R-:W-:-:S05]  /*8890*/  IMAD R0, R4, 0x3, R21 ;  /* 0x0000000304007824 */ /* 0x000fca00078e0215 */
[----:B------:R-:W-:Y:S02]  /*88a0*/  ISETP.GE.U32.AND P0, PT, R0, c[0x0][0x16c], PT ;  /* 0x00005b0000007a0c */ /* 0x000fe40003f06070 */
[----:B------:R-:W-:-:S11]  /*88b0*/  MOV R0, c[0x0][0x164] ;  /* 0x0000590000007a02 */ /* 0x000fd60000000f00 */
[----:B------:R-:W-:Y:S05]  /*88c0*/  @P0 BRA `(.L_x_2903) ;  /* 0x0000019000000947 */ /* 0x000fea0003800000 */
[----:B------:R-:W-:Y:S01]  /*88d0*/  BSSY B2, `(.L_x_2904) ;  /* 0x0000017000027945 */ /* 0x000fe20003800000 */
[----:B------:R-:W-:Y:S01]  /*88e0*/  MOV R3, c[0x0][0x164] ;  /* 0x0000590000037a02 */ /* 0x000fe20000000f00 */
[----:B------:R-:W-:Y:S01]  /*88f0*/  IMAD.MOV.U32 R5, RZ, RZ, c[0x0][0x164] ;  /* 0x00005900ff057624 */ /* 0x000fe200078e00ff */
[----:B------:R-:W-:Y:S02]  /*8900*/  MOV R0, c[0x0][0x164] ;  /* 0x0000590000007a02 */ /* 0x000fe40000000f00 */
.L_x_2905:
[C---:B------:R-:W-:Y:S01]  /*8910*/  IADD3 R9, R21.reuse, c[0x0][0x174], RZ ;  /* 0x00005d0015097a10 */ /* 0x040fe20007ffe0ff */
[----:B------:R-:W-:-:S03]  /*8920*/  IMAD.WIDE.U32 R6, R21, 0x4, R16 ;  /* 0x0000000415067825 */ /* 0x000fc600078e0010 */
[C---:B------:R-:W-:Y:S01]  /*8930*/  IADD3 R13, R9.reuse, c[0x0][0x174], RZ ;  /* 0x00005d00090d7a10 */ /* 0x040fe20007ffe0ff */
[--C-:B------:R-:W-:Y:S02]  /*8940*/  IMAD.WIDE.U32 R8, R9, 0x4, R16.reuse ;  /* 0x0000000409087825 */ /* 0x100fe400078e0010 */
[----:B------:R-:W2:Y:S01]  /*8950*/  LDG.E R7, [R6.64] ;  /* 0x0000002406077981 */ /* 0x000ea2000c1e1900 */
[C---:B------:R-:W-:Y:S01]  /*8960*/  IADD3 R23, R13.reuse, c[0x0][0x174], RZ ;  /* 0x00005d000d177a10 */ /* 0x040fe20007ffe0ff */
[--C-:B------:R-:W-:Y:S02]  /*8970*/  IMAD.WIDE.U32 R12, R13, 0x4, R16.reuse ;  /* 0x000000040d0c7825 */ /* 0x100fe400078e0010 */
[----:B------:R-:W3:Y:S02]  /*8980*/  LDG.E R8, [R8.64] ;  /* 0x0000002408087981 */ /* 0x000ee4000c1e1900 */
[C---:B------:R-:W-:Y:S02]  /*8990*/  IMAD.WIDE.U32 R14, R23.reuse, 0x4, R16 ;  /* 0x00000004170e7825 */ /* 0x040fe400078e0010 */
[----:B------:R-:W4:Y:S04]  /*89a0*/  LDG.E R12, [R12.64] ;  /* 0x000000240c0c7981 */ /* 0x000f28000c1e1900 */
[----:B------:R-:W5:Y:S01]  /*89b0*/  LDG.E R15, [R14.64] ;  /* 0x000000240e0f7981 */ /* 0x000f62000c1e1900 */
        /* <DEDUP_REMOVED lines=9> */
.L_x_2904:
[----:B------:R-:W-:Y:S02]  /*8a50*/  MOV R9, R7 ;  /* 0x0000000700097202 */ /* 0x000fe40000000f00 */
.L_x_2903:
[----:B------:R-:W-:Y:S05]  /*8a60*/  BSYNC B1 ;  /* 0x0000000000017941 */ /* 0x000fea0003800000 */
.L_x_2902:
[----:B------:R-:W-:Y:S01]  /*8a70*/  ISETP.GE.U32.AND P1, PT, R21, c[0x0][0x16c], PT ;  /* 0x00005b0015007a0c */ /* 0x000fe20003f26070 */
[----:B------:R-:W-:-:S12]  /*8a80*/  BSSY B1, `(.L_x_2906) ;  /* 0x0000012000017945 */ /* 0x000fd80003800000 */
[----:B------:R-:W-:Y:S05]  /*8a90*/  @P1 BRA `(.L_x_2907) ;  /* 0x0000010000001947 */ /* 0x000fea0003800000 */
[----:B------:R-:W-:-:S05]  /*8aa0*/  IMAD.WIDE.U32 R6, R21, 0x4, R16 ;  /* 0x0000000415067825 */ /* 0x000fca00078e0010 */
[----:B------:R0:W5:Y:S01]  /*8ab0*/  LDG.E R9, [R6.64] ;  /* 0x0000002406097981 */ /* 0x000162000c1e1900 */
[----:B------:R-:W-:-:S04]  /*8ac0*/  IADD3 R13, R21, c[0x0][0x174], RZ ;  /* 0x00005d00150d7a10 */ /* 0x000fc80007ffe0ff */
[----:B------:R-:W-:-:S13]  /*8ad0*/  ISETP.GE.U32.AND P0, PT, R13, c[0x0][0x16c], PT ;  /* 0x00005b000d007a0c */ /* 0x000fda0003f06070 */
[----:B------:R-:W-:Y:S05]  /*8ae0*/  @P0 BRA `(.L_x_2907) ;  /* 0x000000b000000947 */ /* 0x000fea0003800000 */
[----:B0-----:R-:W-:-:S05]  /*8af0*/  IMAD.WIDE.U32 R6, R13, 0x4, R16 ;  /* 0x000000040d067825 */ /* 0x001fca00078e0010 */
[----:B------:R0:W5:Y:S01]  /*8b00*/  LDG.E R8, [R6.64] ;  /* 0x0000002406087981 */ /* 0x000162000c1e1900 */
[----:B------:R-:W-:-:S04]  /*8b10*/  IADD3 R13, R13, c[0x0][0x174], RZ ;  /* 0x00005d000d0d7a10 */ /* 0x000fc80007ffe0ff */
[----:B------:R-:W-:-:S13]  /*8b20*/  ISETP.GE.U32.AND P0, PT, R13, c[0x0][0x16c], PT ;  /* 0x00005b000d007a0c */ /* 0x000fda0003f06070 */
[----:B------:R-:W-:Y:S05]  /*8b30*/  @P0 BRA `(.L_x_2907) ;  /* 0x0000006000000947 */ /* 0x000fea0003800000 */
[C---:B0-----:R-:W-:Y:S01]  /*8b40*/  IADD3 R23, R13.reuse, c[0x0][0x174], RZ ;  /* 0x00005d000d177a10 */ /* 0x041fe20007ffe0ff */
[----:B------:R-:W-:-:S03]  /*8b50*/  IMAD.WIDE.U32 R6, R13, 0x4, R16 ;  /* 0x000000040d067825 */ /* 0x000fc600078e0010 */
[C---:B------:R-:W-:Y:S02]  /*8b60*/  ISETP.GE.U32.AND P0, PT, R23.reuse, c[0x0][0x16c], PT ;  /* 0x00005b0017007a0c */ /* 0x040fe40003f06070 */
[----:B------:R0:W5:Y:S11]  /*8b70*/  LDG.E R12, [R6.64] ;  /* 0x00000024060c7981 */ /* 0x000176000c1e1900 */
[----:B------:R-:W-:-:S05]  /*8b80*/  @!P0 IMAD.WIDE.U32 R16, R23, 0x4, R16 ;  /* 0x0000000417108825 */ /* 0x000fca00078e0010 */
[----:B------:R0:W5:Y:S02]  /*8b90*/  @!P0 LDG.E R15, [R16.64] ;  /* 0x00000024100f8981 */ /* 0x000164000c1e1900 */
.L_x_2907:
[----:B0-----:R-:W-:Y:S05]  /*8ba0*/  BSYNC B1 ;  /* 0x0000000000017941 */ /* 0x001fea0003800000 */
.L_x_2906:
        /* <DEDUP_REMOVED lines=13> */
.L_x_2909:
[----:B------:R-:W-:Y:S05]  /*8c80*/  BSYNC B1 ;  /* 0x0000000000017941 */ /* 0x000fea0003800000 */
.L_x_2908:
[----:B------:R-:W-:-:S04]  /*8c90*/  FMUL.FTZ R0, R0, R5 ;  /* 0x0000000500007220 */ /* 0x000fc80000410000 */
[----:B------:R-:W-:-:S04]  /*8ca0*/  FMUL.FTZ R3, R0, R3 ;  /* 0x0000000300037220 */ /* 0x000fc80000410000 */
[----:B------:R-:W-:Y:S02]  /*8cb0*/  FMUL.FTZ R16, R3, R2 ;  /* 0x0000000203107220 */ /* 0x000fe40000410000 */
.L_x_2861:
[----:B------:R-:W-:Y:S05]  /*8cc0*/  BSYNC B0 ;  /* 0x0000000000007941 */ /* 0x000fea0003800000 */
.L_x_2860:
[----:B------:R-:W-:-:S13]  /*8cd0*/  ISETP.NE.AND P0, PT, RZ, c[0x0][0x184], PT ;  /* 0x00006100ff007a0c */ /* 0x000fda0003f05270 */
[----:B------:R-:W-:Y:S05]  /*8ce0*/  @!P0 BRA `(.L_x_2910) ;  /* 0x0000012000008947 */ /* 0x000fea0003800000 */
[----:B-----5:R-:W-:Y:S01]  /*8cf0*/  IMAD R3, R11, c[0x0][0x0], R22 ;  /* 0x000000000b037a24 */ /* 0x020fe200078e0216 */
[----:B------:R-:W-:Y:S02]  /*8d00*/  ULDC UR4, c[0x0][0x4] ;  /* 0x0000010000047ab9 */ /* 0x000fe40000000800 */
[----:B------:R-:W-:Y:S02]  /*8d10*/  USHF.R.U32.HI UR4, URZ, 0x1, UR4 ;  /* 0x000000013f047899 */ /* 0x000fe40008011604 */
[----:B------:R0:W-:Y:S04]  /*8d20*/  STS [R3.X4+0x10], R16 ;  /* 0x0000101003007388 */ /* 0x0001e80000004800 */
[----:B------:R-:W-:-:S13]  /*8d30*/  ISETP.NE.AND P0, PT, RZ, UR4, PT ;  /* 0x00000004ff007c0c */ /* 0x000fda000bf05270 */
[----:B------:R-:W-:Y:S05]  /*8d40*/  @!P0 BRA `(.L_x_2910) ;  /* 0x000000c000008947 */ /* 0x000fea0003800000 */
[----:B0-----:R-:W-:-:S05]  /*8d50*/  IMAD.U32 R0, RZ, RZ, UR4 ;  /* 0x00000004ff007e24 */ /* 0x001fca000f8e00ff */
.L_x_2911:
[----:B------:R-:W-:Y:S01]  /*8d60*/  IADD3 R5, R11, R0, RZ ;  /* 0x000000000b057210 */ /* 0x000fe20007ffe0ff */
[----:B------:R-:W-:Y:S03]  /*8d70*/  BAR.SYNC.DEFER_BLOCKING 0x0 ;  /* 0x0000000000007b1d */ /* 0x000fe60000010000 */
[----:B------:R-:W-:-:S04]  /*8d80*/  ISETP.GE.U32.AND P0, PT, R5, c[0x0][0x4], PT ;  /* 0x0000010005007a0c */ /* 0x000fc80003f06070 */
[----:B------:R-:W-:-:S13]  /*8d90*/  ISETP.GE.U32.OR P0, PT, R11, R0, P0 ;  /* 0x000000000b00720c */ /* 0x000fda0000706470 */
[----:B------:R-:W-:-:S05]  /*8da0*/  @!P0 IMAD R2, R5, c[0x0][0x0], R22 ;  /* 0x0000000005028a24 */ /* 0x000fca00078e0216 */
[----:B------:R-:W0:Y:S02]  /*8db0*/  @!P0 LDS R5, [R2.X4+0x10] ;  /* 0x0000100002058984 */ /* 0x000e240000004800 */
[----:B0-----:R-:W-:-:S05]  /*8dc0*/  @!P0 FMUL.FTZ R16, R16, R5 ;  /* 0x0000000510108220 */ /* 0x001fca0000410000 */
[----:B------:R0:W-:Y:S01]  /*8dd0*/  @!P0 STS [R3.X4+0x10], R16 ;  /* 0x0000101003008388 */ /* 0x0001e20000004800 */
[----:B------:R-:W-:Y:S02]  /*8de0*/  ISETP.GT.AND P0, PT, R0, 0x1, PT ;  /* 0x000000010000780c */ /* 0x000fe40003f04270 */
[----:B------:R-:W-:-:S11]  /*8df0*/  SHF.R.S32.HI R0, RZ, 0x1, R0 ;  /* 0x00000001ff007819 */ /* 0x000fd60000011400 */
[----:B0-----:R-:W-:Y:S05]  /*8e00*/  @P0 BRA `(.L_x_2911) ;  /* 0xffffff5000000947 */ /* 0x001fea000383ffff */
.L_x_2910:
[----:B0-----:R-:W-:-:S13]  /*8e10*/  ISETP.NE.AND P0, PT, RZ, c[0x0][0x180], PT ;  /* 0x00006000ff007a0c */ /* 0x001fda0003f05270 */
[----:B------:R-:W-:Y:S05]  /*8e20*/  @!P0 BRA `(.L_x_2912) ;  /* 0x0000021000008947 */ /* 0x000fea0003800000 */
[----:B------:R-:W-:Y:S01]  /*8e30*/  MOV R2, c[0x0][0x0] ;  /* 0x0000000000027a02 */ /* 0x000fe20000000f00 */
[----:B------:R-:W-:-:S03]  /*8e40*/  IMAD.MOV.U32 R0, RZ, RZ, c[0x0][0x0] ;  /* 0x00000000ff007624 */ /* 0x000fc600078e00ff */
[----:B------:R-:W-:-:S13]  /*8e50*/  ISETP.GT.AND P0, PT, R2, 0x20, PT ;  /* 0x000000200200780c */ /* 0x000fda0003f04270 */
[----:B------:R-:W-:Y:S05]  /*8e60*/  @!P0 BRA `(.L_x_2913) ;  /* 0x0000014000008947 */ /* 0x000fea0003800000 */
[----:B-----5:R-:W-:Y:S01]  /*8e70*/  IMAD R5, R11, c[0x0][0x0], R22 ;  /* 0x000000000b057a24 */ /* 0x020fe200078e0216 */
[----:B------:R-:W-:-:S04]  /*8e80*/  LEA.HI R0, R2, c[0x0][0x0], RZ, 0x1 ;  /* 0x0000000002007a11 */ /* 0x000fc800078f08ff */
[----:B------:R0:W-:Y:S01]  /*8e90*/  STS [R5.X4+0x10], R16 ;  /* 0x0000101005007388 */ /* 0x0001e20000004800 */
[----:B------:R-:W-:Y:S01]  /*8ea0*/  SHF.R.S32.HI R2, RZ, 0x1, R0 ;  /* 0x00000001ff027819 */ /* 0x000fe20000011400 */
[----:B------:R-:W-:-:S03]  /*8eb0*/  HFMA2.MMA R0, -RZ, RZ, 0, 1.9073486328125e-06 ;  /* 0x00000020ff007435 */ /* 0x000fc600000001ff */
[----:B------:R-:W-:-:S13]  /*8ec0*/  ISETP.GE.AND P0, PT, R2, 0x20, PT ;  /* 0x000000200200780c */ /* 0x000fda0003f06270 */
[----:B------:R-:W-:Y:S05]  /*8ed0*/  @!P0 BRA `(.L_x_2913) ;  /* 0x000000d000008947 */ /* 0x000fea0003800000 */
[----:B0-----:R-:W-:Y:S02]  /*8ee0*/  LEA R7, R5, 0x10, 0x2 ;  /* 0x0000001005077811 */ /* 0x001fe400078e10ff */
.L_x_2914:
[----:B------:R-:W-:Y:S01]  /*8ef0*/  IADD3 R0, R22, R2, RZ ;  /* 0x0000000216007210 */ /* 0x000fe20007ffe0ff */
[----:B------:R-:W-:Y:S03]  /*8f00*/  BAR.SYNC.DEFER_BLOCKING 0x0 ;  /* 0x0000000000007b1d */ /* 0x000fe60000010000 */
[----:B------:R-:W-:-:S04]  /*8f10*/  ISETP.GE.U32.AND P0, PT, R0, c[0x0][0x0], PT ;  /* 0x0000000000007a0c */ /* 0x000fc80003f06070 */
[----:B------:R-:W-:-:S13]  /*8f20*/  ISETP.GE.U32.OR P0, PT, R22, R2, P0 ;  /* 0x000000021600720c */ /* 0x000fda0000706470 */
[----:B------:R-:W-:Y:S01]  /*8f30*/  @!P0 IMAD R0, R2, 0x4, R7 ;  /* 0x0000000402008824 */ /* 0x000fe200078e0207 */
[----:B------:R-:W-:-:S04]  /*8f40*/  SHF.R.S32.HI R2, RZ, 0x1, R2 ;  /* 0x00000001ff027819 */ /* 0x000fc80000011402 */
[----:B------:R-:W0:Y:S02]  /*8f50*/  @!P0 LDS R3, [R0] ;  /* 0x0000000000038984 */ /* 0x000e240000000800 */
[----:B0-----:R-:W-:-:S05]  /*8f60*/  @!P0 FMUL.FTZ R16, R16, R3 ;  /* 0x0000000310108220 */ /* 0x001fca0000410000 */
[----:B------:R0:W-:Y:S01]  /*8f70*/  @!P0 STS [R5.X4+0x10], R16 ;  /* 0x0000101005008388 */ /* 0x0001e20000004800 */
[----:B------:R-:W-:-:S13]  /*8f80*/  ISETP.GE.AND P0, PT, R2, 0x20, PT ;  /* 0x000000200200780c */ /* 0x000fda0003f06270 */
[----:B0-----:R-:W-:Y:S05]  /*8f90*/  @P0 BRA `(.L_x_2914) ;  /* 0xffffff5000000947 */ /* 0x001fea000383ffff */
[----:B------:R-:W-:-:S03]  /*8fa0*/  MOV R0, 0x20 ;  /* 0x0000002000007802 */ /* 0x000fc60000000f00 */
.L_x_2913:
[----:B0-----:R-:W-:Y:S01]  /*8fb0*/  BAR.SYNC.DEFER_BLOCKING 0x0 ;  /* 0x0000000000007b1d */ /* 0x001fe20000010000 */
[----:B------:R-:W-:-:S13]  /*8fc0*/  ISETP.GE.AND P0, PT, R0, 0x2, PT ;  /* 0x000000020000780c */ /* 0x000fda0003f06270 */
[----:B------:R-:W-:Y:S05]  /*8fd0*/  @!P0 BRA `(.L_x_2912) ;  /* 0x0000006000008947 */ /* 0x000fea0003800000 */
[----:B-----5:R-:W-:-:S08]  /*8fe0*/  HFMA2.MMA R3, -RZ, RZ, 0, 5.9604644775390625e-08 ;  /* 0x00000001ff037435 */ /* 0x020fd000000001ff */
.L_x_2915:
[----:B------:R0:W1:Y:S02]  /*8ff0*/  SHFL.DOWN PT, R5, R16, R3, 0x1f ;  /* 0x08001f0310057589 */ /* 0x00006400000e0000 */
[----:B0-----:R-:W-:-:S05]  /*9000*/  IMAD.SHL.U32 R3, R3, 0x2, RZ ;  /* 0x0000000203037824 */ /* 0x001fca00078e00ff */
[----:B------:R-:W-:Y:S01]  /*9010*/  ISETP.GE.AND P0, PT, R3, R0, PT ;  /* 0x000000000300720c */ /* 0x000fe20003f06270 */
[----:B-1----:R-:W-:-:S12]  /*9020*/  FMUL.FTZ R16, R5, R16 ;  /* 0x0000001005107220 */ /* 0x002fd80000410000 */
[----:B------:R-:W-:Y:S05]  /*9030*/  @!P0 BRA `(.L_x_2915) ;  /* 0xffffffb000008947 */ /* 0x000fea000383ffff */
.L_x_2912:
[----:B------:R-:W-:Y:S02]  /*9040*/  ISETP.NE.AND P1, PT, RZ, c[0x0][0x33c], PT ;  /* 0x0000cf00ff007a0c */ /* 0x000fe40003f25270 */
[----:B------:R-:W-:-:S11]  /*9050*/  MOV R17, RZ ;  /* 0x000000ff00117202 */ /* 0x000fd60000000f00 */
[----:B------:R-:W-:Y:S05]  /*9060*/  @!P1 BRA `(.L_x_2916) ;  /* 0x00000c7000009947 */ /* 0x000fea0003800000 */
[----:B------:R-:W-:Y:S01]  /*9070*/  HFMA2.MMA R18, -RZ, RZ, 0, 0 ;  /* 0x00000000ff127435 */ /* 0x000fe200000001ff */
[----:B------:R-:W-:-:S05]  /*9080*/  IMAD.MOV.U32 R0, RZ, RZ, 0x1 ;  /* 0x00000001ff007424 */ /* 0x000fca00078e00ff */
[----:B------:R-:W-:-:S04]  /*9090*/  ISETP.NE.AND P0, PT, R0, c[0x0][0x33c], PT ;  /* 0x0000cf0000007a0c */ /* 0x000fc80003f05270 */
[----:B------:R-:W-:-:S05]  /*90a0*/  IMAD.HI.U32 R2, R19, c[0x0][0x344], R18 ;  /* 0x0000d10013027a27 */ /* 0x000fca00078e0012 */
[----:B-----5:R-:W-:-:S04]  /*90b0*/  SHF.R.U32.HI R3, RZ, c[0x0][0x348], R2 ;  /* 0x0000d200ff037a19 */ /* 0x020fc80000011602 */
        /* <DEDUP_REMOVED lines=194> */
.L_x_2916:
        /* <DEDUP_REMOVED lines=215> */
.L_x_2918:
        /* <DEDUP_REMOVED lines=11> */
.L_x_2920:
[----:B------:R-:W-:Y:S05]  /*ab00*/  BSYNC B0 ;  /* 0x0000000000007941 */ /* 0x000fea0003800000 */
.L_x_2919:
[----:B------:R-:W-:-:S04]  /*ab10*/  PRMT R4, R4, 0x9910, RZ ;  /* 0x0000991004047816 */ /* 0x000fc800000000ff */
[----:B------:R-:W-:-:S04]  /*ab20*/  ISETP.NE.AND P1, PT, R4, RZ, PT ;  /* 0x000000ff0400720c */ /* 0x000fc80003f25270 */
[----:B------:R-:W-:-:S09]  /*ab30*/  ISETP.NE.OR P0, PT, RZ, c[0x0][0x180], !P1 ;  /* 0x00006000ff007a0c */ /* 0x000fd20004f05670 */
[----:B------:R-:W0:Y:S01]  /*ab40*/  @P1 S2R R5, SR_CTAID.Y ;  /* 0x0000000000051919 */ /* 0x000e220000002600 */
[----:B------:R-:W-:Y:S02]  /*ab50*/  @P1 IMAD.MOV.U32 R4, RZ, RZ, 0x4 ;  /* 0x00000004ff041424 */ /* 0x000fe400078e00ff */
[----:B0-----:R-:W-:-:S04]  /*ab60*/  @P1 IMAD R5, R0, c[0x0][0x10], R5 ;  /* 0x0000040000051a24 */ /* 0x001fc800078e0205 */
[----:B------:R-:W-:Y:S01]  /*ab70*/  @!P0 IMAD R5, R5, c[0x0][0x0], R22 ;  /* 0x0000000005058a24 */ /* 0x000fe200078e0216 */
[----:B------:R-:W-:-:S03]  /*ab80*/  LOP3.LUT P0, RZ, R22, R11, RZ, 0xfc, !PT ;  /* 0x0000000b16ff7212 */ /* 0x000fc6000780fcff */
[----:B------:R-:W-:-:S05]  /*ab90*/  @P1 IMAD.WIDE.U32 R4, R5, R4, c[0x0][0x558] ;  /* 0x0001560005041625 */ /* 0x000fca00078e0004 */
[----:B------:R0:W-:Y:S01]  /*aba0*/  @P1 STG.E [R4.64], R16 ;  /* 0x0000001004001986 */ /* 0x0001e2000c101924 */
        /* <DEDUP_REMOVED lines=30> */
.L_x_2922:
[----:B------:R-:W-:Y:S05]  /*ad90*/  BSYNC B0 ;  /* 0x0000000000007941 */ /* 0x000fea0003800000 */
.L_x_2921:
[----:B------:R-:W-:Y:S06]  /*ada0*/  BAR.SYNC.DEFER_BLOCKING 0x0 ;  /* 0x0000000000007b1d */ /* 0x000fec0000010000 */
[----:B0-----:R-:W0:Y:S02]  /*adb0*/  LDS.U8 R4, [RZ] ;  /* 0x00000000ff047984 */ /* 0x001e240000000000 */
[----:B0-----:R-:W-:Y:S02]  /*adc0*/  ISETP.NE.AND P0, PT, R4, RZ, PT ;  /* 0x000000ff0400720c */ /* 0x001fe40003f05270 */
[----:B------:R-:W-:-:S05]  /*add0*/  IADD3 R4, P2, R17, c[0x0][0x540], RZ ;  /* 0x0001500011047a10 */ /* 0x000fca0007f5e0ff */
[----:B------:R-:W-:-:S06]  /*ade0*/  IMAD.X R5, RZ, RZ, c[0x0][0x544], P2 ;  /* 0x00015100ff057624 */ /* 0x000fcc00010e06ff */
[----:B------:R-:W-:Y:S05]  /*adf0*/  @!P0 EXIT ;  /* 0x000000000000894d */ /* 0x000fea0003800000 */
[----:B------:R-:W-:Y:S02]  /*ae00*/  ISETP.NE.AND P0, PT, RZ, c[0x0][0x180], PT ;  /* 0x00006000ff007a0c */ /* 0x000fe40003f05270 */
        /* <DEDUP_REMOVED lines=11> */
[----:B------:R-:W-:Y:S04]  /*aec0*/  BSSY B1, `(.L_x_2925) ;  /* 0x000000c000017945 */ /* 0x000fe80003800000 */
[----:B------:R-:W-:-:S13]  /*aed0*/  ISETP.GE.U32.AND P0, PT, R9, c[0x0][0x17c], PT ;  /* 0x00005f0009007a0c */ /* 0x000fda0003f06070 */
[----:B------:R-:W-:Y:S05]  /*aee0*/  @P0 BRA `(.L_x_2926) ;  /* 0x0000009000000947 */ /* 0x000fea0003800000 */
.L_x_2927:
[----:B------:R-:W-:Y:S01]  /*aef0*/  HFMA2.MMA R7, -RZ, RZ, 0, 2.384185791015625e-07 ;  /* 0x00000004ff077435 */ /* 0x000fe200000001ff */
[----:B------:R-:W-:-:S09]  /*af00*/  IMAD R6, R0, c[0x0][0x10], R9 ;  /* 0x0000040000067a24 */ /* 0x000fd200078e0209 */
[----:B------:R-:W-:-:S06]  /*af10*/  IMAD.WIDE.U32 R6, R6, R7, c[0x0][0x558] ;  /* 0x0001560006067625 */ /* 0x000fcc00078e0007 */
[----:B------:R-:W2:Y:S01]  /*af20*/  LDG.E R7, [R6.64] ;  /* 0x0000002406077981 */ /* 0x000ea2000c1e1900 */
[----:B------:R-:W-:-:S04]  /*af30*/  IMAD.MOV.U32 R8, RZ, RZ, c[0x0][0x0] ;  /* 0x00000000ff087624 */ /* 0x000fc800078e00ff */
[----:B------:R-:W-:-:S05]  /*af40*/  IMAD R9, R8, c[0x0][0x4], R9 ;  /* 0x0000010008097a24 */ /* 0x000fca00078e0209 */
[----:B------:R-:W-:Y:S01]  /*af50*/  ISETP.GE.U32.AND P0, PT, R9, c[0x0][0x17c], PT ;  /* 0x00005f0009007a0c */ /* 0x000fe20003f06070 */
[----:B--2---:R-:W-:-:S12]  /*af60*/  FMUL.FTZ R16, R7, R16 ;  /* 0x0000001007107220 */ /* 0x004fd80000410000 */
[----:B------:R-:W-:Y:S05]  /*af70*/  @!P0 BRA `(.L_x_2927) ;  /* 0xffffff7000008947 */ /* 0x000fea000383ffff */
.L_x_2926:
[----:B------:R-:W-:Y:S05]  /*af80*/  BSYNC B1 ;  /* 0x0000000000017941 */ /* 0x000fea0003800000 */
.L_x_2925:
[----:B------:R-:W-:Y:S05]  /*af90*/  BRA `(.L_x_2928) ;  /* 0x000000c000007947 */ /* 0x000fea0003800000 */
.L_x_2924:
[----:B------:R-:W-:-:S13]  /*afa0*/  ISETP.GE.U32.AND P0, PT, R11, c[0x0][0x17c], PT ;  /* 0x00005f000b007a0c */ /* 0x000fda0003f06070 */
[----:B------:R-:W-:Y:S05]  /*afb0*/  @P0 BRA `(.L_x_2928) ;  /* 0x000000a000000947 */ /* 0x000fea0003800000 */
[----:B------:R-:W-:-:S04]  /*afc0*/  MOV R9, R11 ;  /* 0x0000000b00097202 */ /* 0x000fc80000000f00 */
.L_x_2929:
[----:B------:R-:W-:Y:S01]  /*afd0*/  HFMA2.MMA R6, -RZ, RZ, 0, 2.384185791015625e-07 ;  /* 0x00000004ff067435 */ /* 0x000fe200000001ff */
[----:B------:R-:W-:-:S04]  /*afe0*/  IMAD R7, R0, c[0x0][0x10], R9 ;  /* 0x0000040000077a24 */ /* 0x000fc800078e0209 */
[----:B------:R-:W-:-:S05]  /*aff0*/  IMAD R7, R7, c[0x0][0x0], R22 ;  /* 0x0000000007077a24 */ /* 0x000fca00078e0216 */
[----:B------:R-:W-:-:S06]  /*b000*/  IMAD.WIDE.U32 R6, R7, R6, c[0x0][0x558] ;  /* 0x0001560007067625 */ /* 0x000fcc00078e0006 */
[----:B------:R-:W2:Y:S01]  /*b010*/  LDG.E R7, [R6.64] ;  /* 0x0000002406077981 */ /* 0x000ea2000c1e1900 */
[----:B------:R-:W-:-:S04]  /*b020*/  IADD3 R9, R9, c[0x0][0x4], RZ ;  /* 0x0000010009097a10 */ /* 0x000fc80007ffe0ff */
[----:B------:R-:W-:Y:S01]  /*b030*/  ISETP.GE.U32.AND P0, PT, R9, c[0x0][0x17c], PT ;  /* 0x00005f0009007a0c */ /* 0x000fe20003f06070 */
[----:B--2---:R-:W-:-:S12]  /*b040*/  FMUL.FTZ R16, R7, R16 ;  /* 0x0000001007107220 */ /* 0x004fd80000410000 */
[----:B------:R-:W-:Y:S05]  /*b050*/  @!P0 BRA `(.L_x_2929) ;  /* 0xffffff7000008947 */ /* 0x000fea000383ffff */
.L_x_2928:
[----:B------:R-:W-:Y:S05]  /*b060*/  BSYNC B0 ;  /* 0x0000000000007941 */ /* 0x000fea0003800000 */
.L_x_2923:
[----:B------:R-:W-:Y:S01]  /*b070*/  IMAD R13, R11, c[0x0][0x0], R22 ;  /* 0x000000000b0d7a24 */ /* 0x000fe200078e0216 */
[----:B------:R-:W-:Y:S01]  /*b080*/  ULDC UR4, c[0x0][0x4] ;  /* 0x0000010000047ab9 */ /* 0x000fe20000000800 */
[----:B------:R-:W-:Y:S01]  /*b090*/  ISETP.NE.AND P2, PT, RZ, c[0x0][0x180], PT ;  /* 0x00006000ff007a0c */ /* 0x000fe20003f45270 */
[----:B------:R-:W-:Y:S02]  /*b0a0*/  USHF.R.U32.HI UR4, URZ, 0x1, UR4 ;  /* 0x000000013f047899 */ /* 0x000fe40008011604 */
[----:B------:R0:W-:Y:S04]  /*b0b0*/  STS [R13.X4+0x10], R16 ;  /* 0x000010100d007388 */ /* 0x0001e80000004800 */
[----:B------:R-:W-:-:S13]  /*b0c0*/  ISETP.NE.AND P0, PT, RZ, UR4, PT ;  /* 0x00000004ff007c0c */ /* 0x000fda000bf05270 */
[----:B------:R-:W-:Y:S05]  /*b0d0*/  @!P0 BRA `(.L_x_2930) ;  /* 0x000000c000008947 */ /* 0x000fea0003800000 */
[----:B0-----:R-:W-:-:S05]  /*b0e0*/  IMAD.U32 R0, RZ, RZ, UR4 ;  /* 0x00000004ff007e24 */ /* 0x001fca000f8e00ff */
.L_x_2931:
        /* <DEDUP_REMOVED lines=11> */
.L_x_2930:
[----:B0-----:R-:W-:Y:S01]  /*b1a0*/  LEA R6, R13, 0x10, 0x2 ;  /* 0x000000100d067811 */ /* 0x001fe200078e10ff */
[----:B------:R-:W-:Y:S05]  /*b1b0*/  @!P2 BRA `(.L_x_2932) ;  /* 0x000001f00000a947 */ /* 0x000fea0003800000 */
[----:B------:R-:W-:Y:S01]  /*b1c0*/  MOV R7, c[0x0][0x0] ;  /* 0x0000000000077a02 */ /* 0x000fe20000000f00 */
[----:B------:R-:W-:-:S03]  /*b1d0*/  IMAD.MOV.U32 R0, RZ, RZ, c[0x0][0x0] ;  /* 0x00000000ff007624 */ /* 0x000fc600078e00ff */
[----:B------:R-:W-:-:S13]  /*b1e0*/  ISETP.GT.AND P0, PT, R7, 0x20, PT ;  /* 0x000000200700780c */ /* 0x000fda0003f04270 */
[----:B------:R-:W-:Y:S05]  /*b1f0*/  @!P0 BRA `(.L_x_2933) ;  /* 0x0000012000008947 */ /* 0x000fea0003800000 */
[----:B------:R-:W-:Y:S01]  /*b200*/  LEA.HI R7, R7, c[0x0][0x0], RZ, 0x1 ;  /* 0x0000000007077a11 */ /* 0x000fe200078f08ff */
[----:B------:R0:W-:Y:S01]  /*b210*/  STS [R13.X4+0x10], R16 ;  /* 0x000010100d007388 */ /* 0x0001e20000004800 */
[----:B------:R-:W-:Y:S02]  /*b220*/  HFMA2.MMA R0, -RZ, RZ, 0, 1.9073486328125e-06 ;  /* 0x00000020ff007435 */ /* 0x000fe400000001ff */
[----:B------:R-:W-:-:S04]  /*b230*/  SHF.R.S32.HI R7, RZ, 0x1, R7 ;  /* 0x00000001ff077819 */ /* 0x000fc80000011407 */
[----:B------:R-:W-:-:S13]  /*b240*/  ISETP.GE.AND P0, PT, R7, 0x20, PT ;  /* 0x000000200700780c */ /* 0x000fda0003f06270 */
[----:B0-----:R-:W-:Y:S05]  /*b250*/  @!P0 BRA `(.L_x_2933) ;  /* 0x000000c000008947 */ /* 0x001fea0003800000 */
.L_x_2934:
        /* <DEDUP_REMOVED lines=12> */
.L_x_2933:
[----:B------:R-:W-:Y:S01]  /*b320*/  BAR.SYNC.DEFER_BLOCKING 0x0 ;  /* 0x0000000000007b1d */ /* 0x000fe20000010000 */
[----:B------:R-:W-:-:S13]  /*b330*/  ISETP.GE.AND P0, PT, R0, 0x2, PT ;  /* 0x000000020000780c */ /* 0x000fda0003f06270 */
[----:B------:R-:W-:Y:S05]  /*b340*/  @!P0 BRA `(.L_x_2932) ;  /* 0x0000006000008947 */ /* 0x000fea0003800000 */
[----:B------:R-:W-:-:S08]  /*b350*/  HFMA2.MMA R7, -RZ, RZ, 0, 5.9604644775390625e-08 ;  /* 0x00000001ff077435 */ /* 0x000fd000000001ff */
.L_x_2935:
[----:B------:R0:W1:Y:S02]  /*b360*/  SHFL.DOWN PT, R9, R16, R7, 0x1f ;  /* 0x08001f0710097589 */ /* 0x00006400000e0000 */
[----:B0-----:R-:W-:-:S05]  /*b370*/  IMAD.SHL.U32 R7, R7, 0x2, RZ ;  /* 0x0000000207077824 */ /* 0x001fca00078e00ff */
[----:B------:R-:W-:Y:S01]  /*b380*/  ISETP.GE.AND P0, PT, R7, R0, PT ;  /* 0x000000000700720c */ /* 0x000fe20003f06270 */
[----:B-1----:R-:W-:-:S12]  /*b390*/  FMUL.FTZ R16, R9, R16 ;  /* 0x0000001009107220 */ /* 0x002fd80000410000 */
[----:B------:R-:W-:Y:S05]  /*b3a0*/  @!P0 BRA `(.L_x_2935) ;  /* 0xffffffb000008947 */ /* 0x000fea000383ffff */
.L_x_2932:
        /* <DEDUP_REMOVED lines=9> */
[----:B------:R-:W2:Y:S02]  /*b440*/  LDG.E R5, [R2.64] ;  /* 0x0000002402057981 */ /* 0x000ea4000c1e1900 */
[----:B--2---:R-:W-:Y:S02]  /*b450*/  FMUL.FTZ R16, R16, R5 ;  /* 0x0000000510107220 */ /* 0x004fe40000410000 */
.L_x_2937:
        /* <DEDUP_REMOVED lines=23> */
.L_x_2939:
[----:B------:R-:W-:-:S04]  /*b5d0*/  IADD3 R2, P0, R17, c[0x0][0x540], RZ ;  /* 0x0001500011027a10 */ /* 0x000fc80007f1e0ff */
[----:B------:R-:W-:-:S05]  /*b5e0*/  IADD3.X R3, RZ, c[0x0][0x544], RZ, P0, !PT ;  /* 0x00015100ff037a10 */ /* 0x000fca00007fe4ff */
[----:B------:R-:W-:Y:S01]  /*b5f0*/  STG.E [R2.64], R16 ;  /* 0x0000001002007986 */ /* 0x000fe2000c101924 */
[----:B------:R-:W-:Y:S05]  /*b600*/  EXIT ;  /* 0x000000000000794d */ /* 0x000fea0003800000 */
.L_x_2938:
[----:B------:R-:W-:Y:S01]  /*b610*/  STG.E [R2.64], R16 ;  /* 0x0000001002007986 */ /* 0x000fe2000c101924 */
[----:B------:R-:W-:Y:S05]  /*b620*/  EXIT ;  /* 0x000000000000794d */ /* 0x000fea0003800000 */
.L_x_2936:
[----:B------:R-:W-:Y:S01]  /*b630*/  ISETP.NE.AND P0, PT, RZ, UR38, PT ;  /* 0x00000026ff007c0c */ /* 0x000fe2000bf05270 */
[----:B------:R-:W-:Y:S02]  /*b640*/  ULDC.U8 UR4, c[0x0][0x571] ;  /* 0x00015c4000047ab9 */ /* 0x000fe40000000000 */
[----:B------:R-:W-:-:S10]  /*b650*/  ISETP.NE.AND P1, PT, RZ, UR4, PT ;  /* 0x00000004ff007c0c */ /* 0x000fd4000bf25270 */
[----:B------:R-:W-:Y:S05]  /*b660*/  @!P0 BRA `(.L_x_2940) ;  /* 0x0000002000008947 */ /* 0x000fea0003800000 */
[----:B------:R-:W2:Y:S02]  /*b670*/  LDG.E R3, [R4.64] ;  /* 0x0000002404037981 */ /* 0x000ea4000c1e1900 */
[----:B--2---:R-:W-:Y:S02]  /*b680*/  FMUL.FTZ R16, R16, R3 ;  /* 0x0000000310107220 */ /* 0x004fe40000410000 */
.L_x_2940:
        /* <DEDUP_REMOVED lines=23> */
.L_x_2942:
[----:B------:R-:W-:-:S04]  /*b800*/  IADD3 R2, P0, R17, c[0x0][0x540], RZ ;  /* 0x0001500011027a10 */ /* 0x000fc80007f1e0ff */
[----:B------:R-:W-:-:S05]  /*b810*/  IADD3.X R3, RZ, c[0x0][0x544], RZ, P0, !PT ;  /* 0x00015100ff037a10 */ /* 0x000fca00007fe4ff */
[----:B------:R-:W-:Y:S01]  /*b820*/  STG.E [R2.64], R16 ;  /* 0x0000001002007986 */ /* 0x000fe2000c101924 */
[----:B------:R-:W-:Y:S05]  /*b830*/  EXIT ;  /* 0x000000000000794d */ /* 0x000fea0003800000 */
.L_x_2941:
[----:B------:R-:W-:Y:S01]  /*b840*/  STG.E [R4.64], R16 ;  /* 0x0000001004007986 */ /* 0x000fe2000c101924 */
[----:B------:R-:W-:Y:S05]  /*b850*/  EXIT ;  /* 0x000000000000794d */ /* 0x000fea0003800000 */
.L_x_2917:
        /* <DEDUP_REMOVED lines=18> */
.L_x_2944:
        /* <DEDUP_REMOVED lines=23> */
.L_x_2946:
[----:B------:R-:W-:-:S05]  /*baf0*/  IADD3 R2, P0, R17, c[0x0][0x540], RZ ;  /* 0x0001500011027a10 */ /* 0x000fca0007f1e0ff */
[----:B------:R-:W-:-:S05]  /*bb00*/  IMAD.X R3, RZ, RZ, c[0x0][0x544], P0 ;  /* 0x00015100ff037624 */ /* 0x000fca00000e06ff */
[----:B------:R-:W-:Y:S01]  /*bb10*/  STG.E [R2.64], R16 ;  /* 0x0000001002007986 */ /* 0x000fe2000c101924 */
[----:B------:R-:W-:Y:S05]  /*bb20*/  EXIT ;  /* 0x000000000000794d */ /* 0x000fea0003800000 */
.L_x_2945:
[----:B------:R-:W-:Y:S01]  /*bb30*/  STG.E [R2.64], R16 ;  /* 0x0000001002007986 */ /* 0x000fe2000c101924 */
[----:B------:R-:W-:Y:S05]  /*bb40*/  EXIT ;  /* 0x000000000000794d */ /* 0x000fea0003800000 */
.L_x_2943:
[----:B------:R-:W-:Y:S01]  /*bb50*/  ISETP.NE.AND P0, PT, RZ, UR38, PT ;  /* 0x00000026ff007c0c */ /* 0x000fe2000bf05270 */
[----:B------:R-:W-:Y:S02]  /*bb60*/  ULDC.U8 UR4, c[0x0][0x571] ;  /* 0x00015c4000047ab9 */ /* 0x000fe40000000000 */
[----:B------:R-:W-:-:S10]  /*bb70*/  ISETP.NE.AND P1, PT, RZ, UR4, PT ;  /* 0x00000004ff007c0c */ /* 0x000fd4000bf25270 */
[----:B------:R-:W-:Y:S05]  /*bb80*/  @!P0 BRA `(.L_x_2947) ;  /* 0x0000002000008947 */ /* 0x000fea0003800000 */
[----:B------:R-:W2:Y:S02]  /*bb90*/  LDG.E R3, [R4.64] ;  /* 0x0000002404037981 */ /* 0x000ea4000c1e1900 */
[----:B--2---:R-:W-:Y:S02]  /*bba0*/  FMUL.FTZ R16, R16, R3 ;  /* 0x0000000310107220 */ /* 0x004fe40000410000 */
.L_x_2947:
        /* <DEDUP_REMOVED lines=23> */
.L_x_2949:
[----:B------:R-:W-:-:S04]  /*bd20*/  IADD3 R2, P0, R17, c[0x0][0x540], RZ ;  /* 0x0001500011027a10 */ /* 0x000fc80007f1e0ff */
[----:B------:R-:W-:-:S05]  /*bd30*/  IADD3.X R3, RZ, c[0x0][0x544], RZ, P0, !PT ;  /* 0x00015100ff037a10 */ /* 0x000fca00007fe4ff */
[----:B------:R-:W-:Y:S01]  /*bd40*/  STG.E [R2.64], R16 ;  /* 0x0000001002007986 */ /* 0x000fe2000c101924 */
[----:B------:R-:W-:Y:S05]  /*bd50*/  EXIT ;  /* 0x000000000000794d */ /* 0x000fea0003800000 */
.L_x_2948:
[----:B------:R-:W-:Y:S01]  /*bd60*/  STG.E [R4.64], R16 ;  /* 0x0000001004007986 */ /* 0x000fe2000c101924 */
[----:B------:R-:W-:Y:S05]  /*bd70*/  EXIT ;  /* 0x000000000000794d */ /* 0x000fea0003800000 */
.L_x_2950:
        /* <DEDUP_REMOVED lines=16> */
.L_x_8820:


//--------------------- .text._ZN2at6native13reduce_kernelILi256ELi2ENS0_8ReduceOpIfNS0_14func_wrapper_tIfNS0_55_GLOBAL__N__0955718d_22_SparseCsrTensorMath_cu_868dd54514ReductionMulOpIfEEEEjfLi4ELi4EEEEEvT1_ --------------------------
	.section	.text._ZN2at6native13reduce_kernelILi256ELi2ENS0_8ReduceOpIfNS0_14func_wrapper_tIfNS0_55_GLOBAL__N__0955718d_22_SparseCsrTensorMath_cu_868dd54514ReductionMulOpIfEEEEjfLi4ELi4EEEEEvT1_,"ax",@progbits
	.sectioninfo	@"SHI_REGISTERS=34"
	.align	128
.text._ZN2at6native13reduce_kernelILi256ELi2ENS0_8ReduceOpIfNS0_14func_wrapper_tIfNS0_55_GLOBAL__N__0955718d_22_SparseCsrTensorMath_cu_868dd54514ReductionMulOpIfEEEEjfLi4ELi4EEEEEvT1_:
        .type           _ZN2at6native13reduce_kernelILi256ELi2ENS0_8ReduceOpIfNS0_14func_wrapper_tIfNS0_55_GLOBAL__N__0955718d_22_SparseCsrTensorMath_cu_868dd54514ReductionMulOpIfEEEEjfLi4ELi4EEEEEvT1_,@function
        .size           _ZN2at6native13reduce_kernelILi256ELi2ENS0_8ReduceOpIfNS0_14func_wrapper_tIfNS0_55_GLOBAL__N__0955718d_22_SparseCsrTensorMath_cu_868dd54514ReductionMulOpIfEEEEjfLi4ELi4EEEEEvT1_,(.L_x_8821 - _ZN2at6native13reduce_kernelILi256ELi2ENS0_8ReduceOpIfNS0_14func_wrapper_tIfNS0_55_GLOBAL__N__0955718d_22_SparseCsrTensorMath_cu_868dd54514ReductionMulOpIfEEEEjfLi4ELi4EEEEEvT1_)
        .other          _ZN2at6native13reduce_kernelILi256ELi2ENS0_8ReduceOpIfNS0_14func_wrapper_tIfNS0_55_GLOBAL__N__0955718d_22_SparseCsrTensorMath_cu_868dd54514ReductionMulOpIfEEEEjfLi4ELi4EEEEEvT1_,@"STO_CUDA_ENTRY STV_DEFAULT"
_ZN2at6native13reduce_kernelILi256ELi2ENS0_8ReduceOpIfNS0_14func_wrapper_tIfNS0_55_GLOBAL__N__0955718d_22_SparseCsrTensorMath_cu_868dd54514ReductionMulOpIfEEEEjfLi4ELi4EEEEEvT1_:
        /* <DEDUP_REMOVED lines=209> */
.L_x_2951:
        /* <DEDUP_REMOVED lines=39> */
[----:B------:R-:W-:Y:S01]  /*0f80*/  SHF.R.U64 R0, R18, 0x2, R19 ;  /* 0x0000000212007819 */ /* 0x000fe20000001213 */
[----:B------:R-:W-:Y:S01]  /*0f90*/  BSSY B0, `(.L_x_2955) ;  /* 0x0000025000007945 */ /* 0x000fe20003800000 */
[----:B------:R-:W-:Y:S01]  /*0fa0*/  IMAD.MOV.U32 R8, RZ, RZ, c[0x0][0x16c] ;  /* 0x00005b00ff087624 */ /* 0x000fe200078e00ff */
[----:B------:R-:W-:Y:S02]  /*0fb0*/  MOV R3, c[0x0][0x164] ;  /* 0x0000590000037a02 */ /* 0x000fe40000000f00 */
[----:B------:R-:W-:-:S04]  /*0fc0*/  LOP3.LUT R6, R0, 0x3, RZ, 0xc0, !PT ;  /* 0x0000000300067812 */ /* 0x000fc800078ec0ff */
        /* <DEDUP_REMOVED lines=16> */
.L_x_2960:
[----:B------:R-:W-:Y:S05]  /*10d0*/  BSYNC B2 ;  /* 0x0000000000027941 */ /* 0x000fea0003800000 */
.L_x_2959:
[----:B------:R-:W-:-:S04]  /*10e0*/  PRMT R0, R0, 0x9910, RZ ;  /* 0x0000991000007816 */ /* 0x000fc800000000ff */
[----:B------:R-:W-:-:S13]  /*10f0*/  ISETP.NE.AND P0, PT, R0, RZ, PT ;  /* 0x000000ff0000720c */ /* 0x000fda0003f05270 */
[----:B------:R-:W-:Y:S05]  /*1100*/  @!P0 BRA `(.L_x_2958) ;  /* 0x0000006000008947 */ /* 0x000fea0003800000 */
[----:B------:R-:W-:-:S04]  /*1110*/  IADD3 R3, P0, R23, -R6, RZ ;  /* 0x8000000617037210 */ /* 0x000fc80007f1e0ff */
[----:B------:R-:W-:Y:S02]  /*1120*/  IADD3.X R0, RZ, -0x1, RZ, P0, !PT ;  /* 0xffffffffff007810 */ /* 0x000fe400007fe4ff */
[----:B------:R-:W-:-:S04]  /*1130*/  LEA R4, P0, R3, R18, 0x2 ;  /* 0x0000001203047211 */ /* 0x000fc800078010ff */
[----:B------:R-:W-:-:S05]  /*1140*/  LEA.HI.X R5, R3, R19, R0, 0x2, P0 ;  /* 0x0000001303057211 */ /* 0x000fca00000f1400 */
[----:B------:R-:W2:Y:S02]  /*1150*/  LDG.E R4, [R4.64] ;  /* 0x0000002404047981 */ /* 0x000ea4000c1e1900 */
[----:B--2---:R-:W-:Y:S02]  /*1160*/  FMUL.FTZ R3, R4, c[0x0][0x164] ;  /* 0x0000590004037a20 */ /* 0x004fe40000410000 */
.L_x_2958:
[----:B------:R-:W-:Y:S05]  /*1170*/  BSYNC B1 ;  /* 0x0000000000017941 */ /* 0x000fea0003800000 */
.L_x_2957:
[C---:B------:R-:W-:Y:S02]  /*1180*/  IADD3 R5, P0, -R6.reuse, 0x4, RZ ;  /* 0x0000000406057810 */ /* 0x040fe40007f1e1ff */
[----:B------:R-:W-:Y:S02]  /*1190*/  IADD3 R8, R6, c[0x0][0x16c], RZ ;  /* 0x00005b0006087a10 */ /* 0x000fe40007ffe0ff */
[----:B------:R-:W-:Y:S01]  /*11a0*/  LEA R18, P1, R5, R18, 0x2 ;  /* 0x0000001205127211 */ /* 0x000fe200078210ff */
[----:B------:R-:W-:Y:S01]  /*11b0*/  IMAD.X R0, RZ, RZ, -0x1, P0 ;  /* 0xffffffffff007424 */ /* 0x000fe200000e06ff */
[----:B------:R-:W-:-:S04]  /*11c0*/  IADD3 R8, R8, -0x4, RZ ;  /* 0xfffffffc08087810 */ /* 0x000fc80007ffe0ff */
[----:B------:R-:W-:Y:S02]  /*11d0*/  LEA.HI.X R19, R5, R19, R0, 0x2, P1 ;  /* 0x0000001305137211 */ /* 0x000fe400008f1400 */
.L_x_2956:
[----:B------:R-:W-:Y:S05]  /*11e0*/  BSYNC B0 ;  /* 0x0000000000007941 */ /* 0x000fea0003800000 */
.L_x_2955:
[----:B------:R-:W-:Y:S01]  /*11f0*/  IMAD R5, R23, c[0x0][0x180], RZ ;  /* 0x0000600017057a24 */ /* 0x000fe200078e02ff */
[----:B------:R-:W-:Y:S01]  /*1200*/  BSSY B0, `(.L_x_2961) ;  /* 0x0000017000007945 */ /* 0x000fe20003800000 */
[----:B------:R-:W-:Y:S01]  /*1210*/  ISETP.NE.AND P1, PT, RZ, c[0x0][0x184], PT ;  /* 0x00006100ff007a0c */ /* 0x000fe20003f25270 */
[----:B------:R-:W-:Y:S01]  /*1220*/  IMAD.MOV.U32 R9, RZ, RZ, c[0x0][0x164] ;  /* 0x00005900ff097624 */ /* 0x000fe200078e00ff */
[C---:B------:R-:W-:Y:S01]  /*1230*/  ISETP.NE.AND P2, PT, R2.reuse, RZ, PT ;  /* 0x000000ff0200720c */ /* 0x040fe20003f45270 */
[----:B------:R-:W-:Y:S01]  /*1240*/  IMAD R5, R2, c[0x0][0x184], R5 ;  /* 0x0000610002057a24 */ /* 0x000fe200078e0205 */
[----:B------:R-:W-:Y:S02]  /*1250*/  MOV R0, c[0x0][0x164] ;  /* 0x0000590000007a02 */ /* 0x000fe40000000f00 */
[----:B------:R-:W-:Y:S01]  /*1260*/  MOV R10, c[0x0][0x164] ;  /* 0x00005900000a7a02 */ /* 0x000fe20000000f00 */
[----:B------:R-:W-:-:S05]  /*1270*/  IMAD R11, R16, c[0x0][0x188], R5 ;  /* 0x00006200100b7a24 */ /* 0x000fca00078e0205 */
[----:B------:R-:W-:-:S04]  /*1280*/  LEA R5, R11, 0x3, 0x2 ;  /* 0x000000030b057811 */ /* 0x000fc800078e10ff */
[----:B------:R-:W-:-:S13]  /*1290*/  ISETP.GE.U32.AND P0, PT, R5, R8, PT ;  /* 0x000000080500720c */ /* 0x000fda0003f06070 */
[----:B------:R-:W-:Y:S05]  /*12a0*/  @P0 BRA `(.L_x_2962) ;  /* 0x000000c000000947 */ /* 0x000fea0003800000 */
[----:B------:R-:W-:Y:S01]  /*12b0*/  IMAD.MOV.U32 R9, RZ, RZ, c[0x0][0x164] ;  /* 0x00005900ff097624 */ /* 0x000fe200078e00ff */
[----:B------:R-:W-:Y:S02]  /*12c0*/  MOV R10, c[0x0][0x164] ;  /* 0x00005900000a7a02 */ /* 0x000fe40000000f00 */
.L_x_2963:
        /* <DEDUP_REMOVED lines=10> */
.L_x_2962:
[----:B------:R-:W-:Y:S05]  /*1370*/  BSYNC B0 ;  /* 0x0000000000007941 */ /* 0x000fea0003800000 */
.L_x_2961:
        /* <DEDUP_REMOVED lines=8> */
.L_x_2965:
[----:B------:R-:W-:Y:S05]  /*1400*/  BSYNC B0 ;  /* 0x0000000000007941 */ /* 0x000fea0003800000 */
.L_x_2964:
        /* <DEDUP_REMOVED lines=9> */
[----:B------:R-:W2:Y:S02]  /*14a0*/  LDG.E R18, [R18.64] ;  /* 0x0000002412127981 */ /* 0x000ea4000c1e1900 */
[----:B--2---:R-:W-:Y:S02]  /*14b0*/  FMUL.FTZ R3, R3, R18 ;  /* 0x0000001203037220 */ /* 0x004fe40000410000 */
.L_x_2967:
[----:B------:R-:W-:Y:S05]  /*14c0*/  BSYNC B0 ;  /* 0x0000000000007941 */ /* 0x000fea0003800000 */
.L_x_2966:
[----:B------:R-:W-:Y:S02]  /*14d0*/  FMUL.FTZ R10, R10, R3 ;  /* 0x000000030a0a7220 */ /* 0x000fe40000410000 */
[----:B------:R-:W-:Y:S02]  /*14e0*/  IMAD.MOV.U32 R19, RZ, RZ, RZ ;  /* 0x000000ffff137224 */ /* 0x000fe400078e00ff */
[----:B------:R-:W-:-:S04]  /*14f0*/  FMUL.FTZ R9, R10, R9 ;  /* 0x000000090a097220 */ /* 0x000fc80000410000 */
[----:B------:R-:W-:Y:S01]  /*1500*/  FMUL.FTZ R18, R9, R0 ;  /* 0x0000000009127220 */ /* 0x000fe20000410000 */
[----:B------:R-:W-:Y:S05]  /*1510*/  BRA `(.L_x_2953) ;  /* 0x00007c6000007947 */ /* 0x000fea0003800000 */
.L_x_2954:
        /* <DEDUP_REMOVED lines=8> */
[----:B------:R-:W-:-:S04]  /*15a0*/  IMAD.MOV.U32 R22, RZ, RZ, c[0x0][0x164] ;  /* 0x00005900ff167624 */ /* 0x000fc800078e00ff */
        /* <DEDUP_REMOVED lines=20> */
[----:B------:R-:W-:-:S04]  /*16f0*/  IMAD.MOV.U32 R3, RZ, RZ, c[0x0][0x164] ;  /* 0x00005900ff037624 */ /* 0x000fc800078e00ff */
.L_x_2977:
[----:B------:R-:W-:Y:S01]  /*1700*/  HFMA2.MMA R12, -RZ, RZ, 0, 0 ;  /* 0x00000000ff0c7435 */ /* 0x000fe200000001ff */
[----:B------:R-:W-:Y:S01]  /*1710*/  IMAD.MOV.U32 R11, RZ, RZ, RZ ;  /* 0x000000ffff0b7224 */ /* 0x000fe200078e00ff */
[----:B------:R-:W-:Y:S05]  /*1720*/  @!P0 BRA `(.L_x_2972) ;  /* 0x00000d4000008947 */ /* 0x000fea0003800000 */
[----:B------:R-:W-:Y:S01]  /*1730*/  MOV R6, RZ ;  /* 0x000000ff00067202 */ /* 0x000fe20000000f00 */
[----:B------:R-:W-:Y:S01]  /*1740*/  IMAD.MOV.U32 R7, RZ, RZ, R9 ;  /* 0x000000ffff077224 */ /* 0x000fe200078e0009 */
        /* <DEDUP_REMOVED lines=210> */
.L_x_2972:
[----:B------:R-:W-:-:S04]  /*2470*/  LOP3.LUT R7, R11, 0xfffffff8, RZ, 0xc0, !PT ;  /* 0xfffffff80b077812 */ /* 0x000fc800078ec0ff */
[----:B------:R-:W-:-:S05]  /*2480*/  IADD3 R6, P1, R18, R7, RZ ;  /* 0x0000000712067210 */ /* 0x000fca0007f3e0ff */
[----:B------:R-:W-:-:S06]  /*2490*/  IMAD.X R7, RZ, RZ, R19, P1 ;  /* 0x000000ffff077224 */ /* 0x000fcc00008e0613 */
        /* <DEDUP_REMOVED lines=225> */
.L_x_2973:
[----:B------:R-:W-:-:S04]  /*32b0*/  LOP3.LUT R11, R12, 0xfffffff8, RZ, 0xc0, !PT ;  /* 0xfffffff80c0b7812 */ /* 0x000fc800078ec0ff */
[----:B------:R-:W-:-:S05]  /*32c0*/  IADD3 R10, P1, R18, R11, RZ ;  /* 0x0000000b120a7210 */ /* 0x000fca0007f3e0ff */
[----:B------:R-:W-:-:S06]  /*32d0*/  IMAD.X R11, RZ, RZ, R19, P1 ;  /* 0x000000ffff0b7224 */ /* 0x000fcc00008e0613 */
[----:B------:R-:W5:Y:S01]  /*32e0*/  LDG.E.64 R10, [R10.64] ;  /* 0x000000240a0a7981 */ /* 0x000f62000c1e1b00 */
[----:B------:R-:W-:Y:S01]  /*32f0*/  IADD3 R9, R9, c[0x0][0x174], RZ ;  /* 0x00005d0009097a10 */ /* 0x000fe20007ffe0ff */
[----:B------:R-:W-:Y:S01]  /*3300*/  IMAD.MOV.U32 R20, RZ, RZ, RZ ;  /* 0x000000ffff147224 */ /* 0x000fe200078e00ff */
[----:B------:R-:W-:Y:S01]  /*3310*/  MOV R15, RZ ;  /* 0x000000ff000f7202 */ /* 0x000fe20000000f00 */
        /* <DEDUP_REMOVED lines=212> */
.L_x_2974:
[----:B------:R-:W-:-:S04]  /*4060*/  LOP3.LUT R21, R20, 0xfffffff8, RZ, 0xc0, !PT ;  /* 0xfffffff814157812 */ /* 0x000fc800078ec0ff */
[----:B------:R-:W-:-:S04]  /*4070*/  IADD3 R20, P1, R18, R21, RZ ;  /* 0x0000001512147210 */ /* 0x000fc80007f3e0ff */
[----:B------:R-:W-:-:S06]  /*4080*/  IADD3.X R21, RZ, R19, RZ, P1, !PT ;  /* 0x00000013ff157210 */ /* 0x000fcc0000ffe4ff */
[----:B------:R-:W5:Y:S01]  /*4090*/  LDG.E.64 R20, [R20.64] ;  /* 0x0000002414147981 */ /* 0x000f62000c1e1b00 */
[----:B------:R-:W-:Y:S01]  /*40a0*/  IADD3 R9, R9, c[0x0][0x174], RZ ;  /* 0x00005d0009097a10 */ /* 0x000fe20007ffe0ff */
        /* <DEDUP_REMOVED lines=212> */
.L_x_2975:
[----:B------:R-:W-:-:S04]  /*4df0*/  LOP3.LUT R13, R15, 0xfffffff8, RZ, 0xc0, !PT ;  /* 0xfffffff80f0d7812 */ /* 0x000fc800078ec0ff */
[----:B------:R-:W-:-:S05]  /*4e00*/  IADD3 R12, P1, R18, R13, RZ ;  /* 0x0000000d120c7210 */ /* 0x000fca0007f3e0ff */
[----:B------:R-:W-:-:S06]  /*4e10*/  IMAD.X R13, RZ, RZ, R19, P1 ;  /* 0x000000ffff0d7224 */ /* 0x000fcc00008e0613 */
[----:B------:R-:W2:Y:S01]  /*4e20*/  LDG.E.64 R12, [R12.64] ;  /* 0x000000240c0c7981 */ /* 0x000ea2000c1e1b00 */
[----:B------:R-:W-:Y:S01]  /*4e30*/  IADD3 R9, R9, c[0x0][0x174], RZ ;  /* 0x00005d0009097a10 */ /* 0x000fe20007ffe0ff */
[----:B-----5:R-:W-:Y:S01]  /*4e40*/  FMUL.FTZ R3, R6, R3 ;  /* 0x0000000306037220 */ /* 0x020fe20000410000 */
[----:B------:R-:W-:Y:S01]  /*4e50*/  MOV R14, c[0x0][0x174] ;  /* 0x00005d00000e7a02 */ /* 0x000fe20000000f00 */
[----:B------:R-:W-:Y:S02]  /*4e60*/  FMUL.FTZ R4, R7, R4 ;  /* 0x0000000407047220 */ /* 0x000fe40000410000 */
[----:B------:R-:W-:Y:S02]  /*4e70*/  FMUL.FTZ R5, R10, R5 ;  /* 0x000000050a057220 */ /* 0x000fe40000410000 */
[----:B------:R-:W-:Y:S02]  /*4e80*/  IMAD R14, R14, 0x3, R9 ;  /* 0x000000030e0e7824 */ /* 0x000fe400078e0209 */
[----:B------:R-:W-:-:S02]  /*4e90*/  FMUL.FTZ R8, R11, R8 ;  /* 0x000000080b087220 */ /* 0x000fc40000410000 */
[----:B------:R-:W-:Y:S01]  /*4ea0*/  FMUL.FTZ R25, R20, R25 ;  /* 0x0000001914197220 */ /* 0x000fe20000410000 */
[----:B------:R-:W-:Y:S01]  /*4eb0*/  ISETP.GE.U32.AND P1, PT, R14, c[0x0][0x16c], PT ;  /* 0x00005b000e007a0c */ /* 0x000fe20003f26070 */
[----:B------:R-:W-:Y:S02]  /*4ec0*/  FMUL.FTZ R24, R21, R24 ;  /* 0x0000001815187220 */ /* 0x000fe40000410000 */
[----:B--2---:R-:W-:Y:S02]  /*4ed0*/  FMUL.FTZ R0, R12, R0 ;  /* 0x000000000c007220 */ /* 0x004fe40000410000 */
[----:B------:R-:W-:-:S08]  /*4ee0*/  FMUL.FTZ R22, R13, R22 ;  /* 0x000000160d167220 */ /* 0x000fd00000410000 */
[----:B------:R-:W-:Y:S01]  /*4ef0*/  @P1 CALL.REL.NOINC `(.L_x_2976) ;  /* 0x0000001000001944 */ /* 0x000fe20003c00000 */
[----:B------:R-:W-:Y:S05]  /*4f00*/  BRA `(.L_x_2977) ;  /* 0xffffc7f000007947 */ /* 0x000fea000383ffff */
.L_x_2976:
[----:B------:R-:W-:Y:S05]  /*4f10*/  BSYNC B1 ;  /* 0x0000000000017941 */ /* 0x000fea0003800000 */
.L_x_2971:
[----:B------:R-:W-:Y:S05]  /*4f20*/  BSYNC B0 ;  /* 0x0000000000007941 */ /* 0x000fea0003800000 */
.L_x_2970:
[----:B------:R-:W-:Y:S01]  /*4f30*/  ISETP.GE.U32.AND P0, PT, R9, c[0x0][0x16c], PT ;  /* 0x00005b0009007a0c */ /* 0x000fe20003f06070 */
[----:B------:R-:W-:-:S12]  /*4f40*/  BSSY B0, `(.L_x_2978) ;  /* 0x000033d000007945 */ /* 0x000fd80003800000 */
[----:B------:R-:W-:Y:S05]  /*4f50*/  @P0 BRA `(.L_x_2979) ;  /* 0x000033b000000947 */ /* 0x000fea0003800000 */
[----:B------:R-:W-:Y:S01]  /*4f60*/  ISETP.NE.AND P1, PT, RZ, c[0x0][0x1a8], PT ;  /* 0x00006a00ff007a0c */ /* 0x000fe20003f25270 */
[----:B------:R-:W-:-:S12]  /*4f70*/  IMAD.MOV.U32 R27, RZ, RZ, RZ ;  /* 0x000000ffff1b7224 */ /* 0x000fd800078e00ff */
        /* <DEDUP_REMOVED lines=200> */
.L_x_2980:
        /* <DEDUP_REMOVED lines=207> */
.L_x_2981:
        /* <DEDUP_REMOVED lines=207> */
.L_x_2982:
        /* <DEDUP_REMOVED lines=207> */
.L_x_2983:
[----:B------:R-:W-:-:S04]  /*82d0*/  LOP3.LUT R13, R27, 0xfffffff8, RZ, 0xc0, !PT ;  /* 0xfffffff81b0d7812 */ /* 0x000fc800078ec0ff */
[----:B------:R-:W-:-:S05]  /*82e0*/  IADD3 R12, P1, R18, R13, RZ ;  /* 0x0000000d120c7210 */ /* 0x000fca0007f3e0ff */
[----:B------:R-:W-:-:S06]  /*82f0*/  IMAD.X R13, RZ, RZ, R19, P1 ;  /* 0x000000ffff0d7224 */ /* 0x000fcc00008e0613 */
[----:B------:R-:W5:Y:S02]  /*8300*/  LDG.E.64 R12, [R12.64] ;  /* 0x000000240c0c7981 */ /* 0x000f64000c1e1b00 */
.L_x_2979:
[----:B------:R-:W-:Y:S05]  /*8310*/  BSYNC B0 ;  /* 0x0000000000007941 */ /* 0x000fea0003800000 */
.L_x_2978:
[----:B------:R-:W-:Y:S01]  /*8320*/  BSSY B0, `(.L_x_2984) ;  /* 0x0000012000007945 */ /* 0x000fe20003800000 */
[----:B------:R-:W-:Y:S05]  /*8330*/  @P0 BRA `(.L_x_2985) ;  /* 0x0000010000000947 */ /* 0x000fea0003800000 */
[----:B------:R-:W-:Y:S01]  /*8340*/  IADD3 R9, R9, c[0x0][0x174], RZ ;  /* 0x00005d0009097a10 */ /* 0x000fe20007ffe0ff */
[----:B-----5:R-:W-:Y:S02]  /*8350*/  FMUL.FTZ R3, R3, R6 ;  /* 0x0000000603037220 */ /* 0x020fe40000410000 */
[----:B------:R-:W-:Y:S01]  /*8360*/  FMUL.FTZ R4, R4, R7 ;  /* 0x0000000704047220 */ /* 0x000fe20000410000 */
[----:B------:R-:W-:-:S13]  /*8370*/  ISETP.GE.U32.AND P0, PT, R9, c[0x0][0x16c], PT ;  /* 0x00005b0009007a0c */ /* 0x000fda0003f06070 */
[----:B------:R-:W-:Y:S05]  /*8380*/  @P0 BRA `(.L_x_2985) ;  /* 0x000000b000000947 */ /* 0x000fea0003800000 */
[----:B------:R-:W-:Y:S01]  /*8390*/  IADD3 R6, R9, c[0x0][0x174], RZ ;  /* 0x00005d0009067a10 */ /* 0x000fe20007ffe0ff */
[----:B------:R-:W-:Y:S02]  /*83a0*/  FMUL.FTZ R5, R5, R10 ;  /* 0x0000000a05057220 */ /* 0x000fe40000410000 */
[----:B------:R-:W-:Y:S01]  /*83b0*/  FMUL.FTZ R8, R8, R11 ;  /* 0x0000000b08087220 */ /* 0x000fe20000410000 */
[----:B------:R-:W-:-:S13]  /*83c0*/  ISETP.GE.U32.AND P0, PT, R6, c[0x0][0x16c], PT ;  /* 0x00005b0006007a0c */ /* 0x000fda0003f06070 */
[----:B------:R-:W-:Y:S05]  /*83d0*/  @P0 BRA `(.L_x_2985) ;  /* 0x0000006000000947 */ /* 0x000fea0003800000 */
[----:B------:R-:W-:Y:S01]  /*83e0*/  IADD3 R6, R6, c[0x0][0x174], RZ ;  /* 0x00005d0006067a10 */ /* 0x000fe20007ffe0ff */
[----:B------:R-:W-:Y:S02]  /*83f0*/  FMUL.FTZ R25, R25, R20 ;  /* 0x0000001419197220 */ /* 0x000fe40000410000 */
[----:B------:R-:W-:Y:S01]  /*8400*/  FMUL.FTZ R24, R24, R21 ;  /* 0x0000001518187220 */ /* 0x000fe20000410000 */
[----:B------:R-:W-:-:S13]  /*8410*/  ISETP.GE.U32.AND P0, PT, R6, c[0x0][0x16c], PT ;  /* 0x00005b0006007a0c */ /* 0x000fda0003f06070 */
[----:B------:R-:W-:Y:S02]  /*8420*/  @!P0 FMUL.FTZ R0, R0, R12 ;  /* 0x0000000c00008220 */ /* 0x000fe40000410000 */
[----:B------:R-:W-:Y:S02]  /*8430*/  @!P0 FMUL.FTZ R22, R22, R13 ;  /* 0x0000000d16168220 */ /* 0x000fe40000410000 */
.L_x_2985:
[----:B------:R-:W-:Y:S05]  /*8440*/  BSYNC B0 ;  /* 0x0000000000007941 */ /* 0x000fea0003800000 */
.L_x_2984:
[----:B-----5:R-:W-:Y:S02]  /*8450*/  FMUL.FTZ R7, R8, R4 ;  /* 0x0000000408077220 */ /* 0x020fe40000410000 */
[----:B------:R-:W-:Y:S02]  /*8460*/  FMUL.FTZ R4, R5, R3 ;  /* 0x0000000305047220 */ /* 0x000fe40000410000 */
[----:B------:R-:W-:Y:S02]  /*8470*/  FMUL.FTZ R7, R7, R24 ;  /* 0x0000001807077220 */ /* 0x000fe40000410000 */
[----:B------:R-:W-:Y:S02]  /*8480*/  FMUL.FTZ R25, R4, R25 ;  /* 0x0000001904197220 */ /* 0x000fe40000410000 */
[----:B------:R-:W-:-:S02]  /*8490*/  FMUL.FTZ R19, R7, R22 ;  /* 0x0000001607137220 */ /* 0x000fc40000410000 */
[----:B------:R-:W-:Y:S01]  /*84a0*/  FMUL.FTZ R18, R25, R0 ;  /* 0x0000000019127220 */ /* 0x000fe20000410000 */
[----:B------:R-:W-:Y:S05]  /*84b0*/  BRA `(.L_x_2953) ;  /* 0x00000cc000007947 */ /* 0x000fea0003800000 */
.L_x_2969:
[----:B------:R-:W-:Y:S01]  /*84c0*/  ISETP.GE.U32.AND P0, PT, R0, c[0x0][0x16c], PT ;  /* 0x00005b0000007a0c */ /* 0x000fe20003f06070 */
[----:B------:R-:W-:Y:S01]  /*84d0*/  BSSY B0, `(.L_x_2986) ;  /* 0x0000031000007945 */ /* 0x000fe20003800000 */
[----:B------:R-:W-:Y:S01]  /*84e0*/  MOV R0, c[0x0][0x164] ;  /* 0x0000590000007a02 */ /* 0x000fe20000000f00 */
[----:B------:R-:W-:Y:S01]  /*84f0*/  IMAD.MOV.U32 R4, RZ, RZ, c[0x0][0x164] ;  /* 0x00005900ff047624 */ /* 0x000fe200078e00ff */
[----:B------:R-:W-:Y:S01]  /*8500*/  MOV R3, c[0x0][0x164] ;  /* 0x0000590000037a02 */ /* 0x000fe20000000f00 */
[----:B------:R-:W-:Y:S01]  /*8510*/  IMAD.MOV.U32 R8, RZ, RZ, c[0x0][0x164] ;  /* 0x00005900ff087624 */ /* 0x000fe200078e00ff */
[----:B------:R-:W-:Y:S02]  /*8520*/  MOV R5, c[0x0][0x164] ;  /* 0x0000590000057a02 */ /* 0x000fe40000000f00 */
[----:B------:R-:W-:Y:S02]  /*8530*/  MOV R6, c[0x0][0x164] ;  /* 0x0000590000067a02 */ /* 0x000fe40000000f00 */
[----:B------:R-:W-:-:S03]  /*8540*/  MOV R7, c[0x0][0x164] ;  /* 0x0000590000077a02 */ /* 0x000fc60000000f00 */
        /* <DEDUP_REMOVED lines=9> */
.L_x_2988:
[----:B------:R-:W-:Y:S01]  /*85e0*/  IADD3 R11, R9, c[0x0][0x174], RZ ;  /* 0x00005d00090b7a10 */ /* 0x000fe20007ffe0ff */
[----:B------:R-:W-:-:S03]  /*85f0*/  IMAD R10, R24, R9, RZ ;  /* 0x00000009180a7224 */ /* 0x000fc600078e02ff */
[----:B------:R-:W-:Y:S01]  /*8600*/  IADD3 R13, R11, c[0x0][0x174], RZ ;  /* 0x00005d000b0d7a10 */ /* 0x000fe20007ffe0ff */
[C---:B------:R-:W-:Y:S01]  /*8610*/  IMAD R11, R24.reuse, R11, RZ ;  /* 0x0000000b180b7224 */ /* 0x040fe200078e02ff */
[----:B------:R-:W-:Y:S02]  /*8620*/  SHF.R.U32.HI R15, RZ, 0x1, R10 ;  /* 0x00000001ff0f7819 */ /* 0x000fe4000001160a */
[----:B------:R-:W-:Y:S01]  /*8630*/  IADD3 R9, R13, c[0x0][0x174], RZ ;  /* 0x00005d000d097a10 */ /* 0x000fe20007ffe0ff */
[----:B------:R-:W-:Y:S01]  /*8640*/  IMAD R13, R24, R13, RZ ;  /* 0x0000000d180d7224 */ /* 0x000fe200078e02ff */
[----:B------:R-:W-:Y:S01]  /*8650*/  SHF.R.U32.HI R11, RZ, 0x1, R11 ;  /* 0x00000001ff0b7819 */ /* 0x000fe2000001160b */
[----:B------:R-:W-:-:S03]  /*8660*/  IMAD.WIDE.U32 R14, R15, 0x8, R18 ;  /* 0x000000080f0e7825 */ /* 0x000fc600078e0012 */
[----:B------:R-:W-:Y:S01]  /*8670*/  SHF.R.U32.HI R13, RZ, 0x1, R13 ;  /* 0x00000001ff0d7819 */ /* 0x000fe2000001160d */
[----:B------:R-:W-:Y:S02]  /*8680*/  IMAD R10, R24, R9, RZ ;  /* 0x00000009180a7224 */ /* 0x000fe400078e02ff */
[----:B------:R-:W-:Y:S01]  /*8690*/  IMAD.WIDE.U32 R20, R11, 0x8, R18 ;  /* 0x000000080b147825 */ /* 0x000fe200078e0012 */
[----:B------:R-:W2:Y:S02]  /*86a0*/  LDG.E.64 R14, [R14.64] ;  /* 0x000000240e0e7981 */ /* 0x000ea4000c1e1b00 */
[----:B------:R-:W-:Y:S01]  /*86b0*/  SHF.R.U32.HI R25, RZ, 0x1, R10 ;  /* 0x00000001ff197819 */ /* 0x000fe2000001160a */
[--C-:B------:R-:W-:Y:S02]  /*86c0*/  IMAD.WIDE.U32 R10, R13, 0x8, R18.reuse ;  /* 0x000000080d0a7825 */ /* 0x100fe400078e0012 */
[----:B------:R-:W3:Y:S02]  /*86d0*/  LDG.E.64 R20, [R20.64] ;  /* 0x0000002414147981 */ /* 0x000ee4000c1e1b00 */
[----:B------:R-:W-:-:S02]  /*86e0*/  IMAD.WIDE.U32 R12, R25, 0x8, R18 ;  /* 0x00000008190c7825 */ /* 0x000fc400078e0012 */
[----:B------:R-:W4:Y:S04]  /*86f0*/  LDG.E.64 R10, [R10.64] ;  /* 0x000000240a0a7981 */ /* 0x000f28000c1e1b00 */
[----:B------:R-:W5:Y:S01]  /*8700*/  LDG.E.64 R12, [R12.64] ;  /* 0x000000240c0c7981 */ /* 0x000f62000c1e1b00 */
[----:B------:R-:W-:-:S05]  /*8710*/  IADD3 R9, R9, c[0x0][0x174], RZ ;  /* 0x00005d0009097a10 */ /* 0x000fca0007ffe0ff */
[----:B------:R-:W-:-:S05]  /*8720*/  IMAD R25, R26, 0x3, R9 ;  /* 0x000000031a197824 */ /* 0x000fca00078e0209 */
[----:B------:R-:W-:Y:S01]  /*8730*/  ISETP.GE.U32.AND P0, PT, R25, c[0x0][0x16c], PT ;  /* 0x00005b0019007a0c */ /* 0x000fe20003f06070 */
[----:B--2---:R-:W-:Y:S02]  /*8740*/  FMUL.FTZ R7, R14, R7 ;  /* 0x000000070e077220 */ /* 0x004fe40000410000 */
[----:B------:R-:W-:Y:S02]  /*8750*/  FMUL.FTZ R8, R15, R8 ;  /* 0x000000080f087220 */ /* 0x000fe40000410000 */
[----:B---3--:R-:W-:Y:S02]  /*8760*/  FMUL.FTZ R6, R20, R6 ;  /* 0x0000000614067220 */ /* 0x008fe40000410000 */
[----:B------:R-:W-:Y:S02]  /*8770*/  FMUL.FTZ R5, R21, R5 ;  /* 0x0000000515057220 */ /* 0x000fe40000410000 */
[----:B----4-:R-:W-:Y:S02]  /*8780*/  FMUL.FTZ R4, R10, R4 ;  /* 0x000000040a047220 */ /* 0x010fe40000410000 */
[----:B------:R-:W-:-:S02]  /*8790*/  FMUL.FTZ R3, R11, R3 ;  /* 0x000000030b037220 */ /* 0x000fc40000410000 */
[----:B-----5:R-:W-:Y:S02]  /*87a0*/  FMUL.FTZ R0, R12, R0 ;  /* 0x000000000c007220 */ /* 0x020fe40000410000 */
[----:B------:R-:W-:Y:S01]  /*87b0*/  FMUL.FTZ R22, R13, R22 ;  /* 0x000000160d167220 */ /* 0x000fe20000410000 */
[----:B------:R-:W-:Y:S05]  /*87c0*/  @!P0 BRA `(.L_x_2988) ;  /* 0xfffffe1000008947 */ /* 0x000fea000383ffff */
[----:B------:R-:W-:Y:S05]  /*87d0*/  BSYNC B1 ;  /* 0x0000000000017941 */ /* 0x000fea0003800000 */
.L_x_2987:
[----:B------:R-:W-:Y:S05]  /*87e0*/  BSYNC B0 ;  /* 0x0000000000007941 */ /* 0x000fea0003800000 */
.L_x_2986:
[----:B------:R-:W-:Y:S01]  /*87f0*/  ISETP.GE.U32.AND P1, PT, R9, c[0x0][0x16c], PT ;  /* 0x00005b0009007a0c */ /* 0x000fe20003f26070 */
[----:B------:R-:W-:-:S12]  /*8800*/  BSSY B0, `(.L_x_2989) ;  /* 0x000001a000007945 */ /* 0x000fd80003800000 */
[----:B------:R-:W-:Y:S05]  /*8810*/  @P1 BRA `(.L_x_2990) ;  /* 0x0000018000001947 */ /* 0x000fea0003800000 */
[----:B------:R-:W-:-:S05]  /*8820*/  IMAD R14, R24, R9, RZ ;  /* 0x00000009180e7224 */ /* 0x000fca00078e02ff */
[----:B------:R-:W-:-:S05]  /*8830*/  SHF.R.U32.HI R15, RZ, 0x1, R14 ;  /* 0x00000001ff0f7819 */ /* 0x000fca000001160e */
[----:B------:R-:W-:-:S06]  /*8840*/  IMAD.WIDE.U32 R14, R15, 0x8, R18 ;  /* 0x000000080f0e7825 */ /* 0x000fcc00078e0012 */
[----:B------:R-:W5:Y:S01]  /*8850*/  LDG.E.64 R14, [R14.64] ;  /* 0x000000240e0e7981 */ /* 0x000f62000c1e1b00 */
[----:B------:R-:W-:-:S04]  /*8860*/  IADD3 R25, R9, c[0x0][0x174], RZ ;  /* 0x00005d0009197a10 */ /* 0x000fc80007ffe0ff */
[----:B------:R-:W-:-:S13]  /*8870*/  ISETP.GE.U32.AND P0, PT, R25, c[0x0][0x16c], PT ;  /* 0x00005b0019007a0c */ /* 0x000fda0003f06070 */
        /* <DEDUP_REMOVED lines=16> */
[----:B------:R-:W5:Y:S04]  /*8980*/  LDG.E.64 R10, [R10.64] ;  /* 0x000000240a0a7981 */ /* 0x000f68000c1e1b00 */
[----:B------:R0:W5:Y:S02]  /*8990*/  @!P0 LDG.E.64 R12, [R18.64] ;  /* 0x00000024120c8981 */ /* 0x000164000c1e1b00 */
.L_x_2990:
[----:B------:R-:W-:Y:S05]  /*89a0*/  BSYNC B0 ;  /* 0x0000000000007941 */ /* 0x000fea0003800000 */
.L_x_2989:
        /* <DEDUP_REMOVED lines=18> */
.L_x_2992:
[----:B------:R-:W-:Y:S05]  /*8ad0*/  BSYNC B0 ;  /* 0x0000000000007941 */ /* 0x000fea0003800000 */
.L_x_2991:
[----:B------:R-:W-:Y:S02]  /*8ae0*/  FMUL.FTZ R8, R8, R5 ;  /* 0x0000000508087220 */ /* 0x000fe40000410000 */
[----:B------:R-:W-:Y:S02]  /*8af0*/  FMUL.FTZ R7, R7, R6 ;  /* 0x0000000607077220 */ /* 0x000fe40000410000 */
[----:B------:R-:W-:Y:S02]  /*8b00*/  FMUL.FTZ R3, R8, R3 ;  /* 0x0000000308037220 */ /* 0x000fe40000410000 */
[----:B------:R-:W-:Y:S02]  /*8b10*/  FMUL.FTZ R7, R7, R4 ;  /* 0x0000000407077220 */ /* 0x000fe40000410000 */
[----:B0-----:R-:W-:-:S02]  /*8b20*/  FMUL.FTZ R19, R3, R22 ;  /* 0x0000001603137220 */ /* 0x001fc40000410000 */
[----:B------:R-:W-:Y:S01]  /*8b30*/  FMUL.FTZ R18, R7, R0 ;  /* 0x0000000007127220 */ /* 0x000fe20000410000 */
[----:B------:R-:W-:Y:S05]  /*8b40*/  BRA `(.L_x_2953) ;  /* 0x0000063000007947 */ /* 0x000fea0003800000 */
.L_x_2968:
        /* <DEDUP_REMOVED lines=8> */
[----:B------:R-:W-:Y:S02]  /*8bd0*/  MOV R8, c[0x0][0x164] ;  /* 0x0000590000087a02 */ /* 0x000fe40000000f00 */
[----:B------:R-:W-:-:S02]  /*8be0*/  ISETP.GE.U32.AND P0, PT, R0, c[0x0][0x16c], PT ;  /* 0x00005b0000007a0c */ /* 0x000fc40003f06070 */
[----:B------:R-:W-:Y:S02]  /*8bf0*/  MOV R0, c[0x0][0x164] ;  /* 0x0000590000007a02 */ /* 0x000fe40000000f00 */
[----:B------:R-:W-:-:S09]  /*8c00*/  MOV R7, c[0x0][0x164] ;  /* 0x0000590000077a02 */ /* 0x000fd20000000f00 */
[----:B------:R-:W-:Y:S05]  /*8c10*/  @P0 BRA `(.L_x_2994) ;  /* 0x0000024000000947 */ /* 0x000fea0003800000 */
[----:B------:R-:W-:Y:S01]  /*8c20*/  BSSY B1, `(.L_x_2994) ;  /* 0x0000023000017945 */ /* 0x000fe20003800000 */
[----:B------:R-:W-:Y:S01]  /*8c30*/  IMAD.MOV.U32 R0, RZ, RZ, c[0x0][0x164] ;  /* 0x00005900ff007624 */ /* 0x000fe200078e00ff */
[----:B------:R-:W-:Y:S01]  /*8c40*/  MOV R3, c[0x0][0x164] ;  /* 0x0000590000037a02 */ /* 0x000fe20000000f00 */
[----:B------:R-:W-:Y:S01]  /*8c50*/  IMAD.MOV.U32 R5, RZ, RZ, c[0x0][0x164] ;  /* 0x00005900ff057624 */ /* 0x000fe200078e00ff */
[----:B------:R-:W-:Y:S01]  /*8c60*/  MOV R4, c[0x0][0x164] ;  /* 0x0000590000047a02 */ /* 0x000fe20000000f00 */
[----:B------:R-:W-:Y:S01]  /*8c70*/  IMAD.MOV.U32 R7, RZ, RZ, c[0x0][0x164] ;  /* 0x00005900ff077624 */ /* 0x000fe200078e00ff */
[----:B------:R-:W-:Y:S02]  /*8c80*/  MOV R6, c[0x0][0x164] ;  /* 0x0000590000067a02 */ /* 0x000fe40000000f00 */
[----:B------:R-:W-:Y:S02]  /*8c90*/  MOV R8, c[0x0][0x164] ;  /* 0x0000590000087a02 */ /* 0x000fe40000000f00 */
.L_x_2995:
[----:B------:R-:W-:Y:S02]  /*8ca0*/  IADD3 R10, R9, c[0x0][0x174], RZ ;  /* 0x00005d00090a7a10 */ /* 0x000fe40007ffe0ff */
[----:B------:R-:W-:-:S02]  /*8cb0*/  SHF.R.U32.HI R15, RZ, 0x1, R9 ;  /* 0x00000001ff0f7819 */ /* 0x000fc40000011609 */
[----:B------:R-:W-:Y:S02]  /*8cc0*/  IADD3 R11, R10, c[0x0][0x174], RZ ;  /* 0x00005d000a0b7a10 */ /* 0x000fe40007ffe0ff */
[----:B------:R-:W-:Y:S01]  /*8cd0*/  SHF.R.U32.HI R21, RZ, 0x1, R10 ;  /* 0x00000001ff157819 */ /* 0x000fe2000001160a */
[----:B------:R-:W-:Y:S01]  /*8ce0*/  IMAD.WIDE.U32 R14, R15, 0x8, R18 ;  /* 0x000000080f0e7825 */ /* 0x000fe200078e0012 */
[----:B------:R-:W-:Y:S02]  /*8cf0*/  IADD3 R9, R11, c[0x0][0x174], RZ ;  /* 0x00005d000b097a10 */ /* 0x000fe40007ffe0ff */
[----:B------:R-:W-:Y:S01]  /*8d00*/  SHF.R.U32.HI R11, RZ, 0x1, R11 ;  /* 0x00000001ff0b7819 */ /* 0x000fe2000001160b */
[----:B------:R-:W-:Y:S01]  /*8d10*/  IMAD.WIDE.U32 R20, R21, 0x8, R18 ;  /* 0x0000000815147825 */ /* 0x000fe200078e0012 */
[----:B------:R-:W-:Y:S01]  /*8d20*/  SHF.R.U32.HI R13, RZ, 0x1, R9 ;  /* 0x00000001ff0d7819 */ /* 0x000fe20000011609 */
[----:B------:R-:W2:Y:S02]  /*8d30*/  LDG.E.64 R14, [R14.64] ;  /* 0x000000240e0e7981 */ /* 0x000ea4000c1e1b00 */
[----:B------:R-:W-:-:S02]  /*8d40*/  IMAD.WIDE.U32 R10, R11, 0x8, R18 ;  /* 0x000000080b0a7825 */ /* 0x000fc400078e0012 */
[----:B------:R-:W3:Y:S02]  /*8d50*/  LDG.E.64 R20, [R20.64] ;  /* 0x0000002414147981 */ /* 0x000ee4000c1e1b00 */
[----:B------:R-:W-:Y:S02]  /*8d60*/  IMAD.WIDE.U32 R12, R13, 0x8, R18 ;  /* 0x000000080d0c7825 */ /* 0x000fe400078e0012 */
        /* <DEDUP_REMOVED lines=15> */
.L_x_2994:
[----:B------:R-:W-:Y:S05]  /*8e60*/  BSYNC B0 ;  /* 0x0000000000007941 */ /* 0x000fea0003800000 */
.L_x_2993:
[----:B------:R-:W-:Y:S01]  /*8e70*/  ISETP.GE.U32.AND P1, PT, R9, c[0x0][0x16c], PT ;  /* 0x00005b0009007a0c */ /* 0x000fe20003f26070 */
[----:B------:R-:W-:-:S12]  /*8e80*/  BSSY B0, `(.L_x_2996) ;  /* 0x0000016000007945 */ /* 0x000fd80003800000 */
[----:B------:R-:W-:Y:S05]  /*8e90*/  @P1 BRA `(.L_x_2997) ;  /* 0x0000014000001947 */ /* 0x000fea0003800000 */
[----:B------:R-:W-:-:S05]  /*8ea0*/  SHF.R.U32.HI R15, RZ, 0x1, R9 ;  /* 0x00000001ff0f7819 */ /* 0x000fca0000011609 */
[----:B------:R-:W-:-:S06]  /*8eb0*/  IMAD.WIDE.U32 R14, R15, 0x8, R18 ;  /* 0x000000080f0e7825 */ /* 0x000fcc00078e0012 */
[----:B------:R-:W5:Y:S01]  /*8ec0*/  LDG.E.64 R14, [R14.64] ;  /* 0x000000240e0e7981 */ /* 0x000f62000c1e1b00 */
[----:B------:R-:W-:-:S04]  /*8ed0*/  IADD3 R24, R9, c[0x0][0x174], RZ ;  /* 0x00005d0009187a10 */ /* 0x000fc80007ffe0ff */
[----:B------:R-:W-:-:S13]  /*8ee0*/  ISETP.GE.U32.AND P0, PT, R24, c[0x0][0x16c], PT ;  /* 0x00005b0018007a0c */ /* 0x000fda0003f06070 */
[----:B------:R-:W-:Y:S05]  /*8ef0*/  @P0 BRA `(.L_x_2997) ;  /* 0x000000e000000947 */ /* 0x000fea0003800000 */
[----:B------:R-:W-:-:S05]  /*8f00*/  SHF.R.U32.HI R21, RZ, 0x1, R24 ;  /* 0x00000001ff157819 */ /* 0x000fca0000011618 */
[----:B------:R-:W-:-:S06]  /*8f10*/  IMAD.WIDE.U32 R20, R21, 0x8, R18 ;  /* 0x0000000815147825 */ /* 0x000fcc00078e0012 */
[----:B------:R-:W5:Y:S01]  /*8f20*/  LDG.E.64 R20, [R20.64] ;  /* 0x0000002414147981 */ /* 0x000f62000c1e1b00 */
[----:B------:R-:W-:-:S04]  /*8f30*/  IADD3 R24, R24, c[0x0][0x174], RZ ;  /* 0x00005d0018187a10 */ /* 0x000fc80007ffe0ff */
[----:B------:R-:W-:-:S13]  /*8f40*/  ISETP.GE.U32.AND P0, PT, R24, c[0x0][0x16c], PT ;  /* 0x00005b0018007a0c */ /* 0x000fda0003f06070 */
[----:B------:R-:W-:Y:S05]  /*8f50*/  @P0 BRA `(.L_x_2997) ;  /* 0x0000008000000947 */ /* 0x000fea0003800000 */
[----:B------:R-:W-:Y:S02]  /*8f60*/  IADD3 R25, R24, c[0x0][0x174], RZ ;  /* 0x00005d0018197a10 */ /* 0x000fe40007ffe0ff */
[----:B------:R-:W-:Y:S02]  /*8f70*/  SHF.R.U32.HI R11, RZ, 0x1, R24 ;  /* 0x00000001ff0b7819 */ /* 0x000fe40000011618 */
[----:B------:R-:W-:-:S03]  /*8f80*/  ISETP.GE.U32.AND P0, PT, R25, c[0x0][0x16c], PT ;  /* 0x00005b0019007a0c */ /* 0x000fc60003f06070 */
[----:B------:R-:W-:-:S06]  /*8f90*/  IMAD.WIDE.U32 R10, R11, 0x8, R18 ;  /* 0x000000080b0a7825 */ /* 0x000fcc00078e0012 */
[----:B------:R-:W5:Y:S04]  /*8fa0*/  LDG.E.64 R10, [R10.64] ;  /* 0x000000240a0a7981 */ /* 0x000f68000c1e1b00 */
[----:B------:R-:W-:-:S05]  /*8fb0*/  @!P0 SHF.R.U32.HI R25, RZ, 0x1, R25 ;  /* 0x00000001ff198819 */ /* 0x000fca0000011619 */
[----:B------:R-:W-:-:S05]  /*8fc0*/  @!P0 IMAD.WIDE.U32 R18, R25, 0x8, R18 ;  /* 0x0000000819128825 */ /* 0x000fca00078e0012 */
[----:B------:R0:W5:Y:S02]  /*8fd0*/  @!P0 LDG.E.64 R12, [R18.64] ;  /* 0x00000024120c8981 */ /* 0x000164000c1e1b00 */
.L_x_2997:
[----:B------:R-:W-:Y:S05]  /*8fe0*/  BSYNC B0 ;  /* 0x0000000000007941 */ /* 0x000fea0003800000 */
.L_x_2996:
        /* <DEDUP_REMOVED lines=18> */
.L_x_2999:
[----:B------:R-:W-:Y:S05]  /*9110*/  BSYNC B0 ;  /* 0x0000000000007941 */ /* 0x000fea0003800000 */
.L_x_2998:
[----:B------:R-:W-:Y:S02]  /*9120*/  FMUL.FTZ R8, R8, R5 ;  /* 0x0000000508087220 */ /* 0x000fe40000410000 */
[----:B------:R-:W-:Y:S02]  /*9130*/  FMUL.FTZ R7, R7, R6 ;  /* 0x0000000607077220 */ /* 0x000fe40000410000 */
[----:B------:R-:W-:Y:S02]  /*9140*/  FMUL.FTZ R3, R8, R3 ;  /* 0x0000000308037220 */ /* 0x000fe40000410000 */
[----:B------:R-:W-:Y:S02]  /*9150*/  FMUL.FTZ R7, R7, R4 ;  /* 0x0000000407077220 */ /* 0x000fe40000410000 */
[----:B0-----:R-:W-:-:S02]  /*9160*/  FMUL.FTZ R19, R3, R22 ;  /* 0x0000001603137220 */ /* 0x001fc40000410000 */
[----:B------:R-:W-:Y:S02]  /*9170*/  FMUL.FTZ R18, R7, R0 ;  /* 0x0000000007127220 */ /* 0x000fe40000410000 */
.L_x_2953:
[----:B------:R-:W-:Y:S05]  /*9180*/  BSYNC B6 ;  /* 0x0000000000067941 */ /* 0x000fea0003800000 */
.L_x_2952:
[----:B------:R-:W-:-:S13]  /*9190*/  ISETP.NE.AND P0, PT, RZ, c[0x0][0x184], PT ;  /* 0x00006100ff007a0c */ /* 0x000fda0003f05270 */
[----:B------:R-:W-:Y:S05]  /*91a0*/  @!P0 BRA `(.L_x_3000) ;  /* 0x0000014000008947 */ /* 0x000fea0003800000 */
[----:B------:R-:W-:Y:S01]  /*91b0*/  IMAD R0, R2, c[0x0][0x0], R23 ;  /* 0x0000000002007a24 */ /* 0x000fe200078e0217 */
[----:B------:R-:W-:Y:S02]  /*91c0*/  ULDC UR4, c[0x0][0x4] ;  /* 0x0000010000047ab9 */ /* 0x000fe40000000800 */
[----:B------:R-:W-:Y:S02]  /*91d0*/  USHF.R.U32.HI UR4, URZ, 0x1, UR4 ;  /* 0x000000013f047899 */ /* 0x000fe40008011604 */
[----:B------:R0:W-:Y:S04]  /*91e0*/  STS.64 [R0.X8+0x10], R18 ;  /* 0x0000101200007388 */ /* 0x0001e80000008a00 */
[----:B------:R-:W-:-:S13]  /*91f0*/  ISETP.NE.AND P0, PT, RZ, UR4, PT ;  /* 0x00000004ff007c0c */ /* 0x000fda000bf05270 */
[----:B------:R-:W-:Y:S05]  /*9200*/  @!P0 BRA `(.L_x_3000) ;  /* 0x000000e000008947 */ /* 0x000fea0003800000 */
[----:B0-----:R-:W-:-:S04]  /*9210*/  MOV R3, UR4 ;  /* 0x0000000400037c02 */ /* 0x001fc80008000f00 */
.L_x_3001:
[----:B------:R-:W-:Y:S01]  /*9220*/  IADD3 R4, R2, R3, RZ ;  /* 0x0000000302047210 */ /* 0x000fe20007ffe0ff */
[----:B------:R-:W-:Y:S01]  /*9230*/  WARPSYNC 0xffffffff ;  /* 0xffffffff00007948 */ /* 0x000fe20003800000 */
[----:B------:R-:W-:Y:S02]  /*9240*/  BAR.SYNC.DEFER_BLOCKING 0x0 ;  /* 0x0000000000007b1d */ /* 0x000fe40000010000 */
[----:B------:R-:W-:-:S04]  /*9250*/  ISETP.GE.U32.AND P0, PT, R4, c[0x0][0x4], PT ;  /* 0x0000010004007a0c */ /* 0x000fc80003f06070 */
[----:B------:R-:W-:-:S13]  /*9260*/  ISETP.GE.U32.OR P0, PT, R2, R3, P0 ;  /* 0x000000030200720c */ /* 0x000fda0000706470 */
[----:B------:R-:W-:-:S06]  /*9270*/  @!P0 IMAD R4, R4, c[0x0][0x0], R23 ;  /* 0x0000000004048a24 */ /* 0x000fcc00078e0217 */
[----:B------:R-:W0:Y:S02]  /*9280*/  @!P0 LDS.64 R4, [R4.X8+0x10] ;  /* 0x0000100004048984 */ /* 0x000e240000008a00 */
[----:B0-----:R-:W-:Y:S02]  /*9290*/  @!P0 FMUL.FTZ R18, R18, R4 ;  /* 0x0000000412128220 */ /* 0x001fe40000410000 */
[----:B------:R-:W-:-:S05]  /*92a0*/  @!P0 FMUL.FTZ R19, R19, R5 ;  /* 0x0000000513138220 */ /* 0x000fca0000410000 */
[----:B------:R0:W-:Y:S01]  /*92b0*/  @!P0 STS.64 [R0.X8+0x10], R18 ;  /* 0x0000101200008388 */ /* 0x0001e20000008a00 */
[----:B------:R-:W-:Y:S02]  /*92c0*/  ISETP.GT.AND P0, PT, R3, 0x1, PT ;  /* 0x000000010300780c */ /* 0x000fe40003f04270 */
[----:B------:R-:W-:-:S11]  /*92d0*/  SHF.R.S32.HI R3, RZ, 0x1, R3 ;  /* 0x00000001ff037819 */ /* 0x000fd60000011403 */
[----:B0-----:R-:W-:Y:S05]  /*92e0*/  @P0 BRA `(.L_x_3001) ;  /* 0xffffff3000000947 */ /* 0x001fea000383ffff */
.L_x_3000:
        /* <DEDUP_REMOVED lines=8> */
[----:B------:R0:W-:Y:S01]  /*9370*/  STS.64 [R6.X8+0x10], R18 ;  /* 0x0000101206007388 */ /* 0x0001e20000008a00 */
[----:B------:R-:W-:Y:S01]  /*9380*/  SHF.R.S32.HI R3, RZ, 0x1, R0 ;  /* 0x00000001ff037819 */ /* 0x000fe20000011400 */
[----:B------:R-:W-:-:S03]  /*9390*/  HFMA2.MMA R0, -RZ, RZ, 0, 1.9073486328125e-06 ;  /* 0x00000020ff007435 */ /* 0x000fc600000001ff */
[----:B------:R-:W-:-:S13]  /*93a0*/  ISETP.GE.AND P0, PT, R3, 0x20, PT ;  /* 0x000000200300780c */ /* 0x000fda0003f06270 */
[----:B------:R-:W-:Y:S05]  /*93b0*/  @!P0 BRA `(.L_x_3003) ;  /* 0x000000f000008947 */ /* 0x000fea0003800000 */
[----:B0-----:R-:W-:Y:S02]  /*93c0*/  LEA R8, R6, 0x10, 0x3 ;  /* 0x0000001006087811 */ /* 0x001fe400078e18ff */
.L_x_3004:
[----:B------:R-:W-:Y:S01]  /*93d0*/  IMAD.IADD R0, R23, 0x1, R3 ;  /* 0x0000000117007824 */ /* 0x000fe200078e0203 */
[----:B------:R-:W-:Y:S01]  /*93e0*/  WARPSYNC 0xffffffff ;  /* 0xffffffff00007948 */ /* 0x000fe20003800000 */
[----:B------:R-:W-:Y:S03]  /*93f0*/  BAR.SYNC.DEFER_BLOCKING 0x0 ;  /* 0x0000000000007b1d */ /* 0x000fe60000010000 */
[----:B------:R-:W-:-:S04]  /*9400*/  ISETP.GE.U32.AND P0, PT, R0, c[0x0][0x0], PT ;  /* 0x0000000000007a0c */ /* 0x000fc80003f06070 */
[----:B------:R-:W-:-:S13]  /*9410*/  ISETP.GE.U32.OR P0, PT, R23, R3, P0 ;  /* 0x000000031700720c */ /* 0x000fda0000706470 */
[----:B------:R-:W-:Y:S02]  /*9420*/  @!P0 LEA R0, R3, R8, 0x3 ;  /* 0x0000000803008211 */ /* 0x000fe400078e18ff */
[----:B------:R-:W-:-:S03]  /*9430*/  SHF.R.S32.HI R3, RZ, 0x1, R3 ;  /* 0x00000001ff037819 */ /* 0x000fc60000011403 */
[----:B------:R-:W0:Y:S02]  /*9440*/  @!P0 LDS.64 R4, [R0] ;  /* 0x0000000000048984 */ /* 0x000e240000000a00 */
[----:B0-----:R-:W-:Y:S02]  /*9450*/  @!P0 FMUL.FTZ R18, R18, R4 ;  /* 0x0000000412128220 */ /* 0x001fe40000410000 */
[----:B------:R-:W-:-:S05]  /*9460*/  @!P0 FMUL.FTZ R19, R19, R5 ;  /* 0x0000000513138220 */ /* 0x000fca0000410000 */
[----:B------:R0:W-:Y:S01]  /*9470*/  @!P0 STS.64 [R6.X8+0x10], R18 ;  /* 0x0000101206008388 */ /* 0x0001e20000008a00 */
[----:B------:R-:W-:-:S13]  /*9480*/  ISETP.GE.AND P0, PT, R3, 0x20, PT ;  /* 0x000000200300780c */ /* 0x000fda0003f06270 */
[----:B0-----:R-:W-:Y:S05]  /*9490*/  @P0 BRA `(.L_x_3004) ;  /* 0xffffff3000000947 */ /* 0x001fea000383ffff */
[----:B------:R-:W-:-:S04]  /*94a0*/  MOV R0, 0x20 ;  /* 0x0000002000007802 */ /* 0x000fc80000000f00 */
.L_x_3003:
[----:B0-----:R-:W-:Y:S01]  /*94b0*/  ISETP.GE.AND P0, PT, R0, 0x2, PT ;  /* 0x000000020000780c */ /* 0x001fe20003f06270 */
[----:B------:R-:W-:Y:S01]  /*94c0*/  WARPSYNC 0xffffffff ;  /* 0xffffffff00007948 */ /* 0x000fe20003800000 */
[----:B------:R-:W-:Y:S11]  /*94d0*/  BAR.SYNC.DEFER_BLOCKING 0x0 ;  /* 0x0000000000007b1d */ /* 0x000ff60000010000 */
[----:B------:R-:W-:Y:S05]  /*94e0*/  @!P0 BRA `(.L_x_3002) ;  /* 0x0000008000008947 */ /* 0x000fea0003800000 */
[----:B------:R-:W-:-:S05]  /*94f0*/  IMAD.MOV.U32 R3, RZ, RZ, 0x1 ;  /* 0x00000001ff037424 */ /* 0x000fca00078e00ff */
.L_x_3005:
[----:B------:R-:W0:Y:S04]  /*9500*/  SHFL.DOWN PT, R5, R18, R3, 0x1f ;  /* 0x08001f0312057589 */ /* 0x000e2800000e0000 */
[----:B------:R1:W2:Y:S02]  /*9510*/  SHFL.DOWN PT, R4, R19, R3, 0x1f ;  /* 0x08001f0313047589 */ /* 0x0002a400000e0000 */
[----:B-1----:R-:W-:-:S04]  /*9520*/  SHF.L.U32 R3, R3, 0x1, RZ ;  /* 0x0000000103037819 */ /* 0x002fc800000006ff */
[----:B------:R-:W-:Y:S01]  /*9530*/  ISETP.GE.AND P0, PT, R3, R0, PT ;  /* 0x000000000300720c */ /* 0x000fe20003f06270 */
[----:B0-----:R-:W-:Y:S02]  /*9540*/  FMUL.FTZ R18, R5, R18 ;  /* 0x0000001205127220 */ /* 0x001fe40000410000 */
[----:B--2---:R-:W-:-:S10]  /*9550*/  FMUL.FTZ R19, R4, R19 ;  /* 0x0000001304137220 */ /* 0x004fd40000410000 */
[----:B------:R-:W-:Y:S05]  /*9560*/  @!P0 BRA `(.L_x_3005) ;  /* 0xffffff9000008947 */ /* 0x000fea000383ffff */
.L_x_3002:
[----:B------:R-:W-:Y:S01]  /*9570*/  ISETP.NE.AND P1, PT, RZ, c[0x0][0x33c], PT ;  /* 0x0000cf00ff007a0c */ /* 0x000fe20003f25270 */
[----:B------:R-:W-:Y:S01]  /*9580*/  HFMA2.MMA R24, -RZ, RZ, 0, 0 ;  /* 0x00000000ff187435 */ /* 0x000fe200000001ff */
[----:B------:R-:W-:-:S11]  /*9590*/  IMAD.MOV.U32 R22, RZ, RZ, RZ ;  /* 0x000000ffff167224 */ /* 0x000fd600078e00ff */
[----:B------:R-:W-:Y:S05]  /*95a0*/  @!P1 BRA `(.L_x_3006) ;  /* 0x00000c7000009947 */ /* 0x000fea0003800000 */
[----:B------:R-:W-:Y:S02]  /*95b0*/  MOV R16, RZ ;  /* 0x000000ff00107202 */ /* 0x000fe40000000f00 */
        /* <DEDUP_REMOVED lines=198> */
.L_x_3006:
        /* <DEDUP_REMOVED lines=202> */
.L_x_3007:
        /* <DEDUP_REMOVED lines=16> */
[----:B0-----:R-:W-:-:S04]  /*afc0*/  IMAD R7, R0, c[0x0][0x178], R7 ;  /* 0x00005e0000077a24 */ /* 0x001fc800078e0207 */
[----:B------:R-:W-:Y:S01]  /*afd0*/  IMAD.SHL.U32 R9, R7, 0x2, RZ ;  /* 0x0000000207097824 */ /* 0x000fe200078e00ff */
[----:B------:R-:W-:Y:S05]  /*afe0*/  @!P1 BRA `(.L_x_3009) ;  /* 0x00000c6000009947 */ /* 0x000fea0003800000 */
[----:B------:R-:W-:Y:S02]  /*aff0*/  MOV R8, RZ ;  /* 0x000000ff00087202 */ /* 0x000fe40000000f00 */
[----:B-----5:R-:W-:-:S03]  /*b000*/  MOV R12, c[0x0][0x33c] ;  /* 0x0000cf00000c7a02 */ /* 0x020fc60000000f00 */
        /* <DEDUP_REMOVED lines=196> */
.L_x_3009:
[----:B------:R-:W-:-:S04]  /*bc50*/  IADD3 R6, P0, R22, c[0x0][0x540], RZ ;  /* 0x0001500016067a10 */ /* 0x000fc80007f1e0ff */
[----:B------:R-:W-:Y:S01]  /*bc60*/  IADD3.X R7, RZ, c[0x0][0x544], RZ, P0, !PT ;  /* 0x00015100ff077a10 */ /* 0x000fe200007fe4ff */
[----:B------:R-:W-:Y:S05]  /*bc70*/  @!P1 BRA `(.L_x_3010) ;  /* 0x00000c7000009947 */ /* 0x000fea0003800000 */
[----:B-----5:R-:W-:Y:S01]  /*bc80*/  IADD3 R11, R9, 0x1, RZ ;  /* 0x00000001090b7810 */ /* 0x020fe20007ffe0ff */
[----:B------:R-:W-:Y:S01]  /*bc90*/  IMAD.MOV.U32 R14, RZ, RZ, c[0x0][0x33c] ;  /* 0x0000cf00ff0e7624 */ /* 0x000fe200078e00ff */
[----:B------:R-:W-:-:S04]  /*bca0*/  MOV R10, RZ ;  /* 0x000000ff000a7202 */ /* 0x000fc80000000f00 */
        /* <DEDUP_REMOVED lines=196> */
.L_x_3010:
        /* <DEDUP_REMOVED lines=11> */
.L_x_3012:
[----:B------:R-:W-:Y:S05]  /*c9a0*/  BSYNC B0 ;  /* 0x0000000000007941 */ /* 0x000fea0003800000 */
.L_x_3011:
[----:B------:R-:W-:Y:S01]  /*c9b0*/  PRMT R8, R8, 0x9910, RZ ;  /* 0x0000991008087816 */ /* 0x000fe200000000ff */
[----:B------:R-:W-:Y:S01]  /*c9c0*/  BSSY B0, `(.L_x_3013) ;  /* 0x000000c000007945 */ /* 0x000fe20003800000 */
[----:B------:R-:W-:Y:S02]  /*c9d0*/  LOP3.LUT P0, RZ, R23, R2, RZ, 0xfc, !PT ;  /* 0x0000000217ff7212 */ /* 0x000fe4000780fcff */
[----:B------:R-:W-:-:S13]  /*c9e0*/  ISETP.NE.AND P1, PT, R8, RZ, PT ;  /* 0x000000ff0800720c */ /* 0x000fda0003f25270 */
[----:B------:R-:W-:Y:S05]  /*c9f0*/  @!P1 BRA `(.L_x_3014) ;  /* 0x0000008000009947 */ /* 0x000fea0003800000 */
[----:B------:R-:W0:Y:S01]  /*ca00*/  S2R R9, SR_CTAID.Y ;  /* 0x0000000000097919 */ /* 0x000e220000002600 */
[----:B------:R-:W-:Y:S01]  /*ca10*/  ISETP.NE.AND P2, PT, RZ, c[0x0][0x180], PT ;  /* 0x00006000ff007a0c */ /* 0x000fe20003f45270 */
[----:B0-----:R-:W-:Y:S02]  /*ca20*/  IMAD R8, R0, c[0x0][0x10], R9 ;  /* 0x0000040000087a24 */ /* 0x001fe400078e0209 */
[----:B------:R-:W-:-:S10]  /*ca30*/  IMAD.MOV.U32 R9, RZ, RZ, 0x8 ;  /* 0x00000008ff097424 */ /* 0x000fd400078e00ff */
[----:B------:R-:W-:-:S04]  /*ca40*/  @!P2 IMAD R8, R8, c[0x0][0x0], R23 ;  /* 0x000000000808aa24 */ /* 0x000fc800078e0217 */
[----:B------:R-:W-:-:S05]  /*ca50*/  IMAD.WIDE.U32 R8, R8, R9, c[0x0][0x558] ;  /* 0x0001560008087625 */ /* 0x000fca00078e0009 */
[----:B------:R0:W-:Y:S04]  /*ca60*/  STG.E [R8.64], R18 ;  /* 0x0000001208007986 */ /* 0x0001e8000c101924 */
[----:B------:R0:W-:Y:S02]  /*ca70*/  STG.E [R8.64+0x4], R19 ;  /* 0x0000041308007986 */ /* 0x0001e4000c101924 */
.L_x_3014:
[----:B------:R-:W-:Y:S05]  /*ca80*/  BSYNC B0 ;  /* 0x0000000000007941 */ /* 0x000fea0003800000 */
.L_x_3013:
        /* <DEDUP_REMOVED lines=14> */
[----:B-----5:R-:W0:Y:S08]  /*cb70*/  FLO.U32 R12, UR4 ;  /* 0x00000004000c7d00 */ /* 0x020e3000080e0000 */
        /* <DEDUP_REMOVED lines=16> */
.L_x_3016:
[----:B------:R-:W-:Y:S05]  /*cc80*/  BSYNC B0 ;  /* 0x0000000000007941 */ /* 0x000fea0003800000 */
.L_x_3015:
        /* <DEDUP_REMOVED lines=17> */
[----:B-----5:R-:W-:Y:S01]  /*cda0*/  IMAD R13, R2, c[0x0][0x0], R23 ;  /* 0x00000000020d7a24 */ /* 0x020fe200078e0217 */
[----:B------:R-:W-:Y:S01]  /*cdb0*/  BSSY B1, `(.L_x_3019) ;  /* 0x0000010000017945 */ /* 0x000fe20003800000 */
[----:B------:R-:W-:-:S03]  /*cdc0*/  MOV R17, c[0x0][0x164] ;  /* 0x0000590000117a02 */ /* 0x000fc60000000f00 */
[----:B------:R-:W-:-:S13]  /*cdd0*/  ISETP.GE.U32.AND P0, PT, R13, c[0x0][0x17c], PT ;  /* 0x00005f000d007a0c */ /* 0x000fda0003f06070 */
[----:B------:R-:W-:Y:S05]  /*cde0*/  @P0 BRA `(.L_x_3020) ;  /* 0x000000c000000947 */ /* 0x000fea0003800000 */
[----:B------:R-:W-:Y:S02]  /*cdf0*/  IMAD.MOV.U32 R17, RZ, RZ, c[0x0][0x164] ;  /* 0x00005900ff117624 */ /* 0x000fe400078e00ff */
.L_x_3021:
[----:B------:R-:W-:Y:S01]  /*ce00*/  HFMA2.MMA R11, -RZ, RZ, 0, 4.76837158203125e-07 ;  /* 0x00000008ff0b7435 */ /* 0x000fe200000001ff */
[----:B------:R-:W-:-:S09]  /*ce10*/  IMAD R10, R0, c[0x0][0x10], R13 ;  /* 0x00000400000a7a24 */ /* 0x000fd200078e020d */
[----:B------:R-:W-:-:S05]  /*ce20*/  IMAD.WIDE.U32 R10, R10, R11, c[0x0][0x558] ;  /* 0x000156000a0a7625 */ /* 0x000fca00078e000b */
[----:B------:R-:W2:Y:S04]  /*ce30*/  LDG.E R15, [R10.64] ;  /* 0x000000240a0f7981 */ /* 0x000ea8000c1e1900 */
[----:B------:R-:W3:Y:S01]  /*ce40*/  LDG.E R12, [R10.64+0x4] ;  /* 0x000004240a0c7981 */ /* 0x000ee2000c1e1900 */
[----:B------:R-:W-:-:S05]  /*ce50*/  MOV R14, c[0x0][0x0] ;  /* 0x00000000000e7a02 */ /* 0x000fca0000000f00 */
[----:B------:R-:W-:-:S05]  /*ce60*/  IMAD R13, R14, c[0x0][0x4], R13 ;  /* 0x000001000e0d7a24 */ /* 0x000fca00078e020d */
[----:B------:R-:W-:Y:S01]  /*ce70*/  ISETP.GE.U32.AND P0, PT, R13, c[0x0][0x17c], PT ;  /* 0x00005f000d007a0c */ /* 0x000fe20003f06070 */
[----:B--2---:R-:W-:Y:S02]  /*ce80*/  FMUL.FTZ R16, R15, R16 ;  /* 0x000000100f107220 */ /* 0x004fe40000410000 */
[----:B---3--:R-:W-:-:S10]  /*ce90*/  FMUL.FTZ R17, R12, R17 ;  /* 0x000000110c117220 */ /* 0x008fd40000410000 */
[----:B------:R-:W-:Y:S05]  /*cea0*/  @!P0 BRA `(.L_x_3021) ;  /* 0xffffff5000008947 */ /* 0x000fea000383ffff */
.L_x_3020:
[----:B------:R-:W-:Y:S05]  /*ceb0*/  BSYNC B1 ;  /* 0x0000000000017941 */ /* 0x000fea0003800000 */
.L_x_3019:
[----:B------:R-:W-:Y:S05]  /*cec0*/  BRA `(.L_x_3022) ;  /* 0x0000010000007947 */ /* 0x000fea0003800000 */
.L_x_3018:
[----:B------:R-:W-:Y:S01]  /*ced0*/  ISETP.GE.U32.AND P0, PT, R2, c[0x0][0x17c], PT ;  /* 0x00005f0002007a0c */ /* 0x000fe20003f06070 */
[----:B------:R-:W-:-:S12]  /*cee0*/  IMAD.MOV.U32 R17, RZ, RZ, c[0x0][0x164] ;  /* 0x00005900ff117624 */ /* 0x000fd800078e00ff */
[----:B------:R-:W-:Y:S05]  /*cef0*/  @P0 BRA `(.L_x_3022) ;  /* 0x000000d000000947 */ /* 0x000fea0003800000 */
[----:B-----5:R-:W-:Y:S02]  /*cf00*/  MOV R13, R2 ;  /* 0x00000002000d7202 */ /* 0x020fe40000000f00 */
[----:B------:R-:W-:-:S03]  /*cf10*/  MOV R17, c[0x0][0x164] ;  /* 0x0000590000117a02 */ /* 0x000fc60000000f00 */
.L_x_3023:
[----:B------:R-:W-:Y:S02]  /*cf20*/  IMAD R10, R0, c[0x0][0x10], R13 ;  /* 0x00000400000a7a24 */ /* 0x000fe400078e020d */
[----:B------:R-:W-:Y:S02]  /*cf30*/  IMAD.MOV.U32 R11, RZ, RZ, 0x8 ;  /* 0x00000008ff0b7424 */ /* 0x000fe400078e00ff */
[----:B------:R-:W-:-:S04]  /*cf40*/  IMAD R10, R10, c[0x0][0x0], R23 ;  /* 0x000000000a0a7a24 */ /* 0x000fc800078e0217 */
[----:B------:R-:W-:-:S05]  /*cf50*/  IMAD.WIDE.U32 R10, R10, R11, c[0x0][0x558] ;  /* 0x000156000a0a7625 */ /* 0x000fca00078e000b */
[----:B------:R-:W2:Y:S04]  /*cf60*/  LDG.E R15, [R10.64] ;  /* 0x000000240a0f7981 */ /* 0x000ea8000c1e1900 */
[----:B------:R-:W3:Y:S01]  /*cf70*/  LDG.E R12, [R10.64+0x4] ;  /* 0x000004240a0c7981 */ /* 0x000ee2000c1e1900 */
[----:B------:R-:W-:-:S04]  /*cf80*/  IADD3 R13, R13, c[0x0][0x4], RZ ;  /* 0x000001000d0d7a10 */ /* 0x000fc80007ffe0ff */
[----:B------:R-:W-:Y:S01]  /*cf90*/  ISETP.GE.U32.AND P0, PT, R13, c[0x0][0x17c], PT ;  /* 0x00005f000d007a0c */ /* 0x000fe20003f06070 */
[----:B--2---:R-:W-:Y:S02]  /*cfa0*/  FMUL.FTZ R16, R15, R16 ;  /* 0x000000100f107220 */ /* 0x004fe40000410000 */
[----:B---3--:R-:W-:-:S10]  /*cfb0*/  FMUL.FTZ R17, R12, R17 ;  /* 0x000000110c117220 */ /* 0x008fd40000410000 */
[----:B------:R-:W-:Y:S05]  /*cfc0*/  @!P0 BRA `(.L_x_3023) ;  /* 0xffffff5000008947 */ /* 0x000fea000383ffff */
.L_x_3022:
[----:B------:R-:W-:Y:S05]  /*cfd0*/  BSYNC B0 ;  /* 0x0000000000007941 */ /* 0x000fea0003800000 */
.L_x_3017:
[----:B------:R-:W-:Y:S01]  /*cfe0*/  IMAD R0, R2, c[0x0][0x0], R23 ;  /* 0x0000000002007a24 */ /* 0x000fe200078e0217 */
[----:B------:R-:W-:Y:S01]  /*cff0*/  ULDC UR4, c[0x0][0x4] ;  /* 0x0000010000047ab9 */ /* 0x000fe20000000800 */
[----:B------:R-:W-:Y:S01]  /*d000*/  ISETP.NE.AND P2, PT, RZ, c[0x0][0x180], PT ;  /* 0x00006000ff007a0c */ /* 0x000fe20003f45270 */
[----:B------:R-:W-:Y:S02]  /*d010*/  USHF.R.U32.HI UR4, URZ, 0x1, UR4 ;  /* 0x000000013f047899 */ /* 0x000fe40008011604 */
[----:B------:R0:W-:Y:S04]  /*d020*/  STS.64 [R0.X8+0x10], R16 ;  /* 0x0000101000007388 */ /* 0x0001e80000008a00 */
[----:B------:R-:W-:-:S13]  /*d030*/  ISETP.NE.AND P0, PT, RZ, UR4, PT ;  /* 0x00000004ff007c0c */ /* 0x000fda000bf05270 */
[----:B------:R-:W-:Y:S05]  /*d040*/  @!P0 BRA `(.L_x_3024) ;  /* 0x000000d000008947 */ /* 0x000fea0003800000 */
[----:B0----5:R-:W-:-:S04]  /*d050*/  MOV R11, UR4 ;  /* 0x00000004000b7c02 */ /* 0x021fc80008000f00 */
.L_x_3025:
[----:B------:R-:W-:Y:S01]  /*d060*/  IADD3 R10, R2, R11, RZ ;  /* 0x0000000b020a7210 */ /* 0x000fe20007ffe0ff */
[----:B------:R-:W-:Y:S03]  /*d070*/  BAR.SYNC.DEFER_BLOCKING 0x0 ;  /* 0x0000000000007b1d */ /* 0x000fe60000010000 */
[----:B------:R-:W-:-:S04]  /*d080*/  ISETP.GE.U32.AND P0, PT, R10, c[0x0][0x4], PT ;  /* 0x000001000a007a0c */ /* 0x000fc80003f06070 */
[----:B------:R-:W-:-:S13]  /*d090*/  ISETP.GE.U32.OR P0, PT, R2, R11, P0 ;  /* 0x0000000b0200720c */ /* 0x000fda0000706470 */
[----:B------:R-:W-:-:S05]  /*d0a0*/  @!P0 IMAD R10, R10, c[0x0][0x0], R23 ;  /* 0x000000000a0a8a24 */ /* 0x000fca00078e0217 */
[----:B------:R-:W0:Y:S02]  /*d0b0*/  @!P0 LDS.64 R12, [R10.X8+0x10] ;  /* 0x000010000a0c8984 */ /* 0x000e240000008a00 */
[----:B0-----:R-:W-:Y:S02]  /*d0c0*/  @!P0 FMUL.FTZ R16, R16, R12 ;  /* 0x0000000c10108220 */ /* 0x001fe40000410000 */
[----:B------:R-:W-:-:S05]  /*d0d0*/  @!P0 FMUL.FTZ R17, R17, R13 ;  /* 0x0000000d11118220 */ /* 0x000fca0000410000 */
[----:B------:R0:W-:Y:S01]  /*d0e0*/  @!P0 STS.64 [R0.X8+0x10], R16 ;  /* 0x0000101000008388 */ /* 0x0001e20000008a00 */
[----:B------:R-:W-:Y:S02]  /*d0f0*/  ISETP.GT.AND P0, PT, R11, 0x1, PT ;  /* 0x000000010b00780c */ /* 0x000fe40003f04270 */
[----:B------:R-:W-:-:S11]  /*d100*/  SHF.R.S32.HI R11, RZ, 0x1, R11 ;  /* 0x00000001ff0b7819 */ /* 0x000fd6000001140b */
[----:B0-----:R-:W-:Y:S05]  /*d110*/  @P0 BRA `(.L_x_3025) ;  /* 0xffffff4000000947 */ /* 0x001fea000383ffff */
.L_x_3024:
[----:B0----5:R-:W-:Y:S01]  /*d120*/  LEA R13, R0, 0x10, 0x3 ;  /* 0x00000010000d7811 */ /* 0x021fe200078e18ff */
[----:B------:R-:W-:Y:S05]  /*d130*/  @!P2 BRA `(.L_x_3026) ;  /* 0x000002300000a947 */ /* 0x000fea0003800000 */
[----:B------:R-:W-:Y:S01]  /*d140*/  IMAD.MOV.U32 R10, RZ, RZ, c[0x0][0x0] ;  /* 0x00000000ff0a7624 */ /* 0x000fe200078e00ff */
[----:B------:R-:W-:-:S04]  /*d150*/  MOV R2, c[0x0][0x0] ;  /* 0x0000000000027a02 */ /* 0x000fc80000000f00 */
[----:B------:R-:W-:-:S13]  /*d160*/  ISETP.GT.AND P0, PT, R10, 0x20, PT ;  /* 0x000000200a00780c */ /* 0x000fda0003f04270 */
[----:B------:R-:W-:Y:S05]  /*d170*/  @!P0 BRA `(.L_x_3027) ;  /* 0x0000014000008947 */ /* 0x000fea0003800000 */
[----:B------:R-:W-:Y:S01]  /*d180*/  LEA.HI R10, R10, c[0x0][0x0], RZ, 0x1 ;  /* 0x000000000a0a7a11 */ /* 0x000fe200078f08ff */
[----:B------:R0:W-:Y:S01]  /*d190*/  STS.64 [R0.X8+0x10], R16 ;  /* 0x0000101000007388 */ /* 0x0001e20000008a00 */
[----:B------:R-:W-:Y:S02]  /*d1a0*/  HFMA2.MMA R2, -RZ, RZ, 0, 1.9073486328125e-06 ;  /* 0x00000020ff027435 */ /* 0x000fe400000001ff */
[----:B------:R-:W-:-:S04]  /*d1b0*/  SHF.R.S32.HI R10, RZ, 0x1, R10 ;  /* 0x00000001ff0a7819 */ /* 0x000fc8000001140a */
[----:B------:R-:W-:-:S13]  /*d1c0*/  ISETP.GE.AND P0, PT, R10, 0x20, PT ;  /* 0x000000200a00780c */ /* 0x000fda0003f06270 */
[----:B------:R-:W-:Y:S05]  /*d1d0*/  @!P0 BRA `(.L_x_3027) ;  /* 0x000000e000008947 */ /* 0x000fea0003800000 */
[----:B0-----:R-:W-:-:S05]  /*d1e0*/  IMAD.MOV.U32 R2, RZ, RZ, R10 ;  /* 0x000000ffff027224 */ /* 0x001fca00078e000a */
.L_x_3028:
[----:B------:R-:W-:Y:S01]  /*d1f0*/  IADD3 R10, R23, R2, RZ ;  /* 0x00000002170a7210 */ /* 0x000fe20007ffe0ff */
[----:B------:R-:W-:Y:S03]  /*d200*/  BAR.SYNC.DEFER_BLOCKING 0x0 ;  /* 0x0000000000007b1d */ /* 0x000fe60000010000 */
[----:B------:R-:W-:-:S04]  /*d210*/  ISETP.GE.U32.AND P0, PT, R10, c[0x0][0x0], PT ;  /* 0x000000000a007a0c */ /* 0x000fc80003f06070 */
[----:B------:R-:W-:-:S13]  /*d220*/  ISETP.GE.U32.OR P0, PT, R23, R2, P0 ;  /* 0x000000021700720c */ /* 0x000fda0000706470 */
[----:B------:R-:W-:Y:S02]  /*d230*/  @!P0 LEA R10, R2, R13, 0x3 ;  /* 0x0000000d020a8211 */ /* 0x000fe400078e18ff */
[----:B------:R-:W-:-:S04]  /*d240*/  SHF.R.S32.HI R2, RZ, 0x1, R2 ;  /* 0x00000001ff027819 */ /* 0x000fc80000011402 */
[----:B------:R-:W0:Y:S02]  /*d250*/  @!P0 LDS.64 R10, [R10] ;  /* 0x000000000a0a8984 */ /* 0x000e240000000a00 */
[----:B0-----:R-:W-:Y:S02]  /*d260*/  @!P0 FMUL.FTZ R16, R16, R10 ;  /* 0x0000000a10108220 */ /* 0x001fe40000410000 */
[----:B------:R-:W-:-:S05]  /*d270*/  @!P0 FMUL.FTZ R17, R17, R11 ;  /* 0x0000000b11118220 */ /* 0x000fca0000410000 */
[----:B------:R0:W-:Y:S01]  /*d280*/  @!P0 STS.64 [R0.X8+0x10], R16 ;  /* 0x0000101000008388 */ /* 0x0001e20000008a00 */
[----:B------:R-:W-:-:S13]  /*d290*/  ISETP.GE.AND P0, PT, R2, 0x20, PT ;  /* 0x000000200200780c */ /* 0x000fda0003f06270 */
[----:B0-----:R-:W-:Y:S05]  /*d2a0*/  @P0 BRA `(.L_x_3028) ;  /* 0xffffff4000000947 */ /* 0x001fea000383ffff */
[----:B------:R-:W-:-:S04]  /*d2b0*/  IMAD.MOV.U32 R2, RZ, RZ, 0x20 ;  /* 0x00000020ff027424 */ /* 0x000fc800078e00ff */
.L_x_3027:
[----:B0-----:R-:W-:Y:S01]  /*d2c0*/  BAR.SYNC.DEFER_BLOCKING 0x0 ;  /* 0x0000000000007b1d */ /* 0x001fe20000010000 */
[----:B------:R-:W-:-:S13]  /*d2d0*/  ISETP.GE.AND P0, PT, R2, 0x2, PT ;  /* 0x000000020200780c */ /* 0x000fda0003f06270 */
[----:B------:R-:W-:Y:S05]  /*d2e0*/  @!P0 BRA `(.L_x_3026) ;  /* 0x0000008000008947 */ /* 0x000fea0003800000 */
[----:B------:R-:W-:-:S05]  /*d2f0*/  MOV R11, 0x1 ;  /* 0x00000001000b7802 */ /* 0x000fca0000000f00 */
.L_x_3029:
[----:B------:R-:W0:Y:S04]  /*d300*/  SHFL.DOWN PT, R13, R16, R11, 0x1f ;  /* 0x08001f0b100d7589 */ /* 0x000e2800000e0000 */
[----:B------:R1:W2:Y:S02]  /*d310*/  SHFL.DOWN PT, R0, R17, R11, 0x1f ;  /* 0x08001f0b11007589 */ /* 0x0002a400000e0000 */
[----:B-1----:R-:W-:-:S04]  /*d320*/  SHF.L.U32 R11, R11, 0x1, RZ ;  /* 0x000000010b0b7819 */ /* 0x002fc800000006ff */
[----:B------:R-:W-:Y:S01]  /*d330*/  ISETP.GE.AND P0, PT, R11, R2, PT ;  /* 0x000000020b00720c */ /* 0x000fe20003f06270 */
[----:B0-----:R-:W-:Y:S02]  /*d340*/  FMUL.FTZ R16, R13, R16 ;  /* 0x000000100d107220 */ /* 0x001fe40000410000 */
[----:B--2---:R-:W-:-:S10]  /*d350*/  FMUL.FTZ R17, R0, R17 ;  /* 0x0000001100117220 */ /* 0x004fd40000410000 */
[----:B------:R-:W-:Y:S05]  /*d360*/  @!P0 BRA `(.L_x_3029) ;  /* 0xffffff9000008947 */ /* 0x000fea000383ffff */
.L_x_3026:
        /* <DEDUP_REMOVED lines=9> */
[----:B------:R-:W2:Y:S04]  /*d400*/  LDG.E R3, [R4.64] ;  /* 0x0000002404037981 */ /* 0x000ea8000c1e1900 */
[----:B------:R-:W3:Y:S01]  /*d410*/  LDG.E R0, [R4.64+0x4] ;  /* 0x0000042404007981 */ /* 0x000ee2000c1e1900 */
[----:B--2---:R-:W-:Y:S02]  /*d420*/  FMUL.FTZ R16, R16, R3 ;  /* 0x0000000310107220 */ /* 0x004fe40000410000 */
[----:B---3--:R-:W-:Y:S02]  /*d430*/  FMUL.FTZ R17, R17, R0 ;  /* 0x0000000011117220 */ /* 0x008fe40000410000 */
.L_x_3031:
        /* <DEDUP_REMOVED lines=24> */
.L_x_3033:
[----:B------:R-:W-:Y:S02]  /*d5c0*/  IADD3 R22, P0, R22, c[0x0][0x540], RZ ;  /* 0x0001500016167a10 */ /* 0x000fe40007f1e0ff */
[----:B------:R-:W-:Y:S02]  /*d5d0*/  ISETP.NE.AND P6, PT, R18, c[0x0][0x574], PT ;  /* 0x00015d0012007a0c */ /* 0x000fe40003fc5270 */
[----:B------:R-:W-:-:S05]  /*d5e0*/  IADD3.X R23, RZ, c[0x0][0x544], RZ, P0, !PT ;  /* 0x00015100ff177a10 */ /* 0x000fca00007fe4ff */
[----:B------:R0:W-:Y:S06]  /*d5f0*/  STG.E [R22.64], R16 ;  /* 0x0000001016007986 */ /* 0x0001ec000c101924 */
[----:B------:R-:W-:Y:S05]  /*d600*/  @!P6 BRA `(.L_x_3034) ;  /* 0x000001300000e947 */ /* 0x000fea0003800000 */
[----:B------:R-:W-:Y:S01]  /*d610*/  MOV R2, 0x660 ;  /* 0x0000066000027802 */ /* 0x000fe20000000f00 */
[----:B------:R-:W-:Y:S01]  /*d620*/  HFMA2.MMA R13, -RZ, RZ, 0, 0 ;  /* 0x00000000ff0d7435 */ /* 0x000fe200000001ff */
[----:B------:R-:W-:Y:S01]  /*d630*/  MOV R4, c[0x4][0x650] ;  /* 0x0101940000047a02 */ /* 0x000fe20000000f00 */
[----:B------:R-:W-:Y:S01]  /*d640*/  IMAD.MOV.U32 R5, RZ, RZ, c[0x4][0x654] ;  /* 0x01019500ff057624 */ /* 0x000fe200078e00ff */
[----:B------:R-:W-:Y:S01]  /*d650*/  MOV R6, c[0x4][0x640] ;  /* 0x0101900000067a02 */ /* 0x000fe20000000f00 */
[----:B------:R-:W-:Y:S01]  /*d660*/  IMAD.MOV.U32 R8, RZ, RZ, 0x2ef ;  /* 0x000002efff087424 */ /* 0x000fe200078e00ff */
[----:B------:R-:W1:Y:S01]  /*d670*/  LDC.64 R2, c[0x4][R2] ;  /* 0x0100000002027b82 */ /* 0x000e620000000a00 */
        /* <DEDUP_REMOVED lines=12> */
.L_x_3034:
[----:B------:R-:W-:-:S04]  /*d740*/  IADD3 R24, P0, R24, c[0x0][0x540], RZ ;  /* 0x0001500018187a10 */ /* 0x000fc80007f1e0ff */
[----:B------:R-:W-:-:S05]  /*d750*/  IADD3.X R25, RZ, c[0x0][0x544], RZ, P0, !PT ;  /* 0x00015100ff197a10 */ /* 0x000fca00007fe4ff */
[----:B------:R-:W-:Y:S01]  /*d760*/  STG.E [R24.64], R17 ;  /* 0x0000001118007986 */ /* 0x000fe2000c101924 */
[----:B------:R-:W-:Y:S05]  /*d770*/  EXIT ;  /* 0x000000000000794d */ /* 0x000fea0003800000 */
.L_x_3032:
[----:B------:R-:W-:Y:S04]  /*d780*/  STG.E [R4.64], R16 ;  /* 0x0000001004007986 */ /* 0x000fe8000c101924 */
[----:B------:R-:W-:Y:S01]  /*d790*/  STG.E [R4.64+0x4], R17 ;  /* 0x0000041104007986 */ /* 0x000fe2000c101924 */
[----:B------:R-:W-:Y:S05]  /*d7a0*/  EXIT ;  /* 0x000000000000794d */ /* 0x000fea0003800000 */
.L_x_3030:
[----:B------:R-:W-:Y:S01]  /*d7b0*/  ISETP.NE.AND P0, PT, RZ, UR38, PT ;  /* 0x00000026ff007c0c */ /* 0x000fe2000bf05270 */
[----:B------:R-:W-:Y:S02]  /*d7c0*/  ULDC.U8 UR4, c[0x0][0x571] ;  /* 0x00015c4000047ab9 */ /* 0x000fe40000000000 */
[----:B------:R-:W-:-:S10]  /*d7d0*/  ISETP.NE.AND P1, PT, RZ, UR4, PT ;  /* 0x00000004ff007c0c */ /* 0x000fd4000bf25270 */
[----:B------:R-:W-:Y:S05]  /*d7e0*/  @!P0 BRA `(.L_x_3035) ;  /* 0x0000004000008947 */ /* 0x000fea0003800000 */
[----:B------:R-:W2:Y:S04]  /*d7f0*/  LDG.E R3, [R6.64] ;  /* 0x0000002406037981 */ /* 0x000ea8000c1e1900 */
[----:B------:R-:W3:Y:S01]  /*d800*/  LDG.E R0, [R8.64] ;  /* 0x0000002408007981 */ /* 0x000ee2000c1e1900 */
[----:B--2---:R-:W-:Y:S02]  /*d810*/  FMUL.FTZ R16, R16, R3 ;  /* 0x0000000310107220 */ /* 0x004fe40000410000 */
[----:B---3--:R-:W-:Y:S02]  /*d820*/  FMUL.FTZ R17, R17, R0 ;  /* 0x0000000011117220 */ /* 0x008fe40000410000 */
.L_x_3035:
        /* <DEDUP_REMOVED lines=24> */
.L_x_3037:
        /* <DEDUP_REMOVED lines=24> */
.L_x_3038:
[----:B------:R-:W-:-:S04]  /*db30*/  IADD3 R24, P0, R24, c[0x0][0x540], RZ ;  /* 0x0001500018187a10 */ /* 0x000fc80007f1e0ff */
[----:B------:R-:W-:-:S05]  /*db40*/  IADD3.X R25, RZ, c[0x0][0x544], RZ, P0, !PT ;  /* 0x00015100ff197a10 */ /* 0x000fca00007fe4ff */
[----:B------:R-:W-:Y:S01]  /*db50*/  STG.E [R24.64], R17 ;  /* 0x0000001118007986 */ /* 0x000fe2000c101924 */
[----:B------:R-:W-:Y:S05]  /*db60*/  EXIT ;  /* 0x000000000000794d */ /* 0x000fea0003800000 */
.L_x_3036:
[----:B------:R-:W-:Y:S04]  /*db70*/  STG.E [R6.64], R16 ;  /* 0x0000001006007986 */ /* 0x000fe8000c101924 */
[----:B------:R-:W-:Y:S01]  /*db80*/  STG.E [R8.64], R17 ;  /* 0x0000001108007986 */ /* 0x000fe2000c101924 */
[----:B------:R-:W-:Y:S05]  /*db90*/  EXIT ;  /* 0x000000000000794d */ /* 0x000fea0003800000 */
.L_x_3008:
        /* <DEDUP_REMOVED lines=16> */
[----:B------:R-:W2:Y:S04]  /*dca0*/  LDG.E R3, [R4.64] ;  /* 0x0000002404037981 */ /* 0x000ea8000c1e1900 */
[----:B------:R-:W3:Y:S01]  /*dcb0*/  LDG.E R0, [R4.64+0x4] ;  /* 0x0000042404007981 */ /* 0x000ee2000c1e1900 */
[----:B--2---:R-:W-:Y:S02]  /*dcc0*/  FMUL.FTZ R18, R18, R3 ;  /* 0x0000000312127220 */ /* 0x004fe40000410000 */
[----:B---3--:R-:W-:Y:S02]  /*dcd0*/  FMUL.FTZ R19, R19, R0 ;  /* 0x0000000013137220 */ /* 0x008fe40000410000 */
.L_x_3040:
        /* <DEDUP_REMOVED lines=8> */
[----:B-----5:R-:W-:Y:S01]  /*dd60*/  HFMA2.MMA R12, -RZ, RZ, 0, 5.9604644775390625e-08 ;  /* 0x00000001ff0c7435 */ /* 0x020fe200000001ff */
        /* <DEDUP_REMOVED lines=15> */
.L_x_3042:
[----:B------:R-:W-:Y:S02]  /*de60*/  IADD3 R22, P0, R22, c[0x0][0x540], RZ ;  /* 0x0001500016167a10 */ /* 0x000fe40007f1e0ff */
[----:B------:R-:W-:Y:S02]  /*de70*/  ISETP.NE.AND P6, PT, R16, c[0x0][0x574], PT ;  /* 0x00015d0010007a0c */ /* 0x000fe40003fc5270 */
[----:B------:R-:W-:-:S05]  /*de80*/  IADD3.X R23, RZ, c[0x0][0x544], RZ, P0, !PT ;  /* 0x00015100ff177a10 */ /* 0x000fca00007fe4ff */
[----:B------:R0:W-:Y:S06]  /*de90*/  STG.E [R22.64], R18 ;  /* 0x0000001216007986 */ /* 0x0001ec000c101924 */
[----:B------:R-:W-:Y:S05]  /*dea0*/  @!P6 BRA `(.L_x_3043) ;  /* 0x000001300000e947 */ /* 0x000fea0003800000 */
[----:B------:R-:W-:Y:S01]  /*deb0*/  MOV R2, 0x660 ;  /* 0x0000066000027802 */ /* 0x000fe20000000f00 */
[----:B-----5:R-:W-:Y:S01]  /*dec0*/  HFMA2.MMA R13, -RZ, RZ, 0, 0 ;  /* 0x00000000ff0d7435 */ /* 0x020fe200000001ff */
        /* <DEDUP_REMOVED lines=17> */
.L_x_3043:
[----:B------:R-:W-:-:S04]  /*dfe0*/  IADD3 R24, P0, R24, c[0x0][0x540], RZ ;  /* 0x0001500018187a10 */ /* 0x000fc80007f1e0ff */
[----:B------:R-:W-:-:S05]  /*dff0*/  IADD3.X R25, RZ, c[0x0][0x544], RZ, P0, !PT ;  /* 0x00015100ff197a10 */ /* 0x000fca00007fe4ff */
[----:B------:R-:W-:Y:S01]  /*e000*/  STG.E [R24.64], R19 ;  /* 0x0000001318007986 */ /* 0x000fe2000c101924 */
[----:B------:R-:W-:Y:S05]  /*e010*/  EXIT ;  /* 0x000000000000794d */ /* 0x000fea0003800000 */
.L_x_3041:
[----:B------:R-:W-:Y:S04]  /*e020*/  STG.E [R4.64], R18 ;  /* 0x0000001204007986 */ /* 0x000fe8000c101924 */
[----:B------:R-:W-:Y:S01]  /*e030*/  STG.E [R4.64+0x4], R19 ;  /* 0x0000041304007986 */ /* 0x000fe2000c101924 */
[----:B------:R-:W-:Y:S05]  /*e040*/  EXIT ;  /* 0x000000000000794d */ /* 0x000fea0003800000 */
.L_x_3039:
[----:B0-----:R-:W-:Y:S01]  /*e050*/  ISETP.NE.AND P0, PT, R0, RZ, PT ;  /* 0x000000ff0000720c */ /* 0x001fe20003f05270 */
[----:B------:R-:W-:Y:S02]  /*e060*/  ULDC.U8 UR4, c[0x0][0x571] ;  /* 0x00015c4000047ab9 */ /* 0x000fe40000000000 */
[----:B------:R-:W-:-:S10]  /*e070*/  ISETP.NE.AND P1, PT, RZ, UR4, PT ;  /* 0x00000004ff007c0c */ /* 0x000fd4000bf25270 */
[----:B------:R-:W-:Y:S05]  /*e080*/  @!P0 BRA `(.L_x_3044) ;  /* 0x0000004000008947 */ /* 0x000fea0003800000 */
[----:B------:R-:W2:Y:S04]  /*e090*/  LDG.E R3, [R6.64] ;  /* 0x0000002406037981 */ /* 0x000ea8000c1e1900 */
[----:B------:R-:W3:Y:S01]  /*e0a0*/  LDG.E R0, [R8.64] ;  /* 0x0000002408007981 */ /* 0x000ee2000c1e1900 */
[----:B--2---:R-:W-:Y:S02]  /*e0b0*/  FMUL.FTZ R18, R18, R3 ;  /* 0x0000000312127220 */ /* 0x004fe40000410000 */
[----:B---3--:R-:W-:Y:S02]  /*e0c0*/  FMUL.FTZ R19, R19, R0 ;  /* 0x0000000013137220 */ /* 0x008fe40000410000 */
.L_x_3044:
        /* <DEDUP_REMOVED lines=24> */
.L_x_3046:
        /* <DEDUP_REMOVED lines=24> */
.L_x_3047:
[----:B------:R-:W-:-:S04]  /*e3d0*/  IADD3 R24, P0, R24, c[0x0][0x540], RZ ;  /* 0x0001500018187a10 */ /* 0x000fc80007f1e0ff */
[----:B------:R-:W-:-:S05]  /*e3e0*/  IADD3.X R25, RZ, c[0x0][0x544], RZ, P0, !PT ;  /* 0x00015100ff197a10 */ /* 0x000fca00007fe4ff */
[----:B------:R-:W-:Y:S01]  /*e3f0*/  STG.E [R24.64], R19 ;  /* 0x0000001318007986 */ /* 0x000fe2000c101924 */
[----:B------:R-:W-:Y:S05]  /*e400*/  EXIT ;  /* 0x000000000000794d */ /* 0x000fea0003800000 */
.L_x_3045:
[----:B------:R-:W-:Y:S04]  /*e410*/  STG.E [R6.64], R18 ;  /* 0x0000001206007986 */ /* 0x000fe8000c101924 */
[----:B------:R-:W-:Y:S01]  /*e420*/  STG.E [R8.64], R19 ;  /* 0x0000001308007986 */ /* 0x000fe2000c101924 */
[----:B------:R-:W-:Y:S05]  /*e430*/  EXIT ;  /* 0x000000000000794d */ /* 0x000fea0003800000 */
.L_x_3048:
        /* <DEDUP_REMOVED lines=12> */
.L_x_8821:


//--------------------- .text._ZN2at6native13reduce_kernelILi128ELi4ENS0_8ReduceOpIfNS0_14func_wrapper_tIfNS0_55_GLOBAL__N__0955718d_22_SparseCsrTensorMath_cu_868dd54514ReductionMulOpIfEEEEjfLi4ELi4EEEEEvT1_ --------------------------
	.section	.text._ZN2at6native13reduce_kernelILi128ELi4ENS0_8ReduceOpIfNS0_14func_wrapper_tIfNS0_55_GLOBAL__N__0955718d_22_SparseCsrTensorMath_cu_868dd54514ReductionMulOpIfEEEEjfLi4ELi4EEEEEvT1_,"ax",@progbits
	.sectioninfo	@"SHI_REGISTERS=48"
	.align	128
.text._ZN2at6native13reduce_kernelILi128ELi4ENS0_8ReduceOpIfNS0_14func_wrapper_tIfNS0_55_GLOBAL__N__0955718d_22_SparseCsrTensorMath_cu_868dd54514ReductionMulOpIfEEEEjfLi4ELi4EEEEEvT1_:
        .type           _ZN2at6native13reduce_kernelILi128ELi4ENS0_8ReduceOpIfNS0_14func_wrapper_tIfNS0_55_GLOBAL__N__0955718d_22_SparseCsrTensorMath_cu_868dd54514ReductionMulOpIfEEEEjfLi4ELi4EEEEEvT1_,@function
        .size           _ZN2at6native13reduce_kernelILi128ELi4ENS0_8ReduceOpIfNS0_14func_wrapper_tIfNS0_55_GLOBAL__N__0955718d_22_SparseCsrTensorMath_cu_868dd54514ReductionMulOpIfEEEEjfLi4ELi4EEEEEvT1_,(.L_x_8822 - _ZN2at6native13reduce_kernelILi128ELi4ENS0_8ReduceOpIfNS0_14func_wrapper_tIfNS0_55_GLOBAL__N__0955718d_22_SparseCsrTensorMath_cu_868dd54514ReductionMulOpIfEEEEjfLi4ELi4EEEEEvT1_)
        .other          _ZN2at6native13reduce_kernelILi128ELi4ENS0_8ReduceOpIfNS0_14func_wrapper_tIfNS0_55_GLOBAL__N__0955718d_22_SparseCsrTensorMath_cu_868dd54514ReductionMulOpIfEEEEjfLi4ELi4EEEEEvT1_,@"STO_CUDA_ENTRY STV_DEFAULT"
_ZN2at6native13reduce_kernelILi128ELi4ENS0_8ReduceOpIfNS0_14func_wrapper_tIfNS0_55_GLOBAL__N__0955718d_22_SparseCsrTensorMath_cu_868dd54514ReductionMulOpIfEEEEjfLi4ELi4EEEEEvT1_:
        /* <DEDUP_REMOVED lines=213> */
.L_x_3049:
[----:B------:R-:W-:Y:S01]  /*0d50*/  ISETP.GE.U32.AND P0, PT, R34, c[0x0][0x16c], PT ;  /* 0x00005b0022007a0c */ /* 0x000fe20003f06070 */
[----:B------:R-:W-:Y:S01]  /*0d60*/  ULDC.64 UR36, c[0x0][0x118] ;  /* 0x0000460000247ab9 */ /* 0x000fe20000000a00 */
[----:B------:R-:W-:Y:S02]  /*0d70*/  BSSY B6, `(.L_x_3050) ;  /* 0x00008ba000067945 */ /* 0x000fe40003800000 */
[----:B------:R-:W-:-:S13]  /*0d80*/  ISETP.GE.U32.OR P0, PT, R19, c[0x0][0x170], P0 ;  /* 0x00005c0013007a0c */ /* 0x000fda0000706470 */
        /* <DEDUP_REMOVED lines=15> */
[----:B------:R-:W-:Y:S02]  /*0e80*/  IMAD.MOV.U32 R11, RZ, RZ, c[0x4][0x3bc] ;  /* 0x0100ef00ff0b7624 */ /* 0x000fe400078e00ff */
        /* <DEDUP_REMOVED lines=30> */
.L_x_3058:
[----:B------:R-:W-:Y:S05]  /*1070*/  BSYNC B2 ;  /* 0x0000000000027941 */ /* 0x000fea0003800000 */
.L_x_3057:
        /* <DEDUP_REMOVED lines=9> */
.L_x_3056:
[----:B------:R-:W-:Y:S05]  /*1110*/  BSYNC B1 ;  /* 0x0000000000017941 */ /* 0x000fea0003800000 */
.L_x_3055:
[C---:B------:R-:W-:Y:S02]  /*1120*/  IADD3 R5, P0, -R6.reuse, 0x4, RZ ;  /* 0x0000000406057810 */ /* 0x040fe40007f1e1ff */
[----:B------:R-:W-:Y:S02]  /*1130*/  IADD3 R0, R6, c[0x0][0x16c], RZ ;  /* 0x00005b0006007a10 */ /* 0x000fe40007ffe0ff */
[----:B------:R-:W-:Y:S02]  /*1140*/  LEA R40, P1, R5, R40, 0x2 ;  /* 0x0000002805287211 */ /* 0x000fe400078210ff */
[----:B------:R-:W-:Y:S02]  /*1150*/  IADD3.X R4, RZ, -0x1, RZ, P0, !PT ;  /* 0xffffffffff047810 */ /* 0x000fe400007fe4ff */
[----:B------:R-:W-:-:S02]  /*1160*/  IADD3 R0, R0, -0x4, RZ ;  /* 0xfffffffc00007810 */ /* 0x000fc40007ffe0ff */
[----:B------:R-:W-:Y:S02]  /*1170*/  LEA.HI.X R41, R5, R41, R4, 0x2, P1 ;  /* 0x0000002905297211 */ /* 0x000fe400008f1404 */
.L_x_3054:
[----:B------:R-:W-:Y:S05]  /*1180*/  BSYNC B0 ;  /* 0x0000000000007941 */ /* 0x000fea0003800000 */
.L_x_3053:
[----:B------:R-:W-:Y:S01]  /*1190*/  IMAD R5, R17, c[0x0][0x180], RZ ;  /* 0x0000600011057a24 */ /* 0x000fe200078e02ff */
[----:B------:R-:W-:Y:S01]  /*11a0*/  BSSY B0, `(.L_x_3059) ;  /* 0x0000017000007945 */ /* 0x000fe20003800000 */
[----:B------:R-:W-:Y:S01]  /*11b0*/  ISETP.NE.AND P1, PT, RZ, c[0x0][0x184], PT ;  /* 0x00006100ff007a0c */ /* 0x000fe20003f25270 */
[----:B------:R-:W-:Y:S01]  /*11c0*/  IMAD.MOV.U32 R24, RZ, RZ, c[0x0][0x164] ;  /* 0x00005900ff187624 */ /* 0x000fe200078e00ff */
[C---:B------:R-:W-:Y:S01]  /*11d0*/  ISETP.NE.AND P2, PT, R2.reuse, RZ, PT ;  /* 0x000000ff0200720c */ /* 0x040fe20003f45270 */
[----:B------:R-:W-:Y:S01]  /*11e0*/  IMAD R5, R2, c[0x0][0x184], R5 ;  /* 0x0000610002057a24 */ /* 0x000fe200078e0205 */
[----:B------:R-:W-:Y:S01]  /*11f0*/  MOV R11, c[0x0][0x164] ;  /* 0x00005900000b7a02 */ /* 0x000fe20000000f00 */
[----:B------:R-:W-:Y:S02]  /*1200*/  IMAD.MOV.U32 R8, RZ, RZ, c[0x0][0x164] ;  /* 0x00005900ff087624 */ /* 0x000fe400078e00ff */
[----:B------:R-:W-:-:S05]  /*1210*/  IMAD R9, R22, c[0x0][0x188], R5 ;  /* 0x0000620016097a24 */ /* 0x000fca00078e0205 */
[----:B------:R-:W-:-:S04]  /*1220*/  LEA R5, R9, 0x3, 0x2 ;  /* 0x0000000309057811 */ /* 0x000fc800078e10ff */
[----:B------:R-:W-:-:S13]  /*1230*/  ISETP.GE.U32.AND P0, PT, R5, R0, PT ;  /* 0x000000000500720c */ /* 0x000fda0003f06070 */
[----:B------:R-:W-:Y:S05]  /*1240*/  @P0 BRA `(.L_x_3060) ;  /* 0x000000c000000947 */ /* 0x000fea0003800000 */
[----:B------:R-:W-:Y:S01]  /*1250*/  MOV R11, c[0x0][0x164] ;  /* 0x00005900000b7a02 */ /* 0x000fe20000000f00 */
[----:B------:R-:W-:Y:S02]  /*1260*/  IMAD.MOV.U32 R8, RZ, RZ, c[0x0][0x164] ;  /* 0x00005900ff087624 */ /* 0x000fe400078e00ff */
.L_x_3061:
        /* <DEDUP_REMOVED lines=10> */
.L_x_3060:
[----:B------:R-:W-:Y:S05]  /*1310*/  BSYNC B0 ;  /* 0x0000000000007941 */ /* 0x000fea0003800000 */
.L_x_3059:
        /* <DEDUP_REMOVED lines=8> */
.L_x_3063:
[----:B------:R-:W-:Y:S05]  /*13a0*/  BSYNC B0 ;  /* 0x0000000000007941 */ /* 0x000fea0003800000 */
.L_x_3062:
        /* <DEDUP_REMOVED lines=11> */
.L_x_3065:
[----:B------:R-:W-:Y:S05]  /*1460*/  BSYNC B0 ;  /* 0x0000000000007941 */ /* 0x000fea0003800000 */
.L_x_3064:
[----:B------:R-:W-:Y:S01]  /*1470*/  FMUL.FTZ R8, R8, R3 ;  /* 0x0000000308087220 */ /* 0x000fe20000410000 */
[----:B------:R-:W-:Y:S01]  /*1480*/  MOV R25, RZ ;  /* 0x000000ff00197202 */ /* 0x000fe20000000f00 */
[----:B------:R-:W-:Y:S02]  /*1490*/  CS2R R26, SRZ ;  /* 0x00000000001a7805 */ /* 0x000fe4000001ff00 */
[----:B------:R-:W-:-:S04]  /*14a0*/  FMUL.FTZ R11, R8, R11 ;  /* 0x0000000b080b7220 */ /* 0x000fc80000410000 */
[----:B------:R-:W-:Y:S01]  /*14b0*/  FMUL.FTZ R24, R11, R24 ;  /* 0x000000180b187220 */ /* 0x000fe20000410000 */
[----:B------:R-:W-:Y:S05]  /*14c0*/  BRA `(.L_x_3051) ;  /* 0x0000844000007947 */ /* 0x000fea0003800000 */
.L_x_3052:
[----:B------:R-:W-:Y:S01]  /*14d0*/  HFMA2.MMA R0, -RZ, RZ, 0, 5.9604644775390625e-08 ;  /* 0x00000001ff007435 */ /* 0x000fe200000001ff */
[----:B------:R-:W-:-:S05]  /*14e0*/  IMAD.MOV.U32 R38, RZ, RZ, c[0x0][0x2d8] ;  /* 0x0000b600ff267624 */ /* 0x000fca00078e00ff */
[----:B------:R-:W-:-:S04]  /*14f0*/  SHF.R.U32.HI R38, RZ, 0x2, R38 ;  /* 0x00000002ff267819 */ /* 0x000fc80000011626 */
[----:B------:R-:W-:Y:S02]  /*1500*/  ISETP.EQ.AND P2, PT, R0, c[0x0][0x1a8], PT ;  /* 0x00006a0000007a0c */ /* 0x000fe40003f42270 */
[----:B------:R-:W-:Y:S02]  /*1510*/  ISETP.NE.AND P0, PT, R38, 0x1, PT ;  /* 0x000000012600780c */ /* 0x000fe40003f05270 */
[----:B------:R-:W-:-:S11]  /*1520*/  ISETP.NE.AND P1, PT, R0, c[0x0][0x1a8], PT ;  /* 0x00006a0000007a0c */ /* 0x000fd60003f25270 */
[----:B------:R-:W-:Y:S05]  /*1530*/  @!P0 BRA P2, `(.L_x_3066) ;  /* 0x00007b4000008947 */ /* 0x000fea0001000000 */
[----:B------:R-:W-:Y:S01]  /*1540*/  IMAD.MOV.U32 R42, RZ, RZ, c[0x0][0x174] ;  /* 0x00005d00ff2a7624 */ /* 0x000fe200078e00ff */
[----:B------:R-:W-:Y:S01]  /*1550*/  MOV R37, R34 ;  /* 0x0000002200257202 */ /* 0x000fe20000000f00 */
        /* <DEDUP_REMOVED lines=38> */
.L_x_3075:
[----:B------:R-:W-:Y:S01]  /*17c0*/  HFMA2.MMA R6, -RZ, RZ, 0, 0 ;  /* 0x00000000ff067435 */ /* 0x000fe200000001ff */
[----:B------:R-:W-:Y:S01]  /*17d0*/  IMAD.MOV.U32 R8, RZ, RZ, RZ ;  /* 0x000000ffff087224 */ /* 0x000fe200078e00ff */
[----:B------:R-:W-:Y:S05]  /*17e0*/  @!P0 BRA `(.L_x_3070) ;  /* 0x00000df000008947 */ /* 0x000fea0003800000 */
[----:B------:R-:W-:Y:S01]  /*17f0*/  MOV R4, RZ ;  /* 0x000000ff00047202 */ /* 0x000fe20000000f00 */
[----:B------:R-:W-:-:S04]  /*1800*/  IMAD.MOV.U32 R5, RZ, RZ, R37 ;  /* 0x000000ffff057224 */ /* 0x000fc800078e0025 */
[----:B------:R-:W-:-:S05]  /*1810*/  IMAD.HI.U32 R4, R37, c[0x0][0x1b0], R4 ;  /* 0x00006c0025047a27 */ /* 0x000fca00078e0004 */
[----:B------:R-:W-:Y:S02]  /*1820*/  SHF.R.U32.HI R9, RZ, c[0x0][0x1b4], R4 ;  /* 0x00006d00ff097a19 */ /* 0x000fe40000011604 */
[----:B------:R-:W-:-:S03]  /*1830*/  MOV R4, 0x1 ;  /* 0x0000000100047802 */ /* 0x000fc60000000f00 */
[----:B------:R-:W-:Y:S01]  /*1840*/  IMAD.MOV R8, RZ, RZ, -R9 ;  /* 0x000000ffff087224 */ /* 0x000fe200078e0a09 */
[----:B------:R-:W-:-:S03]  /*1850*/  ISETP.NE.AND P1, PT, R4, c[0x0][0x1a8], PT ;  /* 0x00006a0004007a0c */ /* 0x000fc60003f25270 */
[----:B------:R-:W-:-:S04]  /*1860*/  IMAD R8, R8, c[0x0][0x1ac], R37 ;  /* 0x00006b0008087a24 */ /* 0x000fc800078e0225 */
[----:B------:R-:W-:-:S06]  /*1870*/  IMAD R8, R8, c[0x0][0x2d8], RZ ;  /* 0x0000b60008087a24 */ /* 0x000fcc00078e02ff */
[----:B------:R-:W-:Y:S05]  /*1880*/  @!P1 BRA `(.L_x_3070) ;  /* 0x00000d5000009947 */ /* 0x000fea0003800000 */
[----:B------:R-:W-:Y:S01]  /*1890*/  MOV R4, RZ ;  /* 0x000000ff00047202 */ /* 0x000fe20000000f00 */
[----:B------:R-:W-:Y:S01]  /*18a0*/  IMAD.MOV.U32 R5, RZ, RZ, R9 ;  /* 0x000000ffff057224 */ /* 0x000fe200078e0009 */
        /* <DEDUP_REMOVED lines=211> */
.L_x_3070:
[----:B------:R-:W-:-:S04]  /*25e0*/  LOP3.LUT R13, R8, 0xfffffff0, RZ, 0xc0, !PT ;  /* 0xfffffff0080d7812 */ /* 0x000fc800078ec0ff */
[----:B------:R-:W-:-:S04]  /*25f0*/  IADD3 R12, P1, R40, R13, RZ ;  /* 0x0000000d280c7210 */ /* 0x000fc80007f3e0ff */
[----:B------:R-:W-:-:S06]  /*2600*/  IADD3.X R13, RZ, R41, RZ, P1, !PT ;  /* 0x00000029ff0d7210 */ /* 0x000fcc0000ffe4ff */
[----:B------:R-:W5:Y:S01]  /*2610*/  LDG.E.128 R12, [R12.64] ;  /* 0x000000240c0c7981 */ /* 0x000f62000c1e1d00 */
        /* <DEDUP_REMOVED lines=224> */
.L_x_3071:
        /* <DEDUP_REMOVED lines=219> */
.L_x_3072:
[----:B------:R-:W-:-:S04]  /*41d0*/  LOP3.LUT R5, R7, 0xfffffff0, RZ, 0xc0, !PT ;  /* 0xfffffff007057812 */ /* 0x000fc800078ec0ff */
[----:B------:R-:W-:-:S05]  /*41e0*/  IADD3 R4, P1, R40, R5, RZ ;  /* 0x0000000528047210 */ /* 0x000fca0007f3e0ff */
[----:B------:R-:W-:-:S06]  /*41f0*/  IMAD.X R5, RZ, RZ, R41, P1 ;  /* 0x000000ffff057224 */ /* 0x000fcc00008e0629 */
[----:B------:R-:W5:Y:S01]  /*4200*/  LDG.E.128 R4, [R4.64] ;  /* 0x0000002404047981 */ /* 0x000f62000c1e1d00 */
        /* <DEDUP_REMOVED lines=213> */
.L_x_3073:
[----:B------:R-:W-:-:S04]  /*4f60*/  LOP3.LUT R21, R23, 0xfffffff0, RZ, 0xc0, !PT ;  /* 0xfffffff017157812 */ /* 0x000fc800078ec0ff */
[----:B------:R-:W-:-:S04]  /*4f70*/  IADD3 R20, P1, R40, R21, RZ ;  /* 0x0000001528147210 */ /* 0x000fc80007f3e0ff */
[----:B------:R-:W-:-:S06]  /*4f80*/  IADD3.X R21, RZ, R41, RZ, P1, !PT ;  /* 0x00000029ff157210 */ /* 0x000fcc0000ffe4ff */
[----:B------:R-:W2:Y:S01]  /*4f90*/  LDG.E.128 R20, [R20.64] ;  /* 0x0000002414147981 */ /* 0x000ea2000c1e1d00 */
[----:B------:R-:W-:Y:S01]  /*4fa0*/  IADD3 R37, R37, c[0x0][0x174], RZ ;  /* 0x00005d0025257a10 */ /* 0x000fe20007ffe0ff */
[----:B------:R-:W-:Y:S02]  /*4fb0*/  IMAD.MOV.U32 R30, RZ, RZ, c[0x0][0x174] ;  /* 0x00005d00ff1e7624 */ /* 0x000fe400078e00ff */
[----:B-----5:R-:W-:Y:S02]  /*4fc0*/  FMUL.FTZ R27, R12, R27 ;  /* 0x0000001b0c1b7220 */ /* 0x020fe40000410000 */
[----:B------:R-:W-:Y:S02]  /*4fd0*/  IMAD R30, R30, 0x3, R37 ;  /* 0x000000031e1e7824 */ /* 0x000fe400078e0225 */
[----:B------:R-:W-:Y:S02]  /*4fe0*/  FMUL.FTZ R16, R13, R16 ;  /* 0x000000100d107220 */ /* 0x000fe40000410000 */
[----:B------:R-:W-:Y:S01]  /*4ff0*/  FMUL.FTZ R29, R14, R29 ;  /* 0x0000001d0e1d7220 */ /* 0x000fe20000410000 */
[----:B------:R-:W-:Y:S01]  /*5000*/  ISETP.GE.U32.AND P1, PT, R30, c[0x0][0x16c], PT ;  /* 0x00005b001e007a0c */ /* 0x000fe20003f26070 */
[----:B------:R-:W-:-:S02]  /*5010*/  FMUL.FTZ R24, R15, R24 ;  /* 0x000000180f187220 */ /* 0x000fc40000410000 */
[----:B------:R-:W-:Y:S02]  /*5020*/  FMUL.FTZ R33, R8, R33 ;  /* 0x0000002108217220 */ /* 0x000fe40000410000 */
[----:B------:R-:W-:Y:S02]  /*5030*/  FMUL.FTZ R26, R9, R26 ;  /* 0x0000001a091a7220 */ /* 0x000fe40000410000 */
[----:B------:R-:W-:Y:S02]  /*5040*/  FMUL.FTZ R35, R10, R35 ;  /* 0x000000230a237220 */ /* 0x000fe40000410000 */
[----:B------:R-:W-:Y:S02]  /*5050*/  FMUL.FTZ R28, R11, R28 ;  /* 0x0000001c0b1c7220 */ /* 0x000fe40000410000 */
[----:B------:R-:W-:Y:S02]  /*5060*/  FMUL.FTZ R39, R4, R39 ;  /* 0x0000002704277220 */ /* 0x000fe40000410000 */
[----:B------:R-:W-:-:S02]  /*5070*/  FMUL.FTZ R32, R5, R32 ;  /* 0x0000002005207220 */ /* 0x000fc40000410000 */
[----:B------:R-:W-:Y:S02]  /*5080*/  FMUL.FTZ R43, R6, R43 ;  /* 0x0000002b062b7220 */ /* 0x000fe40000410000 */
[----:B------:R-:W-:Y:S02]  /*5090*/  FMUL.FTZ R34, R7, R34 ;  /* 0x0000002207227220 */ /* 0x000fe40000410000 */
[----:B--2---:R-:W-:Y:S02]  /*50a0*/  FMUL.FTZ R3, R20, R3 ;  /* 0x0000000314037220 */ /* 0x004fe40000410000 */
[----:B------:R-:W-:Y:S02]  /*50b0*/  FMUL.FTZ R0, R21, R0 ;  /* 0x0000000015007220 */ /* 0x000fe40000410000 */
[----:B------:R-:W-:Y:S02]  /*50c0*/  FMUL.FTZ R25, R22, R25 ;  /* 0x0000001916197220 */ /* 0x000fe40000410000 */
[----:B------:R-:W-:Y:S01]  /*50d0*/  FMUL.FTZ R36, R23, R36 ;  /* 0x0000002417247220 */ /* 0x000fe20000410000 */
[----:B------:R-:W-:Y:S01]  /*50e0*/  @P1 CALL.REL.NOINC `(.L_x_3074) ;  /* 0x0000001000001944 */ /* 0x000fe20003c00000 */
[----:B------:R-:W-:Y:S05]  /*50f0*/  BRA `(.L_x_3075) ;  /* 0xffffc6c000007947 */ /* 0x000fea000383ffff */
.L_x_3074:
[----:B------:R-:W-:Y:S05]  /*5100*/  BSYNC B1 ;  /* 0x0000000000017941 */ /* 0x000fea0003800000 */
.L_x_3069:
[----:B------:R-:W-:Y:S05]  /*5110*/  BSYNC B0 ;  /* 0x0000000000007941 */ /* 0x000fea0003800000 */
.L_x_3068:
        /* <DEDUP_REMOVED lines=205> */
.L_x_3078:
        /* <DEDUP_REMOVED lines=207> */
.L_x_3079:
        /* <DEDUP_REMOVED lines=207> */
.L_x_3080:
        /* <DEDUP_REMOVED lines=9> */
[----:B------:R-:W-:-:S04]  /*7860*/  IMAD.MOV.U32 R30, RZ, RZ, RZ ;  /* 0x000000ffff1e7224 */ /* 0x000fc800078e00ff */
        /* <DEDUP_REMOVED lines=197> */
.L_x_3081:
[----:B------:R-:W-:-:S04]  /*84c0*/  LOP3.LUT R21, R38, 0xfffffff0, RZ, 0xc0, !PT ;  /* 0xfffffff026157812 */ /* 0x000fc800078ec0ff */
[----:B------:R-:W-:-:S05]  /*84d0*/  IADD3 R20, P1, R40, R21, RZ ;  /* 0x0000001528147210 */ /* 0x000fca0007f3e0ff */
[----:B------:R-:W-:-:S06]  /*84e0*/  IMAD.X R21, RZ, RZ, R41, P1 ;  /* 0x000000ffff157224 */ /* 0x000fcc00008e0629 */
[----:B------:R-:W5:Y:S02]  /*84f0*/  LDG.E.128 R20, [R20.64] ;  /* 0x0000002414147981 */ /* 0x000f64000c1e1d00 */
.L_x_3077:
[----:B------:R-:W-:Y:S05]  /*8500*/  BSYNC B0 ;  /* 0x0000000000007941 */ /* 0x000fea0003800000 */
.L_x_3076:
[----:B------:R-:W-:Y:S01]  /*8510*/  BSSY B0, `(.L_x_3082) ;  /* 0x000001a000007945 */ /* 0x000fe20003800000 */
[----:B------:R-:W-:Y:S05]  /*8520*/  @P0 BRA `(.L_x_3083) ;  /* 0x0000018000000947 */ /* 0x000fea0003800000 */
[----:B------:R-:W-:Y:S01]  /*8530*/  IADD3 R37, R37, c[0x0][0x174], RZ ;  /* 0x00005d0025257a10 */ /* 0x000fe20007ffe0ff */
[----:B-----5:R-:W-:Y:S02]  /*8540*/  FMUL.FTZ R27, R27, R12 ;  /* 0x0000000c1b1b7220 */ /* 0x020fe40000410000 */
[----:B------:R-:W-:Y:S01]  /*8550*/  FMUL.FTZ R16, R16, R13 ;  /* 0x0000000d10107220 */ /* 0x000fe20000410000 */
[----:B------:R-:W-:Y:S01]  /*8560*/  ISETP.GE.U32.AND P0, PT, R37, c[0x0][0x16c], PT ;  /* 0x00005b0025007a0c */ /* 0x000fe20003f06070 */
[----:B------:R-:W-:Y:S02]  /*8570*/  FMUL.FTZ R29, R29, R14 ;  /* 0x0000000e1d1d7220 */ /* 0x000fe40000410000 */
[----:B------:R-:W-:-:S10]  /*8580*/  FMUL.FTZ R24, R24, R15 ;  /* 0x0000000f18187220 */ /* 0x000fd40000410000 */
[----:B------:R-:W-:Y:S05]  /*8590*/  @P0 BRA `(.L_x_3083) ;  /* 0x0000011000000947 */ /* 0x000fea0003800000 */
[----:B------:R-:W-:Y:S01]  /*85a0*/  IADD3 R12, R37, c[0x0][0x174], RZ ;  /* 0x00005d00250c7a10 */ /* 0x000fe20007ffe0ff */
[----:B------:R-:W-:Y:S02]  /*85b0*/  FMUL.FTZ R33, R33, R8 ;  /* 0x0000000821217220 */ /* 0x000fe40000410000 */
        /* <DEDUP_REMOVED lines=11> */
[----:B------:R-:W-:Y:S02]  /*8670*/  @!P0 FMUL.FTZ R3, R3, R20 ;  /* 0x0000001403038220 */ /* 0x000fe40000410000 */
[----:B------:R-:W-:Y:S02]  /*8680*/  @!P0 FMUL.FTZ R0, R0, R21 ;  /* 0x0000001500008220 */ /* 0x000fe40000410000 */
[----:B------:R-:W-:Y:S02]  /*8690*/  @!P0 FMUL.FTZ R25, R25, R22 ;  /* 0x0000001619198220 */ /* 0x000fe40000410000 */
[----:B------:R-:W-:Y:S02]  /*86a0*/  @!P0 FMUL.FTZ R36, R36, R23 ;  /* 0x0000001724248220 */ /* 0x000fe40000410000 */
.L_x_3083:
[----:B------:R-:W-:Y:S05]  /*86b0*/  BSYNC B0 ;  /* 0x0000000000007941 */ /* 0x000fea0003800000 */
.L_x_3082:
[----:B-----5:R-:W-:Y:S02]  /*86c0*/  FMUL.FTZ R6, R35, R29 ;  /* 0x0000001d23067220 */ /* 0x020fe40000410000 */
[----:B------:R-:W-:Y:S02]  /*86d0*/  FMUL.FTZ R7, R28, R24 ;  /* 0x000000181c077220 */ /* 0x000fe40000410000 */
        /* <DEDUP_REMOVED lines=9> */
[----:B------:R-:W-:Y:S01]  /*8770*/  FMUL.FTZ R24, R4, R3 ;  /* 0x0000000304187220 */ /* 0x000fe20000410000 */
[----:B------:R-:W-:Y:S05]  /*8780*/  BRA `(.L_x_3051) ;  /* 0x0000118000007947 */ /* 0x000fea0003800000 */
.L_x_3067:
        /* <DEDUP_REMOVED lines=16> */
[----:B------:R-:W-:Y:S01]  /*8890*/  MOV R28, c[0x0][0x164] ;  /* 0x00005900001c7a02 */ /* 0x000fe20000000f00 */
        /* <DEDUP_REMOVED lines=17> */
.L_x_3086:
        /* <DEDUP_REMOVED lines=12> */
[----:B------:R-:W2:Y:S02]  /*8a70*/  LDG.E.128 R12, [R12.64] ;  /* 0x000000240c0c7981 */ /* 0x000ea4000c1e1d00 */
[----:B------:R-:W-:Y:S01]  /*8a80*/  SHF.R.U32.HI R9, RZ, 0x2, R4 ;  /* 0x00000002ff097819 */ /* 0x000fe20000011604 */
[--C-:B------:R-:W-:Y:S02]  /*8a90*/  IMAD.WIDE.U32 R4, R7, 0x10, R40.reuse ;  /* 0x0000001007047825 */ /* 0x100fe400078e0028 */
[----:B------:R-:W3:Y:S02]  /*8aa0*/  LDG.E.128 R20, [R20.64] ;  /* 0x0000002414147981 */ /* 0x000ee4000c1e1d00 */
[----:B------:R-:W-:-:S02]  /*8ab0*/  IMAD.WIDE.U32 R8, R9, 0x10, R40 ;  /* 0x0000001009087825 */ /* 0x000fc400078e0028 */
[----:B------:R-:W4:Y:S04]  /*8ac0*/  LDG.E.128 R4, [R4.64] ;  /* 0x0000002404047981 */ /* 0x000f28000c1e1d00 */
[----:B------:R-:W5:Y:S01]  /*8ad0*/  LDG.E.128 R8, [R8.64] ;  /* 0x0000002408087981 */ /* 0x000f62000c1e1d00 */
[----:B------:R-:W-:-:S05]  /*8ae0*/  IADD3 R37, R37, c[0x0][0x174], RZ ;  /* 0x00005d0025257a10 */ /* 0x000fca0007ffe0ff */
[----:B------:R-:W-:-:S05]  /*8af0*/  IMAD R39, R42, 0x3, R37 ;  /* 0x000000032a277824 */ /* 0x000fca00078e0225 */
[----:B------:R-:W-:Y:S01]  /*8b00*/  ISETP.GE.U32.AND P0, PT, R39, c[0x0][0x16c], PT ;  /* 0x00005b0027007a0c */ /* 0x000fe20003f06070 */
[----:B--2---:R-:W-:Y:S02]  /*8b10*/  FMUL.FTZ R29, R12, R29 ;  /* 0x0000001d0c1d7220 */ /* 0x004fe40000410000 */
[----:B------:R-:W-:Y:S02]  /*8b20*/  FMUL.FTZ R28, R13, R28 ;  /* 0x0000001c0d1c7220 */ /* 0x000fe40000410000 */
[----:B------:R-:W-:Y:S02]  /*8b30*/  FMUL.FTZ R27, R14, R27 ;  /* 0x0000001b0e1b7220 */ /* 0x000fe40000410000 */
[----:B------:R-:W-:Y:S02]  /*8b40*/  FMUL.FTZ R16, R15, R16 ;  /* 0x000000100f107220 */ /* 0x000fe40000410000 */
[----:B---3--:R-:W-:Y:S02]  /*8b50*/  FMUL.FTZ R3, R20, R3 ;  /* 0x0000000314037220 */ /* 0x008fe40000410000 */
[----:B------:R-:W-:-:S02]  /*8b60*/  FMUL.FTZ R0, R21, R0 ;  /* 0x0000000015007220 */ /* 0x000fc40000410000 */
[----:B------:R-:W-:Y:S02]  /*8b70*/  FMUL.FTZ R31, R22, R31 ;  /* 0x0000001f161f7220 */ /* 0x000fe40000410000 */
[----:B------:R-:W-:Y:S02]  /*8b80*/  FMUL.FTZ R30, R23, R30 ;  /* 0x0000001e171e7220 */ /* 0x000fe40000410000 */
[----:B----4-:R-:W-:Y:S02]  /*8b90*/  FMUL.FTZ R33, R4, R33 ;  /* 0x0000002104217220 */ /* 0x010fe40000410000 */
[----:B------:R-:W-:Y:S02]  /*8ba0*/  FMUL.FTZ R32, R5, R32 ;  /* 0x0000002005207220 */ /* 0x000fe40000410000 */
[----:B------:R-:W-:Y:S02]  /*8bb0*/  FMUL.FTZ R35, R6, R35 ;  /* 0x0000002306237220 */ /* 0x000fe40000410000 */
[----:B------:R-:W-:-:S02]  /*8bc0*/  FMUL.FTZ R34, R7, R34 ;  /* 0x0000002207227220 */ /* 0x000fc40000410000 */
[----:B-----5:R-:W-:Y:S02]  /*8bd0*/  FMUL.FTZ R24, R8, R24 ;  /* 0x0000001808187220 */ /* 0x020fe40000410000 */
[----:B------:R-:W-:Y:S02]  /*8be0*/  FMUL.FTZ R25, R9, R25 ;  /* 0x0000001909197220 */ /* 0x000fe40000410000 */
[----:B------:R-:W-:Y:S02]  /*8bf0*/  FMUL.FTZ R26, R10, R26 ;  /* 0x0000001a0a1a7220 */ /* 0x000fe40000410000 */
[----:B------:R-:W-:Y:S01]  /*8c00*/  FMUL.FTZ R36, R11, R36 ;  /* 0x000000240b247220 */ /* 0x000fe20000410000 */
[----:B------:R-:W-:Y:S05]  /*8c10*/  @!P0 BRA `(.L_x_3086) ;  /* 0xfffffd9000008947 */ /* 0x000fea000383ffff */
[----:B------:R-:W-:Y:S05]  /*8c20*/  BSYNC B1 ;  /* 0x0000000000017941 */ /* 0x000fea0003800000 */
.L_x_3085:
[----:B------:R-:W-:Y:S05]  /*8c30*/  BSYNC B0 ;  /* 0x0000000000007941 */ /* 0x000fea0003800000 */
.L_x_3084:
        /* <DEDUP_REMOVED lines=25> */
[----:B------:R-:W5:Y:S04]  /*8dd0*/  LDG.E.128 R4, [R4.64] ;  /* 0x0000002404047981 */ /* 0x000f68000c1e1d00 */
[----:B------:R0:W5:Y:S02]  /*8de0*/  @!P0 LDG.E.128 R8, [R40.64] ;  /* 0x0000002428088981 */ /* 0x000164000c1e1d00 */
.L_x_3088:
[----:B------:R-:W-:Y:S05]  /*8df0*/  BSYNC B0 ;  /* 0x0000000000007941 */ /* 0x000fea0003800000 */
.L_x_3087:
[----:B------:R-:W-:Y:S01]  /*8e00*/  BSSY B0, `(.L_x_3089) ;  /* 0x000001a000007945 */ /* 0x000fe20003800000 */
[----:B------:R-:W-:Y:S05]  /*8e10*/  @P1 BRA `(.L_x_3090) ;  /* 0x0000018000001947 */ /* 0x000fea0003800000 */
[----:B------:R-:W-:Y:S01]  /*8e20*/  IADD3 R37, R37, c[0x0][0x174], RZ ;  /* 0x00005d0025257a10 */ /* 0x000fe20007ffe0ff */
[----:B-----5:R-:W-:Y:S02]  /*8e30*/  FMUL.FTZ R29, R29, R12 ;  /* 0x0000000c1d1d7220 */ /* 0x020fe40000410000 */
[----:B------:R-:W-:Y:S01]  /*8e40*/  FMUL.FTZ R28, R28, R13 ;  /* 0x0000000d1c1c7220 */ /* 0x000fe20000410000 */
[----:B------:R-:W-:Y:S01]  /*8e50*/  ISETP.GE.U32.AND P0, PT, R37, c[0x0][0x16c], PT ;  /* 0x00005b0025007a0c */ /* 0x000fe20003f06070 */
[----:B------:R-:W-:-:S02]  /*8e60*/  FMUL.FTZ R27, R27, R14 ;  /* 0x0000000e1b1b7220 */ /* 0x000fc40000410000 */
        /* <DEDUP_REMOVED lines=19> */
.L_x_3090:
[----:B------:R-:W-:Y:S05]  /*8fa0*/  BSYNC B0 ;  /* 0x0000000000007941 */ /* 0x000fea0003800000 */
.L_x_3089:
        /* <DEDUP_REMOVED lines=13> */
.L_x_3066:
        /* <DEDUP_REMOVED lines=19> */
[----:B------:R-:W-:Y:S01]  /*91b0*/  MOV R29, c[0x0][0x164] ;  /* 0x00005900001d7a02 */ /* 0x000fe20000000f00 */
        /* <DEDUP_REMOVED lines=17> */
.L_x_3093:
[----:B------:R-:W-:Y:S02]  /*92d0*/  IADD3 R4, R34, c[0x0][0x174], RZ ;  /* 0x00005d0022047a10 */ /* 0x000fe40007ffe0ff */
[----:B------:R-:W-:-:S02]  /*92e0*/  SHF.R.U32.HI R13, RZ, 0x2, R34 ;  /* 0x00000002ff0d7819 */ /* 0x000fc40000011622 */
[----:B------:R-:W-:Y:S02]  /*92f0*/  IADD3 R34, R4, c[0x0][0x174], RZ ;  /* 0x00005d0004227a10 */ /* 0x000fe40007ffe0ff */
[----:B------:R-:W-:Y:S01]  /*9300*/  SHF.R.U32.HI R21, RZ, 0x2, R4 ;  /* 0x00000002ff157819 */ /* 0x000fe20000011604 */
[----:B------:R-:W-:Y:S01]  /*9310*/  IMAD.WIDE.U32 R12, R13, 0x10, R40 ;  /* 0x000000100d0c7825 */ /* 0x000fe200078e0028 */
[----:B------:R-:W-:Y:S02]  /*9320*/  SHF.R.U32.HI R5, RZ, 0x2, R34 ;  /* 0x00000002ff057819 */ /* 0x000fe40000011622 */
[----:B------:R-:W-:Y:S01]  /*9330*/  IADD3 R34, R34, c[0x0][0x174], RZ ;  /* 0x00005d0022227a10 */ /* 0x000fe20007ffe0ff */
[----:B------:R-:W-:Y:S02]  /*9340*/  IMAD.WIDE.U32 R20, R21, 0x10, R40 ;  /* 0x0000001015147825 */ /* 0x000fe400078e0028 */
[----:B------:R-:W2:Y:S01]  /*9350*/  LDG.E.128 R12, [R12.64] ;  /* 0x000000240c0c7981 */ /* 0x000ea2000c1e1d00 */
[----:B------:R-:W-:Y:S01]  /*9360*/  SHF.R.U32.HI R9, RZ, 0x2, R34 ;  /* 0x00000002ff097819 */ /* 0x000fe20000011622 */
[----:B------:R-:W-:-:S02]  /*9370*/  IMAD.WIDE.U32 R4, R5, 0x10, R40 ;  /* 0x0000001005047825 */ /* 0x000fc400078e0028 */
[----:B------:R-:W3:Y:S02]  /*9380*/  LDG.E.128 R20, [R20.64] ;  /* 0x0000002414147981 */ /* 0x000ee4000c1e1d00 */
[----:B------:R-:W-:Y:S02]  /*9390*/  IMAD.WIDE.U32 R8, R9, 0x10, R40 ;  /* 0x0000001009087825 */ /* 0x000fe400078e0028 */
        /* <DEDUP_REMOVED lines=23> */
.L_x_3092:
[----:B------:R-:W-:Y:S05]  /*9510*/  BSYNC B0 ;  /* 0x0000000000007941 */ /* 0x000fea0003800000 */
.L_x_3091:
        /* <DEDUP_REMOVED lines=23> */
.L_x_3095:
[----:B------:R-:W-:Y:S05]  /*9690*/  BSYNC B0 ;  /* 0x0000000000007941 */ /* 0x000fea0003800000 */
.L_x_3094:
        /* <DEDUP_REMOVED lines=26> */
.L_x_3097:
[----:B------:R-:W-:Y:S05]  /*9840*/  BSYNC B0 ;  /* 0x0000000000007941 */ /* 0x000fea0003800000 */
.L_x_3096:
        /* <DEDUP_REMOVED lines=11> */
[----:B------:R-:W-:Y:S02]  /*9900*/  FMUL.FTZ R24, R35, R24 ;  /* 0x0000001823187220 */ /* 0x000fe40000410000 */
.L_x_3051:
[----:B------:R-:W-:Y:S05]  /*9910*/  BSYNC B6 ;  /* 0x0000000000067941 */ /* 0x000fea0003800000 */
.L_x_3050:
[----:B------:R-:W-:-:S13]  /*9920*/  ISETP.NE.AND P0, PT, RZ, c[0x0][0x184], PT ;  /* 0x00006100ff007a0c */ /* 0x000fda0003f05270 */
[----:B------:R-:W-:Y:S05]  /*9930*/  @!P0 BRA `(.L_x_3098) ;  /* 0x0000016000008947 */ /* 0x000fea0003800000 */
[----:B------:R-:W-:Y:S01]  /*9940*/  IMAD R0, R2, c[0x0][0x0], R17 ;  /* 0x0000000002007a24 */ /* 0x000fe200078e0211 */
[----:B------:R-:W-:Y:S02]  /*9950*/  ULDC UR4, c[0x0][0x4] ;  /* 0x0000010000047ab9 */ /* 0x000fe40000000800 */
[----:B------:R-:W-:Y:S02]  /*9960*/  USHF.R.U32.HI UR4, URZ, 0x1, UR4 ;  /* 0x000000013f047899 */ /* 0x000fe40008011604 */
[----:B------:R1:W-:Y:S04]  /*9970*/  STS.128 [R0.X16+0x10], R24 ;  /* 0x0000101800007388 */ /* 0x0003e8000000cc00 */
[----:B------:R-:W-:-:S13]  /*9980*/  ISETP.NE.AND P0, PT, RZ, UR4, PT ;  /* 0x00000004ff007c0c */ /* 0x000fda000bf05270 */
[----:B------:R-:W-:Y:S05]  /*9990*/  @!P0 BRA `(.L_x_3098) ;  /* 0x0000010000008947 */ /* 0x000fea0003800000 */
[----:B-1----:R-:W-:-:S05]  /*99a0*/  IMAD.U32 R3, RZ, RZ, UR4 ;  /* 0x00000004ff037e24 */ /* 0x002fca000f8e00ff */
.L_x_3099:
[----:B------:R-:W-:Y:S01]  /*99b0*/  IADD3 R4, R2, R3, RZ ;  /* 0x0000000302047210 */ /* 0x000fe20007ffe0ff */
[----:B------:R-:W-:Y:S01]  /*99c0*/  WARPSYNC 0xffffffff ;  /* 0xffffffff00007948 */ /* 0x000fe20003800000 */
[----:B------:R-:W-:Y:S02]  /*99d0*/  BAR.SYNC.DEFER_BLOCKING 0x0 ;  /* 0x0000000000007b1d */ /* 0x000fe40000010000 */
[----:B------:R-:W-:-:S04]  /*99e0*/  ISETP.GE.U32.AND P0, PT, R4, c[0x0][0x4], PT ;  /* 0x0000010004007a0c */ /* 0x000fc80003f06070 */
[----:B------:R-:W-:-:S13]  /*99f0*/  ISETP.GE.U32.OR P0, PT, R2, R3, P0 ;  /* 0x000000030200720c */ /* 0x000fda0000706470 */
[----:B------:R-:W-:-:S06]  /*9a00*/  @!P0 IMAD R4, R4, c[0x0][0x0], R17 ;  /* 0x0000000004048a24 */ /* 0x000fcc00078e0211 */
[----:B-1----:R-:W1:Y:S02]  /*9a10*/  @!P0 LDS.128 R4, [R4.X16+0x10] ;  /* 0x0000100004048984 */ /* 0x002e64000000cc00 */
[----:B-1----:R-:W-:Y:S02]  /*9a20*/  @!P0 FMUL.FTZ R24, R24, R4 ;  /* 0x0000000418188220 */ /* 0x002fe40000410000 */
[----:B------:R-:W-:Y:S02]  /*9a30*/  @!P0 FMUL.FTZ R25, R25, R5 ;  /* 0x0000000519198220 */ /* 0x000fe40000410000 */
[----:B------:R-:W-:Y:S02]  /*9a40*/  @!P0 FMUL.FTZ R26, R26, R6 ;  /* 0x000000061a1a8220 */ /* 0x000fe40000410000 */
[----:B------:R-:W-:-:S05]  /*9a50*/  @!P0 FMUL.FTZ R27, R27, R7 ;  /* 0x000000071b1b8220 */ /* 0x000fca0000410000 */
[----:B------:R1:W-:Y:S01]  /*9a60*/  @!P0 STS.128 [R0.X16+0x10], R24 ;  /* 0x0000101800008388 */ /* 0x0003e2000000cc00 */
[----:B------:R-:W-:Y:S02]  /*9a70*/  ISETP.GT.AND P0, PT, R3, 0x1, PT ;  /* 0x000000010300780c */ /* 0x000fe40003f04270 */
[----:B------:R-:W-:-:S11]  /*9a80*/  SHF.R.S32.HI R3, RZ, 0x1, R3 ;  /* 0x00000001ff037819 */ /* 0x000fd60000011403 */
[----:B------:R-:W-:Y:S05]  /*9a90*/  @P0 BRA `(.L_x_3099) ;  /* 0xffffff1000000947 */ /* 0x000fea000383ffff */
.L_x_3098:
[----:B-1----:R-:W-:-:S13]  /*9aa0*/  ISETP.NE.AND P0, PT, RZ, c[0x0][0x180], PT ;  /* 0x00006000ff007a0c */ /* 0x002fda0003f05270 */
[----:B------:R-:W-:Y:S05]  /*9ab0*/  @!P0 BRA `(.L_x_3100) ;  /* 0x000002c000008947 */ /* 0x000fea0003800000 */
[----:B------:R-:W-:Y:S01]  /*9ac0*/  MOV R3, c[0x0][0x0] ;  /* 0x0000000000037a02 */ /* 0x000fe20000000f00 */
[----:B------:R-:W-:-:S03]  /*9ad0*/  IMAD.MOV.U32 R0, RZ, RZ, c[0x0][0x0] ;  /* 0x00000000ff007624 */ /* 0x000fc600078e00ff */
[----:B------:R-:W-:-:S13]  /*9ae0*/  ISETP.GT.AND P0, PT, R3, 0x20, PT ;  /* 0x000000200300780c */ /* 0x000fda0003f04270 */
[----:B------:R-:W-:Y:S05]  /*9af0*/  @!P0 BRA `(.L_x_3101) ;  /* 0x0000018000008947 */ /* 0x000fea0003800000 */
[----:B------:R-:W-:Y:S01]  /*9b00*/  IMAD R8, R2, c[0x0][0x0], R17 ;  /* 0x0000000002087a24 */ /* 0x000fe200078e0211 */
[----:B------:R-:W-:-:S04]  /*9b10*/  LEA.HI R0, R3, c[0x0][0x0], RZ, 0x1 ;  /* 0x0000000003007a11 */ /* 0x000fc800078f08ff */
[----:B------:R1:W-:Y:S01]  /*9b20*/  STS.128 [R8.X16+0x10], R24 ;  /* 0x0000101808007388 */ /* 0x0003e2000000cc00 */
[----:B------:R-:W-:Y:S01]  /*9b30*/  SHF.R.S32.HI R3, RZ, 0x1, R0 ;  /* 0x00000001ff037819 */ /* 0x000fe20000011400 */
[----:B------:R-:W-:-:S03]  /*9b40*/  HFMA2.MMA R0, -RZ, RZ, 0, 1.9073486328125e-06 ;  /* 0x00000020ff007435 */ /* 0x000fc600000001ff */
[----:B------:R-:W-:-:S13]  /*9b50*/  ISETP.GE.AND P0, PT, R3, 0x20, PT ;  /* 0x000000200300780c */ /* 0x000fda0003f06270 */
[----:B------:R-:W-:Y:S05]  /*9b60*/  @!P0 BRA `(.L_x_3101) ;  /* 0x0000011000008947 */ /* 0x000fea0003800000 */
[----:B-1----:R-:W-:Y:S02]  /*9b70*/  LEA R10, R8, 0x10, 0x4 ;  /* 0x00000010080a7811 */ /* 0x002fe400078e20ff */
.L_x_3102:
[----:B------:R-:W-:Y:S01]  /*9b80*/  IADD3 R0, R17, R3, RZ ;  /* 0x0000000311007210 */ /* 0x000fe20007ffe0ff */
[----:B------:R-:W-:Y:S01]  /*9b90*/  WARPSYNC 0xffffffff ;  /* 0xffffffff00007948 */ /* 0x000fe20003800000 */
[----:B------:R-:W-:Y:S02]  /*9ba0*/  BAR.SYNC.DEFER_BLOCKING 0x0 ;  /* 0x0000000000007b1d */ /* 0x000fe40000010000 */
[----:B------:R-:W-:-:S04]  /*9bb0*/  ISETP.GE.U32.AND P0, PT, R0, c[0x0][0x0], PT ;  /* 0x0000000000007a0c */ /* 0x000fc80003f06070 */
[----:B------:R-:W-:-:S13]  /*9bc0*/  ISETP.GE.U32.OR P0, PT, R17, R3, P0 ;  /* 0x000000031100720c */ /* 0x000fda0000706470 */
[----:B------:R-:W-:Y:S01]  /*9bd0*/  @!P0 IMAD R0, R3, 0x10, R10 ;  /* 0x0000001003008824 */ /* 0x000fe200078e020a */
[----:B------:R-:W-:-:S04]  /*9be0*/  SHF.R.S32.HI R3, RZ, 0x1, R3 ;  /* 0x00000001ff037819 */ /* 0x000fc80000011403 */
[----:B-1----:R-:W1:Y:S02]  /*9bf0*/  @!P0 LDS.128 R4, [R0] ;  /* 0x0000000000048984 */ /* 0x002e640000000c00 */
[----:B-1----:R-:W-:Y:S02]  /*9c00*/  @!P0 FMUL.FTZ R24, R24, R4 ;  /* 0x0000000418188220 */ /* 0x002fe40000410000 */
[----:B------:R-:W-:Y:S02]  /*9c10*/  @!P0 FMUL.FTZ R25, R25, R5 ;  /* 0x0000000519198220 */ /* 0x000fe40000410000 */
[----:B------:R-:W-:Y:S02]  /*9c20*/  @!P0 FMUL.FTZ R26, R26, R6 ;  /* 0x000000061a1a8220 */ /* 0x000fe40000410000 */
[----:B------:R-:W-:-:S05]  /*9c30*/  @!P0 FMUL.FTZ R27, R27, R7 ;  /* 0x000000071b1b8220 */ /* 0x000fca0000410000 */
[----:B------:R1:W-:Y:S01]  /*9c40*/  @!P0 STS.128 [R8.X16+0x10], R24 ;  /* 0x0000101808008388 */ /* 0x0003e2000000cc00 */
[----:B------:R-:W-:-:S13]  /*9c50*/  ISETP.GE.AND P0, PT, R3, 0x20, PT ;  /* 0x000000200300780c */ /* 0x000fda0003f06270 */
[----:B------:R-:W-:Y:S05]  /*9c60*/  @P0 BRA `(.L_x_3102) ;  /* 0xffffff1000000947 */ /* 0x000fea000383ffff */
[----:B------:R-:W-:-:S04]  /*9c70*/  MOV R0, 0x20 ;  /* 0x0000002000007802 */ /* 0x000fc80000000f00 */
.L_x_3101:
[----:B-1----:R-:W-:Y:S01]  /*9c80*/  ISETP.GE.AND P0, PT, R0, 0x2, PT ;  /* 0x000000020000780c */ /* 0x002fe20003f06270 */
[----:B------:R-:W-:Y:S01]  /*9c90*/  WARPSYNC 0xffffffff ;  /* 0xffffffff00007948 */ /* 0x000fe20003800000 */
[----:B------:R-:W-:Y:S11]  /*9ca0*/  BAR.SYNC.DEFER_BLOCKING 0x0 ;  /* 0x0000000000007b1d */ /* 0x000ff60000010000 */
[----:B------:R-:W-:Y:S05]  /*9cb0*/  @!P0 BRA `(.L_x_3100) ;  /* 0x000000c000008947 */ /* 0x000fea0003800000 */
[----:B------:R-:W-:-:S07]  /*9cc0*/  HFMA2.MMA R3, -RZ, RZ, 0, 5.9604644775390625e-08 ;  /* 0x00000001ff037435 */ /* 0x000fce00000001ff */
.L_x_3103:
        /* <DEDUP_REMOVED lines=8> */
[----:B---3--:R-:W-:Y:S02]  /*9d50*/  FMUL.FTZ R26, R7, R26 ;  /* 0x0000001a071a7220 */ /* 0x008fe40000410000 */
[----:B-----5:R-:W-:-:S08]  /*9d60*/  FMUL.FTZ R27, R6, R27 ;  /* 0x0000001b061b7220 */ /* 0x020fd00000410000 */
[----:B------:R-:W-:Y:S05]  /*9d70*/  @!P0 BRA `(.L_x_3103) ;  /* 0xffffff5000008947 */ /* 0x000fea000383ffff */
.L_x_3100:
[----:B------:R-:W-:Y:S01]  /*9d80*/  ISETP.NE.AND P1, PT, RZ, c[0x0][0x33c], PT ;  /* 0x0000cf00ff007a0c */ /* 0x000fe20003f25270 */
[----:B------:R-:W-:Y:S01]  /*9d90*/  HFMA2.MMA R28, -RZ, RZ, 0, 0 ;  /* 0x00000000ff1c7435 */ /* 0x000fe200000001ff */
[----:B------:R-:W-:-:S11]  /*9da0*/  MOV R23, RZ ;  /* 0x000000ff00177202 */ /* 0x000fd60000000f00 */
        /* <DEDUP_REMOVED lines=201> */
.L_x_3104:
        /* <DEDUP_REMOVED lines=202> */
.L_x_3105:
[----:B------:R-:W-:Y:S02]  /*b6e0*/  IADD3 R8, P0, R23, c[0x0][0x540], RZ ;  /* 0x0001500017087a10 */ /* 0x000fe40007f1e0ff */
[----:B------:R-:W-:Y:S02]  /*b6f0*/  MOV R16, RZ ;  /* 0x000000ff00107202 */ /* 0x000fe40000000f00 */
[----:B------:R-:W-:Y:S01]  /*b700*/  MOV R22, RZ ;  /* 0x000000ff00167202 */ /* 0x000fe20000000f00 */
[----:B------:R-:W-:Y:S01]  /*b710*/  IMAD.X R9, RZ, RZ, c[0x0][0x544], P0 ;  /* 0x00015100ff097624 */ /* 0x000fe200000e06ff */
        /* <DEDUP_REMOVED lines=200> */
.L_x_3106:
[----:B------:R-:W-:-:S05]  /*c3a0*/  IADD3 R10, P0, R22, c[0x0][0x540], RZ ;  /* 0x00015000160a7a10 */ /* 0x000fca0007f1e0ff */
[----:B------:R-:W-:Y:S01]  /*c3b0*/  IMAD.X R11, RZ, RZ, c[0x0][0x544], P0 ;  /* 0x00015100ff0b7624 */ /* 0x000fe200000e06ff */
        /* <DEDUP_REMOVED lines=200> */
.L_x_3107:
[----:B------:R-:W-:Y:S01]  /*d040*/  ISETP.NE.U32.AND P0, PT, RZ, c[0x0][0x550], PT ;  /* 0x00015400ff007a0c */ /* 0x000fe20003f05070 */
[----:B------:R-:W-:Y:S01]  /*d050*/  CS2R R4, SRZ ;  /* 0x0000000000047805 */ /* 0x000fe2000001ff00 */
[----:B------:R-:W-:Y:S02]  /*d060*/  ISETP.NE.AND P4, PT, RZ, c[0x0][0x188], PT ;  /* 0x00006200ff007a0c */ /* 0x000fe40003f85270 */
[----:B------:R-:W-:Y:S02]  /*d070*/  ISETP.NE.AND.EX P0, PT, RZ, c[0x0][0x554], PT, P0 ;  /* 0x00015500ff007a0c */ /* 0x000fe40003f05300 */
[----:B------:R-:W-:Y:S02]  /*d080*/  IADD3 R12, P2, R16, c[0x0][0x540], RZ ;  /* 0x00015000100c7a10 */ /* 0x000fe40007f5e0ff */
[----:B------:R-:W-:Y:S02]  /*d090*/  MOV R3, RZ ;  /* 0x000000ff00037202 */ /* 0x000fe40000000f00 */
[----:B------:R-:W-:-:S07]  /*d0a0*/  IADD3.X R13, RZ, c[0x0][0x544], RZ, P2, !PT ;  /* 0x00015100ff0d7a10 */ /* 0x000fce00017fe4ff */
[----:B------:R-:W-:-:S05]  /*d0b0*/  @P0 IADD3 R4, P3, R28, c[0x0][0x550], RZ ;  /* 0x000154001c040a10 */ /* 0x000fca0007f7e0ff */
[----:B------:R-:W-:-:S05]  /*d0c0*/  @P0 IMAD.X R5, RZ, RZ, c[0x0][0x554], P3 ;  /* 0x00015500ff050624 */ /* 0x000fca00018e06ff */
[----:B------:R-:W-:Y:S01]  /*d0d0*/  @P0 MOV R3, R5 ;  /* 0x0000000500030202 */ /* 0x000fe20000000f00 */
[----:B------:R-:W-:Y:S05]  /*d0e0*/  @!P4 BRA `(.L_x_3108) ;  /* 0x00004df00000c947 */ /* 0x000fea0003800000 */
[----:B------:R-:W1:Y:S01]  /*d0f0*/  S2R R0, SR_CTAID.X ;  /* 0x0000000000007919 */ /* 0x000e620000002500 */
        /* <DEDUP_REMOVED lines=205> */
.L_x_3109:
        /* <DEDUP_REMOVED lines=202> */
.L_x_3110:
        /* <DEDUP_REMOVED lines=204> */
.L_x_3111:
        /* <DEDUP_REMOVED lines=202> */
.L_x_3112:
        /* <DEDUP_REMOVED lines=11> */
.L_x_3114:
[----:B------:R-:W-:Y:S05]  /*10480*/  BSYNC B0 ;  /* 0x0000000000007941 */ /* 0x000fea0003800000 */
.L_x_3113:
[----:B------:R-:W-:Y:S01]  /*10490*/  PRMT R8, R8, 0x9910, RZ ;  /* 0x0000991008087816 */ /* 0x000fe200000000ff */
[----:B------:R-:W-:Y:S01]  /*104a0*/  BSSY B0, `(.L_x_3115) ;  /* 0x000000e000007945 */ /* 0x000fe20003800000 */
[----:B------:R-:W-:Y:S02]  /*104b0*/  LOP3.LUT P0, RZ, R17, R2, RZ, 0xfc, !PT ;  /* 0x0000000211ff7212 */ /* 0x000fe4000780fcff */
[----:B------:R-:W-:-:S13]  /*104c0*/  ISETP.NE.AND P1, PT, R8, RZ, PT ;  /* 0x000000ff0800720c */ /* 0x000fda0003f25270 */
[----:B------:R-:W-:Y:S05]  /*104d0*/  @!P1 BRA `(.L_x_3116) ;  /* 0x000000a000009947 */ /* 0x000fea0003800000 */
[----:B------:R-:W1:Y:S01]  /*104e0*/  S2R R9, SR_CTAID.Y ;  /* 0x0000000000097919 */ /* 0x000e620000002600 */
[----:B------:R-:W-:Y:S01]  /*104f0*/  ISETP.NE.AND P2, PT, RZ, c[0x0][0x180], PT ;  /* 0x00006000ff007a0c */ /* 0x000fe20003f45270 */
[----:B-1----:R-:W-:Y:S01]  /*10500*/  IMAD R8, R0, c[0x0][0x10], R9 ;  /* 0x0000040000087a24 */ /* 0x002fe200078e0209 */
[----:B------:R-:W-:-:S11]  /*10510*/  HFMA2.MMA R9, -RZ, RZ, 0, 9.5367431640625e-07 ;  /* 0x00000010ff097435 */ /* 0x000fd600000001ff */
[----:B------:R-:W-:-:S04]  /*10520*/  @!P2 IMAD R8, R8, c[0x0][0x0], R17 ;  /* 0x000000000808aa24 */ /* 0x000fc800078e0211 */
[----:B------:R-:W-:-:S05]  /*10530*/  IMAD.WIDE.U32 R8, R8, R9, c[0x0][0x558] ;  /* 0x0001560008087625 */ /* 0x000fca00078e0009 */
[----:B------:R1:W-:Y:S04]  /*10540*/  STG.E [R8.64], R24 ;  /* 0x0000001808007986 */ /* 0x0003e8000c101924 */
[----:B------:R1:W-:Y:S04]  /*10550*/  STG.E [R8.64+0x4], R25 ;  /* 0x0000041908007986 */ /* 0x0003e8000c101924 */
[----:B------:R1:W-:Y:S04]  /*10560*/  STG.E [R8.64+0x8], R26 ;  /* 0x0000081a08007986 */ /* 0x0003e8000c101924 */
[----:B------:R1:W-:Y:S02]  /*10570*/  STG.E [R8.64+0xc], R27 ;  /* 0x00000c1b08007986 */ /* 0x0003e4000c101924 */
.L_x_3116:
[----:B------:R-:W-:Y:S05]  /*10580*/  BSYNC B0 ;  /* 0x0000000000007941 */ /* 0x000fea0003800000 */
.L_x_3115:
        /* <DEDUP_REMOVED lines=12> */
[----:B-1----:R-:W1:Y:S01]  /*10650*/  S2R R9, SR_LANEID ;  /* 0x0000000000097919 */ /* 0x002e620000000000 */
[----:B------:R-:W-:-:S02]  /*10660*/  VOTEU.ANY UR4, UPT, PT ;  /* 0x0000000000047886 */ /* 0x000fc400038e0100 */
[----:B------:R-:W1:Y:S08]  /*10670*/  FLO.U32 R20, UR4 ;  /* 0x0000000400147d00 */ /* 0x000e7000080e0000 */
[----:B------:R-:W2:Y:S01]  /*10680*/  POPC R11, UR4 ;  /* 0x00000004000b7d09 */ /* 0x000ea20008000000 */
[----:B-1----:R-:W-:Y:S01]  /*10690*/  ISETP.EQ.U32.AND P0, PT, R20, R9, PT ;  /* 0x000000091400720c */ /* 0x002fe20003f02070 */
[----:B------:R-:W-:-:S04]  /*106a0*/  IMAD.MOV.U32 R9, RZ, RZ, 0x4 ;  /* 0x00000004ff097424 */ /* 0x000fc800078e00ff */
[----:B------:R-:W-:-:S08]  /*106b0*/  IMAD.WIDE.U32 R8, R0, R9, c[0x0][0x560] ;  /* 0x0001580000087625 */ /* 0x000fd000078e0009 */
[----:B--2---:R-:W2:Y:S01]  /*106c0*/  @P0 ATOMG.E.ADD.STRONG.GPU PT, R9, [R8.64], R11 ;  /* 0x0000000b080909a8 */ /* 0x004ea200081ee1e4 */
        /* <DEDUP_REMOVED lines=11> */
.L_x_3118:
[----:B------:R-:W-:Y:S05]  /*10780*/  BSYNC B0 ;  /* 0x0000000000007941 */ /* 0x000fea0003800000 */
.L_x_3117:
        /* <DEDUP_REMOVED lines=18> */
[----:B------:R-:W-:Y:S01]  /*108b0*/  BSSY B1, `(.L_x_3121) ;  /* 0x0000018000017945 */ /* 0x000fe20003800000 */
[----:B------:R-:W-:Y:S01]  /*108c0*/  MOV R25, c[0x0][0x164] ;  /* 0x0000590000197a02 */ /* 0x000fe20000000f00 */
[----:B------:R-:W-:Y:S01]  /*108d0*/  IMAD.MOV.U32 R27, RZ, RZ, c[0x0][0x164] ;  /* 0x00005900ff1b7624 */ /* 0x000fe200078e00ff */
[----:B------:R-:W-:Y:S02]  /*108e0*/  MOV R26, c[0x0][0x164] ;  /* 0x00005900001a7a02 */ /* 0x000fe40000000f00 */
[----:B------:R-:W-:-:S13]  /*108f0*/  ISETP.GE.U32.AND P0, PT, R11, c[0x0][0x17c], PT ;  /* 0x00005f000b007a0c */ /* 0x000fda0003f06070 */
[----:B------:R-:W-:Y:S05]  /*10900*/  @P0 BRA `(.L_x_3122) ;  /* 0x0000012000000947 */ /* 0x000fea0003800000 */
[----:B------:R-:W-:Y:S01]  /*10910*/  MOV R25, c[0x0][0x164] ;  /* 0x0000590000197a02 */ /* 0x000fe20000000f00 */
[----:B------:R-:W-:Y:S01]  /*10920*/  IMAD.MOV.U32 R27, RZ, RZ, c[0x0][0x164] ;  /* 0x00005900ff1b7624 */ /* 0x000fe200078e00ff */
[----:B------:R-:W-:Y:S02]  /*10930*/  MOV R26, c[0x0][0x164] ;  /* 0x00005900001a7a02 */ /* 0x000fe40000000f00 */
.L_x_3123:
[----:B------:R-:W-:Y:S01]  /*10940*/  HFMA2.MMA R9, -RZ, RZ, 0, 9.5367431640625e-07 ;  /* 0x00000010ff097435 */ /* 0x000fe200000001ff */
[----:B------:R-:W-:-:S09]  /*10950*/  IMAD R8, R0, c[0x0][0x10], R11 ;  /* 0x0000040000087a24 */ /* 0x000fd200078e020b */
[----:B------:R-:W-:-:S05]  /*10960*/  IMAD.WIDE.U32 R8, R8, R9, c[0x0][0x558] ;  /* 0x0001560008087625 */ /* 0x000fca00078e0009 */
[----:B------:R-:W2:Y:S04]  /*10970*/  LDG.E R23, [R8.64] ;  /* 0x0000002408177981 */ /* 0x000ea8000c1e1900 */
[----:B------:R-:W3:Y:S04]  /*10980*/  LDG.E R10, [R8.64+0x4] ;  /* 0x00000424080a7981 */ /* 0x000ee8000c1e1900 */
[----:B------:R-:W4:Y:S04]  /*10990*/  LDG.E R29, [R8.64+0x8] ;  /* 0x00000824081d7981 */ /* 0x000f28000c1e1900 */
[----:B------:R-:W5:Y:S01]  /*109a0*/  LDG.E R28, [R8.64+0xc] ;  /* 0x00000c24081c7981 */ /* 0x000f62000c1e1900 */
[----:B------:R-:W-:-:S05]  /*109b0*/  MOV R30, c[0x0][0x0] ;  /* 0x00000000001e7a02 */ /* 0x000fca0000000f00 */
[----:B------:R-:W-:-:S05]  /*109c0*/  IMAD R11, R30, c[0x0][0x4], R11 ;  /* 0x000001001e0b7a24 */ /* 0x000fca00078e020b */
[----:B------:R-:W-:Y:S01]  /*109d0*/  ISETP.GE.U32.AND P0, PT, R11, c[0x0][0x17c], PT ;  /* 0x00005f000b007a0c */ /* 0x000fe20003f06070 */
[----:B--2---:R-:W-:Y:S02]  /*109e0*/  FMUL.FTZ R24, R23, R24 ;  /* 0x0000001817187220 */ /* 0x004fe40000410000 */
[----:B---3--:R-:W-:Y:S02]  /*109f0*/  FMUL.FTZ R25, R10, R25 ;  /* 0x000000190a197220 */ /* 0x008fe40000410000 */
[----:B----4-:R-:W-:Y:S02]  /*10a00*/  FMUL.FTZ R26, R29, R26 ;  /* 0x0000001a1d1a7220 */ /* 0x010fe40000410000 */
[----:B-----5:R-:W-:-:S06]  /*10a10*/  FMUL.FTZ R27, R28, R27 ;  /* 0x0000001b1c1b7220 */ /* 0x020fcc0000410000 */
[----:B------:R-:W-:Y:S05]  /*10a20*/  @!P0 BRA `(.L_x_3123) ;  /* 0xffffff1000008947 */ /* 0x000fea000383ffff */
.L_x_3122:
[----:B------:R-:W-:Y:S05]  /*10a30*/  BSYNC B1 ;  /* 0x0000000000017941 */ /* 0x000fea0003800000 */
.L_x_3121:
[----:B------:R-:W-:Y:S05]  /*10a40*/  BRA `(.L_x_3124) ;  /* 0x0000018000007947 */ /* 0x000fea0003800000 */
.L_x_3120:
[----:B------:R-:W-:Y:S01]  /*10a50*/  ISETP.GE.U32.AND P0, PT, R2, c[0x0][0x17c], PT ;  /* 0x00005f0002007a0c */ /* 0x000fe20003f06070 */
[----:B------:R-:W-:Y:S01]  /*10a60*/  IMAD.MOV.U32 R25, RZ, RZ, c[0x0][0x164] ;  /* 0x00005900ff197624 */ /* 0x000fe200078e00ff */
[----:B------:R-:W-:Y:S02]  /*10a70*/  MOV R26, c[0x0][0x164] ;  /* 0x00005900001a7a02 */ /* 0x000fe40000000f00 */
[----:B------:R-:W-:-:S09]  /*10a80*/  MOV R27, c[0x0][0x164] ;  /* 0x00005900001b7a02 */ /* 0x000fd20000000f00 */
[----:B------:R-:W-:Y:S05]  /*10a90*/  @P0 BRA `(.L_x_3124) ;  /* 0x0000013000000947 */ /* 0x000fea0003800000 */
[----:B------:R-:W-:Y:S01]  /*10aa0*/  IMAD.MOV.U32 R11, RZ, RZ, R2 ;  /* 0x000000ffff0b7224 */ /* 0x000fe200078e0002 */
[----:B------:R-:W-:Y:S01]  /*10ab0*/  MOV R25, c[0x0][0x164] ;  /* 0x0000590000197a02 */ /* 0x000fe20000000f00 */
[----:B------:R-:W-:Y:S01]  /*10ac0*/  IMAD.MOV.U32 R27, RZ, RZ, c[0x0][0x164] ;  /* 0x00005900ff1b7624 */ /* 0x000fe200078e00ff */
[----:B------:R-:W-:Y:S02]  /*10ad0*/  MOV R26, c[0x0][0x164] ;  /* 0x00005900001a7a02 */ /* 0x000fe40000000f00 */
.L_x_3125:
[----:B------:R-:W-:Y:S01]  /*10ae0*/  HFMA2.MMA R9, -RZ, RZ, 0, 9.5367431640625e-07 ;  /* 0x00000010ff097435 */ /* 0x000fe200000001ff */
[----:B------:R-:W-:-:S04]  /*10af0*/  IMAD R8, R0, c[0x0][0x10], R11 ;  /* 0x0000040000087a24 */ /* 0x000fc800078e020b */
[----:B------:R-:W-:-:S05]  /*10b00*/  IMAD R8, R8, c[0x0][0x0], R17 ;  /* 0x0000000008087a24 */ /* 0x000fca00078e0211 */
[----:B------:R-:W-:-:S05]  /*10b10*/  IMAD.WIDE.U32 R8, R8, R9, c[0x0][0x558] ;  /* 0x0001560008087625 */ /* 0x000fca00078e0009 */
[----:B------:R-:W2:Y:S04]  /*10b20*/  LDG.E R23, [R8.64] ;  /* 0x0000002408177981 */ /* 0x000ea8000c1e1900 */
[----:B------:R-:W3:Y:S04]  /*10b30*/  LDG.E R10, [R8.64+0x4] ;  /* 0x00000424080a7981 */ /* 0x000ee8000c1e1900 */
[----:B------:R-:W4:Y:S04]  /*10b40*/  LDG.E R29, [R8.64+0x8] ;  /* 0x00000824081d7981 */ /* 0x000f28000c1e1900 */
[----:B------:R-:W5:Y:S01]  /*10b50*/  LDG.E R28, [R8.64+0xc] ;  /* 0x00000c24081c7981 */ /* 0x000f62000c1e1900 */
[----:B------:R-:W-:-:S04]  /*10b60*/  IADD3 R11, R11, c[0x0][0x4], RZ ;  /* 0x000001000b0b7a10 */ /* 0x000fc80007ffe0ff */
[----:B------:R-:W-:Y:S01]  /*10b70*/  ISETP.GE.U32.AND P0, PT, R11, c[0x0][0x17c], PT ;  /* 0x00005f000b007a0c */ /* 0x000fe20003f06070 */
[----:B--2---:R-:W-:Y:S02]  /*10b80*/  FMUL.FTZ R24, R23, R24 ;  /* 0x0000001817187220 */ /* 0x004fe40000410000 */
[----:B---3--:R-:W-:Y:S02]  /*10b90*/  FMUL.FTZ R25, R10, R25 ;  /* 0x000000190a197220 */ /* 0x008fe40000410000 */
[----:B----4-:R-:W-:Y:S02]  /*10ba0*/  FMUL.FTZ R26, R29, R26 ;  /* 0x0000001a1d1a7220 */ /* 0x010fe40000410000 */
[----:B-----5:R-:W-:-:S06]  /*10bb0*/  FMUL.FTZ R27, R28, R27 ;  /* 0x0000001b1c1b7220 */ /* 0x020fcc0000410000 */
[----:B------:R-:W-:Y:S05]  /*10bc0*/  @!P0 BRA `(.L_x_3125) ;  /* 0xffffff1000008947 */ /* 0x000fea000383ffff */
.L_x_3124:
[----:B------:R-:W-:Y:S05]  /*10bd0*/  BSYNC B0 ;  /* 0x0000000000007941 */ /* 0x000fea0003800000 */
.L_x_3119:
[----:B------:R-:W-:Y:S01]  /*10be0*/  IMAD R0, R2, c[0x0][0x0], R17 ;  /* 0x0000000002007a24 */ /* 0x000fe200078e0211 */
[----:B------:R-:W-:Y:S01]  /*10bf0*/  ULDC UR4, c[0x0][0x4] ;  /* 0x0000010000047ab9 */ /* 0x000fe20000000800 */
[----:B------:R-:W-:Y:S01]  /*10c00*/  ISETP.NE.AND P2, PT, RZ, c[0x0][0x180], PT ;  /* 0x00006000ff007a0c */ /* 0x000fe20003f45270 */
[----:B------:R-:W-:Y:S02]  /*10c10*/  USHF.R.U32.HI UR4, URZ, 0x1, UR4 ;  /* 0x000000013f047899 */ /* 0x000fe40008011604 */
[----:B------:R1:W-:Y:S04]  /*10c20*/  STS.128 [R0.X16+0x10], R24 ;  /* 0x0000101800007388 */ /* 0x0003e8000000cc00 */
[----:B------:R-:W-:-:S13]  /*10c30*/  ISETP.NE.AND P0, PT, RZ, UR4, PT ;  /* 0x00000004ff007c0c */ /* 0x000fda000bf05270 */
[----:B------:R-:W-:Y:S05]  /*10c40*/  @!P0 BRA `(.L_x_3126) ;  /* 0x000000f000008947 */ /* 0x000fea0003800000 */
[----:B-1----:R-:W-:-:S05]  /*10c50*/  MOV R23, UR4 ;  /* 0x0000000400177c02 */ /* 0x002fca0008000f00 */
.L_x_3127:
[----:B------:R-:W-:Y:S01]  /*10c60*/  IMAD.IADD R8, R2, 0x1, R23 ;  /* 0x0000000102087824 */ /* 0x000fe200078e0217 */
[----:B------:R-:W-:Y:S04]  /*10c70*/  BAR.SYNC.DEFER_BLOCKING 0x0 ;  /* 0x0000000000007b1d */ /* 0x000fe80000010000 */
        /* <DEDUP_REMOVED lines=12> */
.L_x_3126:
[----:B-1----:R-:W-:Y:S01]  /*10d40*/  LEA R23, R0, 0x10, 0x4 ;  /* 0x0000001000177811 */ /* 0x002fe200078e20ff */
[----:B------:R-:W-:Y:S05]  /*10d50*/  @!P2 BRA `(.L_x_3128) ;  /* 0x000002900000a947 */ /* 0x000fea0003800000 */
[----:B------:R-:W-:Y:S02]  /*10d60*/  MOV R8, c[0x0][0x0] ;  /* 0x0000000000087a02 */ /* 0x000fe40000000f00 */
[----:B------:R-:W-:Y:S02]  /*10d70*/  MOV R2, c[0x0][0x0] ;  /* 0x0000000000027a02 */ /* 0x000fe40000000f00 */
[----:B------:R-:W-:-:S13]  /*10d80*/  ISETP.GT.AND P0, PT, R8, 0x20, PT ;  /* 0x000000200800780c */ /* 0x000fda0003f04270 */
[----:B------:R-:W-:Y:S05]  /*10d90*/  @!P0 BRA `(.L_x_3129) ;  /* 0x0000016000008947 */ /* 0x000fea0003800000 */
[----:B------:R-:W-:Y:S01]  /*10da0*/  LEA.HI R8, R8, c[0x0][0x0], RZ, 0x1 ;  /* 0x0000000008087a11 */ /* 0x000fe200078f08ff */
[----:B------:R1:W-:Y:S01]  /*10db0*/  STS.128 [R0.X16+0x10], R24 ;  /* 0x0000101800007388 */ /* 0x0003e2000000cc00 */
[----:B------:R-:W-:Y:S02]  /*10dc0*/  IMAD.MOV.U32 R2, RZ, RZ, 0x20 ;  /* 0x00000020ff027424 */ /* 0x000fe400078e00ff */
[----:B------:R-:W-:-:S04]  /*10dd0*/  SHF.R.S32.HI R8, RZ, 0x1, R8 ;  /* 0x00000001ff087819 */ /* 0x000fc80000011408 */
[----:B------:R-:W-:-:S13]  /*10de0*/  ISETP.GE.AND P0, PT, R8, 0x20, PT ;  /* 0x000000200800780c */ /* 0x000fda0003f06270 */
[----:B------:R-:W-:Y:S05]  /*10df0*/  @!P0 BRA `(.L_x_3129) ;  /* 0x0000010000008947 */ /* 0x000fea0003800000 */
[----:B-1----:R-:W-:-:S04]  /*10e00*/  MOV R2, R8 ;  /* 0x0000000800027202 */ /* 0x002fc80000000f00 */
.L_x_3130:
[----:B------:R-:W-:Y:S01]  /*10e10*/  IADD3 R8, R17, R2, RZ ;  /* 0x0000000211087210 */ /* 0x000fe20007ffe0ff */
[----:B------:R-:W-:Y:S03]  /*10e20*/  BAR.SYNC.DEFER_BLOCKING 0x0 ;  /* 0x0000000000007b1d */ /* 0x000fe60000010000 */
[----:B------:R-:W-:-:S04]  /*10e30*/  ISETP.GE.U32.AND P0, PT, R8, c[0x0][0x0], PT ;  /* 0x0000000008007a0c */ /* 0x000fc80003f06070 */
[----:B------:R-:W-:-:S13]  /*10e40*/  ISETP.GE.U32.OR P0, PT, R17, R2, P0 ;  /* 0x000000021100720c */ /* 0x000fda0000706470 */
[----:B------:R-:W-:Y:S01]  /*10e50*/  @!P0 IMAD R8, R2, 0x10, R23 ;  /* 0x0000001002088824 */ /* 0x000fe200078e0217 */
[----:B------:R-:W-:-:S05]  /*10e60*/  SHF.R.S32.HI R2, RZ, 0x1, R2 ;  /* 0x00000001ff027819 */ /* 0x000fca0000011402 */
        /* <DEDUP_REMOVED lines=8> */
[----:B------:R-:W-:-:S09]  /*10ef0*/  HFMA2.MMA R2, -RZ, RZ, 0, 1.9073486328125e-06 ;  /* 0x00000020ff027435 */ /* 0x000fd200000001ff */
.L_x_3129:
[----:B-1----:R-:W-:Y:S01]  /*10f00*/  BAR.SYNC.DEFER_BLOCKING 0x0 ;  /* 0x0000000000007b1d */ /* 0x002fe20000010000 */
[----:B------:R-:W-:-:S13]  /*10f10*/  ISETP.GE.AND P0, PT, R2, 0x2, PT ;  /* 0x000000020200780c */ /* 0x000fda0003f06270 */
[----:B------:R-:W-:Y:S05]  /*10f20*/  @!P0 BRA `(.L_x_3128) ;  /* 0x000000c000008947 */ /* 0x000fea0003800000 */
[----:B------:R-:W-:-:S05]  /*10f30*/  MOV R9, 0x1 ;  /* 0x0000000100097802 */ /* 0x000fca0000000f00 */
.L_x_3131:
        /* <DEDUP_REMOVED lines=11> */
.L_x_3128:
        /* <DEDUP_REMOVED lines=10> */
[----:B------:R-:W3:Y:S04]  /*11090*/  LDG.E R0, [R4.64+0x4] ;  /* 0x0000042404007981 */ /* 0x000ee8000c1e1900 */
[----:B------:R-:W4:Y:S04]  /*110a0*/  LDG.E R7, [R4.64+0x8] ;  /* 0x0000082404077981 */ /* 0x000f28000c1e1900 */
[----:B------:R-:W5:Y:S01]  /*110b0*/  LDG.E R2, [R4.64+0xc] ;  /* 0x00000c2404027981 */ /* 0x000f62000c1e1900 */
[----:B--2---:R-:W-:-:S02]  /*110c0*/  FMUL.FTZ R24, R24, R3 ;  /* 0x0000000318187220 */ /* 0x004fc40000410000 */
[----:B---3--:R-:W-:Y:S02]  /*110d0*/  FMUL.FTZ R25, R25, R0 ;  /* 0x0000000019197220 */ /* 0x008fe40000410000 */
[----:B----4-:R-:W-:Y:S02]  /*110e0*/  FMUL.FTZ R26, R26, R7 ;  /* 0x000000071a1a7220 */ /* 0x010fe40000410000 */
[----:B-----5:R-:W-:Y:S02]  /*110f0*/  FMUL.FTZ R27, R27, R2 ;  /* 0x000000021b1b7220 */ /* 0x020fe40000410000 */
.L_x_3133:
        /* <DEDUP_REMOVED lines=9> */
[----:B------:R-:W-:Y:S01]  /*11190*/  MOV R6, c[0x4][0x640] ;  /* 0x0101900000067a02 */ /* 0x000fe20000000f00 */
[----:B------:R-:W-:Y:S01]  /*111a0*/  IMAD.MOV.U32 R12, RZ, RZ, 0x1 ;  /* 0x00000001ff0c7424 */ /* 0x000fe200078e00ff */
[----:B------:R-:W1:Y:S01]  /*111b0*/  LDC.64 R2, c[0x4][R2] ;  /* 0x0100000002027b82 */ /* 0x000e620000000a00 */
        /* <DEDUP_REMOVED lines=12> */
.L_x_3135:
[----:B------:R-:W-:Y:S02]  /*11280*/  IADD3 R22, P0, R22, c[0x0][0x540], RZ ;  /* 0x0001500016167a10 */ /* 0x000fe40007f1e0ff */
[----:B------:R-:W-:Y:S02]  /*11290*/  ISETP.NE.AND P6, PT, R17, c[0x0][0x574], PT ;  /* 0x00015d0011007a0c */ /* 0x000fe40003fc5270 */
[----:B------:R-:W-:-:S05]  /*112a0*/  IADD3.X R23, RZ, c[0x0][0x544], RZ, P0, !PT ;  /* 0x00015100ff177a10 */ /* 0x000fca00007fe4ff */
[----:B------:R1:W-:Y:S06]  /*112b0*/  STG.E [R22.64], R24 ;  /* 0x0000001816007986 */ /* 0x0003ec000c101924 */
[----:B------:R-:W-:Y:S05]  /*112c0*/  @!P6 BRA `(.L_x_3136) ;  /* 0x000001300000e947 */ /* 0x000fea0003800000 */
[----:B------:R-:W-:Y:S01]  /*112d0*/  MOV R2, 0x660 ;  /* 0x0000066000027802 */ /* 0x000fe20000000f00 */
[----:B------:R-:W-:Y:S01]  /*112e0*/  HFMA2.MMA R8, -RZ, RZ, 0, 4.4763088226318359375e-05 ;  /* 0x000002efff087435 */ /* 0x000fe200000001ff */
[----:B------:R-:W-:Y:S01]  /*112f0*/  IMAD.MOV.U32 R4, RZ, RZ, c[0x4][0x650] ;  /* 0x01019400ff047624 */ /* 0x000fe200078e00ff */
[----:B------:R-:W-:Y:S01]  /*11300*/  HFMA2.MMA R12, -RZ, RZ, 0, 5.9604644775390625e-08 ;  /* 0x00000001ff0c7435 */ /* 0x000fe200000001ff */
[----:B------:R-:W-:Y:S01]  /*11310*/  MOV R5, c[0x4][0x654] ;  /* 0x0101950000057a02 */ /* 0x000fe20000000f00 */
[----:B------:R-:W-:Y:S01]  /*11320*/  IMAD.MOV.U32 R7, RZ, RZ, c[0x4][0x644] ;  /* 0x01019100ff077624 */ /* 0x000fe200078e00ff */
[----:B------:R-:W2:Y:S01]  /*11330*/  LDC.64 R2, c[0x4][R2] ;  /* 0x0100000002027b82 */ /* 0x000ea20000000a00 */
[----:B------:R-:W-:Y:S01]  /*11340*/  MOV R6, c[0x4][0x640] ;  /* 0x0101900000067a02 */ /* 0x000fe20000000f00 */
[----:B------:R-:W-:Y:S01]  /*11350*/  IMAD.MOV.U32 R11, RZ, RZ, c[0x4][0x3cc] ;  /* 0x0100f300ff0b7624 */ /* 0x000fe200078e00ff */
[----:B------:R-:W-:-:S02]  /*11360*/  MOV R10, c[0x4][0x3c8] ;  /* 0x0100f200000a7a02 */ /* 0x000fc40000000f00 */
[----:B------:R-:W-:-:S03]  /*11370*/  MOV R13, RZ ;  /* 0x000000ff000d7202 */ /* 0x000fc60000000f00 */
[----:B------:R-:W-:Y:S01]  /*11380*/  LEPC R14 ;  /* 0x00000000000e734e */ /* 0x000fe20000000000 */
[----:B------:R-:W-:Y:S02]  /*11390*/  MOV R9, 0x11400 ;  /* 0x0001140000097802 */ /* 0x000fe40000000f00 */
[----:B------:R-:W-:Y:S02]  /*113a0*/  MOV R20, 0x11380 ;  /* 0x0001138000147802 */ /* 0x000fe40000000f00 */
[----:B------:R-:W-:Y:S02]  /*113b0*/  MOV R21, 0x0 ;  /* 0x0000000000157802 */ /* 0x000fe40000000f00 */
[----:B------:R-:W-:Y:S02]  /*113c0*/  MOV R0, 0x0 ;  /* 0x0000000000007802 */ /* 0x000fe40000000f00 */
[----:B------:R-:W-:-:S04]  /*113d0*/  IADD3 R20, P0, P1, -R20, R9, R14 ;  /* 0x0000000914147210 */ /* 0x000fc8000791e10e */
[----:B------:R-:W-:-:S04]  /*113e0*/  IADD3.X R21, ~R0, R21, R15, P0, P1 ;  /* 0x0000001500157210 */ /* 0x000fc800007e250f */
[----:B012---:R-:W-:Y:S05]  /*113f0*/  CALL.ABS.NOINC R2 ;  /* 0x0000000002007343 */ /* 0x007fea0003c00000 */
.L_x_3136:
[----:B------:R-:W-:Y:S02]  /*11400*/  IADD3 R2, P0, R19, c[0x0][0x540], RZ ;  /* 0x0001500013027a10 */ /* 0x000fe40007f1e0ff */
[----:B------:R-:W-:-:S03]  /*11410*/  ISETP.NE.AND P6, PT, R17, c[0x0][0x574], PT ;  /* 0x00015d0011007a0c */ /* 0x000fc60003fc5270 */
[----:B------:R-:W-:-:S05]  /*11420*/  IMAD.X R3, RZ, RZ, c[0x0][0x544], P0 ;  /* 0x00015100ff037624 */ /* 0x000fca00000e06ff */
[----:B------:R2:W-:Y:S05]  /*11430*/  STG.E [R2.64], R25 ;  /* 0x0000001902007986 */ /* 0x0005ea000c101924 */
[----:B------:R-:W-:Y:S05]  /*11440*/  @!P6 BRA `(.L_x_3137) ;  /* 0x000001300000e947 */ /* 0x000fea0003800000 */
[----:B------:R-:W-:Y:S01]  /*11450*/  MOV R0, 0x660 ;  /* 0x0000066000007802 */ /* 0x000fe20000000f00 */
[----:B------:R-:W-:Y:S01]  /*11460*/  HFMA2.MMA R8, -RZ, RZ, 0, 4.4763088226318359375e-05 ;  /* 0x000002efff087435 */ /* 0x000fe200000001ff */
[----:B------:R-:W-:Y:S01]  /*11470*/  MOV R4, c[0x4][0x650] ;  /* 0x0101940000047a02 */ /* 0x000fe20000000f00 */
[----:B------:R-:W-:Y:S01]  /*11480*/  HFMA2.MMA R12, -RZ, RZ, 0, 5.9604644775390625e-08 ;  /* 0x00000001ff0c7435 */ /* 0x000fe200000001ff */
[----:B--2---:R2:W3:Y:S01]  /*11490*/  LDC.64 R2, c[0x4][R0] ;  /* 0x0100000000027b82 */ /* 0x0044e20000000a00 */
        /* <DEDUP_REMOVED lines=10> */
[----:B--2---:R-:W-:Y:S02]  /*11540*/  MOV R0, 0x0 ;  /* 0x0000000000007802 */ /* 0x004fe40000000f00 */
[----:B------:R-:W-:-:S04]  /*11550*/  IADD3 R20, P0, P1, -R20, R9, R14 ;  /* 0x0000000914147210 */ /* 0x000fc8000791e10e */
[----:B------:R-:W-:-:S04]  /*11560*/  IADD3.X R21, ~R0, R21, R15, P0, P1 ;  /* 0x0000001500157210 */ /* 0x000fc800007e250f */
[----:B01-3--:R-:W-:Y:S05]  /*11570*/  CALL.ABS.NOINC R2 ;  /* 0x0000000002007343 */ /* 0x00bfea0003c00000 */
.L_x_3137:
        /* <DEDUP_REMOVED lines=9> */
[----:B--2---:R2:W4:Y:S01]  /*11610*/  LDC.64 R2, c[0x4][R0] ;  /* 0x0100000000027b82 */ /* 0x0045220000000a00 */
        /* <DEDUP_REMOVED lines=13> */
[----:B01-34-:R-:W-:Y:S05]  /*116f0*/  CALL.ABS.NOINC R2 ;  /* 0x0000000002007343 */ /* 0x01bfea0003c00000 */
.L_x_3138:
[----:B------:R-:W-:-:S04]  /*11700*/  IADD3 R16, P0, R16, c[0x0][0x540], RZ ;  /* 0x0001500010107a10 */ /* 0x000fc80007f1e0ff */
[----:B------:R-:W-:-:S05]  /*11710*/  IADD3.X R17, RZ, c[0x0][0x544], RZ, P0, !PT ;  /* 0x00015100ff117a10 */ /* 0x000fca00007fe4ff */
[----:B------:R-:W-:Y:S01]  /*11720*/  STG.E [R16.64], R27 ;  /* 0x0000001b10007986 */ /* 0x000fe2000c101924 */
[----:B------:R-:W-:Y:S05]  /*11730*/  EXIT ;  /* 0x000000000000794d */ /* 0x000fea0003800000 */
.L_x_3134:
[----:B------:R-:W-:Y:S04]  /*11740*/  STG.E [R4.64], R24 ;  /* 0x0000001804007986 */ /* 0x000fe8000c101924 */
[----:B------:R-:W-:Y:S04]  /*11750*/  STG.E [R4.64+0x4], R25 ;  /* 0x0000041904007986 */ /* 0x000fe8000c101924 */
[----:B------:R-:W-:Y:S04]  /*11760*/  STG.E [R4.64+0x8], R26 ;  /* 0x0000081a04007986 */ /* 0x000fe8000c101924 */
[----:B------:R-:W-:Y:S01]  /*11770*/  STG.E [R4.64+0xc], R27 ;  /* 0x00000c1b04007986 */ /* 0x000fe2000c101924 */
[----:B------:R-:W-:Y:S05]  /*11780*/  EXIT ;  /* 0x000000000000794d */ /* 0x000fea0003800000 */
.L_x_3132:
[----:B------:R-:W-:Y:S01]  /*11790*/  ISETP.NE.AND P0, PT, RZ, UR38, PT ;  /* 0x00000026ff007c0c */ /* 0x000fe2000bf05270 */
[----:B------:R-:W-:-:S02]  /*117a0*/  ULDC.U8 UR4, c[0x0][0x571] ;  /* 0x00015c4000047ab9 */ /* 0x000fc40000000000 */
[----:B------:R-:W-:-:S10]  /*117b0*/  ISETP.NE.AND P1, PT, RZ, UR4, PT ;  /* 0x00000004ff007c0c */ /* 0x000fd4000bf25270 */
[----:B------:R-:W-:Y:S05]  /*117c0*/  @!P0 BRA `(.L_x_3139) ;  /* 0x0000008000008947 */ /* 0x000fea0003800000 */
[----:B------:R-:W2:Y:S04]  /*117d0*/  LDG.E R3, [R6.64] ;  /* 0x0000002406037981 */ /* 0x000ea8000c1e1900 */
[----:B------:R-:W3:Y:S04]  /*117e0*/  LDG.E R0, [R12.64] ;  /* 0x000000240c007981 */ /* 0x000ee8000c1e1900 */
[----:B------:R-:W4:Y:S04]  /*117f0*/  LDG.E R5, [R14.64] ;  /* 0x000000240e057981 */ /* 0x000f28000c1e1900 */
[----:B------:R-:W5:Y:S01]  /*11800*/  LDG.E R2, [R20.64] ;  /* 0x0000002414027981 */ /* 0x000f62000c1e1900 */
[----:B--2---:R-:W-:-:S02]  /*11810*/  FMUL.FTZ R24, R24, R3 ;  /* 0x0000000318187220 */ /* 0x004fc40000410000 */
[----:B---3--:R-:W-:Y:S02]  /*11820*/  FMUL.FTZ R25, R25, R0 ;  /* 0x0000000019197220 */ /* 0x008fe40000410000 */
[----:B----4-:R-:W-:Y:S02]  /*11830*/  FMUL.FTZ R26, R26, R5 ;  /* 0x000000051a1a7220 */ /* 0x010fe40000410000 */
[----:B-----5:R-:W-:Y:S02]  /*11840*/  FMUL.FTZ R27, R27, R2 ;  /* 0x000000021b1b7220 */ /* 0x020fe40000410000 */
.L_x_3139:
        /* <DEDUP_REMOVED lines=11> */
[----:B------:R-:W1:Y:S01]  /*11900*/  LDC.64 R2, c[0x4][R2] ;  /* 0x0100000002027b82 */ /* 0x000e620000000a00 */
        /* <DEDUP_REMOVED lines=12> */
.L_x_3141:
        /* <DEDUP_REMOVED lines=11> */
[----:B------:R-:W2:Y:S01]  /*11a80*/  LDC.64 R2, c[0x4][R2] ;  /* 0x0100000002027b82 */ /* 0x000ea20000000a00 */
        /* <DEDUP_REMOVED lines=12> */
.L_x_3142:
        /* <DEDUP_REMOVED lines=9> */
[----:B--2---:R2:W3:Y:S01]  /*11be0*/  LDC.64 R2, c[0x4][R0] ;  /* 0x0100000000027b82 */ /* 0x0044e20000000a00 */
        /* <DEDUP_REMOVED lines=14> */
.L_x_3143:
        /* <DEDUP_REMOVED lines=9> */
[----:B--2---:R2:W4:Y:S01]  /*11d60*/  LDC.64 R2, c[0x4][R0] ;  /* 0x0100000000027b82 */ /* 0x0045220000000a00 */
        /* <DEDUP_REMOVED lines=13> */
[----:B01-34-:R-:W-:Y:S05]  /*11e40*/  CALL.ABS.NOINC R2 ;  /* 0x0000000002007343 */ /* 0x01bfea0003c00000 */
.L_x_3144:
[----:B------:R-:W-:-:S04]  /*11e50*/  IADD3 R16, P0, R16, c[0x0][0x540], RZ ;  /* 0x0001500010107a10 */ /* 0x000fc80007f1e0ff */
[----:B------:R-:W-:-:S05]  /*11e60*/  IADD3.X R17, RZ, c[0x0][0x544], RZ, P0, !PT ;  /* 0x00015100ff117a10 */ /* 0x000fca00007fe4ff */
[----:B------:R-:W-:Y:S01]  /*11e70*/  STG.E [R16.64], R27 ;  /* 0x0000001b10007986 */ /* 0x000fe2000c101924 */
[----:B------:R-:W-:Y:S05]  /*11e80*/  EXIT ;  /* 0x000000000000794d */ /* 0x000fea0003800000 */
.L_x_3140:
[----:B------:R-:W-:Y:S04]  /*11e90*/  STG.E [R6.64], R24 ;  /* 0x0000001806007986 */ /* 0x000fe8000c101924 */
[----:B------:R-:W-:Y:S04]  /*11ea0*/  STG.E [R12.64], R25 ;  /* 0x000000190c007986 */ /* 0x000fe8000c101924 */
[----:B------:R-:W-:Y:S04]  /*11eb0*/  STG.E [R14.64], R26 ;  /* 0x0000001a0e007986 */ /* 0x000fe8000c101924 */
[----:B------:R-:W-:Y:S01]  /*11ec0*/  STG.E [R20.64], R27 ;  /* 0x0000001b14007986 */ /* 0x000fe2000c101924 */
[----:B------:R-:W-:Y:S05]  /*11ed0*/  EXIT ;  /* 0x000000000000794d */ /* 0x000fea0003800000 */
.L_x_3108:
        /* <DEDUP_REMOVED lines=8> */
[----:B------:R-:W1:Y:S01]  /*11f60*/  LDC.U8 R0, c[0x0][0x570] ;  /* 0x00015c00ff007b82 */ /* 0x000e620000000000 */
[----:B------:R-:W-:-:S04]  /*11f70*/  ISETP.NE.U32.AND P0, PT, R4, RZ, PT ;  /* 0x000000ff0400720c */ /* 0x000fc80003f05070 */
[----:B------:R-:W-:-:S13]  /*11f80*/  ISETP.NE.AND.EX P0, PT, R3, RZ, PT, P0 ;  /* 0x000000ff0300720c */ /* 0x000fda0003f05300 */
[----:B------:R-:W-:Y:S05]  /*11f90*/  @!P0 BRA `(.L_x_3145) ;  /* 0x0000075000008947 */ /* 0x000fea0003800000 */
[----:B-1----:R-:W-:Y:S01]  /*11fa0*/  ISETP.NE.AND P0, PT, R0, RZ, PT ;  /* 0x000000ff0000720c */ /* 0x002fe20003f05270 */
        /* <DEDUP_REMOVED lines=11> */
.L_x_3146:
        /* <DEDUP_REMOVED lines=10> */
[----:B------:R-:W-:Y:S01]  /*12100*/  IMAD.MOV.U32 R11, RZ, RZ, c[0x4][0x3cc] ;  /* 0x0100f300ff0b7624 */ /* 0x000fe200078e00ff */
[----:B------:R-:W1:Y:S01]  /*12110*/  LDC.64 R2, c[0x4][R2] ;  /* 0x0100000002027b82 */ /* 0x000e620000000a00 */
        /* <DEDUP_REMOVED lines=12> */
.L_x_3148:
        /* <DEDUP_REMOVED lines=9> */
[----:B------:R-:W-:Y:S01]  /*12270*/  MOV R5, c[0x4][0x654] ;  /* 0x0101950000057a02 */ /* 0x000fe20000000f00 */
[----:B------:R-:W-:Y:S01]  /*12280*/  IMAD.MOV.U32 R6, RZ, RZ, c[0x4][0x640] ;  /* 0x01019000ff067624 */ /* 0x000fe200078e00ff */
[----:B------:R-:W2:Y:S01]  /*12290*/  LDC.64 R2, c[0x4][R2] ;  /* 0x0100000002027b82 */ /* 0x000ea20000000a00 */
        /* <DEDUP_REMOVED lines=11> */
[----:B012---:R-:W-:Y:S05]  /*12350*/  CALL.ABS.NOINC R2 ;  /* 0x0000000002007343 */ /* 0x007fea0003c00000 */
.L_x_3149:
        /* <DEDUP_REMOVED lines=9> */
[----:B--2---:R2:W3:Y:S01]  /*123f0*/  LDC.64 R2, c[0x4][R0] ;  /* 0x0100000000027b82 */ /* 0x0044e20000000a00 */
        /* <DEDUP_REMOVED lines=14> */
.L_x_3150:
        /* <DEDUP_REMOVED lines=9> */
[----:B--2---:R2:W4:Y:S01]  /*12570*/  LDC.64 R2, c[0x4][R0] ;  /* 0x0100000000027b82 */ /* 0x0045220000000a00 */
        /* <DEDUP_REMOVED lines=14> */
.L_x_3151:
[----:B------:R-:W-:-:S05]  /*12660*/  IADD3 R16, P0, R16, c[0x0][0x540], RZ ;  /* 0x0001500010107a10 */ /* 0x000fca0007f1e0ff */
[----:B------:R-:W-:-:S05]  /*12670*/  IMAD.X R17, RZ, RZ, c[0x0][0x544], P0 ;  /* 0x00015100ff117624 */ /* 0x000fca00000e06ff */
[----:B------:R-:W-:Y:S01]  /*12680*/  STG.E [R16.64], R27 ;  /* 0x0000001b10007986 */ /* 0x000fe2000c101924 */
[----:B------:R-:W-:Y:S05]  /*12690*/  EXIT ;  /* 0x000000000000794d */ /* 0x000fea0003800000 */
.L_x_3147:
[----:B------:R-:W-:Y:S04]  /*126a0*/  STG.E [R4.64], R24 ;  /* 0x0000001804007986 */ /* 0x000fe8000c101924 */
[----:B------:R-:W-:Y:S04]  /*126b0*/  STG.E [R4.64+0x4], R25 ;  /* 0x0000041904007986 */ /* 0x000fe8000c101924 */
[----:B------:R-:W-:Y:S04]  /*126c0*/  STG.E [R4.64+0x8], R26 ;  /* 0x0000081a04007986 */ /* 0x000fe8000c101924 */
[----:B------:R-:W-:Y:S01]  /*126d0*/  STG.E [R4.64+0xc], R27 ;  /* 0x00000c1b04007986 */ /* 0x000fe2000c101924 */
[----:B------:R-:W-:Y:S05]  /*126e0*/  EXIT ;  /* 0x000000000000794d */ /* 0x000fea0003800000 */
.L_x_3145:
[----:B-1----:R-:W-:Y:S01]  /*126f0*/  ISETP.NE.AND P0, PT, R0, RZ, PT ;  /* 0x000000ff0000720c */ /* 0x002fe20003f05270 */
        /* <DEDUP_REMOVED lines=11> */
.L_x_3152:
        /* <DEDUP_REMOVED lines=24> */
.L_x_3154:
        /* <DEDUP_REMOVED lines=24> */
.L_x_3155:
        /* <DEDUP_REMOVED lines=24> */
.L_x_3156:
        /* <DEDUP_REMOVED lines=24> */
.L_x_3157:
[----:B------:R-:W-:-:S04]  /*12db0*/  IADD3 R16, P0, R16, c[0x0][0x540], RZ ;  /* 0x0001500010107a10 */ /* 0x000fc80007f1e0ff */
[----:B------:R-:W-:-:S05]  /*12dc0*/  IADD3.X R17, RZ, c[0x0][0x544], RZ, P0, !PT ;  /* 0x00015100ff117a10 */ /* 0x000fca00007fe4ff */
[----:B------:R-:W-:Y:S01]  /*12dd0*/  STG.E [R16.64], R27 ;  /* 0x0000001b10007986 */ /* 0x000fe2000c101924 */
[----:B------:R-:W-:Y:S05]  /*12de0*/  EXIT ;  /* 0x000000000000794d */ /* 0x000fea0003800000 */
.L_x_3153:
[----:B------:R-:W-:Y:S04]  /*12df0*/  STG.E [R6.64], R24 ;  /* 0x0000001806007986 */ /* 0x000fe8000c101924 */
[----:B------:R-:W-:Y:S04]  /*12e00*/  STG.E [R8.64], R25 ;  /* 0x0000001908007986 */ /* 0x000fe8000c101924 */
[----:B------:R-:W-:Y:S04]  /*12e10*/  STG.E [R10.64], R26 ;  /* 0x0000001a0a007986 */ /* 0x000fe8000c101924 */
[----:B------:R-:W-:Y:S01]  /*12e20*/  STG.E [R12.64], R27 ;  /* 0x0000001b0c007986 */ /* 0x000fe2000c101924 */
[----:B------:R-:W-:Y:S05]  /*12e30*/  EXIT ;  /* 0x000000000000794d */ /* 0x000fea0003800000 */
.L_x_3158:
        /* <DEDUP_REMOVED lines=12> */
.L_x_8822:


//--------------------- .text._ZN2at6native13reduce_kernelILi512ELi1ENS0_8ReduceOpIdNS0_14func_wrapper_tIdNS0_55_GLOBAL__N__0955718d_22_SparseCsrTensorMath_cu_868dd54514ReductionMulOpIdEEEEjdLi4ELi4EEEEEvT1_ --------------------------
	.section	.text._ZN2at6native13reduce_kernelILi512ELi1ENS0_8ReduceOpIdNS0_14func_wrapper_tIdNS0_55_GLOBAL__N__0955718d_22_SparseCsrTensorMath_cu_868dd54514ReductionMulOpIdEEEEjdLi4ELi4EEEEEvT1_,"ax",@progbits
	.sectioninfo	@"SHI_REGISTERS=32"
	.align	128
.text._ZN2at6native13reduce_kernelILi512ELi1ENS0_8ReduceOpIdNS0_14func_wrapper_tIdNS0_55_GLOBAL__N__0955718d_22_SparseCsrTensorMath_cu_868dd54514ReductionMulOpIdEEEEjdLi4ELi4EEEEEvT1_:
        .type           _ZN2at6native13reduce_kernelILi512ELi1ENS0_8ReduceOpIdNS0_14func_wrapper_tIdNS0_55_GLOBAL__N__0955718d_22_SparseCsrTensorMath_cu_868dd54514ReductionMulOpIdEEEEjdLi4ELi4EEEEEvT1_,@function
        .size           _ZN2at6native13reduce_kernelILi512ELi1ENS0_8ReduceOpIdNS0_14func_wrapper_tIdNS0_55_GLOBAL__N__0955718d_22_SparseCsrTensorMath_cu_868dd54514ReductionMulOpIdEEEEjdLi4ELi4EEEEEvT1_,(.L_x_8823 - _ZN2at6native13reduce_kernelILi512ELi1ENS0_8ReduceOpIdNS0_14func_wrapper_tIdNS0_55_GLOBAL__N__0955718d_22_SparseCsrTensorMath_cu_868dd54514ReductionMulOpIdEEEEjdLi4ELi4EEEEEvT1_)
        .other          _ZN2at6native13reduce_kernelILi512ELi1ENS0_8ReduceOpIdNS0_14func_wrapper_tIdNS0_55_GLOBAL__N__0955718d_22_SparseCsrTensorMath_cu_868dd54514ReductionMulOpIdEEEEjdLi4ELi4EEEEEvT1_,@"STO_CUDA_ENTRY STV_DEFAULT"
_ZN2at6native13reduce_kernelILi512ELi1ENS0_8ReduceOpIdNS0_14func_wrapper_tIdNS0_55_GLOBAL__N__0955718d_22_SparseCsrTensorMath_cu_868dd54514ReductionMulOpIdEEEEjdLi4ELi4EEEEEvT1_:
        /* <DEDUP_REMOVED lines=208> */
.L_x_3159:
        /* <DEDUP_REMOVED lines=41> */
.L_x_3168:
[----:B------:R-:W-:Y:S05]  /*0f90*/  BSYNC B3 ;  /* 0x0000000000037941 */ /* 0x000fea0003800000 */
.L_x_3167:
[----:B------:R-:W-:-:S04]  /*0fa0*/  PRMT R8, R8, 0x9910, RZ ;  /* 0x0000991008087816 */ /* 0x000fc800000000ff */
[----:B------:R-:W-:-:S13]  /*0fb0*/  ISETP.NE.AND P0, PT, R8, RZ, PT ;  /* 0x000000ff0800720c */ /* 0x000fda0003f05270 */
[----:B------:R-:W-:Y:S05]  /*0fc0*/  @!P0 BRA `(.L_x_3166) ;  /* 0x0000006000008947 */ /* 0x000fea0003800000 */
[----:B------:R-:W-:-:S04]  /*0fd0*/  IADD3 R7, P0, R3, -R12, RZ ;  /* 0x8000000c03077210 */ /* 0x000fc80007f1e0ff */
[----:B------:R-:W-:Y:S02]  /*0fe0*/  IADD3.X R6, RZ, -0x1, RZ, P0, !PT ;  /* 0xffffffffff067810 */ /* 0x000fe400007fe4ff */
[----:B------:R-:W-:-:S04]  /*0ff0*/  LEA R10, P0, R7, R28, 0x3 ;  /* 0x0000001c070a7211 */ /* 0x000fc800078018ff */
[----:B------:R-:W-:-:S05]  /*1000*/  LEA.HI.X R11, R7, R29, R6, 0x3, P0 ;  /* 0x0000001d070b7211 */ /* 0x000fca00000f1c06 */
[----:B------:R-:W2:Y:S02]  /*1010*/  LDG.E.64 R6, [R10.64] ;  /* 0x000000240a067981 */ /* 0x000ea4000c1e1b00 */
[----:B--2---:R-:W0:-:S06]  /*1020*/  DMUL R6, R6, c[0x0][0x168] ;  /* 0x00005a0006067a28 */ /* 0x004e0c0000000000 */
.L_x_3166:
[----:B------:R-:W-:Y:S05]  /*1030*/  BSYNC B2 ;  /* 0x0000000000027941 */ /* 0x000fea0003800000 */
.L_x_3165:
[C---:B------:R-:W-:Y:S02]  /*1040*/  IADD3 R11, P0, -R12.reuse, 0x4, RZ ;  /* 0x000000040c0b7810 */ /* 0x040fe40007f1e1ff */
[----:B------:R-:W-:Y:S02]  /*1050*/  IADD3 R22, R12, c[0x0][0x174], RZ ;  /* 0x00005d000c167a10 */ /* 0x000fe40007ffe0ff */
[----:B------:R-:W-:Y:S01]  /*1060*/  LEA R28, P1, R11, R28, 0x3 ;  /* 0x0000001c0b1c7211 */ /* 0x000fe200078218ff */
[----:B------:R-:W-:Y:S01]  /*1070*/  IMAD.X R8, RZ, RZ, -0x1, P0 ;  /* 0xffffffffff087424 */ /* 0x000fe200000e06ff */
[----:B------:R-:W-:-:S04]  /*1080*/  IADD3 R22, R22, -0x4, RZ ;  /* 0xfffffffc16167810 */ /* 0x000fc80007ffe0ff */
[----:B------:R-:W-:Y:S02]  /*1090*/  LEA.HI.X R29, R11, R29, R8, 0x3, P1 ;  /* 0x0000001d0b1d7211 */ /* 0x000fe400008f1c08 */
.L_x_3164:
[----:B------:R-:W-:Y:S05]  /*10a0*/  BSYNC B1 ;  /* 0x0000000000017941 */ /* 0x000fea0003800000 */
.L_x_3163:
[----:B------:R-:W-:Y:S01]  /*10b0*/  LEA R11, R9, 0x3, 0x2 ;  /* 0x00000003090b7811 */ /* 0x000fe200078e10ff */
[----:B------:R-:W-:Y:S01]  /*10c0*/  BSSY B1, `(.L_x_3169) ;  /* 0x000001b000017945 */ /* 0x000fe20003800000 */
[----:B------:R-:W-:Y:S01]  /*10d0*/  ISETP.NE.AND P1, PT, RZ, c[0x0][0x18c], PT ;  /* 0x00006300ff007a0c */ /* 0x000fe20003f25270 */
[----:B------:R-:W-:Y:S01]  /*10e0*/  IMAD.MOV.U32 R17, RZ, RZ, c[0x0][0x16c] ;  /* 0x00005b00ff117624 */ /* 0x000fe200078e00ff */
[----:B------:R-:W-:Y:S01]  /*10f0*/  ISETP.GE.U32.AND P0, PT, R11, R22, PT ;  /* 0x000000160b00720c */ /* 0x000fe20003f06070 */
[----:B------:R-:W-:Y:S01]  /*1100*/  IMAD.MOV.U32 R19, RZ, RZ, c[0x0][0x16c] ;  /* 0x00005b00ff137624 */ /* 0x000fe200078e00ff */
[----:B------:R-:W-:Y:S01]  /*1110*/  ISETP.NE.AND P2, PT, R0, RZ, PT ;  /* 0x000000ff0000720c */ /* 0x000fe20003f45270 */
[----:B------:R-:W-:Y:S01]  /*1120*/  IMAD.MOV.U32 R21, RZ, RZ, c[0x0][0x16c] ;  /* 0x00005b00ff157624 */ /* 0x000fe200078e00ff */
[----:B------:R-:W-:Y:S02]  /*1130*/  MOV R16, c[0x0][0x168] ;  /* 0x00005a0000107a02 */ /* 0x000fe40000000f00 */
[----:B------:R-:W-:-:S02]  /*1140*/  MOV R18, c[0x0][0x168] ;  /* 0x00005a0000127a02 */ /* 0x000fc40000000f00 */
[----:B------:R-:W-:-:S05]  /*1150*/  MOV R20, c[0x0][0x168] ;  /* 0x00005a0000147a02 */ /* 0x000fca0000000f00 */
[----:B------:R-:W-:Y:S05]  /*1160*/  @P0 BRA `(.L_x_3170) ;  /* 0x0000010000000947 */ /* 0x000fea0003800000 */
[----:B------:R-:W-:Y:S01]  /*1170*/  MOV R23, R9 ;  /* 0x0000000900177202 */ /* 0x000fe20000000f00 */
[----:B------:R-:W-:Y:S01]  /*1180*/  IMAD.MOV.U32 R18, RZ, RZ, c[0x0][0x168] ;  /* 0x00005a00ff127624 */ /* 0x000fe200078e00ff */
[----:B------:R-:W-:Y:S01]  /*1190*/  MOV R19, c[0x0][0x16c] ;  /* 0x00005b0000137a02 */ /* 0x000fe20000000f00 */
[----:B------:R-:W-:Y:S01]  /*11a0*/  IMAD.MOV.U32 R20, RZ, RZ, c[0x0][0x168] ;  /* 0x00005a00ff147624 */ /* 0x000fe200078e00ff */
[----:B------:R-:W-:Y:S02]  /*11b0*/  MOV R21, c[0x0][0x16c] ;  /* 0x00005b0000157a02 */ /* 0x000fe40000000f00 */
.L_x_3171:
[----:B------:R-:W-:-:S05]  /*11c0*/  IMAD.WIDE.U32 R24, R23, 0x20, R28 ;  /* 0x0000002017187825 */ /* 0x000fca00078e001c */
[----:B------:R-:W2:Y:S04]  /*11d0*/  LDG.E.128 R8, [R24.64] ;  /* 0x0000002418087981 */ /* 0x000ea8000c1e1d00 */
[----:B------:R-:W3:Y:S01]  /*11e0*/  LDG.E.128 R12, [R24.64+0x10] ;  /* 0x00001024180c7981 */ /* 0x000ee2000c1e1d00 */
[----:B------:R-:W-:Y:S01]  /*11f0*/  IADD3 R23, R23, c[0x0][0x17c], RZ ;  /* 0x00005f0017177a10 */ /* 0x000fe20007ffe0ff */
[----:B0-2---:R0:W1:-:S03]  /*1200*/  DMUL R6, R8, R6 ;  /* 0x0000000608067228 */ /* 0x0050460000000000 */
[----:B0-----:R-:W-:Y:S01]  /*1210*/  LEA R9, R23, 0x3, 0x2 ;  /* 0x0000000317097811 */ /* 0x001fe200078e10ff */
[----:B------:R0:W2:-:S03]  /*1220*/  DMUL R20, R10, R20 ;  /* 0x000000140a147228 */ /* 0x0000860000000000 */
[----:B------:R-:W-:Y:S01]  /*1230*/  ISETP.GE.U32.AND P0, PT, R9, R22, PT ;  /* 0x000000160900720c */ /* 0x000fe20003f06070 */
[----:B---3--:R0:W3:-:S04]  /*1240*/  DMUL R18, R12, R18 ;  /* 0x000000120c127228 */ /* 0x0080c80000000000 */
[----:B------:R0:W4:-:S08]  /*1250*/  DMUL R16, R14, R16 ;  /* 0x000000100e107228 */ /* 0x0001100000000000 */
[----:B01234-:R-:W-:Y:S05]  /*1260*/  @!P0 BRA `(.L_x_3171) ;  /* 0xffffff5000008947 */ /* 0x01ffea000383ffff */
.L_x_3170:
[----:B------:R-:W-:Y:S05]  /*1270*/  BSYNC B1 ;  /* 0x0000000000017941 */ /* 0x000fea0003800000 */
.L_x_3169:
        /* <DEDUP_REMOVED lines=8> */
.L_x_3173:
[----:B------:R-:W-:Y:S05]  /*1300*/  BSYNC B1 ;  /* 0x0000000000017941 */ /* 0x000fea0003800000 */
.L_x_3172:
        /* <DEDUP_REMOVED lines=10> */
[----:B0-2---:R0:W1:-:S06]  /*13b0*/  DMUL R6, R6, R28 ;  /* 0x0000001c06067228 */ /* 0x00504c0000000000 */
.L_x_3175:
[----:B------:R-:W-:Y:S05]  /*13c0*/  BSYNC B1 ;  /* 0x0000000000017941 */ /* 0x000fea0003800000 */
.L_x_3174:
[----:B01----:R-:W0:-:S06]  /*13d0*/  DMUL R6, R20, R6 ;  /* 0x0000000614067228 */ /* 0x003e0c0000000000 */
[----:B0-----:R-:W0:-:S06]  /*13e0*/  DMUL R6, R6, R18 ;  /* 0x0000001206067228 */ /* 0x001e0c0000000000 */
[----:B0-----:R0:W1:Y:S01]  /*13f0*/  DMUL R16, R6, R16 ;  /* 0x0000001006107228 */ /* 0x0010620000000000 */
[----:B------:R-:W-:Y:S05]  /*1400*/  BRA `(.L_x_3161) ;  /* 0x00007a1000007947 */ /* 0x000fea0003800000 */
.L_x_3162:
        /* <DEDUP_REMOVED lines=20> */
[----:B------:R-:W-:-:S06]  /*1550*/  MOV R17, c[0x0][0x16c] ;  /* 0x00005b0000117a02 */ /* 0x000fcc0000000f00 */
        /* <DEDUP_REMOVED lines=8> */
[----:B------:R-:W-:-:S05]  /*15e0*/  MOV R17, c[0x0][0x16c] ;  /* 0x00005b0000117a02 */ /* 0x000fca0000000f00 */
.L_x_3185:
[----:B------:R-:W-:Y:S01]  /*15f0*/  HFMA2.MMA R6, -RZ, RZ, 0, 0 ;  /* 0x00000000ff067435 */ /* 0x000fe200000001ff */
[----:B------:R-:W-:Y:S01]  /*1600*/  IMAD.MOV.U32 R2, RZ, RZ, RZ ;  /* 0x000000ffff027224 */ /* 0x000fe200078e00ff */
[----:B0-2---:R-:W-:Y:S08]  /*1610*/  @!P0 BRA `(.L_x_3180) ;  /* 0x00000dd000008947 */ /* 0x005ff00003800000 */
        /* <DEDUP_REMOVED lines=221> */
.L_x_3180:
[----:B------:R-:W-:-:S04]  /*23f0*/  LOP3.LUT R15, R6, 0xfffffff8, RZ, 0xc0, !PT ;  /* 0xfffffff8060f7812 */ /* 0x000fc800078ec0ff */
[----:B------:R-:W-:-:S05]  /*2400*/  IADD3 R14, P1, R28, R15, RZ ;  /* 0x0000000f1c0e7210 */ /* 0x000fca0007f3e0ff */
[----:B------:R-:W-:-:S06]  /*2410*/  IMAD.X R15, RZ, RZ, R29, P1 ;  /* 0x000000ffff0f7224 */ /* 0x000fcc00008e061d */
[----:B------:R-:W5:Y:S01]  /*2420*/  LDG.E.64 R14, [R14.64] ;  /* 0x000000240e0e7981 */ /* 0x000f62000c1e1b00 */
[----:B------:R-:W-:Y:S01]  /*2430*/  IADD3 R7, R7, c[0x0][0x17c], RZ ;  /* 0x00005f0007077a10 */ /* 0x000fe20007ffe0ff */
        /* <DEDUP_REMOVED lines=221> */
.L_x_3181:
        /* <DEDUP_REMOVED lines=219> */
.L_x_3182:
[----:B------:R-:W-:-:S04]  /*3fc0*/  LOP3.LUT R25, R10, 0xfffffff8, RZ, 0xc0, !PT ;  /* 0xfffffff80a197812 */ /* 0x000fc800078ec0ff */
[----:B------:R-:W-:-:S04]  /*3fd0*/  IADD3 R24, P1, R28, R25, RZ ;  /* 0x000000191c187210 */ /* 0x000fc80007f3e0ff */
[----:B------:R-:W-:-:S06]  /*3fe0*/  IADD3.X R25, RZ, R29, RZ, P1, !PT ;  /* 0x0000001dff197210 */ /* 0x000fcc0000ffe4ff */
[----:B------:R-:W5:Y:S01]  /*3ff0*/  LDG.E.64 R24, [R24.64] ;  /* 0x0000002418187981 */ /* 0x000f62000c1e1b00 */
        /* <DEDUP_REMOVED lines=212> */
.L_x_3183:
[----:B------:R-:W-:-:S04]  /*4d40*/  LOP3.LUT R11, R6, 0xfffffff8, RZ, 0xc0, !PT ;  /* 0xfffffff8060b7812 */ /* 0x000fc800078ec0ff */
[----:B------:R-:W-:-:S04]  /*4d50*/  IADD3 R10, P1, R28, R11, RZ ;  /* 0x0000000b1c0a7210 */ /* 0x000fc80007f3e0ff */
[----:B------:R-:W-:-:S06]  /*4d60*/  IADD3.X R11, RZ, R29, RZ, P1, !PT ;  /* 0x0000001dff0b7210 */ /* 0x000fcc0000ffe4ff */
[----:B------:R-:W2:Y:S01]  /*4d70*/  LDG.E.64 R10, [R10.64] ;  /* 0x000000240a0a7981 */ /* 0x000ea2000c1e1b00 */
[----:B------:R-:W-:Y:S01]  /*4d80*/  IADD3 R7, R7, c[0x0][0x17c], RZ ;  /* 0x00005f0007077a10 */ /* 0x000fe20007ffe0ff */
[----:B------:R-:W-:Y:S01]  /*4d90*/  IMAD.MOV.U32 R2, RZ, RZ, c[0x0][0x17c] ;  /* 0x00005f00ff027624 */ /* 0x000fe200078e00ff */
[----:B-----5:R0:W1:-:S03]  /*4da0*/  DMUL R16, R14, R16 ;  /* 0x000000100e107228 */ /* 0x0200460000000000 */
[----:B------:R-:W-:Y:S01]  /*4db0*/  IMAD R2, R2, 0x3, R7 ;  /* 0x0000000302027824 */ /* 0x000fe200078e0207 */
[----:B------:R0:W3:-:S04]  /*4dc0*/  DMUL R18, R12, R18 ;  /* 0x000000120c127228 */ /* 0x0000c80000000000 */
[----:B------:R-:W-:Y:S01]  /*4dd0*/  ISETP.GE.U32.AND P1, PT, R2, c[0x0][0x174], PT ;  /* 0x00005d0002007a0c */ /* 0x000fe20003f26070 */
[----:B------:R0:W4:-:S04]  /*4de0*/  DMUL R20, R24, R20 ;  /* 0x0000001418147228 */ /* 0x0001080000000000 */
[----:B--2---:R0:W2:-:S08]  /*4df0*/  DMUL R22, R10, R22 ;  /* 0x000000160a167228 */ /* 0x0040900000000000 */
[----:B-1-34-:R-:W-:Y:S01]  /*4e00*/  @P1 CALL.REL.NOINC `(.L_x_3184) ;  /* 0x0000001000001944 */ /* 0x01afe20003c00000 */
[----:B------:R-:W-:Y:S05]  /*4e10*/  BRA `(.L_x_3185) ;  /* 0xffffc7d000007947 */ /* 0x000fea000383ffff */
.L_x_3184:
[----:B------:R-:W-:Y:S05]  /*4e20*/  BSYNC B2 ;  /* 0x0000000000027941 */ /* 0x000fea0003800000 */
.L_x_3179:
[----:B------:R-:W-:Y:S05]  /*4e30*/  BSYNC B1 ;  /* 0x0000000000017941 */ /* 0x000fea0003800000 */
.L_x_3178:
[----:B------:R-:W-:Y:S01]  /*4e40*/  ISETP.GE.U32.AND P0, PT, R7, c[0x0][0x174], PT ;  /* 0x00005d0007007a0c */ /* 0x000fe20003f06070 */
[----:B------:R-:W-:-:S12]  /*4e50*/  BSSY B1, `(.L_x_3186) ;  /* 0x000033c000017945 */ /* 0x000fd80003800000 */
[----:B------:R-:W-:Y:S05]  /*4e60*/  @P0 BRA `(.L_x_3187) ;  /* 0x000033a000000947 */ /* 0x000fea0003800000 */
[----:B------:R-:W-:Y:S02]  /*4e70*/  ISETP.NE.AND P1, PT, RZ, c[0x0][0x1b0], PT ;  /* 0x00006c00ff007a0c */ /* 0x000fe40003f25270 */
[----:B------:R-:W-:-:S11]  /*4e80*/  MOV R6, RZ ;  /* 0x000000ff00067202 */ /* 0x000fd60000000f00 */
[----:B------:R-:W-:Y:S05]  /*4e90*/  @!P1 BRA `(.L_x_3188) ;  /* 0x00000c6000009947 */ /* 0x000fea0003800000 */
[----:B------:R-:W-:Y:S01]  /*4ea0*/  IMAD.MOV.U32 R6, RZ, RZ, RZ ;  /* 0x000000ffff067224 */ /* 0x000fe200078e00ff */
[----:B------:R-:W-:-:S03]  /*4eb0*/  MOV R2, c[0x0][0x1b0] ;  /* 0x00006c0000027a02 */ /* 0x000fc60000000f00 */
[----:B0-----:R-:W-:Y:S01]  /*4ec0*/  IMAD.HI.U32 R14, R7, c[0x0][0x1b8], R6 ;  /* 0x00006e00070e7a27 */ /* 0x001fe200078e0006 */
        /* <DEDUP_REMOVED lines=195> */
.L_x_3188:
[----:B0-----:R-:W-:-:S04]  /*5b00*/  LOP3.LUT R15, R6, 0xfffffff8, RZ, 0xc0, !PT ;  /* 0xfffffff8060f7812 */ /* 0x001fc800078ec0ff */
        /* <DEDUP_REMOVED lines=206> */
.L_x_3189:
        /* <DEDUP_REMOVED lines=207> */
.L_x_3190:
        /* <DEDUP_REMOVED lines=207> */
.L_x_3191:
[----:B------:R-:W-:-:S04]  /*81d0*/  LOP3.LUT R11, R6, 0xfffffff8, RZ, 0xc0, !PT ;  /* 0xfffffff8060b7812 */ /* 0x000fc800078ec0ff */
[----:B------:R-:W-:-:S04]  /*81e0*/  IADD3 R10, P1, R28, R11, RZ ;  /* 0x0000000b1c0a7210 */ /* 0x000fc80007f3e0ff */
[----:B------:R-:W-:-:S06]  /*81f0*/  IADD3.X R11, RZ, R29, RZ, P1, !PT ;  /* 0x0000001dff0b7210 */ /* 0x000fcc0000ffe4ff */
[----:B------:R-:W5:Y:S03]  /*8200*/  LDG.E.64 R10, [R10.64] ;  /* 0x000000240a0a7981 */ /* 0x000f66000c1e1b00 */
.L_x_3187:
[----:B------:R-:W-:Y:S05]  /*8210*/  BSYNC B1 ;  /* 0x0000000000017941 */ /* 0x000fea0003800000 */
.L_x_3186:
[----:B------:R-:W-:Y:S01]  /*8220*/  BSSY B1, `(.L_x_3192) ;  /* 0x0000011000017945 */ /* 0x000fe20003800000 */
[----:B------:R-:W-:Y:S05]  /*8230*/  @P0 BRA `(.L_x_3193) ;  /* 0x000000f000000947 */ /* 0x000fea0003800000 */
[----:B------:R-:W-:Y:S01]  /*8240*/  IADD3 R2, R7, c[0x0][0x17c], RZ ;  /* 0x00005f0007027a10 */ /* 0x000fe20007ffe0ff */
[----:B-----5:R1:W3:-:S03]  /*8250*/  DMUL R16, R16, R14 ;  /* 0x0000000e10107228 */ /* 0x0202c60000000000 */
[----:B------:R-:W-:-:S13]  /*8260*/  ISETP.GE.U32.AND P0, PT, R2, c[0x0][0x174], PT ;  /* 0x00005d0002007a0c */ /* 0x000fda0003f06070 */
[----:B------:R-:W-:Y:S05]  /*8270*/  @P0 BRA `(.L_x_3193) ;  /* 0x000000b000000947 */ /* 0x000fea0003800000 */
[----:B-1-3--:R-:W-:Y:S01]  /*8280*/  IADD3 R2, R2, c[0x0][0x17c], RZ ;  /* 0x00005f0002027a10 */ /* 0x00afe20007ffe0ff */
[----:B------:R-:W-:-:S03]  /*8290*/  DMUL R18, R18, R12 ;  /* 0x0000000c12127228 */ /* 0x000fc60000000000 */
[----:B------:R-:W-:-:S13]  /*82a0*/  ISETP.GE.U32.AND P0, PT, R2, c[0x0][0x174], PT ;  /* 0x00005d0002007a0c */ /* 0x000fda0003f06070 */
[----:B0-2---:R-:W0:Y:S01]  /*82b0*/  @!P0 DMUL R10, R22, R10 ;  /* 0x0000000a160a8228 */ /* 0x005e220000000000 */
[----:B------:R-:W-:-:S03]  /*82c0*/  @!P0 IADD3 R2, R2, c[0x0][0x17c], RZ ;  /* 0x00005f0002028a10 */ /* 0x000fc60007ffe0ff */
[----:B------:R1:W2:Y:S01]  /*82d0*/  @!P0 DMUL R20, R20, R24 ;  /* 0x0000001814148228 */ /* 0x0002a20000000000 */
[----:B------:R-:W-:-:S05]  /*82e0*/  @!P0 ISETP.GE.U32.AND P1, PT, R2, c[0x0][0x174], PT ;  /* 0x00005d0002008a0c */ /* 0x000fca0003f26070 */
[----:B0-----:R-:W-:Y:S02]  /*82f0*/  @!P0 FSEL R11, R11, R23, !P1 ;  /* 0x000000170b0b8208 */ /* 0x001fe40004800000 */
[----:B------:R-:W-:-:S03]  /*8300*/  @!P0 FSEL R2, R10, R22, !P1 ;  /* 0x000000160a028208 */ /* 0x000fc60004800000 */
[----:B------:R-:W-:Y:S01]  /*8310*/  @!P0 IMAD.MOV.U32 R23, RZ, RZ, R11 ;  /* 0x000000ffff178224 */ /* 0x000fe200078e000b */
[----:B------:R-:W-:Y:S02]  /*8320*/  @!P0 MOV R22, R2 ;  /* 0x0000000200168202 */ /* 0x000fe40000000f00 */
.L_x_3193:
[----:B-123--:R-:W-:Y:S05]  /*8330*/  BSYNC B1 ;  /* 0x0000000000017941 */ /* 0x00efea0003800000 */
.L_x_3192:
[----:B------:R-:W1:-:S06]  /*8340*/  DMUL R16, R18, R16 ;  /* 0x0000001012107228 */ /* 0x000e4c0000000000 */
[----:B-1----:R-:W1:-:S06]  /*8350*/  DMUL R16, R16, R20 ;  /* 0x0000001410107228 */ /* 0x002e4c0000000000 */
[----:B-1----:R1:W2:Y:S01]  /*8360*/  DMUL R16, R16, R22 ;  /* 0x0000001610107228 */ /* 0x0022a20000000000 */
[----:B------:R-:W-:Y:S05]  /*8370*/  BRA `(.L_x_3161) ;  /* 0x00000aa000007947 */ /* 0x000fea0003800000 */
.L_x_3177:
[----:B------:R-:W-:Y:S01]  /*8380*/  ISETP.GE.U32.AND P0, PT, R8, c[0x0][0x174], PT ;  /* 0x00005d0008007a0c */ /* 0x000fe20003f06070 */
[----:B------:R-:W-:Y:S01]  /*8390*/  BSSY B1, `(.L_x_3194) ;  /* 0x0000027000017945 */ /* 0x000fe20003800000 */
[----:B------:R-:W-:Y:S01]  /*83a0*/  MOV R8, c[0x0][0x168] ;  /* 0x00005a0000087a02 */ /* 0x000fe20000000f00 */
[----:B------:R-:W-:Y:S01]  /*83b0*/  IMAD.MOV.U32 R10, RZ, RZ, c[0x0][0x168] ;  /* 0x00005a00ff0a7624 */ /* 0x000fe200078e00ff */
[----:B------:R-:W-:Y:S01]  /*83c0*/  MOV R9, c[0x0][0x16c] ;  /* 0x00005b0000097a02 */ /* 0x000fe20000000f00 */
[----:B------:R-:W-:Y:S01]  /*83d0*/  IMAD.MOV.U32 R13, RZ, RZ, c[0x0][0x16c] ;  /* 0x00005b00ff0d7624 */ /* 0x000fe200078e00ff */
[----:B------:R-:W-:Y:S02]  /*83e0*/  MOV R11, c[0x0][0x16c] ;  /* 0x00005b00000b7a02 */ /* 0x000fe40000000f00 */
[----:B------:R-:W-:-:S05]  /*83f0*/  MOV R12, c[0x0][0x168] ;  /* 0x00005a00000c7a02 */ /* 0x000fca0000000f00 */
        /* <DEDUP_REMOVED lines=8> */
.L_x_3196:
[----:B0-----:R-:W-:Y:S01]  /*8480*/  IADD3 R15, R7, c[0x0][0x17c], RZ ;  /* 0x00005f00070f7a10 */ /* 0x001fe20007ffe0ff */
[----:B------:R-:W-:-:S03]  /*8490*/  IMAD R21, R2, R7, RZ ;  /* 0x0000000702157224 */ /* 0x000fc600078e02ff */
[----:B------:R-:W-:Y:S01]  /*84a0*/  IADD3 R17, R15, c[0x0][0x17c], RZ ;  /* 0x00005f000f117a10 */ /* 0x000fe20007ffe0ff */
[----:B------:R-:W-:Y:S02]  /*84b0*/  IMAD R7, R2, R15, RZ ;  /* 0x0000000f02077224 */ /* 0x000fe400078e02ff */
[----:B------:R-:W-:-:S04]  /*84c0*/  IMAD.WIDE.U32 R20, R21, 0x8, R28 ;  /* 0x0000000815147825 */ /* 0x000fc800078e001c */
[--C-:B------:R-:W-:Y:S01]  /*84d0*/  IMAD.WIDE.U32 R14, R7, 0x8, R28.reuse ;  /* 0x00000008070e7825 */ /* 0x100fe200078e001c */
[----:B------:R-:W-:Y:S01]  /*84e0*/  IADD3 R7, R17, c[0x0][0x17c], RZ ;  /* 0x00005f0011077a10 */ /* 0x000fe20007ffe0ff */
[----:B------:R-:W2:Y:S02]  /*84f0*/  LDG.E.64 R20, [R20.64] ;  /* 0x0000002414147981 */ /* 0x000ea4000c1e1b00 */
[C---:B------:R-:W-:Y:S02]  /*8500*/  IMAD R17, R2.reuse, R17, RZ ;  /* 0x0000001102117224 */ /* 0x040fe400078e02ff */
[----:B------:R-:W-:Y:S01]  /*8510*/  IMAD R19, R2, R7, RZ ;  /* 0x0000000702137224 */ /* 0x000fe200078e02ff */
[----:B------:R-:W3:Y:S01]  /*8520*/  LDG.E.64 R14, [R14.64] ;  /* 0x000000240e0e7981 */ /* 0x000ee2000c1e1b00 */
[----:B------:R-:W-:-:S04]  /*8530*/  IMAD.WIDE.U32 R16, R17, 0x8, R28 ;  /* 0x0000000811107825 */ /* 0x000fc800078e001c */
[----:B------:R-:W-:Y:S02]  /*8540*/  IMAD.WIDE.U32 R18, R19, 0x8, R28 ;  /* 0x0000000813127825 */ /* 0x000fe400078e001c */
[----:B----4-:R-:W4:Y:S04]  /*8550*/  LDG.E.64 R16, [R16.64] ;  /* 0x0000002410107981 */ /* 0x010f28000c1e1b00 */
[----:B------:R-:W5:Y:S01]  /*8560*/  LDG.E.64 R18, [R18.64] ;  /* 0x0000002412127981 */ /* 0x000f62000c1e1b00 */
[----:B------:R-:W-:-:S05]  /*8570*/  IADD3 R7, R7, c[0x0][0x17c], RZ ;  /* 0x00005f0007077a10 */ /* 0x000fca0007ffe0ff */
[----:B------:R-:W-:-:S05]  /*8580*/  IMAD R24, R6, 0x3, R7 ;  /* 0x0000000306187824 */ /* 0x000fca00078e0207 */
[----:B------:R-:W-:Y:S01]  /*8590*/  ISETP.GE.U32.AND P0, PT, R24, c[0x0][0x174], PT ;  /* 0x00005d0018007a0c */ /* 0x000fe20003f06070 */
[----:B--2---:R0:W1:-:S04]  /*85a0*/  DMUL R12, R20, R12 ;  /* 0x0000000c140c7228 */ /* 0x0040480000000000 */
[----:B---3--:R0:W2:-:S04]  /*85b0*/  DMUL R10, R14, R10 ;  /* 0x0000000a0e0a7228 */ /* 0x0080880000000000 */
[----:B----4-:R0:W3:-:S04]  /*85c0*/  DMUL R8, R16, R8 ;  /* 0x0000000810087228 */ /* 0x0100c80000000000 */
[----:B-----5:R0:W4:Y:S01]  /*85d0*/  DMUL R22, R18, R22 ;  /* 0x0000001612167228 */ /* 0x0201220000000000 */
[----:B-123--:R-:W-:Y:S05]  /*85e0*/  @!P0 BRA `(.L_x_3196) ;  /* 0xfffffe9000008947 */ /* 0x00efea000383ffff */
[----:B------:R-:W-:Y:S05]  /*85f0*/  BSYNC B2 ;  /* 0x0000000000027941 */ /* 0x000fea0003800000 */
.L_x_3195:
[----:B------:R-:W-:Y:S05]  /*8600*/  BSYNC B1 ;  /* 0x0000000000017941 */ /* 0x000fea0003800000 */
.L_x_3194:
[----:B------:R-:W-:Y:S01]  /*8610*/  ISETP.GE.U32.AND P1, PT, R7, c[0x0][0x174], PT ;  /* 0x00005d0007007a0c */ /* 0x000fe20003f26070 */
[----:B------:R-:W-:-:S12]  /*8620*/  BSSY B1, `(.L_x_3197) ;  /* 0x0000016000017945 */ /* 0x000fd80003800000 */
[----:B------:R-:W-:Y:S05]  /*8630*/  @P1 BRA `(.L_x_3198) ;  /* 0x0000014000001947 */ /* 0x000fea0003800000 */
[----:B0-----:R-:W-:-:S04]  /*8640*/  IMAD R21, R2, R7, RZ ;  /* 0x0000000702157224 */ /* 0x001fc800078e02ff */
        /* <DEDUP_REMOVED lines=19> */
.L_x_3198:
[----:B------:R-:W-:Y:S05]  /*8780*/  BSYNC B1 ;  /* 0x0000000000017941 */ /* 0x000fea0003800000 */
.L_x_3197:
[----:B------:R-:W-:Y:S01]  /*8790*/  BSSY B1, `(.L_x_3199) ;  /* 0x0000011000017945 */ /* 0x000fe20003800000 */
[----:B------:R-:W-:Y:S05]  /*87a0*/  @P1 BRA `(.L_x_3200) ;  /* 0x000000f000001947 */ /* 0x000fea0003800000 */
[----:B------:R-:W-:Y:S01]  /*87b0*/  IADD3 R2, R7, c[0x0][0x17c], RZ ;  /* 0x00005f0007027a10 */ /* 0x000fe20007ffe0ff */
[----:B-----5:R1:W2:-:S03]  /*87c0*/  DMUL R12, R12, R20 ;  /* 0x000000140c0c7228 */ /* 0x0202860000000000 */
[----:B------:R-:W-:-:S13]  /*87d0*/  ISETP.GE.U32.AND P0, PT, R2, c[0x0][0x174], PT ;  /* 0x00005d0002007a0c */ /* 0x000fda0003f06070 */
[----:B------:R-:W-:Y:S05]  /*87e0*/  @P0 BRA `(.L_x_3200) ;  /* 0x000000b000000947 */ /* 0x000fea0003800000 */
[----:B-12---:R-:W-:Y:S01]  /*87f0*/  IADD3 R2, R2, c[0x0][0x17c], RZ ;  /* 0x00005f0002027a10 */ /* 0x006fe20007ffe0ff */
[----:B------:R-:W-:-:S03]  /*8800*/  DMUL R10, R10, R14 ;  /* 0x0000000e0a0a7228 */ /* 0x000fc60000000000 */
[----:B------:R-:W-:-:S13]  /*8810*/  ISETP.GE.U32.AND P0, PT, R2, c[0x0][0x174], PT ;  /* 0x00005d0002007a0c */ /* 0x000fda0003f06070 */
[----:B0---4-:R-:W0:Y:S01]  /*8820*/  @!P0 DMUL R18, R22, R18 ;  /* 0x0000001216128228 */ /* 0x011e220000000000 */
[----:B------:R-:W-:-:S03]  /*8830*/  @!P0 IADD3 R2, R2, c[0x0][0x17c], RZ ;  /* 0x00005f0002028a10 */ /* 0x000fc60007ffe0ff */
[----:B------:R1:W2:Y:S01]  /*8840*/  @!P0 DMUL R8, R8, R16 ;  /* 0x0000001008088228 */ /* 0x0002a20000000000 */
[----:B------:R-:W-:-:S05]  /*8850*/  @!P0 ISETP.GE.U32.AND P1, PT, R2, c[0x0][0x174], PT ;  /* 0x00005d0002008a0c */ /* 0x000fca0003f26070 */
[----:B0-----:R-:W-:Y:S02]  /*8860*/  @!P0 FSEL R2, R18, R22, !P1 ;  /* 0x0000001612028208 */ /* 0x001fe40004800000 */
[----:B------:R-:W-:Y:S02]  /*8870*/  @!P0 FSEL R19, R19, R23, !P1 ;  /* 0x0000001713138208 */ /* 0x000fe40004800000 */
[----:B------:R-:W-:Y:S02]  /*8880*/  @!P0 MOV R22, R2 ;  /* 0x0000000200168202 */ /* 0x000fe40000000f00 */
[----:B------:R-:W-:Y:S02]  /*8890*/  @!P0 MOV R23, R19 ;  /* 0x0000001300178202 */ /* 0x000fe40000000f00 */
.L_x_3200:
[----:B-12---:R-:W-:Y:S05]  /*88a0*/  BSYNC B1 ;  /* 0x0000000000017941 */ /* 0x006fea0003800000 */
.L_x_3199:
[----:B------:R-:W1:-:S06]  /*88b0*/  DMUL R10, R12, R10 ;  /* 0x0000000a0c0a7228 */ /* 0x000e4c0000000000 */
[----:B-1----:R-:W1:-:S06]  /*88c0*/  DMUL R10, R10, R8 ;  /* 0x000000080a0a7228 */ /* 0x002e4c0000000000 */
[----:B01--45:R0:W1:Y:S01]  /*88d0*/  DMUL R16, R10, R22 ;  /* 0x000000160a107228 */ /* 0x0330620000000000 */
[----:B------:R-:W-:Y:S05]  /*88e0*/  BRA `(.L_x_3161) ;  /* 0x0000053000007947 */ /* 0x000fea0003800000 */
.L_x_3176:
        /* <DEDUP_REMOVED lines=10> */
[----:B------:R-:W-:-:S02]  /*8990*/  ISETP.GE.U32.AND P0, PT, R6, c[0x0][0x174], PT ;  /* 0x00005d0006007a0c */ /* 0x000fc40003f06070 */
        /* <DEDUP_REMOVED lines=10> */
.L_x_3203:
[C---:B0-----:R-:W-:Y:S01]  /*8a40*/  IADD3 R19, R23.reuse, c[0x0][0x17c], RZ ;  /* 0x00005f0017137a10 */ /* 0x041fe20007ffe0ff */
[----:B------:R-:W-:-:S03]  /*8a50*/  IMAD.WIDE.U32 R20, R23, 0x8, R28 ;  /* 0x0000000817147825 */ /* 0x000fc600078e001c */
[C---:B------:R-:W-:Y:S01]  /*8a60*/  IADD3 R9, R19.reuse, c[0x0][0x17c], RZ ;  /* 0x00005f0013097a10 */ /* 0x040fe20007ffe0ff */
[--C-:B------:R-:W-:Y:S02]  /*8a70*/  IMAD.WIDE.U32 R18, R19, 0x8, R28.reuse ;  /* 0x0000000813127825 */ /* 0x100fe400078e001c */
[----:B------:R-:W2:Y:S01]  /*8a80*/  LDG.E.64 R20, [R20.64] ;  /* 0x0000002414147981 */ /* 0x000ea2000c1e1b00 */
[C---:B------:R-:W-:Y:S01]  /*8a90*/  IADD3 R23, R9.reuse, c[0x0][0x17c], RZ ;  /* 0x00005f0009177a10 */ /* 0x040fe20007ffe0ff */
[--C-:B------:R-:W-:Y:S02]  /*8aa0*/  IMAD.WIDE.U32 R8, R9, 0x8, R28.reuse ;  /* 0x0000000809087825 */ /* 0x100fe400078e001c */
[----:B------:R-:W3:Y:S02]  /*8ab0*/  LDG.E.64 R18, [R18.64] ;  /* 0x0000002412127981 */ /* 0x000ee4000c1e1b00 */
[C---:B------:R-:W-:Y:S02]  /*8ac0*/  IMAD.WIDE.U32 R6, R23.reuse, 0x8, R28 ;  /* 0x0000000817067825 */ /* 0x040fe400078e001c */
        /* <DEDUP_REMOVED lines=11> */
.L_x_3202:
[----:B------:R-:W-:Y:S05]  /*8b80*/  BSYNC B1 ;  /* 0x0000000000017941 */ /* 0x000fea0003800000 */
.L_x_3201:
[----:B------:R-:W-:Y:S01]  /*8b90*/  ISETP.GE.U32.AND P1, PT, R23, c[0x0][0x174], PT ;  /* 0x00005d0017007a0c */ /* 0x000fe20003f26070 */
[----:B------:R-:W-:-:S12]  /*8ba0*/  BSSY B1, `(.L_x_3204) ;  /* 0x0000012000017945 */ /* 0x000fd80003800000 */
[----:B------:R-:W-:Y:S05]  /*8bb0*/  @P1 BRA `(.L_x_3205) ;  /* 0x0000010000001947 */ /* 0x000fea0003800000 */
[----:B0-----:R-:W-:-:S06]  /*8bc0*/  IMAD.WIDE.U32 R20, R23, 0x8, R28 ;  /* 0x0000000817147825 */ /* 0x001fcc00078e001c */
        /* <DEDUP_REMOVED lines=15> */
.L_x_3205:
[----:B------:R-:W-:Y:S05]  /*8cc0*/  BSYNC B1 ;  /* 0x0000000000017941 */ /* 0x000fea0003800000 */
.L_x_3204:
        /* <DEDUP_REMOVED lines=17> */
.L_x_3207:
[----:B-12---:R-:W-:Y:S05]  /*8de0*/  BSYNC B1 ;  /* 0x0000000000017941 */ /* 0x006fea0003800000 */
.L_x_3206:
[----:B------:R-:W1:-:S06]  /*8df0*/  DMUL R10, R10, R12 ;  /* 0x0000000c0a0a7228 */ /* 0x000e4c0000000000 */
[----:B-1----:R-:W1:-:S06]  /*8e00*/  DMUL R10, R10, R14 ;  /* 0x0000000e0a0a7228 */ /* 0x002e4c0000000000 */
[----:B-1--4-:R1:W2:-:S06]  /*8e10*/  DMUL R16, R10, R16 ;  /* 0x000000100a107228 */ /* 0x01228c0000000000 */
.L_x_3161:
[----:B------:R-:W-:Y:S05]  /*8e20*/  BSYNC B0 ;  /* 0x0000000000007941 */ /* 0x000fea0003800000 */
.L_x_3160:
[----:B------:R-:W-:-:S13]  /*8e30*/  ISETP.NE.AND P0, PT, RZ, c[0x0][0x18c], PT ;  /* 0x00006300ff007a0c */ /* 0x000fda0003f05270 */
[----:B------:R-:W-:Y:S05]  /*8e40*/  @!P0 BRA `(.L_x_3208) ;  /* 0x0000012000008947 */ /* 0x000fea0003800000 */
[----:B0----5:R-:W-:Y:S01]  /*8e50*/  IMAD R9, R0, c[0x0][0x0], R3 ;  /* 0x0000000000097a24 */ /* 0x021fe200078e0203 */
[----:B------:R-:W-:Y:S02]  /*8e60*/  ULDC UR4, c[0x0][0x4] ;  /* 0x0000010000047ab9 */ /* 0x000fe40000000800 */
[----:B------:R-:W-:Y:S02]  /*8e70*/  USHF.R.U32.HI UR4, URZ, 0x1, UR4 ;  /* 0x000000013f047899 */ /* 0x000fe40008011604 */
[----:B-12---:R0:W-:Y:S04]  /*8e80*/  STS.64 [R9.X8+0x10], R16 ;  /* 0x0000101009007388 */ /* 0x0061e80000008a00 */
[----:B------:R-:W-:-:S13]  /*8e90*/  ISETP.NE.AND P0, PT, RZ, UR4, PT ;  /* 0x00000004ff007c0c */ /* 0x000fda000bf05270 */
[----:B------:R-:W-:Y:S05]  /*8ea0*/  @!P0 BRA `(.L_x_3208) ;  /* 0x000000c000008947 */ /* 0x000fea0003800000 */
[----:B0-----:R-:W-:-:S05]  /*8eb0*/  IMAD.U32 R11, RZ, RZ, UR4 ;  /* 0x00000004ff0b7e24 */ /* 0x001fca000f8e00ff */
.L_x_3209:
[----:B------:R-:W-:Y:S01]  /*8ec0*/  IADD3 R6, R0, R11, RZ ;  /* 0x0000000b00067210 */ /* 0x000fe20007ffe0ff */
[----:B------:R-:W-:Y:S03]  /*8ed0*/  BAR.SYNC.DEFER_BLOCKING 0x0 ;  /* 0x0000000000007b1d */ /* 0x000fe60000010000 */
[----:B------:R-:W-:-:S04]  /*8ee0*/  ISETP.GE.U32.AND P0, PT, R6, c[0x0][0x4], PT ;  /* 0x0000010006007a0c */ /* 0x000fc80003f06070 */
[----:B------:R-:W-:-:S13]  /*8ef0*/  ISETP.GE.U32.OR P0, PT, R0, R11, P0 ;  /* 0x0000000b0000720c */ /* 0x000fda0000706470 */
[----:B------:R-:W-:-:S06]  /*8f00*/  @!P0 IMAD R6, R6, c[0x0][0x0], R3 ;  /* 0x0000000006068a24 */ /* 0x000fcc00078e0203 */
[----:B------:R-:W0:Y:S02]  /*8f10*/  @!P0 LDS.64 R6, [R6.X8+0x10] ;  /* 0x0000100006068984 */ /* 0x000e240000008a00 */
[----:B0-----:R-:W0:-:S07]  /*8f20*/  @!P0 DMUL R16, R16, R6 ;  /* 0x0000000610108228 */ /* 0x001e0e0000000000 */
[----:B0-----:R0:W-:Y:S01]  /*8f30*/  @!P0 STS.64 [R9.X8+0x10], R16 ;  /* 0x0000101009008388 */ /* 0x0011e20000008a00 */
[----:B------:R-:W-:Y:S02]  /*8f40*/  ISETP.GT.AND P0, PT, R11, 0x1, PT ;  /* 0x000000010b00780c */ /* 0x000fe40003f04270 */
[----:B------:R-:W-:-:S11]  /*8f50*/  SHF.R.S32.HI R11, RZ, 0x1, R11 ;  /* 0x00000001ff0b7819 */ /* 0x000fd6000001140b */
[----:B0-----:R-:W-:Y:S05]  /*8f60*/  @P0 BRA `(.L_x_3209) ;  /* 0xffffff5000000947 */ /* 0x001fea000383ffff */
.L_x_3208:
        /* <DEDUP_REMOVED lines=8> */
[----:B-12---:R0:W-:Y:S01]  /*8ff0*/  STS.64 [R9.X8+0x10], R16 ;  /* 0x0000101009007388 */ /* 0x0061e20000008a00 */
[----:B------:R-:W-:Y:S01]  /*9000*/  SHF.R.S32.HI R6, RZ, 0x1, R2 ;  /* 0x00000001ff067819 */ /* 0x000fe20000011402 */
[----:B------:R-:W-:-:S03]  /*9010*/  HFMA2.MMA R2, -RZ, RZ, 0, 1.9073486328125e-06 ;  /* 0x00000020ff027435 */ /* 0x000fc600000001ff */
[----:B------:R-:W-:-:S13]  /*9020*/  ISETP.GE.AND P0, PT, R6, 0x20, PT ;  /* 0x000000200600780c */ /* 0x000fda0003f06270 */
[----:B------:R-:W-:Y:S05]  /*9030*/  @!P0 BRA `(.L_x_3211) ;  /* 0x000000e000008947 */ /* 0x000fea0003800000 */
[----:B0-----:R-:W-:Y:S02]  /*9040*/  MOV R2, R6 ;  /* 0x0000000600027202 */ /* 0x001fe40000000f00 */
[----:B------:R-:W-:-:S03]  /*9050*/  LEA R11, R9, 0x10, 0x3 ;  /* 0x00000010090b7811 */ /* 0x000fc600078e18ff */
.L_x_3212:
[----:B------:R-:W-:Y:S01]  /*9060*/  IMAD.IADD R6, R3, 0x1, R2 ;  /* 0x0000000103067824 */ /* 0x000fe200078e0202 */
[----:B------:R-:W-:Y:S04]  /*9070*/  BAR.SYNC.DEFER_BLOCKING 0x0 ;  /* 0x0000000000007b1d */ /* 0x000fe80000010000 */
[----:B------:R-:W-:-:S04]  /*9080*/  ISETP.GE.U32.AND P0, PT, R6, c[0x0][0x0], PT ;  /* 0x0000000006007a0c */ /* 0x000fc80003f06070 */
[----:B------:R-:W-:-:S13]  /*9090*/  ISETP.GE.U32.OR P0, PT, R3, R2, P0 ;  /* 0x000000020300720c */ /* 0x000fda0000706470 */
[----:B------:R-:W-:Y:S02]  /*90a0*/  @!P0 LEA R6, R2, R11, 0x3 ;  /* 0x0000000b02068211 */ /* 0x000fe400078e18ff */
[----:B------:R-:W-:-:S04]  /*90b0*/  SHF.R.S32.HI R2, RZ, 0x1, R2 ;  /* 0x00000001ff027819 */ /* 0x000fc80000011402 */
[----:B------:R-:W0:Y:S02]  /*90c0*/  @!P0 LDS.64 R6, [R6] ;  /* 0x0000000006068984 */ /* 0x000e240000000a00 */
[----:B0-----:R-:W0:-:S07]  /*90d0*/  @!P0 DMUL R16, R16, R6 ;  /* 0x0000000610108228 */ /* 0x001e0e0000000000 */
[----:B0-----:R0:W-:Y:S01]  /*90e0*/  @!P0 STS.64 [R9.X8+0x10], R16 ;  /* 0x0000101009008388 */ /* 0x0011e20000008a00 */
[----:B------:R-:W-:-:S13]  /*90f0*/  ISETP.GE.AND P0, PT, R2, 0x20, PT ;  /* 0x000000200200780c */ /* 0x000fda0003f06270 */
[----:B0-----:R-:W-:Y:S05]  /*9100*/  @P0 BRA `(.L_x_3212) ;  /* 0xffffff5000000947 */ /* 0x001fea000383ffff */
[----:B------:R-:W-:-:S03]  /*9110*/  MOV R2, 0x20 ;  /* 0x0000002000027802 */ /* 0x000fc60000000f00 */
.L_x_3211:
[----:B0-----:R-:W-:Y:S01]  /*9120*/  BAR.SYNC.DEFER_BLOCKING 0x0 ;  /* 0x0000000000007b1d */ /* 0x001fe20000010000 */
[----:B------:R-:W-:-:S13]  /*9130*/  ISETP.GE.AND P0, PT, R2, 0x2, PT ;  /* 0x000000020200780c */ /* 0x000fda0003f06270 */
[----:B------:R-:W-:Y:S05]  /*9140*/  @!P0 BRA `(.L_x_3210) ;  /* 0x0000007000008947 */ /* 0x000fea0003800000 */
[----:B------:R-:W-:-:S05]  /*9150*/  IMAD.MOV.U32 R9, RZ, RZ, 0x1 ;  /* 0x00000001ff097424 */ /* 0x000fca00078e00ff */
.L_x_3213:
[----:B-12---:R-:W-:Y:S04]  /*9160*/  SHFL.DOWN PT, R7, R17, R9, 0x1f ;  /* 0x08001f0911077589 */ /* 0x006fe800000e0000 */
[----:B------:R0:W1:Y:S02]  /*9170*/  SHFL.DOWN PT, R6, R16, R9, 0x1f ;  /* 0x08001f0910067589 */ /* 0x00006400000e0000 */
[----:B0-----:R-:W-:-:S04]  /*9180*/  SHF.L.U32 R9, R9, 0x1, RZ ;  /* 0x0000000109097819 */ /* 0x001fc800000006ff */
[----:B------:R-:W-:Y:S01]  /*9190*/  ISETP.GE.AND P0, PT, R9, R2, PT ;  /* 0x000000020900720c */ /* 0x000fe20003f06270 */
[----:B-1----:R0:W1:-:S12]  /*91a0*/  DMUL R16, R6, R16 ;  /* 0x0000001006107228 */ /* 0x0020580000000000 */
[----:B01----:R-:W-:Y:S05]  /*91b0*/  @!P0 BRA `(.L_x_3213) ;  /* 0xffffffa000008947 */ /* 0x003fea000383ffff */
.L_x_3210:
[----:B------:R-:W-:Y:S02]  /*91c0*/  ISETP.NE.AND P1, PT, RZ, c[0x0][0x344], PT ;  /* 0x0000d100ff007a0c */ /* 0x000fe40003f25270 */
[----:B-----5:R-:W-:-:S11]  /*91d0*/  MOV R18, RZ ;  /* 0x000000ff00127202 */ /* 0x020fd60000000f00 */
[----:B------:R-:W-:Y:S05]  /*91e0*/  @!P1 BRA `(.L_x_3214) ;  /* 0x00000c7000009947 */ /* 0x000fea0003800000 */
[----:B------:R-:W-:Y:S01]  /*91f0*/  IMAD.MOV.U32 R4, RZ, RZ, RZ ;  /* 0x000000ffff047224 */ /* 0x000fe200078e00ff */
[----:B------:R-:W-:-:S03]  /*9200*/  MOV R2, 0x1 ;  /* 0x0000000100027802 */ /* 0x000fc60000000f00 */
[----:B------:R-:W-:Y:S01]  /*9210*/  IMAD.HI.U32 R6, R5, c[0x0][0x34c], R4 ;  /* 0x0000d30005067a27 */ /* 0x000fe200078e0004 */
        /* <DEDUP_REMOVED lines=196> */
.L_x_3214:
        /* <DEDUP_REMOVED lines=21> */
[----:B------:R-:W-:-:S04]  /*9fb0*/  SHF.R.U32.HI R9, RZ, c[0x0][0x350], R8 ;  /* 0x0000d400ff097a19 */ /* 0x000fc80000011608 */
[----:B-1----:R-:W-:-:S05]  /*9fc0*/  IADD3 R11, -R9, RZ, RZ ;  /* 0x000000ff090b7210 */ /* 0x002fca0007ffe1ff */
        /* <DEDUP_REMOVED lines=192> */
.L_x_3216:
        /* <DEDUP_REMOVED lines=11> */
.L_x_3218:
[----:B------:R-:W-:Y:S05]  /*ac80*/  BSYNC B0 ;  /* 0x0000000000007941 */ /* 0x000fea0003800000 */
.L_x_3217:
[----:B------:R-:W-:-:S04]  /*ac90*/  PRMT R4, R4, 0x9910, RZ ;  /* 0x0000991004047816 */ /* 0x000fc800000000ff */
[----:B------:R-:W-:-:S04]  /*aca0*/  ISETP.NE.AND P1, PT, R4, RZ, PT ;  /* 0x000000ff0400720c */ /* 0x000fc80003f25270 */
[----:B------:R-:W-:-:S09]  /*acb0*/  ISETP.NE.OR P0, PT, RZ, c[0x0][0x188], !P1 ;  /* 0x00006200ff007a0c */ /* 0x000fd20004f05670 */
[----:B------:R-:W0:Y:S02]  /*acc0*/  @P1 S2R R5, SR_CTAID.Y ;  /* 0x0000000000051919 */ /* 0x000e240000002600 */
[----:B0-----:R-:W-:Y:S01]  /*acd0*/  @P1 IMAD R4, R2, c[0x0][0x10], R5 ;  /* 0x0000040002041a24 */ /* 0x001fe200078e0205 */
[----:B------:R-:W-:-:S03]  /*ace0*/  @P1 MOV R5, 0x8 ;  /* 0x0000000800051802 */ /* 0x000fc60000000f00 */
[----:B------:R-:W-:Y:S01]  /*acf0*/  @!P0 IMAD R4, R4, c[0x0][0x0], R3 ;  /* 0x0000000004048a24 */ /* 0x000fe200078e0203 */
[----:B------:R-:W-:-:S03]  /*ad00*/  LOP3.LUT P0, RZ, R3, R0, RZ, 0xfc, !PT ;  /* 0x0000000003ff7212 */ /* 0x000fc6000780fcff */
[----:B------:R-:W-:-:S05]  /*ad10*/  @P1 IMAD.WIDE.U32 R4, R4, R5, c[0x0][0x560] ;  /* 0x0001580004041625 */ /* 0x000fca00078e0005 */
[----:B-12---:R0:W-:Y:S01]  /*ad20*/  @P1 STG.E.64 [R4.64], R16 ;  /* 0x0000001004001986 */ /* 0x0061e2000c101b24 */
        /* <DEDUP_REMOVED lines=30> */
.L_x_3220:
[----:B------:R-:W-:Y:S05]  /*af10*/  BSYNC B0 ;  /* 0x0000000000007941 */ /* 0x000fea0003800000 */
.L_x_3219:
        /* <DEDUP_REMOVED lines=22> */
.L_x_3225:
[----:B0-----:R-:W-:Y:S01]  /*b080*/  HFMA2.MMA R9, -RZ, RZ, 0, 4.76837158203125e-07 ;  /* 0x00000008ff097435 */ /* 0x001fe200000001ff */
[----:B------:R-:W-:-:S09]  /*b090*/  IMAD R8, R2, c[0x0][0x10], R11 ;  /* 0x0000040002087a24 */ /* 0x000fd200078e020b */
[----:B------:R-:W-:-:S06]  /*b0a0*/  IMAD.WIDE.U32 R8, R8, R9, c[0x0][0x560] ;  /* 0x0001580008087625 */ /* 0x000fcc00078e0009 */
[----:B------:R-:W2:Y:S01]  /*b0b0*/  LDG.E.64 R8, [R8.64] ;  /* 0x0000002408087981 */ /* 0x000ea2000c1e1b00 */
[----:B------:R-:W-:-:S05]  /*b0c0*/  MOV R10, c[0x0][0x0] ;  /* 0x00000000000a7a02 */ /* 0x000fca0000000f00 */
[----:B------:R-:W-:-:S05]  /*b0d0*/  IMAD R11, R10, c[0x0][0x4], R11 ;  /* 0x000001000a0b7a24 */ /* 0x000fca00078e020b */
[----:B------:R-:W-:Y:S01]  /*b0e0*/  ISETP.GE.U32.AND P0, PT, R11, c[0x0][0x184], PT ;  /* 0x000061000b007a0c */ /* 0x000fe20003f06070 */
[----:B-12---:R0:W1:-:S12]  /*b0f0*/  DMUL R16, R8, R16 ;  /* 0x0000001008107228 */ /* 0x0060580000000000 */
[----:B------:R-:W-:Y:S05]  /*b100*/  @!P0 BRA `(.L_x_3225) ;  /* 0xffffff7000008947 */ /* 0x000fea000383ffff */
.L_x_3224:
[----:B------:R-:W-:Y:S05]  /*b110*/  BSYNC B1 ;  /* 0x0000000000017941 */ /* 0x000fea0003800000 */
.L_x_3223:
[----:B------:R-:W-:Y:S05]  /*b120*/  BRA `(.L_x_3226) ;  /* 0x000000c000007947 */ /* 0x000fea0003800000 */
.L_x_3222:
[----:B------:R-:W-:-:S13]  /*b130*/  ISETP.GE.U32.AND P0, PT, R0, c[0x0][0x184], PT ;  /* 0x0000610000007a0c */ /* 0x000fda0003f06070 */
[----:B------:R-:W-:Y:S05]  /*b140*/  @P0 BRA `(.L_x_3226) ;  /* 0x000000a000000947 */ /* 0x000fea0003800000 */
[----:B------:R-:W-:-:S04]  /*b150*/  IMAD.MOV.U32 R11, RZ, RZ, R0 ;  /* 0x000000ffff0b7224 */ /* 0x000fc800078e0000 */
.L_x_3227:
[----:B0-----:R-:W-:Y:S01]  /*b160*/  IMAD R8, R2, c[0x0][0x10], R11 ;  /* 0x0000040002087a24 */ /* 0x001fe200078e020b */
[----:B------:R-:W-:-:S03]  /*b170*/  MOV R9, 0x8 ;  /* 0x0000000800097802 */ /* 0x000fc60000000f00 */
[----:B------:R-:W-:-:S04]  /*b180*/  IMAD R8, R8, c[0x0][0x0], R3 ;  /* 0x0000000008087a24 */ /* 0x000fc800078e0203 */
[----:B------:R-:W-:-:S06]  /*b190*/  IMAD.WIDE.U32 R8, R8, R9, c[0x0][0x560] ;  /* 0x0001580008087625 */ /* 0x000fcc00078e0009 */
[----:B------:R-:W2:Y:S01]  /*b1a0*/  LDG.E.64 R8, [R8.64] ;  /* 0x0000002408087981 */ /* 0x000ea2000c1e1b00 */
[----:B------:R-:W-:-:S04]  /*b1b0*/  IADD3 R11, R11, c[0x0][0x4], RZ ;  /* 0x000001000b0b7a10 */ /* 0x000fc80007ffe0ff */
[----:B------:R-:W-:Y:S01]  /*b1c0*/  ISETP.GE.U32.AND P0, PT, R11, c[0x0][0x184], PT ;  /* 0x000061000b007a0c */ /* 0x000fe20003f06070 */
[----:B-12---:R0:W1:-:S12]  /*b1d0*/  DMUL R16, R8, R16 ;  /* 0x0000001008107228 */ /* 0x0060580000000000 */
[----:B------:R-:W-:Y:S05]  /*b1e0*/  @!P0 BRA `(.L_x_3227) ;  /* 0xffffff7000008947 */ /* 0x000fea000383ffff */
.L_x_3226:
[----:B------:R-:W-:Y:S05]  /*b1f0*/  BSYNC B0 ;  /* 0x0000000000007941 */ /* 0x000fea0003800000 */
.L_x_3221:
[----:B------:R-:W-:Y:S01]  /*b200*/  IMAD R13, R0, c[0x0][0x0], R3 ;  /* 0x00000000000d7a24 */ /* 0x000fe200078e0203 */
[----:B------:R-:W-:Y:S01]  /*b210*/  ULDC UR4, c[0x0][0x4] ;  /* 0x0000010000047ab9 */ /* 0x000fe20000000800 */
[----:B------:R-:W-:Y:S01]  /*b220*/  ISETP.NE.AND P2, PT, RZ, c[0x0][0x188], PT ;  /* 0x00006200ff007a0c */ /* 0x000fe20003f45270 */
[----:B------:R-:W-:Y:S02]  /*b230*/  USHF.R.U32.HI UR4, URZ, 0x1, UR4 ;  /* 0x000000013f047899 */ /* 0x000fe40008011604 */
[----:B-1----:R1:W-:Y:S04]  /*b240*/  STS.64 [R13.X8+0x10], R16 ;  /* 0x000010100d007388 */ /* 0x0023e80000008a00 */
[----:B------:R-:W-:-:S13]  /*b250*/  ISETP.NE.AND P0, PT, RZ, UR4, PT ;  /* 0x00000004ff007c0c */ /* 0x000fda000bf05270 */
[----:B------:R-:W-:Y:S05]  /*b260*/  @!P0 BRA `(.L_x_3228) ;  /* 0x000000c000008947 */ /* 0x000fea0003800000 */
[----:B-1----:R-:W-:-:S05]  /*b270*/  MOV R11, UR4 ;  /* 0x00000004000b7c02 */ /* 0x002fca0008000f00 */
.L_x_3229:
[----:B0-----:R-:W-:Y:S01]  /*b280*/  IMAD.IADD R8, R0, 0x1, R11 ;  /* 0x0000000100087824 */ /* 0x001fe200078e020b */
[----:B------:R-:W-:Y:S04]  /*b290*/  BAR.SYNC.DEFER_BLOCKING 0x0 ;  /* 0x0000000000007b1d */ /* 0x000fe80000010000 */
        /* <DEDUP_REMOVED lines=9> */
.L_x_3228:
[----:B-1----:R-:W-:Y:S01]  /*b330*/  LEA R11, R13, 0x10, 0x3 ;  /* 0x000000100d0b7811 */ /* 0x002fe200078e18ff */
[----:B------:R-:W-:Y:S05]  /*b340*/  @!P2 BRA `(.L_x_3230) ;  /* 0x000002100000a947 */ /* 0x000fea0003800000 */
[----:B------:R-:W-:Y:S02]  /*b350*/  MOV R2, c[0x0][0x0] ;  /* 0x0000000000027a02 */ /* 0x000fe40000000f00 */
[----:B------:R-:W-:Y:S02]  /*b360*/  MOV R0, c[0x0][0x0] ;  /* 0x0000000000007a02 */ /* 0x000fe40000000f00 */
[----:B------:R-:W-:-:S13]  /*b370*/  ISETP.GT.AND P0, PT, R2, 0x20, PT ;  /* 0x000000200200780c */ /* 0x000fda0003f04270 */
[----:B------:R-:W-:Y:S05]  /*b380*/  @!P0 BRA `(.L_x_3231) ;  /* 0x0000013000008947 */ /* 0x000fea0003800000 */
[----:B------:R-:W-:Y:S01]  /*b390*/  LEA.HI R2, R2, c[0x0][0x0], RZ, 0x1 ;  /* 0x0000000002027a11 */ /* 0x000fe200078f08ff */
[----:B------:R1:W-:Y:S01]  /*b3a0*/  STS.64 [R13.X8+0x10], R16 ;  /* 0x000010100d007388 */ /* 0x0003e20000008a00 */
[----:B------:R-:W-:Y:S02]  /*b3b0*/  IMAD.MOV.U32 R0, RZ, RZ, 0x20 ;  /* 0x00000020ff007424 */ /* 0x000fe400078e00ff */
[----:B------:R-:W-:-:S04]  /*b3c0*/  SHF.R.S32.HI R2, RZ, 0x1, R2 ;  /* 0x00000001ff027819 */ /* 0x000fc80000011402 */
[----:B------:R-:W-:-:S13]  /*b3d0*/  ISETP.GE.AND P0, PT, R2, 0x20, PT ;  /* 0x000000200200780c */ /* 0x000fda0003f06270 */
[----:B------:R-:W-:Y:S05]  /*b3e0*/  @!P0 BRA `(.L_x_3231) ;  /* 0x000000d000008947 */ /* 0x000fea0003800000 */
[----:B-1----:R-:W-:-:S04]  /*b3f0*/  MOV R0, R2 ;  /* 0x0000000200007202 */ /* 0x002fc80000000f00 */
.L_x_3232:
[----:B------:R-:W-:Y:S01]  /*b400*/  IADD3 R2, R3, R0, RZ ;  /* 0x0000000003027210 */ /* 0x000fe20007ffe0ff */
[----:B------:R-:W-:Y:S03]  /*b410*/  BAR.SYNC.DEFER_BLOCKING 0x0 ;  /* 0x0000000000007b1d */ /* 0x000fe60000010000 */
[----:B------:R-:W-:-:S04]  /*b420*/  ISETP.GE.U32.AND P0, PT, R2, c[0x0][0x0], PT ;  /* 0x0000000002007a0c */ /* 0x000fc80003f06070 */
[----:B------:R-:W-:-:S13]  /*b430*/  ISETP.GE.U32.OR P0, PT, R3, R0, P0 ;  /* 0x000000000300720c */ /* 0x000fda0000706470 */
[----:B0-----:R-:W-:Y:S01]  /*b440*/  @!P0 IMAD R8, R0, 0x8, R11 ;  /* 0x0000000800088824 */ /* 0x001fe200078e020b */
[----:B------:R-:W-:-:S05]  /*b450*/  SHF.R.S32.HI R0, RZ, 0x1, R0 ;  /* 0x00000001ff007819 */ /* 0x000fca0000011400 */
[----:B------:R-:W0:Y:S02]  /*b460*/  @!P0 LDS.64 R8, [R8] ;  /* 0x0000000008088984 */ /* 0x000e240000000a00 */
[----:B0-----:R-:W0:-:S07]  /*b470*/  @!P0 DMUL R16, R16, R8 ;  /* 0x0000000810108228 */ /* 0x001e0e0000000000 */
[----:B0-----:R0:W-:Y:S01]  /*b480*/  @!P0 STS.64 [R13.X8+0x10], R16 ;  /* 0x000010100d008388 */ /* 0x0011e20000008a00 */
[----:B------:R-:W-:-:S13]  /*b490*/  ISETP.GE.AND P0, PT, R0, 0x20, PT ;  /* 0x000000200000780c */ /* 0x000fda0003f06270 */
[----:B0-----:R-:W-:Y:S05]  /*b4a0*/  @P0 BRA `(.L_x_3232) ;  /* 0xffffff5000000947 */ /* 0x001fea000383ffff */
[----:B------:R-:W-:-:S03]  /*b4b0*/  MOV R0, 0x20 ;  /* 0x0000002000007802 */ /* 0x000fc60000000f00 */
.L_x_3231:
[----:B-1----:R-:W-:Y:S01]  /*b4c0*/  BAR.SYNC.DEFER_BLOCKING 0x0 ;  /* 0x0000000000007b1d */ /* 0x002fe20000010000 */
[----:B------:R-:W-:-:S13]  /*b4d0*/  ISETP.GE.AND P0, PT, R0, 0x2, PT ;  /* 0x000000020000780c */ /* 0x000fda0003f06270 */
[----:B------:R-:W-:Y:S05]  /*b4e0*/  @!P0 BRA `(.L_x_3230) ;  /* 0x0000007000008947 */ /* 0x000fea0003800000 */
[----:B0-----:R-:W-:-:S05]  /*b4f0*/  MOV R9, 0x1 ;  /* 0x0000000100097802 */ /* 0x001fca0000000f00 */
.L_x_3233:
[----:B------:R-:W-:Y:S04]  /*b500*/  SHFL.DOWN PT, R3, R17, R9, 0x1f ;  /* 0x08001f0911037589 */ /* 0x000fe800000e0000 */
[----:B------:R0:W1:Y:S02]  /*b510*/  SHFL.DOWN PT, R2, R16, R9, 0x1f ;  /* 0x08001f0910027589 */ /* 0x00006400000e0000 */
[----:B0-----:R-:W-:-:S05]  /*b520*/  IMAD.SHL.U32 R9, R9, 0x2, RZ ;  /* 0x0000000209097824 */ /* 0x001fca00078e00ff */
[----:B------:R-:W-:Y:S01]  /*b530*/  ISETP.GE.AND P0, PT, R9, R0, PT ;  /* 0x000000000900720c */ /* 0x000fe20003f06270 */
[----:B-1----:R0:W1:-:S12]  /*b540*/  DMUL R16, R2, R16 ;  /* 0x0000001002107228 */ /* 0x0020580000000000 */
[----:B01----:R-:W-:Y:S05]  /*b550*/  @!P0 BRA `(.L_x_3233) ;  /* 0xffffffa000008947 */ /* 0x003fea000383ffff */
.L_x_3230:
        /* <DEDUP_REMOVED lines=10> */
[----:B--2---:R1:W2:-:S06]  /*b600*/  DMUL R16, R16, R2 ;  /* 0x0000000210107228 */ /* 0x00428c0000000000 */
.L_x_3235:
[----:B------:R-:W-:Y:S05]  /*b610*/  @!P1 BRA `(.L_x_3236) ;  /* 0x000001a000009947 */ /* 0x000fea0003800000 */
[----:B------:R-:W-:-:S04]  /*b620*/  MOV R0, 0x1 ;  /* 0x0000000100007802 */ /* 0x000fc80000000f00 */
[----:B------:R-:W-:-:S13]  /*b630*/  ISETP.NE.AND P0, PT, R0, c[0x0][0x57c], PT ;  /* 0x00015f0000007a0c */ /* 0x000fda0003f05270 */
[----:B------:R-:W-:Y:S05]  /*b640*/  @!P0 BRA `(.L_x_3237) ;  /* 0x0000013000008947 */ /* 0x000fea0003800000 */
[----:B-1----:R-:W-:Y:S01]  /*b650*/  MOV R2, 0x660 ;  /* 0x0000066000027802 */ /* 0x002fe20000000f00 */
[----:B------:R-:W-:Y:S01]  /*b660*/  HFMA2.MMA R13, -RZ, RZ, 0, 0 ;  /* 0x00000000ff0d7435 */ /* 0x000fe200000001ff */
[----:B------:R-:W-:Y:S01]  /*b670*/  MOV R4, c[0x4][0x650] ;  /* 0x0101940000047a02 */ /* 0x000fe20000000f00 */
[----:B------:R-:W-:Y:S01]  /*b680*/  IMAD.MOV.U32 R5, RZ, RZ, c[0x4][0x654] ;  /* 0x01019500ff057624 */ /* 0x000fe200078e00ff */
[----:B------:R-:W-:Y:S01]  /*b690*/  MOV R6, c[0x4][0x640] ;  /* 0x0101900000067a02 */ /* 0x000fe20000000f00 */
[----:B0-----:R-:W-:Y:S01]  /*b6a0*/  IMAD.MOV.U32 R8, RZ, RZ, 0x2ef ;  /* 0x000002efff087424 */ /* 0x001fe200078e00ff */
[----:B------:R-:W0:Y:S01]  /*b6b0*/  LDC.64 R2, c[0x4][R2] ;  /* 0x0100000002027b82 */ /* 0x000e220000000a00 */
        /* <DEDUP_REMOVED lines=11> */
[----:B0-2---:R-:W-:Y:S05]  /*b770*/  CALL.ABS.NOINC R2 ;  /* 0x0000000002007343 */ /* 0x005fea0003c00000 */
.L_x_3237:
[----:B------:R-:W-:-:S04]  /*b780*/  IADD3 R18, P0, R18, c[0x0][0x548], RZ ;  /* 0x0001520012127a10 */ /* 0x000fc80007f1e0ff */
[----:B------:R-:W-:-:S05]  /*b790*/  IADD3.X R19, RZ, c[0x0][0x54c], RZ, P0, !PT ;  /* 0x00015300ff137a10 */ /* 0x000fca00007fe4ff */
[----:B--2---:R-:W-:Y:S01]  /*b7a0*/  STG.E.64 [R18.64], R16 ;  /* 0x0000001012007986 */ /* 0x004fe2000c101b24 */
[----:B------:R-:W-:Y:S05]  /*b7b0*/  EXIT ;  /* 0x000000000000794d */ /* 0x000fea0003800000 */
.L_x_3236:
[----:B--2---:R-:W-:Y:S01]  /*b7c0*/  STG.E.64 [R6.64], R16 ;  /* 0x0000001006007986 */ /* 0x004fe2000c101b24 */
[----:B------:R-:W-:Y:S05]  /*b7d0*/  EXIT ;  /* 0x000000000000794d */ /* 0x000fea0003800000 */
.L_x_3234:
[----:B------:R-:W-:Y:S01]  /*b7e0*/  ISETP.NE.AND P0, PT, RZ, UR38, PT ;  /* 0x00000026ff007c0c */ /* 0x000fe2000bf05270 */
[----:B------:R-:W-:Y:S02]  /*b7f0*/  ULDC.U8 UR4, c[0x0][0x579] ;  /* 0x00015e4000047ab9 */ /* 0x000fe40000000000 */
[----:B------:R-:W-:-:S10]  /*b800*/  ISETP.NE.AND P1, PT, RZ, UR4, PT ;  /* 0x00000004ff007c0c */ /* 0x000fd4000bf25270 */
[----:B------:R-:W-:Y:S05]  /*b810*/  @!P0 BRA `(.L_x_3238) ;  /* 0x0000002000008947 */ /* 0x000fea0003800000 */
[----:B------:R-:W2:Y:S02]  /*b820*/  LDG.E.64 R2, [R4.64] ;  /* 0x0000002404027981 */ /* 0x000ea4000c1e1b00 */
[----:B--2---:R1:W2:-:S06]  /*b830*/  DMUL R16, R16, R2 ;  /* 0x0000000210107228 */ /* 0x00428c0000000000 */
.L_x_3238:
[----:B------:R-:W-:Y:S05]  /*b840*/  @!P1 BRA `(.L_x_3239) ;  /* 0x000001a000009947 */ /* 0x000fea0003800000 */
[----:B------:R-:W-:-:S05]  /*b850*/  IMAD.MOV.U32 R0, RZ, RZ, 0x1 ;  /* 0x00000001ff007424 */ /* 0x000fca00078e00ff */
[----:B------:R-:W-:-:S13]  /*b860*/  ISETP.NE.AND P0, PT, R0, c[0x0][0x57c], PT ;  /* 0x00015f0000007a0c */ /* 0x000fda0003f05270 */
[----:B------:R-:W-:Y:S05]  /*b870*/  @!P0 BRA `(.L_x_3240) ;  /* 0x0000013000008947 */ /* 0x000fea0003800000 */
[----:B-1----:R-:W-:Y:S01]  /*b880*/  MOV R2, 0x660 ;  /* 0x0000066000027802 */ /* 0x002fe20000000f00 */
[----:B0-----:R-:W-:Y:S01]  /*b890*/  HFMA2.MMA R8, -RZ, RZ, 0, 4.4763088226318359375e-05 ;  /* 0x000002efff087435 */ /* 0x001fe200000001ff */
        /* <DEDUP_REMOVED lines=17> */
.L_x_3240:
[----:B------:R-:W-:-:S04]  /*b9b0*/  IADD3 R18, P0, R18, c[0x0][0x548], RZ ;  /* 0x0001520012127a10 */ /* 0x000fc80007f1e0ff */
[----:B------:R-:W-:-:S05]  /*b9c0*/  IADD3.X R19, RZ, c[0x0][0x54c], RZ, P0, !PT ;  /* 0x00015300ff137a10 */ /* 0x000fca00007fe4ff */
[----:B--2---:R-:W-:Y:S01]  /*b9d0*/  STG.E.64 [R18.64], R16 ;  /* 0x0000001012007986 */ /* 0x004fe2000c101b24 */
[----:B------:R-:W-:Y:S05]  /*b9e0*/  EXIT ;  /* 0x000000000000794d */ /* 0x000fea0003800000 */
.L_x_3239:
[----:B--2---:R-:W-:Y:S01]  /*b9f0*/  STG.E.64 [R4.64], R16 ;  /* 0x0000001004007986 */ /* 0x004fe2000c101b24 */
[----:B------:R-:W-:Y:S05]  /*ba00*/  EXIT ;  /* 0x000000000000794d */ /* 0x000fea0003800000 */
.L_x_3215:
        /* <DEDUP_REMOVED lines=16> */
[----:B------:R-:W3:Y:S02]  /*bb10*/  LDG.E.64 R2, [R6.64] ;  /* 0x0000002406027981 */ /* 0x000ee4000c1e1b00 */
[----:B-123--:R0:W1:-:S06]  /*bb20*/  DMUL R16, R16, R2 ;  /* 0x0000000210107228 */ /* 0x00e04c0000000000 */
.L_x_3242:
[----:B------:R-:W-:Y:S05]  /*bb30*/  @!P1 BRA `(.L_x_3243) ;  /* 0x000001a000009947 */ /* 0x000fea0003800000 */
[----:B------:R-:W-:-:S04]  /*bb40*/  MOV R0, 0x1 ;  /* 0x0000000100007802 */ /* 0x000fc80000000f00 */
[----:B------:R-:W-:-:S13]  /*bb50*/  ISETP.NE.AND P0, PT, R0, c[0x0][0x57c], PT ;  /* 0x00015f0000007a0c */ /* 0x000fda0003f05270 */
[----:B------:R-:W-:Y:S05]  /*bb60*/  @!P0 BRA `(.L_x_3244) ;  /* 0x0000013000008947 */ /* 0x000fea0003800000 */
[----:B0-----:R-:W-:Y:S01]  /*bb70*/  MOV R2, 0x660 ;  /* 0x0000066000027802 */ /* 0x001fe20000000f00 */
[----:B------:R-:W-:Y:S01]  /*bb80*/  HFMA2.MMA R8, -RZ, RZ, 0, 4.4763088226318359375e-05 ;  /* 0x000002efff087435 */ /* 0x000fe200000001ff */
[----:B------:R-:W-:Y:S01]  /*bb90*/  IMAD.MOV.U32 R4, RZ, RZ, c[0x4][0x650] ;  /* 0x01019400ff047624 */ /* 0x000fe200078e00ff */
[----:B------:R-:W-:Y:S01]  /*bba0*/  HFMA2.MMA R12, -RZ, RZ, 0, 5.9604644775390625e-08 ;  /* 0x00000001ff0c7435 */ /* 0x000fe200000001ff */
[----:B------:R-:W-:Y:S01]  /*bbb0*/  MOV R5, c[0x4][0x654] ;  /* 0x0101950000057a02 */ /* 0x000fe20000000f00 */
[----:B------:R-:W-:Y:S01]  /*bbc0*/  IMAD.MOV.U32 R7, RZ, RZ, c[0x4][0x644] ;  /* 0x01019100ff077624 */ /* 0x000fe200078e00ff */
[----:B------:R-:W0:Y:S01]  /*bbd0*/  LDC.64 R2, c[0x4][R2] ;  /* 0x0100000002027b82 */ /* 0x000e220000000a00 */
[----:B------:R-:W-:Y:S01]  /*bbe0*/  MOV R6, c[0x4][0x640] ;  /* 0x0101900000067a02 */ /* 0x000fe20000000f00 */
[----:B-1----:R-:W-:Y:S01]  /*bbf0*/  IMAD.MOV.U32 R11, RZ, RZ, c[0x4][0x394] ;  /* 0x0100e500ff0b7624 */ /* 0x002fe200078e00ff */
[----:B------:R-:W-:Y:S02]  /*bc00*/  MOV R10, c[0x4][0x390] ;  /* 0x0100e400000a7a02 */ /* 0x000fe40000000f00 */
[----:B------:R-:W-:-:S03]  /*bc10*/  MOV R13, RZ ;  /* 0x000000ff000d7202 */ /* 0x000fc60000000f00 */
        /* <DEDUP_REMOVED lines=8> */
.L_x_3244:
[----:B------:R-:W-:-:S05]  /*bca0*/  IADD3 R18, P0, R18, c[0x0][0x548], RZ ;  /* 0x0001520012127a10 */ /* 0x000fca0007f1e0ff */
[----:B------:R-:W-:-:S05]  /*bcb0*/  IMAD.X R19, RZ, RZ, c[0x0][0x54c], P0 ;  /* 0x00015300ff137624 */ /* 0x000fca00000e06ff */
[----:B-12---:R-:W-:Y:S01]  /*bcc0*/  STG.E.64 [R18.64], R16 ;  /* 0x0000001012007986 */ /* 0x006fe2000c101b24 */
[----:B------:R-:W-:Y:S05]  /*bcd0*/  EXIT ;  /* 0x000000000000794d */ /* 0x000fea0003800000 */
.L_x_3243:
[----:B-12---:R-:W-:Y:S01]  /*bce0*/  STG.E.64 [R6.64], R16 ;  /* 0x0000001006007986 */ /* 0x006fe2000c101b24 */
[----:B------:R-:W-:Y:S05]  /*bcf0*/  EXIT ;  /* 0x000000000000794d */ /* 0x000fea0003800000 */
.L_x_3241:
[----:B------:R-:W-:Y:S01]  /*bd00*/  ISETP.NE.AND P0, PT, RZ, UR38, PT ;  /* 0x00000026ff007c0c */ /* 0x000fe2000bf05270 */
[----:B------:R-:W-:Y:S02]  /*bd10*/  ULDC.U8 UR4, c[0x0][0x579] ;  /* 0x00015e4000047ab9 */ /* 0x000fe40000000000 */
[----:B------:R-:W-:-:S10]  /*bd20*/  ISETP.NE.AND P1, PT, RZ, UR4, PT ;  /* 0x00000004ff007c0c */ /* 0x000fd4000bf25270 */
[----:B------:R-:W-:Y:S05]  /*bd30*/  @!P0 BRA `(.L_x_3245) ;  /* 0x0000002000008947 */ /* 0x000fea0003800000 */
[----:B------:R-:W3:Y:S02]  /*bd40*/  LDG.E.64 R2, [R8.64] ;  /* 0x0000002408027981 */ /* 0x000ee4000c1e1b00 */
[----:B-123--:R0:W1:-:S06]  /*bd50*/  DMUL R16, R16, R2 ;  /* 0x0000000210107228 */ /* 0x00e04c0000000000 */
.L_x_3245:
[----:B------:R-:W-:Y:S05]  /*bd60*/  @!P1 BRA `(.L_x_3246) ;  /* 0x000001a000009947 */ /* 0x000fea0003800000 */
[----:B------:R-:W-:-:S04]  /*bd70*/  MOV R0, 0x1 ;  /* 0x0000000100007802 */ /* 0x000fc80000000f00 */
[----:B------:R-:W-:-:S13]  /*bd80*/  ISETP.NE.AND P0, PT, R0, c[0x0][0x57c], PT ;  /* 0x00015f0000007a0c */ /* 0x000fda0003f05270 */
        /* <DEDUP_REMOVED lines=10> */
[----:B-1----:R-:W-:Y:S02]  /*be30*/  MOV R10, c[0x4][0x390] ;  /* 0x0100e400000a7a02 */ /* 0x002fe40000000f00 */
        /* <DEDUP_REMOVED lines=9> */
.L_x_3247:
[----:B------:R-:W-:-:S04]  /*bed0*/  IADD3 R18, P0, R18, c[0x0][0x548], RZ ;  /* 0x0001520012127a10 */ /* 0x000fc80007f1e0ff */
[----:B------:R-:W-:-:S05]  /*bee0*/  IADD3.X R19, RZ, c[0x0][0x54c], RZ, P0, !PT ;  /* 0x00015300ff137a10 */ /* 0x000fca00007fe4ff */
[----:B-12---:R-:W-:Y:S01]  /*bef0*/  STG.E.64 [R18.64], R16 ;  /* 0x0000001012007986 */ /* 0x006fe2000c101b24 */
[----:B------:R-:W-:Y:S05]  /*bf00*/  EXIT ;  /* 0x000000000000794d */ /* 0x000fea0003800000 */
.L_x_3246:
[----:B-12---:R-:W-:Y:S01]  /*bf10*/  STG.E.64 [R8.64], R16 ;  /* 0x0000001008007986 */ /* 0x006fe2000c101b24 */
[----:B------:R-:W-:Y:S05]  /*bf20*/  EXIT ;  /* 0x000000000000794d */ /* 0x000fea0003800000 */
.L_x_3248:
        /* <DEDUP_REMOVED lines=13> */
.L_x_8823:


//--------------------- .text._ZN2at6native13reduce_kernelILi256ELi2ENS0_8ReduceOpIdNS0_14func_wrapper_tIdNS0_55_GLOBAL__N__0955718d_22_SparseCsrTensorMath_cu_868dd54514ReductionMulOpIdEEEEjdLi4ELi4EEEEEvT1_ --------------------------
	.section	.text._ZN2at6native13reduce_kernelILi256ELi2ENS0_8ReduceOpIdNS0_14func_wrapper_tIdNS0_55_GLOBAL__N__0955718d_22_SparseCsrTensorMath_cu_868dd54514ReductionMulOpIdEEEEjdLi4ELi4EEEEEvT1_,"ax",@progbits
	.sectioninfo	@"SHI_REGISTERS=46"
	.align	128
.text._ZN2at6native13reduce_kernelILi256ELi2ENS0_8ReduceOpIdNS0_14func_wrapper_tIdNS0_55_GLOBAL__N__0955718d_22_SparseCsrTensorMath_cu_868dd54514ReductionMulOpIdEEEEjdLi4ELi4EEEEEvT1_:
        .type           _ZN2at6native13reduce_kernelILi256ELi2ENS0_8ReduceOpIdNS0_14func_wrapper_tIdNS0_55_GLOBAL__N__0955718d_22_SparseCsrTensorMath_cu_868dd54514ReductionMulOpIdEEEEjdLi4ELi4EEEEEvT1_,@function
        .size           _ZN2at6native13reduce_kernelILi256ELi2ENS0_8ReduceOpIdNS0_14func_wrapper_tIdNS0_55_GLOBAL__N__0955718d_22_SparseCsrTensorMath_cu_868dd54514ReductionMulOpIdEEEEjdLi4ELi4EEEEEvT1_,(.L_x_8824 - _ZN2at6native13reduce_kernelILi256ELi2ENS0_8ReduceOpIdNS0_14func_wrapper_tIdNS0_55_GLOBAL__N__0955718d_22_SparseCsrTensorMath_cu_868dd54514ReductionMulOpIdEEEEjdLi4ELi4EEEEEvT1_)
        .other          _ZN2at6native13reduce_kernelILi256ELi2ENS0_8ReduceOpIdNS0_14func_wrapper_tIdNS0_55_GLOBAL__N__0955718d_22_SparseCsrTensorMath_cu_868dd54514ReductionMulOpIdEEEEjdLi4ELi4EEEEEvT1_,@"STO_CUDA_ENTRY STV_DEFAULT"
_ZN2at6native13reduce_kernelILi256ELi2ENS0_8ReduceOpIdNS0_14func_wrapper_tIdNS0_55_GLOBAL__N__0955718d_22_SparseCsrTensorMath_cu_868dd54514ReductionMulOpIdEEEEjdLi4ELi4EEEEEvT1_:
        /* <DEDUP_REMOVED lines=209> */
.L_x_3249:
        /* <DEDUP_REMOVED lines=41> */
[----:B------:R-:W-:Y:S01]  /*0fa0*/  MOV R12, c[0x0][0x168] ;  /* 0x00005a00000c7a02 */ /* 0x000fe20000000f00 */
[----:B------:R-:W-:Y:S01]  /*0fb0*/  IMAD.MOV.U32 R13, RZ, RZ, c[0x0][0x16c] ;  /* 0x00005b00ff0d7624 */ /* 0x000fe200078e00ff */
[----:B------:R-:W-:Y:S01]  /*0fc0*/  LOP3.LUT R6, R0, 0x3, RZ, 0xc0, !PT ;  /* 0x0000000300067812 */ /* 0x000fe200078ec0ff */
[----:B------:R-:W-:-:S03]  /*0fd0*/  IMAD.MOV.U32 R0, RZ, RZ, c[0x0][0x174] ;  /* 0x00005d00ff007624 */ /* 0x000fc600078e00ff */
        /* <DEDUP_REMOVED lines=16> */
.L_x_3258:
[----:B------:R-:W-:Y:S05]  /*10e0*/  BSYNC B2 ;  /* 0x0000000000027941 */ /* 0x000fea0003800000 */
.L_x_3257:
[----:B------:R-:W-:-:S04]  /*10f0*/  PRMT R0, R0, 0x9910, RZ ;  /* 0x0000991000007816 */ /* 0x000fc800000000ff */
[----:B------:R-:W-:-:S13]  /*1100*/  ISETP.NE.AND P0, PT, R0, RZ, PT ;  /* 0x000000ff0000720c */ /* 0x000fda0003f05270 */
[----:B------:R-:W-:Y:S05]  /*1110*/  @!P0 BRA `(.L_x_3256) ;  /* 0x0000006000008947 */ /* 0x000fea0003800000 */
[----:B------:R-:W-:-:S05]  /*1120*/  IADD3 R3, P0, R23, -R6, RZ ;  /* 0x8000000617037210 */ /* 0x000fca0007f1e0ff */
[----:B------:R-:W-:Y:S01]  /*1130*/  IMAD.X R0, RZ, RZ, -0x1, P0 ;  /* 0xffffffffff007424 */ /* 0x000fe200000e06ff */
[----:B------:R-:W-:-:S04]  /*1140*/  LEA R4, P0, R3, R16, 0x3 ;  /* 0x0000001003047211 */ /* 0x000fc800078018ff */
[----:B------:R-:W-:-:S05]  /*1150*/  LEA.HI.X R5, R3, R17, R0, 0x3, P0 ;  /* 0x0000001103057211 */ /* 0x000fca00000f1c00 */
[----:B------:R-:W2:Y:S02]  /*1160*/  LDG.E.64 R12, [R4.64] ;  /* 0x00000024040c7981 */ /* 0x000ea4000c1e1b00 */
[----:B--2---:R-:W0:-:S06]  /*1170*/  DMUL R12, R12, c[0x0][0x168] ;  /* 0x00005a000c0c7a28 */ /* 0x004e0c0000000000 */
.L_x_3256:
[----:B------:R-:W-:Y:S05]  /*1180*/  BSYNC B1 ;  /* 0x0000000000017941 */ /* 0x000fea0003800000 */
.L_x_3255:
[C---:B------:R-:W-:Y:S02]  /*1190*/  IADD3 R3, P0, -R6.reuse, 0x4, RZ ;  /* 0x0000000406037810 */ /* 0x040fe40007f1e1ff */
[----:B------:R-:W-:Y:S02]  /*11a0*/  IADD3 R0, R6, c[0x0][0x174], RZ ;  /* 0x00005d0006007a10 */ /* 0x000fe40007ffe0ff */
[----:B------:R-:W-:Y:S02]  /*11b0*/  LEA R16, P1, R3, R16, 0x3 ;  /* 0x0000001003107211 */ /* 0x000fe400078218ff */
[----:B------:R-:W-:Y:S02]  /*11c0*/  IADD3.X R4, RZ, -0x1, RZ, P0, !PT ;  /* 0xffffffffff047810 */ /* 0x000fe400007fe4ff */
[----:B------:R-:W-:-:S02]  /*11d0*/  IADD3 R0, R0, -0x4, RZ ;  /* 0xfffffffc00007810 */ /* 0x000fc40007ffe0ff */
[----:B------:R-:W-:Y:S02]  /*11e0*/  LEA.HI.X R17, R3, R17, R4, 0x3, P1 ;  /* 0x0000001103117211 */ /* 0x000fe400008f1c04 */
.L_x_3254:
[----:B------:R-:W-:Y:S05]  /*11f0*/  BSYNC B0 ;  /* 0x0000000000007941 */ /* 0x000fea0003800000 */
.L_x_3253:
[----:B------:R-:W-:Y:S01]  /*1200*/  IMAD R3, R23, c[0x0][0x188], RZ ;  /* 0x0000620017037a24 */ /* 0x000fe200078e02ff */
[----:B------:R-:W-:Y:S01]  /*1210*/  BSSY B0, `(.L_x_3259) ;  /* 0x000001e000007945 */ /* 0x000fe20003800000 */
[----:B------:R-:W-:Y:S01]  /*1220*/  ISETP.NE.AND P1, PT, RZ, c[0x0][0x18c], PT ;  /* 0x00006300ff007a0c */ /* 0x000fe20003f25270 */
[----:B------:R-:W-:Y:S01]  /*1230*/  IMAD.MOV.U32 R14, RZ, RZ, c[0x0][0x168] ;  /* 0x00005a00ff0e7624 */ /* 0x000fe200078e00ff */
[C---:B------:R-:W-:Y:S01]  /*1240*/  ISETP.NE.AND P2, PT, R2.reuse, RZ, PT ;  /* 0x000000ff0200720c */ /* 0x040fe20003f45270 */
[----:B------:R-:W-:Y:S01]  /*1250*/  IMAD R3, R2, c[0x0][0x18c], R3 ;  /* 0x0000630002037a24 */ /* 0x000fe200078e0203 */
[----:B------:R-:W-:Y:S01]  /*1260*/  MOV R15, c[0x0][0x16c] ;  /* 0x00005b00000f7a02 */ /* 0x000fe20000000f00 */
[----:B------:R-:W-:Y:S01]  /*1270*/  IMAD.MOV.U32 R18, RZ, RZ, c[0x0][0x168] ;  /* 0x00005a00ff127624 */ /* 0x000fe200078e00ff */
[----:B------:R-:W-:Y:S01]  /*1280*/  MOV R19, c[0x0][0x16c] ;  /* 0x00005b0000137a02 */ /* 0x000fe20000000f00 */
[----:B------:R-:W-:Y:S01]  /*1290*/  IMAD R4, R22, c[0x0][0x190], R3 ;  /* 0x0000640016047a24 */ /* 0x000fe200078e0203 */
[----:B------:R-:W-:Y:S01]  /*12a0*/  MOV R21, c[0x0][0x16c] ;  /* 0x00005b0000157a02 */ /* 0x000fe20000000f00 */
[----:B------:R-:W-:-:S03]  /*12b0*/  IMAD.MOV.U32 R20, RZ, RZ, c[0x0][0x168] ;  /* 0x00005a00ff147624 */ /* 0x000fc600078e00ff */
[----:B------:R-:W-:-:S04]  /*12c0*/  LEA R3, R4, 0x3, 0x2 ;  /* 0x0000000304037811 */ /* 0x000fc800078e10ff */
[----:B------:R-:W-:-:S13]  /*12d0*/  ISETP.GE.U32.AND P0, PT, R3, R0, PT ;  /* 0x000000000300720c */ /* 0x000fda0003f06070 */
[----:B------:R-:W-:Y:S05]  /*12e0*/  @P0 BRA `(.L_x_3260) ;  /* 0x0000010000000947 */ /* 0x000fea0003800000 */
[----:B------:R-:W-:Y:S01]  /*12f0*/  IMAD.MOV.U32 R3, RZ, RZ, R4 ;  /* 0x000000ffff037224 */ /* 0x000fe200078e0004 */
[----:B------:R-:W-:Y:S01]  /*1300*/  MOV R18, c[0x0][0x168] ;  /* 0x00005a0000127a02 */ /* 0x000fe20000000f00 */
[----:B------:R-:W-:Y:S01]  /*1310*/  IMAD.MOV.U32 R19, RZ, RZ, c[0x0][0x16c] ;  /* 0x00005b00ff137624 */ /* 0x000fe200078e00ff */
[----:B------:R-:W-:Y:S01]  /*1320*/  MOV R20, c[0x0][0x168] ;  /* 0x00005a0000147a02 */ /* 0x000fe20000000f00 */
[----:B------:R-:W-:Y:S02]  /*1330*/  IMAD.MOV.U32 R21, RZ, RZ, c[0x0][0x16c] ;  /* 0x00005b00ff157624 */ /* 0x000fe400078e00ff */
.L_x_3261:
        /* <DEDUP_REMOVED lines=11> */
.L_x_3260:
[----:B------:R-:W-:Y:S05]  /*13f0*/  BSYNC B0 ;  /* 0x0000000000007941 */ /* 0x000fea0003800000 */
.L_x_3259:
[----:B------:R-:W-:Y:S01]  /*1400*/  BSSY B0, `(.L_x_3262) ;  /* 0x0000008000007945 */ /* 0x000fe20003800000 */
[----:B------:R-:W-:Y:S01]  /*1410*/  PRMT R3, RZ, 0x7610, R3 ;  /* 0x00007610ff037816 */ /* 0x000fe20000000003 */
[----:B------:R-:W-:Y:S05]  /*1420*/  @P1 BRA P2, `(.L_x_3263) ;  /* 0x0000005000001947 */ /* 0x000fea0001000000 */
[----:B------:R-:W-:Y:S02]  /*1430*/  ISETP.NE.AND P0, PT, RZ, c[0x0][0x190], PT ;  /* 0x00006400ff007a0c */ /* 0x000fe40003f05270 */
[----:B------:R-:W-:-:S11]  /*1440*/  MOV R3, 0x1 ;  /* 0x0000000100037802 */ /* 0x000fd60000000f00 */
[----:B------:R-:W-:-:S04]  /*1450*/  @P0 ISETP.NE.AND P1, PT, R22, RZ, PT ;  /* 0x000000ff1600020c */ /* 0x000fc80003f25270 */
[----:B------:R-:W-:-:S04]  /*1460*/  @P0 SEL R4, RZ, 0x1, P1 ;  /* 0x00000001ff040807 */ /* 0x000fc80000800000 */
[----:B------:R-:W-:Y:S02]  /*1470*/  @P0 PRMT R3, R4, 0x7610, R3 ;  /* 0x0000761004030816 */ /* 0x000fe40000000003 */
.L_x_3263:
[----:B------:R-:W-:Y:S05]  /*1480*/  BSYNC B0 ;  /* 0x0000000000007941 */ /* 0x000fea0003800000 */
.L_x_3262:
        /* <DEDUP_REMOVED lines=9> */
[----:B------:R-:W2:Y:S02]  /*1520*/  LDG.E.64 R16, [R16.64] ;  /* 0x0000002410107981 */ /* 0x000ea4000c1e1b00 */
[----:B0-2---:R0:W1:-:S06]  /*1530*/  DMUL R12, R12, R16 ;  /* 0x000000100c0c7228 */ /* 0x00504c0000000000 */
.L_x_3265:
[----:B------:R-:W-:Y:S05]  /*1540*/  BSYNC B0 ;  /* 0x0000000000007941 */ /* 0x000fea0003800000 */
.L_x_3264:
[----:B01----:R-:W0:-:S06]  /*1550*/  DMUL R12, R20, R12 ;  /* 0x0000000c140c7228 */ /* 0x003e0c0000000000 */
[----:B0-----:R0:W1:Y:S02]  /*1560*/  DMUL R12, R12, R18 ;  /* 0x000000120c0c7228 */ /* 0x0010640000000000 */
[----:B0-----:R-:W-:-:S04]  /*1570*/  CS2R R18, SRZ ;  /* 0x0000000000127805 */ /* 0x001fc8000001ff00 */
[----:B-1----:R0:W1:Y:S01]  /*1580*/  DMUL R16, R12, R14 ;  /* 0x0000000e0c107228 */ /* 0x0020620000000000 */
[----:B------:R-:W-:Y:S05]  /*1590*/  BRA `(.L_x_3251) ;  /* 0x00007ff000007947 */ /* 0x000fea0003800000 */
.L_x_3252:
        /* <DEDUP_REMOVED lines=8> */
[--C-:B------:R-:W-:Y:S01]  /*1620*/  IMAD.MOV.U32 R3, RZ, RZ, R4.reuse ;  /* 0x000000ffff037224 */ /* 0x100fe200078e0004 */
        /* <DEDUP_REMOVED lines=37> */
.L_x_3275:
[----:B------:R-:W-:Y:S01]  /*1880*/  HFMA2.MMA R0, -RZ, RZ, 0, 0 ;  /* 0x00000000ff007435 */ /* 0x000fe200000001ff */
[----:B0-----:R-:W-:Y:S01]  /*1890*/  IMAD.MOV.U32 R4, RZ, RZ, RZ ;  /* 0x000000ffff047224 */ /* 0x001fe200078e00ff */
[----:B--2---:R-:W-:Y:S05]  /*18a0*/  @!P0 BRA `(.L_x_3270) ;  /* 0x00000df000008947 */ /* 0x004fea0003800000 */
[----:B------:R-:W-:Y:S01]  /*18b0*/  MOV R4, RZ ;  /* 0x000000ff00047202 */ /* 0x000fe20000000f00 */
[----:B------:R-:W-:-:S04]  /*18c0*/  IMAD.MOV.U32 R5, RZ, RZ, R3 ;  /* 0x000000ffff057224 */ /* 0x000fc800078e0003 */
[----:B------:R-:W-:Y:S01]  /*18d0*/  IMAD.HI.U32 R4, R3, c[0x0][0x1b8], R4 ;  /* 0x00006e0003047a27 */ /* 0x000fe200078e0004 */
[----:B------:R-:W-:-:S04]  /*18e0*/  MOV R5, 0x1 ;  /* 0x0000000100057802 */ /* 0x000fc80000000f00 */
[----:B------:R-:W-:Y:S02]  /*18f0*/  ISETP.NE.AND P1, PT, R5, c[0x0][0x1b0], PT ;  /* 0x00006c0005007a0c */ /* 0x000fe40003f25270 */
        /* <DEDUP_REMOVED lines=218> */
.L_x_3270:
        /* <DEDUP_REMOVED lines=228> */
.L_x_3271:
        /* <DEDUP_REMOVED lines=219> */
.L_x_3272:
        /* <DEDUP_REMOVED lines=217> */
.L_x_3273:
[----:B------:R-:W-:-:S04]  /*5020*/  LOP3.LUT R29, R0, 0xfffffff0, RZ, 0xc0, !PT ;  /* 0xfffffff0001d7812 */ /* 0x000fc800078ec0ff */
[----:B------:R-:W-:-:S04]  /*5030*/  IADD3 R28, P1, R16, R29, RZ ;  /* 0x0000001d101c7210 */ /* 0x000fc80007f3e0ff */
[----:B------:R-:W-:-:S06]  /*5040*/  IADD3.X R29, RZ, R17, RZ, P1, !PT ;  /* 0x00000011ff1d7210 */ /* 0x000fcc0000ffe4ff */
[----:B------:R-:W2:Y:S01]  /*5050*/  LDG.E.128 R28, [R28.64] ;  /* 0x000000241c1c7981 */ /* 0x000ea2000c1e1d00 */
[----:B------:R-:W-:Y:S01]  /*5060*/  IADD3 R3, R3, c[0x0][0x17c], RZ ;  /* 0x00005f0003037a10 */ /* 0x000fe20007ffe0ff */
[----:B------:R-:W-:Y:S01]  /*5070*/  IMAD.MOV.U32 R0, RZ, RZ, c[0x0][0x17c] ;  /* 0x00005f00ff007624 */ /* 0x000fe200078e00ff */
[----:B-----5:R0:W1:-:S03]  /*5080*/  DMUL R36, R12, R36 ;  /* 0x000000240c247228 */ /* 0x0200460000000000 */
[----:B------:R-:W-:Y:S01]  /*5090*/  IMAD R0, R0, 0x3, R3 ;  /* 0x0000000300007824 */ /* 0x000fe200078e0203 */
[----:B------:R0:W3:-:S04]  /*50a0*/  DMUL R34, R14, R34 ;  /* 0x000000220e227228 */ /* 0x0000c80000000000 */
[----:B------:R-:W-:Y:S01]  /*50b0*/  ISETP.GE.U32.AND P1, PT, R0, c[0x0][0x174], PT ;  /* 0x00005d0000007a0c */ /* 0x000fe20003f26070 */
[----:B------:R0:W4:-:S04]  /*50c0*/  DMUL R32, R8, R32 ;  /* 0x0000002008207228 */ /* 0x0001080000000000 */
[----:B------:R0:W0:-:S04]  /*50d0*/  DMUL R26, R10, R26 ;  /* 0x0000001a0a1a7228 */ /* 0x0000080000000000 */
[----:B------:R0:W0:-:S04]  /*50e0*/  DMUL R18, R4, R18 ;  /* 0x0000001204127228 */ /* 0x0000080000000000 */
[----:B------:R0:W0:-:S04]  /*50f0*/  DMUL R38, R6, R38 ;  /* 0x0000002606267228 */ /* 0x0000080000000000 */
[----:B--2---:R2:W0:-:S04]  /*5100*/  DMUL R20, R28, R20 ;  /* 0x000000141c147228 */ /* 0x0044080000000000 */
[----:B------:R2:W0:Y:S01]  /*5110*/  DMUL R40, R30, R40 ;  /* 0x000000281e287228 */ /* 0x0004220000000000 */
[----:B-1-34-:R-:W-:Y:S01]  /*5120*/  @P1 CALL.REL.NOINC `(.L_x_3274) ;  /* 0x0000001000001944 */ /* 0x01afe20003c00000 */
[----:B------:R-:W-:Y:S05]  /*5130*/  BRA `(.L_x_3275) ;  /* 0xffffc74000007947 */ /* 0x000fea000383ffff */
.L_x_3274:
[----:B------:R-:W-:Y:S05]  /*5140*/  BSYNC B1 ;  /* 0x0000000000017941 */ /* 0x000fea0003800000 */
.L_x_3269:
[----:B------:R-:W-:Y:S05]  /*5150*/  BSYNC B0 ;  /* 0x0000000000007941 */ /* 0x000fea0003800000 */
.L_x_3268:
[----:B------:R-:W-:Y:S01]  /*5160*/  ISETP.GE.U32.AND P0, PT, R3, c[0x0][0x174], PT ;  /* 0x00005d0003007a0c */ /* 0x000fe20003f06070 */
[----:B------:R-:W-:-:S12]  /*5170*/  BSSY B0, `(.L_x_3276) ;  /* 0x000033d000007945 */ /* 0x000fd80003800000 */
[----:B------:R-:W-:Y:S05]  /*5180*/  @P0 BRA `(.L_x_3277) ;  /* 0x000033b000000947 */ /* 0x000fea0003800000 */
[----:B------:R-:W-:Y:S02]  /*5190*/  ISETP.NE.AND P1, PT, RZ, c[0x0][0x1b0], PT ;  /* 0x00006c00ff007a0c */ /* 0x000fe40003f25270 */
[----:B------:R-:W-:-:S11]  /*51a0*/  MOV R22, RZ ;  /* 0x000000ff00167202 */ /* 0x000fd60000000f00 */
        /* <DEDUP_REMOVED lines=200> */
.L_x_3278:
[----:B0-----:R-:W-:-:S04]  /*5e30*/  LOP3.LUT R13, R22, 0xfffffff0, RZ, 0xc0, !PT ;  /* 0xfffffff0160d7812 */ /* 0x001fc800078ec0ff */
        /* <DEDUP_REMOVED lines=206> */
.L_x_3279:
        /* <DEDUP_REMOVED lines=207> */
.L_x_3280:
        /* <DEDUP_REMOVED lines=11> */
[----:B--2---:R-:W-:Y:S01]  /*78c0*/  IMAD.HI.U32 R28, R43, c[0x0][0x1b8], R42 ;  /* 0x00006e002b1c7a27 */ /* 0x004fe200078e002a */
        /* <DEDUP_REMOVED lines=195> */
.L_x_3281:
[----:B--2---:R-:W-:-:S04]  /*8500*/  LOP3.LUT R29, R22, 0xfffffff0, RZ, 0xc0, !PT ;  /* 0xfffffff0161d7812 */ /* 0x004fc800078ec0ff */
[----:B------:R-:W-:-:S04]  /*8510*/  IADD3 R28, P1, R16, R29, RZ ;  /* 0x0000001d101c7210 */ /* 0x000fc80007f3e0ff */
[----:B------:R-:W-:-:S06]  /*8520*/  IADD3.X R29, RZ, R17, RZ, P1, !PT ;  /* 0x00000011ff1d7210 */ /* 0x000fcc0000ffe4ff */
[----:B------:R-:W5:Y:S03]  /*8530*/  LDG.E.128 R28, [R28.64] ;  /* 0x000000241c1c7981 */ /* 0x000f66000c1e1d00 */
.L_x_3277:
[----:B------:R-:W-:Y:S05]  /*8540*/  BSYNC B0 ;  /* 0x0000000000007941 */ /* 0x000fea0003800000 */
.L_x_3276:
[----:B------:R-:W-:Y:S01]  /*8550*/  BSSY B0, `(.L_x_3282) ;  /* 0x0000012000007945 */ /* 0x000fe20003800000 */
[----:B------:R-:W-:Y:S05]  /*8560*/  @P0 BRA `(.L_x_3283) ;  /* 0x0000010000000947 */ /* 0x000fea0003800000 */
[----:B------:R-:W-:Y:S01]  /*8570*/  IADD3 R0, R3, c[0x0][0x17c], RZ ;  /* 0x00005f0003007a10 */ /* 0x000fe20007ffe0ff */
[----:B-----5:R1:W3:-:S03]  /*8580*/  DMUL R36, R36, R12 ;  /* 0x0000000c24247228 */ /* 0x0202c60000000000 */
[----:B------:R-:W-:Y:S01]  /*8590*/  ISETP.GE.U32.AND P0, PT, R0, c[0x0][0x174], PT ;  /* 0x00005d0000007a0c */ /* 0x000fe20003f06070 */
[----:B------:R1:W4:-:S12]  /*85a0*/  DMUL R34, R34, R14 ;  /* 0x0000000e22227228 */ /* 0x0003180000000000 */
[----:B------:R-:W-:Y:S05]  /*85b0*/  @P0 BRA `(.L_x_3283) ;  /* 0x000000b000000947 */ /* 0x000fea0003800000 */
[----:B-1-34-:R-:W-:Y:S01]  /*85c0*/  IADD3 R0, R0, c[0x0][0x17c], RZ ;  /* 0x00005f0000007a10 */ /* 0x01afe20007ffe0ff */
[----:B------:R1:W3:-:S03]  /*85d0*/  DMUL R32, R32, R8 ;  /* 0x0000000820207228 */ /* 0x0002c60000000000 */
[----:B------:R-:W-:Y:S01]  /*85e0*/  ISETP.GE.U32.AND P0, PT, R0, c[0x0][0x174], PT ;  /* 0x00005d0000007a0c */ /* 0x000fe20003f06070 */
[----:B0-----:R1:W0:-:S12]  /*85f0*/  DMUL R26, R26, R10 ;  /* 0x0000000a1a1a7228 */ /* 0x0012180000000000 */
[----:B------:R-:W-:Y:S05]  /*8600*/  @P0 BRA `(.L_x_3283) ;  /* 0x0000006000000947 */ /* 0x000fea0003800000 */
[----:B01-3--:R-:W-:Y:S01]  /*8610*/  IADD3 R0, R0, c[0x0][0x17c], RZ ;  /* 0x00005f0000007a10 */ /* 0x00bfe20007ffe0ff */
[----:B------:R0:W1:-:S03]  /*8620*/  DMUL R18, R18, R4 ;  /* 0x0000000412127228 */ /* 0x0000460000000000 */
[----:B------:R-:W-:Y:S01]  /*8630*/  ISETP.GE.U32.AND P0, PT, R0, c[0x0][0x174], PT ;  /* 0x00005d0000007a0c */ /* 0x000fe20003f06070 */
[----:B------:R0:W3:-:S12]  /*8640*/  DMUL R38, R38, R6 ;  /* 0x0000000626267228 */ /* 0x0000d80000000000 */
[----:B------:R0:W4:-:S04]  /*8650*/  @!P0 DMUL R20, R20, R28 ;  /* 0x0000001c14148228 */ /* 0x0001080000000000 */
[----:B------:R0:W2:-:S06]  /*8660*/  @!P0 DMUL R40, R40, R30 ;  /* 0x0000001e28288228 */ /* 0x00008c0000000000 */
.L_x_3283:
[----:B01-34-:R-:W-:Y:S05]  /*8670*/  BSYNC B0 ;  /* 0x0000000000007941 */ /* 0x01bfea0003800000 */
.L_x_3282:
[----:B------:R-:W0:-:S04]  /*8680*/  DMUL R26, R26, R34 ;  /* 0x000000221a1a7228 */ /* 0x000e080000000000 */
[----:B------:R-:W1:-:S04]  /*8690*/  DMUL R32, R32, R36 ;  /* 0x0000002420207228 */ /* 0x000e480000000000 */
[----:B0-----:R-:W0:-:S04]  /*86a0*/  DMUL R26, R26, R38 ;  /* 0x000000261a1a7228 */ /* 0x001e080000000000 */
[----:B-1----:R-:W1:-:S04]  /*86b0*/  DMUL R32, R32, R18 ;  /* 0x0000001220207228 */ /* 0x002e480000000000 */
[----:B0-2---:R0:W2:-:S04]  /*86c0*/  DMUL R18, R26, R40 ;  /* 0x000000281a127228 */ /* 0x0050880000000000 */
[----:B-1----:R0:W1:Y:S01]  /*86d0*/  DMUL R16, R32, R20 ;  /* 0x0000001420107228 */ /* 0x0020620000000000 */
[----:B------:R-:W-:Y:S05]  /*86e0*/  BRA `(.L_x_3251) ;  /* 0x00000ea000007947 */ /* 0x000fea0003800000 */
.L_x_3267:
        /* <DEDUP_REMOVED lines=32> */
.L_x_3286:
[----:B----4-:R-:W-:Y:S01]  /*88f0*/  IADD3 R9, R3, c[0x0][0x17c], RZ ;  /* 0x00005f0003097a10 */ /* 0x010fe20007ffe0ff */
[----:B------:R-:W-:-:S03]  /*8900*/  IMAD R3, R0, R3, RZ ;  /* 0x0000000300037224 */ /* 0x000fc600078e02ff */
[----:B------:R-:W-:Y:S01]  /*8910*/  IADD3 R11, R9, c[0x0][0x17c], RZ ;  /* 0x00005f00090b7a10 */ /* 0x000fe20007ffe0ff */
[C---:B------:R-:W-:Y:S01]  /*8920*/  IMAD R9, R0.reuse, R9, RZ ;  /* 0x0000000900097224 */ /* 0x040fe200078e02ff */
[----:B0-----:R-:W-:Y:S02]  /*8930*/  SHF.R.U32.HI R29, RZ, 0x1, R3 ;  /* 0x00000001ff1d7819 */ /* 0x001fe40000011603 */
        /* <DEDUP_REMOVED lines=17> */
[----:B--2---:R0:W1:-:S04]  /*8a50*/  DMUL R6, R28, R6 ;  /* 0x000000061c067228 */ /* 0x0040480000000000 */
[----:B------:R0:W2:-:S04]  /*8a60*/  DMUL R18, R30, R18 ;  /* 0x000000121e127228 */ /* 0x0000880000000000 */
[----:B---3--:R0:W3:-:S04]  /*8a70*/  DMUL R20, R32, R20 ;  /* 0x0000001420147228 */ /* 0x0080c80000000000 */
[----:B------:R0:W0:-:S04]  /*8a80*/  DMUL R26, R34, R26 ;  /* 0x0000001a221a7228 */ /* 0x0000080000000000 */
[----:B----4-:R4:W0:-:S04]  /*8a90*/  DMUL R36, R8, R36 ;  /* 0x0000002408247228 */ /* 0x0108080000000000 */
[----:B------:R4:W0:-:S04]  /*8aa0*/  DMUL R38, R10, R38 ;  /* 0x000000260a267228 */ /* 0x0008080000000000 */
[----:B-----5:R4:W0:-:S04]  /*8ab0*/  DMUL R4, R12, R4 ;  /* 0x000000040c047228 */ /* 0x0208080000000000 */
[----:B------:R4:W0:Y:S01]  /*8ac0*/  DMUL R40, R14, R40 ;  /* 0x000000280e287228 */ /* 0x0008220000000000 */
[----:B-123--:R-:W-:Y:S05]  /*8ad0*/  @!P0 BRA `(.L_x_3286) ;  /* 0xfffffe1000008947 */ /* 0x00efea000383ffff */
[----:B------:R-:W-:Y:S05]  /*8ae0*/  BSYNC B1 ;  /* 0x0000000000017941 */ /* 0x000fea0003800000 */
.L_x_3285:
[----:B------:R-:W-:Y:S05]  /*8af0*/  BSYNC B0 ;  /* 0x0000000000007941 */ /* 0x000fea0003800000 */
.L_x_3284:
[----:B------:R-:W-:Y:S01]  /*8b00*/  ISETP.GE.U32.AND P1, PT, R3, c[0x0][0x174], PT ;  /* 0x00005d0003007a0c */ /* 0x000fe20003f26070 */
[----:B------:R-:W-:-:S12]  /*8b10*/  BSSY B0, `(.L_x_3287) ;  /* 0x000001a000007945 */ /* 0x000fd80003800000 */
[----:B------:R-:W-:Y:S05]  /*8b20*/  @P1 BRA `(.L_x_3288) ;  /* 0x0000018000001947 */ /* 0x000fea0003800000 */
[----:B------:R-:W-:-:S05]  /*8b30*/  IMAD R22, R0, R3, RZ ;  /* 0x0000000300167224 */ /* 0x000fca00078e02ff */
[----:B0-----:R-:W-:-:S05]  /*8b40*/  SHF.R.U32.HI R29, RZ, 0x1, R22 ;  /* 0x00000001ff1d7819 */ /* 0x001fca0000011616 */
        /* <DEDUP_REMOVED lines=12> */
[----:B----4-:R-:W-:Y:S01]  /*8c10*/  IADD3 R9, R43, c[0x0][0x17c], RZ ;  /* 0x00005f002b097a10 */ /* 0x010fe20007ffe0ff */
        /* <DEDUP_REMOVED lines=9> */
.L_x_3288:
[----:B------:R-:W-:Y:S05]  /*8cb0*/  BSYNC B0 ;  /* 0x0000000000007941 */ /* 0x000fea0003800000 */
.L_x_3287:
[----:B------:R-:W-:Y:S01]  /*8cc0*/  BSSY B0, `(.L_x_3289) ;  /* 0x0000012000007945 */ /* 0x000fe20003800000 */
[----:B------:R-:W-:Y:S05]  /*8cd0*/  @P1 BRA `(.L_x_3290) ;  /* 0x0000010000001947 */ /* 0x000fea0003800000 */
[----:B------:R-:W-:Y:S01]  /*8ce0*/  IADD3 R0, R3, c[0x0][0x17c], RZ ;  /* 0x00005f0003007a10 */ /* 0x000fe20007ffe0ff */
[----:B-----5:R1:W2:-:S03]  /*8cf0*/  DMUL R6, R6, R28 ;  /* 0x0000001c06067228 */ /* 0x0202860000000000 */
[----:B------:R-:W-:Y:S01]  /*8d00*/  ISETP.GE.U32.AND P0, PT, R0, c[0x0][0x174], PT ;  /* 0x00005d0000007a0c */ /* 0x000fe20003f06070 */
[----:B------:R1:W3:-:S12]  /*8d10*/  DMUL R18, R18, R30 ;  /* 0x0000001e12127228 */ /* 0x0002d80000000000 */
[----:B------:R-:W-:Y:S05]  /*8d20*/  @P0 BRA `(.L_x_3290) ;  /* 0x000000b000000947 */ /* 0x000fea0003800000 */
[----:B-123--:R-:W-:Y:S01]  /*8d30*/  IADD3 R0, R0, c[0x0][0x17c], RZ ;  /* 0x00005f0000007a10 */ /* 0x00efe20007ffe0ff */
[----:B------:R1:W2:-:S03]  /*8d40*/  DMUL R20, R20, R32 ;  /* 0x0000002014147228 */ /* 0x0002860000000000 */
[----:B------:R-:W-:Y:S01]  /*8d50*/  ISETP.GE.U32.AND P0, PT, R0, c[0x0][0x174], PT ;  /* 0x00005d0000007a0c */ /* 0x000fe20003f06070 */
[----:B0-----:R1:W0:-:S12]  /*8d60*/  DMUL R26, R26, R34 ;  /* 0x000000221a1a7228 */ /* 0x0012180000000000 */
[----:B------:R-:W-:Y:S05]  /*8d70*/  @P0 BRA `(.L_x_3290) ;  /* 0x0000006000000947 */ /* 0x000fea0003800000 */
[----:B012---:R-:W-:Y:S01]  /*8d80*/  IADD3 R0, R0, c[0x0][0x17c], RZ ;  /* 0x00005f0000007a10 */ /* 0x007fe20007ffe0ff */
[----:B------:R0:W1:-:S03]  /*8d90*/  DMUL R36, R36, R8 ;  /* 0x0000000824247228 */ /* 0x0000460000000000 */
[----:B------:R-:W-:Y:S01]  /*8da0*/  ISETP.GE.U32.AND P0, PT, R0, c[0x0][0x174], PT ;  /* 0x00005d0000007a0c */ /* 0x000fe20003f06070 */
[----:B------:R0:W2:-:S12]  /*8db0*/  DMUL R38, R38, R10 ;  /* 0x0000000a26267228 */ /* 0x0000980000000000 */
[----:B------:R0:W3:-:S04]  /*8dc0*/  @!P0 DMUL R4, R4, R12 ;  /* 0x0000000c04048228 */ /* 0x0000c80000000000 */
[----:B------:R0:W4:-:S06]  /*8dd0*/  @!P0 DMUL R40, R40, R14 ;  /* 0x0000000e28288228 */ /* 0x00010c0000000000 */
.L_x_3290:
[----:B0123--:R-:W-:Y:S05]  /*8de0*/  BSYNC B0 ;  /* 0x0000000000007941 */ /* 0x00ffea0003800000 */
.L_x_3289:
[----:B------:R-:W0:-:S04]  /*8df0*/  DMUL R18, R18, R26 ;  /* 0x0000001a12127228 */ /* 0x000e080000000000 */
[----:B------:R-:W1:-:S04]  /*8e00*/  DMUL R6, R6, R20 ;  /* 0x0000001406067228 */ /* 0x000e480000000000 */
[----:B0-----:R-:W0:-:S04]  /*8e10*/  DMUL R18, R18, R38 ;  /* 0x0000002612127228 */ /* 0x001e080000000000 */
[----:B-1----:R-:W1:-:S04]  /*8e20*/  DMUL R6, R6, R36 ;  /* 0x0000002406067228 */ /* 0x002e480000000000 */
[----:B0---4-:R0:W2:-:S04]  /*8e30*/  DMUL R18, R18, R40 ;  /* 0x0000002812127228 */ /* 0x0110880000000000 */
[----:B-1----:R0:W1:Y:S01]  /*8e40*/  DMUL R16, R6, R4 ;  /* 0x0000000406107228 */ /* 0x0020620000000000 */
[----:B------:R-:W-:Y:S05]  /*8e50*/  BRA `(.L_x_3251) ;  /* 0x0000073000007947 */ /* 0x000fea0003800000 */
.L_x_3266:
        /* <DEDUP_REMOVED lines=37> */
.L_x_3293:
[----:B----4-:R-:W-:Y:S02]  /*90b0*/  IADD3 R8, R0, c[0x0][0x17c], RZ ;  /* 0x00005f0000087a10 */ /* 0x010fe40007ffe0ff */
[----:B0-----:R-:W-:-:S02]  /*90c0*/  SHF.R.U32.HI R29, RZ, 0x1, R0 ;  /* 0x00000001ff1d7819 */ /* 0x001fc40000011600 */
        /* <DEDUP_REMOVED lines=26> */
.L_x_3292:
[----:B------:R-:W-:Y:S05]  /*9270*/  BSYNC B0 ;  /* 0x0000000000007941 */ /* 0x000fea0003800000 */
.L_x_3291:
[----:B------:R-:W-:Y:S01]  /*9280*/  ISETP.GE.U32.AND P1, PT, R0, c[0x0][0x174], PT ;  /* 0x00005d0000007a0c */ /* 0x000fe20003f26070 */
[----:B------:R-:W-:-:S12]  /*9290*/  BSSY B0, `(.L_x_3294) ;  /* 0x0000016000007945 */ /* 0x000fd80003800000 */
[----:B------:R-:W-:Y:S05]  /*92a0*/  @P1 BRA `(.L_x_3295) ;  /* 0x0000014000001947 */ /* 0x000fea0003800000 */
[----:B0-----:R-:W-:-:S05]  /*92b0*/  SHF.R.U32.HI R29, RZ, 0x1, R0 ;  /* 0x00000001ff1d7819 */ /* 0x001fca0000011600 */
        /* <DEDUP_REMOVED lines=11> */
[----:B----4-:R-:W-:Y:S02]  /*9370*/  IADD3 R8, R3, c[0x0][0x17c], RZ ;  /* 0x00005f0003087a10 */ /* 0x010fe40007ffe0ff */
[----:B------:R-:W-:Y:S02]  /*9380*/  SHF.R.U32.HI R9, RZ, 0x1, R3 ;  /* 0x00000001ff097819 */ /* 0x000fe40000011603 */
[----:B------:R-:W-:-:S13]  /*9390*/  ISETP.GE.U32.AND P0, PT, R8, c[0x0][0x174], PT ;  /* 0x00005d0008007a0c */ /* 0x000fda0003f06070 */
[----:B------:R-:W-:Y:S01]  /*93a0*/  @!P0 SHF.R.U32.HI R3, RZ, 0x1, R8 ;  /* 0x00000001ff038819 */ /* 0x000fe20000011608 */
[----:B------:R-:W-:-:S04]  /*93b0*/  IMAD.WIDE.U32 R8, R9, 0x10, R16 ;  /* 0x0000001009087825 */ /* 0x000fc800078e0010 */
[----:B------:R-:W-:Y:S02]  /*93c0*/  @!P0 IMAD.WIDE.U32 R16, R3, 0x10, R16 ;  /* 0x0000001003108825 */ /* 0x000fe400078e0010 */
[----:B------:R-:W5:Y:S04]  /*93d0*/  LDG.E.128 R8, [R8.64] ;  /* 0x0000002408087981 */ /* 0x000f68000c1e1d00 */
[----:B------:R0:W5:Y:S02]  /*93e0*/  @!P0 LDG.E.128 R12, [R16.64] ;  /* 0x00000024100c8981 */ /* 0x000164000c1e1d00 */
.L_x_3295:
[----:B------:R-:W-:Y:S05]  /*93f0*/  BSYNC B0 ;  /* 0x0000000000007941 */ /* 0x000fea0003800000 */
.L_x_3294:
        /* <DEDUP_REMOVED lines=18> */
.L_x_3297:
[----:B0123--:R-:W-:Y:S05]  /*9520*/  BSYNC B0 ;  /* 0x0000000000007941 */ /* 0x00ffea0003800000 */
.L_x_3296:
[----:B------:R-:W0:-:S04]  /*9530*/  DMUL R18, R18, R26 ;  /* 0x0000001a12127228 */ /* 0x000e080000000000 */
[----:B------:R-:W1:-:S04]  /*9540*/  DMUL R6, R6, R20 ;  /* 0x0000001406067228 */ /* 0x000e480000000000 */
[----:B0-----:R-:W0:-:S04]  /*9550*/  DMUL R18, R18, R38 ;  /* 0x0000002612127228 */ /* 0x001e080000000000 */
[----:B-1----:R-:W1:-:S04]  /*9560*/  DMUL R6, R6, R36 ;  /* 0x0000002406067228 */ /* 0x002e480000000000 */
[----:B0---4-:R0:W2:-:S04]  /*9570*/  DMUL R18, R18, R40 ;  /* 0x0000002812127228 */ /* 0x0110880000000000 */
[----:B-1----:R0:W1:-:S06]  /*9580*/  DMUL R16, R6, R4 ;  /* 0x0000000406107228 */ /* 0x00204c0000000000 */
.L_x_3251:
[----:B--2---:R-:W-:Y:S05]  /*9590*/  BSYNC B6 ;  /* 0x0000000000067941 */ /* 0x004fea0003800000 */
.L_x_3250:
[----:B------:R-:W-:-:S13]  /*95a0*/  ISETP.NE.AND P0, PT, RZ, c[0x0][0x18c], PT ;  /* 0x00006300ff007a0c */ /* 0x000fda0003f05270 */
[----:B------:R-:W-:Y:S05]  /*95b0*/  @!P0 BRA `(.L_x_3298) ;  /* 0x0000014000008947 */ /* 0x000fea0003800000 */
[----:B------:R-:W-:Y:S01]  /*95c0*/  IMAD R3, R2, c[0x0][0x0], R23 ;  /* 0x0000000002037a24 */ /* 0x000fe200078e0217 */
[----:B------:R-:W-:Y:S02]  /*95d0*/  ULDC UR4, c[0x0][0x4] ;  /* 0x0000010000047ab9 */ /* 0x000fe40000000800 */
[----:B------:R-:W-:Y:S02]  /*95e0*/  USHF.R.U32.HI UR4, URZ, 0x1, UR4 ;  /* 0x000000013f047899 */ /* 0x000fe40008011604 */
[----:B-1----:R1:W-:Y:S04]  /*95f0*/  STS.128 [R3.X16+0x10], R16 ;  /* 0x0000101003007388 */ /* 0x0023e8000000cc00 */
[----:B------:R-:W-:-:S13]  /*9600*/  ISETP.NE.AND P0, PT, RZ, UR4, PT ;  /* 0x00000004ff007c0c */ /* 0x000fda000bf05270 */
[----:B------:R-:W-:Y:S05]  /*9610*/  @!P0 BRA `(.L_x_3298) ;  /* 0x000000e000008947 */ /* 0x000fea0003800000 */
[----:B-1---5:R-:W-:-:S05]  /*9620*/  IMAD.U32 R9, RZ, RZ, UR4 ;  /* 0x00000004ff097e24 */ /* 0x022fca000f8e00ff */
.L_x_3299:
[----:B0-----:R-:W-:Y:S01]  /*9630*/  IADD3 R4, R2, R9, RZ ;  /* 0x0000000902047210 */ /* 0x001fe20007ffe0ff */
[----:B------:R-:W-:Y:S01]  /*9640*/  WARPSYNC 0xffffffff ;  /* 0xffffffff00007948 */ /* 0x000fe20003800000 */
[----:B------:R-:W-:Y:S02]  /*9650*/  BAR.SYNC.DEFER_BLOCKING 0x0 ;  /* 0x0000000000007b1d */ /* 0x000fe40000010000 */
[----:B------:R-:W-:-:S04]  /*9660*/  ISETP.GE.U32.AND P0, PT, R4, c[0x0][0x4], PT ;  /* 0x0000010004007a0c */ /* 0x000fc80003f06070 */
[----:B------:R-:W-:-:S13]  /*9670*/  ISETP.GE.U32.OR P0, PT, R2, R9, P0 ;  /* 0x000000090200720c */ /* 0x000fda0000706470 */
[----:B------:R-:W-:-:S06]  /*9680*/  @!P0 IMAD R4, R4, c[0x0][0x0], R23 ;  /* 0x0000000004048a24 */ /* 0x000fcc00078e0217 */
[----:B------:R-:W0:Y:S02]  /*9690*/  @!P0 LDS.128 R4, [R4.X16+0x10] ;  /* 0x0000100004048984 */ /* 0x000e24000000cc00 */
[----:B0-----:R-:W-:-:S04]  /*96a0*/  @!P0 DMUL R16, R16, R4 ;  /* 0x0000000410108228 */ /* 0x001fc80000000000 */
[----:B------:R-:W0:-:S07]  /*96b0*/  @!P0 DMUL R18, R18, R6 ;  /* 0x0000000612128228 */ /* 0x000e0e0000000000 */
[----:B0-----:R0:W-:Y:S01]  /*96c0*/  @!P0 STS.128 [R3.X16+0x10], R16 ;  /* 0x0000101003008388 */ /* 0x0011e2000000cc00 */
[----:B------:R-:W-:Y:S02]  /*96d0*/  ISETP.GT.AND P0, PT, R9, 0x1, PT ;  /* 0x000000010900780c */ /* 0x000fe40003f04270 */
[----:B------:R-:W-:-:S11]  /*96e0*/  SHF.R.S32.HI R9, RZ, 0x1, R9 ;  /* 0x00000001ff097819 */ /* 0x000fd60000011409 */
[----:B------:R-:W-:Y:S05]  /*96f0*/  @P0 BRA `(.L_x_3299) ;  /* 0xffffff3000000947 */ /* 0x000fea000383ffff */
.L_x_3298:
[----:B-1----:R-:W-:-:S13]  /*9700*/  ISETP.NE.AND P0, PT, RZ, c[0x0][0x188], PT ;  /* 0x00006200ff007a0c */ /* 0x002fda0003f05270 */
[----:B------:R-:W-:Y:S05]  /*9710*/  @!P0 BRA `(.L_x_3300) ;  /* 0x0000028000008947 */ /* 0x000fea0003800000 */
[----:B0-----:R-:W-:Y:S01]  /*9720*/  IMAD.MOV.U32 R3, RZ, RZ, c[0x0][0x0] ;  /* 0x00000000ff037624 */ /* 0x001fe200078e00ff */
[----:B------:R-:W-:-:S04]  /*9730*/  MOV R0, c[0x0][0x0] ;  /* 0x0000000000007a02 */ /* 0x000fc80000000f00 */
[----:B------:R-:W-:-:S13]  /*9740*/  ISETP.GT.AND P0, PT, R3, 0x20, PT ;  /* 0x000000200300780c */ /* 0x000fda0003f04270 */
[----:B------:R-:W-:Y:S05]  /*9750*/  @!P0 BRA `(.L_x_3301) ;  /* 0x0000016000008947 */ /* 0x000fea0003800000 */
[----:B-----5:R-:W-:Y:S01]  /*9760*/  IMAD R9, R2, c[0x0][0x0], R23 ;  /* 0x0000000002097a24 */ /* 0x020fe200078e0217 */
[----:B------:R-:W-:-:S04]  /*9770*/  LEA.HI R0, R3, c[0x0][0x0], RZ, 0x1 ;  /* 0x0000000003007a11 */ /* 0x000fc800078f08ff */
[----:B------:R0:W-:Y:S01]  /*9780*/  STS.128 [R9.X16+0x10], R16 ;  /* 0x0000101009007388 */ /* 0x0001e2000000cc00 */
[----:B------:R-:W-:Y:S01]  /*9790*/  SHF.R.S32.HI R3, RZ, 0x1, R0 ;  /* 0x00000001ff037819 */ /* 0x000fe20000011400 */
[----:B------:R-:W-:-:S03]  /*97a0*/  IMAD.MOV.U32 R0, RZ, RZ, 0x20 ;  /* 0x00000020ff007424 */ /* 0x000fc600078e00ff */
[----:B------:R-:W-:-:S13]  /*97b0*/  ISETP.GE.AND P0, PT, R3, 0x20, PT ;  /* 0x000000200300780c */ /* 0x000fda0003f06270 */
[----:B------:R-:W-:Y:S05]  /*97c0*/  @!P0 BRA `(.L_x_3301) ;  /* 0x000000f000008947 */ /* 0x000fea0003800000 */
[----:B0-----:R-:W-:Y:S02]  /*97d0*/  LEA R0, R9, 0x10, 0x4 ;  /* 0x0000001009007811 */ /* 0x001fe400078e20ff */
.L_x_3302:
[----:B------:R-:W-:Y:S01]  /*97e0*/  IADD3 R4, R23, R3, RZ ;  /* 0x0000000317047210 */ /* 0x000fe20007ffe0ff */
[----:B------:R-:W-:Y:S01]  /*97f0*/  WARPSYNC 0xffffffff ;  /* 0xffffffff00007948 */ /* 0x000fe20003800000 */
[----:B------:R-:W-:Y:S02]  /*9800*/  BAR.SYNC.DEFER_BLOCKING 0x0 ;  /* 0x0000000000007b1d */ /* 0x000fe40000010000 */
[----:B------:R-:W-:-:S04]  /*9810*/  ISETP.GE.U32.AND P0, PT, R4, c[0x0][0x0], PT ;  /* 0x0000000004007a0c */ /* 0x000fc80003f06070 */
[----:B------:R-:W-:-:S13]  /*9820*/  ISETP.GE.U32.OR P0, PT, R23, R3, P0 ;  /* 0x000000031700720c */ /* 0x000fda0000706470 */
[----:B------:R-:W-:Y:S01]  /*9830*/  @!P0 IMAD R4, R3, 0x10, R0 ;  /* 0x0000001003048824 */ /* 0x000fe200078e0200 */
[----:B------:R-:W-:-:S05]  /*9840*/  SHF.R.S32.HI R3, RZ, 0x1, R3 ;  /* 0x00000001ff037819 */ /* 0x000fca0000011403 */
[----:B0-----:R-:W0:Y:S02]  /*9850*/  @!P0 LDS.128 R4, [R4] ;  /* 0x0000000004048984 */ /* 0x001e240000000c00 */
[----:B0-----:R-:W-:-:S04]  /*9860*/  @!P0 DMUL R16, R16, R4 ;  /* 0x0000000410108228 */ /* 0x001fc80000000000 */
[----:B------:R-:W0:-:S07]  /*9870*/  @!P0 DMUL R18, R18, R6 ;  /* 0x0000000612128228 */ /* 0x000e0e0000000000 */
[----:B0-----:R0:W-:Y:S01]  /*9880*/  @!P0 STS.128 [R9.X16+0x10], R16 ;  /* 0x0000101009008388 */ /* 0x0011e2000000cc00 */
[----:B------:R-:W-:-:S13]  /*9890*/  ISETP.GE.AND P0, PT, R3, 0x20, PT ;  /* 0x000000200300780c */ /* 0x000fda0003f06270 */
[----:B------:R-:W-:Y:S05]  /*98a0*/  @P0 BRA `(.L_x_3302) ;  /* 0xffffff3000000947 */ /* 0x000fea000383ffff */
[----:B------:R-:W-:-:S04]  /*98b0*/  MOV R0, 0x20 ;  /* 0x0000002000007802 */ /* 0x000fc80000000f00 */
.L_x_3301:
[----:B0-----:R-:W-:Y:S01]  /*98c0*/  ISETP.GE.AND P0, PT, R0, 0x2, PT ;  /* 0x000000020000780c */ /* 0x001fe20003f06270 */
[----:B------:R-:W-:Y:S01]  /*98d0*/  WARPSYNC 0xffffffff ;  /* 0xffffffff00007948 */ /* 0x000fe20003800000 */
[----:B------:R-:W-:Y:S11]  /*98e0*/  BAR.SYNC.DEFER_BLOCKING 0x0 ;  /* 0x0000000000007b1d */ /* 0x000ff60000010000 */
[----:B------:R-:W-:Y:S05]  /*98f0*/  @!P0 BRA `(.L_x_3300) ;  /* 0x000000a000008947 */ /* 0x000fea0003800000 */
[----:B------:R-:W-:-:S05]  /*9900*/  IMAD.MOV.U32 R3, RZ, RZ, 0x1 ;  /* 0x00000001ff037424 */ /* 0x000fca00078e00ff */
.L_x_3303:
[----:B-----5:R-:W-:Y:S04]  /*9910*/  SHFL.DOWN PT, R5, R17, R3, 0x1f ;  /* 0x08001f0311057589 */ /* 0x020fe800000e0000 */
[----:B------:R-:W0:Y:S04]  /*9920*/  SHFL.DOWN PT, R4, R16, R3, 0x1f ;  /* 0x08001f0310047589 */ /* 0x000e2800000e0000 */
[----:B------:R-:W-:Y:S04]  /*9930*/  SHFL.DOWN PT, R7, R19, R3, 0x1f ;  /* 0x08001f0313077589 */ /* 0x000fe800000e0000 */
[----:B------:R1:W2:Y:S02]  /*9940*/  SHFL.DOWN PT, R6, R18, R3, 0x1f ;  /* 0x08001f0312067589 */ /* 0x0002a400000e0000 */
[----:B-1----:R-:W-:-:S04]  /*9950*/  SHF.L.U32 R3, R3, 0x1, RZ ;  /* 0x0000000103037819 */ /* 0x002fc800000006ff */
[----:B------:R-:W-:Y:S01]  /*9960*/  ISETP.GE.AND P0, PT, R3, R0, PT ;  /* 0x000000000300720c */ /* 0x000fe20003f06270 */
[----:B0-----:R0:W1:-:S04]  /*9970*/  DMUL R16, R4, R16 ;  /* 0x0000001004107228 */ /* 0x0010480000000000 */
[----:B--2---:R0:W2:-:S08]  /*9980*/  DMUL R18, R6, R18 ;  /* 0x0000001206127228 */ /* 0x0040900000000000 */
[----:B012---:R-:W-:Y:S05]  /*9990*/  @!P0 BRA `(.L_x_3303) ;  /* 0xffffff7000008947 */ /* 0x007fea000383ffff */
.L_x_3300:
[----:B------:R-:W-:Y:S01]  /*99a0*/  ISETP.NE.AND P1, PT, RZ, c[0x0][0x344], PT ;  /* 0x0000d100ff007a0c */ /* 0x000fe20003f25270 */
[----:B------:R-:W-:Y:S01]  /*99b0*/  IMAD.MOV.U32 R22, RZ, RZ, RZ ;  /* 0x000000ffff167224 */ /* 0x000fe200078e00ff */
[----:B0-----:R-:W-:-:S11]  /*99c0*/  MOV R26, RZ ;  /* 0x000000ff001a7202 */ /* 0x001fd60000000f00 */
[----:B------:R-:W-:Y:S05]  /*99d0*/  @!P1 BRA `(.L_x_3304) ;  /* 0x00000c7000009947 */ /* 0x000fea0003800000 */
[----:B------:R-:W-:Y:S01]  /*99e0*/  IMAD.MOV.U32 R24, RZ, RZ, RZ ;  /* 0x000000ffff187224 */ /* 0x000fe200078e00ff */
[----:B------:R-:W-:-:S03]  /*99f0*/  MOV R0, 0x1 ;  /* 0x0000000100007802 */ /* 0x000fc60000000f00 */
[----:B-----5:R-:W-:Y:S01]  /*9a00*/  IMAD.HI.U32 R4, R25, c[0x0][0x34c], R24 ;  /* 0x0000d30019047a27 */ /* 0x020fe200078e0018 */
        /* <DEDUP_REMOVED lines=196> */
.L_x_3304:
[----:B-----5:R-:W-:-:S05]  /*a650*/  IADD3 R6, P0, R26, c[0x0][0x548], RZ ;  /* 0x000152001a067a10 */ /* 0x020fca0007f1e0ff */
        /* <DEDUP_REMOVED lines=201> */
.L_x_3305:
        /* <DEDUP_REMOVED lines=217> */
.L_x_3307:
        /* <DEDUP_REMOVED lines=202> */
.L_x_3308:
        /* <DEDUP_REMOVED lines=11> */
.L_x_3310:
[----:B------:R-:W-:Y:S05]  /*cdd0*/  BSYNC B0 ;  /* 0x0000000000007941 */ /* 0x000fea0003800000 */
.L_x_3309:
[----:B------:R-:W-:Y:S01]  /*cde0*/  PRMT R8, R8, 0x9910, RZ ;  /* 0x0000991008087816 */ /* 0x000fe200000000ff */
[----:B------:R-:W-:Y:S01]  /*cdf0*/  BSSY B0, `(.L_x_3311) ;  /* 0x000000c000007945 */ /* 0x000fe20003800000 */
[----:B------:R-:W-:Y:S02]  /*ce00*/  LOP3.LUT P0, RZ, R23, R2, RZ, 0xfc, !PT ;  /* 0x0000000217ff7212 */ /* 0x000fe4000780fcff */
[----:B------:R-:W-:-:S13]  /*ce10*/  ISETP.NE.AND P1, PT, R8, RZ, PT ;  /* 0x000000ff0800720c */ /* 0x000fda0003f25270 */
[----:B------:R-:W-:Y:S05]  /*ce20*/  @!P1 BRA `(.L_x_3312) ;  /* 0x0000008000009947 */ /* 0x000fea0003800000 */
[----:B------:R-:W0:Y:S01]  /*ce30*/  S2R R9, SR_CTAID.Y ;  /* 0x0000000000097919 */ /* 0x000e220000002600 */
[----:B------:R-:W-:Y:S01]  /*ce40*/  ISETP.NE.AND P2, PT, RZ, c[0x0][0x188], PT ;  /* 0x00006200ff007a0c */ /* 0x000fe20003f45270 */
[----:B0-----:R-:W-:Y:S01]  /*ce50*/  IMAD R8, R0, c[0x0][0x10], R9 ;  /* 0x0000040000087a24 */ /* 0x001fe200078e0209 */
[----:B------:R-:W-:-:S11]  /*ce60*/  HFMA2.MMA R9, -RZ, RZ, 0, 9.5367431640625e-07 ;  /* 0x00000010ff097435 */ /* 0x000fd600000001ff */
[----:B------:R-:W-:-:S04]  /*ce70*/  @!P2 IMAD R8, R8, c[0x0][0x0], R23 ;  /* 0x000000000808aa24 */ /* 0x000fc800078e0217 */
[----:B------:R-:W-:-:S05]  /*ce80*/  IMAD.WIDE.U32 R8, R8, R9, c[0x0][0x560] ;  /* 0x0001580008087625 */ /* 0x000fca00078e0009 */
[----:B------:R0:W-:Y:S04]  /*ce90*/  STG.E.64 [R8.64], R16 ;  /* 0x0000001008007986 */ /* 0x0001e8000c101b24 */
[----:B------:R0:W-:Y:S02]  /*cea0*/  STG.E.64 [R8.64+0x8], R18 ;  /* 0x0000081208007986 */ /* 0x0001e4000c101b24 */
.L_x_3312:
[----:B------:R-:W-:Y:S05]  /*ceb0*/  BSYNC B0 ;  /* 0x0000000000007941 */ /* 0x000fea0003800000 */
.L_x_3311:
        /* <DEDUP_REMOVED lines=31> */
.L_x_3314:
[----:B------:R-:W-:Y:S05]  /*d0b0*/  BSYNC B0 ;  /* 0x0000000000007941 */ /* 0x000fea0003800000 */
.L_x_3313:
        /* <DEDUP_REMOVED lines=20> */
[----:B------:R-:W-:Y:S02]  /*d200*/  MOV R18, c[0x0][0x168] ;  /* 0x00005a0000127a02 */ /* 0x000fe40000000f00 */
[----:B------:R-:W-:Y:S02]  /*d210*/  MOV R19, c[0x0][0x16c] ;  /* 0x00005b0000137a02 */ /* 0x000fe40000000f00 */
[----:B------:R-:W-:-:S13]  /*d220*/  ISETP.GE.U32.AND P0, PT, R21, c[0x0][0x184], PT ;  /* 0x0000610015007a0c */ /* 0x000fda0003f06070 */
[----:B------:R-:W-:Y:S05]  /*d230*/  @P0 BRA `(.L_x_3318) ;  /* 0x000000d000000947 */ /* 0x000fea0003800000 */
[----:B------:R-:W-:Y:S01]  /*d240*/  IMAD.MOV.U32 R18, RZ, RZ, c[0x0][0x168] ;  /* 0x00005a00ff127624 */ /* 0x000fe200078e00ff */
[----:B------:R-:W-:Y:S02]  /*d250*/  MOV R19, c[0x0][0x16c] ;  /* 0x00005b0000137a02 */ /* 0x000fe40000000f00 */
.L_x_3319:
[----:B------:R-:W-:Y:S01]  /*d260*/  HFMA2.MMA R9, -RZ, RZ, 0, 9.5367431640625e-07 ;  /* 0x00000010ff097435 */ /* 0x000fe200000001ff */
[----:B------:R-:W-:-:S09]  /*d270*/  IMAD R8, R0, c[0x0][0x10], R21 ;  /* 0x0000040000087a24 */ /* 0x000fd200078e0215 */
[----:B------:R-:W-:-:S05]  /*d280*/  IMAD.WIDE.U32 R8, R8, R9, c[0x0][0x560] ;  /* 0x0001580008087625 */ /* 0x000fca00078e0009 */
[----:B0-2---:R-:W2:Y:S04]  /*d290*/  LDG.E.64 R10, [R8.64] ;  /* 0x00000024080a7981 */ /* 0x005ea8000c1e1b00 */
[----:B------:R-:W3:Y:S01]  /*d2a0*/  LDG.E.64 R14, [R8.64+0x8] ;  /* 0x00000824080e7981 */ /* 0x000ee2000c1e1b00 */
[----:B------:R-:W-:-:S04]  /*d2b0*/  IMAD.MOV.U32 R20, RZ, RZ, c[0x0][0x0] ;  /* 0x00000000ff147624 */ /* 0x000fc800078e00ff */
[----:B------:R-:W-:-:S05]  /*d2c0*/  IMAD R21, R20, c[0x0][0x4], R21 ;  /* 0x0000010014157a24 */ /* 0x000fca00078e0215 */
[----:B------:R-:W-:Y:S01]  /*d2d0*/  ISETP.GE.U32.AND P0, PT, R21, c[0x0][0x184], PT ;  /* 0x0000610015007a0c */ /* 0x000fe20003f06070 */
[----:B--2---:R0:W1:-:S04]  /*d2e0*/  DMUL R16, R10, R16 ;  /* 0x000000100a107228 */ /* 0x0040480000000000 */
[----:B---3--:R0:W2:-:S08]  /*d2f0*/  DMUL R18, R14, R18 ;  /* 0x000000120e127228 */ /* 0x0080900000000000 */
[----:B-1----:R-:W-:Y:S05]  /*d300*/  @!P0 BRA `(.L_x_3319) ;  /* 0xffffff5000008947 */ /* 0x002fea000383ffff */
.L_x_3318:
[----:B------:R-:W-:Y:S05]  /*d310*/  BSYNC B1 ;  /* 0x0000000000017941 */ /* 0x000fea0003800000 */
.L_x_3317:
[----:B------:R-:W-:Y:S05]  /*d320*/  BRA `(.L_x_3320) ;  /* 0x0000012000007947 */ /* 0x000fea0003800000 */
.L_x_3316:
[----:B------:R-:W-:Y:S02]  /*d330*/  ISETP.GE.U32.AND P0, PT, R2, c[0x0][0x184], PT ;  /* 0x0000610002007a0c */ /* 0x000fe40003f06070 */
[----:B------:R-:W-:Y:S02]  /*d340*/  MOV R18, c[0x0][0x168] ;  /* 0x00005a0000127a02 */ /* 0x000fe40000000f00 */
[----:B------:R-:W-:-:S09]  /*d350*/  MOV R19, c[0x0][0x16c] ;  /* 0x00005b0000137a02 */ /* 0x000fd20000000f00 */
[----:B------:R-:W-:Y:S05]  /*d360*/  @P0 BRA `(.L_x_3320) ;  /* 0x000000e000000947 */ /* 0x000fea0003800000 */
[----:B------:R-:W-:Y:S01]  /*d370*/  IMAD.MOV.U32 R21, RZ, RZ, R2 ;  /* 0x000000ffff157224 */ /* 0x000fe200078e0002 */
[----:B------:R-:W-:Y:S02]  /*d380*/  MOV R18, c[0x0][0x168] ;  /* 0x00005a0000127a02 */ /* 0x000fe40000000f00 */
[----:B------:R-:W-:Y:S02]  /*d390*/  MOV R19, c[0x0][0x16c] ;  /* 0x00005b0000137a02 */ /* 0x000fe40000000f00 */
.L_x_3321:
[----:B------:R-:W-:Y:S02]  /*d3a0*/  IMAD R8, R0, c[0x0][0x10], R21 ;  /* 0x0000040000087a24 */ /* 0x000fe400078e0215 */
[----:B------:R-:W-:Y:S02]  /*d3b0*/  IMAD.MOV.U32 R9, RZ, RZ, 0x10 ;  /* 0x00000010ff097424 */ /* 0x000fe400078e00ff */
[----:B------:R-:W-:-:S04]  /*d3c0*/  IMAD R8, R8, c[0x0][0x0], R23 ;  /* 0x0000000008087a24 */ /* 0x000fc800078e0217 */
[----:B------:R-:W-:-:S05]  /*d3d0*/  IMAD.WIDE.U32 R8, R8, R9, c[0x0][0x560] ;  /* 0x0001580008087625 */ /* 0x000fca00078e0009 */
[----:B0-2---:R-:W2:Y:S04]  /*d3e0*/  LDG.E.64 R10, [R8.64] ;  /* 0x00000024080a7981 */ /* 0x005ea8000c1e1b00 */
[----:B------:R-:W3:Y:S01]  /*d3f0*/  LDG.E.64 R14, [R8.64+0x8] ;  /* 0x00000824080e7981 */ /* 0x000ee2000c1e1b00 */
[----:B------:R-:W-:-:S04]  /*d400*/  IADD3 R21, R21, c[0x0][0x4], RZ ;  /* 0x0000010015157a10 */ /* 0x000fc80007ffe0ff */
[----:B------:R-:W-:Y:S01]  /*d410*/  ISETP.GE.U32.AND P0, PT, R21, c[0x0][0x184], PT ;  /* 0x0000610015007a0c */ /* 0x000fe20003f06070 */
[----:B--2---:R0:W1:-:S04]  /*d420*/  DMUL R16, R10, R16 ;  /* 0x000000100a107228 */ /* 0x0040480000000000 */
[----:B---3--:R0:W2:-:S08]  /*d430*/  DMUL R18, R14, R18 ;  /* 0x000000120e127228 */ /* 0x0080900000000000 */
[----:B-1----:R-:W-:Y:S05]  /*d440*/  @!P0 BRA `(.L_x_3321) ;  /* 0xffffff5000008947 */ /* 0x002fea000383ffff */
.L_x_3320:
[----:B------:R-:W-:Y:S05]  /*d450*/  BSYNC B0 ;  /* 0x0000000000007941 */ /* 0x000fea0003800000 */
.L_x_3315:
[----:B------:R-:W-:Y:S01]  /*d460*/  IMAD R21, R2, c[0x0][0x0], R23 ;  /* 0x0000000002157a24 */ /* 0x000fe200078e0217 */
[----:B------:R-:W-:Y:S01]  /*d470*/  ULDC UR4, c[0x0][0x4] ;  /* 0x0000010000047ab9 */ /* 0x000fe20000000800 */
[----:B------:R-:W-:Y:S01]  /*d480*/  ISETP.NE.AND P2, PT, RZ, c[0x0][0x188], PT ;  /* 0x00006200ff007a0c */ /* 0x000fe20003f45270 */
[----:B------:R-:W-:Y:S02]  /*d490*/  USHF.R.U32.HI UR4, URZ, 0x1, UR4 ;  /* 0x000000013f047899 */ /* 0x000fe40008011604 */
[----:B--2---:R1:W-:Y:S04]  /*d4a0*/  STS.128 [R21.X16+0x10], R16 ;  /* 0x0000101015007388 */ /* 0x0043e8000000cc00 */
[----:B------:R-:W-:-:S13]  /*d4b0*/  ISETP.NE.AND P0, PT, RZ, UR4, PT ;  /* 0x00000004ff007c0c */ /* 0x000fda000bf05270 */
[----:B------:R-:W-:Y:S05]  /*d4c0*/  @!P0 BRA `(.L_x_3322) ;  /* 0x000000d000008947 */ /* 0x000fea0003800000 */
[----:B01----:R-:W-:-:S04]  /*d4d0*/  MOV R15, UR4 ;  /* 0x00000004000f7c02 */ /* 0x003fc80008000f00 */
.L_x_3323:
[----:B------:R-:W-:Y:S01]  /*d4e0*/  IADD3 R8, R2, R15, RZ ;  /* 0x0000000f02087210 */ /* 0x000fe20007ffe0ff */
[----:B------:R-:W-:Y:S03]  /*d4f0*/  BAR.SYNC.DEFER_BLOCKING 0x0 ;  /* 0x0000000000007b1d */ /* 0x000fe60000010000 */
[----:B------:R-:W-:-:S04]  /*d500*/  ISETP.GE.U32.AND P0, PT, R8, c[0x0][0x4], PT ;  /* 0x0000010008007a0c */ /* 0x000fc80003f06070 */
[----:B------:R-:W-:-:S13]  /*d510*/  ISETP.GE.U32.OR P0, PT, R2, R15, P0 ;  /* 0x0000000f0200720c */ /* 0x000fda0000706470 */
[----:B------:R-:W-:-:S06]  /*d520*/  @!P0 IMAD R8, R8, c[0x0][0x0], R23 ;  /* 0x0000000008088a24 */ /* 0x000fcc00078e0217 */
[----:B0-----:R-:W0:Y:S02]  /*d530*/  @!P0 LDS.128 R8, [R8.X16+0x10] ;  /* 0x0000100008088984 */ /* 0x001e24000000cc00 */
[----:B0-----:R-:W-:-:S04]  /*d540*/  @!P0 DMUL R16, R16, R8 ;  /* 0x0000000810108228 */ /* 0x001fc80000000000 */
[----:B------:R-:W0:-:S07]  /*d550*/  @!P0 DMUL R18, R18, R10 ;  /* 0x0000000a12128228 */ /* 0x000e0e0000000000 */
[----:B0-----:R0:W-:Y:S01]  /*d560*/  @!P0 STS.128 [R21.X16+0x10], R16 ;  /* 0x0000101015008388 */ /* 0x0011e2000000cc00 */
[----:B------:R-:W-:Y:S02]  /*d570*/  ISETP.GT.AND P0, PT, R15, 0x1, PT ;  /* 0x000000010f00780c */ /* 0x000fe40003f04270 */
[----:B------:R-:W-:-:S11]  /*d580*/  SHF.R.S32.HI R15, RZ, 0x1, R15 ;  /* 0x00000001ff0f7819 */ /* 0x000fd6000001140f */
[----:B------:R-:W-:Y:S05]  /*d590*/  @P0 BRA `(.L_x_3323) ;  /* 0xffffff4000000947 */ /* 0x000fea000383ffff */
.L_x_3322:
[----:B01----:R-:W-:Y:S01]  /*d5a0*/  LEA R15, R21, 0x10, 0x4 ;  /* 0x00000010150f7811 */ /* 0x003fe200078e20ff */
[----:B------:R-:W-:Y:S05]  /*d5b0*/  @!P2 BRA `(.L_x_3324) ;  /* 0x000002500000a947 */ /* 0x000fea0003800000 */
[----:B------:R-:W-:Y:S01]  /*d5c0*/  IMAD.MOV.U32 R2, RZ, RZ, c[0x0][0x0] ;  /* 0x00000000ff027624 */ /* 0x000fe200078e00ff */
[----:B------:R-:W-:-:S04]  /*d5d0*/  MOV R0, c[0x0][0x0] ;  /* 0x0000000000007a02 */ /* 0x000fc80000000f00 */
[----:B------:R-:W-:-:S13]  /*d5e0*/  ISETP.GT.AND P0, PT, R2, 0x20, PT ;  /* 0x000000200200780c */ /* 0x000fda0003f04270 */
[----:B------:R-:W-:Y:S05]  /*d5f0*/  @!P0 BRA `(.L_x_3325) ;  /* 0x0000014000008947 */ /* 0x000fea0003800000 */
[----:B------:R-:W-:Y:S01]  /*d600*/  LEA.HI R2, R2, c[0x0][0x0], RZ, 0x1 ;  /* 0x0000000002027a11 */ /* 0x000fe200078f08ff */
[----:B------:R0:W-:Y:S01]  /*d610*/  STS.128 [R21.X16+0x10], R16 ;  /* 0x0000101015007388 */ /* 0x0001e2000000cc00 */
[----:B------:R-:W-:Y:S02]  /*d620*/  HFMA2.MMA R0, -RZ, RZ, 0, 1.9073486328125e-06 ;  /* 0x00000020ff007435 */ /* 0x000fe400000001ff */
[----:B------:R-:W-:-:S04]  /*d630*/  SHF.R.S32.HI R2, RZ, 0x1, R2 ;  /* 0x00000001ff027819 */ /* 0x000fc80000011402 */
[----:B------:R-:W-:-:S13]  /*d640*/  ISETP.GE.AND P0, PT, R2, 0x20, PT ;  /* 0x000000200200780c */ /* 0x000fda0003f06270 */
[----:B------:R-:W-:Y:S05]  /*d650*/  @!P0 BRA `(.L_x_3325) ;  /* 0x000000e000008947 */ /* 0x000fea0003800000 */
[----:B0-----:R-:W-:-:S05]  /*d660*/  IMAD.MOV.U32 R0, RZ, RZ, R2 ;  /* 0x000000ffff007224 */ /* 0x001fca00078e0002 */
.L_x_3326:
[----:B------:R-:W-:Y:S01]  /*d670*/  IADD3 R2, R23, R0, RZ ;  /* 0x0000000017027210 */ /* 0x000fe20007ffe0ff */
[----:B------:R-:W-:Y:S03]  /*d680*/  BAR.SYNC.DEFER_BLOCKING 0x0 ;  /* 0x0000000000007b1d */ /* 0x000fe60000010000 */
[----:B------:R-:W-:-:S04]  /*d690*/  ISETP.GE.U32.AND P0, PT, R2, c[0x0][0x0], PT ;  /* 0x0000000002007a0c */ /* 0x000fc80003f06070 */
[----:B------:R-:W-:-:S13]  /*d6a0*/  ISETP.GE.U32.OR P0, PT, R23, R0, P0 ;  /* 0x000000001700720c */ /* 0x000fda0000706470 */
[----:B------:R-:W-:Y:S02]  /*d6b0*/  @!P0 LEA R8, R0, R15, 0x4 ;  /* 0x0000000f00088211 */ /* 0x000fe400078e20ff */
[----:B------:R-:W-:-:S04]  /*d6c0*/  SHF.R.S32.HI R0, RZ, 0x1, R0 ;  /* 0x00000001ff007819 */ /* 0x000fc80000011400 */
[----:B0-----:R-:W0:Y:S02]  /*d6d0*/  @!P0 LDS.128 R8, [R8] ;  /* 0x0000000008088984 */ /* 0x001e240000000c00 */
[----:B0-----:R-:W-:-:S04]  /*d6e0*/  @!P0 DMUL R16, R16, R8 ;  /* 0x0000000810108228 */ /* 0x001fc80000000000 */
[----:B------:R-:W0:-:S07]  /*d6f0*/  @!P0 DMUL R18, R18, R10 ;  /* 0x0000000a12128228 */ /* 0x000e0e0000000000 */
[----:B0-----:R0:W-:Y:S01]  /*d700*/  @!P0 STS.128 [R21.X16+0x10], R16 ;  /* 0x0000101015008388 */ /* 0x0011e2000000cc00 */
[----:B------:R-:W-:-:S13]  /*d710*/  ISETP.GE.AND P0, PT, R0, 0x20, PT ;  /* 0x000000200000780c */ /* 0x000fda0003f06270 */
[----:B------:R-:W-:Y:S05]  /*d720*/  @P0 BRA `(.L_x_3326) ;  /* 0xffffff4000000947 */ /* 0x000fea000383ffff */
[----:B------:R-:W-:-:S04]  /*d730*/  IMAD.MOV.U32 R0, RZ, RZ, 0x20 ;  /* 0x00000020ff007424 */ /* 0x000fc800078e00ff */
.L_x_3325:
[----:B0-----:R-:W-:Y:S01]  /*d740*/  BAR.SYNC.DEFER_BLOCKING 0x0 ;  /* 0x0000000000007b1d */ /* 0x001fe20000010000 */
[----:B------:R-:W-:-:S13]  /*d750*/  ISETP.GE.AND P0, PT, R0, 0x2, PT ;  /* 0x000000020000780c */ /* 0x000fda0003f06270 */
[----:B------:R-:W-:Y:S05]  /*d760*/  @!P0 BRA `(.L_x_3324) ;  /* 0x000000a000008947 */ /* 0x000fea0003800000 */
[----:B------:R-:W-:-:S05]  /*d770*/  MOV R15, 0x1 ;  /* 0x00000001000f7802 */ /* 0x000fca0000000f00 */
.L_x_3327:
[----:B------:R-:W-:Y:S04]  /*d780*/  SHFL.DOWN PT, R9, R17, R15, 0x1f ;  /* 0x08001f0f11097589 */ /* 0x000fe800000e0000 */
        /* <DEDUP_REMOVED lines=8> */
.L_x_3324:
        /* <DEDUP_REMOVED lines=11> */
[----:B--2---:R0:W1:-:S04]  /*d8c0*/  DMUL R16, R16, R2 ;  /* 0x0000000210107228 */ /* 0x0040480000000000 */
[----:B---3--:R0:W2:-:S06]  /*d8d0*/  DMUL R18, R18, R6 ;  /* 0x0000000612127228 */ /* 0x00808c0000000000 */
.L_x_3329:
[----:B-1----:R-:W-:Y:S05]  /*d8e0*/  @!P1 BRA `(.L_x_3330) ;  /* 0x0000033000009947 */ /* 0x002fea0003800000 */
        /* <DEDUP_REMOVED lines=23> */
.L_x_3331:
[----:B------:R-:W-:Y:S02]  /*da60*/  IADD3 R24, P0, R24, c[0x0][0x548], RZ ;  /* 0x0001520018187a10 */ /* 0x000fe40007f1e0ff */
[----:B------:R-:W-:Y:S02]  /*da70*/  ISETP.NE.AND P6, PT, R23, c[0x0][0x57c], PT ;  /* 0x00015f0017007a0c */ /* 0x000fe40003fc5270 */
[----:B------:R-:W-:-:S05]  /*da80*/  IADD3.X R25, RZ, c[0x0][0x54c], RZ, P0, !PT ;  /* 0x00015300ff197a10 */ /* 0x000fca00007fe4ff */
[----:B------:R1:W-:Y:S06]  /*da90*/  STG.E.64 [R24.64], R16 ;  /* 0x0000001018007986 */ /* 0x0003ec000c101b24 */
[----:B------:R-:W-:Y:S05]  /*daa0*/  @!P6 BRA `(.L_x_3332) ;  /* 0x000001300000e947 */ /* 0x000fea0003800000 */
[----:B------:R-:W-:Y:S01]  /*dab0*/  MOV R0, 0x660 ;  /* 0x0000066000007802 */ /* 0x000fe20000000f00 */
[----:B------:R-:W-:Y:S01]  /*dac0*/  HFMA2.MMA R13, -RZ, RZ, 0, 0 ;  /* 0x00000000ff0d7435 */ /* 0x000fe200000001ff */
[----:B------:R-:W-:Y:S01]  /*dad0*/  MOV R4, c[0x4][0x650] ;  /* 0x0101940000047a02 */ /* 0x000fe20000000f00 */
[----:B------:R-:W-:Y:S01]  /*dae0*/  IMAD.MOV.U32 R5, RZ, RZ, c[0x4][0x654] ;  /* 0x01019500ff057624 */ /* 0x000fe200078e00ff */
[----:B0-----:R0:W3:Y:S01]  /*daf0*/  LDC.64 R2, c[0x4][R0] ;  /* 0x0100000000027b82 */ /* 0x0010e20000000a00 */
        /* <DEDUP_REMOVED lines=14> */
.L_x_3332:
[----:B------:R-:W-:-:S04]  /*dbe0*/  IADD3 R22, P0, R22, c[0x0][0x548], RZ ;  /* 0x0001520016167a10 */ /* 0x000fc80007f1e0ff */
[----:B------:R-:W-:-:S05]  /*dbf0*/  IADD3.X R23, RZ, c[0x0][0x54c], RZ, P0, !PT ;  /* 0x00015300ff177a10 */ /* 0x000fca00007fe4ff */
[----:B--2---:R-:W-:Y:S01]  /*dc00*/  STG.E.64 [R22.64], R18 ;  /* 0x0000001216007986 */ /* 0x004fe2000c101b24 */
[----:B------:R-:W-:Y:S05]  /*dc10*/  EXIT ;  /* 0x000000000000794d */ /* 0x000fea0003800000 */
.L_x_3330:
[----:B------:R-:W-:Y:S04]  /*dc20*/  STG.E.64 [R4.64], R16 ;  /* 0x0000001004007986 */ /* 0x000fe8000c101b24 */
[----:B--2---:R-:W-:Y:S01]  /*dc30*/  STG.E.64 [R4.64+0x8], R18 ;  /* 0x0000081204007986 */ /* 0x004fe2000c101b24 */
[----:B------:R-:W-:Y:S05]  /*dc40*/  EXIT ;  /* 0x000000000000794d */ /* 0x000fea0003800000 */
.L_x_3328:
[----:B------:R-:W-:Y:S01]  /*dc50*/  ISETP.NE.AND P0, PT, RZ, UR38, PT ;  /* 0x00000026ff007c0c */ /* 0x000fe2000bf05270 */
[----:B------:R-:W-:Y:S02]  /*dc60*/  ULDC.U8 UR4, c[0x0][0x579] ;  /* 0x00015e4000047ab9 */ /* 0x000fe40000000000 */
[----:B------:R-:W-:-:S10]  /*dc70*/  ISETP.NE.AND P1, PT, RZ, UR4, PT ;  /* 0x00000004ff007c0c */ /* 0x000fd4000bf25270 */
[----:B------:R-:W-:Y:S05]  /*dc80*/  @!P0 BRA `(.L_x_3333) ;  /* 0x0000004000008947 */ /* 0x000fea0003800000 */
[----:B------:R-:W2:Y:S04]  /*dc90*/  LDG.E.64 R2, [R6.64] ;  /* 0x0000002406027981 */ /* 0x000ea8000c1e1b00 */
[----:B------:R-:W3:Y:S01]  /*dca0*/  LDG.E.64 R4, [R12.64] ;  /* 0x000000240c047981 */ /* 0x000ee2000c1e1b00 */
[----:B--2---:R0:W1:-:S04]  /*dcb0*/  DMUL R16, R16, R2 ;  /* 0x0000000210107228 */ /* 0x0040480000000000 */
[----:B---3--:R0:W2:-:S06]  /*dcc0*/  DMUL R18, R18, R4 ;  /* 0x0000000412127228 */ /* 0x00808c0000000000 */
.L_x_3333:
[----:B-1----:R-:W-:Y:S05]  /*dcd0*/  @!P1 BRA `(.L_x_3334) ;  /* 0x0000033000009947 */ /* 0x002fea0003800000 */
[----:B------:R-:W-:-:S05]  /*dce0*/  IMAD.MOV.U32 R23, RZ, RZ, 0x1 ;  /* 0x00000001ff177424 */ /* 0x000fca00078e00ff */
[----:B------:R-:W-:-:S04]  /*dcf0*/  ISETP.NE.AND P0, PT, R23, c[0x0][0x57c], PT ;  /* 0x00015f0017007a0c */ /* 0x000fc80003f05270 */
[----:B------:R-:W-:-:S09]  /*dd00*/  P2R R0, PR, RZ, 0x1 ;  /* 0x00000001ff007803 */ /* 0x000fd20000000000 */
[----:B------:R-:W-:Y:S05]  /*dd10*/  @!P0 BRA `(.L_x_3335) ;  /* 0x0000013000008947 */ /* 0x000fea0003800000 */
[----:B------:R-:W-:Y:S01]  /*dd20*/  MOV R0, 0x660 ;  /* 0x0000066000007802 */ /* 0x000fe20000000f00 */
[----:B------:R-:W-:Y:S01]  /*dd30*/  HFMA2.MMA R8, -RZ, RZ, 0, 4.4763088226318359375e-05 ;  /* 0x000002efff087435 */ /* 0x000fe200000001ff */
[----:B0-----:R-:W-:Y:S01]  /*dd40*/  MOV R4, c[0x4][0x650] ;  /* 0x0101940000047a02 */ /* 0x001fe20000000f00 */
        /* <DEDUP_REMOVED lines=16> */
.L_x_3335:
[----:B------:R-:W-:Y:S02]  /*de50*/  IADD3 R24, P0, R24, c[0x0][0x548], RZ ;  /* 0x0001520018187a10 */ /* 0x000fe40007f1e0ff */
[----:B------:R-:W-:Y:S02]  /*de60*/  ISETP.NE.AND P6, PT, R23, c[0x0][0x57c], PT ;  /* 0x00015f0017007a0c */ /* 0x000fe40003fc5270 */
[----:B------:R-:W-:-:S05]  /*de70*/  IADD3.X R25, RZ, c[0x0][0x54c], RZ, P0, !PT ;  /* 0x00015300ff197a10 */ /* 0x000fca00007fe4ff */
[----:B------:R1:W-:Y:S06]  /*de80*/  STG.E.64 [R24.64], R16 ;  /* 0x0000001018007986 */ /* 0x0003ec000c101b24 */
[----:B------:R-:W-:Y:S05]  /*de90*/  @!P6 BRA `(.L_x_3336) ;  /* 0x000001300000e947 */ /* 0x000fea0003800000 */
[----:B------:R-:W-:Y:S01]  /*dea0*/  MOV R0, 0x660 ;  /* 0x0000066000007802 */ /* 0x000fe20000000f00 */
[----:B------:R-:W-:Y:S01]  /*deb0*/  HFMA2.MMA R13, -RZ, RZ, 0, 0 ;  /* 0x00000000ff0d7435 */ /* 0x000fe200000001ff */
[----:B0-----:R-:W-:Y:S01]  /*dec0*/  MOV R4, c[0x4][0x650] ;  /* 0x0101940000047a02 */ /* 0x001fe20000000f00 */
[----:B------:R-:W-:Y:S01]  /*ded0*/  IMAD.MOV.U32 R5, RZ, RZ, c[0x4][0x654] ;  /* 0x01019500ff057624 */ /* 0x000fe200078e00ff */
[----:B------:R0:W3:Y:S01]  /*dee0*/  LDC.64 R2, c[0x4][R0] ;  /* 0x0100000000027b82 */ /* 0x0000e20000000a00 */
        /* <DEDUP_REMOVED lines=14> */
.L_x_3336:
[----:B------:R-:W-:-:S04]  /*dfd0*/  IADD3 R22, P0, R22, c[0x0][0x548], RZ ;  /* 0x0001520016167a10 */ /* 0x000fc80007f1e0ff */
[----:B------:R-:W-:-:S05]  /*dfe0*/  IADD3.X R23, RZ, c[0x0][0x54c], RZ, P0, !PT ;  /* 0x00015300ff177a10 */ /* 0x000fca00007fe4ff */
[----:B--2---:R-:W-:Y:S01]  /*dff0*/  STG.E.64 [R22.64], R18 ;  /* 0x0000001216007986 */ /* 0x004fe2000c101b24 */
[----:B------:R-:W-:Y:S05]  /*e000*/  EXIT ;  /* 0x000000000000794d */ /* 0x000fea0003800000 */
.L_x_3334:
[----:B------:R-:W-:Y:S04]  /*e010*/  STG.E.64 [R6.64], R16 ;  /* 0x0000001006007986 */ /* 0x000fe8000c101b24 */
[----:B--2---:R-:W-:Y:S01]  /*e020*/  STG.E.64 [R12.64], R18 ;  /* 0x000000120c007986 */ /* 0x004fe2000c101b24 */
[----:B------:R-:W-:Y:S05]  /*e030*/  EXIT ;  /* 0x000000000000794d */ /* 0x000fea0003800000 */
.L_x_3306:
        /* <DEDUP_REMOVED lines=17> */
[----:B------:R-:W3:Y:S01]  /*e150*/  LDG.E.64 R6, [R4.64+0x8] ;  /* 0x0000082404067981 */ /* 0x000ee2000c1e1b00 */
[----:B--2---:R0:W1:-:S04]  /*e160*/  DMUL R16, R16, R2 ;  /* 0x0000000210107228 */ /* 0x0040480000000000 */
[----:B---3--:R0:W2:-:S06]  /*e170*/  DMUL R18, R18, R6 ;  /* 0x0000000612127228 */ /* 0x00808c0000000000 */
.L_x_3338:
        /* <DEDUP_REMOVED lines=24> */
.L_x_3340:
        /* <DEDUP_REMOVED lines=24> */
.L_x_3341:
[----:B------:R-:W-:-:S04]  /*e480*/  IADD3 R22, P0, R22, c[0x0][0x548], RZ ;  /* 0x0001520016167a10 */ /* 0x000fc80007f1e0ff */
[----:B------:R-:W-:-:S05]  /*e490*/  IADD3.X R23, RZ, c[0x0][0x54c], RZ, P0, !PT ;  /* 0x00015300ff177a10 */ /* 0x000fca00007fe4ff */
[----:B--2---:R-:W-:Y:S01]  /*e4a0*/  STG.E.64 [R22.64], R18 ;  /* 0x0000001216007986 */ /* 0x004fe2000c101b24 */
[----:B------:R-:W-:Y:S05]  /*e4b0*/  EXIT ;  /* 0x000000000000794d */ /* 0x000fea0003800000 */
.L_x_3339:
[----:B------:R-:W-:Y:S04]  /*e4c0*/  STG.E.64 [R4.64], R16 ;  /* 0x0000001004007986 */ /* 0x000fe8000c101b24 */
[----:B--2---:R-:W-:Y:S01]  /*e4d0*/  STG.E.64 [R4.64+0x8], R18 ;  /* 0x0000081204007986 */ /* 0x004fe2000c101b24 */
[----:B------:R-:W-:Y:S05]  /*e4e0*/  EXIT ;  /* 0x000000000000794d */ /* 0x000fea0003800000 */
.L_x_3337:
[----:B0-----:R-:W-:Y:S01]  /*e4f0*/  ISETP.NE.AND P0, PT, R0, RZ, PT ;  /* 0x000000ff0000720c */ /* 0x001fe20003f05270 */
[----:B------:R-:W-:Y:S02]  /*e500*/  ULDC.U8 UR4, c[0x0][0x579] ;  /* 0x00015e4000047ab9 */ /* 0x000fe40000000000 */
[----:B------:R-:W-:-:S10]  /*e510*/  ISETP.NE.AND P1, PT, RZ, UR4, PT ;  /* 0x00000004ff007c0c */ /* 0x000fd4000bf25270 */
[----:B------:R-:W-:Y:S05]  /*e520*/  @!P0 BRA `(.L_x_3342) ;  /* 0x0000004000008947 */ /* 0x000fea0003800000 */
[----:B------:R-:W2:Y:S04]  /*e530*/  LDG.E.64 R2, [R6.64] ;  /* 0x0000002406027981 */ /* 0x000ea8000c1e1b00 */
[----:B------:R-:W3:Y:S01]  /*e540*/  LDG.E.64 R4, [R8.64] ;  /* 0x0000002408047981 */ /* 0x000ee2000c1e1b00 */
[----:B--2---:R0:W1:-:S04]  /*e550*/  DMUL R16, R16, R2 ;  /* 0x0000000210107228 */ /* 0x0040480000000000 */
[----:B---3--:R0:W2:-:S06]  /*e560*/  DMUL R18, R18, R4 ;  /* 0x0000000412127228 */ /* 0x00808c0000000000 */
.L_x_3342:
        /* <DEDUP_REMOVED lines=24> */
.L_x_3344:
        /* <DEDUP_REMOVED lines=24> */
.L_x_3345:
[----:B------:R-:W-:-:S04]  /*e870*/  IADD3 R22, P0, R22, c[0x0][0x548], RZ ;  /* 0x0001520016167a10 */ /* 0x000fc80007f1e0ff */
[----:B------:R-:W-:-:S05]  /*e880*/  IADD3.X R23, RZ, c[0x0][0x54c], RZ, P0, !PT ;  /* 0x00015300ff177a10 */ /* 0x000fca00007fe4ff */
[----:B--2---:R-:W-:Y:S01]  /*e890*/  STG.E.64 [R22.64], R18 ;  /* 0x0000001216007986 */ /* 0x004fe2000c101b24 */
[----:B------:R-:W-:Y:S05]  /*e8a0*/  EXIT ;  /* 0x000000000000794d */ /* 0x000fea0003800000 */
.L_x_3343:
[----:B------:R-:W-:Y:S04]  /*e8b0*/  STG.E.64 [R6.64], R16 ;  /* 0x0000001006007986 */ /* 0x000fe8000c101b24 */
[----:B--2---:R-:W-:Y:S01]  /*e8c0*/  STG.E.64 [R8.64], R18 ;  /* 0x0000001208007986 */ /* 0x004fe2000c101b24 */
[----:B------:R-:W-:Y:S05]  /*e8d0*/  EXIT ;  /* 0x000000000000794d */ /* 0x000fea0003800000 */
.L_x_3346:
        /* <DEDUP_REMOVED lines=10> */
.L_x_8824:


//--------------------- .text._ZN2at6native13reduce_kernelILi128ELi4ENS0_8ReduceOpIdNS0_14func_wrapper_tIdNS0_55_GLOBAL__N__0955718d_22_SparseCsrTensorMath_cu_868dd54514ReductionMulOpIdEEEEjdLi4ELi4EEEEEvT1_ --------------------------
	.section	.text._ZN2at6native13reduce_kernelILi128ELi4ENS0_8ReduceOpIdNS0_14func_wrapper_tIdNS0_55_GLOBAL__N__0955718d_22_SparseCsrTensorMath_cu_868dd54514ReductionMulOpIdEEEEjdLi4ELi4EEEEEvT1_,"ax",@progbits
	.sectioninfo	@"SHI_REGISTERS=80"
	.align	128
.text._ZN2at6native13reduce_kernelILi128ELi4ENS0_8ReduceOpIdNS0_14func_wrapper_tIdNS0_55_GLOBAL__N__0955718d_22_SparseCsrTensorMath_cu_868dd54514ReductionMulOpIdEEEEjdLi4ELi4EEEEEvT1_:
        .type           _ZN2at6native13reduce_kernelILi128ELi4ENS0_8ReduceOpIdNS0_14func_wrapper_tIdNS0_55_GLOBAL__N__0955718d_22_SparseCsrTensorMath_cu_868dd54514ReductionMulOpIdEEEEjdLi4ELi4EEEEEvT1_,@function
        .size           _ZN2at6native13reduce_kernelILi128ELi4ENS0_8ReduceOpIdNS0_14func_wrapper_tIdNS0_55_GLOBAL__N__0955718d_22_SparseCsrTensorMath_cu_868dd54514ReductionMulOpIdEEEEjdLi4ELi4EEEEEvT1_,(.L_x_8825 - _ZN2at6native13reduce_kernelILi128ELi4ENS0_8ReduceOpIdNS0_14func_wrapper_tIdNS0_55_GLOBAL__N__0955718d_22_SparseCsrTensorMath_cu_868dd54514ReductionMulOpIdEEEEjdLi4ELi4EEEEEvT1_)
        .other          _ZN2at6native13reduce_kernelILi128ELi4ENS0_8ReduceOpIdNS0_14func_wrapper_tIdNS0_55_GLOBAL__N__0955718d_22_SparseCsrTensorMath_cu_868dd54514ReductionMulOpIdEEEEjdLi4ELi4EEEEEvT1_,@"STO_CUDA_ENTRY STV_DEFAULT"
_ZN2at6native13reduce_kernelILi128ELi4ENS0_8ReduceOpIdNS0_14func_wrapper_tIdNS0_55_GLOBAL__N__0955718d_22_SparseCsrTensorMath_cu_868dd54514ReductionMulOpIdEEEEjdLi4ELi4EEEEEvT1_:
        /* <DEDUP_REMOVED lines=213> */
.L_x_3347:
        /* <DEDUP_REMOVED lines=51> */
.L_x_3356:
[----:B------:R-:W-:Y:S05]  /*1080*/  BSYNC B2 ;  /* 0x0000000000027941 */ /* 0x000fea0003800000 */
.L_x_3355:
        /* <DEDUP_REMOVED lines=9> */
.L_x_3354:
[----:B------:R-:W-:Y:S05]  /*1120*/  BSYNC B1 ;  /* 0x0000000000017941 */ /* 0x000fea0003800000 */
.L_x_3353:
[C---:B------:R-:W-:Y:S02]  /*1130*/  IADD3 R3, P0, -R8.reuse, 0x4, RZ ;  /* 0x0000000408037810 */ /* 0x040fe40007f1e1ff */
[----:B------:R-:W-:Y:S02]  /*1140*/  IADD3 R0, R8, c[0x0][0x174], RZ ;  /* 0x00005d0008007a10 */ /* 0x000fe40007ffe0ff */
[----:B------:R-:W-:Y:S01]  /*1150*/  LEA R18, P1, R3, R18, 0x3 ;  /* 0x0000001203127211 */ /* 0x000fe200078218ff */
[----:B------:R-:W-:Y:S01]  /*1160*/  IMAD.X R6, RZ, RZ, -0x1, P0 ;  /* 0xffffffffff067424 */ /* 0x000fe200000e06ff */
[----:B------:R-:W-:-:S04]  /*1170*/  IADD3 R0, R0, -0x4, RZ ;  /* 0xfffffffc00007810 */ /* 0x000fc80007ffe0ff */
[----:B------:R-:W-:Y:S02]  /*1180*/  LEA.HI.X R19, R3, R19, R6, 0x3, P1 ;  /* 0x0000001303137211 */ /* 0x000fe400008f1c06 */
.L_x_3352:
[----:B------:R-:W-:Y:S05]  /*1190*/  BSYNC B0 ;  /* 0x0000000000007941 */ /* 0x000fea0003800000 */
.L_x_3351:
        /* <DEDUP_REMOVED lines=15> */
[----:B------:R-:W-:Y:S01]  /*1290*/  MOV R3, R10 ;  /* 0x0000000a00037202 */ /* 0x000fe20000000f00 */
[----:B------:R-:W-:Y:S01]  /*12a0*/  IMAD.MOV.U32 R6, RZ, RZ, c[0x0][0x168] ;  /* 0x00005a00ff067624 */ /* 0x000fe200078e00ff */
[----:B------:R-:W-:Y:S01]  /*12b0*/  MOV R7, c[0x0][0x16c] ;  /* 0x00005b0000077a02 */ /* 0x000fe20000000f00 */
[----:B------:R-:W-:Y:S01]  /*12c0*/  IMAD.MOV.U32 R8, RZ, RZ, c[0x0][0x168] ;  /* 0x00005a00ff087624 */ /* 0x000fe200078e00ff */
[----:B------:R-:W-:Y:S02]  /*12d0*/  MOV R9, c[0x0][0x16c] ;  /* 0x00005b0000097a02 */ /* 0x000fe40000000f00 */
.L_x_3359:
        /* <DEDUP_REMOVED lines=11> */
.L_x_3358:
[----:B------:R-:W-:Y:S05]  /*1390*/  BSYNC B0 ;  /* 0x0000000000007941 */ /* 0x000fea0003800000 */
.L_x_3357:
        /* <DEDUP_REMOVED lines=8> */
.L_x_3361:
[----:B------:R-:W-:Y:S05]  /*1420*/  BSYNC B0 ;  /* 0x0000000000007941 */ /* 0x000fea0003800000 */
.L_x_3360:
        /* <DEDUP_REMOVED lines=11> */
.L_x_3363:
[----:B------:R-:W-:Y:S05]  /*14e0*/  BSYNC B0 ;  /* 0x0000000000007941 */ /* 0x000fea0003800000 */
.L_x_3362:
[----:B01----:R-:W0:Y:S01]  /*14f0*/  DMUL R4, R8, R4 ;  /* 0x0000000408047228 */ /* 0x003e220000000000 */
[----:B------:R-:W-:Y:S01]  /*1500*/  CS2R R30, SRZ ;  /* 0x00000000001e7805 */ /* 0x000fe2000001ff00 */
[----:B------:R-:W-:Y:S01]  /*1510*/  CS2R R24, SRZ ;  /* 0x0000000000187805 */ /* 0x000fe2000001ff00 */
[----:B------:R-:W-:-:S03]  /*1520*/  CS2R R26, SRZ ;  /* 0x00000000001a7805 */ /* 0x000fc6000001ff00 */
[----:B0-----:R-:W0:-:S06]  /*1530*/  DMUL R4, R4, R6 ;  /* 0x0000000604047228 */ /* 0x001e0c0000000000 */
[----:B0-----:R0:W1:Y:S01]  /*1540*/  DMUL R28, R4, R28 ;  /* 0x0000001c041c7228 */ /* 0x0010620000000000 */
[----:B------:R-:W-:Y:S05]  /*1550*/  BRA `(.L_x_3349) ;  /* 0x00008cf000007947 */ /* 0x000fea0003800000 */
.L_x_3350:
[----:B------:R-:W-:Y:S01]  /*1560*/  IMAD.MOV.U32 R0, RZ, RZ, c[0x0][0x2e0] ;  /* 0x0000b800ff007624 */ /* 0x000fe200078e00ff */
[----:B------:R-:W-:-:S04]  /*1570*/  MOV R3, 0x1 ;  /* 0x0000000100037802 */ /* 0x000fc80000000f00 */
[----:B------:R-:W-:Y:S02]  /*1580*/  SHF.R.U32.HI R0, RZ, 0x3, R0 ;  /* 0x00000003ff007819 */ /* 0x000fe40000011600 */
[C---:B------:R-:W-:Y:S02]  /*1590*/  ISETP.EQ.AND P2, PT, R3.reuse, c[0x0][0x1b0], PT ;  /* 0x00006c0003007a0c */ /* 0x040fe40003f42270 */
        /* <DEDUP_REMOVED lines=74> */
.L_x_3373:
[----:B0-----:R-:W-:Y:S01]  /*1a40*/  HFMA2.MMA R12, -RZ, RZ, 0, 0 ;  /* 0x00000000ff0c7435 */ /* 0x001fe200000001ff */
[----:B------:R-:W-:Y:S01]  /*1a50*/  IMAD.MOV.U32 R0, RZ, RZ, RZ ;  /* 0x000000ffff007224 */ /* 0x000fe200078e00ff */
[----:B--2---:R-:W-:Y:S08]  /*1a60*/  @!P0 BRA `(.L_x_3368) ;  /* 0x00000df000008947 */ /* 0x004ff00003800000 */
        /* <DEDUP_REMOVED lines=223> */
.L_x_3368:
[----:B------:R-:W-:-:S04]  /*2860*/  LOP3.LUT R13, R12, 0xffffffe0, RZ, 0xc0, !PT ;  /* 0xffffffe00c0d7812 */ /* 0x000fc800078ec0ff */
[----:B------:R-:W-:-:S05]  /*2870*/  IADD3 R12, P1, R18, R13, RZ ;  /* 0x0000000d120c7210 */ /* 0x000fca0007f3e0ff */
[----:B------:R-:W-:-:S05]  /*2880*/  IMAD.X R13, RZ, RZ, R19, P1 ;  /* 0x000000ffff0d7224 */ /* 0x000fca00008e0613 */
        /* <DEDUP_REMOVED lines=226> */
.L_x_3369:
[----:B------:R-:W-:-:S04]  /*36b0*/  LOP3.LUT R15, R0, 0xffffffe0, RZ, 0xc0, !PT ;  /* 0xffffffe0000f7812 */ /* 0x000fc800078ec0ff */
[----:B------:R-:W-:-:S05]  /*36c0*/  IADD3 R14, P1, R18, R15, RZ ;  /* 0x0000000f120e7210 */ /* 0x000fca0007f3e0ff */
[----:B------:R-:W-:-:S05]  /*36d0*/  IMAD.X R15, RZ, RZ, R19, P1 ;  /* 0x000000ffff0f7224 */ /* 0x000fca00008e0613 */
[----:B------:R1:W5:Y:S04]  /*36e0*/  LDG.E.128 R36, [R14.64] ;  /* 0x000000240e247981 */ /* 0x000368000c1e1d00 */
[----:B------:R1:W5:Y:S01]  /*36f0*/  LDG.E.128 R32, [R14.64+0x10] ;  /* 0x000010240e207981 */ /* 0x000362000c1e1d00 */
[----:B------:R-:W-:Y:S01]  /*3700*/  IADD3 R3, R3, c[0x0][0x17c], RZ ;  /* 0x00005f0003037a10 */ /* 0x000fe20007ffe0ff */
[----:B0-----:R-:W-:Y:S01]  /*3710*/  IMAD.MOV.U32 R12, RZ, RZ, RZ ;  /* 0x000000ffff0c7224 */ /* 0x001fe200078e00ff */
[----:B------:R-:W-:Y:S01]  /*3720*/  MOV R0, RZ ;  /* 0x000000ff00007202 */ /* 0x000fe20000000f00 */
        /* <DEDUP_REMOVED lines=11> */
[----:B-1----:R-:W-:Y:S01]  /*37e0*/  MOV R14, RZ ;  /* 0x000000ff000e7202 */ /* 0x002fe20000000f00 */
        /* <DEDUP_REMOVED lines=211> */
.L_x_3370:
[----:B------:R-:W-:-:S04]  /*4520*/  LOP3.LUT R49, R12, 0xffffffe0, RZ, 0xc0, !PT ;  /* 0xffffffe00c317812 */ /* 0x000fc800078ec0ff */
[----:B------:R-:W-:-:S05]  /*4530*/  IADD3 R48, P1, R18, R49, RZ ;  /* 0x0000003112307210 */ /* 0x000fca0007f3e0ff */
[----:B------:R-:W-:-:S05]  /*4540*/  IMAD.X R49, RZ, RZ, R19, P1 ;  /* 0x000000ffff317224 */ /* 0x000fca00008e0613 */
[----:B------:R0:W5:Y:S04]  /*4550*/  LDG.E.128 R28, [R48.64] ;  /* 0x00000024301c7981 */ /* 0x000168000c1e1d00 */
[----:B-1----:R0:W5:Y:S01]  /*4560*/  LDG.E.128 R12, [R48.64+0x10] ;  /* 0x00001024300c7981 */ /* 0x002162000c1e1d00 */
        /* <DEDUP_REMOVED lines=224> */
.L_x_3371:
[----:B------:R-:W-:-:S04]  /*5370*/  LOP3.LUT R75, R0, 0xffffffe0, RZ, 0xc0, !PT ;  /* 0xffffffe0004b7812 */ /* 0x000fc800078ec0ff */
[----:B------:R-:W-:-:S05]  /*5380*/  IADD3 R74, P1, R18, R75, RZ ;  /* 0x0000004b124a7210 */ /* 0x000fca0007f3e0ff */
[----:B------:R-:W-:-:S05]  /*5390*/  IMAD.X R75, RZ, RZ, R19, P1 ;  /* 0x000000ffff4b7224 */ /* 0x000fca00008e0613 */
[----:B------:R-:W2:Y:S04]  /*53a0*/  LDG.E.128 R52, [R74.64] ;  /* 0x000000244a347981 */ /* 0x000ea8000c1e1d00 */
[----:B0-----:R-:W3:Y:S01]  /*53b0*/  LDG.E.128 R48, [R74.64+0x10] ;  /* 0x000010244a307981 */ /* 0x001ee2000c1e1d00 */
[----:B------:R-:W-:Y:S01]  /*53c0*/  IADD3 R3, R3, c[0x0][0x17c], RZ ;  /* 0x00005f0003037a10 */ /* 0x000fe20007ffe0ff */
[----:B-----5:R0:W1:Y:S01]  /*53d0*/  DMUL R64, R44, R64 ;  /* 0x000000402c407228 */ /* 0x0200620000000000 */
[----:B------:R-:W-:-:S03]  /*53e0*/  MOV R0, c[0x0][0x17c] ;  /* 0x00005f0000007a02 */ /* 0x000fc60000000f00 */
[----:B------:R0:W4:Y:S02]  /*53f0*/  DMUL R62, R46, R62 ;  /* 0x0000003e2e3e7228 */ /* 0x0001240000000000 */
[----:B------:R-:W-:Y:S02]  /*5400*/  IMAD R0, R0, 0x3, R3 ;  /* 0x0000000300007824 */ /* 0x000fe400078e0203 */
[----:B------:R0:W0:-:S03]  /*5410*/  DMUL R60, R40, R60 ;  /* 0x0000003c283c7228 */ /* 0x0000060000000000 */
[----:B------:R-:W-:Y:S01]  /*5420*/  ISETP.GE.U32.AND P1, PT, R0, c[0x0][0x174], PT ;  /* 0x00005d0000007a0c */ /* 0x000fe20003f26070 */
[----:B------:R0:W0:-:S04]  /*5430*/  DMUL R58, R42, R58 ;  /* 0x0000003a2a3a7228 */ /* 0x0000080000000000 */
        /* <DEDUP_REMOVED lines=8> */
[----:B--2---:R2:W0:-:S04]  /*54c0*/  DMUL R4, R52, R4 ;  /* 0x0000000434047228 */ /* 0x0044080000000000 */
[----:B------:R2:W0:-:S04]  /*54d0*/  DMUL R6, R54, R6 ;  /* 0x0000000636067228 */ /* 0x0004080000000000 */
[----:B---3--:R2:W3:-:S04]  /*54e0*/  DMUL R24, R48, R24 ;  /* 0x0000001830187228 */ /* 0x0084c80000000000 */
[----:B------:R2:W0:Y:S01]  /*54f0*/  DMUL R72, R50, R72 ;  /* 0x0000004832487228 */ /* 0x0004220000000000 */
[----:B-1-34-:R-:W-:Y:S01]  /*5500*/  @P1 CALL.REL.NOINC `(.L_x_3372) ;  /* 0x0000001000001944 */ /* 0x01afe20003c00000 */
[----:B------:R-:W-:Y:S05]  /*5510*/  BRA `(.L_x_3373) ;  /* 0xffffc52000007947 */ /* 0x000fea000383ffff */
.L_x_3372:
[----:B------:R-:W-:Y:S05]  /*5520*/  BSYNC B1 ;  /* 0x0000000000017941 */ /* 0x000fea0003800000 */
.L_x_3367:
[----:B------:R-:W-:Y:S05]  /*5530*/  BSYNC B0 ;  /* 0x0000000000007941 */ /* 0x000fea0003800000 */
.L_x_3366:
[----:B------:R-:W-:Y:S01]  /*5540*/  ISETP.GE.U32.AND P0, PT, R3, c[0x0][0x174], PT ;  /* 0x00005d0003007a0c */ /* 0x000fe20003f06070 */
[----:B------:R-:W-:-:S12]  /*5550*/  BSSY B0, `(.L_x_3374) ;  /* 0x0000341000007945 */ /* 0x000fd80003800000 */
[----:B------:R-:W-:Y:S05]  /*5560*/  @P0 BRA `(.L_x_3375) ;  /* 0x000033f000000947 */ /* 0x000fea0003800000 */
[----:B------:R-:W-:Y:S01]  /*5570*/  ISETP.NE.AND P1, PT, RZ, c[0x0][0x1b0], PT ;  /* 0x00006c00ff007a0c */ /* 0x000fe20003f25270 */
[----:B------:R-:W-:-:S12]  /*5580*/  IMAD.MOV.U32 R0, RZ, RZ, RZ ;  /* 0x000000ffff007224 */ /* 0x000fd800078e00ff */
[----:B------:R-:W-:Y:S05]  /*5590*/  @!P1 BRA `(.L_x_3376) ;  /* 0x00000c7000009947 */ /* 0x000fea0003800000 */
[----:B0-----:R-:W-:Y:S01]  /*55a0*/  MOV R40, RZ ;  /* 0x000000ff00287202 */ /* 0x001fe20000000f00 */
        /* <DEDUP_REMOVED lines=198> */
.L_x_3376:
[----:B------:R-:W-:-:S04]  /*6210*/  LOP3.LUT R77, R0, 0xffffffe0, RZ, 0xc0, !PT ;  /* 0xffffffe0004d7812 */ /* 0x000fc800078ec0ff */
[----:B------:R-:W-:-:S04]  /*6220*/  IADD3 R76, P2, R18, R77, RZ ;  /* 0x0000004d124c7210 */ /* 0x000fc80007f5e0ff */
[----:B------:R-:W-:-:S05]  /*6230*/  IADD3.X R77, RZ, R19, RZ, P2, !PT ;  /* 0x00000013ff4d7210 */ /* 0x000fca00017fe4ff */
[----:B0-----:R0:W5:Y:S04]  /*6240*/  LDG.E.128 R44, [R76.64] ;  /* 0x000000244c2c7981 */ /* 0x001168000c1e1d00 */
        /* <DEDUP_REMOVED lines=204> */
.L_x_3377:
        /* <DEDUP_REMOVED lines=208> */
.L_x_3378:
        /* <DEDUP_REMOVED lines=12> */
[----:B--2---:R-:W-:Y:S01]  /*7cd0*/  IMAD.HI.U32 R48, R75, c[0x0][0x1b8], R74 ;  /* 0x00006e004b307a27 */ /* 0x004fe200078e004a */
        /* <DEDUP_REMOVED lines=195> */
.L_x_3379:
[----:B--2---:R-:W-:-:S04]  /*8910*/  LOP3.LUT R49, R0, 0xffffffe0, RZ, 0xc0, !PT ;  /* 0xffffffe000317812 */ /* 0x004fc800078ec0ff */
[----:B------:R-:W-:-:S05]  /*8920*/  IADD3 R18, P1, R18, R49, RZ ;  /* 0x0000003112127210 */ /* 0x000fca0007f3e0ff */
[----:B------:R-:W-:-:S05]  /*8930*/  IMAD.X R19, RZ, RZ, R19, P1 ;  /* 0x000000ffff137224 */ /* 0x000fca00008e0613 */
[----:B------:R0:W5:Y:S04]  /*8940*/  LDG.E.128 R52, [R18.64] ;  /* 0x0000002412347981 */ /* 0x000168000c1e1d00 */
[----:B------:R0:W5:Y:S02]  /*8950*/  LDG.E.128 R48, [R18.64+0x10] ;  /* 0x0000102412307981 */ /* 0x000164000c1e1d00 */
.L_x_3375:
[----:B0-----:R-:W-:Y:S05]  /*8960*/  BSYNC B0 ;  /* 0x0000000000007941 */ /* 0x001fea0003800000 */
.L_x_3374:
[----:B------:R-:W-:Y:S01]  /*8970*/  BSSY B0, `(.L_x_3380) ;  /* 0x000001a000007945 */ /* 0x000fe20003800000 */
[----:B------:R-:W-:Y:S05]  /*8980*/  @P0 BRA `(.L_x_3381) ;  /* 0x0000018000000947 */ /* 0x000fea0003800000 */
[----:B------:R-:W-:Y:S01]  /*8990*/  IADD3 R0, R3, c[0x0][0x17c], RZ ;  /* 0x00005f0003007a10 */ /* 0x000fe20007ffe0ff */
[----:B-----5:R0:W1:-:S03]  /*89a0*/  DMUL R64, R64, R44 ;  /* 0x0000002c40407228 */ /* 0x0200460000000000 */
[----:B------:R-:W-:Y:S01]  /*89b0*/  ISETP.GE.U32.AND P0, PT, R0, c[0x0][0x174], PT ;  /* 0x00005d0000007a0c */ /* 0x000fe20003f06070 */
[----:B------:R0:W3:-:S04]  /*89c0*/  DMUL R62, R62, R46 ;  /* 0x0000002e3e3e7228 */ /* 0x0000c80000000000 */
[----:B------:R0:W4:-:S04]  /*89d0*/  DMUL R60, R60, R40 ;  /* 0x000000283c3c7228 */ /* 0x0001080000000000 */
[----:B------:R0:W2:-:S04]  /*89e0*/  DMUL R58, R58, R42 ;  /* 0x0000002a3a3a7228 */ /* 0x0000880000000000 */
[----:B------:R-:W-:Y:S05]  /*89f0*/  @P0 BRA `(.L_x_3381) ;  /* 0x0000011000000947 */ /* 0x000fea0003800000 */
[----:B01234-:R-:W-:Y:S01]  /*8a00*/  IADD3 R0, R0, c[0x0][0x17c], RZ ;  /* 0x00005f0000007a10 */ /* 0x01ffe20007ffe0ff */
[----:B------:R0:W1:-:S03]  /*8a10*/  DMUL R56, R56, R36 ;  /* 0x0000002438387228 */ /* 0x0000460000000000 */
[----:B------:R-:W-:Y:S01]  /*8a20*/  ISETP.GE.U32.AND P0, PT, R0, c[0x0][0x174], PT ;  /* 0x00005d0000007a0c */ /* 0x000fe20003f06070 */
[----:B------:R0:W2:-:S04]  /*8a30*/  DMUL R26, R26, R38 ;  /* 0x000000261a1a7228 */ /* 0x0000880000000000 */
[----:B------:R0:W3:-:S04]  /*8a40*/  DMUL R20, R20, R32 ;  /* 0x0000002014147228 */ /* 0x0000c80000000000 */
[----:B------:R0:W4:-:S04]  /*8a50*/  DMUL R10, R10, R34 ;  /* 0x000000220a0a7228 */ /* 0x0001080000000000 */
[----:B------:R-:W-:Y:S05]  /*8a60*/  @P0 BRA `(.L_x_3381) ;  /* 0x000000a000000947 */ /* 0x000fea0003800000 */
[----:B01234-:R-:W-:Y:S01]  /*8a70*/  IADD3 R0, R0, c[0x0][0x17c], RZ ;  /* 0x00005f0000007a10 */ /* 0x01ffe20007ffe0ff */
[----:B------:R0:W1:-:S03]  /*8a80*/  DMUL R8, R8, R28 ;  /* 0x0000001c08087228 */ /* 0x0000460000000000 */
[----:B------:R-:W-:Y:S01]  /*8a90*/  ISETP.GE.U32.AND P0, PT, R0, c[0x0][0x174], PT ;  /* 0x00005d0000007a0c */ /* 0x000fe20003f06070 */
[----:B------:R0:W2:-:S04]  /*8aa0*/  DMUL R66, R66, R30 ;  /* 0x0000001e42427228 */ /* 0x0000880000000000 */
[----:B------:R0:W3:-:S04]  /*8ab0*/  DMUL R68, R68, R12 ;  /* 0x0000000c44447228 */ /* 0x0000c80000000000 */
[----:B------:R0:W4:-:S04]  /*8ac0*/  DMUL R70, R70, R14 ;  /* 0x0000000e46467228 */ /* 0x0001080000000000 */
[----:B------:R0:W0:-:S04]  /*8ad0*/  @!P0 DMUL R4, R4, R52 ;  /* 0x0000003404048228 */ /* 0x0000080000000000 */
[----:B------:R0:W0:-:S04]  /*8ae0*/  @!P0 DMUL R6, R6, R54 ;  /* 0x0000003606068228 */ /* 0x0000080000000000 */
[----:B------:R0:W0:-:S04]  /*8af0*/  @!P0 DMUL R24, R24, R48 ;  /* 0x0000003018188228 */ /* 0x0000080000000000 */
[----:B------:R0:W0:-:S06]  /*8b00*/  @!P0 DMUL R72, R72, R50 ;  /* 0x0000003248488228 */ /* 0x00000c0000000000 */
.L_x_3381:
[----:B01234-:R-:W-:Y:S05]  /*8b10*/  BSYNC B0 ;  /* 0x0000000000007941 */ /* 0x01ffea0003800000 */
.L_x_3380:
[----:B------:R-:W0:-:S04]  /*8b20*/  DMUL R56, R56, R64 ;  /* 0x0000004038387228 */ /* 0x000e080000000000 */
[----:B------:R-:W-:-:S04]  /*8b30*/  DMUL R26, R26, R62 ;  /* 0x0000003e1a1a7228 */ /* 0x000fc80000000000 */
[----:B------:R-:W1:-:S04]  /*8b40*/  DMUL R20, R20, R60 ;  /* 0x0000003c14147228 */ /* 0x000e480000000000 */
[----:B------:R-:W2:-:S04]  /*8b50*/  DMUL R10, R10, R58 ;  /* 0x0000003a0a0a7228 */ /* 0x000e880000000000 */
[----:B0-----:R-:W-:-:S04]  /*8b60*/  DMUL R56, R56, R8 ;  /* 0x0000000838387228 */ /* 0x001fc80000000000 */
[----:B-1----:R-:W-:-:S04]  /*8b70*/  DMUL R20, R20, R68 ;  /* 0x0000004414147228 */ /* 0x002fc80000000000 */
[----:B--2---:R-:W0:-:S04]  /*8b80*/  DMUL R10, R10, R70 ;  /* 0x000000460a0a7228 */ /* 0x004e080000000000 */
[----:B-----5:R-:W1:-:S04]  /*8b90*/  DMUL R30, R26, R66 ;  /* 0x000000421a1e7228 */ /* 0x020e480000000000 */
[----:B0-----:R0:W2:-:S04]  /*8ba0*/  DMUL R26, R10, R72 ;  /* 0x000000480a1a7228 */ /* 0x0010880000000000 */
[----:B------:R0:W3:-:S04]  /*8bb0*/  DMUL R24, R20, R24 ;  /* 0x0000001814187228 */ /* 0x0000c80000000000 */
[----:B-1----:R0:W1:-:S04]  /*8bc0*/  DMUL R30, R30, R6 ;  /* 0x000000061e1e7228 */ /* 0x0020480000000000 */
[----:B------:R0:W4:Y:S01]  /*8bd0*/  DMUL R28, R56, R4 ;  /* 0x00000004381c7228 */ /* 0x0001220000000000 */
[----:B------:R-:W-:Y:S05]  /*8be0*/  BRA `(.L_x_3349) ;  /* 0x0000166000007947 */ /* 0x000fea0003800000 */
.L_x_3365:
        /* <DEDUP_REMOVED lines=64> */
.L_x_3384:
[----:B----4-:R-:W-:Y:S01]  /*8ff0*/  IADD3 R13, R3, c[0x0][0x17c], RZ ;  /* 0x00005f00030d7a10 */ /* 0x010fe20007ffe0ff */
        /* <DEDUP_REMOVED lines=9> */
[----:B------:R-:W-:Y:S01]  /*9090*/  IMAD R12, R0, R3, RZ ;  /* 0x00000003000c7224 */ /* 0x000fe200078e02ff */
[----:B0-----:R-:W2:Y:S01]  /*90a0*/  LDG.E.128 R36, [R76.64] ;  /* 0x000000244c247981 */ /* 0x001ea2000c1e1d00 */
[----:B------:R-:W-:-:S03]  /*90b0*/  IMAD.WIDE.U32 R48, R13, 0x20, R18 ;  /* 0x000000200d307825 */ /* 0x000fc600078e0012 */
[----:B------:R-:W-:Y:S01]  /*90c0*/  SHF.R.U32.HI R75, RZ, 0x2, R12 ;  /* 0x00000002ff4b7819 */ /* 0x000fe2000001160c */
[--C-:B------:R-:W-:Y:S01]  /*90d0*/  IMAD.WIDE.U32 R24, R15, 0x20, R18.reuse ;  /* 0x000000200f187825 */ /* 0x100fe200078e0012 */
[----:B------:R0:W3:Y:S03]  /*90e0*/  LDG.E.128 R44, [R48.64] ;  /* 0x00000024302c7981 */ /* 0x0000e6000c1e1d00 */
[----:B------:R-:W-:Y:S01]  /*90f0*/  IMAD.WIDE.U32 R74, R75, 0x20, R18 ;  /* 0x000000204b4a7825 */ /* 0x000fe200078e0012 */
[----:B------:R1:W4:Y:S04]  /*9100*/  LDG.E.128 R12, [R24.64] ;  /* 0x00000024180c7981 */ /* 0x000328000c1e1d00 */
[----:B------:R-:W5:Y:S04]  /*9110*/  LDG.E.128 R40, [R76.64+0x10] ;  /* 0x000010244c287981 */ /* 0x000f68000c1e1d00 */
[----:B0-----:R-:W4:Y:S04]  /*9120*/  LDG.E.128 R48, [R48.64+0x10] ;  /* 0x0000102430307981 */ /* 0x001f28000c1e1d00 */
[----:B-1----:R-:W4:Y:S04]  /*9130*/  LDG.E.128 R24, [R24.64+0x10] ;  /* 0x0000102418187981 */ /* 0x002f28000c1e1d00 */
[----:B------:R0:W4:Y:S04]  /*9140*/  LDG.E.128 R28, [R74.64] ;  /* 0x000000244a1c7981 */ /* 0x000128000c1e1d00 */
[----:B------:R0:W4:Y:S01]  /*9150*/  LDG.E.128 R32, [R74.64+0x10] ;  /* 0x000010244a207981 */ /* 0x000122000c1e1d00 */
[----:B------:R-:W-:-:S05]  /*9160*/  IADD3 R3, R3, c[0x0][0x17c], RZ ;  /* 0x00005f0003037a10 */ /* 0x000fca0007ffe0ff */
[----:B0-----:R-:W-:-:S05]  /*9170*/  IMAD R74, R16, 0x3, R3 ;  /* 0x00000003104a7824 */ /* 0x001fca00078e0203 */
[----:B------:R-:W-:Y:S01]  /*9180*/  ISETP.GE.U32.AND P0, PT, R74, c[0x0][0x174], PT ;  /* 0x00005d004a007a0c */ /* 0x000fe20003f06070 */
[----:B--2---:R0:W1:-:S04]  /*9190*/  DMUL R4, R36, R4 ;  /* 0x0000000424047228 */ /* 0x0040480000000000 */
[----:B------:R0:W2:-:S04]  /*91a0*/  DMUL R6, R38, R6 ;  /* 0x0000000626067228 */ /* 0x0000880000000000 */
[----:B---3--:R0:W3:-:S04]  /*91b0*/  DMUL R20, R44, R20 ;  /* 0x000000142c147228 */ /* 0x0080c80000000000 */
[----:B------:R0:W0:-:S04]  /*91c0*/  DMUL R52, R46, R52 ;  /* 0x000000342e347228 */ /* 0x0000080000000000 */
[----:B-----5:R0:W0:-:S04]  /*91d0*/  DMUL R8, R40, R8 ;  /* 0x0000000828087228 */ /* 0x0200080000000000 */
[----:B------:R0:W0:-:S04]  /*91e0*/  DMUL R10, R42, R10 ;  /* 0x0000000a2a0a7228 */ /* 0x0000080000000000 */
[----:B----4-:R4:W0:-:S04]  /*91f0*/  DMUL R54, R48, R54 ;  /* 0x0000003630367228 */ /* 0x0108080000000000 */
        /* <DEDUP_REMOVED lines=8> */
[----:B------:R4:W0:Y:S01]  /*9280*/  DMUL R72, R34, R72 ;  /* 0x0000004822487228 */ /* 0x0008220000000000 */
[----:B-123--:R-:W-:Y:S05]  /*9290*/  @!P0 BRA `(.L_x_3384) ;  /* 0xfffffd5000008947 */ /* 0x00efea000383ffff */
[----:B------:R-:W-:Y:S05]  /*92a0*/  BSYNC B1 ;  /* 0x0000000000017941 */ /* 0x000fea0003800000 */
.L_x_3383:
[----:B------:R-:W-:Y:S05]  /*92b0*/  BSYNC B0 ;  /* 0x0000000000007941 */ /* 0x000fea0003800000 */
.L_x_3382:
[----:B------:R-:W-:Y:S01]  /*92c0*/  ISETP.GE.U32.AND P1, PT, R3, c[0x0][0x174], PT ;  /* 0x00005d0003007a0c */ /* 0x000fe20003f26070 */
[----:B------:R-:W-:-:S12]  /*92d0*/  BSSY B0, `(.L_x_3385) ;  /* 0x000001e000007945 */ /* 0x000fd80003800000 */
[----:B------:R-:W-:Y:S05]  /*92e0*/  @P1 BRA `(.L_x_3386) ;  /* 0x000001c000001947 */ /* 0x000fea0003800000 */
[----:B------:R-:W-:-:S05]  /*92f0*/  IMAD R16, R0, R3, RZ ;  /* 0x0000000300107224 */ /* 0x000fca00078e02ff */
[----:B------:R-:W-:-:S05]  /*9300*/  SHF.R.U32.HI R75, RZ, 0x2, R16 ;  /* 0x00000002ff4b7819 */ /* 0x000fca0000011610 */
[----:B------:R-:W-:-:S05]  /*9310*/  IMAD.WIDE.U32 R74, R75, 0x20, R18 ;  /* 0x000000204b4a7825 */ /* 0x000fca00078e0012 */
[----:B0-----:R0:W5:Y:S04]  /*9320*/  LDG.E.128 R36, [R74.64] ;  /* 0x000000244a247981 */ /* 0x001168000c1e1d00 */
        /* <DEDUP_REMOVED lines=8> */
[----:B----4-:R0:W5:Y:S01]  /*93b0*/  LDG.E.128 R48, [R74.64+0x10] ;  /* 0x000010244a307981 */ /* 0x010162000c1e1d00 */
[----:B------:R-:W-:-:S04]  /*93c0*/  IADD3 R77, R77, c[0x0][0x17c], RZ ;  /* 0x00005f004d4d7a10 */ /* 0x000fc80007ffe0ff */
[----:B------:R-:W-:-:S13]  /*93d0*/  ISETP.GE.U32.AND P0, PT, R77, c[0x0][0x174], PT ;  /* 0x00005d004d007a0c */ /* 0x000fda0003f06070 */
[----:B------:R-:W-:Y:S05]  /*93e0*/  @P0 BRA `(.L_x_3386) ;  /* 0x000000c000000947 */ /* 0x000fea0003800000 */
[----:B0-----:R-:W-:Y:S01]  /*93f0*/  IADD3 R13, R77, c[0x0][0x17c], RZ ;  /* 0x00005f004d0d7a10 */ /* 0x001fe20007ffe0ff */
[----:B------:R-:W-:-:S03]  /*9400*/  IMAD R12, R0, R77, RZ ;  /* 0x0000004d000c7224 */ /* 0x000fc600078e02ff */
[----:B------:R-:W-:Y:S02]  /*9410*/  ISETP.GE.U32.AND P0, PT, R13, c[0x0][0x174], PT ;  /* 0x00005d000d007a0c */ /* 0x000fe40003f06070 */
[----:B------:R-:W-:-:S05]  /*9420*/  SHF.R.U32.HI R75, RZ, 0x2, R12 ;  /* 0x00000002ff4b7819 */ /* 0x000fca000001160c */
[----:B------:R-:W-:-:S05]  /*9430*/  IMAD.WIDE.U32 R74, R75, 0x20, R18 ;  /* 0x000000204b4a7825 */ /* 0x000fca00078e0012 */
[----:B------:R0:W5:Y:S01]  /*9440*/  LDG.E.128 R24, [R74.64+0x10] ;  /* 0x000010244a187981 */ /* 0x000162000c1e1d00 */
[----:B------:R-:W-:-:S05]  /*9450*/  @!P0 IMAD R0, R0, R13, RZ ;  /* 0x0000000d00008224 */ /* 0x000fca00078e02ff */
[----:B------:R-:W-:-:S05]  /*9460*/  @!P0 SHF.R.U32.HI R13, RZ, 0x2, R0 ;  /* 0x00000002ff0d8819 */ /* 0x000fca0000011600 */
[----:B------:R-:W-:Y:S02]  /*9470*/  @!P0 IMAD.WIDE.U32 R18, R13, 0x20, R18 ;  /* 0x000000200d128825 */ /* 0x000fe400078e0012 */
[----:B------:R0:W5:Y:S04]  /*9480*/  LDG.E.128 R12, [R74.64] ;  /* 0x000000244a0c7981 */ /* 0x000168000c1e1d00 */
[----:B------:R0:W5:Y:S04]  /*9490*/  @!P0 LDG.E.128 R28, [R18.64] ;  /* 0x00000024121c8981 */ /* 0x000168000c1e1d00 */
[----:B------:R0:W5:Y:S02]  /*94a0*/  @!P0 LDG.E.128 R32, [R18.64+0x10] ;  /* 0x0000102412208981 */ /* 0x000164000c1e1d00 */
.L_x_3386:
[----:B0-----:R-:W-:Y:S05]  /*94b0*/  BSYNC B0 ;  /* 0x0000000000007941 */ /* 0x001fea0003800000 */
.L_x_3385:
[----:B------:R-:W-:Y:S01]  /*94c0*/  BSSY B0, `(.L_x_3387) ;  /* 0x000001a000007945 */ /* 0x000fe20003800000 */
[----:B------:R-:W-:Y:S05]  /*94d0*/  @P1 BRA `(.L_x_3388) ;  /* 0x0000018000001947 */ /* 0x000fea0003800000 */
[----:B------:R-:W-:Y:S01]  /*94e0*/  IADD3 R0, R3, c[0x0][0x17c], RZ ;  /* 0x00005f0003007a10 */ /* 0x000fe20007ffe0ff */
[----:B-----5:R0:W1:-:S03]  /*94f0*/  DMUL R4, R4, R36 ;  /* 0x0000002404047228 */ /* 0x0200460000000000 */
        /* <DEDUP_REMOVED lines=22> */
.L_x_3388:
[----:B01234-:R-:W-:Y:S05]  /*9660*/  BSYNC B0 ;  /* 0x0000000000007941 */ /* 0x01ffea0003800000 */
.L_x_3387:
[----:B------:R-:W0:-:S04]  /*9670*/  DMUL R4, R4, R20 ;  /* 0x0000001404047228 */ /* 0x000e080000000000 */
[----:B------:R-:W-:-:S04]  /*9680*/  DMUL R6, R6, R52 ;  /* 0x0000003406067228 */ /* 0x000fc80000000000 */
[----:B------:R-:W1:-:S04]  /*9690*/  DMUL R8, R8, R54 ;  /* 0x0000003608087228 */ /* 0x000e480000000000 */
[----:B------:R-:W2:-:S04]  /*96a0*/  DMUL R10, R10, R56 ;  /* 0x000000380a0a7228 */ /* 0x000e880000000000 */
[----:B0-----:R-:W-:-:S04]  /*96b0*/  DMUL R4, R4, R58 ;  /* 0x0000003a04047228 */ /* 0x001fc80000000000 */
[----:B-1----:R-:W-:-:S04]  /*96c0*/  DMUL R8, R8, R62 ;  /* 0x0000003e08087228 */ /* 0x002fc80000000000 */
[----:B--2---:R-:W0:-:S04]  /*96d0*/  DMUL R10, R10, R64 ;  /* 0x000000400a0a7228 */ /* 0x004e080000000000 */
[----:B------:R-:W1:-:S04]  /*96e0*/  DMUL R6, R6, R60 ;  /* 0x0000003c06067228 */ /* 0x000e480000000000 */
[----:B0----5:R0:W2:-:S04]  /*96f0*/  DMUL R26, R10, R72 ;  /* 0x000000480a1a7228 */ /* 0x0210880000000000 */
[----:B------:R0:W3:-:S04]  /*9700*/  DMUL R24, R8, R70 ;  /* 0x0000004608187228 */ /* 0x0000c80000000000 */
[----:B-1----:R0:W1:-:S04]  /*9710*/  DMUL R30, R6, R68 ;  /* 0x00000044061e7228 */ /* 0x0020480000000000 */
[----:B------:R0:W4:Y:S01]  /*9720*/  DMUL R28, R4, R66 ;  /* 0x00000042041c7228 */ /* 0x0001220000000000 */
[----:B------:R-:W-:Y:S05]  /*9730*/  BRA `(.L_x_3349) ;  /* 0x00000b1000007947 */ /* 0x000fea0003800000 */
.L_x_3364:
        /* <DEDUP_REMOVED lines=69> */
.L_x_3391:
[----:B----4-:R-:W-:Y:S02]  /*9b90*/  IADD3 R12, R0, c[0x0][0x17c], RZ ;  /* 0x00005f00000c7a10 */ /* 0x010fe40007ffe0ff */
[----:B------:R-:W-:-:S02]  /*9ba0*/  SHF.R.U32.HI R75, RZ, 0x2, R0 ;  /* 0x00000002ff4b7819 */ /* 0x000fc40000011600 */
[----:B------:R-:W-:Y:S02]  /*9bb0*/  IADD3 R0, R12, c[0x0][0x17c], RZ ;  /* 0x00005f000c007a10 */ /* 0x000fe40007ffe0ff */
[----:B------:R-:W-:Y:S01]  /*9bc0*/  SHF.R.U32.HI R77, RZ, 0x2, R12 ;  /* 0x00000002ff4d7819 */ /* 0x000fe2000001160c */
[----:B------:R-:W-:Y:S01]  /*9bd0*/  IMAD.WIDE.U32 R74, R75, 0x20, R18 ;  /* 0x000000204b4a7825 */ /* 0x000fe200078e0012 */
[----:B------:R-:W-:Y:S02]  /*9be0*/  SHF.R.U32.HI R29, RZ, 0x2, R0 ;  /* 0x00000002ff1d7819 */ /* 0x000fe40000011600 */
[----:B------:R-:W-:Y:S01]  /*9bf0*/  IADD3 R0, R0, c[0x0][0x17c], RZ ;  /* 0x00005f0000007a10 */ /* 0x000fe20007ffe0ff */
[----:B------:R-:W-:Y:S01]  /*9c00*/  IMAD.WIDE.U32 R76, R77, 0x20, R18 ;  /* 0x000000204d4c7825 */ /* 0x000fe200078e0012 */
[----:B0-----:R-:W2:Y:S02]  /*9c10*/  LDG.E.128 R40, [R74.64] ;  /* 0x000000244a287981 */ /* 0x001ea4000c1e1d00 */
[----:B------:R-:W-:Y:S01]  /*9c20*/  SHF.R.U32.HI R37, RZ, 0x2, R0 ;  /* 0x00000002ff257819 */ /* 0x000fe20000011600 */
[--C-:B------:R-:W-:Y:S01]  /*9c30*/  IMAD.WIDE.U32 R28, R29, 0x20, R18.reuse ;  /* 0x000000201d1c7825 */ /* 0x100fe200078e0012 */
[----:B------:R-:W3:Y:S03]  /*9c40*/  LDG.E.128 R44, [R74.64+0x10] ;  /* 0x000010244a2c7981 */ /* 0x000ee6000c1e1d00 */
[----:B------:R-:W-:Y:S01]  /*9c50*/  IMAD.WIDE.U32 R36, R37, 0x20, R18 ;  /* 0x0000002025247825 */ /* 0x000fe200078e0012 */
[----:B------:R0:W4:Y:S04]  /*9c60*/  LDG.E.128 R12, [R28.64] ;  /* 0x000000241c0c7981 */ /* 0x000128000c1e1d00 */
[----:B------:R1:W5:Y:S04]  /*9c70*/  LDG.E.128 R32, [R36.64] ;  /* 0x0000002424207981 */ /* 0x000368000c1e1d00 */
[----:B------:R-:W4:Y:S04]  /*9c80*/  LDG.E.128 R48, [R76.64] ;  /* 0x000000244c307981 */ /* 0x000f28000c1e1d00 */
[----:B------:R-:W5:Y:S04]  /*9c90*/  LDG.E.128 R52, [R76.64+0x10] ;  /* 0x000010244c347981 */ /* 0x000f68000c1e1d00 */
[----:B0-----:R-:W5:Y:S04]  /*9ca0*/  LDG.E.128 R28, [R28.64+0x10] ;  /* 0x000010241c1c7981 */ /* 0x001f68000c1e1d00 */
[----:B-1----:R-:W5:Y:S01]  /*9cb0*/  LDG.E.128 R36, [R36.64+0x10] ;  /* 0x0000102424247981 */ /* 0x002f62000c1e1d00 */
        /* <DEDUP_REMOVED lines=21> */
.L_x_3390:
[----:B------:R-:W-:Y:S05]  /*9e10*/  BSYNC B0 ;  /* 0x0000000000007941 */ /* 0x000fea0003800000 */
.L_x_3389:
[----:B------:R-:W-:Y:S01]  /*9e20*/  ISETP.GE.U32.AND P1, PT, R0, c[0x0][0x174], PT ;  /* 0x00005d0000007a0c */ /* 0x000fe20003f26070 */
[----:B------:R-:W-:-:S12]  /*9e30*/  BSSY B0, `(.L_x_3392) ;  /* 0x000001a000007945 */ /* 0x000fd80003800000 */
[----:B------:R-:W-:Y:S05]  /*9e40*/  @P1 BRA `(.L_x_3393) ;  /* 0x0000018000001947 */ /* 0x000fea0003800000 */
[----:B------:R-:W-:-:S05]  /*9e50*/  SHF.R.U32.HI R75, RZ, 0x2, R0 ;  /* 0x00000002ff4b7819 */ /* 0x000fca0000011600 */
[----:B------:R-:W-:-:S05]  /*9e60*/  IMAD.WIDE.U32 R74, R75, 0x20, R18 ;  /* 0x000000204b4a7825 */ /* 0x000fca00078e0012 */
[----:B0-----:R0:W5:Y:S04]  /*9e70*/  LDG.E.128 R40, [R74.64] ;  /* 0x000000244a287981 */ /* 0x001168000c1e1d00 */
[----:B------:R0:W5:Y:S01]  /*9e80*/  LDG.E.128 R44, [R74.64+0x10] ;  /* 0x000010244a2c7981 */ /* 0x000162000c1e1d00 */
[----:B------:R-:W-:-:S04]  /*9e90*/  IADD3 R3, R0, c[0x0][0x17c], RZ ;  /* 0x00005f0000037a10 */ /* 0x000fc80007ffe0ff */
[----:B------:R-:W-:-:S13]  /*9ea0*/  ISETP.GE.U32.AND P0, PT, R3, c[0x0][0x174], PT ;  /* 0x00005d0003007a0c */ /* 0x000fda0003f06070 */
[----:B------:R-:W-:Y:S05]  /*9eb0*/  @P0 BRA `(.L_x_3393) ;  /* 0x0000011000000947 */ /* 0x000fea0003800000 */
[----:B0-----:R-:W-:-:S05]  /*9ec0*/  SHF.R.U32.HI R75, RZ, 0x2, R3 ;  /* 0x00000002ff4b7819 */ /* 0x001fca0000011603 */
[----:B------:R-:W-:-:S05]  /*9ed0*/  IMAD.WIDE.U32 R74, R75, 0x20, R18 ;  /* 0x000000204b4a7825 */ /* 0x000fca00078e0012 */
[----:B----4-:R0:W5:Y:S04]  /*9ee0*/  LDG.E.128 R48, [R74.64] ;  /* 0x000000244a307981 */ /* 0x010168000c1e1d00 */
        /* <DEDUP_REMOVED lines=9> */
[----:B------:R-:W-:Y:S02]  /*9f80*/  @!P0 SHF.R.U32.HI R3, RZ, 0x2, R12 ;  /* 0x00000002ff038819 */ /* 0x000fe4000001160c */
[----:B------:R0:W5:Y:S03]  /*9f90*/  LDG.E.128 R12, [R74.64] ;  /* 0x000000244a0c7981 */ /* 0x000166000c1e1d00 */
[----:B------:R-:W-:-:S05]  /*9fa0*/  @!P0 IMAD.WIDE.U32 R18, R3, 0x20, R18 ;  /* 0x0000002003128825 */ /* 0x000fca00078e0012 */
[----:B------:R0:W5:Y:S04]  /*9fb0*/  @!P0 LDG.E.128 R32, [R18.64] ;  /* 0x0000002412208981 */ /* 0x000168000c1e1d00 */
[----:B------:R0:W5:Y:S02]  /*9fc0*/  @!P0 LDG.E.128 R36, [R18.64+0x10] ;  /* 0x0000102412248981 */ /* 0x000164000c1e1d00 */
.L_x_3393:
[----:B0-----:R-:W-:Y:S05]  /*9fd0*/  BSYNC B0 ;  /* 0x0000000000007941 */ /* 0x001fea0003800000 */
.L_x_3392:
        /* <DEDUP_REMOVED lines=26> */
.L_x_3395:
[----:B01234-:R-:W-:Y:S05]  /*a180*/  BSYNC B0 ;  /* 0x0000000000007941 */ /* 0x01ffea0003800000 */
.L_x_3394:
        /* <DEDUP_REMOVED lines=8> */
[----:B0-----:R0:W2:-:S04]  /*a210*/  DMUL R26, R26, R72 ;  /* 0x000000481a1a7228 */ /* 0x0010880000000000 */
[----:B------:R0:W3:-:S04]  /*a220*/  DMUL R24, R20, R24 ;  /* 0x0000001814187228 */ /* 0x0000c80000000000 */
[----:B-1---5:R0:W1:-:S04]  /*a230*/  DMUL R30, R10, R6 ;  /* 0x000000060a1e7228 */ /* 0x0220480000000000 */
[----:B------:R0:W4:-:S06]  /*a240*/  DMUL R28, R8, R4 ;  /* 0x00000004081c7228 */ /* 0x00010c0000000000 */
.L_x_3349:
[----:B-123--:R-:W-:Y:S05]  /*a250*/  BSYNC B6 ;  /* 0x0000000000067941 */ /* 0x00efea0003800000 */
.L_x_3348:
[----:B------:R-:W-:-:S13]  /*a260*/  ISETP.NE.AND P0, PT, RZ, c[0x0][0x18c], PT ;  /* 0x00006300ff007a0c */ /* 0x000fda0003f05270 */
[----:B------:R-:W-:Y:S05]  /*a270*/  @!P0 BRA `(.L_x_3396) ;  /* 0x0000020000008947 */ /* 0x000fea0003800000 */
[----:B------:R-:W-:Y:S01]  /*a280*/  IMAD R0, R2, c[0x0][0x0], R17 ;  /* 0x0000000002007a24 */ /* 0x000fe200078e0211 */
[----:B------:R-:W-:Y:S02]  /*a290*/  ULDC UR4, c[0x0][0x4] ;  /* 0x0000010000047ab9 */ /* 0x000fe40000000800 */
[----:B------:R-:W-:Y:S02]  /*a2a0*/  USHF.R.U32.HI UR4, URZ, 0x1, UR4 ;  /* 0x000000013f047899 */ /* 0x000fe40008011604 */
[C---:B0-----:R-:W-:Y:S02]  /*a2b0*/  SHF.L.U32 R5, R0.reuse, 0x5, RZ ;  /* 0x0000000500057819 */ /* 0x041fe400000006ff */
[----:B------:R-:W-:Y:S02]  /*a2c0*/  LEA R3, R0, 0x10, 0x5 ;  /* 0x0000001000037811 */ /* 0x000fe400078e28ff */
[----:B------:R-:W-:Y:S01]  /*a2d0*/  ISETP.NE.AND P0, PT, RZ, UR4, PT ;  /* 0x00000004ff007c0c */ /* 0x000fe2000bf05270 */
[----:B----4-:R0:W-:Y:S04]  /*a2e0*/  STS.128 [R5+0x10], R28 ;  /* 0x0000101c05007388 */ /* 0x0101e80000000c00 */
[----:B------:R0:W-:Y:S08]  /*a2f0*/  STS.128 [R5+0x20], R24 ;  /* 0x0000201805007388 */ /* 0x0001f00000000c00 */
[----:B------:R-:W-:Y:S05]  /*a300*/  @!P0 BRA `(.L_x_3396) ;  /* 0x0000017000008947 */ /* 0x000fea0003800000 */
[----:B0-----:R-:W-:-:S05]  /*a310*/  IMAD.U32 R5, RZ, RZ, UR4 ;  /* 0x00000004ff057e24 */ /* 0x001fca000f8e00ff */
.L_x_3399:
        /* <DEDUP_REMOVED lines=12> */
[----:B------:R-:W1:Y:S01]  /*a3e0*/  LDS.128 R8, [R0+0x20] ;  /* 0x0000200000087984 */ /* 0x000e620000000c00 */
[----:B0-----:R-:W-:-:S04]  /*a3f0*/  DMUL R28, R28, R4 ;  /* 0x000000041c1c7228 */ /* 0x001fc80000000000 */
[----:B------:R-:W0:-:S04]  /*a400*/  DMUL R30, R30, R6 ;  /* 0x000000061e1e7228 */ /* 0x000e080000000000 */
[----:B-1----:R-:W-:-:S03]  /*a410*/  DMUL R24, R24, R8 ;  /* 0x0000000818187228 */ /* 0x002fc60000000000 */
[----:B0-----:R0:W-:Y:S01]  /*a420*/  STS.128 [R3], R28 ;  /* 0x0000001c03007388 */ /* 0x0011e20000000c00 */
[----:B------:R-:W1:-:S07]  /*a430*/  DMUL R26, R26, R10 ;  /* 0x0000000a1a1a7228 */ /* 0x000e4e0000000000 */
[----:B-1----:R0:W-:Y:S04]  /*a440*/  STS.128 [R3+0x10], R24 ;  /* 0x0000101803007388 */ /* 0x0021e80000000c00 */
.L_x_3398:
[----:B------:R-:W-:Y:S05]  /*a450*/  BSYNC B0 ;  /* 0x0000000000007941 */ /* 0x000fea0003800000 */
.L_x_3397:
[----:B------:R-:W-:Y:S01]  /*a460*/  MOV R5, R12 ;  /* 0x0000000c00057202 */ /* 0x000fe20000000f00 */
[----:B------:R-:W-:Y:S05]  /*a470*/  @P1 BRA `(.L_x_3399) ;  /* 0xfffffea000001947 */ /* 0x000fea000383ffff */
.L_x_3396:
[----:B------:R-:W-:-:S13]  /*a480*/  ISETP.NE.AND P0, PT, RZ, c[0x0][0x188], PT ;  /* 0x00006200ff007a0c */ /* 0x000fda0003f05270 */
[----:B------:R-:W-:Y:S05]  /*a490*/  @!P0 BRA `(.L_x_3400) ;  /* 0x0000037000008947 */ /* 0x000fea0003800000 */
[----:B0-----:R-:W-:Y:S01]  /*a4a0*/  IMAD.MOV.U32 R3, RZ, RZ, c[0x0][0x0] ;  /* 0x00000000ff037624 */ /* 0x001fe200078e00ff */
[----:B------:R-:W-:-:S04]  /*a4b0*/  MOV R0, c[0x0][0x0] ;  /* 0x0000000000007a02 */ /* 0x000fc80000000f00 */
        /* <DEDUP_REMOVED lines=8> */
[----:B----4-:R0:W-:Y:S01]  /*a540*/  STS.128 [R5+0x10], R28 ;  /* 0x0000101c05007388 */ /* 0x0101e20000000c00 */
[----:B------:R-:W-:-:S03]  /*a550*/  ISETP.GE.AND P0, PT, R3, 0x20, PT ;  /* 0x000000200300780c */ /* 0x000fc60003f06270 */
[----:B------:R0:W-:Y:S10]  /*a560*/  STS.128 [R5+0x20], R24 ;  /* 0x0000201805007388 */ /* 0x0001f40000000c00 */
[----:B------:R-:W-:Y:S05]  /*a570*/  @!P0 BRA `(.L_x_3401) ;  /* 0x0000015000008947 */ /* 0x000fea0003800000 */
.L_x_3404:
        /* <DEDUP_REMOVED lines=8> */
[----:B0-----:R-:W0:Y:S04]  /*a600*/  LDS.128 R4, [R0] ;  /* 0x0000000000047984 */ /* 0x001e280000000c00 */
[----:B------:R-:W1:Y:S01]  /*a610*/  LDS.128 R8, [R0+0x10] ;  /* 0x0000100000087984 */ /* 0x000e620000000c00 */
[----:B0-----:R-:W-:-:S04]  /*a620*/  DMUL R28, R28, R4 ;  /* 0x000000041c1c7228 */ /* 0x001fc80000000000 */
[----:B------:R-:W0:-:S04]  /*a630*/  DMUL R30, R30, R6 ;  /* 0x000000061e1e7228 */ /* 0x000e080000000000 */
[----:B-1----:R-:W-:-:S03]  /*a640*/  DMUL R24, R24, R8 ;  /* 0x0000000818187228 */ /* 0x002fc60000000000 */
[----:B0-----:R0:W-:Y:S01]  /*a650*/  STS.128 [R13], R28 ;  /* 0x0000001c0d007388 */ /* 0x0011e20000000c00 */
[----:B------:R-:W1:-:S07]  /*a660*/  DMUL R26, R26, R10 ;  /* 0x0000000a1a1a7228 */ /* 0x000e4e0000000000 */
[----:B-1----:R0:W-:Y:S04]  /*a670*/  STS.128 [R13+0x10], R24 ;  /* 0x000010180d007388 */ /* 0x0021e80000000c00 */
.L_x_3403:
[----:B------:R-:W-:Y:S05]  /*a680*/  BSYNC B0 ;  /* 0x0000000000007941 */ /* 0x000fea0003800000 */
.L_x_3402:
[----:B------:R-:W-:-:S04]  /*a690*/  SHF.R.S32.HI R3, RZ, 0x1, R3 ;  /* 0x00000001ff037819 */ /* 0x000fc80000011403 */
[----:B------:R-:W-:-:S13]  /*a6a0*/  ISETP.GE.AND P0, PT, R3, 0x20, PT ;  /* 0x000000200300780c */ /* 0x000fda0003f06270 */
[----:B------:R-:W-:Y:S05]  /*a6b0*/  @P0 BRA `(.L_x_3404) ;  /* 0xfffffec000000947 */ /* 0x000fea000383ffff */
[----:B------:R-:W-:-:S05]  /*a6c0*/  IMAD.MOV.U32 R0, RZ, RZ, 0x20 ;  /* 0x00000020ff007424 */ /* 0x000fca00078e00ff */
.L_x_3401:
[----:B------:R-:W-:Y:S01]  /*a6d0*/  ISETP.GE.AND P0, PT, R0, 0x2, PT ;  /* 0x000000020000780c */ /* 0x000fe20003f06270 */
[----:B------:R-:W-:Y:S01]  /*a6e0*/  WARPSYNC 0xffffffff ;  /* 0xffffffff00007948 */ /* 0x000fe20003800000 */
[----:B------:R-:W-:Y:S11]  /*a6f0*/  BAR.SYNC.DEFER_BLOCKING 0x0 ;  /* 0x0000000000007b1d */ /* 0x000ff60000010000 */
[----:B------:R-:W-:Y:S05]  /*a700*/  @!P0 BRA `(.L_x_3400) ;  /* 0x0000010000008947 */ /* 0x000fea0003800000 */
[----:B------:R-:W-:-:S05]  /*a710*/  MOV R3, 0x1 ;  /* 0x0000000100037802 */ /* 0x000fca0000000f00 */
.L_x_3405:
[----:B0---4-:R-:W-:Y:S04]  /*a720*/  SHFL.DOWN PT, R5, R29, R3, 0x1f ;  /* 0x08001f031d057589 */ /* 0x011fe800000e0000 */
[----:B------:R-:W0:Y:S04]  /*a730*/  SHFL.DOWN PT, R4, R28, R3, 0x1f ;  /* 0x08001f031c047589 */ /* 0x000e2800000e0000 */
[----:B------:R-:W-:Y:S04]  /*a740*/  SHFL.DOWN PT, R7, R31, R3, 0x1f ;  /* 0x08001f031f077589 */ /* 0x000fe800000e0000 */
[----:B------:R-:W1:Y:S04]  /*a750*/  SHFL.DOWN PT, R6, R30, R3, 0x1f ;  /* 0x08001f031e067589 */ /* 0x000e6800000e0000 */
[----:B------:R-:W-:Y:S04]  /*a760*/  SHFL.DOWN PT, R9, R25, R3, 0x1f ;  /* 0x08001f0319097589 */ /* 0x000fe800000e0000 */
[----:B------:R-:W2:Y:S04]  /*a770*/  SHFL.DOWN PT, R8, R24, R3, 0x1f ;  /* 0x08001f0318087589 */ /* 0x000ea800000e0000 */
[----:B------:R-:W-:Y:S04]  /*a780*/  SHFL.DOWN PT, R11, R27, R3, 0x1f ;  /* 0x08001f031b0b7589 */ /* 0x000fe800000e0000 */
[----:B------:R3:W4:Y:S01]  /*a790*/  SHFL.DOWN PT, R10, R26, R3, 0x1f ;  /* 0x08001f031a0a7589 */ /* 0x00072200000e0000 */
[----:B0-----:R0:W0:-:S04]  /*a7a0*/  DMUL R28, R4, R28 ;  /* 0x0000001c041c7228 */ /* 0x0010080000000000 */
[----:B-1----:R1:W0:Y:S01]  /*a7b0*/  DMUL R30, R6, R30 ;  /* 0x0000001e061e7228 */ /* 0x0022220000000000 */
[----:B---3--:R-:W-:-:S05]  /*a7c0*/  IMAD.SHL.U32 R3, R3, 0x2, RZ ;  /* 0x0000000203037824 */ /* 0x008fca00078e00ff */
[----:B------:R-:W-:Y:S01]  /*a7d0*/  ISETP.GE.AND P0, PT, R3, R0, PT ;  /* 0x000000000300720c */ /* 0x000fe20003f06270 */
[----:B--2---:R1:W2:-:S04]  /*a7e0*/  DMUL R24, R8, R24 ;  /* 0x0000001808187228 */ /* 0x0042880000000000 */
[----:B----4-:R1:W3:-:S08]  /*a7f0*/  DMUL R26, R10, R26 ;  /* 0x0000001a0a1a7228 */ /* 0x0102d00000000000 */
[----:B0123--:R-:W-:Y:S05]  /*a800*/  @!P0 BRA `(.L_x_3405) ;  /* 0xffffff1000008947 */ /* 0x00ffea000383ffff */
.L_x_3400:
[----:B------:R-:W-:Y:S01]  /*a810*/  ISETP.NE.AND P1, PT, RZ, c[0x0][0x344], PT ;  /* 0x0000d100ff007a0c */ /* 0x000fe20003f25270 */
[----:B------:R-:W-:Y:S01]  /*a820*/  IMAD.MOV.U32 R32, RZ, RZ, RZ ;  /* 0x000000ffff207224 */ /* 0x000fe200078e00ff */
[----:B------:R-:W-:-:S11]  /*a830*/  MOV R19, RZ ;  /* 0x000000ff00137202 */ /* 0x000fd60000000f00 */
[----:B------:R-:W-:Y:S05]  /*a840*/  @!P1 BRA `(.L_x_3406) ;  /* 0x00000c8000009947 */ /* 0x000fea0003800000 */
[----:B------:R-:W-:Y:S01]  /*a850*/  HFMA2.MMA R0, -RZ, RZ, 0, 5.9604644775390625e-08 ;  /* 0x00000001ff007435 */ /* 0x000fe200000001ff */
[----:B0-----:R-:W-:Y:S01]  /*a860*/  MOV R4, RZ ;  /* 0x000000ff00047202 */ /* 0x001fe20000000f00 */
[----:B------:R-:W-:-:S04]  /*a870*/  IMAD.MOV.U32 R5, RZ, RZ, R23 ;  /* 0x000000ffff057224 */ /* 0x000fc800078e0017 */
[----:B------:R-:W-:-:S04]  /*a880*/  IMAD.HI.U32 R4, R23, c[0x0][0x34c], R4 ;  /* 0x0000d30017047a27 */ /* 0x000fc800078e0004 */
        /* <DEDUP_REMOVED lines=196> */
.L_x_3406:
[----:B0-----:R-:W-:-:S05]  /*b4d0*/  IADD3 R6, P0, R32, c[0x0][0x548], RZ ;  /* 0x0001520020067a10 */ /* 0x001fca0007f1e0ff */
        /* <DEDUP_REMOVED lines=201> */
.L_x_3407:
[----:B------:R-:W-:Y:S01]  /*c170*/  IADD3 R8, P0, R19, c[0x0][0x548], RZ ;  /* 0x0001520013087a10 */ /* 0x000fe20007f1e0ff */
[----:B------:R-:W-:Y:S01]  /*c180*/  IMAD.MOV.U32 R18, RZ, RZ, RZ ;  /* 0x000000ffff127224 */ /* 0x000fe200078e00ff */
[----:B------:R-:W-:-:S03]  /*c190*/  MOV R16, RZ ;  /* 0x000000ff00107202 */ /* 0x000fc60000000f00 */
        /* <DEDUP_REMOVED lines=201> */
.L_x_3408:
        /* <DEDUP_REMOVED lines=202> */
.L_x_3409:
        /* <DEDUP_REMOVED lines=13> */
[----:B------:R-:W-:Y:S01]  /*dba0*/  HFMA2.MMA R22, -RZ, RZ, 0, 0 ;  /* 0x00000000ff167435 */ /* 0x000fe200000001ff */
[----:B------:R-:W-:Y:S02]  /*dbb0*/  IMAD.MOV.U32 R19, RZ, RZ, RZ ;  /* 0x000000ffff137224 */ /* 0x000fe400078e00ff */
[----:B------:R-:W-:-:S04]  /*dbc0*/  IMAD R7, R2, c[0x0][0x198], R7 ;  /* 0x0000660002077a24 */ /* 0x000fc800078e0207 */
[----:B0-----:R-:W-:-:S04]  /*dbd0*/  IMAD R7, R0, c[0x0][0x180], R7 ;  /* 0x0000600000077a24 */ /* 0x001fc800078e0207 */
[----:B------:R-:W-:Y:S01]  /*dbe0*/  IMAD.SHL.U32 R13, R7, 0x4, RZ ;  /* 0x00000004070d7824 */ /* 0x000fe200078e00ff */
        /* <DEDUP_REMOVED lines=199> */
.L_x_3411:
        /* <DEDUP_REMOVED lines=202> */
.L_x_3412:
        /* <DEDUP_REMOVED lines=204> */
.L_x_3413:
        /* <DEDUP_REMOVED lines=202> */
.L_x_3414:
        /* <DEDUP_REMOVED lines=11> */
.L_x_3416:
[----:B------:R-:W-:Y:S05]  /*10f10*/  BSYNC B0 ;  /* 0x0000000000007941 */ /* 0x000fea0003800000 */
.L_x_3415:
        /* <DEDUP_REMOVED lines=8> */
[----:B------:R-:W-:-:S11]  /*10fa0*/  HFMA2.MMA R13, -RZ, RZ, 0, 1.9073486328125e-06 ;  /* 0x00000020ff0d7435 */ /* 0x000fd600000001ff */
[----:B------:R-:W-:-:S04]  /*10fb0*/  @!P2 IMAD R12, R12, c[0x0][0x0], R17 ;  /* 0x000000000c0caa24 */ /* 0x000fc800078e0211 */
[----:B------:R-:W-:-:S05]  /*10fc0*/  IMAD.WIDE.U32 R12, R12, R13, c[0x0][0x560] ;  /* 0x000158000c0c7625 */ /* 0x000fca00078e000d */
[----:B----4-:R0:W-:Y:S04]  /*10fd0*/  STG.E.64 [R12.64], R28 ;  /* 0x0000001c0c007986 */ /* 0x0101e8000c101b24 */
[----:B------:R0:W-:Y:S04]  /*10fe0*/  STG.E.64 [R12.64+0x8], R30 ;  /* 0x0000081e0c007986 */ /* 0x0001e8000c101b24 */
[----:B------:R0:W-:Y:S04]  /*10ff0*/  STG.E.64 [R12.64+0x10], R24 ;  /* 0x000010180c007986 */ /* 0x0001e8000c101b24 */
[----:B------:R0:W-:Y:S02]  /*11000*/  STG.E.64 [R12.64+0x18], R26 ;  /* 0x0000181a0c007986 */ /* 0x0001e4000c101b24 */
.L_x_3418:
[----:B------:R-:W-:Y:S05]  /*11010*/  BSYNC B0 ;  /* 0x0000000000007941 */ /* 0x000fea0003800000 */
.L_x_3417:
        /* <DEDUP_REMOVED lines=31> */
.L_x_3420:
[----:B------:R-:W-:Y:S05]  /*11210*/  BSYNC B0 ;  /* 0x0000000000007941 */ /* 0x000fea0003800000 */
.L_x_3419:
[----:B------:R-:W-:Y:S06]  /*11220*/  BAR.SYNC.DEFER_BLOCKING 0x0 ;  /* 0x0000000000007b1d */ /* 0x000fec0000010000 */
[----:B0-----:R-:W0:Y:S02]  /*11230*/  LDS.U8 R12, [RZ] ;  /* 0x00000000ff0c7984 */ /* 0x001e240000000000 */
[----:B0-----:R-:W-:Y:S02]  /*11240*/  ISETP.NE.AND P0, PT, R12, RZ, PT ;  /* 0x000000ff0c00720c */ /* 0x001fe40003f05270 */
[----:B------:R-:W-:-:S04]  /*11250*/  IADD3 R12, P2, R16, c[0x0][0x548], RZ ;  /* 0x00015200100c7a10 */ /* 0x000fc80007f5e0ff */
[----:B------:R-:W-:-:S07]  /*11260*/  IADD3.X R13, RZ, c[0x0][0x54c], RZ, P2, !PT ;  /* 0x00015300ff0d7a10 */ /* 0x000fce00017fe4ff */
[----:B------:R-:W-:Y:S05]  /*11270*/  @!P0 EXIT ;  /* 0x000000000000894d */ /* 0x000fea0003800000 */
[----:B------:R-:W-:Y:S01]  /*11280*/  ISETP.NE.AND P0, PT, RZ, c[0x0][0x188], PT ;  /* 0x00006200ff007a0c */ /* 0x000fe20003f05270 */
[----:B----4-:R-:W-:Y:S01]  /*11290*/  IMAD.MOV.U32 R28, RZ, RZ, c[0x0][0x168] ;  /* 0x00005a00ff1c7624 */ /* 0x010fe200078e00ff */
        /* <DEDUP_REMOVED lines=20> */
[----:B------:R-:W-:Y:S01]  /*113e0*/  MOV R30, c[0x0][0x168] ;  /* 0x00005a00001e7a02 */ /* 0x000fe20000000f00 */
[----:B------:R-:W-:Y:S01]  /*113f0*/  IMAD.MOV.U32 R31, RZ, RZ, c[0x0][0x16c] ;  /* 0x00005b00ff1f7624 */ /* 0x000fe200078e00ff */
[----:B------:R-:W-:Y:S01]  /*11400*/  MOV R24, c[0x0][0x168] ;  /* 0x00005a0000187a02 */ /* 0x000fe20000000f00 */
[----:B------:R-:W-:Y:S01]  /*11410*/  IMAD.MOV.U32 R26, RZ, RZ, c[0x0][0x168] ;  /* 0x00005a00ff1a7624 */ /* 0x000fe200078e00ff */
[----:B------:R-:W-:Y:S02]  /*11420*/  MOV R25, c[0x0][0x16c] ;  /* 0x00005b0000197a02 */ /* 0x000fe40000000f00 */
[----:B------:R-:W-:Y:S02]  /*11430*/  MOV R27, c[0x0][0x16c] ;  /* 0x00005b00001b7a02 */ /* 0x000fe40000000f00 */
.L_x_3425:
[----:B------:R-:W-:Y:S01]  /*11440*/  HFMA2.MMA R15, -RZ, RZ, 0, 1.9073486328125e-06 ;  /* 0x00000020ff0f7435 */ /* 0x000fe200000001ff */
[----:B------:R-:W-:-:S09]  /*11450*/  IMAD R14, R0, c[0x0][0x10], R23 ;  /* 0x00000400000e7a24 */ /* 0x000fd200078e0217 */
[----:B------:R-:W-:-:S05]  /*11460*/  IMAD.WIDE.U32 R14, R14, R15, c[0x0][0x560] ;  /* 0x000158000e0e7625 */ /* 0x000fca00078e000f */
[----:B0-----:R-:W2:Y:S04]  /*11470*/  LDG.E.64 R20, [R14.64] ;  /* 0x000000240e147981 */ /* 0x001ea8000c1e1b00 */
[----:B------:R-:W3:Y:S04]  /*11480*/  LDG.E.64 R32, [R14.64+0x8] ;  /* 0x000008240e207981 */ /* 0x000ee8000c1e1b00 */
[----:B----4-:R-:W4:Y:S04]  /*11490*/  LDG.E.64 R34, [R14.64+0x10] ;  /* 0x000010240e227981 */ /* 0x010f28000c1e1b00 */
[----:B------:R-:W5:Y:S01]  /*114a0*/  LDG.E.64 R36, [R14.64+0x18] ;  /* 0x000018240e247981 */ /* 0x000f62000c1e1b00 */
[----:B------:R-:W-:-:S04]  /*114b0*/  IMAD.MOV.U32 R38, RZ, RZ, c[0x0][0x0] ;  /* 0x00000000ff267624 */ /* 0x000fc800078e00ff */
[----:B------:R-:W-:-:S05]  /*114c0*/  IMAD R23, R38, c[0x0][0x4], R23 ;  /* 0x0000010026177a24 */ /* 0x000fca00078e0217 */
[----:B------:R-:W-:Y:S01]  /*114d0*/  ISETP.GE.U32.AND P0, PT, R23, c[0x0][0x184], PT ;  /* 0x0000610017007a0c */ /* 0x000fe20003f06070 */
[----:B--2---:R0:W1:-:S04]  /*114e0*/  DMUL R28, R20, R28 ;  /* 0x0000001c141c7228 */ /* 0x0040480000000000 */
[----:B---3--:R0:W2:-:S04]  /*114f0*/  DMUL R30, R32, R30 ;  /* 0x0000001e201e7228 */ /* 0x0080880000000000 */
[----:B----4-:R0:W3:-:S04]  /*11500*/  DMUL R24, R34, R24 ;  /* 0x0000001822187228 */ /* 0x0100c80000000000 */
[----:B-----5:R0:W4:Y:S01]  /*11510*/  DMUL R26, R36, R26 ;  /* 0x0000001a241a7228 */ /* 0x0201220000000000 */
[----:B-123--:R-:W-:Y:S05]  /*11520*/  @!P0 BRA `(.L_x_3425) ;  /* 0xffffff1000008947 */ /* 0x00efea000383ffff */
.L_x_3424:
[----:B------:R-:W-:Y:S05]  /*11530*/  BSYNC B1 ;  /* 0x0000000000017941 */ /* 0x000fea0003800000 */
.L_x_3423:
[----:B------:R-:W-:Y:S05]  /*11540*/  BRA `(.L_x_3426) ;  /* 0x000001e000007947 */ /* 0x000fea0003800000 */
.L_x_3422:
[----:B------:R-:W-:Y:S01]  /*11550*/  ISETP.GE.U32.AND P0, PT, R2, c[0x0][0x184], PT ;  /* 0x0000610002007a0c */ /* 0x000fe20003f06070 */
[----:B------:R-:W-:Y:S01]  /*11560*/  IMAD.MOV.U32 R24, RZ, RZ, c[0x0][0x168] ;  /* 0x00005a00ff187624 */ /* 0x000fe200078e00ff */
[----:B------:R-:W-:Y:S01]  /*11570*/  MOV R30, c[0x0][0x168] ;  /* 0x00005a00001e7a02 */ /* 0x000fe20000000f00 */
[----:B------:R-:W-:Y:S01]  /*11580*/  IMAD.MOV.U32 R27, RZ, RZ, c[0x0][0x16c] ;  /* 0x00005b00ff1b7624 */ /* 0x000fe200078e00ff */
[----:B------:R-:W-:Y:S02]  /*11590*/  MOV R31, c[0x0][0x16c] ;  /* 0x00005b00001f7a02 */ /* 0x000fe40000000f00 */
[----:B------:R-:W-:Y:S02]  /*115a0*/  MOV R25, c[0x0][0x16c] ;  /* 0x00005b0000197a02 */ /* 0x000fe40000000f00 */
[----:B------:R-:W-:-:S05]  /*115b0*/  MOV R26, c[0x0][0x168] ;  /* 0x00005a00001a7a02 */ /* 0x000fca0000000f00 */
[----:B------:R-:W-:Y:S05]  /*115c0*/  @P0 BRA `(.L_x_3426) ;  /* 0x0000016000000947 */ /* 0x000fea0003800000 */
[----:B------:R-:W-:Y:S01]  /*115d0*/  MOV R23, R2 ;  /* 0x0000000200177202 */ /* 0x000fe20000000f00 */
[----:B------:R-:W-:Y:S01]  /*115e0*/  IMAD.MOV.U32 R31, RZ, RZ, c[0x0][0x16c] ;  /* 0x00005b00ff1f7624 */ /* 0x000fe200078e00ff */
[----:B------:R-:W-:Y:S01]  /*115f0*/  MOV R30, c[0x0][0x168] ;  /* 0x00005a00001e7a02 */ /* 0x000fe20000000f00 */
[----:B------:R-:W-:Y:S01]  /*11600*/  IMAD.MOV.U32 R26, RZ, RZ, c[0x0][0x168] ;  /* 0x00005a00ff1a7624 */ /* 0x000fe200078e00ff */
[----:B------:R-:W-:Y:S02]  /*11610*/  MOV R24, c[0x0][0x168] ;  /* 0x00005a0000187a02 */ /* 0x000fe40000000f00 */
[----:B------:R-:W-:Y:S02]  /*11620*/  MOV R25, c[0x0][0x16c] ;  /* 0x00005b0000197a02 */ /* 0x000fe40000000f00 */
[----:B------:R-:W-:Y:S02]  /*11630*/  MOV R27, c[0x0][0x16c] ;  /* 0x00005b00001b7a02 */ /* 0x000fe40000000f00 */
.L_x_3427:
[----:B------:R-:W-:Y:S01]  /*11640*/  HFMA2.MMA R15, -RZ, RZ, 0, 1.9073486328125e-06 ;  /* 0x00000020ff0f7435 */ /* 0x000fe200000001ff */
[----:B------:R-:W-:-:S04]  /*11650*/  IMAD R14, R0, c[0x0][0x10], R23 ;  /* 0x00000400000e7a24 */ /* 0x000fc800078e0217 */
[----:B------:R-:W-:-:S05]  /*11660*/  IMAD R14, R14, c[0x0][0x0], R17 ;  /* 0x000000000e0e7a24 */ /* 0x000fca00078e0211 */
[----:B------:R-:W-:-:S05]  /*11670*/  IMAD.WIDE.U32 R14, R14, R15, c[0x0][0x560] ;  /* 0x000158000e0e7625 */ /* 0x000fca00078e000f */
[----:B0-----:R-:W2:Y:S04]  /*11680*/  LDG.E.64 R20, [R14.64] ;  /* 0x000000240e147981 */ /* 0x001ea8000c1e1b00 */
[----:B------:R-:W3:Y:S04]  /*11690*/  LDG.E.64 R32, [R14.64+0x8] ;  /* 0x000008240e207981 */ /* 0x000ee8000c1e1b00 */
[----:B----4-:R-:W4:Y:S04]  /*116a0*/  LDG.E.64 R34, [R14.64+0x10] ;  /* 0x000010240e227981 */ /* 0x010f28000c1e1b00 */
[----:B------:R-:W5:Y:S01]  /*116b0*/  LDG.E.64 R36, [R14.64+0x18] ;  /* 0x000018240e247981 */ /* 0x000f62000c1e1b00 */
[----:B------:R-:W-:-:S04]  /*116c0*/  IADD3 R23, R23, c[0x0][0x4], RZ ;  /* 0x0000010017177a10 */ /* 0x000fc80007ffe0ff */
[----:B------:R-:W-:Y:S01]  /*116d0*/  ISETP.GE.U32.AND P0, PT, R23, c[0x0][0x184], PT ;  /* 0x0000610017007a0c */ /* 0x000fe20003f06070 */
[----:B--2---:R0:W1:-:S04]  /*116e0*/  DMUL R28, R20, R28 ;  /* 0x0000001c141c7228 */ /* 0x0040480000000000 */
[----:B---3--:R0:W2:-:S04]  /*116f0*/  DMUL R30, R32, R30 ;  /* 0x0000001e201e7228 */ /* 0x0080880000000000 */
[----:B----4-:R0:W3:-:S04]  /*11700*/  DMUL R24, R34, R24 ;  /* 0x0000001822187228 */ /* 0x0100c80000000000 */
[----:B-----5:R0:W4:Y:S01]  /*11710*/  DMUL R26, R36, R26 ;  /* 0x0000001a241a7228 */ /* 0x0201220000000000 */
[----:B-123--:R-:W-:Y:S05]  /*11720*/  @!P0 BRA `(.L_x_3427) ;  /* 0xffffff1000008947 */ /* 0x00efea000383ffff */
.L_x_3426:
[----:B------:R-:W-:Y:S05]  /*11730*/  BSYNC B0 ;  /* 0x0000000000007941 */ /* 0x000fea0003800000 */
.L_x_3421:
[----:B------:R-:W-:Y:S01]  /*11740*/  IMAD R0, R2, c[0x0][0x0], R17 ;  /* 0x0000000002007a24 */ /* 0x000fe200078e0211 */
[----:B------:R-:W-:Y:S02]  /*11750*/  ULDC UR4, c[0x0][0x4] ;  /* 0x0000010000047ab9 */ /* 0x000fe40000000800 */
[----:B------:R-:W-:Y:S01]  /*11760*/  USHF.R.U32.HI UR4, URZ, 0x1, UR4 ;  /* 0x000000013f047899 */ /* 0x000fe20008011604 */
[C---:B------:R-:W-:Y:S01]  /*11770*/  IMAD.SHL.U32 R15, R0.reuse, 0x20, RZ ;  /* 0x00000020000f7824 */ /* 0x040fe200078e00ff */
[----:B0-----:R-:W-:-:S04]  /*11780*/  LEA R21, R0, 0x10, 0x5 ;  /* 0x0000001000157811 */ /* 0x001fc800078e28ff */
[----:B------:R0:W-:Y:S01]  /*11790*/  STS.128 [R15+0x10], R28 ;  /* 0x0000101c0f007388 */ /* 0x0001e20000000c00 */
[----:B------:R-:W-:-:S03]  /*117a0*/  ISETP.NE.AND P0, PT, RZ, UR4, PT ;  /* 0x00000004ff007c0c */ /* 0x000fc6000bf05270 */
[----:B----4-:R0:W-:Y:S10]  /*117b0*/  STS.128 [R15+0x20], R24 ;  /* 0x000020180f007388 */ /* 0x0101f40000000c00 */
[----:B------:R-:W-:Y:S05]  /*117c0*/  @!P0 BRA `(.L_x_3428) ;  /* 0x0000015000008947 */ /* 0x000fea0003800000 */
[----:B0-----:R-:W-:-:S04]  /*117d0*/  MOV R15, UR4 ;  /* 0x00000004000f7c02 */ /* 0x001fc80008000f00 */
.L_x_3431:
[----:B------:R-:W-:Y:S01]  /*117e0*/  IADD3 R0, R2, R15, RZ ;  /* 0x0000000f02007210 */ /* 0x000fe20007ffe0ff */
[----:B------:R-:W-:Y:S01]  /*117f0*/  BAR.SYNC.DEFER_BLOCKING 0x0 ;  /* 0x0000000000007b1d */ /* 0x000fe20000010000 */
[----:B------:R-:W-:-:S02]  /*11800*/  ISETP.GT.AND P2, PT, R15, 0x1, PT ;  /* 0x000000010f00780c */ /* 0x000fc40003f44270 */
[----:B------:R-:W-:-:S03]  /*11810*/  ISETP.GE.U32.AND P0, PT, R0, c[0x0][0x4], PT ;  /* 0x0000010000007a0c */ /* 0x000fc60003f06070 */
[----:B------:R-:W-:Y:S01]  /*11820*/  BSSY B0, `(.L_x_3429) ;  /* 0x000000e000007945 */ /* 0x000fe20003800000 */
[----:B------:R-:W-:Y:S02]  /*11830*/  ISETP.GE.U32.OR P0, PT, R2, R15, P0 ;  /* 0x0000000f0200720c */ /* 0x000fe40000706470 */
[----:B------:R-:W-:-:S11]  /*11840*/  SHF.R.S32.HI R15, RZ, 0x1, R15 ;  /* 0x00000001ff0f7819 */ /* 0x000fd6000001140f */
        /* <DEDUP_REMOVED lines=11> */
.L_x_3430:
[----:B------:R-:W-:Y:S05]  /*11900*/  BSYNC B0 ;  /* 0x0000000000007941 */ /* 0x000fea0003800000 */
.L_x_3429:
[----:B------:R-:W-:Y:S05]  /*11910*/  @P2 BRA `(.L_x_3431) ;  /* 0xfffffec000002947 */ /* 0x000fea000383ffff */
.L_x_3428:
[----:B------:R-:W-:-:S13]  /*11920*/  ISETP.NE.AND P0, PT, RZ, c[0x0][0x188], PT ;  /* 0x00006200ff007a0c */ /* 0x000fda0003f05270 */
[----:B------:R-:W-:Y:S05]  /*11930*/  @!P0 BRA `(.L_x_3432) ;  /* 0x0000033000008947 */ /* 0x000fea0003800000 */
[----:B------:R-:W-:Y:S02]  /*11940*/  MOV R2, c[0x0][0x0] ;  /* 0x0000000000027a02 */ /* 0x000fe40000000f00 */
[----:B------:R-:W-:Y:S02]  /*11950*/  MOV R0, c[0x0][0x0] ;  /* 0x0000000000007a02 */ /* 0x000fe40000000f00 */
[----:B------:R-:W-:-:S13]  /*11960*/  ISETP.GT.AND P0, PT, R2, 0x20, PT ;  /* 0x000000200200780c */ /* 0x000fda0003f04270 */
[----:B------:R-:W-:Y:S05]  /*11970*/  @!P0 BRA `(.L_x_3433) ;  /* 0x000001c000008947 */ /* 0x000fea0003800000 */
[----:B------:R-:W-:Y:S01]  /*11980*/  LEA.HI R2, R2, c[0x0][0x0], RZ, 0x1 ;  /* 0x0000000002027a11 */ /* 0x000fe200078f08ff */
[----:B------:R1:W-:Y:S01]  /*11990*/  STS.128 [R21], R28 ;  /* 0x0000001c15007388 */ /* 0x0003e20000000c00 */
[----:B------:R-:W-:Y:S02]  /*119a0*/  IMAD.MOV.U32 R0, RZ, RZ, 0x20 ;  /* 0x00000020ff007424 */ /* 0x000fe400078e00ff */
[----:B------:R-:W-:Y:S01]  /*119b0*/  SHF.R.S32.HI R2, RZ, 0x1, R2 ;  /* 0x00000001ff027819 */ /* 0x000fe20000011402 */
[----:B------:R1:W-:Y:S03]  /*119c0*/  STS.128 [R21+0x10], R24 ;  /* 0x0000101815007388 */ /* 0x0003e60000000c00 */
[----:B------:R-:W-:-:S13]  /*119d0*/  ISETP.GE.AND P0, PT, R2, 0x20, PT ;  /* 0x000000200200780c */ /* 0x000fda0003f06270 */
[----:B------:R-:W-:Y:S05]  /*119e0*/  @!P0 BRA `(.L_x_3433) ;  /* 0x0000015000008947 */ /* 0x000fea0003800000 */
[----:B-1----:R-:W-:-:S04]  /*119f0*/  MOV R0, R2 ;  /* 0x0000000200007202 */ /* 0x002fc80000000f00 */
.L_x_3436:
[----:B------:R-:W-:Y:S01]  /*11a00*/  IADD3 R2, R17, R0, RZ ;  /* 0x0000000011027210 */ /* 0x000fe20007ffe0ff */
[----:B------:R-:W-:Y:S03]  /*11a10*/  BAR.SYNC.DEFER_BLOCKING 0x0 ;  /* 0x0000000000007b1d */ /* 0x000fe60000010000 */
[----:B------:R-:W-:-:S03]  /*11a20*/  ISETP.GE.U32.AND P0, PT, R2, c[0x0][0x0], PT ;  /* 0x0000000002007a0c */ /* 0x000fc60003f06070 */
[----:B------:R-:W-:Y:S01]  /*11a30*/  BSSY B0, `(.L_x_3434) ;  /* 0x000000c000007945 */ /* 0x000fe20003800000 */
[----:B------:R-:W-:-:S13]  /*11a40*/  ISETP.GE.U32.OR P0, PT, R17, R0, P0 ;  /* 0x000000001100720c */ /* 0x000fda0000706470 */
[----:B0-----:R-:W-:Y:S05]  /*11a50*/  @P0 BRA `(.L_x_3435) ;  /* 0x0000009000000947 */ /* 0x001fea0003800000 */
[----:B------:R-:W-:-:S05]  /*11a60*/  IMAD R2, R0, 0x20, R21 ;  /* 0x0000002000027824 */ /* 0x000fca00078e0215 */
[----:B------:R-:W1:Y:S04]  /*11a70*/  LDS.128 R32, [R2] ;  /* 0x0000000002207984 */ /* 0x000e680000000c00 */
[----:B------:R-:W2:Y:S01]  /*11a80*/  LDS.128 R36, [R2+0x10] ;  /* 0x0000100002247984 */ /* 0x000ea20000000c00 */
[----:B01----:R-:W-:-:S04]  /*11a90*/  DMUL R28, R28, R32 ;  /* 0x000000201c1c7228 */ /* 0x003fc80000000000 */
[----:B------:R-:W0:-:S04]  /*11aa0*/  DMUL R30, R30, R34 ;  /* 0x000000221e1e7228 */ /* 0x000e080000000000 */
[----:B--2---:R-:W-:-:S03]  /*11ab0*/  DMUL R24, R24, R36 ;  /* 0x0000002418187228 */ /* 0x004fc60000000000 */
[----:B0-----:R0:W-:Y:S01]  /*11ac0*/  STS.128 [R21], R28 ;  /* 0x0000001c15007388 */ /* 0x0011e20000000c00 */
[----:B------:R-:W1:-:S07]  /*11ad0*/  DMUL R26, R26, R38 ;  /* 0x000000261a1a7228 */ /* 0x000e4e0000000000 */
[----:B-1----:R0:W-:Y:S04]  /*11ae0*/  STS.128 [R21+0x10], R24 ;  /* 0x0000101815007388 */ /* 0x0021e80000000c00 */
.L_x_3435:
[----:B------:R-:W-:Y:S05]  /*11af0*/  BSYNC B0 ;  /* 0x0000000000007941 */ /* 0x000fea0003800000 */
.L_x_3434:
[----:B------:R-:W-:-:S04]  /*11b00*/  SHF.R.S32.HI R0, RZ, 0x1, R0 ;  /* 0x00000001ff007819 */ /* 0x000fc80000011400 */
[----:B------:R-:W-:-:S13]  /*11b10*/  ISETP.GE.AND P0, PT, R0, 0x20, PT ;  /* 0x000000200000780c */ /* 0x000fda0003f06270 */
[----:B------:R-:W-:Y:S05]  /*11b20*/  @P0 BRA `(.L_x_3436) ;  /* 0xfffffed000000947 */ /* 0x000fea000383ffff */
[----:B------:R-:W-:-:S03]  /*11b30*/  MOV R0, 0x20 ;  /* 0x0000002000007802 */ /* 0x000fc60000000f00 */
.L_x_3433:
[----:B-1----:R-:W-:Y:S01]  /*11b40*/  BAR.SYNC.DEFER_BLOCKING 0x0 ;  /* 0x0000000000007b1d */ /* 0x002fe20000010000 */
[----:B------:R-:W-:-:S13]  /*11b50*/  ISETP.GE.AND P0, PT, R0, 0x2, PT ;  /* 0x000000020000780c */ /* 0x000fda0003f06270 */
[----:B------:R-:W-:Y:S05]  /*11b60*/  @!P0 BRA `(.L_x_3432) ;  /* 0x0000010000008947 */ /* 0x000fea0003800000 */
[----:B------:R-:W-:-:S07]  /*11b70*/  HFMA2.MMA R17, -RZ, RZ, 0, 5.9604644775390625e-08 ;  /* 0x00000001ff117435 */ /* 0x000fce00000001ff */
.L_x_3437:
[----:B0-----:R-:W-:Y:S04]  /*11b80*/  SHFL.DOWN PT, R15, R29, R17, 0x1f ;  /* 0x08001f111d0f7589 */ /* 0x001fe800000e0000 */
        /* <DEDUP_REMOVED lines=14> */
.L_x_3432:
        /* <DEDUP_REMOVED lines=12> */
[----:B------:R-:W5:Y:S01]  /*11d30*/  LDG.E.64 R10, [R4.64+0x18] ;  /* 0x00001824040a7981 */ /* 0x000f62000c1e1b00 */
[----:B0-2---:R0:W1:-:S04]  /*11d40*/  DMUL R28, R28, R2 ;  /* 0x000000021c1c7228 */ /* 0x0050480000000000 */
[----:B---3--:R0:W2:-:S04]  /*11d50*/  DMUL R30, R30, R6 ;  /* 0x000000061e1e7228 */ /* 0x0080880000000000 */
[----:B----4-:R0:W3:-:S04]  /*11d60*/  DMUL R24, R24, R8 ;  /* 0x0000000818187228 */ /* 0x0100c80000000000 */
[----:B-----5:R0:W4:-:S06]  /*11d70*/  DMUL R26, R26, R10 ;  /* 0x0000000a1a1a7228 */ /* 0x02010c0000000000 */
.L_x_3439:
[----:B-123--:R-:W-:Y:S05]  /*11d80*/  @!P1 BRA `(.L_x_3440) ;  /* 0x0000063000009947 */ /* 0x00efea0003800000 */
[----:B------:R-:W-:-:S04]  /*11d90*/  MOV R17, 0x1 ;  /* 0x0000000100117802 */ /* 0x000fc80000000f00 */
[----:B------:R-:W-:-:S04]  /*11da0*/  ISETP.NE.AND P0, PT, R17, c[0x0][0x57c], PT ;  /* 0x00015f0011007a0c */ /* 0x000fc80003f05270 */
[----:B------:R-:W-:-:S09]  /*11db0*/  P2R R0, PR, RZ, 0x1 ;  /* 0x00000001ff007803 */ /* 0x000fd20000000000 */
[----:B------:R-:W-:Y:S05]  /*11dc0*/  @!P0 BRA `(.L_x_3441) ;  /* 0x0000013000008947 */ /* 0x000fea0003800000 */
[----:B------:R-:W-:Y:S01]  /*11dd0*/  MOV R0, 0x660 ;  /* 0x0000066000007802 */ /* 0x000fe20000000f00 */
[----:B------:R-:W-:Y:S01]  /*11de0*/  HFMA2.MMA R13, -RZ, RZ, 0, 0 ;  /* 0x00000000ff0d7435 */ /* 0x000fe200000001ff */
[----:B------:R-:W-:Y:S01]  /*11df0*/  MOV R4, c[0x4][0x650] ;  /* 0x0101940000047a02 */ /* 0x000fe20000000f00 */
[----:B------:R-:W-:Y:S01]  /*11e00*/  IMAD.MOV.U32 R5, RZ, RZ, c[0x4][0x654] ;  /* 0x01019500ff057624 */ /* 0x000fe200078e00ff */
[----:B0-----:R0:W1:Y:S01]  /*11e10*/  LDC.64 R2, c[0x4][R0] ;  /* 0x0100000000027b82 */ /* 0x0010620000000a00 */
        /* <DEDUP_REMOVED lines=13> */
[----:B-1--4-:R-:W-:Y:S05]  /*11ef0*/  CALL.ABS.NOINC R2 ;  /* 0x0000000002007343 */ /* 0x012fea0003c00000 */
.L_x_3441:
[----:B------:R-:W-:Y:S02]  /*11f00*/  IADD3 R22, P0, R22, c[0x0][0x548], RZ ;  /* 0x0001520016167a10 */ /* 0x000fe40007f1e0ff */
[----:B------:R-:W-:Y:S02]  /*11f10*/  ISETP.NE.AND P6, PT, R17, c[0x0][0x57c], PT ;  /* 0x00015f0011007a0c */ /* 0x000fe40003fc5270 */
[----:B------:R-:W-:-:S05]  /*11f20*/  IADD3.X R23, RZ, c[0x0][0x54c], RZ, P0, !PT ;  /* 0x00015300ff177a10 */ /* 0x000fca00007fe4ff */
[----:B------:R1:W-:Y:S06]  /*11f30*/  STG.E.64 [R22.64], R28 ;  /* 0x0000001c16007986 */ /* 0x0003ec000c101b24 */
        /* <DEDUP_REMOVED lines=19> */
[----:B-12-4-:R-:W-:Y:S05]  /*12070*/  CALL.ABS.NOINC R2 ;  /* 0x0000000002007343 */ /* 0x016fea0003c00000 */
.L_x_3442:
[----:B0-----:R-:W-:Y:S02]  /*12080*/  IADD3 R2, P0, R19, c[0x0][0x548], RZ ;  /* 0x0001520013027a10 */ /* 0x001fe40007f1e0ff */
[----:B------:R-:W-:-:S03]  /*12090*/  ISETP.NE.AND P6, PT, R17, c[0x0][0x57c], PT ;  /* 0x00015f0011007a0c */ /* 0x000fc60003fc5270 */
[----:B------:R-:W-:-:S05]  /*120a0*/  IMAD.X R3, RZ, RZ, c[0x0][0x54c], P0 ;  /* 0x00015300ff037624 */ /* 0x000fca00000e06ff */
[----:B------:R0:W-:Y:S05]  /*120b0*/  STG.E.64 [R2.64], R30 ;  /* 0x0000001e02007986 */ /* 0x0001ea000c101b24 */
        /* <DEDUP_REMOVED lines=19> */
[----:B-12-4-:R-:W-:Y:S05]  /*121f0*/  CALL.ABS.NOINC R2 ;  /* 0x0000000002007343 */ /* 0x016fea0003c00000 */
.L_x_3443:
        /* <DEDUP_REMOVED lines=23> */
[----:B-1234-:R-:W-:Y:S05]  /*12370*/  CALL.ABS.NOINC R2 ;  /* 0x0000000002007343 */ /* 0x01efea0003c00000 */
.L_x_3444:
[----:B------:R-:W-:-:S04]  /*12380*/  IADD3 R16, P0, R16, c[0x0][0x548], RZ ;  /* 0x0001520010107a10 */ /* 0x000fc80007f1e0ff */
[----:B------:R-:W-:-:S05]  /*12390*/  IADD3.X R17, RZ, c[0x0][0x54c], RZ, P0, !PT ;  /* 0x00015300ff117a10 */ /* 0x000fca00007fe4ff */
[----:B----4-:R-:W-:Y:S01]  /*123a0*/  STG.E.64 [R16.64], R26 ;  /* 0x0000001a10007986 */ /* 0x010fe2000c101b24 */
[----:B------:R-:W-:Y:S05]  /*123b0*/  EXIT ;  /* 0x000000000000794d */ /* 0x000fea0003800000 */
.L_x_3440:
[----:B------:R-:W-:Y:S04]  /*123c0*/  STG.E.64 [R4.64], R28 ;  /* 0x0000001c04007986 */ /* 0x000fe8000c101b24 */
[----:B------:R-:W-:Y:S04]  /*123d0*/  STG.E.64 [R4.64+0x8], R30 ;  /* 0x0000081e04007986 */ /* 0x000fe8000c101b24 */
[----:B------:R-:W-:Y:S04]  /*123e0*/  STG.E.64 [R4.64+0x10], R24 ;  /* 0x0000101804007986 */ /* 0x000fe8000c101b24 */
[----:B----4-:R-:W-:Y:S01]  /*123f0*/  STG.E.64 [R4.64+0x18], R26 ;  /* 0x0000181a04007986 */ /* 0x010fe2000c101b24 */
[----:B------:R-:W-:Y:S05]  /*12400*/  EXIT ;  /* 0x000000000000794d */ /* 0x000fea0003800000 */
.L_x_3438:
[----:B------:R-:W-:Y:S01]  /*12410*/  ISETP.NE.AND P0, PT, RZ, UR38, PT ;  /* 0x00000026ff007c0c */ /* 0x000fe2000bf05270 */
[----:B------:R-:W-:-:S02]  /*12420*/  ULDC.U8 UR4, c[0x0][0x579] ;  /* 0x00015e4000047ab9 */ /* 0x000fc40000000000 */
[----:B------:R-:W-:-:S10]  /*12430*/  ISETP.NE.AND P1, PT, RZ, UR4, PT ;  /* 0x00000004ff007c0c */ /* 0x000fd4000bf25270 */
[----:B------:R-:W-:Y:S05]  /*12440*/  @!P0 BRA `(.L_x_3445) ;  /* 0x0000008000008947 */ /* 0x000fea0003800000 */
[----:B------:R-:W2:Y:S04]  /*12450*/  LDG.E.64 R2, [R6.64] ;  /* 0x0000002406027981 */ /* 0x000ea8000c1e1b00 */
[----:B------:R-:W3:Y:S04]  /*12460*/  LDG.E.64 R4, [R8.64] ;  /* 0x0000002408047981 */ /* 0x000ee8000c1e1b00 */
[----:B0-----:R-:W4:Y:S04]  /*12470*/  LDG.E.64 R14, [R10.64] ;  /* 0x000000240a0e7981 */ /* 0x001f28000c1e1b00 */
[----:B------:R-:W5:Y:S01]  /*12480*/  LDG.E.64 R20, [R12.64] ;  /* 0x000000240c147981 */ /* 0x000f62000c1e1b00 */
[----:B--2---:R0:W1:-:S04]  /*12490*/  DMUL R28, R28, R2 ;  /* 0x000000021c1c7228 */ /* 0x0040480000000000 */
[----:B---3--:R0:W2:-:S04]  /*124a0*/  DMUL R30, R30, R4 ;  /* 0x000000041e1e7228 */ /* 0x0080880000000000 */
[----:B----4-:R0:W3:-:S04]  /*124b0*/  DMUL R24, R24, R14 ;  /* 0x0000000e18187228 */ /* 0x0100c80000000000 */
[----:B-----5:R0:W4:-:S06]  /*124c0*/  DMUL R26, R26, R20 ;  /* 0x000000141a1a7228 */ /* 0x02010c0000000000 */
.L_x_3445:
[----:B-123--:R-:W-:Y:S05]  /*124d0*/  @!P1 BRA `(.L_x_3446) ;  /* 0x0000063000009947 */ /* 0x00efea0003800000 */
        /* <DEDUP_REMOVED lines=23> */
.L_x_3447:
        /* <DEDUP_REMOVED lines=24> */
.L_x_3448:
[----:B0-----:R-:W-:Y:S02]  /*127d0*/  IADD3 R2, P0, R19, c[0x0][0x548], RZ ;  /* 0x0001520013027a10 */ /* 0x001fe40007f1e0ff */
[----:B------:R-:W-:Y:S02]  /*127e0*/  ISETP.NE.AND P6, PT, R17, c[0x0][0x57c], PT ;  /* 0x00015f0011007a0c */ /* 0x000fe40003fc5270 */
[----:B------:R-:W-:-:S05]  /*127f0*/  IADD3.X R3, RZ, c[0x0][0x54c], RZ, P0, !PT ;  /* 0x00015300ff037a10 */ /* 0x000fca00007fe4ff */
[----:B------:R0:W-:Y:S06]  /*12800*/  STG.E.64 [R2.64], R30 ;  /* 0x0000001e02007986 */ /* 0x0001ec000c101b24 */
[----:B------:R-:W-:Y:S05]  /*12810*/  @!P6 BRA `(.L_x_3449) ;  /* 0x000001300000e947 */ /* 0x000fea0003800000 */
[----:B------:R-:W-:Y:S01]  /*12820*/  MOV R0, 0x660 ;  /* 0x0000066000007802 */ /* 0x000fe20000000f00 */
[----:B------:R-:W-:Y:S01]  /*12830*/  HFMA2.MMA R8, -RZ, RZ, 0, 4.4763088226318359375e-05 ;  /* 0x000002efff087435 */ /* 0x000fe200000001ff */
[----:B------:R-:W-:Y:S01]  /*12840*/  IMAD.MOV.U32 R4, RZ, RZ, c[0x4][0x650] ;  /* 0x01019400ff047624 */ /* 0x000fe200078e00ff */
[----:B------:R-:W-:Y:S01]  /*12850*/  HFMA2.MMA R12, -RZ, RZ, 0, 5.9604644775390625e-08 ;  /* 0x00000001ff0c7435 */ /* 0x000fe200000001ff */
[----:B0-----:R0:W2:Y:S01]  /*12860*/  LDC.64 R2, c[0x4][R0] ;  /* 0x0100000000027b82 */ /* 0x0010a20000000a00 */
        /* <DEDUP_REMOVED lines=14> */
.L_x_3449:
[----:B------:R-:W-:Y:S02]  /*12950*/  IADD3 R18, P0, R18, c[0x0][0x548], RZ ;  /* 0x0001520012127a10 */ /* 0x000fe40007f1e0ff */
        /* <DEDUP_REMOVED lines=8> */
[----:B0-----:R0:W3:Y:S01]  /*129e0*/  LDC.64 R2, c[0x4][R0] ;  /* 0x0100000000027b82 */ /* 0x0010e20000000a00 */
        /* <DEDUP_REMOVED lines=14> */
.L_x_3450:
[----:B------:R-:W-:-:S04]  /*12ad0*/  IADD3 R16, P0, R16, c[0x0][0x548], RZ ;  /* 0x0001520010107a10 */ /* 0x000fc80007f1e0ff */
[----:B------:R-:W-:-:S05]  /*12ae0*/  IADD3.X R17, RZ, c[0x0][0x54c], RZ, P0, !PT ;  /* 0x00015300ff117a10 */ /* 0x000fca00007fe4ff */
[----:B----4-:R-:W-:Y:S01]  /*12af0*/  STG.E.64 [R16.64], R26 ;  /* 0x0000001a10007986 */ /* 0x010fe2000c101b24 */
[----:B------:R-:W-:Y:S05]  /*12b00*/  EXIT ;  /* 0x000000000000794d */ /* 0x000fea0003800000 */
.L_x_3446:
[----:B------:R-:W-:Y:S04]  /*12b10*/  STG.E.64 [R6.64], R28 ;  /* 0x0000001c06007986 */ /* 0x000fe8000c101b24 */
[----:B------:R-:W-:Y:S04]  /*12b20*/  STG.E.64 [R8.64], R30 ;  /* 0x0000001e08007986 */ /* 0x000fe8000c101b24 */
[----:B------:R-:W-:Y:S04]  /*12b30*/  STG.E.64 [R10.64], R24 ;  /* 0x000000180a007986 */ /* 0x000fe8000c101b24 */
[----:B----4-:R-:W-:Y:S01]  /*12b40*/  STG.E.64 [R12.64], R26 ;  /* 0x0000001a0c007986 */ /* 0x010fe2000c101b24 */
[----:B------:R-:W-:Y:S05]  /*12b50*/  EXIT ;  /* 0x000000000000794d */ /* 0x000fea0003800000 */
.L_x_3410:
        /* <DEDUP_REMOVED lines=18> */
[----:B------:R-:W5:Y:S04]  /*12c80*/  LDG.E.64 R8, [R4.64+0x10] ;  /* 0x0000102404087981 */ /* 0x000f68000c1e1b00 */
[----:B----4-:R-:W4:Y:S01]  /*12c90*/  LDG.E.64 R10, [R4.64+0x18] ;  /* 0x00001824040a7981 */ /* 0x010f22000c1e1b00 */
[----:B--2---:R0:W1:-:S04]  /*12ca0*/  DMUL R28, R28, R2 ;  /* 0x000000021c1c7228 */ /* 0x0040480000000000 */
[----:B---3--:R0:W2:-:S04]  /*12cb0*/  DMUL R30, R30, R6 ;  /* 0x000000061e1e7228 */ /* 0x0080880000000000 */
[----:B-----5:R0:W3:-:S04]  /*12cc0*/  DMUL R24, R24, R8 ;  /* 0x0000000818187228 */ /* 0x0200c80000000000 */
[----:B----4-:R0:W4:-:S06]  /*12cd0*/  DMUL R26, R26, R10 ;  /* 0x0000000a1a1a7228 */ /* 0x01010c0000000000 */
.L_x_3452:
[----:B-123--:R-:W-:Y:S05]  /*12ce0*/  @!P1 BRA `(.L_x_3453) ;  /* 0x0000063000009947 */ /* 0x00efea0003800000 */
        /* <DEDUP_REMOVED lines=23> */
.L_x_3454:
[----:B------:R-:W-:Y:S02]  /*12e60*/  IADD3 R32, P0, R32, c[0x0][0x548], RZ ;  /* 0x0001520020207a10 */ /* 0x000fe40007f1e0ff */
[----:B------:R-:W-:-:S03]  /*12e70*/  ISETP.NE.AND P6, PT, R17, c[0x0][0x57c], PT ;  /* 0x00015f0011007a0c */ /* 0x000fc60003fc5270 */
[----:B------:R-:W-:-:S05]  /*12e80*/  IMAD.X R33, RZ, RZ, c[0x0][0x54c], P0 ;  /* 0x00015300ff217624 */ /* 0x000fca00000e06ff */
[----:B----4-:R1:W-:Y:S05]  /*12e90*/  STG.E.64 [R32.64], R28 ;  /* 0x0000001c20007986 */ /* 0x0103ea000c101b24 */
        /* <DEDUP_REMOVED lines=20> */
.L_x_3455:
[----:B0-----:R-:W-:Y:S02]  /*12fe0*/  IADD3 R2, P0, R19, c[0x0][0x548], RZ ;  /* 0x0001520013027a10 */ /* 0x001fe40007f1e0ff */
        /* <DEDUP_REMOVED lines=8> */
[----:B0-----:R0:W2:Y:S01]  /*13070*/  LDC.64 R2, c[0x4][R0] ;  /* 0x0100000000027b82 */ /* 0x0010a20000000a00 */
        /* <DEDUP_REMOVED lines=13> */
[----:B-12---:R-:W-:Y:S05]  /*13150*/  CALL.ABS.NOINC R2 ;  /* 0x0000000002007343 */ /* 0x006fea0003c00000 */
.L_x_3456:
[----:B------:R-:W-:Y:S02]  /*13160*/  IADD3 R18, P0, R18, c[0x0][0x548], RZ ;  /* 0x0001520012127a10 */ /* 0x000fe40007f1e0ff */
        /* <DEDUP_REMOVED lines=8> */
[----:B0-----:R0:W3:Y:S01]  /*131f0*/  LDC.64 R2, c[0x4][R0] ;  /* 0x0100000000027b82 */ /* 0x0010e20000000a00 */
        /* <DEDUP_REMOVED lines=14> */
.L_x_3457:
[----:B------:R-:W-:-:S05]  /*132e0*/  IADD3 R16, P0, R16, c[0x0][0x548], RZ ;  /* 0x0001520010107a10 */ /* 0x000fca0007f1e0ff */
[----:B------:R-:W-:-:S05]  /*132f0*/  IMAD.X R17, RZ, RZ, c[0x0][0x54c], P0 ;  /* 0x00015300ff117624 */ /* 0x000fca00000e06ff */
[----:B------:R-:W-:Y:S01]  /*13300*/  STG.E.64 [R16.64], R26 ;  /* 0x0000001a10007986 */ /* 0x000fe2000c101b24 */
[----:B------:R-:W-:Y:S05]  /*13310*/  EXIT ;  /* 0x000000000000794d */ /* 0x000fea0003800000 */
.L_x_3453:
[----:B----4-:R-:W-:Y:S04]  /*13320*/  STG.E.64 [R4.64], R28 ;  /* 0x0000001c04007986 */ /* 0x010fe8000c101b24 */
[----:B------:R-:W-:Y:S04]  /*13330*/  STG.E.64 [R4.64+0x8], R30 ;  /* 0x0000081e04007986 */ /* 0x000fe8000c101b24 */
[----:B------:R-:W-:Y:S04]  /*13340*/  STG.E.64 [R4.64+0x10], R24 ;  /* 0x0000101804007986 */ /* 0x000fe8000c101b24 */
[----:B------:R-:W-:Y:S01]  /*13350*/  STG.E.64 [R4.64+0x18], R26 ;  /* 0x0000181a04007986 */ /* 0x000fe2000c101b24 */
[----:B------:R-:W-:Y:S05]  /*13360*/  EXIT ;  /* 0x000000000000794d */ /* 0x000fea0003800000 */
.L_x_3451:
[----:B0-----:R-:W-:Y:S01]  /*13370*/  ISETP.NE.AND P0, PT, R0, RZ, PT ;  /* 0x000000ff0000720c */ /* 0x001fe20003f05270 */
[----:B------:R-:W-:-:S02]  /*13380*/  ULDC.U8 UR4, c[0x0][0x579] ;  /* 0x00015e4000047ab9 */ /* 0x000fc40000000000 */
[----:B------:R-:W-:-:S10]  /*13390*/  ISETP.NE.AND P1, PT, RZ, UR4, PT ;  /* 0x00000004ff007c0c */ /* 0x000fd4000bf25270 */
[----:B------:R-:W-:Y:S05]  /*133a0*/  @!P0 BRA `(.L_x_3458) ;  /* 0x0000008000008947 */ /* 0x000fea0003800000 */
[----:B------:R-:W2:Y:S04]  /*133b0*/  LDG.E.64 R2, [R6.64] ;  /* 0x0000002406027981 */ /* 0x000ea8000c1e1b00 */
[----:B------:R-:W3:Y:S04]  /*133c0*/  LDG.E.64 R4, [R8.64] ;  /* 0x0000002408047981 */ /* 0x000ee8000c1e1b00 */
[----:B------:R-:W5:Y:S04]  /*133d0*/  LDG.E.64 R12, [R10.64] ;  /* 0x000000240a0c7981 */ /* 0x000f68000c1e1b00 */
[----:B----4-:R-:W4:Y:S01]  /*133e0*/  LDG.E.64 R14, [R20.64] ;  /* 0x00000024140e7981 */ /* 0x010f22000c1e1b00 */
[----:B--2---:R0:W1:-:S04]  /*133f0*/  DMUL R28, R28, R2 ;  /* 0x000000021c1c7228 */ /* 0x0040480000000000 */
[----:B---3--:R0:W2:-:S04]  /*13400*/  DMUL R30, R30, R4 ;  /* 0x000000041e1e7228 */ /* 0x0080880000000000 */
[----:B-----5:R0:W3:-:S04]  /*13410*/  DMUL R24, R24, R12 ;  /* 0x0000000c18187228 */ /* 0x0200c80000000000 */
[----:B----4-:R0:W4:-:S06]  /*13420*/  DMUL R26, R26, R14 ;  /* 0x0000000e1a1a7228 */ /* 0x01010c0000000000 */
.L_x_3458:
[----:B-123--:R-:W-:Y:S05]  /*13430*/  @!P1 BRA `(.L_x_3459) ;  /* 0x0000063000009947 */ /* 0x00efea0003800000 */
        /* <DEDUP_REMOVED lines=23> */
.L_x_3460:
[----:B------:R-:W-:Y:S02]  /*135b0*/  IADD3 R32, P0, R32, c[0x0][0x548], RZ ;  /* 0x0001520020207a10 */ /* 0x000fe40007f1e0ff */
[----:B------:R-:W-:Y:S02]  /*135c0*/  ISETP.NE.AND P6, PT, R17, c[0x0][0x57c], PT ;  /* 0x00015f0011007a0c */ /* 0x000fe40003fc5270 */
[----:B------:R-:W-:-:S05]  /*135d0*/  IADD3.X R33, RZ, c[0x0][0x54c], RZ, P0, !PT ;  /* 0x00015300ff217a10 */ /* 0x000fca00007fe4ff */
[----:B----4-:R1:W-:Y:S06]  /*135e0*/  STG.E.64 [R32.64], R28 ;  /* 0x0000001c20007986 */ /* 0x0103ec000c101b24 */
[----:B------:R-:W-:Y:S05]  /*135f0*/  @!P6 BRA `(.L_x_3461) ;  /* 0x000001300000e947 */ /* 0x000fea0003800000 */
[----:B------:R-:W-:Y:S01]  /*13600*/  MOV R0, 0x660 ;  /* 0x0000066000007802 */ /* 0x000fe20000000f00 */
[----:B------:R-:W-:Y:S01]  /*13610*/  HFMA2.MMA R8, -RZ, RZ, 0, 4.4763088226318359375e-05 ;  /* 0x000002efff087435 */ /* 0x000fe200000001ff */
[----:B0-----:R-:W-:Y:S01]  /*13620*/  IMAD.MOV.U32 R4, RZ, RZ, c[0x4][0x650] ;  /* 0x01019400ff047624 */ /* 0x001fe200078e00ff */
        /* <DEDUP_REMOVED lines=16> */
.L_x_3461:
        /* <DEDUP_REMOVED lines=24> */
.L_x_3462:
        /* <DEDUP_REMOVED lines=24> */
.L_x_3463:
[----:B------:R-:W-:-:S04]  /*13a30*/  IADD3 R16, P0, R16, c[0x0][0x548], RZ ;  /* 0x0001520010107a10 */ /* 0x000fc80007f1e0ff */
[----:B------:R-:W-:-:S05]  /*13a40*/  IADD3.X R17, RZ, c[0x0][0x54c], RZ, P0, !PT ;  /* 0x00015300ff117a10 */ /* 0x000fca00007fe4ff */
[----:B------:R-:W-:Y:S01]  /*13a50*/  STG.E.64 [R16.64], R26 ;  /* 0x0000001a10007986 */ /* 0x000fe2000c101b24 */
[----:B------:R-:W-:Y:S05]  /*13a60*/  EXIT ;  /* 0x000000000000794d */ /* 0x000fea0003800000 */
.L_x_3459:
[----:B----4-:R-:W-:Y:S04]  /*13a70*/  STG.E.64 [R6.64], R28 ;  /* 0x0000001c06007986 */ /* 0x010fe8000c101b24 */
[----:B------:R-:W-:Y:S04]  /*13a80*/  STG.E.64 [R8.64], R30 ;  /* 0x0000001e08007986 */ /* 0x000fe8000c101b24 */
[----:B------:R-:W-:Y:S04]  /*13a90*/  STG.E.64 [R10.64], R24 ;  /* 0x000000180a007986 */ /* 0x000fe8000c101b24 */
[----:B------:R-:W-:Y:S01]  /*13aa0*/  STG.E.64 [R20.64], R26 ;  /* 0x0000001a14007986 */ /* 0x000fe2000c101b24 */
[----:B------:R-:W-:Y:S05]  /*13ab0*/  EXIT ;  /* 0x000000000000794d */ /* 0x000fea0003800000 */
.L_x_3464:
        /* <DEDUP_REMOVED lines=12> */
.L_x_8825:


//--------------------- .text._ZN2at6native13reduce_kernelILi512ELi1ENS0_8ReduceOpIsNS0_14func_wrapper_tIsNS0_55_GLOBAL__N__0955718d_22_SparseCsrTensorMath_cu_868dd54514ReductionMulOpIsEEEEjsLi4ELi4EEEEEvT1_ --------------------------
	.section	.text._ZN2at6native13reduce_kernelILi512ELi1ENS0_8ReduceOpIsNS0_14func_wrapper_tIsNS0_55_GLOBAL__N__0955718d_22_SparseCsrTensorMath_cu_868dd54514ReductionMulOpIsEEEEjsLi4ELi4EEEEEvT1_,"ax",@progbits
	.sectioninfo	@"SHI_REGISTERS=27"
	.align	128
.text._ZN2at6native13reduce_kernelILi512ELi1ENS0_8ReduceOpIsNS0_14func_wrapper_tIsNS0_55_GLOBAL__N__0955718d_22_SparseCsrTensorMath_cu_868dd54514ReductionMulOpIsEEEEjsLi4ELi4EEEEEvT1_:
        .type           _ZN2at6native13reduce_kernelILi512ELi1ENS0_8ReduceOpIsNS0_14func_wrapper_tIsNS0_55_GLOBAL__N__0955718d_22_SparseCsrTensorMath_cu_868dd54514ReductionMulOpIsEEEEjsLi4ELi4EEEEEvT1_,@function
        .size           _ZN2at6native13reduce_kernelILi512ELi1ENS0_8ReduceOpIsNS0_14func_wrapper_tIsNS0_55_GLOBAL__N__0955718d_22_SparseCsrTensorMath_cu_868dd54514ReductionMulOpIsEEEEjsLi4ELi4EEEEEvT1_,(.L_x_8826 - _ZN2at6native13reduce_kernelILi512ELi1ENS0_8ReduceOpIsNS0_14func_wrapper_tIsNS0_55_GLOBAL__N__0955718d_22_SparseCsrTensorMath_cu_868dd54514ReductionMulOpIsEEEEjsLi4ELi4EEEEEvT1_)
        .other          _ZN2at6native13reduce_kernelILi512ELi1ENS0_8ReduceOpIsNS0_14func_wrapper_tIsNS0_55_GLOBAL__N__0955718d_22_SparseCsrTensorMath_cu_868dd54514ReductionMulOpIsEEEEjsLi4ELi4EEEEEvT1_,@"STO_CUDA_ENTRY STV_DEFAULT"
_ZN2at6native13reduce_kernelILi512ELi1ENS0_8ReduceOpIsNS0_14func_wrapper_tIsNS0_55_GLOBAL__N__0955718d_22_SparseCsrTensorMath_cu_868dd54514ReductionMulOpIsEEEEjsLi4ELi4EEEEEvT1_:
        /* <DEDUP_REMOVED lines=208> */
.L_x_3465:
        /* <DEDUP_REMOVED lines=21> */
[----:B------:R-:W-:Y:S01]  /*0e50*/  BSSY B1, `(.L_x_3469) ;  /* 0x0000027000017945 */ /* 0x000fe20003800000 */
[----:B------:R-:W-:Y:S02]  /*0e60*/  MOV R3, c[0x0][0x168] ;  /* 0x00005a0000037a02 */ /* 0x000fe40000000f00 */
[----:B------:R-:W-:-:S04]  /*0e70*/  LOP3.LUT R4, R0, 0x3, RZ, 0xc0, !PT ;  /* 0x0000000300047812 */ /* 0x000fc800078ec0ff */
        /* <DEDUP_REMOVED lines=17> */
.L_x_3474:
[----:B------:R-:W-:Y:S05]  /*0f90*/  BSYNC B3 ;  /* 0x0000000000037941 */ /* 0x000fea0003800000 */
.L_x_3473:
        /* <DEDUP_REMOVED lines=8> */
[----:B------:R-:W-:Y:S02]  /*1020*/  PRMT R0, R6, 0x9910, RZ ;  /* 0x0000991006007816 */ /* 0x000fe400000000ff */
[----:B--2---:R-:W-:-:S05]  /*1030*/  PRMT R3, R8, 0x9910, RZ ;  /* 0x0000991008037816 */ /* 0x004fca00000000ff */
[----:B------:R-:W-:Y:S02]  /*1040*/  IMAD R0, R0, R3, RZ ;  /* 0x0000000300007224 */ /* 0x000fe400078e02ff */
.L_x_3472:
[----:B------:R-:W-:Y:S05]  /*1050*/  BSYNC B2 ;  /* 0x0000000000027941 */ /* 0x000fea0003800000 */
.L_x_3471:
[C---:B------:R-:W-:Y:S02]  /*1060*/  IADD3 R7, P0, -R4.reuse, 0x4, RZ ;  /* 0x0000000404077810 */ /* 0x040fe40007f1e1ff */
[----:B------:R-:W-:Y:S02]  /*1070*/  IADD3 R3, R4, c[0x0][0x168], RZ ;  /* 0x00005a0004037a10 */ /* 0x000fe40007ffe0ff */
[----:B------:R-:W-:Y:S02]  /*1080*/  LEA R14, P1, R7, R14, 0x1 ;  /* 0x0000000e070e7211 */ /* 0x000fe400078208ff */
[----:B------:R-:W-:Y:S02]  /*1090*/  IADD3.X R4, RZ, -0x1, RZ, P0, !PT ;  /* 0xffffffffff047810 */ /* 0x000fe400007fe4ff */
[----:B------:R-:W-:Y:S02]  /*10a0*/  IADD3 R3, R3, -0x4, RZ ;  /* 0xfffffffc03037810 */ /* 0x000fe40007ffe0ff */
[----:B------:R-:W-:-:S02]  /*10b0*/  LEA.HI.X R15, R7, R15, R4, 0x1, P1 ;  /* 0x0000000f070f7211 */ /* 0x000fc400008f0c04 */
.L_x_3470:
[----:B------:R-:W-:Y:S05]  /*10c0*/  BSYNC B1 ;  /* 0x0000000000017941 */ /* 0x000fea0003800000 */
.L_x_3469:
        /* <DEDUP_REMOVED lines=9> */
.L_x_3477:
[----:B------:R-:W-:-:S06]  /*1160*/  IMAD.WIDE.U32 R8, R5, 0x8, R14 ;  /* 0x0000000805087825 */ /* 0x000fcc00078e000e */
[----:B------:R-:W2:Y:S01]  /*1170*/  LDG.E.64 R8, [R8.64] ;  /* 0x0000002408087981 */ /* 0x000ea2000c1e1b00 */
[----:B------:R-:W-:Y:S02]  /*1180*/  PRMT R0, R0, 0x9910, RZ ;  /* 0x0000991000007816 */ /* 0x000fe400000000ff */
[----:B------:R-:W-:Y:S02]  /*1190*/  IADD3 R5, R5, c[0x0][0x170], RZ ;  /* 0x00005c0005057a10 */ /* 0x000fe40007ffe0ff */
[----:B------:R-:W-:Y:S02]  /*11a0*/  PRMT R10, R4, 0x9910, RZ ;  /* 0x00009910040a7816 */ /* 0x000fe400000000ff */
[----:B------:R-:W-:Y:S02]  /*11b0*/  MOV R4, R0 ;  /* 0x0000000000047202 */ /* 0x000fe40000000f00 */
[----:B------:R-:W-:Y:S02]  /*11c0*/  LEA R0, R5, 0x3, 0x2 ;  /* 0x0000000305007811 */ /* 0x000fe400078e10ff */
[----:B------:R-:W-:-:S02]  /*11d0*/  PRMT R7, R7, 0x9910, RZ ;  /* 0x0000991007077816 */ /* 0x000fc400000000ff */
[----:B------:R-:W-:Y:S02]  /*11e0*/  ISETP.GE.U32.AND P0, PT, R0, R3, PT ;  /* 0x000000030000720c */ /* 0x000fe40003f06070 */
[C---:B--2---:R-:W-:Y:S02]  /*11f0*/  PRMT R11, R8.reuse, 0x9910, RZ ;  /* 0x00009910080b7816 */ /* 0x044fe400000000ff */
[----:B------:R-:W-:Y:S02]  /*1200*/  PRMT R12, R8, 0xbb32, RZ ;  /* 0x0000bb32080c7816 */ /* 0x000fe400000000ff */
[C---:B------:R-:W-:Y:S02]  /*1210*/  PRMT R13, R9.reuse, 0x9910, RZ ;  /* 0x00009910090d7816 */ /* 0x040fe400000000ff */
[----:B------:R-:W-:Y:S01]  /*1220*/  PRMT R18, R9, 0xbb32, RZ ;  /* 0x0000bb3209127816 */ /* 0x000fe200000000ff */
[----:B------:R-:W-:Y:S01]  /*1230*/  IMAD.MOV.U32 R9, RZ, RZ, R12 ;  /* 0x000000ffff097224 */ /* 0x000fe200078e000c */
[----:B------:R-:W-:Y:S01]  /*1240*/  PRMT R8, R6, 0x9910, RZ ;  /* 0x0000991006087816 */ /* 0x000fe200000000ff */
[----:B------:R-:W-:Y:S01]  /*1250*/  IMAD.MOV.U32 R6, RZ, RZ, R7 ;  /* 0x000000ffff067224 */ /* 0x000fe200078e0007 */
[----:B------:R-:W-:-:S02]  /*1260*/  MOV R7, R11 ;  /* 0x0000000b00077202 */ /* 0x000fc40000000f00 */
[----:B------:R-:W-:Y:S01]  /*1270*/  MOV R11, R13 ;  /* 0x0000000d000b7202 */ /* 0x000fe20000000f00 */
[----:B------:R-:W-:Y:S02]  /*1280*/  IMAD.MOV.U32 R13, RZ, RZ, R18 ;  /* 0x000000ffff0d7224 */ /* 0x000fe400078e0012 */
[----:B------:R-:W-:Y:S02]  /*1290*/  IMAD R0, R4, R7, RZ ;  /* 0x0000000704007224 */ /* 0x000fe400078e02ff */
[----:B------:R-:W-:Y:S02]  /*12a0*/  IMAD R7, R6, R9, RZ ;  /* 0x0000000906077224 */ /* 0x000fe400078e02ff */
[----:B------:R-:W-:Y:S02]  /*12b0*/  IMAD R6, R8, R11, RZ ;  /* 0x0000000b08067224 */ /* 0x000fe400078e02ff */
[----:B------:R-:W-:Y:S01]  /*12c0*/  IMAD R4, R10, R13, RZ ;  /* 0x0000000d0a047224 */ /* 0x000fe200078e02ff */
[----:B------:R-:W-:Y:S05]  /*12d0*/  @!P0 BRA `(.L_x_3477) ;  /* 0xfffffe8000008947 */ /* 0x000fea000383ffff */
.L_x_3476:
[----:B------:R-:W-:Y:S05]  /*12e0*/  BSYNC B1 ;  /* 0x0000000000017941 */ /* 0x000fea0003800000 */
.L_x_3475:
        /* <DEDUP_REMOVED lines=8> */
.L_x_3479:
[----:B------:R-:W-:Y:S05]  /*1370*/  BSYNC B1 ;  /* 0x0000000000017941 */ /* 0x000fea0003800000 */
.L_x_3478:
        /* <DEDUP_REMOVED lines=10> */
[----:B------:R-:W-:Y:S02]  /*1420*/  PRMT R3, R0, 0x9910, RZ ;  /* 0x0000991000037816 */ /* 0x000fe400000000ff */
[----:B--2---:R-:W-:-:S05]  /*1430*/  PRMT R0, R14, 0x9910, RZ ;  /* 0x000099100e007816 */ /* 0x004fca00000000ff */
[----:B------:R-:W-:Y:S02]  /*1440*/  IMAD R0, R0, R3, RZ ;  /* 0x0000000300007224 */ /* 0x000fe400078e02ff */
.L_x_3481:
[----:B------:R-:W-:Y:S05]  /*1450*/  BSYNC B1 ;  /* 0x0000000000017941 */ /* 0x000fea0003800000 */
.L_x_3480:
        /* <DEDUP_REMOVED lines=8> */
[----:B------:R-:W-:Y:S01]  /*14e0*/  IMAD R18, R18, R3, RZ ;  /* 0x0000000312127224 */ /* 0x000fe200078e02ff */
[----:B------:R-:W-:Y:S05]  /*14f0*/  BRA `(.L_x_3467) ;  /* 0x00007cb000007947 */ /* 0x000fea0003800000 */
.L_x_3468:
        /* <DEDUP_REMOVED lines=22> */
.L_x_3491:
        /* <DEDUP_REMOVED lines=212> */
.L_x_3486:
        /* <DEDUP_REMOVED lines=225> */
.L_x_3487:
        /* <DEDUP_REMOVED lines=226> */
.L_x_3488:
        /* <DEDUP_REMOVED lines=215> */
.L_x_3489:
[----:B------:R-:W-:-:S04]  /*4d40*/  LOP3.LUT R3, R3, 0xfffffffe, RZ, 0xc0, !PT ;  /* 0xfffffffe03037812 */ /* 0x000fc800078ec0ff */
[----:B------:R-:W-:-:S04]  /*4d50*/  IADD3 R2, P1, R14, R3, RZ ;  /* 0x000000030e027210 */ /* 0x000fc80007f3e0ff */
[----:B------:R-:W-:-:S06]  /*4d60*/  IADD3.X R3, RZ, R15, RZ, P1, !PT ;  /* 0x0000000fff037210 */ /* 0x000fcc0000ffe4ff */
[----:B------:R1:W2:Y:S01]  /*4d70*/  LDG.E.U16 R3, [R2.64] ;  /* 0x0000002402037981 */ /* 0x0002a2000c1e1500 */
[----:B------:R-:W-:Y:S01]  /*4d80*/  IADD3 R21, R21, c[0x0][0x170], RZ ;  /* 0x00005c0015157a10 */ /* 0x000fe20007ffe0ff */
[----:B------:R-:W-:Y:S01]  /*4d90*/  IMAD.MOV.U32 R18, RZ, RZ, c[0x0][0x170] ;  /* 0x00005c00ff127624 */ /* 0x000fe200078e00ff */
[----:B0-----:R-:W-:Y:S02]  /*4da0*/  PRMT R10, R7, 0x9910, RZ ;  /* 0x00009910070a7816 */ /* 0x001fe400000000ff */
[----:B------:R-:W-:Y:S02]  /*4db0*/  PRMT R11, R8, 0x9910, RZ ;  /* 0x00009910080b7816 */ /* 0x000fe400000000ff */
[----:B-----5:R-:W-:Y:S02]  /*4dc0*/  PRMT R13, R0, 0x9910, RZ ;  /* 0x00009910000d7816 */ /* 0x020fe400000000ff */
[----:B------:R-:W-:Y:S01]  /*4dd0*/  PRMT R6, R6, 0x9910, RZ ;  /* 0x0000991006067816 */ /* 0x000fe200000000ff */
[----:B-1----:R-:W-:Y:S01]  /*4de0*/  IMAD R2, R18, 0x3, R21 ;  /* 0x0000000312027824 */ /* 0x002fe200078e0215 */
[----:B------:R-:W-:-:S02]  /*4df0*/  PRMT R12, R9, 0x9910, RZ ;  /* 0x00009910090c7816 */ /* 0x000fc400000000ff */
[----:B------:R-:W-:Y:S02]  /*4e00*/  PRMT R7, R5, 0x9910, RZ ;  /* 0x0000991005077816 */ /* 0x000fe400000000ff */
[----:B------:R-:W-:Y:S02]  /*4e10*/  ISETP.GE.U32.AND P1, PT, R2, c[0x0][0x168], PT ;  /* 0x00005a0002007a0c */ /* 0x000fe40003f26070 */
[----:B------:R-:W-:Y:S01]  /*4e20*/  MOV R8, R10 ;  /* 0x0000000a00087202 */ /* 0x000fe20000000f00 */
[----:B------:R-:W-:Y:S01]  /*4e30*/  IMAD.MOV.U32 R10, RZ, RZ, R11 ;  /* 0x000000ffff0a7224 */ /* 0x000fe200078e000b */
[----:B------:R-:W-:Y:S01]  /*4e40*/  PRMT R9, R4, 0x9910, RZ ;  /* 0x0000991004097816 */ /* 0x000fe200000000ff */
[----:B------:R-:W-:Y:S01]  /*4e50*/  IMAD R6, R6, R7, RZ ;  /* 0x0000000706067224 */ /* 0x000fe200078e02ff */
[----:B------:R-:W-:-:S03]  /*4e60*/  MOV R11, R13 ;  /* 0x0000000d000b7202 */ /* 0x000fc60000000f00 */
[----:B------:R-:W-:Y:S02]  /*4e70*/  IMAD R7, R8, R9, RZ ;  /* 0x0000000908077224 */ /* 0x000fe400078e02ff */
[----:B------:R-:W-:Y:S01]  /*4e80*/  IMAD R8, R10, R11, RZ ;  /* 0x0000000b0a087224 */ /* 0x000fe200078e02ff */
[----:B--2---:R-:W-:-:S05]  /*4e90*/  PRMT R19, R3, 0x9910, RZ ;  /* 0x0000991003137816 */ /* 0x004fca00000000ff */
[----:B------:R-:W-:-:S04]  /*4ea0*/  IMAD.MOV.U32 R13, RZ, RZ, R19 ;  /* 0x000000ffff0d7224 */ /* 0x000fc800078e0013 */
[----:B------:R-:W-:Y:S01]  /*4eb0*/  IMAD R9, R12, R13, RZ ;  /* 0x0000000d0c097224 */ /* 0x000fe200078e02ff */
[----:B------:R-:W-:Y:S01]  /*4ec0*/  @P1 CALL.REL.NOINC `(.L_x_3490) ;  /* 0x0000001000001944 */ /* 0x000fe20003c00000 */
[----:B------:R-:W-:Y:S05]  /*4ed0*/  BRA `(.L_x_3491) ;  /* 0xffffc78000007947 */ /* 0x000fea000383ffff */
.L_x_3490:
[----:B------:R-:W-:Y:S05]  /*4ee0*/  BSYNC B2 ;  /* 0x0000000000027941 */ /* 0x000fea0003800000 */
.L_x_3485:
[----:B------:R-:W-:Y:S05]  /*4ef0*/  BSYNC B1 ;  /* 0x0000000000017941 */ /* 0x000fea0003800000 */
.L_x_3484:
        /* <DEDUP_REMOVED lines=205> */
.L_x_3494:
        /* <DEDUP_REMOVED lines=207> */
.L_x_3495:
        /* <DEDUP_REMOVED lines=207> */
.L_x_3496:
        /* <DEDUP_REMOVED lines=207> */
.L_x_3497:
[----:B------:R-:W-:-:S04]  /*82a0*/  LOP3.LUT R3, R18, 0xfffffffe, RZ, 0xc0, !PT ;  /* 0xfffffffe12037812 */ /* 0x000fc800078ec0ff */
[----:B------:R-:W-:-:S04]  /*82b0*/  IADD3 R2, P1, R14, R3, RZ ;  /* 0x000000030e027210 */ /* 0x000fc80007f3e0ff */
[----:B------:R-:W-:-:S06]  /*82c0*/  IADD3.X R3, RZ, R15, RZ, P1, !PT ;  /* 0x0000000fff037210 */ /* 0x000fcc0000ffe4ff */
[----:B------:R0:W5:Y:S03]  /*82d0*/  LDG.E.U16 R3, [R2.64] ;  /* 0x0000002402037981 */ /* 0x000166000c1e1500 */
.L_x_3493:
[----:B0-----:R-:W-:Y:S05]  /*82e0*/  BSYNC B1 ;  /* 0x0000000000017941 */ /* 0x001fea0003800000 */
.L_x_3492:
[----:B------:R-:W-:Y:S01]  /*82f0*/  BSSY B1, `(.L_x_3498) ;  /* 0x0000019000017945 */ /* 0x000fe20003800000 */
[----:B------:R-:W-:Y:S05]  /*8300*/  @P0 BRA `(.L_x_3499) ;  /* 0x0000017000000947 */ /* 0x000fea0003800000 */
[----:B------:R-:W-:Y:S02]  /*8310*/  IADD3 R21, R21, c[0x0][0x170], RZ ;  /* 0x00005c0015157a10 */ /* 0x000fe40007ffe0ff */
[----:B------:R-:W-:Y:S02]  /*8320*/  PRMT R6, R6, 0x9910, RZ ;  /* 0x0000991006067816 */ /* 0x000fe400000000ff */
[----:B------:R-:W-:Y:S02]  /*8330*/  ISETP.GE.U32.AND P0, PT, R21, c[0x0][0x168], PT ;  /* 0x00005a0015007a0c */ /* 0x000fe40003f06070 */
[----:B-----5:R-:W-:-:S05]  /*8340*/  PRMT R5, R5, 0x9910, RZ ;  /* 0x0000991005057816 */ /* 0x020fca00000000ff */
[----:B------:R-:W-:-:S06]  /*8350*/  IMAD R6, R6, R5, RZ ;  /* 0x0000000506067224 */ /* 0x000fcc00078e02ff */
[----:B------:R-:W-:Y:S05]  /*8360*/  @P0 BRA `(.L_x_3499) ;  /* 0x0000011000000947 */ /* 0x000fea0003800000 */
[----:B------:R-:W-:Y:S02]  /*8370*/  PRMT R2, R4, 0x9910, RZ ;  /* 0x0000991004027816 */ /* 0x000fe400000000ff */
[----:B------:R-:W-:Y:S02]  /*8380*/  IADD3 R4, R21, c[0x0][0x170], RZ ;  /* 0x00005c0015047a10 */ /* 0x000fe40007ffe0ff */
[----:B------:R-:W-:Y:S02]  /*8390*/  PRMT R7, R7, 0x9910, RZ ;  /* 0x0000991007077816 */ /* 0x000fe400000000ff */
[----:B------:R-:W-:-:S03]  /*83a0*/  ISETP.GE.U32.AND P0, PT, R4, c[0x0][0x168], PT ;  /* 0x00005a0004007a0c */ /* 0x000fc60003f06070 */
[----:B------:R-:W-:-:S10]  /*83b0*/  IMAD R7, R7, R2, RZ ;  /* 0x0000000207077224 */ /* 0x000fd400078e02ff */
[----:B------:R-:W-:Y:S05]  /*83c0*/  @P0 BRA `(.L_x_3499) ;  /* 0x000000b000000947 */ /* 0x000fea0003800000 */
[----:B------:R-:W-:Y:S02]  /*83d0*/  IADD3 R2, R4, c[0x0][0x170], RZ ;  /* 0x00005c0004027a10 */ /* 0x000fe40007ffe0ff */
[----:B------:R-:W-:Y:S02]  /*83e0*/  PRMT R0, R0, 0x9910, RZ ;  /* 0x0000991000007816 */ /* 0x000fe400000000ff */
[----:B------:R-:W-:Y:S02]  /*83f0*/  ISETP.GE.U32.AND P0, PT, R2, c[0x0][0x168], PT ;  /* 0x00005a0002007a0c */ /* 0x000fe40003f06070 */
[----:B------:R-:W-:Y:S02]  /*8400*/  PRMT R2, R9, 0x9910, RZ ;  /* 0x0000991009027816 */ /* 0x000fe400000000ff */
[----:B------:R-:W-:Y:S02]  /*8410*/  SEL R3, R3, 0x1, !P0 ;  /* 0x0000000103037807 */ /* 0x000fe40004000000 */
[----:B------:R-:W-:-:S02]  /*8420*/  PRMT R8, R8, 0x9910, RZ ;  /* 0x0000991008087816 */ /* 0x000fc400000000ff */
[----:B------:R-:W-:Y:S01]  /*8430*/  PRMT R9, R3, 0x9910, RZ ;  /* 0x0000991003097816 */ /* 0x000fe200000000ff */
[----:B------:R-:W-:Y:S01]  /*8440*/  IMAD.MOV.U32 R3, RZ, RZ, R0 ;  /* 0x000000ffff037224 */ /* 0x000fe200078e0000 */
[----:B------:R-:W-:-:S03]  /*8450*/  MOV R0, R2 ;  /* 0x0000000200007202 */ /* 0x000fc60000000f00 */
[----:B------:R-:W-:Y:S02]  /*8460*/  IMAD R8, R8, R3, RZ ;  /* 0x0000000308087224 */ /* 0x000fe400078e02ff */
[----:B------:R-:W-:Y:S02]  /*8470*/  IMAD R9, R9, R0, RZ ;  /* 0x0000000009097224 */ /* 0x000fe400078e02ff */
.L_x_3499:
[----:B------:R-:W-:Y:S05]  /*8480*/  BSYNC B1 ;  /* 0x0000000000017941 */ /* 0x000fea0003800000 */
.L_x_3498:
[----:B-----5:R-:W-:Y:S02]  /*8490*/  PRMT R0, R6, 0x9910, RZ ;  /* 0x0000991006007816 */ /* 0x020fe400000000ff */
        /* <DEDUP_REMOVED lines=9> */
.L_x_3483:
        /* <DEDUP_REMOVED lines=8> */
.L_x_3503:
        /* <DEDUP_REMOVED lines=11> */
[----:B------:R-:W3:Y:S02]  /*8660*/  LDG.E.U16 R4, [R4.64] ;  /* 0x0000002404047981 */ /* 0x000ee4000c1e1500 */
[----:B------:R-:W-:Y:S02]  /*8670*/  IMAD.WIDE.U32 R10, R11, 0x2, R14 ;  /* 0x000000020b0a7825 */ /* 0x000fe400078e000e */
[----:B------:R-:W4:Y:S04]  /*8680*/  LDG.E.U16 R6, [R6.64] ;  /* 0x0000002406067981 */ /* 0x000f28000c1e1500 */
[----:B------:R0:W5:Y:S01]  /*8690*/  LDG.E.U16 R10, [R10.64] ;  /* 0x000000240a0a7981 */ /* 0x000162000c1e1500 */
[----:B------:R-:W-:-:S05]  /*86a0*/  IADD3 R21, R21, c[0x0][0x170], RZ ;  /* 0x00005c0015157a10 */ /* 0x000fca0007ffe0ff */
[----:B0-----:R-:W-:-:S05]  /*86b0*/  IMAD R11, R22, 0x3, R21 ;  /* 0x00000003160b7824 */ /* 0x001fca00078e0215 */
[----:B------:R-:W-:Y:S02]  /*86c0*/  ISETP.GE.U32.AND P0, PT, R11, c[0x0][0x168], PT ;  /* 0x00005a000b007a0c */ /* 0x000fe40003f06070 */
[----:B------:R-:W-:Y:S02]  /*86d0*/  PRMT R24, R9, 0x9910, RZ ;  /* 0x0000991009187816 */ /* 0x000fe400000000ff */
[----:B------:R-:W-:Y:S02]  /*86e0*/  PRMT R0, R0, 0x9910, RZ ;  /* 0x0000991000007816 */ /* 0x000fe400000000ff */
[----:B------:R-:W-:Y:S02]  /*86f0*/  PRMT R8, R8, 0x9910, RZ ;  /* 0x0000991008087816 */ /* 0x000fe400000000ff */
[----:B------:R-:W-:Y:S02]  /*8700*/  PRMT R12, R12, 0x9910, RZ ;  /* 0x000099100c0c7816 */ /* 0x000fe400000000ff */
[----:B--2---:R-:W-:-:S02]  /*8710*/  PRMT R3, R2, 0x9910, RZ ;  /* 0x0000991002037816 */ /* 0x004fc400000000ff */
[----:B---3--:R-:W-:Y:S02]  /*8720*/  PRMT R5, R4, 0x9910, RZ ;  /* 0x0000991004057816 */ /* 0x008fe400000000ff */
[----:B----4-:R-:W-:Y:S02]  /*8730*/  PRMT R7, R6, 0x9910, RZ ;  /* 0x0000991006077816 */ /* 0x010fe400000000ff */
[----:B-----5:R-:W-:Y:S01]  /*8740*/  PRMT R9, R10, 0x9910, RZ ;  /* 0x000099100a097816 */ /* 0x020fe200000000ff */
[----:B------:R-:W-:Y:S02]  /*8750*/  IMAD R0, R0, R3, RZ ;  /* 0x0000000300007224 */ /* 0x000fe400078e02ff */
[----:B------:R-:W-:Y:S02]  /*8760*/  IMAD R8, R8, R5, RZ ;  /* 0x0000000508087224 */ /* 0x000fe400078e02ff */
[----:B------:R-:W-:Y:S02]  /*8770*/  IMAD R12, R12, R7, RZ ;  /* 0x000000070c0c7224 */ /* 0x000fe400078e02ff */
[----:B------:R-:W-:Y:S01]  /*8780*/  IMAD R9, R9, R24, RZ ;  /* 0x0000001809097224 */ /* 0x000fe200078e02ff */
[----:B------:R-:W-:Y:S05]  /*8790*/  @!P0 BRA `(.L_x_3503) ;  /* 0xfffffe1000008947 */ /* 0x000fea000383ffff */
[----:B------:R-:W-:Y:S05]  /*87a0*/  BSYNC B2 ;  /* 0x0000000000027941 */ /* 0x000fea0003800000 */
.L_x_3502:
[----:B------:R-:W-:Y:S02]  /*87b0*/  PRMT R11, R2, 0x7610, R11 ;  /* 0x00007610020b7816 */ /* 0x000fe4000000000b */
[----:B------:R-:W-:-:S02]  /*87c0*/  PRMT R5, R4, 0x7610, R5 ;  /* 0x0000761004057816 */ /* 0x000fc40000000005 */
[----:B------:R-:W-:Y:S02]  /*87d0*/  PRMT R2, R6, 0x7610, R2 ;  /* 0x0000761006027816 */ /* 0x000fe40000000002 */
[----:B------:R-:W-:Y:S02]  /*87e0*/  PRMT R4, R10, 0x7610, R4 ;  /* 0x000076100a047816 */ /* 0x000fe40000000004 */
.L_x_3501:
[----:B------:R-:W-:Y:S05]  /*87f0*/  BSYNC B1 ;  /* 0x0000000000017941 */ /* 0x000fea0003800000 */
.L_x_3500:
        /* <DEDUP_REMOVED lines=23> */
.L_x_3505:
[----:B0-----:R-:W-:Y:S05]  /*8970*/  BSYNC B1 ;  /* 0x0000000000017941 */ /* 0x001fea0003800000 */
.L_x_3504:
        /* <DEDUP_REMOVED lines=19> */
[----:B------:R-:W-:Y:S01]  /*8ab0*/  PRMT R2, R9, 0x9910, RZ ;  /* 0x0000991009027816 */ /* 0x000fe200000000ff */
[----:B------:R-:W-:Y:S01]  /*8ac0*/  IMAD R12, R12, R3, RZ ;  /* 0x000000030c0c7224 */ /* 0x000fe200078e02ff */
[----:B------:R-:W-:-:S05]  /*8ad0*/  PRMT R9, R4, 0x9910, RZ ;  /* 0x0000991004097816 */ /* 0x000fca00000000ff */
[----:B------:R-:W-:Y:S02]  /*8ae0*/  IMAD R9, R9, R2, RZ ;  /* 0x0000000209097224 */ /* 0x000fe400078e02ff */
.L_x_3507:
[----:B------:R-:W-:Y:S05]  /*8af0*/  BSYNC B1 ;  /* 0x0000000000017941 */ /* 0x000fea0003800000 */
.L_x_3506:
        /* <DEDUP_REMOVED lines=10> */
.L_x_3482:
        /* <DEDUP_REMOVED lines=13> */
.L_x_3510:
        /* <DEDUP_REMOVED lines=8> */
[C---:B------:R-:W-:Y:S02]  /*8cf0*/  IMAD.WIDE.U32 R4, R19.reuse, 0x2, R14 ;  /* 0x0000000213047825 */ /* 0x040fe400078e000e */
[----:B------:R2:W4:Y:S04]  /*8d00*/  LDG.E.U16 R2, [R2.64] ;  /* 0x0000002402027981 */ /* 0x000528000c1e1500 */
[----:B------:R3:W5:Y:S01]  /*8d10*/  LDG.E.U16 R4, [R4.64] ;  /* 0x0000002404047981 */ /* 0x000762000c1e1500 */
[----:B------:R-:W-:-:S05]  /*8d20*/  IADD3 R9, R19, c[0x0][0x170], RZ ;  /* 0x00005c0013097a10 */ /* 0x000fca0007ffe0ff */
[----:B0-----:R-:W-:-:S05]  /*8d30*/  IMAD R13, R18, 0x3, R9 ;  /* 0x00000003120d7824 */ /* 0x001fca00078e0209 */
[----:B------:R-:W-:Y:S02]  /*8d40*/  ISETP.GE.U32.AND P0, PT, R13, c[0x0][0x168], PT ;  /* 0x00005a000d007a0c */ /* 0x000fe40003f06070 */
[----:B-1----:R-:W-:Y:S02]  /*8d50*/  PRMT R11, R0, 0x9910, RZ ;  /* 0x00009910000b7816 */ /* 0x002fe400000000ff */
[----:B------:R-:W-:Y:S02]  /*8d60*/  PRMT R7, R7, 0x9910, RZ ;  /* 0x0000991007077816 */ /* 0x000fe400000000ff */
[----:B------:R-:W-:Y:S02]  /*8d70*/  PRMT R6, R6, 0x9910, RZ ;  /* 0x0000991006067816 */ /* 0x000fe400000000ff */
[----:B------:R-:W-:Y:S02]  /*8d80*/  PRMT R8, R8, 0x9910, RZ ;  /* 0x0000991008087816 */ /* 0x000fe400000000ff */
[----:B--2---:R-:W-:-:S02]  /*8d90*/  PRMT R3, R12, 0x9910, RZ ;  /* 0x000099100c037816 */ /* 0x004fc400000000ff */
[----:B---3--:R-:W-:Y:S02]  /*8da0*/  PRMT R5, R10, 0x9910, RZ ;  /* 0x000099100a057816 */ /* 0x008fe400000000ff */
[----:B----4-:R-:W-:Y:S02]  /*8db0*/  PRMT R0, R2, 0x9910, RZ ;  /* 0x0000991002007816 */ /* 0x010fe400000000ff */
[----:B-----5:R-:W-:-:S03]  /*8dc0*/  PRMT R22, R4, 0x9910, RZ ;  /* 0x0000991004167816 */ /* 0x020fc600000000ff */
[----:B------:R-:W-:Y:S02]  /*8dd0*/  IMAD R7, R7, R0, RZ ;  /* 0x0000000007077224 */ /* 0x000fe400078e02ff */
[----:B------:R-:W-:Y:S02]  /*8de0*/  IMAD R6, R6, R3, RZ ;  /* 0x0000000306067224 */ /* 0x000fe400078e02ff */
[----:B------:R-:W-:Y:S02]  /*8df0*/  IMAD R8, R8, R5, RZ ;  /* 0x0000000508087224 */ /* 0x000fe400078e02ff */
[----:B------:R-:W-:Y:S01]  /*8e00*/  IMAD R0, R11, R22, RZ ;  /* 0x000000160b007224 */ /* 0x000fe200078e02ff */
[----:B------:R-:W-:Y:S05]  /*8e10*/  @!P0 BRA `(.L_x_3510) ;  /* 0xfffffe5000008947 */ /* 0x000fea000383ffff */
[----:B------:R-:W-:Y:S05]  /*8e20*/  BSYNC B2 ;  /* 0x0000000000027941 */ /* 0x000fea0003800000 */
.L_x_3509:
[----:B------:R-:W-:Y:S05]  /*8e30*/  BSYNC B1 ;  /* 0x0000000000017941 */ /* 0x000fea0003800000 */
.L_x_3508:
[----:B------:R-:W-:Y:S01]  /*8e40*/  ISETP.GE.U32.AND P1, PT, R9, c[0x0][0x168], PT ;  /* 0x00005a0009007a0c */ /* 0x000fe20003f26070 */
[----:B------:R-:W-:-:S12]  /*8e50*/  BSSY B1, `(.L_x_3511) ;  /* 0x0000012000017945 */ /* 0x000fd80003800000 */
[----:B------:R-:W-:Y:S05]  /*8e60*/  @P1 BRA `(.L_x_3512) ;  /* 0x0000010000001947 */ /* 0x000fea0003800000 */
[----:B------:R-:W-:-:S06]  /*8e70*/  IMAD.WIDE.U32 R12, R9, 0x2, R14 ;  /* 0x00000002090c7825 */ /* 0x000fcc00078e000e */
        /* <DEDUP_REMOVED lines=15> */
.L_x_3512:
[----:B0-----:R-:W-:Y:S05]  /*8f70*/  BSYNC B1 ;  /* 0x0000000000017941 */ /* 0x001fea0003800000 */
.L_x_3511:
        /* <DEDUP_REMOVED lines=8> */
[----:B------:R-:W-:Y:S02]  /*9000*/  IADD3 R5, R5, c[0x0][0x170], RZ ;  /* 0x00005c0005057a10 */ /* 0x000fe40007ffe0ff */
[----:B------:R-:W-:Y:S02]  /*9010*/  PRMT R8, R8, 0x9910, RZ ;  /* 0x0000991008087816 */ /* 0x000fe400000000ff */
[----:B------:R-:W-:Y:S02]  /*9020*/  ISETP.GE.U32.AND P0, PT, R5, c[0x0][0x168], PT ;  /* 0x00005a0005007a0c */ /* 0x000fe40003f06070 */
[----:B------:R-:W-:-:S05]  /*9030*/  PRMT R3, R10, 0x9910, RZ ;  /* 0x000099100a037816 */ /* 0x000fca00000000ff */
[----:B------:R-:W-:-:S06]  /*9040*/  IMAD R8, R8, R3, RZ ;  /* 0x0000000308087224 */ /* 0x000fcc00078e02ff */
[----:B------:R-:W-:Y:S05]  /*9050*/  @P0 BRA `(.L_x_3514) ;  /* 0x000000b000000947 */ /* 0x000fea0003800000 */
[----:B------:R-:W-:Y:S02]  /*9060*/  IADD3 R3, R5, c[0x0][0x170], RZ ;  /* 0x00005c0005037a10 */ /* 0x000fe40007ffe0ff */
[----:B------:R-:W-:Y:S02]  /*9070*/  PRMT R2, R2, 0x9910, RZ ;  /* 0x0000991002027816 */ /* 0x000fe400000000ff */
[----:B------:R-:W-:Y:S02]  /*9080*/  ISETP.GE.U32.AND P0, PT, R3, c[0x0][0x168], PT ;  /* 0x00005a0003007a0c */ /* 0x000fe40003f06070 */
[----:B------:R-:W-:Y:S02]  /*9090*/  PRMT R3, R0, 0x9910, RZ ;  /* 0x0000991000037816 */ /* 0x000fe400000000ff */
[----:B------:R-:W-:Y:S02]  /*90a0*/  SEL R4, R4, 0x1, !P0 ;  /* 0x0000000104047807 */ /* 0x000fe40004000000 */
[----:B------:R-:W-:-:S02]  /*90b0*/  PRMT R7, R7, 0x9910, RZ ;  /* 0x0000991007077816 */ /* 0x000fc400000000ff */
[----:B------:R-:W-:Y:S02]  /*90c0*/  PRMT R4, R4, 0x9910, RZ ;  /* 0x0000991004047816 */ /* 0x000fe400000000ff */
[----:B------:R-:W-:-:S03]  /*90d0*/  MOV R0, R2 ;  /* 0x0000000200007202 */ /* 0x000fc60000000f00 */
[----:B------:R-:W-:Y:S02]  /*90e0*/  IMAD.MOV.U32 R2, RZ, RZ, R4 ;  /* 0x000000ffff027224 */ /* 0x000fe400078e0004 */
[----:B------:R-:W-:Y:S02]  /*90f0*/  IMAD R7, R7, R0, RZ ;  /* 0x0000000007077224 */ /* 0x000fe400078e02ff */
[----:B------:R-:W-:Y:S02]  /*9100*/  IMAD R0, R2, R3, RZ ;  /* 0x0000000302007224 */ /* 0x000fe400078e02ff */
.L_x_3514:
[----:B------:R-:W-:Y:S05]  /*9110*/  BSYNC B1 ;  /* 0x0000000000017941 */ /* 0x000fea0003800000 */
.L_x_3513:
        /* <DEDUP_REMOVED lines=8> */
[----:B------:R-:W-:Y:S02]  /*91a0*/  IMAD R18, R3, R18, RZ ;  /* 0x0000001203127224 */ /* 0x000fe400078e02ff */
.L_x_3467:
[----:B------:R-:W-:Y:S05]  /*91b0*/  BSYNC B0 ;  /* 0x0000000000007941 */ /* 0x000fea0003800000 */
.L_x_3466:
[----:B------:R-:W-:-:S13]  /*91c0*/  ISETP.NE.AND P0, PT, RZ, c[0x0][0x180], PT ;  /* 0x00006000ff007a0c */ /* 0x000fda0003f05270 */
[----:B------:R-:W-:Y:S05]  /*91d0*/  @!P0 BRA `(.L_x_3515) ;  /* 0x0000018000008947 */ /* 0x000fea0003800000 */
[----:B------:R-:W-:Y:S01]  /*91e0*/  IMAD R0, R20, c[0x0][0x0], R23 ;  /* 0x0000000014007a24 */ /* 0x000fe200078e0217 */
[----:B------:R-:W-:Y:S02]  /*91f0*/  ULDC UR4, c[0x0][0x4] ;  /* 0x0000010000047ab9 */ /* 0x000fe40000000800 */
[----:B------:R-:W-:Y:S02]  /*9200*/  USHF.R.U32.HI UR4, URZ, 0x1, UR4 ;  /* 0x000000013f047899 */ /* 0x000fe40008011604 */
[C---:B------:R-:W-:Y:S02]  /*9210*/  SHF.L.U32 R3, R0.reuse, 0x1, RZ ;  /* 0x0000000100037819 */ /* 0x040fe400000006ff */
[----:B------:R-:W-:Y:S02]  /*9220*/  LEA R0, R0, 0x10, 0x1 ;  /* 0x0000001000007811 */ /* 0x000fe400078e08ff */
[----:B------:R-:W-:Y:S01]  /*9230*/  ISETP.NE.AND P0, PT, RZ, UR4, PT ;  /* 0x00000004ff007c0c */ /* 0x000fe2000bf05270 */
[----:B------:R0:W-:-:S12]  /*9240*/  STS.U16 [R3+0x10], R18 ;  /* 0x0000101203007388 */ /* 0x0001d80000000400 */
[----:B------:R-:W-:Y:S05]  /*9250*/  @!P0 BRA `(.L_x_3515) ;  /* 0x0000010000008947 */ /* 0x000fea0003800000 */
[----:B0-----:R-:W-:-:S05]  /*9260*/  IMAD.U32 R3, RZ, RZ, UR4 ;  /* 0x00000004ff037e24 */ /* 0x001fca000f8e00ff */
.L_x_3516:
[----:B-----5:R-:W-:Y:S01]  /*9270*/  IADD3 R2, R20, R3, RZ ;  /* 0x0000000314027210 */ /* 0x020fe20007ffe0ff */
[----:B------:R-:W-:Y:S01]  /*9280*/  BAR.SYNC.DEFER_BLOCKING 0x0 ;  /* 0x0000000000007b1d */ /* 0x000fe20000010000 */
[----:B------:R-:W-:Y:S02]  /*9290*/  ISETP.GT.AND P1, PT, R3, 0x1, PT ;  /* 0x000000010300780c */ /* 0x000fe40003f24270 */
[----:B------:R-:W-:-:S04]  /*92a0*/  ISETP.GE.U32.AND P0, PT, R2, c[0x0][0x4], PT ;  /* 0x0000010002007a0c */ /* 0x000fc80003f06070 */
[----:B------:R-:W-:Y:S02]  /*92b0*/  ISETP.GE.U32.OR P0, PT, R20, R3, P0 ;  /* 0x000000031400720c */ /* 0x000fe40000706470 */
[----:B------:R-:W-:-:S11]  /*92c0*/  SHF.R.S32.HI R3, RZ, 0x1, R3 ;  /* 0x00000001ff037819 */ /* 0x000fd60000011403 */
[----:B------:R-:W-:Y:S01]  /*92d0*/  @!P0 IMAD R2, R2, c[0x0][0x0], R23 ;  /* 0x0000000002028a24 */ /* 0x000fe200078e0217 */
[----:B0-----:R-:W-:-:S03]  /*92e0*/  @!P0 PRMT R5, R18, 0x9910, RZ ;  /* 0x0000991012058816 */ /* 0x001fc600000000ff */
[----:B------:R-:W-:-:S05]  /*92f0*/  @!P0 IMAD.SHL.U32 R4, R2, 0x2, RZ ;  /* 0x0000000202048824 */ /* 0x000fca00078e00ff */
[----:B------:R-:W0:Y:S02]  /*9300*/  @!P0 LDS.U16 R2, [R4+0x10] ;  /* 0x0000100004028984 */ /* 0x000e240000000400 */
[----:B0-----:R-:W-:-:S05]  /*9310*/  @!P0 PRMT R2, R2, 0x9910, RZ ;  /* 0x0000991002028816 */ /* 0x001fca00000000ff */
[----:B------:R-:W-:-:S05]  /*9320*/  @!P0 IMAD R5, R5, R2, RZ ;  /* 0x0000000205058224 */ /* 0x000fca00078e02ff */
[----:B------:R0:W-:Y:S01]  /*9330*/  @!P0 STS.U16 [R0], R5 ;  /* 0x0000000500008388 */ /* 0x0001e20000000400 */
[----:B------:R-:W-:Y:S01]  /*9340*/  @!P0 PRMT R18, R5, 0x7610, R18 ;  /* 0x0000761005128816 */ /* 0x000fe20000000012 */
[----:B------:R-:W-:Y:S05]  /*9350*/  @P1 BRA `(.L_x_3516) ;  /* 0xffffff1000001947 */ /* 0x000fea000383ffff */
.L_x_3515:
        /* <DEDUP_REMOVED lines=15> */
.L_x_3519:
[----:B------:R-:W-:Y:S01]  /*9450*/  IADD3 R0, R23, R2, RZ ;  /* 0x0000000217007210 */ /* 0x000fe20007ffe0ff */
[----:B------:R-:W-:Y:S03]  /*9460*/  BAR.SYNC.DEFER_BLOCKING 0x0 ;  /* 0x0000000000007b1d */ /* 0x000fe60000010000 */
[----:B------:R-:W-:-:S04]  /*9470*/  ISETP.GE.U32.AND P0, PT, R0, c[0x0][0x0], PT ;  /* 0x0000000000007a0c */ /* 0x000fc80003f06070 */
[----:B------:R-:W-:-:S13]  /*9480*/  ISETP.GE.U32.OR P0, PT, R23, R2, P0 ;  /* 0x000000021700720c */ /* 0x000fda0000706470 */
[----:B------:R-:W-:Y:S01]  /*9490*/  @!P0 IMAD R0, R2, 0x2, R4 ;  /* 0x0000000202008824 */ /* 0x000fe200078e0204 */
[----:B------:R-:W-:Y:S02]  /*94a0*/  @!P0 PRMT R6, R18, 0x9910, RZ ;  /* 0x0000991012068816 */ /* 0x000fe400000000ff */
[----:B------:R-:W-:-:S03]  /*94b0*/  SHF.R.S32.HI R2, RZ, 0x1, R2 ;  /* 0x00000001ff027819 */ /* 0x000fc60000011402 */
[----:B0-----:R-:W0:Y:S01]  /*94c0*/  @!P0 LDS.U16 R0, [R0] ;  /* 0x0000000000008984 */ /* 0x001e220000000400 */
[----:B------:R-:W-:Y:S02]  /*94d0*/  ISETP.GE.AND P1, PT, R2, 0x20, PT ;  /* 0x000000200200780c */ /* 0x000fe40003f26270 */
[----:B0-----:R-:W-:-:S05]  /*94e0*/  @!P0 PRMT R3, R0, 0x9910, RZ ;  /* 0x0000991000038816 */ /* 0x001fca00000000ff */
[----:B------:R-:W-:-:S05]  /*94f0*/  @!P0 IMAD R3, R6, R3, RZ ;  /* 0x0000000306038224 */ /* 0x000fca00078e02ff */
[----:B------:R0:W-:Y:S01]  /*9500*/  @!P0 STS.U16 [R4], R3 ;  /* 0x0000000304008388 */ /* 0x0001e20000000400 */
[----:B------:R-:W-:Y:S01]  /*9510*/  @!P0 PRMT R18, R3, 0x7610, R18 ;  /* 0x0000761003128816 */ /* 0x000fe20000000012 */
[----:B------:R-:W-:Y:S05]  /*9520*/  @P1 BRA `(.L_x_3519) ;  /* 0xffffff2000001947 */ /* 0x000fea000383ffff */
[----:B------:R-:W-:-:S09]  /*9530*/  HFMA2.MMA R0, -RZ, RZ, 0, 1.9073486328125e-06 ;  /* 0x00000020ff007435 */ /* 0x000fd200000001ff */
.L_x_3518:
[----:B------:R-:W-:Y:S01]  /*9540*/  BAR.SYNC.DEFER_BLOCKING 0x0 ;  /* 0x0000000000007b1d */ /* 0x000fe20000010000 */
[----:B------:R-:W-:-:S13]  /*9550*/  ISETP.GE.AND P0, PT, R0, 0x2, PT ;  /* 0x000000020000780c */ /* 0x000fda0003f06270 */
[----:B------:R-:W-:Y:S05]  /*9560*/  @!P0 BRA `(.L_x_3517) ;  /* 0x0000008000008947 */ /* 0x000fea0003800000 */
[----:B0-----:R-:W-:Y:S02]  /*9570*/  IMAD.MOV.U32 R3, RZ, RZ, 0x1 ;  /* 0x00000001ff037424 */ /* 0x001fe400078e00ff */
.L_x_3520:
[----:B------:R-:W-:-:S05]  /*9580*/  PRMT R2, R18, 0x9910, RZ ;  /* 0x0000991012027816 */ /* 0x000fca00000000ff */
[----:B------:R0:W1:Y:S02]  /*9590*/  SHFL.DOWN PT, R4, R2, R3, 0x1f ;  /* 0x08001f0302047589 */ /* 0x00006400000e0000 */
[----:B0-----:R-:W-:-:S04]  /*95a0*/  SHF.L.U32 R3, R3, 0x1, RZ ;  /* 0x0000000103037819 */ /* 0x001fc800000006ff */
[----:B------:R-:W-:Y:S02]  /*95b0*/  ISETP.GE.AND P0, PT, R3, R0, PT ;  /* 0x000000000300720c */ /* 0x000fe40003f06270 */
[----:B-1----:R-:W-:-:S05]  /*95c0*/  PRMT R5, R4, 0x9910, RZ ;  /* 0x0000991004057816 */ /* 0x002fca00000000ff */
[----:B------:R-:W-:-:S06]  /*95d0*/  IMAD R18, R2, R5, RZ ;  /* 0x0000000502127224 */ /* 0x000fcc00078e02ff */
[----:B------:R-:W-:Y:S05]  /*95e0*/  @!P0 BRA `(.L_x_3520) ;  /* 0xffffff9000008947 */ /* 0x000fea000383ffff */
.L_x_3517:
[----:B------:R-:W-:Y:S01]  /*95f0*/  ISETP.NE.AND P1, PT, RZ, c[0x0][0x338], PT ;  /* 0x0000ce00ff007a0c */ /* 0x000fe20003f25270 */
[----:B------:R-:W-:-:S12]  /*9600*/  IMAD.MOV.U32 R19, RZ, RZ, RZ ;  /* 0x000000ffff137224 */ /* 0x000fd800078e00ff */
[----:B------:R-:W-:Y:S05]  /*9610*/  @!P1 BRA `(.L_x_3521) ;  /* 0x00000c7000009947 */ /* 0x000fea0003800000 */
[----:B------:R-:W-:Y:S01]  /*9620*/  MOV R16, RZ ;  /* 0x000000ff00107202 */ /* 0x000fe20000000f00 */
[----:B------:R-:W-:-:S04]  /*9630*/  IMAD.MOV.U32 R0, RZ, RZ, 0x1 ;  /* 0x00000001ff007424 */ /* 0x000fc800078e00ff */
[----:B-----5:R-:W-:Y:S01]  /*9640*/  IMAD.HI.U32 R2, R17, c[0x0][0x340], R16 ;  /* 0x0000d00011027a27 */ /* 0x020fe200078e0010 */
[----:B------:R-:W-:-:S04]  /*9650*/  ISETP.NE.AND P0, PT, R0, c[0x0][0x338], PT ;  /* 0x0000ce0000007a0c */ /* 0x000fc80003f05270 */
[----:B0-----:R-:W-:-:S04]  /*9660*/  SHF.R.U32.HI R3, RZ, c[0x0][0x344], R2 ;  /* 0x0000d100ff037a19 */ /* 0x001fc80000011602 */
        /* <DEDUP_REMOVED lines=194> */
.L_x_3521:
[----:B------:R-:W-:Y:S01]  /*a290*/  ISETP.NE.U32.AND P0, PT, RZ, c[0x0][0x548], PT ;  /* 0x00015200ff007a0c */ /* 0x000fe20003f05070 */
[----:B0----5:R-:W-:Y:S01]  /*a2a0*/  CS2R R2, SRZ ;  /* 0x0000000000027805 */ /* 0x021fe2000001ff00 */
        /* <DEDUP_REMOVED lines=9> */
[----:B------:R-:W0:Y:S01]  /*a340*/  S2R R0, SR_CTAID.X ;  /* 0x0000000000007919 */ /* 0x000e220000002500 */
[----:B------:R-:W-:Y:S02]  /*a350*/  IMAD R5, R23, c[0x0][0x188], RZ ;  /* 0x0000620017057a24 */ /* 0x000fe400078e02ff */
[----:B------:R-:W-:Y:S02]  /*a360*/  IMAD.MOV.U32 R16, RZ, RZ, RZ ;  /* 0x000000ffff107224 */ /* 0x000fe400078e00ff */
[----:B------:R-:W-:-:S04]  /*a370*/  IMAD R5, R20, c[0x0][0x18c], R5 ;  /* 0x0000630014057a24 */ /* 0x000fc800078e0205 */
[----:B0-----:R-:W-:Y:S01]  /*a380*/  IMAD R5, R0, c[0x0][0x174], R5 ;  /* 0x00005d0000057a24 */ /* 0x001fe200078e0205 */
        /* <DEDUP_REMOVED lines=199> */
.L_x_3523:
        /* <DEDUP_REMOVED lines=11> */
.L_x_3525:
[----:B------:R-:W-:Y:S05]  /*b0b0*/  BSYNC B0 ;  /* 0x0000000000007941 */ /* 0x000fea0003800000 */
.L_x_3524:
        /* <DEDUP_REMOVED lines=40> */
.L_x_3527:
[----:B------:R-:W-:Y:S05]  /*b340*/  BSYNC B0 ;  /* 0x0000000000007941 */ /* 0x000fea0003800000 */
.L_x_3526:
        /* <DEDUP_REMOVED lines=22> */
.L_x_3532:
[----:B------:R-:W-:Y:S01]  /*b4b0*/  HFMA2.MMA R7, -RZ, RZ, 0, 1.1920928955078125e-07 ;  /* 0x00000002ff077435 */ /* 0x000fe200000001ff */
[----:B------:R-:W-:-:S09]  /*b4c0*/  IMAD R6, R0, c[0x0][0x10], R9 ;  /* 0x0000040000067a24 */ /* 0x000fd200078e0209 */
[----:B------:R-:W-:-:S06]  /*b4d0*/  IMAD.WIDE.U32 R6, R6, R7, c[0x0][0x550] ;  /* 0x0001540006067625 */ /* 0x000fcc00078e0007 */
[----:B------:R-:W2:Y:S01]  /*b4e0*/  LDG.E.U16 R6, [R6.64] ;  /* 0x0000002406067981 */ /* 0x000ea2000c1e1500 */
[----:B------:R-:W-:Y:S02]  /*b4f0*/  MOV R8, c[0x0][0x0] ;  /* 0x0000000000087a02 */ /* 0x000fe40000000f00 */
[----:B------:R-:W-:-:S03]  /*b500*/  PRMT R11, R17, 0x9910, RZ ;  /* 0x00009910110b7816 */ /* 0x000fc600000000ff */
[----:B------:R-:W-:Y:S02]  /*b510*/  IMAD R9, R8, c[0x0][0x4], R9 ;  /* 0x0000010008097a24 */ /* 0x000fe400078e0209 */
[----:B------:R-:W-:-:S03]  /*b520*/  IMAD.MOV.U32 R8, RZ, RZ, R11 ;  /* 0x000000ffff087224 */ /* 0x000fc600078e000b */
[----:B------:R-:W-:Y:S02]  /*b530*/  ISETP.GE.U32.AND P0, PT, R9, c[0x0][0x178], PT ;  /* 0x00005e0009007a0c */ /* 0x000fe40003f06070 */
[----:B--2---:R-:W-:-:S05]  /*b540*/  PRMT R17, R6, 0x9910, RZ ;  /* 0x0000991006117816 */ /* 0x004fca00000000ff */
[----:B------:R-:W-:-:S06]  /*b550*/  IMAD R17, R17, R8, RZ ;  /* 0x0000000811117224 */ /* 0x000fcc00078e02ff */
[----:B------:R-:W-:Y:S05]  /*b560*/  @!P0 BRA `(.L_x_3532) ;  /* 0xffffff4000008947 */ /* 0x000fea000383ffff */
.L_x_3531:
[----:B------:R-:W-:Y:S05]  /*b570*/  BSYNC B1 ;  /* 0x0000000000017941 */ /* 0x000fea0003800000 */
.L_x_3530:
[----:B------:R-:W-:Y:S05]  /*b580*/  BRA `(.L_x_3533) ;  /* 0x000000e000007947 */ /* 0x000fea0003800000 */
.L_x_3529:
[----:B------:R-:W-:-:S13]  /*b590*/  ISETP.GE.U32.AND P0, PT, R20, c[0x0][0x178], PT ;  /* 0x00005e0014007a0c */ /* 0x000fda0003f06070 */
[----:B------:R-:W-:Y:S05]  /*b5a0*/  @P0 BRA `(.L_x_3533) ;  /* 0x000000c000000947 */ /* 0x000fea0003800000 */
[----:B------:R-:W-:-:S04]  /*b5b0*/  MOV R9, R20 ;  /* 0x0000001400097202 */ /* 0x000fc80000000f00 */
.L_x_3534:
[----:B------:R-:W-:Y:S01]  /*b5c0*/  HFMA2.MMA R7, -RZ, RZ, 0, 1.1920928955078125e-07 ;  /* 0x00000002ff077435 */ /* 0x000fe200000001ff */
[----:B------:R-:W-:-:S04]  /*b5d0*/  IMAD R6, R0, c[0x0][0x10], R9 ;  /* 0x0000040000067a24 */ /* 0x000fc800078e0209 */
[----:B------:R-:W-:-:S05]  /*b5e0*/  IMAD R6, R6, c[0x0][0x0], R23 ;  /* 0x0000000006067a24 */ /* 0x000fca00078e0217 */
[----:B------:R-:W-:-:S06]  /*b5f0*/  IMAD.WIDE.U32 R6, R6, R7, c[0x0][0x550] ;  /* 0x0001540006067625 */ /* 0x000fcc00078e0007 */
[----:B------:R-:W2:Y:S01]  /*b600*/  LDG.E.U16 R6, [R6.64] ;  /* 0x0000002406067981 */ /* 0x000ea2000c1e1500 */
[----:B------:R-:W-:Y:S02]  /*b610*/  IADD3 R9, R9, c[0x0][0x4], RZ ;  /* 0x0000010009097a10 */ /* 0x000fe40007ffe0ff */
[----:B------:R-:W-:Y:S02]  /*b620*/  PRMT R8, R17, 0x9910, RZ ;  /* 0x0000991011087816 */ /* 0x000fe400000000ff */
[----:B------:R-:W-:Y:S02]  /*b630*/  ISETP.GE.U32.AND P0, PT, R9, c[0x0][0x178], PT ;  /* 0x00005e0009007a0c */ /* 0x000fe40003f06070 */
[----:B--2---:R-:W-:-:S05]  /*b640*/  PRMT R17, R6, 0x9910, RZ ;  /* 0x0000991006117816 */ /* 0x004fca00000000ff */
[----:B------:R-:W-:-:S06]  /*b650*/  IMAD R17, R8, R17, RZ ;  /* 0x0000001108117224 */ /* 0x000fcc00078e02ff */
[----:B------:R-:W-:Y:S05]  /*b660*/  @!P0 BRA `(.L_x_3534) ;  /* 0xffffff5000008947 */ /* 0x000fea000383ffff */
.L_x_3533:
[----:B------:R-:W-:Y:S05]  /*b670*/  BSYNC B0 ;  /* 0x0000000000007941 */ /* 0x000fea0003800000 */
.L_x_3528:
        /* <DEDUP_REMOVED lines=10> */
.L_x_3536:
[----:B------:R-:W-:Y:S01]  /*b720*/  IADD3 R6, R20, R7, RZ ;  /* 0x0000000714067210 */ /* 0x000fe20007ffe0ff */
        /* <DEDUP_REMOVED lines=14> */
.L_x_3535:
        /* <DEDUP_REMOVED lines=12> */
.L_x_3539:
        /* <DEDUP_REMOVED lines=15> */
.L_x_3538:
[----:B0-----:R-:W-:Y:S01]  /*b9c0*/  BAR.SYNC.DEFER_BLOCKING 0x0 ;  /* 0x0000000000007b1d */ /* 0x001fe20000010000 */
[----:B------:R-:W-:-:S13]  /*b9d0*/  ISETP.GE.AND P0, PT, R6, 0x2, PT ;  /* 0x000000020600780c */ /* 0x000fda0003f06270 */
[----:B------:R-:W-:Y:S05]  /*b9e0*/  @!P0 BRA `(.L_x_3537) ;  /* 0x0000008000008947 */ /* 0x000fea0003800000 */
[----:B------:R-:W-:Y:S02]  /*b9f0*/  MOV R7, 0x1 ;  /* 0x0000000100077802 */ /* 0x000fe40000000f00 */
.L_x_3540:
[----:B------:R-:W-:-:S05]  /*ba00*/  PRMT R8, R17, 0x9910, RZ ;  /* 0x0000991011087816 */ /* 0x000fca00000000ff */
[----:B------:R0:W1:Y:S02]  /*ba10*/  SHFL.DOWN PT, R0, R8, R7, 0x1f ;  /* 0x08001f0708007589 */ /* 0x00006400000e0000 */
[----:B0-----:R-:W-:-:S05]  /*ba20*/  IMAD.SHL.U32 R7, R7, 0x2, RZ ;  /* 0x0000000207077824 */ /* 0x001fca00078e00ff */
[----:B------:R-:W-:Y:S02]  /*ba30*/  ISETP.GE.AND P0, PT, R7, R6, PT ;  /* 0x000000060700720c */ /* 0x000fe40003f06270 */
[----:B-1----:R-:W-:-:S05]  /*ba40*/  PRMT R17, R0, 0x9910, RZ ;  /* 0x0000991000117816 */ /* 0x002fca00000000ff */
[----:B------:R-:W-:-:S06]  /*ba50*/  IMAD R17, R8, R17, RZ ;  /* 0x0000001108117224 */ /* 0x000fcc00078e02ff */
[----:B------:R-:W-:Y:S05]  /*ba60*/  @!P0 BRA `(.L_x_3540) ;  /* 0xffffff9000008947 */ /* 0x000fea000383ffff */
.L_x_3537:
        /* <DEDUP_REMOVED lines=10> */
[----:B------:R-:W-:Y:S02]  /*bb10*/  PRMT R4, R17, 0x9910, RZ ;  /* 0x0000991011047816 */ /* 0x000fe400000000ff */
[----:B--2---:R-:W-:Y:S02]  /*bb20*/  PRMT R17, R0, 0x9910, RZ ;  /* 0x0000991000117816 */ /* 0x004fe400000000ff */
[----:B------:R-:W-:-:S05]  /*bb30*/  MOV R0, R4 ;  /* 0x0000000400007202 */ /* 0x000fca0000000f00 */
[----:B------:R-:W-:Y:S02]  /*bb40*/  IMAD R17, R0, R17, RZ ;  /* 0x0000001100117224 */ /* 0x000fe400078e02ff */
.L_x_3542:
        /* <DEDUP_REMOVED lines=23> */
.L_x_3544:
[----:B------:R-:W-:-:S05]  /*bcc0*/  IADD3 R2, P0, R16, c[0x0][0x538], RZ ;  /* 0x00014e0010027a10 */ /* 0x000fca0007f1e0ff */
[----:B------:R-:W-:-:S05]  /*bcd0*/  IMAD.X R3, RZ, RZ, c[0x0][0x53c], P0 ;  /* 0x00014f00ff037624 */ /* 0x000fca00000e06ff */
[----:B------:R-:W-:Y:S01]  /*bce0*/  STG.E.U16 [R2.64], R17 ;  /* 0x0000001102007986 */ /* 0x000fe2000c101524 */
[----:B------:R-:W-:Y:S05]  /*bcf0*/  EXIT ;  /* 0x000000000000794d */ /* 0x000fea0003800000 */
.L_x_3543:
[----:B------:R-:W-:Y:S01]  /*bd00*/  STG.E.U16 [R2.64], R17 ;  /* 0x0000001102007986 */ /* 0x000fe2000c101524 */
[----:B------:R-:W-:Y:S05]  /*bd10*/  EXIT ;  /* 0x000000000000794d */ /* 0x000fea0003800000 */
.L_x_3541:
[----:B------:R-:W-:Y:S01]  /*bd20*/  ISETP.NE.AND P0, PT, RZ, UR38, PT ;  /* 0x00000026ff007c0c */ /* 0x000fe2000bf05270 */
[----:B------:R-:W-:Y:S02]  /*bd30*/  ULDC.U8 UR4, c[0x0][0x569] ;  /* 0x00015a4000047ab9 */ /* 0x000fe40000000000 */
[----:B------:R-:W-:-:S10]  /*bd40*/  ISETP.NE.AND P1, PT, RZ, UR4, PT ;  /* 0x00000004ff007c0c */ /* 0x000fd4000bf25270 */
[----:B------:R-:W-:Y:S05]  /*bd50*/  @!P0 BRA `(.L_x_3545) ;  /* 0x0000006000008947 */ /* 0x000fea0003800000 */
[----:B------:R-:W2:Y:S01]  /*bd60*/  LDG.E.U16 R0, [R4.64] ;  /* 0x0000002404007981 */ /* 0x000ea2000c1e1500 */
[----:B------:R-:W-:Y:S02]  /*bd70*/  PRMT R17, R17, 0x9910, RZ ;  /* 0x0000991011117816 */ /* 0x000fe400000000ff */
[----:B--2---:R-:W-:Y:S02]  /*bd80*/  PRMT R2, R0, 0x9910, RZ ;  /* 0x0000991000027816 */ /* 0x004fe400000000ff */
[----:B------:R-:W-:Y:S02]  /*bd90*/  MOV R0, R17 ;  /* 0x0000001100007202 */ /* 0x000fe40000000f00 */
[----:B------:R-:W-:-:S05]  /*bda0*/  MOV R17, R2 ;  /* 0x0000000200117202 */ /* 0x000fca0000000f00 */
[----:B------:R-:W-:Y:S02]  /*bdb0*/  IMAD R17, R0, R17, RZ ;  /* 0x0000001100117224 */ /* 0x000fe400078e02ff */
.L_x_3545:
        /* <DEDUP_REMOVED lines=23> */
.L_x_3547:
[----:B------:R-:W-:-:S04]  /*bf30*/  IADD3 R2, P0, R16, c[0x0][0x538], RZ ;  /* 0x00014e0010027a10 */ /* 0x000fc80007f1e0ff */
[----:B------:R-:W-:-:S05]  /*bf40*/  IADD3.X R3, RZ, c[0x0][0x53c], RZ, P0, !PT ;  /* 0x00014f00ff037a10 */ /* 0x000fca00007fe4ff */
[----:B------:R-:W-:Y:S01]  /*bf50*/  STG.E.U16 [R2.64], R17 ;  /* 0x0000001102007986 */ /* 0x000fe2000c101524 */
[----:B------:R-:W-:Y:S05]  /*bf60*/  EXIT ;  /* 0x000000000000794d */ /* 0x000fea0003800000 */
.L_x_3546:
[----:B------:R-:W-:Y:S01]  /*bf70*/  STG.E.U16 [R4.64], R17 ;  /* 0x0000001104007986 */ /* 0x000fe2000c101524 */
[----:B------:R-:W-:Y:S05]  /*bf80*/  EXIT ;  /* 0x000000000000794d */ /* 0x000fea0003800000 */
.L_x_3522:
        /* <DEDUP_REMOVED lines=18> */
[----:B--2---:R-:W-:-:S05]  /*c0b0*/  PRMT R18, R0, 0x9910, RZ ;  /* 0x0000991000127816 */ /* 0x004fca00000000ff */
[----:B------:R-:W-:Y:S02]  /*c0c0*/  IMAD R18, R5, R18, RZ ;  /* 0x0000001205127224 */ /* 0x000fe400078e02ff */
.L_x_3549:
        /* <DEDUP_REMOVED lines=23> */
.L_x_3551:
[----:B------:R-:W-:-:S05]  /*c240*/  IADD3 R2, P0, R19, c[0x0][0x538], RZ ;  /* 0x00014e0013027a10 */ /* 0x000fca0007f1e0ff */
[----:B------:R-:W-:-:S05]  /*c250*/  IMAD.X R3, RZ, RZ, c[0x0][0x53c], P0 ;  /* 0x00014f00ff037624 */ /* 0x000fca00000e06ff */
[----:B------:R-:W-:Y:S01]  /*c260*/  STG.E.U16 [R2.64], R18 ;  /* 0x0000001202007986 */ /* 0x000fe2000c101524 */
[----:B------:R-:W-:Y:S05]  /*c270*/  EXIT ;  /* 0x000000000000794d */ /* 0x000fea0003800000 */
.L_x_3550:
[----:B------:R-:W-:Y:S01]  /*c280*/  STG.E.U16 [R2.64], R18 ;  /* 0x0000001202007986 */ /* 0x000fe2000c101524 */
[----:B------:R-:W-:Y:S05]  /*c290*/  EXIT ;  /* 0x000000000000794d */ /* 0x000fea0003800000 */
.L_x_3548:
        /* <DEDUP_REMOVED lines=8> */
.L_x_3552:
        /* <DEDUP_REMOVED lines=23> */
.L_x_3554:
[----:B------:R-:W-:-:S04]  /*c490*/  IADD3 R2, P0, R19, c[0x0][0x538], RZ ;  /* 0x00014e0013027a10 */ /* 0x000fc80007f1e0ff */
[----:B------:R-:W-:-:S05]  /*c4a0*/  IADD3.X R3, RZ, c[0x0][0x53c], RZ, P0, !PT ;  /* 0x00014f00ff037a10 */ /* 0x000fca00007fe4ff */
[----:B------:R-:W-:Y:S01]  /*c4b0*/  STG.E.U16 [R2.64], R18 ;  /* 0x0000001202007986 */ /* 0x000fe2000c101524 */
[----:B------:R-:W-:Y:S05]  /*c4c0*/  EXIT ;  /* 0x000000000000794d */ /* 0x000fea0003800000 */
.L_x_3553:
[----:B------:R-:W-:Y:S01]  /*c4d0*/  STG.E.U16 [R4.64], R18 ;  /* 0x0000001204007986 */ /* 0x000fe2000c101524 */
[----:B------:R-:W-:Y:S05]  /*c4e0*/  EXIT ;  /* 0x000000000000794d */ /* 0x000fea0003800000 */
.L_x_3555:
        /* <DEDUP_REMOVED lines=9> */
.L_x_8826:


//--------------------- .text._ZN2at6native13reduce_kernelILi256ELi2ENS0_8ReduceOpIsNS0_14func_wrapper_tIsNS0_55_GLOBAL__N__0955718d_22_SparseCsrTensorMath_cu_868dd54514ReductionMulOpIsEEEEjsLi4ELi4EEEEEvT1_ --------------------------
	.section	.text._ZN2at6native13reduce_kernelILi256ELi2ENS0_8ReduceOpIsNS0_14func_wrapper_tIsNS0_55_GLOBAL__N__0955718d_22_SparseCsrTensorMath_cu_868dd54514ReductionMulOpIsEEEEjsLi4ELi4EEEEEvT1_,"ax",@progbits
	.sectioninfo	@"SHI_REGISTERS=34"
	.align	128
.text._ZN2at6native13reduce_kernelILi256ELi2ENS0_8ReduceOpIsNS0_14func_wrapper_tIsNS0_55_GLOBAL__N__0955718d_22_SparseCsrTensorMath_cu_868dd54514ReductionMulOpIsEEEEjsLi4ELi4EEEEEvT1_:
        .type           _ZN2at6native13reduce_kernelILi256ELi2ENS0_8ReduceOpIsNS0_14func_wrapper_tIsNS0_55_GLOBAL__N__0955718d_22_SparseCsrTensorMath_cu_868dd54514ReductionMulOpIsEEEEjsLi4ELi4EEEEEvT1_,@function
        .size           _ZN2at6native13reduce_kernelILi256ELi2ENS0_8ReduceOpIsNS0_14func_wrapper_tIsNS0_55_GLOBAL__N__0955718d_22_SparseCsrTensorMath_cu_868dd54514ReductionMulOpIsEEEEjsLi4ELi4EEEEEvT1_,(.L_x_8827 - _ZN2at6native13reduce_kernelILi256ELi2ENS0_8ReduceOpIsNS0_14func_wrapper_tIsNS0_55_GLOBAL__N__0955718d_22_SparseCsrTensorMath_cu_868dd54514ReductionMulOpIsEEEEjsLi4ELi4EEEEEvT1_)
        .other          _ZN2at6native13reduce_kernelILi256ELi2ENS0_8ReduceOpIsNS0_14func_wrapper_tIsNS0_55_GLOBAL__N__0955718d_22_SparseCsrTensorMath_cu_868dd54514ReductionMulOpIsEEEEjsLi4ELi4EEEEEvT1_,@"STO_CUDA_ENTRY STV_DEFAULT"
_ZN2at6native13reduce_kernelILi256ELi2ENS0_8ReduceOpIsNS0_14func_wrapper_tIsNS0_55_GLOBAL__N__0955718d_22_SparseCsrTensorMath_cu_868dd54514ReductionMulOpIsEEEEjsLi4ELi4EEEEEvT1_:
        /* <DEDUP_REMOVED lines=209> */
.L_x_3556:
        /* <DEDUP_REMOVED lines=61> */
.L_x_3565:
[----:B------:R-:W-:Y:S05]  /*10e0*/  BSYNC B2 ;  /* 0x0000000000027941 */ /* 0x000fea0003800000 */
.L_x_3564:
        /* <DEDUP_REMOVED lines=8> */
[----:B------:R-:W-:Y:S02]  /*1170*/  PRMT R0, R4, 0x9910, RZ ;  /* 0x0000991004007816 */ /* 0x000fe400000000ff */
[----:B--2---:R-:W-:-:S05]  /*1180*/  PRMT R3, R6, 0x9910, RZ ;  /* 0x0000991006037816 */ /* 0x004fca00000000ff */
[----:B------:R-:W-:Y:S02]  /*1190*/  IMAD R0, R0, R3, RZ ;  /* 0x0000000300007224 */ /* 0x000fe400078e02ff */
.L_x_3563:
[----:B------:R-:W-:Y:S05]  /*11a0*/  BSYNC B1 ;  /* 0x0000000000017941 */ /* 0x000fea0003800000 */
.L_x_3562:
[C---:B------:R-:W-:Y:S02]  /*11b0*/  IADD3 R5, P0, -R8.reuse, 0x4, RZ ;  /* 0x0000000408057810 */ /* 0x040fe40007f1e1ff */
[----:B------:R-:W-:Y:S02]  /*11c0*/  IADD3 R3, R8, c[0x0][0x168], RZ ;  /* 0x00005a0008037a10 */ /* 0x000fe40007ffe0ff */
[----:B------:R-:W-:Y:S01]  /*11d0*/  LEA R18, P1, R5, R18, 0x1 ;  /* 0x0000001205127211 */ /* 0x000fe200078208ff */
[----:B------:R-:W-:Y:S01]  /*11e0*/  IMAD.X R6, RZ, RZ, -0x1, P0 ;  /* 0xffffffffff067424 */ /* 0x000fe200000e06ff */
[----:B------:R-:W-:-:S04]  /*11f0*/  IADD3 R3, R3, -0x4, RZ ;  /* 0xfffffffc03037810 */ /* 0x000fc80007ffe0ff */
[----:B------:R-:W-:Y:S02]  /*1200*/  LEA.HI.X R19, R5, R19, R6, 0x1, P1 ;  /* 0x0000001305137211 */ /* 0x000fe400008f0c06 */
.L_x_3561:
[----:B------:R-:W-:Y:S05]  /*1210*/  BSYNC B0 ;  /* 0x0000000000007941 */ /* 0x000fea0003800000 */
.L_x_3560:
[----:B------:R-:W-:Y:S01]  /*1220*/  IMAD R5, R23, c[0x0][0x17c], RZ ;  /* 0x00005f0017057a24 */ /* 0x000fe200078e02ff */
[----:B------:R-:W-:Y:S01]  /*1230*/  BSSY B0, `(.L_x_3566) ;  /* 0x0000024000007945 */ /* 0x000fe20003800000 */
[----:B------:R-:W-:Y:S02]  /*1240*/  ISETP.NE.AND P1, PT, RZ, c[0x0][0x180], PT ;  /* 0x00006000ff007a0c */ /* 0x000fe40003f25270 */
[C---:B------:R-:W-:Y:S01]  /*1250*/  IMAD R5, R2.reuse, c[0x0][0x180], R5 ;  /* 0x0000600002057a24 */ /* 0x040fe200078e0205 */
[----:B------:R-:W-:Y:S02]  /*1260*/  ISETP.NE.AND P2, PT, R2, RZ, PT ;  /* 0x000000ff0200720c */ /* 0x000fe40003f45270 */
[----:B------:R-:W-:Y:S01]  /*1270*/  MOV R7, R4 ;  /* 0x0000000400077202 */ /* 0x000fe20000000f00 */
[----:B------:R-:W-:-:S05]  /*1280*/  IMAD R5, R16, c[0x0][0x184], R5 ;  /* 0x0000610010057a24 */ /* 0x000fca00078e0205 */
[----:B------:R-:W-:-:S04]  /*1290*/  LEA R6, R5, 0x3, 0x2 ;  /* 0x0000000305067811 */ /* 0x000fc800078e10ff */
[----:B------:R-:W-:Y:S01]  /*12a0*/  ISETP.GE.U32.AND P0, PT, R6, R3, PT ;  /* 0x000000030600720c */ /* 0x000fe20003f06070 */
[----:B------:R-:W-:-:S12]  /*12b0*/  IMAD.MOV.U32 R6, RZ, RZ, R4 ;  /* 0x000000ffff067224 */ /* 0x000fd800078e0004 */
[----:B------:R-:W-:Y:S05]  /*12c0*/  @P0 BRA `(.L_x_3567) ;  /* 0x000001a000000947 */ /* 0x000fea0003800000 */
[--C-:B------:R-:W-:Y:S02]  /*12d0*/  IMAD.MOV.U32 R6, RZ, RZ, R4.reuse ;  /* 0x000000ffff067224 */ /* 0x100fe400078e0004 */
[----:B------:R-:W-:Y:S02]  /*12e0*/  IMAD.MOV.U32 R7, RZ, RZ, R4 ;  /* 0x000000ffff077224 */ /* 0x000fe400078e0004 */
.L_x_3568:
        /* <DEDUP_REMOVED lines=12> */
[----:B------:R-:W-:Y:S02]  /*13b0*/  PRMT R14, R9, 0xbb32, RZ ;  /* 0x0000bb32090e7816 */ /* 0x000fe400000000ff */
[----:B------:R-:W-:Y:S01]  /*13c0*/  PRMT R8, R6, 0x9910, RZ ;  /* 0x0000991006087816 */ /* 0x000fe200000000ff */
[----:B------:R-:W-:Y:S01]  /*13d0*/  IMAD.MOV.U32 R6, RZ, RZ, R7 ;  /* 0x000000ffff067224 */ /* 0x000fe200078e0007 */
[----:B------:R-:W-:Y:S01]  /*13e0*/  MOV R9, R12 ;  /* 0x0000000c00097202 */ /* 0x000fe20000000f00 */
[----:B------:R-:W-:-:S02]  /*13f0*/  IMAD.MOV.U32 R7, RZ, RZ, R11 ;  /* 0x000000ffff077224 */ /* 0x000fc400078e000b */
[----:B------:R-:W-:Y:S02]  /*1400*/  IMAD.MOV.U32 R11, RZ, RZ, R13 ;  /* 0x000000ffff0b7224 */ /* 0x000fe400078e000d */
[----:B------:R-:W-:Y:S02]  /*1410*/  IMAD.MOV.U32 R13, RZ, RZ, R14 ;  /* 0x000000ffff0d7224 */ /* 0x000fe400078e000e */
[----:B------:R-:W-:Y:S02]  /*1420*/  IMAD R0, R4, R7, RZ ;  /* 0x0000000704007224 */ /* 0x000fe400078e02ff */
[----:B------:R-:W-:Y:S02]  /*1430*/  IMAD R7, R6, R9, RZ ;  /* 0x0000000906077224 */ /* 0x000fe400078e02ff */
[----:B------:R-:W-:Y:S02]  /*1440*/  IMAD R6, R8, R11, RZ ;  /* 0x0000000b08067224 */ /* 0x000fe400078e02ff */
[----:B------:R-:W-:Y:S01]  /*1450*/  IMAD R4, R10, R13, RZ ;  /* 0x0000000d0a047224 */ /* 0x000fe200078e02ff */
[----:B------:R-:W-:Y:S05]  /*1460*/  @!P0 BRA `(.L_x_3568) ;  /* 0xfffffe8000008947 */ /* 0x000fea000383ffff */
.L_x_3567:
[----:B------:R-:W-:Y:S05]  /*1470*/  BSYNC B0 ;  /* 0x0000000000007941 */ /* 0x000fea0003800000 */
.L_x_3566:
        /* <DEDUP_REMOVED lines=8> */
.L_x_3570:
[----:B------:R-:W-:Y:S05]  /*1500*/  BSYNC B0 ;  /* 0x0000000000007941 */ /* 0x000fea0003800000 */
.L_x_3569:
        /* <DEDUP_REMOVED lines=13> */
.L_x_3572:
[----:B------:R-:W-:Y:S05]  /*15e0*/  BSYNC B0 ;  /* 0x0000000000007941 */ /* 0x000fea0003800000 */
.L_x_3571:
[----:B------:R-:W-:Y:S02]  /*15f0*/  PRMT R3, R0, 0x9910, RZ ;  /* 0x0000991000037816 */ /* 0x000fe400000000ff */
[----:B------:R-:W-:Y:S02]  /*1600*/  PRMT R0, R7, 0x9910, RZ ;  /* 0x0000991007007816 */ /* 0x000fe400000000ff */
[----:B------:R-:W-:-:S03]  /*1610*/  PRMT R25, RZ, 0x7610, R25 ;  /* 0x00007610ff197816 */ /* 0x000fc60000000019 */
        /* <DEDUP_REMOVED lines=8> */
.L_x_3559:
        /* <DEDUP_REMOVED lines=8> */
[----:B------:R-:W-:Y:S02]  /*1720*/  IMAD.MOV.U32 R26, RZ, RZ, c[0x0][0x170] ;  /* 0x00005c00ff1a7624 */ /* 0x000fe400078e00ff */
[--C-:B------:R-:W-:Y:S02]  /*1730*/  IMAD.MOV.U32 R25, RZ, RZ, R12.reuse ;  /* 0x000000ffff197224 */ /* 0x100fe400078e000c */
        /* <DEDUP_REMOVED lines=8> */
[----:B------:R-:W-:Y:S01]  /*17c0*/  MOV R9, R8 ;  /* 0x0000000800097202 */ /* 0x000fe20000000f00 */
[----:B------:R-:W-:-:S02]  /*17d0*/  IMAD.MOV.U32 R15, RZ, RZ, R8 ;  /* 0x000000ffff0f7224 */ /* 0x000fc400078e0008 */
[----:B------:R-:W-:-:S05]  /*17e0*/  IMAD.MOV.U32 R14, RZ, RZ, R8 ;  /* 0x000000ffff0e7224 */ /* 0x000fca00078e0008 */
        /* <DEDUP_REMOVED lines=8> */
[----:B------:R-:W-:-:S03]  /*1870*/  IMAD.MOV.U32 R14, RZ, RZ, R8 ;  /* 0x000000ffff0e7224 */ /* 0x000fc600078e0008 */
.L_x_3583:
[----:B------:R-:W-:Y:S02]  /*1880*/  IMAD.MOV.U32 R0, RZ, RZ, RZ ;  /* 0x000000ffff007224 */ /* 0x000fe400078e00ff */
[----:B------:R-:W-:Y:S01]  /*1890*/  IMAD.MOV.U32 R6, RZ, RZ, RZ ;  /* 0x000000ffff067224 */ /* 0x000fe200078e00ff */
[----:B------:R-:W-:Y:S05]  /*18a0*/  @!P0 BRA `(.L_x_3578) ;  /* 0x00000db000008947 */ /* 0x000fea0003800000 */
[----:B------:R-:W-:Y:S01]  /*18b0*/  HFMA2.MMA R4, -RZ, RZ, 0, 0 ;  /* 0x00000000ff047435 */ /* 0x000fe200000001ff */
[----:B------:R-:W-:-:S02]  /*18c0*/  IMAD.MOV.U32 R5, RZ, RZ, R25 ;  /* 0x000000ffff057224 */ /* 0x000fc400078e0019 */
        /* <DEDUP_REMOVED lines=217> */
.L_x_3578:
        /* <DEDUP_REMOVED lines=8> */
[----:B------:R-:W-:Y:S01]  /*26e0*/  MOV R4, RZ ;  /* 0x000000ff00047202 */ /* 0x000fe20000000f00 */
[----:B------:R-:W-:Y:S02]  /*26f0*/  IMAD.MOV.U32 R5, RZ, RZ, R25 ;  /* 0x000000ffff057224 */ /* 0x000fe400078e0019 */
[----:B------:R-:W-:Y:S02]  /*2700*/  IMAD.MOV.U32 R3, RZ, RZ, c[0x0][0x1a4] ;  /* 0x00006900ff037624 */ /* 0x000fe400078e00ff */
        /* <DEDUP_REMOVED lines=216> */
.L_x_3579:
[----:B------:R-:W-:-:S04]  /*3490*/  LOP3.LUT R11, R0, 0xfffffffc, RZ, 0xc0, !PT ;  /* 0xfffffffc000b7812 */ /* 0x000fc800078ec0ff */
[----:B------:R-:W-:-:S05]  /*34a0*/  IADD3 R10, P1, R18, R11, RZ ;  /* 0x0000000b120a7210 */ /* 0x000fca0007f3e0ff */
[----:B------:R-:W-:-:S05]  /*34b0*/  IMAD.X R11, RZ, RZ, R19, P1 ;  /* 0x000000ffff0b7224 */ /* 0x000fca00008e0613 */
[----:B------:R-:W2:Y:S01]  /*34c0*/  LDG.E R10, [R10.64] ;  /* 0x000000240a0a7981 */ /* 0x000ea2000c1e1900 */
[----:B------:R-:W-:Y:S01]  /*34d0*/  IADD3 R25, R25, c[0x0][0x170], RZ ;  /* 0x00005c0019197a10 */ /* 0x000fe20007ffe0ff */
[----:B------:R-:W-:Y:S01]  /*34e0*/  IMAD.MOV.U32 R12, RZ, RZ, RZ ;  /* 0x000000ffff0c7224 */ /* 0x000fe200078e00ff */
[----:B------:R-:W-:Y:S02]  /*34f0*/  MOV R3, RZ ;  /* 0x000000ff00037202 */ /* 0x000fe40000000f00 */
[C---:B--2---:R-:W-:Y:S02]  /*3500*/  PRMT R5, R10.reuse, 0x7610, R5 ;  /* 0x000076100a057816 */ /* 0x044fe40000000005 */
        /* <DEDUP_REMOVED lines=211> */
.L_x_3580:
[----:B------:R-:W-:-:S04]  /*4240*/  LOP3.LUT R13, R12, 0xfffffffc, RZ, 0xc0, !PT ;  /* 0xfffffffc0c0d7812 */ /* 0x000fc800078ec0ff */
[----:B------:R-:W-:-:S04]  /*4250*/  IADD3 R12, P1, R18, R13, RZ ;  /* 0x0000000d120c7210 */ /* 0x000fc80007f3e0ff */
[----:B------:R-:W-:-:S05]  /*4260*/  IADD3.X R13, RZ, R19, RZ, P1, !PT ;  /* 0x00000013ff0d7210 */ /* 0x000fca0000ffe4ff */
[----:B------:R-:W2:Y:S01]  /*4270*/  LDG.E R12, [R12.64] ;  /* 0x000000240c0c7981 */ /* 0x000ea2000c1e1900 */
[----:B------:R-:W-:Y:S02]  /*4280*/  IADD3 R25, R25, c[0x0][0x170], RZ ;  /* 0x00005c0019197a10 */ /* 0x000fe40007ffe0ff */
[C---:B--2---:R-:W-:Y:S02]  /*4290*/  PRMT R11, R12.reuse, 0x7610, R11 ;  /* 0x000076100c0b7816 */ /* 0x044fe4000000000b */
[----:B------:R-:W-:Y:S01]  /*42a0*/  PRMT R10, R12, 0x7632, R10 ;  /* 0x000076320c0a7816 */ /* 0x000fe2000000000a */
        /* <DEDUP_REMOVED lines=210> */
.L_x_3581:
[----:B------:R-:W-:-:S04]  /*4fd0*/  LOP3.LUT R3, R3, 0xfffffffc, RZ, 0xc0, !PT ;  /* 0xfffffffc03037812 */ /* 0x000fc800078ec0ff */
[----:B------:R-:W-:-:S05]  /*4fe0*/  IADD3 R12, P1, R18, R3, RZ ;  /* 0x00000003120c7210 */ /* 0x000fca0007f3e0ff */
[----:B------:R-:W-:-:S05]  /*4ff0*/  IMAD.X R13, RZ, RZ, R19, P1 ;  /* 0x000000ffff0d7224 */ /* 0x000fca00008e0613 */
[----:B------:R0:W2:Y:S01]  /*5000*/  LDG.E R12, [R12.64] ;  /* 0x000000240c0c7981 */ /* 0x0000a2000c1e1900 */
[----:B------:R-:W-:Y:S02]  /*5010*/  PRMT R15, R15, 0x9910, RZ ;  /* 0x000099100f0f7816 */ /* 0x000fe400000000ff */
[----:B------:R-:W-:Y:S02]  /*5020*/  PRMT R0, R4, 0x9910, RZ ;  /* 0x0000991004007816 */ /* 0x000fe400000000ff */
[----:B------:R-:W-:Y:S02]  /*5030*/  IADD3 R25, R25, c[0x0][0x170], RZ ;  /* 0x00005c0019197a10 */ /* 0x000fe40007ffe0ff */
[----:B------:R-:W-:Y:S01]  /*5040*/  PRMT R9, R9, 0x9910, RZ ;  /* 0x0000991009097816 */ /* 0x000fe200000000ff */
[----:B------:R-:W-:Y:S01]  /*5050*/  IMAD R15, R15, R0, RZ ;  /* 0x000000000f0f7224 */ /* 0x000fe200078e02ff */
[----:B------:R-:W-:Y:S02]  /*5060*/  PRMT R0, R24, 0x9910, RZ ;  /* 0x0000991018007816 */ /* 0x000fe400000000ff */
[----:B------:R-:W-:-:S02]  /*5070*/  MOV R24, c[0x0][0x170] ;  /* 0x00005c0000187a02 */ /* 0x000fc40000000f00 */
[----:B------:R-:W-:Y:S02]  /*5080*/  PRMT R14, R14, 0x9910, RZ ;  /* 0x000099100e0e7816 */ /* 0x000fe400000000ff */
[----:B------:R-:W-:Y:S01]  /*5090*/  PRMT R26, R6, 0x9910, RZ ;  /* 0x00009910061a7816 */ /* 0x000fe200000000ff */
[----:B------:R-:W-:Y:S01]  /*50a0*/  IMAD R24, R24, 0x3, R25 ;  /* 0x0000000318187824 */ /* 0x000fe200078e0219 */
[----:B------:R-:W-:Y:S02]  /*50b0*/  PRMT R3, R5, 0x9910, RZ ;  /* 0x0000991005037816 */ /* 0x000fe400000000ff */
[----:B------:R-:W-:Y:S01]  /*50c0*/  PRMT R8, R8, 0x9910, RZ ;  /* 0x0000991008087816 */ /* 0x000fe200000000ff */
[----:B------:R-:W-:Y:S01]  /*50d0*/  IMAD R9, R9, R26, RZ ;  /* 0x0000001a09097224 */ /* 0x000fe200078e02ff */
[----:B------:R-:W-:Y:S01]  /*50e0*/  ISETP.GE.U32.AND P1, PT, R24, c[0x0][0x168], PT ;  /* 0x00005a0018007a0c */ /* 0x000fe20003f26070 */
[----:B------:R-:W-:Y:S01]  /*50f0*/  IMAD R14, R14, R3, RZ ;  /* 0x000000030e0e7224 */ /* 0x000fe200078e02ff */
[----:B------:R-:W-:-:S02]  /*5100*/  PRMT R27, R7, 0x9910, RZ ;  /* 0x00009910071b7816 */ /* 0x000fc400000000ff */
[----:B0-----:R-:W-:Y:S02]  /*5110*/  PRMT R13, R22, 0x9910, RZ ;  /* 0x00009910160d7816 */ /* 0x001fe400000000ff */
[----:B------:R-:W-:Y:S01]  /*5120*/  PRMT R21, R21, 0x9910, RZ ;  /* 0x0000991015157816 */ /* 0x000fe200000000ff */
[----:B------:R-:W-:Y:S01]  /*5130*/  IMAD R8, R8, R27, RZ ;  /* 0x0000001b08087224 */ /* 0x000fe200078e02ff */
[----:B------:R-:W-:Y:S02]  /*5140*/  PRMT R27, R20, 0x9910, RZ ;  /* 0x00009910141b7816 */ /* 0x000fe400000000ff */
[----:B------:R-:W-:Y:S02]  /*5150*/  PRMT R22, R10, 0x9910, RZ ;  /* 0x000099100a167816 */ /* 0x000fe400000000ff */
[----:B------:R-:W-:-:S03]  /*5160*/  PRMT R20, R11, 0x9910, RZ ;  /* 0x000099100b147816 */ /* 0x000fc600000000ff */
[----:B------:R-:W-:Y:S02]  /*5170*/  IMAD R21, R21, R22, RZ ;  /* 0x0000001615157224 */ /* 0x000fe400078e02ff */
[----:B------:R-:W-:Y:S01]  /*5180*/  IMAD R20, R27, R20, RZ ;  /* 0x000000141b147224 */ /* 0x000fe200078e02ff */
[C---:B--2---:R-:W-:Y:S02]  /*5190*/  PRMT R26, R12.reuse, 0x9910, RZ ;  /* 0x000099100c1a7816 */ /* 0x044fe400000000ff */
[----:B------:R-:W-:-:S03]  /*51a0*/  PRMT R3, R12, 0xbb32, RZ ;  /* 0x0000bb320c037816 */ /* 0x000fc600000000ff */
[----:B------:R-:W-:Y:S02]  /*51b0*/  IMAD R13, R13, R26, RZ ;  /* 0x0000001a0d0d7224 */ /* 0x000fe400078e02ff */
[----:B------:R-:W-:-:S03]  /*51c0*/  IMAD R0, R0, R3, RZ ;  /* 0x0000000300007224 */ /* 0x000fc600078e02ff */
[----:B------:R-:W-:Y:S02]  /*51d0*/  PRMT R22, R13, 0x7610, R22 ;  /* 0x000076100d167816 */ /* 0x000fe40000000016 */
[----:B------:R-:W-:Y:S01]  /*51e0*/  PRMT R24, R0, 0x7610, R24 ;  /* 0x0000761000187816 */ /* 0x000fe20000000018 */
[----:B------:R-:W-:Y:S01]  /*51f0*/  @P1 CALL.REL.NOINC `(.L_x_3582) ;  /* 0x0000001000001944 */ /* 0x000fe20003c00000 */
[----:B------:R-:W-:Y:S05]  /*5200*/  BRA `(.L_x_3583) ;  /* 0xffffc67000007947 */ /* 0x000fea000383ffff */
.L_x_3582:
[----:B------:R-:W-:Y:S05]  /*5210*/  BSYNC B1 ;  /* 0x0000000000017941 */ /* 0x000fea0003800000 */
.L_x_3577:
[C---:B------:R-:W-:Y:S02]  /*5220*/  PRMT R3, R12.reuse, 0x7610, R3 ;  /* 0x000076100c037816 */ /* 0x040fe40000000003 */
[----:B------:R-:W-:Y:S02]  /*5230*/  PRMT R0, R12, 0x7632, R0 ;  /* 0x000076320c007816 */ /* 0x000fe40000000000 */
.L_x_3576:
[----:B------:R-:W-:Y:S05]  /*5240*/  BSYNC B0 ;  /* 0x0000000000007941 */ /* 0x000fea0003800000 */
.L_x_3575:
[----:B------:R-:W-:Y:S01]  /*5250*/  ISETP.GE.U32.AND P0, PT, R25, c[0x0][0x168], PT ;  /* 0x00005a0019007a0c */ /* 0x000fe20003f06070 */
[----:B------:R-:W-:-:S12]  /*5260*/  BSSY B0, `(.L_x_3584) ;  /* 0x0000345000007945 */ /* 0x000fd80003800000 */
[----:B------:R-:W-:Y:S05]  /*5270*/  @P0 BRA `(.L_x_3585) ;  /* 0x0000343000000947 */ /* 0x000fea0003800000 */
[----:B------:R-:W-:Y:S01]  /*5280*/  ISETP.NE.AND P1, PT, RZ, c[0x0][0x1a4], PT ;  /* 0x00006900ff007a0c */ /* 0x000fe20003f25270 */
[----:B------:R-:W-:-:S12]  /*5290*/  IMAD.MOV.U32 R27, RZ, RZ, RZ ;  /* 0x000000ffff1b7224 */ /* 0x000fd800078e00ff */
        /* <DEDUP_REMOVED lines=200> */
.L_x_3586:
[----:B------:R-:W-:-:S04]  /*5f20*/  LOP3.LUT R13, R27, 0xfffffffc, RZ, 0xc0, !PT ;  /* 0xfffffffc1b0d7812 */ /* 0x000fc800078ec0ff */
[----:B------:R-:W-:-:S04]  /*5f30*/  IADD3 R12, P2, R18, R13, RZ ;  /* 0x0000000d120c7210 */ /* 0x000fc80007f5e0ff */
[----:B------:R-:W-:-:S05]  /*5f40*/  IADD3.X R13, RZ, R19, RZ, P2, !PT ;  /* 0x00000013ff0d7210 */ /* 0x000fca00017fe4ff */
[----:B------:R-:W2:Y:S01]  /*5f50*/  LDG.E R12, [R12.64] ;  /* 0x000000240c0c7981 */ /* 0x000ea2000c1e1900 */
[----:B------:R-:W-:-:S04]  /*5f60*/  IADD3 R29, R25, c[0x0][0x170], RZ ;  /* 0x00005c00191d7a10 */ /* 0x000fc80007ffe0ff */
[----:B------:R-:W-:Y:S02]  /*5f70*/  ISETP.GE.U32.AND P2, PT, R29, c[0x0][0x168], PT ;  /* 0x00005a001d007a0c */ /* 0x000fe40003f46070 */
[C---:B--2---:R-:W-:Y:S02]  /*5f80*/  PRMT R7, R12.reuse, 0x7610, R7 ;  /* 0x000076100c077816 */ /* 0x044fe40000000007 */
        /* <DEDUP_REMOVED lines=202> */
.L_x_3587:
        /* <DEDUP_REMOVED lines=197> */
[----:B------:R-:W-:-:S10]  /*7880*/  HFMA2.MMA R10, -RZ, RZ, 0, 0 ;  /* 0x00000000ff0a7435 */ /* 0x000fd400000001ff */
        /* <DEDUP_REMOVED lines=11> */
.L_x_3588:
        /* <DEDUP_REMOVED lines=209> */
.L_x_3589:
[----:B------:R-:W-:-:S04]  /*8650*/  LOP3.LUT R3, R3, 0xfffffffc, RZ, 0xc0, !PT ;  /* 0xfffffffc03037812 */ /* 0x000fc800078ec0ff */
[----:B------:R-:W-:-:S05]  /*8660*/  IADD3 R12, P1, R18, R3, RZ ;  /* 0x00000003120c7210 */ /* 0x000fca0007f3e0ff */
[----:B------:R-:W-:-:S05]  /*8670*/  IMAD.X R13, RZ, RZ, R19, P1 ;  /* 0x000000ffff0d7224 */ /* 0x000fca00008e0613 */
[----:B------:R-:W2:Y:S02]  /*8680*/  LDG.E R12, [R12.64] ;  /* 0x000000240c0c7981 */ /* 0x000ea4000c1e1900 */
[C---:B--2---:R-:W-:Y:S02]  /*8690*/  PRMT R3, R12.reuse, 0x7610, R3 ;  /* 0x000076100c037816 */ /* 0x044fe40000000003 */
[----:B------:R-:W-:Y:S02]  /*86a0*/  PRMT R0, R12, 0x7632, R0 ;  /* 0x000076320c007816 */ /* 0x000fe40000000000 */
.L_x_3585:
[----:B------:R-:W-:Y:S05]  /*86b0*/  BSYNC B0 ;  /* 0x0000000000007941 */ /* 0x000fea0003800000 */
.L_x_3584:
[----:B------:R-:W-:Y:S01]  /*86c0*/  BSSY B0, `(.L_x_3590) ;  /* 0x0000024000007945 */ /* 0x000fe20003800000 */
[----:B------:R-:W-:Y:S05]  /*86d0*/  @P0 BRA `(.L_x_3591) ;  /* 0x0000022000000947 */ /* 0x000fea0003800000 */
[----:B------:R-:W-:Y:S02]  /*86e0*/  IADD3 R25, R25, c[0x0][0x170], RZ ;  /* 0x00005c0019197a10 */ /* 0x000fe40007ffe0ff */
[----:B------:R-:W-:Y:S02]  /*86f0*/  PRMT R8, R8, 0x9910, RZ ;  /* 0x0000991008087816 */ /* 0x000fe400000000ff */
[----:B------:R-:W-:Y:S02]  /*8700*/  ISETP.GE.U32.AND P0, PT, R25, c[0x0][0x168], PT ;  /* 0x00005a0019007a0c */ /* 0x000fe40003f06070 */
[----:B------:R-:W-:-:S02]  /*8710*/  PRMT R7, R7, 0x9910, RZ ;  /* 0x0000991007077816 */ /* 0x000fc400000000ff */
[----:B------:R-:W-:Y:S02]  /*8720*/  PRMT R9, R9, 0x9910, RZ ;  /* 0x0000991009097816 */ /* 0x000fe400000000ff */
[----:B------:R-:W-:Y:S01]  /*8730*/  PRMT R6, R6, 0x9910, RZ ;  /* 0x0000991006067816 */ /* 0x000fe200000000ff */
[----:B------:R-:W-:-:S04]  /*8740*/  IMAD R8, R8, R7, RZ ;  /* 0x0000000708087224 */ /* 0x000fc800078e02ff */
[----:B------:R-:W-:Y:S02]  /*8750*/  IMAD R9, R9, R6, RZ ;  /* 0x0000000609097224 */ /* 0x000fe400078e02ff */
[----:B------:R-:W-:Y:S05]  /*8760*/  @P0 BRA `(.L_x_3591) ;  /* 0x0000019000000947 */ /* 0x000fea0003800000 */
[----:B------:R-:W-:Y:S02]  /*8770*/  IADD3 R25, R25, c[0x0][0x170], RZ ;  /* 0x00005c0019197a10 */ /* 0x000fe40007ffe0ff */
[----:B------:R-:W-:Y:S02]  /*8780*/  PRMT R14, R14, 0x9910, RZ ;  /* 0x000099100e0e7816 */ /* 0x000fe400000000ff */
[----:B------:R-:W-:Y:S02]  /*8790*/  ISETP.GE.U32.AND P0, PT, R25, c[0x0][0x168], PT ;  /* 0x00005a0019007a0c */ /* 0x000fe40003f06070 */
[----:B------:R-:W-:Y:S02]  /*87a0*/  PRMT R5, R5, 0x9910, RZ ;  /* 0x0000991005057816 */ /* 0x000fe400000000ff */
[----:B------:R-:W-:-:S02]  /*87b0*/  PRMT R15, R15, 0x9910, RZ ;  /* 0x000099100f0f7816 */ /* 0x000fc400000000ff */
        /* <DEDUP_REMOVED lines=12> */
[----:B------:R-:W-:Y:S02]  /*8880*/  @!P0 PRMT R7, R0, 0x9910, RZ ;  /* 0x0000991000078816 */ /* 0x000fe400000000ff */
[----:B------:R-:W-:Y:S02]  /*8890*/  @!P0 PRMT R3, R3, 0x9910, RZ ;  /* 0x0000991003038816 */ /* 0x000fe400000000ff */
[----:B------:R-:W-:Y:S02]  /*88a0*/  @!P0 PRMT R0, R22, 0x9910, RZ ;  /* 0x0000991016008816 */ /* 0x000fe400000000ff */
[----:B------:R-:W-:-:S03]  /*88b0*/  @!P0 PRMT R6, R24, 0x9910, RZ ;  /* 0x0000991018068816 */ /* 0x000fc600000000ff */
[----:B------:R-:W-:Y:S02]  /*88c0*/  @!P0 IMAD R0, R0, R3, RZ ;  /* 0x0000000300008224 */ /* 0x000fe400078e02ff */
[----:B------:R-:W-:-:S03]  /*88d0*/  @!P0 IMAD R3, R6, R7, RZ ;  /* 0x0000000706038224 */ /* 0x000fc600078e02ff */
[----:B------:R-:W-:Y:S02]  /*88e0*/  @!P0 PRMT R22, R0, 0x7610, R22 ;  /* 0x0000761000168816 */ /* 0x000fe40000000016 */
[----:B------:R-:W-:Y:S02]  /*88f0*/  @!P0 PRMT R24, R3, 0x7610, R24 ;  /* 0x0000761003188816 */ /* 0x000fe40000000018 */
.L_x_3591:
[----:B------:R-:W-:Y:S05]  /*8900*/  BSYNC B0 ;  /* 0x0000000000007941 */ /* 0x000fea0003800000 */
.L_x_3590:
[----:B------:R-:W-:Y:S02]  /*8910*/  PRMT R0, R8, 0x9910, RZ ;  /* 0x0000991008007816 */ /* 0x000fe400000000ff */
[----:B------:R-:W-:Y:S02]  /*8920*/  PRMT R5, R14, 0x9910, RZ ;  /* 0x000099100e057816 */ /* 0x000fe400000000ff */
[----:B------:R-:W-:Y:S02]  /*8930*/  PRMT R3, R9, 0x9910, RZ ;  /* 0x0000991009037816 */ /* 0x000fe400000000ff */
[----:B------:R-:W-:Y:S01]  /*8940*/  PRMT R4, R15, 0x9910, RZ ;  /* 0x000099100f047816 */ /* 0x000fe200000000ff */
[----:B------:R-:W-:Y:S01]  /*8950*/  IMAD R0, R0, R5, RZ ;  /* 0x0000000500007224 */ /* 0x000fe200078e02ff */
[----:B------:R-:W-:-:S02]  /*8960*/  PRMT R5, R20, 0x9910, RZ ;  /* 0x0000991014057816 */ /* 0x000fc400000000ff */
[----:B------:R-:W-:Y:S01]  /*8970*/  PRMT R24, R24, 0x9910, RZ ;  /* 0x0000991018187816 */ /* 0x000fe200000000ff */
[----:B------:R-:W-:Y:S01]  /*8980*/  IMAD R3, R3, R4, RZ ;  /* 0x0000000403037224 */ /* 0x000fe200078e02ff */
[----:B------:R-:W-:Y:S02]  /*8990*/  PRMT R0, R0, 0x9910, RZ ;  /* 0x0000991000007816 */ /* 0x000fe400000000ff */
[----:B------:R-:W-:Y:S02]  /*89a0*/  PRMT R4, R21, 0x9910, RZ ;  /* 0x0000991015047816 */ /* 0x000fe400000000ff */
[----:B------:R-:W-:Y:S01]  /*89b0*/  PRMT R3, R3, 0x9910, RZ ;  /* 0x0000991003037816 */ /* 0x000fe200000000ff */
[----:B------:R-:W-:-:S04]  /*89c0*/  IMAD R0, R0, R5, RZ ;  /* 0x0000000500007224 */ /* 0x000fc800078e02ff */
[----:B------:R-:W-:Y:S01]  /*89d0*/  IMAD R3, R3, R4, RZ ;  /* 0x0000000403037224 */ /* 0x000fe200078e02ff */
[----:B------:R-:W-:Y:S02]  /*89e0*/  PRMT R4, R22, 0x9910, RZ ;  /* 0x0000991016047816 */ /* 0x000fe400000000ff */
[----:B------:R-:W-:Y:S02]  /*89f0*/  PRMT R22, R0, 0x9910, RZ ;  /* 0x0000991000167816 */ /* 0x000fe400000000ff */
[----:B------:R-:W-:Y:S01]  /*8a00*/  PRMT R25, R3, 0x9910, RZ ;  /* 0x0000991003197816 */ /* 0x000fe200000000ff */
[----:B------:R-:W-:Y:S01]  /*8a10*/  IMAD.MOV.U32 R3, RZ, RZ, R4 ;  /* 0x000000ffff037224 */ /* 0x000fe200078e0004 */
[----:B------:R-:W-:-:S03]  /*8a20*/  MOV R0, R24 ;  /* 0x0000001800007202 */ /* 0x000fc60000000f00 */
[----:B------:R-:W-:Y:S02]  /*8a30*/  IMAD R22, R22, R3, RZ ;  /* 0x0000000316167224 */ /* 0x000fe400078e02ff */
[----:B------:R-:W-:Y:S01]  /*8a40*/  IMAD R25, R25, R0, RZ ;  /* 0x0000000019197224 */ /* 0x000fe200078e02ff */
[----:B------:R-:W-:Y:S05]  /*8a50*/  BRA `(.L_x_3558) ;  /* 0x000015c000007947 */ /* 0x000fea0003800000 */
.L_x_3574:
[----:B------:R-:W-:Y:S01]  /*8a60*/  ISETP.GE.U32.AND P0, PT, R0, c[0x0][0x168], PT ;  /* 0x00005a0000007a0c */ /* 0x000fe20003f06070 */
[----:B------:R-:W-:Y:S01]  /*8a70*/  BSSY B0, `(.L_x_3592) ;  /* 0x0000049000007945 */ /* 0x000fe20003800000 */
        /* <DEDUP_REMOVED lines=14> */
.L_x_3595:
[----:B------:R-:W-:Y:S01]  /*8b60*/  IADD3 R9, R25, c[0x0][0x170], RZ ;  /* 0x00005c0019097a10 */ /* 0x000fe20007ffe0ff */
[----:B------:R-:W-:-:S04]  /*8b70*/  IMAD R25, R22, R25, RZ ;  /* 0x0000001916197224 */ /* 0x000fc800078e02ff */
[C---:B------:R-:W-:Y:S01]  /*8b80*/  IMAD R10, R22.reuse, R9, RZ ;  /* 0x00000009160a7224 */ /* 0x040fe200078e02ff */
[----:B------:R-:W-:Y:S02]  /*8b90*/  IADD3 R9, R9, c[0x0][0x170], RZ ;  /* 0x00005c0009097a10 */ /* 0x000fe40007ffe0ff */
[----:B------:R-:W-:Y:S02]  /*8ba0*/  SHF.R.U32.HI R11, RZ, 0x1, R25 ;  /* 0x00000001ff0b7819 */ /* 0x000fe40000011619 */
[----:B------:R-:W-:Y:S02]  /*8bb0*/  IADD3 R25, R9, c[0x0][0x170], RZ ;  /* 0x00005c0009197a10 */ /* 0x000fe40007ffe0ff */
[----:B------:R-:W-:Y:S01]  /*8bc0*/  SHF.R.U32.HI R13, RZ, 0x1, R10 ;  /* 0x00000001ff0d7819 */ /* 0x000fe2000001160a */
[C---:B------:R-:W-:Y:S02]  /*8bd0*/  IMAD R9, R22.reuse, R9, RZ ;  /* 0x0000000916097224 */ /* 0x040fe400078e02ff */
[----:B------:R-:W-:-:S02]  /*8be0*/  IMAD R14, R22, R25, RZ ;  /* 0x00000019160e7224 */ /* 0x000fc400078e02ff */
[----:B------:R-:W-:Y:S01]  /*8bf0*/  IMAD.WIDE.U32 R10, R11, 0x4, R18 ;  /* 0x000000040b0a7825 */ /* 0x000fe200078e0012 */
[----:B------:R-:W-:Y:S02]  /*8c00*/  SHF.R.U32.HI R9, RZ, 0x1, R9 ;  /* 0x00000001ff097819 */ /* 0x000fe40000011609 */
[----:B------:R-:W-:Y:S01]  /*8c10*/  SHF.R.U32.HI R21, RZ, 0x1, R14 ;  /* 0x00000001ff157819 */ /* 0x000fe2000001160e */
[--C-:B------:R-:W-:Y:S02]  /*8c20*/  IMAD.WIDE.U32 R12, R13, 0x4, R18.reuse ;  /* 0x000000040d0c7825 */ /* 0x100fe400078e0012 */
[----:B------:R-:W2:Y:S02]  /*8c30*/  LDG.E R10, [R10.64] ;  /* 0x000000240a0a7981 */ /* 0x000ea4000c1e1900 */
[--C-:B------:R-:W-:Y:S02]  /*8c40*/  IMAD.WIDE.U32 R20, R21, 0x4, R18.reuse ;  /* 0x0000000415147825 */ /* 0x100fe400078e0012 */
[----:B------:R-:W3:Y:S02]  /*8c50*/  LDG.E R12, [R12.64] ;  /* 0x000000240c0c7981 */ /* 0x000ee4000c1e1900 */
[----:B------:R-:W-:-:S02]  /*8c60*/  IMAD.WIDE.U32 R14, R9, 0x4, R18 ;  /* 0x00000004090e7825 */ /* 0x000fc400078e0012 */
[----:B------:R0:W4:Y:S04]  /*8c70*/  LDG.E R21, [R20.64] ;  /* 0x0000002414157981 */ /* 0x000128000c1e1900 */
[----:B------:R1:W0:Y:S01]  /*8c80*/  LDG.E R9, [R14.64] ;  /* 0x000000240e097981 */ /* 0x000222000c1e1900 */
[----:B------:R-:W-:Y:S02]  /*8c90*/  IADD3 R25, R25, c[0x0][0x170], RZ ;  /* 0x00005c0019197a10 */ /* 0x000fe40007ffe0ff */
[----:B------:R-:W-:Y:S02]  /*8ca0*/  PRMT R8, R8, 0x9910, RZ ;  /* 0x0000991008087816 */ /* 0x000fe400000000ff */
[----:B------:R-:W-:Y:S01]  /*8cb0*/  PRMT R6, R6, 0x9910, RZ ;  /* 0x0000991006067816 */ /* 0x000fe200000000ff */
[----:B-1----:R-:W-:Y:S01]  /*8cc0*/  IMAD R15, R26, 0x3, R25 ;  /* 0x000000031a0f7824 */ /* 0x002fe200078e0219 */
[----:B------:R-:W-:-:S04]  /*8cd0*/  PRMT R7, R7, 0x9910, RZ ;  /* 0x0000991007077816 */ /* 0x000fc800000000ff */
[----:B------:R-:W-:Y:S02]  /*8ce0*/  ISETP.GE.U32.AND P0, PT, R15, c[0x0][0x168], PT ;  /* 0x00005a000f007a0c */ /* 0x000fe40003f06070 */
[----:B------:R-:W-:Y:S02]  /*8cf0*/  PRMT R5, R5, 0x9910, RZ ;  /* 0x0000991005057816 */ /* 0x000fe400000000ff */
[----:B------:R-:W-:Y:S02]  /*8d00*/  PRMT R4, R4, 0x9910, RZ ;  /* 0x0000991004047816 */ /* 0x000fe400000000ff */
[----:B--2---:R-:W-:Y:S02]  /*8d10*/  PRMT R11, R10, 0x9910, RZ ;  /* 0x000099100a0b7816 */ /* 0x004fe400000000ff */
[----:B---3--:R-:W-:-:S03]  /*8d20*/  PRMT R13, R12, 0x9910, RZ ;  /* 0x000099100c0d7816 */ /* 0x008fc600000000ff */
[----:B------:R-:W-:Y:S01]  /*8d30*/  IMAD R8, R8, R11, RZ ;  /* 0x0000000b08087224 */ /* 0x000fe200078e02ff */
[----:B------:R-:W-:Y:S02]  /*8d40*/  PRMT R11, R3, 0x9910, RZ ;  /* 0x00009910030b7816 */ /* 0x000fe400000000ff */
[----:B------:R-:W-:Y:S01]  /*8d50*/  PRMT R14, R10, 0xbb32, RZ ;  /* 0x0000bb320a0e7816 */ /* 0x000fe200000000ff */
[----:B------:R-:W-:Y:S01]  /*8d60*/  IMAD R6, R6, R13, RZ ;  /* 0x0000000d06067224 */ /* 0x000fe200078e02ff */
[----:B------:R-:W-:Y:S02]  /*8d70*/  PRMT R3, R24, 0x9910, RZ ;  /* 0x0000991018037816 */ /* 0x000fe400000000ff */
[----:B------:R-:W-:Y:S02]  /*8d80*/  PRMT R13, R0, 0x9910, RZ ;  /* 0x00009910000d7816 */ /* 0x000fe400000000ff */
[----:B0-----:R-:W-:Y:S02]  /*8d90*/  PRMT R20, R9, 0xbb32, RZ ;  /* 0x0000bb3209147816 */ /* 0x001fe400000000ff */
[----:B----4-:R-:W-:Y:S01]  /*8da0*/  PRMT R24, R21, 0x9910, RZ ;  /* 0x0000991015187816 */ /* 0x010fe200000000ff */
[----:B------:R-:W-:Y:S01]  /*8db0*/  IMAD R7, R7, R14, RZ ;  /* 0x0000000e07077224 */ /* 0x000fe200078e02ff */
[----:B------:R-:W-:Y:S01]  /*8dc0*/  PRMT R0, R21, 0xbb32, RZ ;  /* 0x0000bb3215007816 */ /* 0x000fe200000000ff */
[----:B------:R-:W-:Y:S01]  /*8dd0*/  IMAD R11, R11, R20, RZ ;  /* 0x000000140b0b7224 */ /* 0x000fe200078e02ff */
[----:B------:R-:W-:Y:S01]  /*8de0*/  PRMT R14, R12, 0xbb32, RZ ;  /* 0x0000bb320c0e7816 */ /* 0x000fe200000000ff */
[----:B------:R-:W-:Y:S01]  /*8df0*/  IMAD R13, R13, R24, RZ ;  /* 0x000000180d0d7224 */ /* 0x000fe200078e02ff */
[----:B------:R-:W-:Y:S01]  /*8e00*/  PRMT R15, R9, 0x9910, RZ ;  /* 0x00009910090f7816 */ /* 0x000fe200000000ff */
[----:B------:R-:W-:Y:S01]  /*8e10*/  IMAD R24, R0, R3, RZ ;  /* 0x0000000300187224 */ /* 0x000fe200078e02ff */
[----:B------:R-:W-:Y:S01]  /*8e20*/  PRMT R3, R11, 0x7610, R3 ;  /* 0x000076100b037816 */ /* 0x000fe20000000003 */
[----:B------:R-:W-:Y:S01]  /*8e30*/  IMAD R5, R5, R14, RZ ;  /* 0x0000000e05057224 */ /* 0x000fe200078e02ff */
[----:B------:R-:W-:Y:S01]  /*8e40*/  PRMT R0, R13, 0x7610, R0 ;  /* 0x000076100d007816 */ /* 0x000fe20000000000 */
[----:B------:R-:W-:Y:S01]  /*8e50*/  IMAD R4, R4, R15, RZ ;  /* 0x0000000f04047224 */ /* 0x000fe200078e02ff */
[----:B------:R-:W-:Y:S05]  /*8e60*/  @!P0 BRA `(.L_x_3595) ;  /* 0xfffffcf000008947 */ /* 0x000fea000383ffff */
[----:B------:R-:W-:Y:S05]  /*8e70*/  BSYNC B1 ;  /* 0x0000000000017941 */ /* 0x000fea0003800000 */
.L_x_3594:
[C---:B------:R-:W-:Y:S02]  /*8e80*/  PRMT R15, R12.reuse, 0x7610, R15 ;  /* 0x000076100c0f7816 */ /* 0x040fe4000000000f */
[----:B------:R-:W-:-:S02]  /*8e90*/  PRMT R20, R12, 0x7632, R20 ;  /* 0x000076320c147816 */ /* 0x000fc40000000014 */
[C---:B------:R-:W-:Y:S02]  /*8ea0*/  PRMT R27, R9.reuse, 0x7610, R27 ;  /* 0x00007610091b7816 */ /* 0x040fe4000000001b */
[----:B------:R-:W-:Y:S02]  /*8eb0*/  PRMT R26, R9, 0x7632, R26 ;  /* 0x00007632091a7816 */ /* 0x000fe4000000001a */
[C---:B------:R-:W-:Y:S02]  /*8ec0*/  PRMT R13, R10.reuse, 0x7610, R13 ;  /* 0x000076100a0d7816 */ /* 0x040fe4000000000d */
[----:B------:R-:W-:Y:S02]  /*8ed0*/  PRMT R14, R10, 0x7632, R14 ;  /* 0x000076320a0e7816 */ /* 0x000fe4000000000e */
[C---:B------:R-:W-:Y:S02]  /*8ee0*/  PRMT R9, R21.reuse, 0x7610, R9 ;  /* 0x0000761015097816 */ /* 0x040fe40000000009 */
[----:B------:R-:W-:-:S02]  /*8ef0*/  PRMT R12, R21, 0x7632, R12 ;  /* 0x00007632150c7816 */ /* 0x000fc4000000000c */
.L_x_3593:
[----:B------:R-:W-:Y:S05]  /*8f00*/  BSYNC B0 ;  /* 0x0000000000007941 */ /* 0x000fea0003800000 */
.L_x_3592:
        /* <DEDUP_REMOVED lines=31> */
[C---:B--2---:R-:W-:Y:S02]  /*9100*/  PRMT R27, R10.reuse, 0x7610, R27 ;  /* 0x000076100a1b7816 */ /* 0x044fe4000000001b */
[----:B------:R-:W-:Y:S02]  /*9110*/  PRMT R26, R10, 0x7632, R26 ;  /* 0x000076320a1a7816 */ /* 0x000fe4000000001a */
[----:B---3--:R-:W-:-:S02]  /*9120*/  @!P0 PRMT R9, R18, 0x7610, R9 ;  /* 0x0000761012098816 */ /* 0x008fc40000000009 */
[----:B------:R-:W-:Y:S02]  /*9130*/  @!P0 PRMT R12, R18, 0x7632, R12 ;  /* 0x00007632120c8816 */ /* 0x000fe4000000000c */
.L_x_3597:
[----:B------:R-:W-:Y:S05]  /*9140*/  BSYNC B0 ;  /* 0x0000000000007941 */ /* 0x000fea0003800000 */
.L_x_3596:
[----:B------:R-:W-:Y:S01]  /*9150*/  BSSY B0, `(.L_x_3598) ;  /* 0x0000028000007945 */ /* 0x000fe20003800000 */
[----:B------:R-:W-:Y:S05]  /*9160*/  @P1 BRA `(.L_x_3599) ;  /* 0x0000026000001947 */ /* 0x000fea0003800000 */
[----:B------:R-:W-:Y:S02]  /*9170*/  IADD3 R25, R25, c[0x0][0x170], RZ ;  /* 0x00005c0019197a10 */ /* 0x000fe40007ffe0ff */
[----:B------:R-:W-:Y:S02]  /*9180*/  PRMT R13, R13, 0x9910, RZ ;  /* 0x000099100d0d7816 */ /* 0x000fe400000000ff */
[----:B------:R-:W-:Y:S02]  /*9190*/  ISETP.GE.U32.AND P0, PT, R25, c[0x0][0x168], PT ;  /* 0x00005a0019007a0c */ /* 0x000fe40003f06070 */
[----:B------:R-:W-:Y:S02]  /*91a0*/  PRMT R10, R7, 0x9910, RZ ;  /* 0x00009910070a7816 */ /* 0x000fe400000000ff */
[----:B------:R-:W-:Y:S02]  /*91b0*/  PRMT R8, R8, 0x9910, RZ ;  /* 0x0000991008087816 */ /* 0x000fe400000000ff */
[----:B------:R-:W-:-:S02]  /*91c0*/  MOV R7, R13 ;  /* 0x0000000d00077202 */ /* 0x000fc40000000f00 */
[----:B------:R-:W-:-:S03]  /*91d0*/  PRMT R11, R14, 0x9910, RZ ;  /* 0x000099100e0b7816 */ /* 0x000fc600000000ff */
[----:B------:R-:W-:Y:S02]  /*91e0*/  IMAD R8, R8, R7, RZ ;  /* 0x0000000708087224 */ /* 0x000fe400078e02ff */
[----:B------:R-:W-:Y:S01]  /*91f0*/  IMAD R7, R10, R11, RZ ;  /* 0x0000000b0a077224 */ /* 0x000fe200078e02ff */
[----:B------:R-:W-:Y:S05]  /*9200*/  @P0 BRA `(.L_x_3599) ;  /* 0x000001c000000947 */ /* 0x000fea0003800000 */
[----:B------:R-:W-:Y:S02]  /*9210*/  IADD3 R25, R25, c[0x0][0x170], RZ ;  /* 0x00005c0019197a10 */ /* 0x000fe40007ffe0ff */
[----:B------:R-:W-:Y:S02]  /*9220*/  PRMT R15, R15, 0x9910, RZ ;  /* 0x000099100f0f7816 */ /* 0x000fe400000000ff */
[----:B------:R-:W-:Y:S02]  /*9230*/  ISETP.GE.U32.AND P0, PT, R25, c[0x0][0x168], PT ;  /* 0x00005a0019007a0c */ /* 0x000fe40003f06070 */
[----:B------:R-:W-:Y:S02]  /*9240*/  PRMT R6, R6, 0x9910, RZ ;  /* 0x0000991006067816 */ /* 0x000fe400000000ff */
[----:B------:R-:W-:Y:S01]  /*9250*/  PRMT R10, R5, 0x9910, RZ ;  /* 0x00009910050a7816 */ /* 0x000fe200000000ff */
[----:B------:R-:W-:Y:S01]  /*9260*/  IMAD.MOV.U32 R5, RZ, RZ, R15 ;  /* 0x000000ffff057224 */ /* 0x000fe200078e000f */
[----:B------:R-:W-:-:S03]  /*9270*/  PRMT R11, R20, 0x9910, RZ ;  /* 0x00009910140b7816 */ /* 0x000fc600000000ff */
[----:B------:R-:W-:Y:S02]  /*9280*/  IMAD R6, R6, R5, RZ ;  /* 0x0000000506067224 */ /* 0x000fe400078e02ff */
[----:B------:R-:W-:Y:S02]  /*9290*/  IMAD R5, R10, R11, RZ ;  /* 0x0000000b0a057224 */ /* 0x000fe400078e02ff */
[----:B------:R-:W-:Y:S05]  /*92a0*/  @P0 BRA `(.L_x_3599) ;  /* 0x0000012000000947 */ /* 0x000fea0003800000 */
[----:B------:R-:W-:Y:S02]  /*92b0*/  IADD3 R10, R25, c[0x0][0x170], RZ ;  /* 0x00005c00190a7a10 */ /* 0x000fe40007ffe0ff */
[----:B------:R-:W-:Y:S02]  /*92c0*/  PRMT R27, R27, 0x9910, RZ ;  /* 0x000099101b1b7816 */ /* 0x000fe400000000ff */
[----:B------:R-:W-:Y:S02]  /*92d0*/  ISETP.GE.U32.AND P0, PT, R10, c[0x0][0x168], PT ;  /* 0x00005a000a007a0c */ /* 0x000fe40003f06070 */
[----:B------:R-:W-:-:S02]  /*92e0*/  PRMT R26, R26, 0x9910, RZ ;  /* 0x000099101a1a7816 */ /* 0x000fc400000000ff */
[----:B------:R-:W-:Y:S02]  /*92f0*/  PRMT R11, R3, 0x9910, RZ ;  /* 0x00009910030b7816 */ /* 0x000fe400000000ff */
[----:B------:R-:W-:Y:S02]  /*9300*/  PRMT R4, R4, 0x9910, RZ ;  /* 0x0000991004047816 */ /* 0x000fe400000000ff */
[----:B------:R-:W-:-:S05]  /*9310*/  MOV R3, R27 ;  /* 0x0000001b00037202 */ /* 0x000fca0000000f00 */
[----:B------:R-:W-:Y:S01]  /*9320*/  @!P0 PRMT R10, R9, 0x9910, RZ ;  /* 0x00009910090a8816 */ /* 0x000fe200000000ff */
[----:B------:R-:W-:Y:S01]  /*9330*/  IMAD R4, R4, R3, RZ ;  /* 0x0000000304047224 */ /* 0x000fe200078e02ff */
[----:B------:R-:W-:Y:S02]  /*9340*/  @!P0 PRMT R9, R0, 0x9910, RZ ;  /* 0x0000991000098816 */ /* 0x000fe400000000ff */
[----:B------:R-:W-:Y:S01]  /*9350*/  @!P0 PRMT R13, R12, 0x9910, RZ ;  /* 0x000099100c0d8816 */ /* 0x000fe200000000ff */
[----:B------:R-:W-:Y:S01]  /*9360*/  IMAD.MOV.U32 R12, RZ, RZ, R26 ;  /* 0x000000ffff0c7224 */ /* 0x000fe200078e001a */
[----:B------:R-:W-:Y:S01]  /*9370*/  @!P0 PRMT R14, R24, 0x9910, RZ ;  /* 0x00009910180e8816 */ /* 0x000fe200000000ff */
[----:B------:R-:W-:Y:S02]  /*9380*/  @!P0 IMAD R9, R9, R10, RZ ;  /* 0x0000000a09098224 */ /* 0x000fe400078e02ff */
[----:B------:R-:W-:Y:S02]  /*9390*/  IMAD R3, R11, R12, RZ ;  /* 0x0000000c0b037224 */ /* 0x000fe400078e02ff */
[----:B------:R-:W-:Y:S01]  /*93a0*/  @!P0 IMAD R10, R13, R14, RZ ;  /* 0x0000000e0d0a8224 */ /* 0x000fe200078e02ff */
[----:B------:R-:W-:-:S04]  /*93b0*/  @!P0 PRMT R0, R9, 0x7610, R0 ;  /* 0x0000761009008816 */ /* 0x000fc80000000000 */
[----:B------:R-:W-:Y:S02]  /*93c0*/  @!P0 PRMT R24, R10, 0x7610, R24 ;  /* 0x000076100a188816 */ /* 0x000fe40000000018 */
.L_x_3599:
[----:B------:R-:W-:Y:S05]  /*93d0*/  BSYNC B0 ;  /* 0x0000000000007941 */ /* 0x000fea0003800000 */
.L_x_3598:
[----:B------:R-:W-:Y:S02]  /*93e0*/  PRMT R7, R7, 0x9910, RZ ;  /* 0x0000991007077816 */ /* 0x000fe400000000ff */
[----:B------:R-:W-:Y:S02]  /*93f0*/  PRMT R10, R5, 0x9910, RZ ;  /* 0x00009910050a7816 */ /* 0x000fe400000000ff */
[----:B------:R-:W-:Y:S01]  /*9400*/  PRMT R9, R6, 0x9910, RZ ;  /* 0x0000991006097816 */ /* 0x000fe200000000ff */
[----:B------:R-:W-:Y:S01]  /*9410*/  IMAD.MOV.U32 R6, RZ, RZ, R7 ;  /* 0x000000ffff067224 */ /* 0x000fe200078e0007 */
[----:B------:R-:W-:Y:S02]  /*9420*/  PRMT R8, R8, 0x9910, RZ ;  /* 0x0000991008087816 */ /* 0x000fe400000000ff */
[----:B------:R-:W-:Y:S02]  /*9430*/  MOV R7, R10 ;  /* 0x0000000a00077202 */ /* 0x000fe40000000f00 */
[----:B------:R-:W-:Y:S01]  /*9440*/  MOV R5, R8 ;  /* 0x0000000800057202 */ /* 0x000fe20000000f00 */
[----:B------:R-:W-:Y:S01]  /*9450*/  IMAD.MOV.U32 R8, RZ, RZ, R9 ;  /* 0x000000ffff087224 */ /* 0x000fe200078e0009 */
[----:B------:R-:W-:Y:S01]  /*9460*/  PRMT R4, R4, 0x9910, RZ ;  /* 0x0000991004047816 */ /* 0x000fe200000000ff */
[----:B------:R-:W-:Y:S01]  /*9470*/  IMAD R6, R6, R7, RZ ;  /* 0x0000000706067224 */ /* 0x000fe200078e02ff */
[----:B------:R-:W-:Y:S01]  /*9480*/  PRMT R24, R24, 0x9910, RZ ;  /* 0x0000991018187816 */ /* 0x000fe200000000ff */
[----:B------:R-:W-:Y:S01]  /*9490*/  IMAD R5, R5, R8, RZ ;  /* 0x0000000805057224 */ /* 0x000fe200078e02ff */
[----:B------:R-:W-:-:S02]  /*94a0*/  PRMT R8, R3, 0x9910, RZ ;  /* 0x0000991003087816 */ /* 0x000fc400000000ff */
[----:B------:R-:W-:Y:S02]  /*94b0*/  PRMT R7, R6, 0x9910, RZ ;  /* 0x0000991006077816 */ /* 0x000fe400000000ff */
[----:B------:R-:W-:Y:S01]  /*94c0*/  PRMT R3, R5, 0x9910, RZ ;  /* 0x0000991005037816 */ /* 0x000fe200000000ff */
[----:B------:R-:W-:Y:S01]  /*94d0*/  IMAD.MOV.U32 R5, RZ, RZ, R8 ;  /* 0x000000ffff057224 */ /* 0x000fe200078e0008 */
[----:B------:R-:W-:Y:S02]  /*94e0*/  MOV R6, R4 ;  /* 0x0000000400067202 */ /* 0x000fe40000000f00 */
[----:B------:R-:W-:-:S03]  /*94f0*/  MOV R4, R7 ;  /* 0x0000000700047202 */ /* 0x000fc60000000f00 */
[----:B------:R-:W-:Y:S02]  /*9500*/  IMAD R3, R6, R3, RZ ;  /* 0x0000000306037224 */ /* 0x000fe400078e02ff */
[----:B------:R-:W-:Y:S01]  /*9510*/  IMAD R4, R5, R4, RZ ;  /* 0x0000000405047224 */ /* 0x000fe200078e02ff */
[----:B------:R-:W-:Y:S01]  /*9520*/  PRMT R5, R0, 0x9910, RZ ;  /* 0x0000991000057816 */ /* 0x000fe200000000ff */
[----:B------:R-:W-:Y:S01]  /*9530*/  IMAD.MOV.U32 R0, RZ, RZ, R24 ;  /* 0x000000ffff007224 */ /* 0x000fe200078e0018 */
[----:B------:R-:W-:Y:S02]  /*9540*/  PRMT R22, R3, 0x9910, RZ ;  /* 0x0000991003167816 */ /* 0x000fe400000000ff */
[----:B------:R-:W-:Y:S02]  /*9550*/  PRMT R25, R4, 0x9910, RZ ;  /* 0x0000991004197816 */ /* 0x000fe400000000ff */
[----:B------:R-:W-:-:S03]  /*9560*/  MOV R3, R5 ;  /* 0x0000000500037202 */ /* 0x000fc60000000f00 */
[----:B------:R-:W-:Y:S02]  /*9570*/  IMAD R25, R25, R0, RZ ;  /* 0x0000000019197224 */ /* 0x000fe400078e02ff */
[----:B------:R-:W-:Y:S01]  /*9580*/  IMAD R22, R3, R22, RZ ;  /* 0x0000001603167224 */ /* 0x000fe200078e02ff */
[----:B------:R-:W-:Y:S05]  /*9590*/  BRA `(.L_x_3558) ;  /* 0x00000a8000007947 */ /* 0x000fea0003800000 */
.L_x_3573:
        /* <DEDUP_REMOVED lines=10> */
[----:B------:R-:W-:Y:S01]  /*9640*/  IMAD.MOV.U32 R8, RZ, RZ, R3 ;  /* 0x000000ffff087224 */ /* 0x000fe200078e0003 */
[----:B------:R-:W-:-:S05]  /*9650*/  MOV R9, R3 ;  /* 0x0000000300097202 */ /* 0x000fca0000000f00 */
        /* <DEDUP_REMOVED lines=8> */
.L_x_3603:
        /* <DEDUP_REMOVED lines=10> */
[----:B------:R1:W3:Y:S01]  /*9780*/  LDG.E R22, [R12.64] ;  /* 0x000000240c167981 */ /* 0x0002e2000c1e1900 */
[----:B------:R-:W-:-:S04]  /*9790*/  IMAD.WIDE.U32 R14, R15, 0x4, R18 ;  /* 0x000000040f0e7825 */ /* 0x000fc800078e0012 */
[----:B------:R-:W-:Y:S01]  /*97a0*/  IMAD.WIDE.U32 R20, R21, 0x4, R18 ;  /* 0x0000000415147825 */ /* 0x000fe200078e0012 */
[----:B------:R4:W5:Y:S05]  /*97b0*/  LDG.E R24, [R14.64] ;  /* 0x000000240e187981 */ /* 0x00096a000c1e1900 */
[----:B------:R3:W5:Y:S01]  /*97c0*/  LDG.E R21, [R20.64] ;  /* 0x0000002414157981 */ /* 0x000762000c1e1900 */
[----:B-1----:R-:W-:Y:S02]  /*97d0*/  IADD3 R12, R26, c[0x0][0x170], RZ ;  /* 0x00005c001a0c7a10 */ /* 0x002fe40007ffe0ff */
[----:B0-----:R-:W-:Y:S02]  /*97e0*/  PRMT R11, R7, 0x9910, RZ ;  /* 0x00009910070b7816 */ /* 0x001fe400000000ff */
[----:B------:R-:W-:Y:S01]  /*97f0*/  PRMT R8, R8, 0x9910, RZ ;  /* 0x0000991008087816 */ /* 0x000fe200000000ff */
[----:B------:R-:W-:Y:S01]  /*9800*/  IMAD R13, R25, 0x3, R12 ;  /* 0x00000003190d7824 */ /* 0x000fe200078e020c */
[----:B------:R-:W-:-:S02]  /*9810*/  PRMT R9, R9, 0x9910, RZ ;  /* 0x0000991009097816 */ /* 0x000fc400000000ff */
[----:B------:R-:W-:Y:S02]  /*9820*/  PRMT R6, R6, 0x9910, RZ ;  /* 0x0000991006067816 */ /* 0x000fe400000000ff */
[----:B------:R-:W-:Y:S02]  /*9830*/  ISETP.GE.U32.AND P0, PT, R13, c[0x0][0x168], PT ;  /* 0x00005a000d007a0c */ /* 0x000fe40003f06070 */
[----:B------:R-:W-:Y:S02]  /*9840*/  PRMT R5, R5, 0x9910, RZ ;  /* 0x0000991005057816 */ /* 0x000fe400000000ff */
[----:B------:R-:W-:Y:S02]  /*9850*/  PRMT R4, R4, 0x9910, RZ ;  /* 0x0000991004047816 */ /* 0x000fe400000000ff */
[----:B------:R-:W-:Y:S02]  /*9860*/  PRMT R3, R3, 0x9910, RZ ;  /* 0x0000991003037816 */ /* 0x000fe400000000ff */
[----:B------:R-:W-:-:S02]  /*9870*/  PRMT R0, R0, 0x9910, RZ ;  /* 0x0000991000007816 */ /* 0x000fc400000000ff */
[C---:B--2---:R-:W-:Y:S02]  /*9880*/  PRMT R7, R10.reuse, 0xbb32, RZ ;  /* 0x0000bb320a077816 */ /* 0x044fe400000000ff */
[----:B----4-:R-:W-:Y:S02]  /*9890*/  PRMT R14, R10, 0x9910, RZ ;  /* 0x000099100a0e7816 */ /* 0x010fe400000000ff */
[----:B---3--:R-:W-:Y:S01]  /*98a0*/  PRMT R20, R22, 0x9910, RZ ;  /* 0x0000991016147816 */ /* 0x008fe200000000ff */
[----:B------:R-:W-:Y:S02]  /*98b0*/  IMAD R8, R8, R7, RZ ;  /* 0x0000000708087224 */ /* 0x000fe400078e02ff */
[----:B------:R-:W-:Y:S02]  /*98c0*/  IMAD R9, R9, R14, RZ ;  /* 0x0000000e09097224 */ /* 0x000fe400078e02ff */
[----:B------:R-:W-:Y:S01]  /*98d0*/  IMAD R7, R11, R20, RZ ;  /* 0x000000140b077224 */ /* 0x000fe200078e02ff */
[----:B------:R-:W-:-:S02]  /*98e0*/  PRMT R11, R22, 0xbb32, RZ ;  /* 0x0000bb32160b7816 */ /* 0x000fc400000000ff */
[C---:B-----5:R-:W-:Y:S02]  /*98f0*/  PRMT R14, R24.reuse, 0x9910, RZ ;  /* 0x00009910180e7816 */ /* 0x060fe400000000ff */
[----:B------:R-:W-:Y:S01]  /*9900*/  PRMT R13, R24, 0xbb32, RZ ;  /* 0x0000bb32180d7816 */ /* 0x000fe200000000ff */
[----:B------:R-:W-:Y:S01]  /*9910*/  IMAD R6, R6, R11, RZ ;  /* 0x0000000b06067224 */ /* 0x000fe200078e02ff */
[----:B------:R-:W-:Y:S01]  /*9920*/  PRMT R20, R21, 0x9910, RZ ;  /* 0x0000991015147816 */ /* 0x000fe200000000ff */
[----:B------:R-:W-:Y:S01]  /*9930*/  IMAD R5, R5, R14, RZ ;  /* 0x0000000e05057224 */ /* 0x000fe200078e02ff */
[----:B------:R-:W-:Y:S01]  /*9940*/  PRMT R15, R21, 0xbb32, RZ ;  /* 0x0000bb32150f7816 */ /* 0x000fe200000000ff */
[----:B------:R-:W-:Y:S02]  /*9950*/  IMAD R4, R4, R13, RZ ;  /* 0x0000000d04047224 */ /* 0x000fe400078e02ff */
[----:B------:R-:W-:Y:S02]  /*9960*/  IMAD R3, R3, R20, RZ ;  /* 0x0000001403037224 */ /* 0x000fe400078e02ff */
[----:B------:R-:W-:Y:S01]  /*9970*/  IMAD R0, R0, R15, RZ ;  /* 0x0000000f00007224 */ /* 0x000fe200078e02ff */
[----:B------:R-:W-:Y:S05]  /*9980*/  @!P0 BRA `(.L_x_3603) ;  /* 0xfffffd5000008947 */ /* 0x000fea000383ffff */
[----:B------:R-:W-:Y:S05]  /*9990*/  BSYNC B1 ;  /* 0x0000000000017941 */ /* 0x000fea0003800000 */
.L_x_3602:
[C---:B------:R-:W-:Y:S02]  /*99a0*/  PRMT R15, R22.reuse, 0x7610, R15 ;  /* 0x00007610160f7816 */ /* 0x040fe4000000000f */
[----:B------:R-:W-:-:S02]  /*99b0*/  PRMT R20, R22, 0x7632, R20 ;  /* 0x0000763216147816 */ /* 0x000fc40000000014 */
[C---:B------:R-:W-:Y:S02]  /*99c0*/  PRMT R13, R10.reuse, 0x7610, R13 ;  /* 0x000076100a0d7816 */ /* 0x040fe4000000000d */
[----:B------:R-:W-:Y:S02]  /*99d0*/  PRMT R14, R10, 0x7632, R14 ;  /* 0x000076320a0e7816 */ /* 0x000fe4000000000e */
[----:B------:R-:W-:Y:S02]  /*99e0*/  PRMT R25, R24, 0x7632, R25 ;  /* 0x0000763218197816 */ /* 0x000fe40000000019 */
[----:B------:R-:W-:Y:S02]  /*99f0*/  PRMT R22, R21, 0x7632, R22 ;  /* 0x0000763215167816 */ /* 0x000fe40000000016 */
.L_x_3601:
[----:B------:R-:W-:Y:S05]  /*9a00*/  BSYNC B0 ;  /* 0x0000000000007941 */ /* 0x000fea0003800000 */
.L_x_3600:
        /* <DEDUP_REMOVED lines=27> */
[C---:B--2---:R-:W-:Y:S02]  /*9bc0*/  PRMT R24, R10.reuse, 0x7610, R24 ;  /* 0x000076100a187816 */ /* 0x044fe40000000018 */
[----:B------:R-:W-:Y:S02]  /*9bd0*/  PRMT R25, R10, 0x7632, R25 ;  /* 0x000076320a197816 */ /* 0x000fe40000000019 */
[C---:B---3--:R-:W-:Y:S02]  /*9be0*/  @!P0 PRMT R21, R18.reuse, 0x7610, R21 ;  /* 0x0000761012158816 */ /* 0x048fe40000000015 */
[----:B------:R-:W-:Y:S02]  /*9bf0*/  @!P0 PRMT R22, R18, 0x7632, R22 ;  /* 0x0000763212168816 */ /* 0x000fe40000000016 */
.L_x_3605:
[----:B------:R-:W-:Y:S05]  /*9c00*/  BSYNC B0 ;  /* 0x0000000000007941 */ /* 0x000fea0003800000 */
.L_x_3604:
[----:B------:R-:W-:Y:S01]  /*9c10*/  BSSY B0, `(.L_x_3606) ;  /* 0x0000027000007945 */ /* 0x000fe20003800000 */
[----:B------:R-:W-:Y:S05]  /*9c20*/  @P1 BRA `(.L_x_3607) ;  /* 0x0000025000001947 */ /* 0x000fea0003800000 */
[----:B------:R-:W-:Y:S02]  /*9c30*/  IADD3 R12, R12, c[0x0][0x170], RZ ;  /* 0x00005c000c0c7a10 */ /* 0x000fe40007ffe0ff */
[----:B------:R-:W-:-:S02]  /*9c40*/  PRMT R13, R13, 0x9910, RZ ;  /* 0x000099100d0d7816 */ /* 0x000fc400000000ff */
        /* <DEDUP_REMOVED lines=13> */
[----:B------:R-:W-:Y:S02]  /*9d20*/  MOV R6, R15 ;  /* 0x0000000f00067202 */ /* 0x000fe40000000f00 */
        /* <DEDUP_REMOVED lines=13> */
[----:B------:R-:W-:Y:S02]  /*9e00*/  @!P0 PRMT R11, R21, 0x9910, RZ ;  /* 0x00009910150b8816 */ /* 0x000fe400000000ff */
[----:B------:R-:W-:Y:S02]  /*9e10*/  @!P0 PRMT R10, R3, 0x9910, RZ ;  /* 0x00009910030a8816 */ /* 0x000fe400000000ff */
[----:B------:R-:W-:Y:S02]  /*9e20*/  @!P0 PRMT R15, R22, 0x9910, RZ ;  /* 0x00009910160f8816 */ /* 0x000fe400000000ff */
[----:B------:R-:W-:Y:S01]  /*9e30*/  @!P0 PRMT R14, R0, 0x9910, RZ ;  /* 0x00009910000e8816 */ /* 0x000fe200000000ff */
[----:B------:R-:W-:-:S04]  /*9e40*/  @!P0 IMAD R10, R10, R11, RZ ;  /* 0x0000000b0a0a8224 */ /* 0x000fc800078e02ff */
[----:B------:R-:W-:Y:S01]  /*9e50*/  @!P0 IMAD R11, R14, R15, RZ ;  /* 0x0000000f0e0b8224 */ /* 0x000fe200078e02ff */
[----:B------:R-:W-:-:S04]  /*9e60*/  @!P0 PRMT R3, R10, 0x7610, R3 ;  /* 0x000076100a038816 */ /* 0x000fc80000000003 */
[----:B------:R-:W-:Y:S02]  /*9e70*/  @!P0 PRMT R0, R11, 0x7610, R0 ;  /* 0x000076100b008816 */ /* 0x000fe40000000000 */
.L_x_3607:
[----:B------:R-:W-:Y:S05]  /*9e80*/  BSYNC B0 ;  /* 0x0000000000007941 */ /* 0x000fea0003800000 */
.L_x_3606:
        /* <DEDUP_REMOVED lines=14> */
[----:B------:R-:W-:Y:S02]  /*9f70*/  MOV R7, R5 ;  /* 0x0000000500077202 */ /* 0x000fe40000000f00 */
[----:B------:R-:W-:Y:S01]  /*9f80*/  PRMT R4, R6, 0x9910, RZ ;  /* 0x0000991006047816 */ /* 0x000fe200000000ff */
[----:B------:R-:W-:Y:S01]  /*9f90*/  IMAD.MOV.U32 R6, RZ, RZ, R9 ;  /* 0x000000ffff067224 */ /* 0x000fe200078e0009 */
[----:B------:R-:W-:Y:S02]  /*9fa0*/  MOV R5, R8 ;  /* 0x0000000800057202 */ /* 0x000fe40000000f00 */
[----:B------:R-:W-:Y:S01]  /*9fb0*/  PRMT R3, R3, 0x9910, RZ ;  /* 0x0000991003037816 */ /* 0x000fe200000000ff */
[----:B------:R-:W-:Y:S02]  /*9fc0*/  IMAD R4, R7, R4, RZ ;  /* 0x0000000407047224 */ /* 0x000fe400078e02ff */
[----:B------:R-:W-:-:S03]  /*9fd0*/  IMAD R5, R6, R5, RZ ;  /* 0x0000000506057224 */ /* 0x000fc600078e02ff */
[----:B------:R-:W-:Y:S02]  /*9fe0*/  PRMT R22, R4, 0x9910, RZ ;  /* 0x0000991004167816 */ /* 0x000fe400000000ff */
[----:B------:R-:W-:-:S03]  /*9ff0*/  PRMT R25, R5, 0x9910, RZ ;  /* 0x0000991005197816 */ /* 0x000fc600000000ff */
[----:B------:R-:W-:Y:S02]  /*a000*/  IMAD R22, R3, R22, RZ ;  /* 0x0000001603167224 */ /* 0x000fe400078e02ff */
[----:B------:R-:W-:Y:S02]  /*a010*/  IMAD R25, R0, R25, RZ ;  /* 0x0000001900197224 */ /* 0x000fe400078e02ff */
.L_x_3558:
[----:B------:R-:W-:Y:S05]  /*a020*/  BSYNC B6 ;  /* 0x0000000000067941 */ /* 0x000fea0003800000 */
.L_x_3557:
        /* <DEDUP_REMOVED lines=9> */
[----:B0-----:R-:W-:-:S05]  /*a0c0*/  IMAD.U32 R3, RZ, RZ, UR4 ;  /* 0x00000004ff037e24 */ /* 0x001fca000f8e00ff */
.L_x_3611:
        /* <DEDUP_REMOVED lines=10> */
[----:B------:R-:W-:Y:S02]  /*a170*/  PRMT R22, R22, 0x9910, RZ ;  /* 0x0000991016167816 */ /* 0x000fe400000000ff */
[----:B------:R-:W-:-:S03]  /*a180*/  PRMT R25, R25, 0x9910, RZ ;  /* 0x0000991019197816 */ /* 0x000fc600000000ff */
[----:B------:R-:W0:Y:S02]  /*a190*/  LDS R3, [R3.X4+0x10] ;  /* 0x0000100003037984 */ /* 0x000e240000004800 */
[C---:B0-----:R-:W-:Y:S02]  /*a1a0*/  PRMT R5, R3.reuse, 0x9910, RZ ;  /* 0x0000991003057816 */ /* 0x041fe400000000ff */
[----:B------:R-:W-:-:S03]  /*a1b0*/  PRMT R6, R3, 0xbb32, RZ ;  /* 0x0000bb3203067816 */ /* 0x000fc600000000ff */
[----:B------:R-:W-:Y:S02]  /*a1c0*/  IMAD R22, R22, R5, RZ ;  /* 0x0000000516167224 */ /* 0x000fe400078e02ff */
[----:B------:R-:W-:-:S05]  /*a1d0*/  IMAD R25, R25, R6, RZ ;  /* 0x0000000619197224 */ /* 0x000fca00078e02ff */
[----:B------:R-:W-:-:S05]  /*a1e0*/  PRMT R3, R22, 0x5410, R25 ;  /* 0x0000541016037816 */ /* 0x000fca0000000019 */
[----:B------:R0:W-:Y:S02]  /*a1f0*/  STS [R0.X4+0x10], R3 ;  /* 0x0000100300007388 */ /* 0x0001e40000004800 */
.L_x_3610:
[----:B------:R-:W-:Y:S05]  /*a200*/  BSYNC B0 ;  /* 0x0000000000007941 */ /* 0x000fea0003800000 */
.L_x_3609:
[----:B0-----:R-:W-:Y:S01]  /*a210*/  IMAD.MOV.U32 R3, RZ, RZ, R4 ;  /* 0x000000ffff037224 */ /* 0x001fe200078e0004 */
[----:B------:R-:W-:Y:S05]  /*a220*/  @P1 BRA `(.L_x_3611) ;  /* 0xfffffea000001947 */ /* 0x000fea000383ffff */
.L_x_3608:
[----:B0-----:R-:W-:-:S13]  /*a230*/  ISETP.NE.AND P0, PT, RZ, c[0x0][0x17c], PT ;  /* 0x00005f00ff007a0c */ /* 0x001fda0003f05270 */
[----:B------:R-:W-:Y:S05]  /*a240*/  @!P0 BRA `(.L_x_3612) ;  /* 0x0000033000008947 */ /* 0x000fea0003800000 */
[----:B------:R-:W-:Y:S01]  /*a250*/  MOV R3, c[0x0][0x0] ;  /* 0x0000000000037a02 */ /* 0x000fe20000000f00 */
[----:B------:R-:W-:-:S03]  /*a260*/  IMAD.MOV.U32 R0, RZ, RZ, c[0x0][0x0] ;  /* 0x00000000ff007624 */ /* 0x000fc600078e00ff */
[----:B------:R-:W-:-:S13]  /*a270*/  ISETP.GT.AND P0, PT, R3, 0x20, PT ;  /* 0x000000200300780c */ /* 0x000fda0003f04270 */
[----:B------:R-:W-:Y:S05]  /*a280*/  @!P0 BRA `(.L_x_3613) ;  /* 0x000001f000008947 */ /* 0x000fea0003800000 */
[----:B------:R-:W-:Y:S01]  /*a290*/  IMAD R5, R2, c[0x0][0x0], R23 ;  /* 0x0000000002057a24 */ /* 0x000fe200078e0217 */
[----:B------:R-:W-:Y:S02]  /*a2a0*/  PRMT R4, R22, 0x5410, R25 ;  /* 0x0000541016047816 */ /* 0x000fe40000000019 */
[----:B------:R-:W-:-:S03]  /*a2b0*/  LEA.HI R0, R3, c[0x0][0x0], RZ, 0x1 ;  /* 0x0000000003007a11 */ /* 0x000fc600078f08ff */
[----:B------:R0:W-:Y:S01]  /*a2c0*/  STS [R5.X4+0x10], R4 ;  /* 0x0000100405007388 */ /* 0x0001e20000004800 */
[----:B------:R-:W-:Y:S01]  /*a2d0*/  SHF.R.S32.HI R3, RZ, 0x1, R0 ;  /* 0x00000001ff037819 */ /* 0x000fe20000011400 */
[----:B------:R-:W-:-:S03]  /*a2e0*/  HFMA2.MMA R0, -RZ, RZ, 0, 1.9073486328125e-06 ;  /* 0x00000020ff007435 */ /* 0x000fc600000001ff */
[----:B------:R-:W-:-:S13]  /*a2f0*/  ISETP.GE.AND P0, PT, R3, 0x20, PT ;  /* 0x000000200300780c */ /* 0x000fda0003f06270 */
[----:B------:R-:W-:Y:S05]  /*a300*/  @!P0 BRA `(.L_x_3613) ;  /* 0x0000017000008947 */ /* 0x000fea0003800000 */
[----:B0-----:R-:W-:Y:S02]  /*a310*/  LEA R4, R5, 0x10, 0x2 ;  /* 0x0000001005047811 */ /* 0x001fe400078e10ff */
.L_x_3616:
[----:B0-----:R-:W-:Y:S01]  /*a320*/  IMAD.IADD R0, R23, 0x1, R3 ;  /* 0x0000000117007824 */ /* 0x001fe200078e0203 */
[----:B------:R-:W-:Y:S01]  /*a330*/  WARPSYNC 0xffffffff ;  /* 0xffffffff00007948 */ /* 0x000fe20003800000 */
[----:B------:R-:W-:Y:S03]  /*a340*/  BAR.SYNC.DEFER_BLOCKING 0x0 ;  /* 0x0000000000007b1d */ /* 0x000fe60000010000 */
[----:B------:R-:W-:-:S03]  /*a350*/  ISETP.GE.U32.AND P0, PT, R0, c[0x0][0x0], PT ;  /* 0x0000000000007a0c */ /* 0x000fc60003f06070 */
[----:B------:R-:W-:Y:S01]  /*a360*/  BSSY B0, `(.L_x_3614) ;  /* 0x000000d000007945 */ /* 0x000fe20003800000 */
[----:B------:R-:W-:-:S13]  /*a370*/  ISETP.GE.U32.OR P0, PT, R23, R3, P0 ;  /* 0x000000031700720c */ /* 0x000fda0000706470 */
[----:B------:R-:W-:Y:S05]  /*a380*/  @P0 BRA `(.L_x_3615) ;  /* 0x000000a000000947 */ /* 0x000fea0003800000 */
[----:B------:R-:W-:Y:S02]  /*a390*/  LEA R0, R3, R4, 0x2 ;  /* 0x0000000403007211 */ /* 0x000fe400078e10ff */
[----:B------:R-:W-:Y:S02]  /*a3a0*/  PRMT R7, R22, 0x9910, RZ ;  /* 0x0000991016077816 */ /* 0x000fe400000000ff */
[----:B------:R-:W-:Y:S02]  /*a3b0*/  PRMT R6, R25, 0x9910, RZ ;  /* 0x0000991019067816 */ /* 0x000fe400000000ff */
[----:B------:R-:W0:Y:S02]  /*a3c0*/  LDS R0, [R0] ;  /* 0x0000000000007984 */ /* 0x000e240000000800 */
[C---:B0-----:R-:W-:Y:S02]  /*a3d0*/  PRMT R22, R0.reuse, 0x9910, RZ ;  /* 0x0000991000167816 */ /* 0x041fe400000000ff */
[----:B------:R-:W-:-:S03]  /*a3e0*/  PRMT R25, R0, 0xbb32, RZ ;  /* 0x0000bb3200197816 */ /* 0x000fc600000000ff */
[----:B------:R-:W-:Y:S02]  /*a3f0*/  IMAD R22, R7, R22, RZ ;  /* 0x0000001607167224 */ /* 0x000fe400078e02ff */
[----:B------:R-:W-:-:S05]  /*a400*/  IMAD R25, R6, R25, RZ ;  /* 0x0000001906197224 */ /* 0x000fca00078e02ff */
[----:B------:R-:W-:-:S05]  /*a410*/  PRMT R0, R22, 0x5410, R25 ;  /* 0x0000541016007816 */ /* 0x000fca0000000019 */
[----:B------:R0:W-:Y:S02]  /*a420*/  STS [R5.X4+0x10], R0 ;  /* 0x0000100005007388 */ /* 0x0001e40000004800 */
.L_x_3615:
[----:B------:R-:W-:Y:S05]  /*a430*/  BSYNC B0 ;  /* 0x0000000000007941 */ /* 0x000fea0003800000 */
.L_x_3614:
[----:B------:R-:W-:-:S04]  /*a440*/  SHF.R.S32.HI R3, RZ, 0x1, R3 ;  /* 0x00000001ff037819 */ /* 0x000fc80000011403 */
[----:B------:R-:W-:-:S13]  /*a450*/  ISETP.GE.AND P0, PT, R3, 0x20, PT ;  /* 0x000000200300780c */ /* 0x000fda0003f06270 */
[----:B------:R-:W-:Y:S05]  /*a460*/  @P0 BRA `(.L_x_3616) ;  /* 0xfffffeb000000947 */ /* 0x000fea000383ffff */
[----:B0-----:R-:W-:-:S05]  /*a470*/  IMAD.MOV.U32 R0, RZ, RZ, 0x20 ;  /* 0x00000020ff007424 */ /* 0x001fca00078e00ff */
.L_x_3613:
[----:B0-----:R-:W-:Y:S01]  /*a480*/  ISETP.GE.AND P0, PT, R0, 0x2, PT ;  /* 0x000000020000780c */ /* 0x001fe20003f06270 */
[----:B------:R-:W-:Y:S01]  /*a490*/  WARPSYNC 0xffffffff ;  /* 0xffffffff00007948 */ /* 0x000fe20003800000 */
[----:B------:R-:W-:Y:S11]  /*a4a0*/  BAR.SYNC.DEFER_BLOCKING 0x0 ;  /* 0x0000000000007b1d */ /* 0x000ff60000010000 */
[----:B------:R-:W-:Y:S05]  /*a4b0*/  @!P0 BRA `(.L_x_3612) ;  /* 0x000000c000008947 */ /* 0x000fea0003800000 */
[----:B------:R-:W-:Y:S02]  /*a4c0*/  MOV R3, 0x1 ;  /* 0x0000000100037802 */ /* 0x000fe40000000f00 */
.L_x_3617:
[----:B------:R-:W-:Y:S02]  /*a4d0*/  PRMT R4, R22, 0x9910, RZ ;  /* 0x0000991016047816 */ /* 0x000fe400000000ff */
[----:B------:R-:W-:-:S03]  /*a4e0*/  PRMT R6, R25, 0x9910, RZ ;  /* 0x0000991019067816 */ /* 0x000fc600000000ff */
[----:B------:R-:W0:Y:S04]  /*a4f0*/  SHFL.DOWN PT, R5, R4, R3, 0x1f ;  /* 0x08001f0304057589 */ /* 0x000e2800000e0000 */
[----:B------:R1:W2:Y:S02]  /*a500*/  SHFL.DOWN PT, R7, R6, R3, 0x1f ;  /* 0x08001f0306077589 */ /* 0x0002a400000e0000 */
[----:B-1----:R-:W-:-:S05]  /*a510*/  IMAD.SHL.U32 R3, R3, 0x2, RZ ;  /* 0x0000000203037824 */ /* 0x002fca00078e00ff */
[----:B------:R-:W-:Y:S02]  /*a520*/  ISETP.GE.AND P0, PT, R3, R0, PT ;  /* 0x000000000300720c */ /* 0x000fe40003f06270 */
[----:B0-----:R-:W-:Y:S02]  /*a530*/  PRMT R5, R5, 0x9910, RZ ;  /* 0x0000991005057816 */ /* 0x001fe400000000ff */
[----:B--2---:R-:W-:-:S03]  /*a540*/  PRMT R25, R7, 0x9910, RZ ;  /* 0x0000991007197816 */ /* 0x004fc600000000ff */
[----:B------:R-:W-:Y:S02]  /*a550*/  IMAD R22, R4, R5, RZ ;  /* 0x0000000504167224 */ /* 0x000fe400078e02ff */
[----:B------:R-:W-:-:S04]  /*a560*/  IMAD R25, R6, R25, RZ ;  /* 0x0000001906197224 */ /* 0x000fc800078e02ff */
[----:B------:R-:W-:Y:S05]  /*a570*/  @!P0 BRA `(.L_x_3617) ;  /* 0xffffff5000008947 */ /* 0x000fea000383ffff */
.L_x_3612:
[----:B------:R-:W-:Y:S01]  /*a580*/  ISETP.NE.AND P1, PT, RZ, c[0x0][0x338], PT ;  /* 0x0000ce00ff007a0c */ /* 0x000fe20003f25270 */
[----:B------:R-:W-:-:S12]  /*a590*/  CS2R R18, SRZ ;  /* 0x0000000000127805 */ /* 0x000fd8000001ff00 */
        /* <DEDUP_REMOVED lines=200> */
.L_x_3618:
        /* <DEDUP_REMOVED lines=202> */
.L_x_3619:
        /* <DEDUP_REMOVED lines=13> */
[----:B------:R-:W-:-:S03]  /*bf90*/  CS2R R16, SRZ ;  /* 0x0000000000107805 */ /* 0x000fc6000001ff00 */
        /* <DEDUP_REMOVED lines=202> */
.L_x_3621:
        /* <DEDUP_REMOVED lines=202> */
.L_x_3622:
        /* <DEDUP_REMOVED lines=11> */
.L_x_3624:
[----:B------:R-:W-:Y:S05]  /*d990*/  BSYNC B0 ;  /* 0x0000000000007941 */ /* 0x000fea0003800000 */
.L_x_3623:
[----:B------:R-:W-:Y:S01]  /*d9a0*/  PRMT R8, R8, 0x9910, RZ ;  /* 0x0000991008087816 */ /* 0x000fe200000000ff */
[----:B------:R-:W-:Y:S01]  /*d9b0*/  BSSY B0, `(.L_x_3625) ;  /* 0x000000c000007945 */ /* 0x000fe20003800000 */
[----:B------:R-:W-:Y:S02]  /*d9c0*/  LOP3.LUT P0, RZ, R23, R2, RZ, 0xfc, !PT ;  /* 0x0000000217ff7212 */ /* 0x000fe4000780fcff */
[----:B------:R-:W-:-:S13]  /*d9d0*/  ISETP.NE.AND P1, PT, R8, RZ, PT ;  /* 0x000000ff0800720c */ /* 0x000fda0003f25270 */
[----:B------:R-:W-:Y:S05]  /*d9e0*/  @!P1 BRA `(.L_x_3626) ;  /* 0x0000008000009947 */ /* 0x000fea0003800000 */
[----:B------:R-:W0:Y:S01]  /*d9f0*/  S2R R8, SR_CTAID.Y ;  /* 0x0000000000087919 */ /* 0x000e220000002600 */
[----:B------:R-:W-:Y:S01]  /*da00*/  ISETP.NE.AND P2, PT, RZ, c[0x0][0x17c], PT ;  /* 0x00005f00ff007a0c */ /* 0x000fe20003f45270 */
[----:B------:R-:W-:Y:S02]  /*da10*/  IMAD.MOV.U32 R9, RZ, RZ, 0x4 ;  /* 0x00000004ff097424 */ /* 0x000fe400078e00ff */
[----:B0-----:R-:W-:-:S10]  /*da20*/  IMAD R8, R3, c[0x0][0x10], R8 ;  /* 0x0000040003087a24 */ /* 0x001fd400078e0208 */
[----:B------:R-:W-:-:S04]  /*da30*/  @!P2 IMAD R8, R8, c[0x0][0x0], R23 ;  /* 0x000000000808aa24 */ /* 0x000fc800078e0217 */
[----:B------:R-:W-:-:S05]  /*da40*/  IMAD.WIDE.U32 R8, R8, R9, c[0x0][0x550] ;  /* 0x0001540008087625 */ /* 0x000fca00078e0009 */
[----:B------:R0:W-:Y:S04]  /*da50*/  STG.E.U16 [R8.64], R22 ;  /* 0x0000001608007986 */ /* 0x0001e8000c101524 */
[----:B------:R0:W-:Y:S02]  /*da60*/  STG.E.U16 [R8.64+0x2], R25 ;  /* 0x0000021908007986 */ /* 0x0001e4000c101524 */
.L_x_3626:
[----:B------:R-:W-:Y:S05]  /*da70*/  BSYNC B0 ;  /* 0x0000000000007941 */ /* 0x000fea0003800000 */
.L_x_3625:
        /* <DEDUP_REMOVED lines=14> */
[----:B------:R-:W-:Y:S01]  /*db60*/  HFMA2.MMA R8, -RZ, RZ, 0, 2.384185791015625e-07 ;  /* 0x00000004ff087435 */ /* 0x000fe200000001ff */
        /* <DEDUP_REMOVED lines=16> */
.L_x_3628:
[----:B------:R-:W-:Y:S05]  /*dc70*/  BSYNC B0 ;  /* 0x0000000000007941 */ /* 0x000fea0003800000 */
.L_x_3627:
        /* <DEDUP_REMOVED lines=19> */
[----:B------:R-:W-:-:S04]  /*ddb0*/  MOV R19, UR4 ;  /* 0x0000000400137c02 */ /* 0x000fc80008000f00 */
[----:B------:R-:W-:-:S13]  /*ddc0*/  ISETP.GE.U32.AND P0, PT, R12, c[0x0][0x178], PT ;  /* 0x00005e000c007a0c */ /* 0x000fda0003f06070 */
[----:B------:R-:W-:Y:S05]  /*ddd0*/  @P0 BRA `(.L_x_3631) ;  /* 0x000002b000000947 */ /* 0x000fea0003800000 */
[----:B------:R-:W-:Y:S01]  /*dde0*/  BSSY B1, `(.L_x_3632) ;  /* 0x0000011000017945 */ /* 0x000fe20003800000 */
[----:B------:R-:W-:Y:S02]  /*ddf0*/  IMAD.U32 R19, RZ, RZ, UR4 ;  /* 0x00000004ff137e24 */ /* 0x000fe4000f8e00ff */
.L_x_3633:
[----:B------:R-:W-:Y:S01]  /*de00*/  HFMA2.MMA R11, -RZ, RZ, 0, 2.384185791015625e-07 ;  /* 0x00000004ff0b7435 */ /* 0x000fe200000001ff */
[----:B------:R-:W-:-:S09]  /*de10*/  IMAD R10, R3, c[0x0][0x10], R12 ;  /* 0x00000400030a7a24 */ /* 0x000fd200078e020c */
[----:B------:R-:W-:-:S05]  /*de20*/  IMAD.WIDE.U32 R10, R10, R11, c[0x0][0x550] ;  /* 0x000154000a0a7625 */ /* 0x000fca00078e000b */
[----:B------:R-:W2:Y:S04]  /*de30*/  LDG.E.U16 R13, [R10.64] ;  /* 0x000000240a0d7981 */ /* 0x000ea8000c1e1500 */
[----:B------:R-:W3:Y:S01]  /*de40*/  LDG.E.U16 R14, [R10.64+0x2] ;  /* 0x000002240a0e7981 */ /* 0x000ee2000c1e1500 */
[----:B------:R-:W-:Y:S01]  /*de50*/  IMAD.MOV.U32 R15, RZ, RZ, c[0x0][0x0] ;  /* 0x00000000ff0f7624 */ /* 0x000fe200078e00ff */
[----:B------:R-:W-:Y:S02]  /*de60*/  PRMT R18, R18, 0x9910, RZ ;  /* 0x0000991012127816 */ /* 0x000fe400000000ff */
[----:B------:R-:W-:Y:S01]  /*de70*/  PRMT R19, R19, 0x9910, RZ ;  /* 0x0000991013137816 */ /* 0x000fe200000000ff */
[----:B------:R-:W-:-:S05]  /*de80*/  IMAD R12, R15, c[0x0][0x4], R12 ;  /* 0x000001000f0c7a24 */ /* 0x000fca00078e020c */
[----:B------:R-:W-:Y:S02]  /*de90*/  ISETP.GE.U32.AND P0, PT, R12, c[0x0][0x178], PT ;  /* 0x00005e000c007a0c */ /* 0x000fe40003f06070 */
[----:B--2---:R-:W-:Y:S02]  /*dea0*/  PRMT R13, R13, 0x9910, RZ ;  /* 0x000099100d0d7816 */ /* 0x004fe400000000ff */
[----:B---3--:R-:W-:-:S03]  /*deb0*/  PRMT R14, R14, 0x9910, RZ ;  /* 0x000099100e0e7816 */ /* 0x008fc600000000ff */
[----:B------:R-:W-:Y:S02]  /*dec0*/  IMAD R18, R18, R13, RZ ;  /* 0x0000000d12127224 */ /* 0x000fe400078e02ff */
[----:B------:R-:W-:-:S04]  /*ded0*/  IMAD R19, R19, R14, RZ ;  /* 0x0000000e13137224 */ /* 0x000fc800078e02ff */
[----:B------:R-:W-:Y:S05]  /*dee0*/  @!P0 BRA `(.L_x_3633) ;  /* 0xffffff1000008947 */ /* 0x000fea000383ffff */
[----:B------:R-:W-:Y:S05]  /*def0*/  BSYNC B1 ;  /* 0x0000000000017941 */ /* 0x000fea0003800000 */
.L_x_3632:
[----:B------:R-:W-:Y:S05]  /*df00*/  BRA `(.L_x_3631) ;  /* 0x0000018000007947 */ /* 0x000fea0003800000 */
.L_x_3630:
[----:B------:R-:W-:Y:S02]  /*df10*/  ISETP.GE.U32.AND P0, PT, R2, c[0x0][0x178], PT ;  /* 0x00005e0002007a0c */ /* 0x000fe40003f06070 */
[----:B------:R-:W-:-:S11]  /*df20*/  MOV R19, UR4 ;  /* 0x0000000400137c02 */ /* 0x000fd60008000f00 */
[----:B------:R-:W-:Y:S05]  /*df30*/  @P0 BRA `(.L_x_3631) ;  /* 0x0000015000000947 */ /* 0x000fea0003800000 */
[----:B------:R-:W-:Y:S01]  /*df40*/  IMAD.U32 R19, RZ, RZ, UR4 ;  /* 0x00000004ff137e24 */ /* 0x000fe2000f8e00ff */
[----:B------:R-:W-:-:S05]  /*df50*/  MOV R12, R2 ;  /* 0x00000002000c7202 */ /* 0x000fca0000000f00 */
.L_x_3634:
[----:B------:R-:W-:Y:S02]  /*df60*/  IMAD R10, R3, c[0x0][0x10], R12 ;  /* 0x00000400030a7a24 */ /* 0x000fe400078e020c */
[----:B------:R-:W-:Y:S02]  /*df70*/  IMAD.MOV.U32 R11, RZ, RZ, 0x4 ;  /* 0x00000004ff0b7424 */ /* 0x000fe400078e00ff */
[----:B------:R-:W-:-:S04]  /*df80*/  IMAD R10, R10, c[0x0][0x0], R23 ;  /* 0x000000000a0a7a24 */ /* 0x000fc800078e0217 */
[----:B------:R-:W-:-:S05]  /*df90*/  IMAD.WIDE.U32 R10, R10, R11, c[0x0][0x550] ;  /* 0x000154000a0a7625 */ /* 0x000fca00078e000b */
[----:B------:R-:W2:Y:S04]  /*dfa0*/  LDG.E.U16 R13, [R10.64] ;  /* 0x000000240a0d7981 */ /* 0x000ea8000c1e1500 */
[----:B------:R-:W3:Y:S01]  /*dfb0*/  LDG.E.U16 R14, [R10.64+0x2] ;  /* 0x000002240a0e7981 */ /* 0x000ee2000c1e1500 */
[----:B------:R-:W-:Y:S02]  /*dfc0*/  IADD3 R12, R12, c[0x0][0x4], RZ ;  /* 0x000001000c0c7a10 */ /* 0x000fe40007ffe0ff */
[----:B------:R-:W-:Y:S02]  /*dfd0*/  PRMT R18, R18, 0x9910, RZ ;  /* 0x0000991012127816 */ /* 0x000fe400000000ff */
[----:B------:R-:W-:Y:S02]  /*dfe0*/  ISETP.GE.U32.AND P0, PT, R12, c[0x0][0x178], PT ;  /* 0x00005e000c007a0c */ /* 0x000fe40003f06070 */
[----:B------:R-:W-:-:S02]  /*dff0*/  PRMT R19, R19, 0x9910, RZ ;  /* 0x0000991013137816 */ /* 0x000fc400000000ff */
[----:B--2---:R-:W-:Y:S02]  /*e000*/  PRMT R15, R13, 0x9910, RZ ;  /* 0x000099100d0f7816 */ /* 0x004fe400000000ff */
[----:B------:R-:W-:Y:S02]  /*e010*/  MOV R13, R18 ;  /* 0x00000012000d7202 */ /* 0x000fe40000000f00 */
[----:B---3--:R-:W-:Y:S01]  /*e020*/  PRMT R20, R14, 0x9910, RZ ;  /* 0x000099100e147816 */ /* 0x008fe200000000ff */
[----:B------:R-:W-:Y:S01]  /*e030*/  IMAD.MOV.U32 R14, RZ, RZ, R19 ;  /* 0x000000ffff0e7224 */ /* 0x000fe200078e0013 */
[----:B------:R-:W-:-:S03]  /*e040*/  MOV R18, R15 ;  /* 0x0000000f00127202 */ /* 0x000fc60000000f00 */
[----:B------:R-:W-:Y:S02]  /*e050*/  IMAD.MOV.U32 R19, RZ, RZ, R20 ;  /* 0x000000ffff137224 */ /* 0x000fe400078e0014 */
[----:B------:R-:W-:Y:S02]  /*e060*/  IMAD R18, R13, R18, RZ ;  /* 0x000000120d127224 */ /* 0x000fe400078e02ff */
[----:B------:R-:W-:Y:S01]  /*e070*/  IMAD R19, R14, R19, RZ ;  /* 0x000000130e137224 */ /* 0x000fe200078e02ff */
[----:B------:R-:W-:Y:S05]  /*e080*/  @!P0 BRA `(.L_x_3634) ;  /* 0xfffffed000008947 */ /* 0x000fea000383ffff */
.L_x_3631:
[----:B------:R-:W-:Y:S05]  /*e090*/  BSYNC B0 ;  /* 0x0000000000007941 */ /* 0x000fea0003800000 */
.L_x_3629:
        /* <DEDUP_REMOVED lines=8> */
[----:B0-----:R-:W-:-:S05]  /*e120*/  MOV R11, UR4 ;  /* 0x00000004000b7c02 */ /* 0x001fca0008000f00 */
.L_x_3638:
        /* <DEDUP_REMOVED lines=18> */
.L_x_3637:
[----:B------:R-:W-:Y:S05]  /*e250*/  BSYNC B0 ;  /* 0x0000000000007941 */ /* 0x000fea0003800000 */
.L_x_3636:
[----:B------:R-:W-:Y:S05]  /*e260*/  @P2 BRA `(.L_x_3638) ;  /* 0xfffffec000002947 */ /* 0x000fea000383ffff */
.L_x_3635:
        /* <DEDUP_REMOVED lines=14> */
.L_x_3643:
[----:B------:R-:W-:Y:S01]  /*e350*/  IADD3 R11, R23, R2, RZ ;  /* 0x00000002170b7210 */ /* 0x000fe20007ffe0ff */
[----:B------:R-:W-:Y:S03]  /*e360*/  BAR.SYNC.DEFER_BLOCKING 0x0 ;  /* 0x0000000000007b1d */ /* 0x000fe60000010000 */
[----:B------:R-:W-:-:S03]  /*e370*/  ISETP.GE.U32.AND P0, PT, R11, c[0x0][0x0], PT ;  /* 0x000000000b007a0c */ /* 0x000fc60003f06070 */
[----:B------:R-:W-:Y:S01]  /*e380*/  BSSY B0, `(.L_x_3641) ;  /* 0x000000d000007945 */ /* 0x000fe20003800000 */
[----:B------:R-:W-:-:S13]  /*e390*/  ISETP.GE.U32.OR P0, PT, R23, R2, P0 ;  /* 0x000000021700720c */ /* 0x000fda0000706470 */
[----:B0-----:R-:W-:Y:S05]  /*e3a0*/  @P0 BRA `(.L_x_3642) ;  /* 0x000000a000000947 */ /* 0x001fea0003800000 */
[----:B------:R-:W-:Y:S01]  /*e3b0*/  IMAD R11, R2, 0x4, R10 ;  /* 0x00000004020b7824 */ /* 0x000fe200078e020a */
[----:B------:R-:W-:Y:S02]  /*e3c0*/  PRMT R13, R18, 0x9910, RZ ;  /* 0x00009910120d7816 */ /* 0x000fe400000000ff */
[----:B------:R-:W-:-:S03]  /*e3d0*/  PRMT R12, R19, 0x9910, RZ ;  /* 0x00009910130c7816 */ /* 0x000fc600000000ff */
[----:B------:R-:W0:Y:S02]  /*e3e0*/  LDS R11, [R11] ;  /* 0x000000000b0b7984 */ /* 0x000e240000000800 */
[C---:B0-----:R-:W-:Y:S02]  /*e3f0*/  PRMT R18, R11.reuse, 0x9910, RZ ;  /* 0x000099100b127816 */ /* 0x041fe400000000ff */
[----:B------:R-:W-:-:S03]  /*e400*/  PRMT R19, R11, 0xbb32, RZ ;  /* 0x0000bb320b137816 */ /* 0x000fc600000000ff */
[----:B------:R-:W-:Y:S02]  /*e410*/  IMAD R18, R13, R18, RZ ;  /* 0x000000120d127224 */ /* 0x000fe400078e02ff */
[----:B------:R-:W-:-:S05]  /*e420*/  IMAD R19, R12, R19, RZ ;  /* 0x000000130c137224 */ /* 0x000fca00078e02ff */
[----:B------:R-:W-:-:S05]  /*e430*/  PRMT R12, R18, 0x5410, R19 ;  /* 0x00005410120c7816 */ /* 0x000fca0000000013 */
[----:B------:R0:W-:Y:S02]  /*e440*/  STS [R3.X4+0x10], R12 ;  /* 0x0000100c03007388 */ /* 0x0001e40000004800 */
.L_x_3642:
[----:B------:R-:W-:Y:S05]  /*e450*/  BSYNC B0 ;  /* 0x0000000000007941 */ /* 0x000fea0003800000 */
.L_x_3641:
[----:B------:R-:W-:-:S04]  /*e460*/  SHF.R.S32.HI R2, RZ, 0x1, R2 ;  /* 0x00000001ff027819 */ /* 0x000fc80000011402 */
[----:B------:R-:W-:-:S13]  /*e470*/  ISETP.GE.AND P0, PT, R2, 0x20, PT ;  /* 0x000000200200780c */ /* 0x000fda0003f06270 */
[----:B------:R-:W-:Y:S05]  /*e480*/  @P0 BRA `(.L_x_3643) ;  /* 0xfffffec000000947 */ /* 0x000fea000383ffff */
[----:B------:R-:W-:-:S03]  /*e490*/  MOV R2, 0x20 ;  /* 0x0000002000027802 */ /* 0x000fc60000000f00 */
.L_x_3640:
[----:B0-----:R-:W-:Y:S01]  /*e4a0*/  BAR.SYNC.DEFER_BLOCKING 0x0 ;  /* 0x0000000000007b1d */ /* 0x001fe20000010000 */
[----:B------:R-:W-:-:S13]  /*e4b0*/  ISETP.GE.AND P0, PT, R2, 0x2, PT ;  /* 0x000000020200780c */ /* 0x000fda0003f06270 */
[----:B------:R-:W-:Y:S05]  /*e4c0*/  @!P0 BRA `(.L_x_3639) ;  /* 0x000000c000008947 */ /* 0x000fea0003800000 */
[----:B------:R-:W-:Y:S02]  /*e4d0*/  IMAD.MOV.U32 R3, RZ, RZ, 0x1 ;  /* 0x00000001ff037424 */ /* 0x000fe400078e00ff */
.L_x_3644:
[----:B------:R-:W-:Y:S02]  /*e4e0*/  PRMT R12, R18, 0x9910, RZ ;  /* 0x00009910120c7816 */ /* 0x000fe400000000ff */
[----:B------:R-:W-:-:S03]  /*e4f0*/  PRMT R14, R19, 0x9910, RZ ;  /* 0x00009910130e7816 */ /* 0x000fc600000000ff */
[----:B------:R-:W0:Y:S04]  /*e500*/  SHFL.DOWN PT, R10, R12, R3, 0x1f ;  /* 0x08001f030c0a7589 */ /* 0x000e2800000e0000 */
[----:B------:R1:W2:Y:S02]  /*e510*/  SHFL.DOWN PT, R11, R14, R3, 0x1f ;  /* 0x08001f030e0b7589 */ /* 0x0002a400000e0000 */
[----:B-1----:R-:W-:-:S04]  /*e520*/  SHF.L.U32 R3, R3, 0x1, RZ ;  /* 0x0000000103037819 */ /* 0x002fc800000006ff */
[----:B------:R-:W-:Y:S02]  /*e530*/  ISETP.GE.AND P0, PT, R3, R2, PT ;  /* 0x000000020300720c */ /* 0x000fe40003f06270 */
[----:B0-----:R-:W-:Y:S02]  /*e540*/  PRMT R18, R10, 0x9910, RZ ;  /* 0x000099100a127816 */ /* 0x001fe400000000ff */
[----:B--2---:R-:W-:-:S03]  /*e550*/  PRMT R19, R11, 0x9910, RZ ;  /* 0x000099100b137816 */ /* 0x004fc600000000ff */
[----:B------:R-:W-:Y:S02]  /*e560*/  IMAD R18, R12, R18, RZ ;  /* 0x000000120c127224 */ /* 0x000fe400078e02ff */
[----:B------:R-:W-:-:S04]  /*e570*/  IMAD R19, R14, R19, RZ ;  /* 0x000000130e137224 */ /* 0x000fc800078e02ff */
[----:B------:R-:W-:Y:S05]  /*e580*/  @!P0 BRA `(.L_x_3644) ;  /* 0xffffff5000008947 */ /* 0x000fea000383ffff */
.L_x_3639:
        /* <DEDUP_REMOVED lines=11> */
[----:B------:R-:W-:Y:S02]  /*e640*/  PRMT R6, R19, 0x9910, RZ ;  /* 0x0000991013067816 */ /* 0x000fe400000000ff */
[----:B------:R-:W-:Y:S02]  /*e650*/  PRMT R3, R18, 0x9910, RZ ;  /* 0x0000991012037816 */ /* 0x000fe400000000ff */
[----:B--2---:R-:W-:Y:S01]  /*e660*/  PRMT R18, R0, 0x9910, RZ ;  /* 0x0000991000127816 */ /* 0x004fe200000000ff */
[----:B------:R-:W-:Y:S01]  /*e670*/  IMAD.MOV.U32 R0, RZ, RZ, R6 ;  /* 0x000000ffff007224 */ /* 0x000fe200078e0006 */
[----:B---3--:R-:W-:-:S03]  /*e680*/  PRMT R19, R2, 0x9910, RZ ;  /* 0x0000991002137816 */ /* 0x008fc600000000ff */
[----:B------:R-:W-:Y:S02]  /*e690*/  IMAD R18, R3, R18, RZ ;  /* 0x0000001203127224 */ /* 0x000fe400078e02ff */
[----:B------:R-:W-:Y:S02]  /*e6a0*/  IMAD R19, R0, R19, RZ ;  /* 0x0000001300137224 */ /* 0x000fe400078e02ff */
.L_x_3646:
        /* <DEDUP_REMOVED lines=24> */
.L_x_3648:
        /* <DEDUP_REMOVED lines=24> */
.L_x_3649:
[----:B0-----:R-:W-:-:S04]  /*e9b0*/  IADD3 R2, P0, R17, c[0x0][0x538], RZ ;  /* 0x00014e0011027a10 */ /* 0x001fc80007f1e0ff */
[----:B------:R-:W-:-:S05]  /*e9c0*/  IADD3.X R3, RZ, c[0x0][0x53c], RZ, P0, !PT ;  /* 0x00014f00ff037a10 */ /* 0x000fca00007fe4ff */
[----:B------:R-:W-:Y:S01]  /*e9d0*/  STG.E.U16 [R2.64], R19 ;  /* 0x0000001302007986 */ /* 0x000fe2000c101524 */
[----:B------:R-:W-:Y:S05]  /*e9e0*/  EXIT ;  /* 0x000000000000794d */ /* 0x000fea0003800000 */
.L_x_3647:
[----:B------:R-:W-:Y:S04]  /*e9f0*/  STG.E.U16 [R4.64], R18 ;  /* 0x0000001204007986 */ /* 0x000fe8000c101524 */
[----:B------:R-:W-:Y:S01]  /*ea00*/  STG.E.U16 [R4.64+0x2], R19 ;  /* 0x0000021304007986 */ /* 0x000fe2000c101524 */
[----:B------:R-:W-:Y:S05]  /*ea10*/  EXIT ;  /* 0x000000000000794d */ /* 0x000fea0003800000 */
.L_x_3645:
[----:B------:R-:W-:Y:S01]  /*ea20*/  ISETP.NE.AND P0, PT, RZ, UR38, PT ;  /* 0x00000026ff007c0c */ /* 0x000fe2000bf05270 */
[----:B------:R-:W-:Y:S02]  /*ea30*/  ULDC.U8 UR4, c[0x0][0x569] ;  /* 0x00015a4000047ab9 */ /* 0x000fe40000000000 */
[----:B------:R-:W-:-:S10]  /*ea40*/  ISETP.NE.AND P1, PT, RZ, UR4, PT ;  /* 0x00000004ff007c0c */ /* 0x000fd4000bf25270 */
[----:B------:R-:W-:Y:S05]  /*ea50*/  @!P0 BRA `(.L_x_3650) ;  /* 0x0000009000008947 */ /* 0x000fea0003800000 */
[----:B------:R-:W2:Y:S04]  /*ea60*/  LDG.E.U16 R0, [R6.64] ;  /* 0x0000002406007981 */ /* 0x000ea8000c1e1500 */
[----:B------:R-:W3:Y:S01]  /*ea70*/  LDG.E.U16 R2, [R8.64] ;  /* 0x0000002408027981 */ /* 0x000ee2000c1e1500 */
[----:B------:R-:W-:Y:S02]  /*ea80*/  PRMT R4, R19, 0x9910, RZ ;  /* 0x0000991013047816 */ /* 0x000fe400000000ff */
[----:B------:R-:W-:Y:S02]  /*ea90*/  PRMT R3, R18, 0x9910, RZ ;  /* 0x0000991012037816 */ /* 0x000fe400000000ff */
[----:B--2---:R-:W-:Y:S01]  /*eaa0*/  PRMT R18, R0, 0x9910, RZ ;  /* 0x0000991000127816 */ /* 0x004fe200000000ff */
[----:B------:R-:W-:Y:S01]  /*eab0*/  IMAD.MOV.U32 R0, RZ, RZ, R4 ;  /* 0x000000ffff007224 */ /* 0x000fe200078e0004 */
[----:B---3--:R-:W-:-:S03]  /*eac0*/  PRMT R19, R2, 0x9910, RZ ;  /* 0x0000991002137816 */ /* 0x008fc600000000ff */
[----:B------:R-:W-:Y:S02]  /*ead0*/  IMAD R18, R3, R18, RZ ;  /* 0x0000001203127224 */ /* 0x000fe400078e02ff */
[----:B------:R-:W-:Y:S02]  /*eae0*/  IMAD R19, R0, R19, RZ ;  /* 0x0000001300137224 */ /* 0x000fe400078e02ff */
.L_x_3650:
        /* <DEDUP_REMOVED lines=24> */
.L_x_3652:
        /* <DEDUP_REMOVED lines=24> */
.L_x_3653:
[----:B0-----:R-:W-:-:S04]  /*edf0*/  IADD3 R2, P0, R17, c[0x0][0x538], RZ ;  /* 0x00014e0011027a10 */ /* 0x001fc80007f1e0ff */
[----:B------:R-:W-:-:S05]  /*ee00*/  IADD3.X R3, RZ, c[0x0][0x53c], RZ, P0, !PT ;  /* 0x00014f00ff037a10 */ /* 0x000fca00007fe4ff */
[----:B------:R-:W-:Y:S01]  /*ee10*/  STG.E.U16 [R2.64], R19 ;  /* 0x0000001302007986 */ /* 0x000fe2000c101524 */
[----:B------:R-:W-:Y:S05]  /*ee20*/  EXIT ;  /* 0x000000000000794d */ /* 0x000fea0003800000 */
.L_x_3651:
[----:B------:R-:W-:Y:S04]  /*ee30*/  STG.E.U16 [R6.64], R18 ;  /* 0x0000001206007986 */ /* 0x000fe8000c101524 */
[----:B------:R-:W-:Y:S01]  /*ee40*/  STG.E.U16 [R8.64], R19 ;  /* 0x0000001308007986 */ /* 0x000fe2000c101524 */
[----:B------:R-:W-:Y:S05]  /*ee50*/  EXIT ;  /* 0x000000000000794d */ /* 0x000fea0003800000 */
.L_x_3620:
        /* <DEDUP_REMOVED lines=25> */
.L_x_3655:
        /* <DEDUP_REMOVED lines=24> */
.L_x_3657:
        /* <DEDUP_REMOVED lines=24> */
.L_x_3658:
[----:B0-----:R-:W-:-:S04]  /*f2f0*/  IADD3 R2, P0, R19, c[0x0][0x538], RZ ;  /* 0x00014e0013027a10 */ /* 0x001fc80007f1e0ff */
[----:B------:R-:W-:-:S05]  /*f300*/  IADD3.X R3, RZ, c[0x0][0x53c], RZ, P0, !PT ;  /* 0x00014f00ff037a10 */ /* 0x000fca00007fe4ff */
[----:B------:R-:W-:Y:S01]  /*f310*/  STG.E.U16 [R2.64], R25 ;  /* 0x0000001902007986 */ /* 0x000fe2000c101524 */
[----:B------:R-:W-:Y:S05]  /*f320*/  EXIT ;  /* 0x000000000000794d */ /* 0x000fea0003800000 */
.L_x_3656:
[----:B------:R-:W-:Y:S04]  /*f330*/  STG.E.U16 [R4.64], R22 ;  /* 0x0000001604007986 */ /* 0x000fe8000c101524 */
[----:B------:R-:W-:Y:S01]  /*f340*/  STG.E.U16 [R4.64+0x2], R25 ;  /* 0x0000021904007986 */ /* 0x000fe2000c101524 */
[----:B------:R-:W-:Y:S05]  /*f350*/  EXIT ;  /* 0x000000000000794d */ /* 0x000fea0003800000 */
.L_x_3654:
[----:B0-----:R-:W-:Y:S01]  /*f360*/  ISETP.NE.AND P0, PT, R2, RZ, PT ;  /* 0x000000ff0200720c */ /* 0x001fe20003f05270 */
        /* <DEDUP_REMOVED lines=12> */
.L_x_3659:
        /* <DEDUP_REMOVED lines=24> */
.L_x_3661:
        /* <DEDUP_REMOVED lines=24> */
.L_x_3662:
[----:B0-----:R-:W-:-:S04]  /*f730*/  IADD3 R2, P0, R19, c[0x0][0x538], RZ ;  /* 0x00014e0013027a10 */ /* 0x001fc80007f1e0ff */
[----:B------:R-:W-:-:S05]  /*f740*/  IADD3.X R3, RZ, c[0x0][0x53c], RZ, P0, !PT ;  /* 0x00014f00ff037a10 */ /* 0x000fca00007fe4ff */
[----:B------:R-:W-:Y:S01]  /*f750*/  STG.E.U16 [R2.64], R25 ;  /* 0x0000001902007986 */ /* 0x000fe2000c101524 */
[----:B------:R-:W-:Y:S05]  /*f760*/  EXIT ;  /* 0x000000000000794d */ /* 0x000fea0003800000 */
.L_x_3660:
[----:B------:R-:W-:Y:S04]  /*f770*/  STG.E.U16 [R6.64], R22 ;  /* 0x0000001606007986 */ /* 0x000fe8000c101524 */
[----:B------:R-:W-:Y:S01]  /*f780*/  STG.E.U16 [R8.64], R25 ;  /* 0x0000001908007986 */ /* 0x000fe2000c101524 */
[----:B------:R-:W-:Y:S05]  /*f790*/  EXIT ;  /* 0x000000000000794d */ /* 0x000fea0003800000 */
.L_x_3663:
        /* <DEDUP_REMOVED lines=14> */
.L_x_8827:


//--------------------- .text._ZN2at6native13reduce_kernelILi128ELi4ENS0_8ReduceOpIsNS0_14func_wrapper_tIsNS0_55_GLOBAL__N__0955718d_22_SparseCsrTensorMath_cu_868dd54514ReductionMulOpIsEEEEjsLi4ELi4EEEEEvT1_ --------------------------
	.section	.text._ZN2at6native13reduce_kernelILi128ELi4ENS0_8ReduceOpIsNS0_14func_wrapper_tIsNS0_55_GLOBAL__N__0955718d_22_SparseCsrTensorMath_cu_868dd54514ReductionMulOpIsEEEEjsLi4ELi4EEEEEvT1_,"ax",@progbits
	.sectioninfo	@"SHI_REGISTERS=48"
	.align	128
.text._ZN2at6native13reduce_kernelILi128ELi4ENS0_8ReduceOpIsNS0_14func_wrapper_tIsNS0_55_GLOBAL__N__0955718d_22_SparseCsrTensorMath_cu_868dd54514ReductionMulOpIsEEEEjsLi4ELi4EEEEEvT1_:
        .type           _ZN2at6native13reduce_kernelILi128ELi4ENS0_8ReduceOpIsNS0_14func_wrapper_tIsNS0_55_GLOBAL__N__0955718d_22_SparseCsrTensorMath_cu_868dd54514ReductionMulOpIsEEEEjsLi4ELi4EEEEEvT1_,@function
        .size           _ZN2at6native13reduce_kernelILi128ELi4ENS0_8ReduceOpIsNS0_14func_wrapper_tIsNS0_55_GLOBAL__N__0955718d_22_SparseCsrTensorMath_cu_868dd54514ReductionMulOpIsEEEEjsLi4ELi4EEEEEvT1_,(.L_x_8828 - _ZN2at6native13reduce_kernelILi128ELi4ENS0_8ReduceOpIsNS0_14func_wrapper_tIsNS0_55_GLOBAL__N__0955718d_22_SparseCsrTensorMath_cu_868dd54514ReductionMulOpIsEEEEjsLi4ELi4EEEEEvT1_)
        .other          _ZN2at6native13reduce_kernelILi128ELi4ENS0_8ReduceOpIsNS0_14func_wrapper_tIsNS0_55_GLOBAL__N__0955718d_22_SparseCsrTensorMath_cu_868dd54514ReductionMulOpIsEEEEjsLi4ELi4EEEEEvT1_,@"STO_CUDA_ENTRY STV_DEFAULT"
_ZN2at6native13reduce_kernelILi128ELi4ENS0_8ReduceOpIsNS0_14func_wrapper_tIsNS0_55_GLOBAL__N__0955718d_22_SparseCsrTensorMath_cu_868dd54514ReductionMulOpIsEEEEjsLi4ELi4EEEEEvT1_:
        /* <DEDUP_REMOVED lines=213> */
.L_x_3664:
        /* <DEDUP_REMOVED lines=51> */
.L_x_3673:
[----:B------:R-:W-:Y:S05]  /*1080*/  BSYNC B2 ;  /* 0x0000000000027941 */ /* 0x000fea0003800000 */
.L_x_3672:
        /* <DEDUP_REMOVED lines=11> */
.L_x_3671:
[----:B------:R-:W-:Y:S05]  /*1140*/  BSYNC B1 ;  /* 0x0000000000017941 */ /* 0x000fea0003800000 */
.L_x_3670:
[C---:B------:R-:W-:Y:S02]  /*1150*/  IADD3 R5, P0, -R7.reuse, 0x4, RZ ;  /* 0x0000000407057810 */ /* 0x040fe40007f1e1ff */
[----:B------:R-:W-:Y:S02]  /*1160*/  IADD3 R0, R7, c[0x0][0x168], RZ ;  /* 0x00005a0007007a10 */ /* 0x000fe40007ffe0ff */
[C---:B------:R-:W-:Y:S02]  /*1170*/  LEA R18, P1, R5.reuse, R18, 0x1 ;  /* 0x0000001205127211 */ /* 0x040fe400078208ff */
[----:B------:R-:W-:Y:S02]  /*1180*/  IADD3.X R4, RZ, -0x1, RZ, P0, !PT ;  /* 0xffffffffff047810 */ /* 0x000fe400007fe4ff */
[----:B------:R-:W-:Y:S02]  /*1190*/  IADD3 R0, R0, -0x4, RZ ;  /* 0xfffffffc00007810 */ /* 0x000fe40007ffe0ff */
[----:B------:R-:W-:-:S02]  /*11a0*/  LEA.HI.X R19, R5, R19, R4, 0x1, P1 ;  /* 0x0000001305137211 */ /* 0x000fc400008f0c04 */
.L_x_3669:
[----:B------:R-:W-:Y:S05]  /*11b0*/  BSYNC B0 ;  /* 0x0000000000007941 */ /* 0x000fea0003800000 */
.L_x_3668:
        /* <DEDUP_REMOVED lines=12> */
[----:B------:R-:W-:-:S04]  /*1280*/  IMAD.MOV.U32 R9, RZ, RZ, R8 ;  /* 0x000000ffff097224 */ /* 0x000fc800078e0008 */
.L_x_3676:
[----:B------:R-:W-:-:S06]  /*1290*/  IMAD.WIDE.U32 R6, R5, 0x8, R18 ;  /* 0x0000000805067825 */ /* 0x000fcc00078e0012 */
[----:B------:R-:W2:Y:S01]  /*12a0*/  LDG.E.64 R6, [R6.64] ;  /* 0x0000002406067981 */ /* 0x000ea2000c1e1b00 */
[----:B------:R-:W-:Y:S02]  /*12b0*/  PRMT R3, R3, 0x9910, RZ ;  /* 0x0000991003037816 */ /* 0x000fe400000000ff */
[----:B------:R-:W-:Y:S02]  /*12c0*/  IADD3 R5, R5, c[0x0][0x170], RZ ;  /* 0x00005c0005057a10 */ /* 0x000fe40007ffe0ff */
[----:B------:R-:W-:Y:S01]  /*12d0*/  PRMT R10, R4, 0x9910, RZ ;  /* 0x00009910040a7816 */ /* 0x000fe200000000ff */
[----:B------:R-:W-:Y:S01]  /*12e0*/  IMAD.MOV.U32 R4, RZ, RZ, R3 ;  /* 0x000000ffff047224 */ /* 0x000fe200078e0003 */
[----:B------:R-:W-:Y:S02]  /*12f0*/  LEA R3, R5, 0x3, 0x2 ;  /* 0x0000000305037811 */ /* 0x000fe400078e10ff */
[----:B------:R-:W-:Y:S02]  /*1300*/  PRMT R9, R9, 0x9910, RZ ;  /* 0x0000991009097816 */ /* 0x000fe400000000ff */
[----:B------:R-:W-:-:S02]  /*1310*/  ISETP.GE.U32.AND P0, PT, R3, R0, PT ;  /* 0x000000000300720c */ /* 0x000fc40003f06070 */
[----:B------:R-:W-:Y:S02]  /*1320*/  PRMT R8, R8, 0x9910, RZ ;  /* 0x0000991008087816 */ /* 0x000fe400000000ff */
[C---:B--2---:R-:W-:Y:S02]  /*1330*/  PRMT R11, R6.reuse, 0x9910, RZ ;  /* 0x00009910060b7816 */ /* 0x044fe400000000ff */
[C---:B------:R-:W-:Y:S02]  /*1340*/  PRMT R12, R7.reuse, 0x9910, RZ ;  /* 0x00009910070c7816 */ /* 0x040fe400000000ff */
[----:B------:R-:W-:Y:S02]  /*1350*/  PRMT R13, R7, 0xbb32, RZ ;  /* 0x0000bb32070d7816 */ /* 0x000fe400000000ff */
[----:B------:R-:W-:Y:S01]  /*1360*/  MOV R7, R11 ;  /* 0x0000000b00077202 */ /* 0x000fe20000000f00 */
[----:B------:R-:W-:Y:S01]  /*1370*/  IMAD.MOV.U32 R11, RZ, RZ, R12 ;  /* 0x000000ffff0b7224 */ /* 0x000fe200078e000c */
[----:B------:R-:W-:-:S03]  /*1380*/  PRMT R6, R6, 0xbb32, RZ ;  /* 0x0000bb3206067816 */ /* 0x000fc600000000ff */
[----:B------:R-:W-:Y:S02]  /*1390*/  IMAD R3, R4, R7, RZ ;  /* 0x0000000704037224 */ /* 0x000fe400078e02ff */
[----:B------:R-:W-:Y:S02]  /*13a0*/  IMAD R9, R9, R6, RZ ;  /* 0x0000000609097224 */ /* 0x000fe400078e02ff */
[----:B------:R-:W-:Y:S02]  /*13b0*/  IMAD R8, R8, R11, RZ ;  /* 0x0000000b08087224 */ /* 0x000fe400078e02ff */
[----:B------:R-:W-:Y:S01]  /*13c0*/  IMAD R4, R10, R13, RZ ;  /* 0x0000000d0a047224 */ /* 0x000fe200078e02ff */
[----:B------:R-:W-:Y:S05]  /*13d0*/  @!P0 BRA `(.L_x_3676) ;  /* 0xfffffeb000008947 */ /* 0x000fea000383ffff */
.L_x_3675:
[----:B------:R-:W-:Y:S05]  /*13e0*/  BSYNC B0 ;  /* 0x0000000000007941 */ /* 0x000fea0003800000 */
.L_x_3674:
        /* <DEDUP_REMOVED lines=8> */
.L_x_3678:
[----:B------:R-:W-:Y:S05]  /*1470*/  BSYNC B0 ;  /* 0x0000000000007941 */ /* 0x000fea0003800000 */
.L_x_3677:
        /* <DEDUP_REMOVED lines=10> */
[----:B------:R-:W-:Y:S02]  /*1520*/  PRMT R0, R3, 0x9910, RZ ;  /* 0x0000991003007816 */ /* 0x000fe400000000ff */
[----:B--2---:R-:W-:-:S05]  /*1530*/  PRMT R3, R18, 0x9910, RZ ;  /* 0x0000991012037816 */ /* 0x004fca00000000ff */
[----:B------:R-:W-:Y:S02]  /*1540*/  IMAD R3, R3, R0, RZ ;  /* 0x0000000003037224 */ /* 0x000fe400078e02ff */
.L_x_3680:
[----:B------:R-:W-:Y:S05]  /*1550*/  BSYNC B0 ;  /* 0x0000000000007941 */ /* 0x000fea0003800000 */
.L_x_3679:
[----:B------:R-:W-:Y:S02]  /*1560*/  PRMT R3, R3, 0x9910, RZ ;  /* 0x0000991003037816 */ /* 0x000fe400000000ff */
[----:B------:R-:W-:Y:S02]  /*1570*/  PRMT R0, R9, 0x9910, RZ ;  /* 0x0000991009007816 */ /* 0x000fe400000000ff */
[----:B------:R-:W-:Y:S02]  /*1580*/  PRMT R4, R4, 0x9910, RZ ;  /* 0x0000991004047816 */ /* 0x000fe400000000ff */
[----:B------:R-:W-:Y:S01]  /*1590*/  PRMT R24, RZ, 0x7610, R24 ;  /* 0x00007610ff187816 */ /* 0x000fe20000000018 */
[----:B------:R-:W-:Y:S01]  /*15a0*/  IMAD R0, R3, R0, RZ ;  /* 0x0000000003007224 */ /* 0x000fe200078e02ff */
[----:B------:R-:W-:Y:S02]  /*15b0*/  PRMT R3, R8, 0x9910, RZ ;  /* 0x0000991008037816 */ /* 0x000fe400000000ff */
[----:B------:R-:W-:-:S02]  /*15c0*/  PRMT R19, RZ, 0x7610, R19 ;  /* 0x00007610ff137816 */ /* 0x000fc40000000013 */
[----:B------:R-:W-:Y:S02]  /*15d0*/  PRMT R0, R0, 0x9910, RZ ;  /* 0x0000991000007816 */ /* 0x000fe400000000ff */
[----:B------:R-:W-:-:S03]  /*15e0*/  PRMT R18, RZ, 0x7610, R18 ;  /* 0x00007610ff127816 */ /* 0x000fc60000000012 */
[----:B------:R-:W-:-:S05]  /*15f0*/  IMAD R0, R0, R3, RZ ;  /* 0x0000000300007224 */ /* 0x000fca00078e02ff */
[----:B------:R-:W-:Y:S01]  /*1600*/  PRMT R27, R0, 0x9910, RZ ;  /* 0x00009910001b7816 */ /* 0x000fe200000000ff */
[----:B------:R-:W-:-:S04]  /*1610*/  IMAD.MOV.U32 R0, RZ, RZ, R4 ;  /* 0x000000ffff007224 */ /* 0x000fc800078e0004 */
[----:B------:R-:W-:Y:S01]  /*1620*/  IMAD R27, R27, R0, RZ ;  /* 0x000000001b1b7224 */ /* 0x000fe200078e02ff */
[----:B------:R-:W-:Y:S05]  /*1630*/  BRA `(.L_x_3666) ;  /* 0x00009cb000007947 */ /* 0x000fea0003800000 */
.L_x_3667:
        /* <DEDUP_REMOVED lines=46> */
.L_x_3691:
[----:B------:R-:W-:Y:S01]  /*1920*/  HFMA2.MMA R26, -RZ, RZ, 0, 0 ;  /* 0x00000000ff1a7435 */ /* 0x000fe200000001ff */
[----:B------:R-:W-:Y:S01]  /*1930*/  IMAD.MOV.U32 R29, RZ, RZ, RZ ;  /* 0x000000ffff1d7224 */ /* 0x000fe200078e00ff */
[----:B------:R-:W-:Y:S08]  /*1940*/  @!P0 BRA `(.L_x_3686) ;  /* 0x00000da000008947 */ /* 0x000ff00003800000 */
[----:B------:R-:W-:-:S04]  /*1950*/  IMAD.MOV.U32 R30, RZ, RZ, RZ ;  /* 0x000000ffff1e7224 */ /* 0x000fc800078e00ff */
[----:B------:R-:W-:-:S05]  /*1960*/  IMAD.HI.U32 R24, R31, c[0x0][0x1ac], R30 ;  /* 0x00006b001f187a27 */ /* 0x000fca00078e001e */
[----:B------:R-:W-:Y:S01]  /*1970*/  SHF.R.U32.HI R25, RZ, c[0x0][0x1b0], R24 ;  /* 0x00006c00ff197a19 */ /* 0x000fe20000011618 */
[----:B------:R-:W-:-:S04]  /*1980*/  IMAD.MOV.U32 R24, RZ, RZ, RZ ;  /* 0x000000ffff187224 */ /* 0x000fc800078e00ff */
[C---:B------:R-:W-:Y:S01]  /*1990*/  IMAD.HI.U32 R21, R25.reuse, c[0x0][0x1b8], R24 ;  /* 0x00006e0019157a27 */ /* 0x040fe200078e0018 */
[----:B------:R-:W-:-:S04]  /*19a0*/  IADD3 R24, -R25, RZ, RZ ;  /* 0x000000ff19187210 */ /* 0x000fc80007ffe1ff */
[----:B------:R-:W-:Y:S01]  /*19b0*/  SHF.R.U32.HI R28, RZ, c[0x0][0x1bc], R21 ;  /* 0x00006f00ff1c7a19 */ /* 0x000fe20000011615 */
[----:B------:R-:W-:Y:S02]  /*19c0*/  IMAD.MOV.U32 R21, RZ, RZ, c[0x0][0x1a4] ;  /* 0x00006900ff157624 */ /* 0x000fe400078e00ff */
[----:B------:R-:W-:Y:S02]  /*19d0*/  IMAD R24, R24, c[0x0][0x1a8], R31 ;  /* 0x00006a0018187a24 */ /* 0x000fe400078e021f */
[----:B------:R-:W-:Y:S01]  /*19e0*/  IMAD.MOV R27, RZ, RZ, -R28 ;  /* 0x000000ffff1b7224 */ /* 0x000fe200078e0a1c */
[----:B------:R-:W-:Y:S01]  /*19f0*/  ISETP.NE.AND P1, PT, R21, 0x2, PT ;  /* 0x000000021500780c */ /* 0x000fe20003f25270 */
[----:B------:R-:W-:Y:S02]  /*1a00*/  IMAD R24, R24, c[0x0][0x2d4], RZ ;  /* 0x0000b50018187a24 */ /* 0x000fe400078e02ff */
[----:B------:R-:W-:-:S04]  /*1a10*/  IMAD R25, R27, c[0x0][0x1b4], R25 ;  /* 0x00006d001b197a24 */ /* 0x000fc800078e0219 */
[----:B------:R-:W-:-:S06]  /*1a20*/  IMAD R26, R25, c[0x0][0x2d8], R24 ;  /* 0x0000b600191a7a24 */ /* 0x000fcc00078e0218 */
        /* <DEDUP_REMOVED lines=204> */
.L_x_3686:
[----:B------:R-:W-:-:S04]  /*26f0*/  LOP3.LUT R25, R26, 0xfffffff8, RZ, 0xc0, !PT ;  /* 0xfffffff81a197812 */ /* 0x000fc800078ec0ff */
[----:B------:R-:W-:-:S05]  /*2700*/  IADD3 R24, P1, R18, R25, RZ ;  /* 0x0000001912187210 */ /* 0x000fca0007f3e0ff */
[----:B------:R-:W-:-:S06]  /*2710*/  IMAD.X R25, RZ, RZ, R19, P1 ;  /* 0x000000ffff197224 */ /* 0x000fcc00008e0613 */
[----:B------:R-:W2:Y:S01]  /*2720*/  LDG.E.64 R24, [R24.64] ;  /* 0x0000002418187981 */ /* 0x000ea2000c1e1b00 */
[----:B------:R-:W-:Y:S02]  /*2730*/  IADD3 R31, R31, c[0x0][0x170], RZ ;  /* 0x00005c001f1f7a10 */ /* 0x000fe40007ffe0ff */
[C---:B--2---:R-:W-:Y:S02]  /*2740*/  PRMT R21, R24.reuse, 0x7610, R21 ;  /* 0x0000761018157816 */ /* 0x044fe40000000015 */
[----:B------:R-:W-:Y:S02]  /*2750*/  PRMT R26, R24, 0x7632, R26 ;  /* 0x00007632181a7816 */ /* 0x000fe4000000001a */
[C---:B------:R-:W-:Y:S02]  /*2760*/  PRMT R27, R25.reuse, 0x7610, R27 ;  /* 0x00007610191b7816 */ /* 0x040fe4000000001b */
[----:B------:R-:W-:Y:S01]  /*2770*/  PRMT R28, R25, 0x7632, R28 ;  /* 0x00007632191c7816 */ /* 0x000fe2000000001c */
[----:B------:R-:W-:Y:S05]  /*2780*/  @!P0 BRA `(.L_x_3687) ;  /* 0x00000d0000008947 */ /* 0x000fea0003800000 */
[----:B------:R-:W-:-:S10]  /*2790*/  HFMA2.MMA R30, -RZ, RZ, 0, 0 ;  /* 0x00000000ff1e7435 */ /* 0x000fd400000001ff */
[----:B------:R-:W-:Y:S01]  /*27a0*/  IMAD.HI.U32 R24, R31, c[0x0][0x1ac], R30 ;  /* 0x00006b001f187a27 */ /* 0x000fe200078e001e */
[----:B------:R-:W-:-:S04]  /*27b0*/  MOV R30, c[0x0][0x1a4] ;  /* 0x00006900001e7a02 */ /* 0x000fc80000000f00 */
[----:B------:R-:W-:Y:S01]  /*27c0*/  SHF.R.U32.HI R25, RZ, c[0x0][0x1b0], R24 ;  /* 0x00006c00ff197a19 */ /* 0x000fe20000011618 */
[----:B------:R-:W-:Y:S01]  /*27d0*/  IMAD.MOV.U32 R24, RZ, RZ, RZ ;  /* 0x000000ffff187224 */ /* 0x000fe200078e00ff */
[----:B------:R-:W-:-:S03]  /*27e0*/  ISETP.NE.AND P1, PT, R30, 0x2, PT ;  /* 0x000000021e00780c */ /* 0x000fc60003f25270 */
        /* <DEDUP_REMOVED lines=202> */
.L_x_3687:
[----:B------:R-:W-:-:S04]  /*3490*/  LOP3.LUT R25, R29, 0xfffffff8, RZ, 0xc0, !PT ;  /* 0xfffffff81d197812 */ /* 0x000fc800078ec0ff */
[----:B------:R-:W-:-:S04]  /*34a0*/  IADD3 R24, P1, R18, R25, RZ ;  /* 0x0000001912187210 */ /* 0x000fc80007f3e0ff */
[----:B------:R-:W-:-:S06]  /*34b0*/  IADD3.X R25, RZ, R19, RZ, P1, !PT ;  /* 0x00000013ff197210 */ /* 0x000fcc0000ffe4ff */
[----:B------:R-:W2:Y:S01]  /*34c0*/  LDG.E.64 R24, [R24.64] ;  /* 0x0000002418187981 */ /* 0x000ea2000c1e1b00 */
[----:B------:R-:W-:Y:S01]  /*34d0*/  IADD3 R31, R31, c[0x0][0x170], RZ ;  /* 0x00005c001f1f7a10 */ /* 0x000fe20007ffe0ff */
[----:B------:R-:W-:Y:S02]  /*34e0*/  IMAD.MOV.U32 R38, RZ, RZ, RZ ;  /* 0x000000ffff267224 */ /* 0x000fe400078e00ff */
[----:B------:R-:W-:Y:S01]  /*34f0*/  IMAD.MOV.U32 R35, RZ, RZ, RZ ;  /* 0x000000ffff237224 */ /* 0x000fe200078e00ff */
[C---:B--2---:R-:W-:Y:S02]  /*3500*/  PRMT R29, R24.reuse, 0x7610, R29 ;  /* 0x00007610181d7816 */ /* 0x044fe4000000001d */
[----:B------:R-:W-:Y:S02]  /*3510*/  PRMT R30, R24, 0x7632, R30 ;  /* 0x00007632181e7816 */ /* 0x000fe4000000001e */
[C---:B------:R-:W-:Y:S02]  /*3520*/  PRMT R32, R25.reuse, 0x7610, R32 ;  /* 0x0000761019207816 */ /* 0x040fe40000000020 */
        /* <DEDUP_REMOVED lines=211> */
.L_x_3688:
        /* <DEDUP_REMOVED lines=212> */
[----:B------:R-:W-:-:S04]  /*4fa0*/  @P1 IMAD.HI.U32 R24, R25, c[0x0][0x2cc], R24 ;  /* 0x0000b30019181a27 */ /* 0x000fc800078e0018 */
[----:B------:R-:W-:Y:S01]  /*4fb0*/  IMAD R41, R40, c[0x0][0x2bc], R41 ;  /* 0x0000af0028297a24 */ /* 0x000fe200078e0229 */
[----:B------:R-:W-:-:S03]  /*4fc0*/  @P1 SHF.R.U32.HI R24, RZ, c[0x0][0x2d0], R24 ;  /* 0x0000b400ff181a19 */ /* 0x000fc60000011618 */
[----:B------:R-:W-:Y:S02]  /*4fd0*/  IMAD R38, R41, c[0x0][0x330], R38 ;  /* 0x0000cc0029267a24 */ /* 0x000fe400078e0226 */
[----:B------:R-:W-:-:S04]  /*4fe0*/  @P1 IMAD.MOV R24, RZ, RZ, -R24 ;  /* 0x000000ffff181224 */ /* 0x000fc800078e0a18 */
[----:B------:R-:W-:-:S04]  /*4ff0*/  @P1 IMAD R25, R24, c[0x0][0x2c8], R25 ;  /* 0x0000b20018191a24 */ /* 0x000fc800078e0219 */
[----:B------:R-:W-:-:S05]  /*5000*/  @P1 IMAD R38, R25, c[0x0][0x334], R38 ;  /* 0x0000cd0019261a24 */ /* 0x000fca00078e0226 */
.L_x_3689:
[----:B------:R-:W-:-:S04]  /*5010*/  LOP3.LUT R25, R38, 0xfffffff8, RZ, 0xc0, !PT ;  /* 0xfffffff826197812 */ /* 0x000fc800078ec0ff */
[----:B------:R-:W-:-:S04]  /*5020*/  IADD3 R24, P1, R18, R25, RZ ;  /* 0x0000001912187210 */ /* 0x000fc80007f3e0ff */
[----:B------:R-:W-:-:S06]  /*5030*/  IADD3.X R25, RZ, R19, RZ, P1, !PT ;  /* 0x00000013ff197210 */ /* 0x000fcc0000ffe4ff */
[----:B------:R-:W2:Y:S01]  /*5040*/  LDG.E.64 R24, [R24.64] ;  /* 0x0000002418187981 */ /* 0x000ea2000c1e1b00 */
[----:B------:R-:W-:Y:S02]  /*5050*/  PRMT R38, R4, 0x9910, RZ ;  /* 0x0000991004267816 */ /* 0x000fe400000000ff */
[----:B------:R-:W-:Y:S02]  /*5060*/  PRMT R5, R5, 0x9910, RZ ;  /* 0x0000991005057816 */ /* 0x000fe400000000ff */
[----:B------:R-:W-:Y:S02]  /*5070*/  PRMT R4, R21, 0x9910, RZ ;  /* 0x0000991015047816 */ /* 0x000fe400000000ff */
[----:B------:R-:W-:Y:S02]  /*5080*/  PRMT R39, R26, 0x9910, RZ ;  /* 0x000099101a277816 */ /* 0x000fe400000000ff */
[----:B------:R-:W-:Y:S01]  /*5090*/  PRMT R42, R15, 0x9910, RZ ;  /* 0x000099100f2a7816 */ /* 0x000fe200000000ff */
[----:B------:R-:W-:Y:S01]  /*50a0*/  IMAD R5, R5, R4, RZ ;  /* 0x0000000405057224 */ /* 0x000fe200078e02ff */
[----:B------:R-:W-:Y:S01]  /*50b0*/  PRMT R0, R0, 0x9910, RZ ;  /* 0x0000991000007816 */ /* 0x000fe200000000ff */
[----:B------:R-:W-:Y:S01]  /*50c0*/  IMAD R4, R38, R39, RZ ;  /* 0x0000002726047224 */ /* 0x000fe200078e02ff */
[----:B------:R-:W-:-:S02]  /*50d0*/  PRMT R15, R28, 0x9910, RZ ;  /* 0x000099101c0f7816 */ /* 0x000fc400000000ff */
[----:B------:R-:W-:Y:S02]  /*50e0*/  PRMT R38, R32, 0x9910, RZ ;  /* 0x0000991020267816 */ /* 0x000fe400000000ff */
[----:B------:R-:W-:Y:S01]  /*50f0*/  PRMT R13, R13, 0x9910, RZ ;  /* 0x000099100d0d7816 */ /* 0x000fe200000000ff */
[----:B------:R-:W-:Y:S01]  /*5100*/  IMAD R0, R0, R15, RZ ;  /* 0x0000000f00007224 */ /* 0x000fe200078e02ff */
[----:B------:R-:W-:Y:S01]  /*5110*/  IADD3 R31, R31, c[0x0][0x170], RZ ;  /* 0x00005c001f1f7a10 */ /* 0x000fe20007ffe0ff */
[----:B------:R-:W-:Y:S01]  /*5120*/  IMAD R15, R42, R38, RZ ;  /* 0x000000262a0f7224 */ /* 0x000fe200078e02ff */
[----:B------:R-:W-:Y:S02]  /*5130*/  PRMT R42, R10, 0x9910, RZ ;  /* 0x000099100a2a7816 */ /* 0x000fe400000000ff */
[----:B------:R-:W-:Y:S02]  /*5140*/  PRMT R10, R34, 0x9910, RZ ;  /* 0x00009910220a7816 */ /* 0x000fe400000000ff */
[----:B------:R-:W-:-:S02]  /*5150*/  PRMT R38, R37, 0x9910, RZ ;  /* 0x0000991025267816 */ /* 0x000fc400000000ff */
[----:B------:R-:W-:Y:S01]  /*5160*/  PRMT R3, R3, 0x9910, RZ ;  /* 0x0000991003037816 */ /* 0x000fe200000000ff */
[----:B------:R-:W-:Y:S01]  /*5170*/  IMAD R13, R13, R10, RZ ;  /* 0x0000000a0d0d7224 */ /* 0x000fe200078e02ff */
[----:B------:R-:W-:Y:S01]  /*5180*/  PRMT R20, R20, 0x9910, RZ ;  /* 0x0000991014147816 */ /* 0x000fe200000000ff */
[----:B------:R-:W-:Y:S01]  /*5190*/  IMAD R10, R42, R38, RZ ;  /* 0x000000262a0a7224 */ /* 0x000fe200078e02ff */
[----:B------:R-:W-:Y:S01]  /*51a0*/  PRMT R16, R16, 0x9910, RZ ;  /* 0x0000991010107816 */ /* 0x000fe200000000ff */
[----:B------:R-:W-:Y:S01]  /*51b0*/  IMAD.MOV.U32 R38, RZ, RZ, c[0x0][0x170] ;  /* 0x00005c00ff267624 */ /* 0x000fe200078e00ff */
[----:B------:R-:W-:Y:S02]  /*51c0*/  PRMT R41, R27, 0x9910, RZ ;  /* 0x000099101b297816 */ /* 0x000fe400000000ff */
[----:B------:R-:W-:Y:S01]  /*51d0*/  PRMT R40, R29, 0x9910, RZ ;  /* 0x000099101d287816 */ /* 0x000fe200000000ff */
[----:B------:R-:W-:Y:S01]  /*51e0*/  IMAD R38, R38, 0x3, R31 ;  /* 0x0000000326267824 */ /* 0x000fe200078e021f */
[----:B------:R-:W-:Y:S01]  /*51f0*/  PRMT R39, R30, 0x9910, RZ ;  /* 0x000099101e277816 */ /* 0x000fe200000000ff */
[----:B------:R-:W-:Y:S01]  /*5200*/  IMAD R3, R3, R41, RZ ;  /* 0x0000002903037224 */ /* 0x000fe200078e02ff */
[----:B------:R-:W-:Y:S01]  /*5210*/  PRMT R14, R14, 0x9910, RZ ;  /* 0x000099100e0e7816 */ /* 0x000fe200000000ff */
[----:B------:R-:W-:Y:S01]  /*5220*/  IMAD R20, R20, R40, RZ ;  /* 0x0000002814147224 */ /* 0x000fe200078e02ff */
[----:B------:R-:W-:Y:S01]  /*5230*/  ISETP.GE.U32.AND P1, PT, R38, c[0x0][0x168], PT ;  /* 0x00005a0026007a0c */ /* 0x000fe20003f26070 */
[----:B------:R-:W-:Y:S01]  /*5240*/  IMAD R16, R16, R39, RZ ;  /* 0x0000002710107224 */ /* 0x000fe200078e02ff */
[----:B------:R-:W-:-:S02]  /*5250*/  PRMT R12, R12, 0x9910, RZ ;  /* 0x000099100c0c7816 */ /* 0x000fc400000000ff */
[----:B------:R-:W-:Y:S02]  /*5260*/  PRMT R11, R11, 0x9910, RZ ;  /* 0x000099100b0b7816 */ /* 0x000fe400000000ff */
[----:B------:R-:W-:Y:S02]  /*5270*/  PRMT R41, R33, 0x9910, RZ ;  /* 0x0000991021297816 */ /* 0x000fe400000000ff */
[----:B------:R-:W-:Y:S02]  /*5280*/  PRMT R40, R35, 0x9910, RZ ;  /* 0x0000991023287816 */ /* 0x000fe400000000ff */
[----:B------:R-:W-:Y:S01]  /*5290*/  PRMT R39, R36, 0x9910, RZ ;  /* 0x0000991024277816 */ /* 0x000fe200000000ff */
[----:B------:R-:W-:Y:S01]  /*52a0*/  IMAD R14, R14, R41, RZ ;  /* 0x000000290e0e7224 */ /* 0x000fe200078e02ff */
[----:B------:R-:W-:Y:S01]  /*52b0*/  PRMT R9, R9, 0x9910, RZ ;  /* 0x0000991009097816 */ /* 0x000fe200000000ff */
[----:B------:R-:W-:Y:S01]  /*52c0*/  IMAD R12, R12, R40, RZ ;  /* 0x000000280c0c7224 */ /* 0x000fe200078e02ff */
[----:B------:R-:W-:Y:S01]  /*52d0*/  PRMT R8, R8, 0x9910, RZ ;  /* 0x0000991008087816 */ /* 0x000fe200000000ff */
[----:B------:R-:W-:Y:S01]  /*52e0*/  IMAD R11, R11, R39, RZ ;  /* 0x000000270b0b7224 */ /* 0x000fe200078e02ff */
[----:B------:R-:W-:-:S02]  /*52f0*/  PRMT R7, R7, 0x9910, RZ ;  /* 0x0000991007077816 */ /* 0x000fc400000000ff */
[----:B------:R-:W-:Y:S02]  /*5300*/  PRMT R6, R6, 0x9910, RZ ;  /* 0x0000991006067816 */ /* 0x000fe400000000ff */
[C---:B--2---:R-:W-:Y:S02]  /*5310*/  PRMT R40, R24.reuse, 0x9910, RZ ;  /* 0x0000991018287816 */ /* 0x044fe400000000ff */
[----:B------:R-:W-:Y:S02]  /*5320*/  PRMT R39, R24, 0xbb32, RZ ;  /* 0x0000bb3218277816 */ /* 0x000fe400000000ff */
[----:B------:R-:W-:Y:S01]  /*5330*/  PRMT R42, R25, 0x9910, RZ ;  /* 0x00009910192a7816 */ /* 0x000fe200000000ff */
[----:B------:R-:W-:Y:S01]  /*5340*/  IMAD R9, R9, R40, RZ ;  /* 0x0000002809097224 */ /* 0x000fe200078e02ff */
[----:B------:R-:W-:Y:S01]  /*5350*/  PRMT R41, R25, 0xbb32, RZ ;  /* 0x0000bb3219297816 */ /* 0x000fe200000000ff */
[----:B------:R-:W-:Y:S02]  /*5360*/  IMAD R8, R8, R39, RZ ;  /* 0x0000002708087224 */ /* 0x000fe400078e02ff */
[----:B------:R-:W-:-:S02]  /*5370*/  IMAD R7, R7, R42, RZ ;  /* 0x0000002a07077224 */ /* 0x000fc400078e02ff */
[----:B------:R-:W-:Y:S01]  /*5380*/  IMAD R6, R6, R41, RZ ;  /* 0x0000002906067224 */ /* 0x000fe200078e02ff */
[----:B------:R-:W-:Y:S01]  /*5390*/  @P1 CALL.REL.NOINC `(.L_x_3690) ;  /* 0x0000001000001944 */ /* 0x000fe20003c00000 */
[----:B------:R-:W-:Y:S05]  /*53a0*/  BRA `(.L_x_3691) ;  /* 0xffffc57000007947 */ /* 0x000fea000383ffff */
.L_x_3690:
[----:B------:R-:W-:Y:S05]  /*53b0*/  BSYNC B1 ;  /* 0x0000000000017941 */ /* 0x000fea0003800000 */
.L_x_3685:
[C---:B------:R-:W-:Y:S02]  /*53c0*/  PRMT R38, R24.reuse, 0x7610, R38 ;  /* 0x0000761018267816 */ /* 0x040fe40000000026 */
[----:B------:R-:W-:Y:S02]  /*53d0*/  PRMT R39, R24, 0x7632, R39 ;  /* 0x0000763218277816 */ /* 0x000fe40000000027 */
[C---:B------:R-:W-:Y:S02]  /*53e0*/  PRMT R41, R25.reuse, 0x7610, R41 ;  /* 0x0000761019297816 */ /* 0x040fe40000000029 */
[----:B------:R-:W-:Y:S02]  /*53f0*/  PRMT R40, R25, 0x7632, R40 ;  /* 0x0000763219287816 */ /* 0x000fe40000000028 */
.L_x_3684:
[----:B------:R-:W-:Y:S05]  /*5400*/  BSYNC B0 ;  /* 0x0000000000007941 */ /* 0x000fea0003800000 */
.L_x_3683:
        /* <DEDUP_REMOVED lines=205> */
.L_x_3694:
[----:B------:R-:W-:-:S04]  /*60e0*/  LOP3.LUT R25, R28, 0xfffffff8, RZ, 0xc0, !PT ;  /* 0xfffffff81c197812 */ /* 0x000fc800078ec0ff */
[----:B------:R-:W-:-:S05]  /*60f0*/  IADD3 R24, P2, R18, R25, RZ ;  /* 0x0000001912187210 */ /* 0x000fca0007f5e0ff */
[----:B------:R-:W-:-:S06]  /*6100*/  IMAD.X R25, RZ, RZ, R19, P2 ;  /* 0x000000ffff197224 */ /* 0x000fcc00010e0613 */
[----:B------:R-:W2:Y:S01]  /*6110*/  LDG.E.64 R24, [R24.64] ;  /* 0x0000002418187981 */ /* 0x000ea2000c1e1b00 */
[----:B------:R-:W-:-:S04]  /*6120*/  IADD3 R43, R31, c[0x0][0x170], RZ ;  /* 0x00005c001f2b7a10 */ /* 0x000fc80007ffe0ff */
[----:B------:R-:W-:Y:S02]  /*6130*/  ISETP.GE.U32.AND P2, PT, R43, c[0x0][0x168], PT ;  /* 0x00005a002b007a0c */ /* 0x000fe40003f46070 */
[C---:B--2---:R-:W-:Y:S02]  /*6140*/  PRMT R21, R24.reuse, 0x7610, R21 ;  /* 0x0000761018157816 */ /* 0x044fe40000000015 */
[----:B------:R-:W-:Y:S02]  /*6150*/  PRMT R26, R24, 0x7632, R26 ;  /* 0x00007632181a7816 */ /* 0x000fe4000000001a */
[C---:B------:R-:W-:Y:S02]  /*6160*/  PRMT R27, R25.reuse, 0x7610, R27 ;  /* 0x00007610191b7816 */ /* 0x040fe4000000001b */
[----:B------:R-:W-:-:S05]  /*6170*/  PRMT R28, R25, 0x7632, R28 ;  /* 0x00007632191c7816 */ /* 0x000fca000000001c */
        /* <DEDUP_REMOVED lines=201> */
.L_x_3695:
[----:B------:R-:W-:-:S04]  /*6e10*/  LOP3.LUT R25, R30, 0xfffffff8, RZ, 0xc0, !PT ;  /* 0xfffffff81e197812 */ /* 0x000fc800078ec0ff */
[----:B------:R-:W-:-:S04]  /*6e20*/  IADD3 R24, P2, R18, R25, RZ ;  /* 0x0000001912187210 */ /* 0x000fc80007f5e0ff */
[----:B------:R-:W-:-:S06]  /*6e30*/  IADD3.X R25, RZ, R19, RZ, P2, !PT ;  /* 0x00000013ff197210 */ /* 0x000fcc00017fe4ff */
        /* <DEDUP_REMOVED lines=208> */
.L_x_3696:
        /* <DEDUP_REMOVED lines=211> */
.L_x_3697:
[----:B------:R-:W-:-:S04]  /*8870*/  LOP3.LUT R41, R41, 0xfffffff8, RZ, 0xc0, !PT ;  /* 0xfffffff829297812 */ /* 0x000fc800078ec0ff */
[----:B------:R-:W-:-:S04]  /*8880*/  IADD3 R18, P1, R18, R41, RZ ;  /* 0x0000002912127210 */ /* 0x000fc80007f3e0ff */
[----:B------:R-:W-:-:S06]  /*8890*/  IADD3.X R19, RZ, R19, RZ, P1, !PT ;  /* 0x00000013ff137210 */ /* 0x000fcc0000ffe4ff */
[----:B------:R-:W2:Y:S02]  /*88a0*/  LDG.E.64 R18, [R18.64] ;  /* 0x0000002412127981 */ /* 0x000ea4000c1e1b00 */
[C---:B--2---:R-:W-:Y:S02]  /*88b0*/  PRMT R38, R18.reuse, 0x7610, R38 ;  /* 0x0000761012267816 */ /* 0x044fe40000000026 */
[----:B------:R-:W-:Y:S02]  /*88c0*/  PRMT R39, R18, 0x7632, R39 ;  /* 0x0000763212277816 */ /* 0x000fe40000000027 */
[C---:B------:R-:W-:Y:S02]  /*88d0*/  PRMT R41, R19.reuse, 0x7610, R41 ;  /* 0x0000761013297816 */ /* 0x040fe40000000029 */
[----:B------:R-:W-:Y:S02]  /*88e0*/  PRMT R40, R19, 0x7632, R40 ;  /* 0x0000763213287816 */ /* 0x000fe40000000028 */
.L_x_3693:
[----:B------:R-:W-:Y:S05]  /*88f0*/  BSYNC B0 ;  /* 0x0000000000007941 */ /* 0x000fea0003800000 */
.L_x_3692:
[----:B------:R-:W-:Y:S01]  /*8900*/  BSSY B0, `(.L_x_3698) ;  /* 0x0000046000007945 */ /* 0x000fe20003800000 */
[----:B------:R-:W-:Y:S05]  /*8910*/  @P0 BRA `(.L_x_3699) ;  /* 0x0000044000000947 */ /* 0x000fea0003800000 */
[----:B------:R-:W-:Y:S02]  /*8920*/  IADD3 R31, R31, c[0x0][0x170], RZ ;  /* 0x00005c001f1f7a10 */ /* 0x000fe40007ffe0ff */
[----:B------:R-:W-:-:S02]  /*8930*/  PRMT R21, R21, 0x9910, RZ ;  /* 0x0000991015157816 */ /* 0x000fc400000000ff */
[----:B------:R-:W-:Y:S02]  /*8940*/  ISETP.GE.U32.AND P0, PT, R31, c[0x0][0x168], PT ;  /* 0x00005a001f007a0c */ /* 0x000fe40003f06070 */
[----:B------:R-:W-:Y:S01]  /*8950*/  PRMT R24, R0, 0x9910, RZ ;  /* 0x0000991000187816 */ /* 0x000fe200000000ff */
[----:B------:R-:W-:Y:S01]  /*8960*/  IMAD.MOV.U32 R0, RZ, RZ, R21 ;  /* 0x000000ffff007224 */ /* 0x000fe200078e0015 */
[----:B------:R-:W-:Y:S02]  /*8970*/  PRMT R26, R26, 0x9910, RZ ;  /* 0x000099101a1a7816 */ /* 0x000fe400000000ff */
[----:B------:R-:W-:Y:S01]  /*8980*/  PRMT R28, R28, 0x9910, RZ ;  /* 0x000099101c1c7816 */ /* 0x000fe200000000ff */
[----:B------:R-:W-:Y:S01]  /*8990*/  IMAD.MOV.U32 R21, RZ, RZ, R24 ;  /* 0x000000ffff157224 */ /* 0x000fe200078e0018 */
[----:B------:R-:W-:Y:S02]  /*89a0*/  PRMT R18, R3, 0x9910, RZ ;  /* 0x0000991003127816 */ /* 0x000fe400000000ff */
[----:B------:R-:W-:-:S02]  /*89b0*/  PRMT R5, R5, 0x9910, RZ ;  /* 0x0000991005057816 */ /* 0x000fc400000000ff */
[----:B------:R-:W-:Y:S02]  /*89c0*/  PRMT R4, R4, 0x9910, RZ ;  /* 0x0000991004047816 */ /* 0x000fe400000000ff */
[----:B------:R-:W-:Y:S01]  /*89d0*/  MOV R3, R26 ;  /* 0x0000001a00037202 */ /* 0x000fe20000000f00 */
[----:B------:R-:W-:Y:S01]  /*89e0*/  IMAD R5, R5, R0, RZ ;  /* 0x0000000005057224 */ /* 0x000fe200078e02ff */
[----:B------:R-:W-:Y:S02]  /*89f0*/  PRMT R19, R27, 0x9910, RZ ;  /* 0x000099101b137816 */ /* 0x000fe400000000ff */
[----:B------:R-:W-:Y:S01]  /*8a00*/  MOV R24, R28 ;  /* 0x0000001c00187202 */ /* 0x000fe20000000f00 */
[----:B------:R-:W-:Y:S02]  /*8a10*/  IMAD R4, R4, R3, RZ ;  /* 0x0000000304047224 */ /* 0x000fe400078e02ff */
[----:B------:R-:W-:Y:S02]  /*8a20*/  IMAD R3, R18, R19, RZ ;  /* 0x0000001312037224 */ /* 0x000fe400078e02ff */
[----:B------:R-:W-:Y:S01]  /*8a30*/  IMAD R0, R21, R24, RZ ;  /* 0x0000001815007224 */ /* 0x000fe200078e02ff */
[----:B------:R-:W-:Y:S05]  /*8a40*/  @P0 BRA `(.L_x_3699) ;  /* 0x0000031000000947 */ /* 0x000fea0003800000 */
[----:B------:R-:W-:Y:S02]  /*8a50*/  IADD3 R31, R31, c[0x0][0x170], RZ ;  /* 0x00005c001f1f7a10 */ /* 0x000fe40007ffe0ff */
[----:B------:R-:W-:-:S02]  /*8a60*/  PRMT R29, R29, 0x9910, RZ ;  /* 0x000099101d1d7816 */ /* 0x000fc400000000ff */
[----:B------:R-:W-:Y:S02]  /*8a70*/  ISETP.GE.U32.AND P0, PT, R31, c[0x0][0x168], PT ;  /* 0x00005a001f007a0c */ /* 0x000fe40003f06070 */
[----:B------:R-:W-:Y:S01]  /*8a80*/  PRMT R18, R15, 0x9910, RZ ;  /* 0x000099100f127816 */ /* 0x000fe200000000ff */
[----:B------:R-:W-:Y:S01]  /*8a90*/  IMAD.MOV.U32 R15, RZ, RZ, R29 ;  /* 0x000000ffff0f7224 */ /* 0x000fe200078e001d */
[----:B------:R-:W-:Y:S02]  /*8aa0*/  PRMT R24, R14, 0x9910, RZ ;  /* 0x000099100e187816 */ /* 0x000fe400000000ff */
[----:B------:R-:W-:Y:S02]  /*8ab0*/  PRMT R20, R20, 0x9910, RZ ;  /* 0x0000991014147816 */ /* 0x000fe400000000ff */
[----:B------:R-:W-:Y:S02]  /*8ac0*/  PRMT R21, R32, 0x9910, RZ ;  /* 0x0000991020157816 */ /* 0x000fe400000000ff */
[----:B------:R-:W-:Y:S01]  /*8ad0*/  MOV R14, R18 ;  /* 0x00000012000e7202 */ /* 0x000fe20000000f00 */
[----:B------:R-:W-:Y:S01]  /*8ae0*/  IMAD.MOV.U32 R18, RZ, RZ, R24 ;  /* 0x000000ffff127224 */ /* 0x000fe200078e0018 */
[----:B------:R-:W-:Y:S01]  /*8af0*/  PRMT R16, R16, 0x9910, RZ ;  /* 0x0000991010107816 */ /* 0x000fe200000000ff */
[----:B------:R-:W-:Y:S01]  /*8b00*/  IMAD R20, R20, R15, RZ ;  /* 0x0000000f14147224 */ /* 0x000fe200078e02ff */
[----:B------:R-:W-:Y:S01]  /*8b10*/  PRMT R19, R30, 0x9910, RZ ;  /* 0x000099101e137816 */ /* 0x000fe200000000ff */
[----:B------:R-:W-:Y:S01]  /*8b20*/  IMAD R15, R14, R21, RZ ;  /* 0x000000150e0f7224 */ /* 0x000fe200078e02ff */
        /* <DEDUP_REMOVED lines=8> */
[----:B------:R-:W-:-:S02]  /*8bb0*/  PRMT R21, R10, 0x9910, RZ ;  /* 0x000099100a157816 */ /* 0x000fc400000000ff */
[----:B------:R-:W-:Y:S02]  /*8bc0*/  PRMT R13, R13, 0x9910, RZ ;  /* 0x000099100d0d7816 */ /* 0x000fe400000000ff */
[----:B------:R-:W-:Y:S02]  /*8bd0*/  PRMT R12, R12, 0x9910, RZ ;  /* 0x000099100c0c7816 */ /* 0x000fe400000000ff */
[----:B------:R-:W-:Y:S01]  /*8be0*/  PRMT R18, R11, 0x9910, RZ ;  /* 0x000099100b127816 */ /* 0x000fe200000000ff */
[----:B------:R-:W-:Y:S01]  /*8bf0*/  IMAD.MOV.U32 R11, RZ, RZ, R35 ;  /* 0x000000ffff0b7224 */ /* 0x000fe200078e0023 */
[----:B------:R-:W-:Y:S02]  /*8c00*/  MOV R10, R34 ;  /* 0x00000022000a7202 */ /* 0x000fe40000000f00 */
[----:B------:R-:W-:Y:S01]  /*8c10*/  PRMT R19, R36, 0x9910, RZ ;  /* 0x0000991024137816 */ /* 0x000fe200000000ff */
[----:B------:R-:W-:Y:S01]  /*8c20*/  IMAD R12, R12, R11, RZ ;  /* 0x0000000b0c0c7224 */ /* 0x000fe200078e02ff */
[----:B------:R-:W-:Y:S01]  /*8c30*/  PRMT R24, R37, 0x9910, RZ ;  /* 0x0000991025187816 */ /* 0x000fe200000000ff */
[----:B------:R-:W-:-:S02]  /*8c40*/  IMAD R13, R13, R10, RZ ;  /* 0x0000000a0d0d7224 */ /* 0x000fc400078e02ff */
[----:B------:R-:W-:Y:S02]  /*8c50*/  IMAD R11, R18, R19, RZ ;  /* 0x00000013120b7224 */ /* 0x000fe400078e02ff */
[----:B------:R-:W-:Y:S01]  /*8c60*/  IMAD R10, R21, R24, RZ ;  /* 0x00000018150a7224 */ /* 0x000fe200078e02ff */
[----:B------:R-:W-:Y:S05]  /*8c70*/  @P0 BRA `(.L_x_3699) ;  /* 0x000000e000000947 */ /* 0x000fea0003800000 */
[----:B------:R-:W-:Y:S02]  /*8c80*/  PRMT R38, R38, 0x9910, RZ ;  /* 0x0000991026267816 */ /* 0x000fe400000000ff */
[----:B------:R-:W-:Y:S02]  /*8c90*/  PRMT R39, R39, 0x9910, RZ ;  /* 0x0000991027277816 */ /* 0x000fe400000000ff */
[----:B------:R-:W-:Y:S02]  /*8ca0*/  PRMT R21, R6, 0x9910, RZ ;  /* 0x0000991006157816 */ /* 0x000fe400000000ff */
[----:B------:R-:W-:Y:S02]  /*8cb0*/  PRMT R9, R9, 0x9910, RZ ;  /* 0x0000991009097816 */ /* 0x000fe400000000ff */
[----:B------:R-:W-:-:S02]  /*8cc0*/  PRMT R8, R8, 0x9910, RZ ;  /* 0x0000991008087816 */ /* 0x000fc400000000ff */
[----:B------:R-:W-:Y:S01]  /*8cd0*/  PRMT R18, R7, 0x9910, RZ ;  /* 0x0000991007127816 */ /* 0x000fe200000000ff */
[----:B------:R-:W-:Y:S01]  /*8ce0*/  IMAD.MOV.U32 R7, RZ, RZ, R39 ;  /* 0x000000ffff077224 */ /* 0x000fe200078e0027 */
[----:B------:R-:W-:Y:S02]  /*8cf0*/  MOV R6, R38 ;  /* 0x0000002600067202 */ /* 0x000fe40000000f00 */
[----:B------:R-:W-:Y:S01]  /*8d00*/  PRMT R19, R41, 0x9910, RZ ;  /* 0x0000991029137816 */ /* 0x000fe200000000ff */
[----:B------:R-:W-:Y:S01]  /*8d10*/  IMAD R8, R8, R7, RZ ;  /* 0x0000000708087224 */ /* 0x000fe200078e02ff */
[----:B------:R-:W-:Y:S01]  /*8d20*/  PRMT R24, R40, 0x9910, RZ ;  /* 0x0000991028187816 */ /* 0x000fe200000000ff */
[----:B------:R-:W-:Y:S02]  /*8d30*/  IMAD R9, R9, R6, RZ ;  /* 0x0000000609097224 */ /* 0x000fe400078e02ff */
[----:B------:R-:W-:Y:S02]  /*8d40*/  IMAD R7, R18, R19, RZ ;  /* 0x0000001312077224 */ /* 0x000fe400078e02ff */
[----:B------:R-:W-:-:S02]  /*8d50*/  IMAD R6, R21, R24, RZ ;  /* 0x0000001815067224 */ /* 0x000fc400078e02ff */
.L_x_3699:
[----:B------:R-:W-:Y:S05]  /*8d60*/  BSYNC B0 ;  /* 0x0000000000007941 */ /* 0x000fea0003800000 */
.L_x_3698:
[----:B------:R-:W-:Y:S02]  /*8d70*/  PRMT R5, R5, 0x9910, RZ ;  /* 0x0000991005057816 */ /* 0x000fe400000000ff */
[----:B------:R-:W-:-:S02]  /*8d80*/  PRMT R20, R20, 0x9910, RZ ;  /* 0x0000991014147816 */ /* 0x000fc400000000ff */
[----:B------:R-:W-:Y:S02]  /*8d90*/  PRMT R16, R16, 0x9910, RZ ;  /* 0x0000991010107816 */ /* 0x000fe400000000ff */
[----:B------:R-:W-:Y:S01]  /*8da0*/  PRMT R18, R3, 0x9910, RZ ;  /* 0x0000991003127816 */ /* 0x000fe200000000ff */
[----:B------:R-:W-:Y:S01]  /*8db0*/  IMAD.MOV.U32 R3, RZ, RZ, R20 ;  /* 0x000000ffff037224 */ /* 0x000fe200078e0014 */
[----:B------:R-:W-:Y:S02]  /*8dc0*/  PRMT R19, R0, 0x9910, RZ ;  /* 0x0000991000137816 */ /* 0x000fe400000000ff */
[----:B------:R-:W-:Y:S01]  /*8dd0*/  PRMT R21, R14, 0x9910, RZ ;  /* 0x000099100e157816 */ /* 0x000fe200000000ff */
[----:B------:R-:W-:Y:S01]  /*8de0*/  IMAD.MOV.U32 R14, RZ, RZ, R18 ;  /* 0x000000ffff0e7224 */ /* 0x000fe200078e0012 */
[----:B------:R-:W-:Y:S02]  /*8df0*/  MOV R0, R5 ;  /* 0x0000000500007202 */ /* 0x000fe40000000f00 */
[----:B------:R-:W-:-:S02]  /*8e00*/  PRMT R4, R4, 0x9910, RZ ;  /* 0x0000991004047816 */ /* 0x000fc400000000ff */
[----:B------:R-:W-:Y:S01]  /*8e10*/  MOV R5, R16 ;  /* 0x0000001000057202 */ /* 0x000fe20000000f00 */
[----:B------:R-:W-:Y:S01]  /*8e20*/  IMAD R0, R0, R3, RZ ;  /* 0x0000000300007224 */ /* 0x000fe200078e02ff */
[----:B------:R-:W-:Y:S02]  /*8e30*/  PRMT R15, R15, 0x9910, RZ ;  /* 0x000099100f0f7816 */ /* 0x000fe400000000ff */
[----:B------:R-:W-:Y:S01]  /*8e40*/  MOV R16, R19 ;  /* 0x0000001300107202 */ /* 0x000fe20000000f00 */
[----:B------:R-:W-:Y:S01]  /*8e50*/  IMAD.MOV.U32 R19, RZ, RZ, R21 ;  /* 0x000000ffff137224 */ /* 0x000fe200078e0015 */
[----:B------:R-:W-:Y:S01]  /*8e60*/  PRMT R13, R13, 0x9910, RZ ;  /* 0x000099100d0d7816 */ /* 0x000fe200000000ff */
[----:B------:R-:W-:Y:S01]  /*8e70*/  IMAD R3, R4, R5, RZ ;  /* 0x0000000504037224 */ /* 0x000fe200078e02ff */
[----:B------:R-:W-:Y:S01]  /*8e80*/  PRMT R12, R12, 0x9910, RZ ;  /* 0x000099100c0c7816 */ /* 0x000fe200000000ff */
[----:B------:R-:W-:Y:S01]  /*8e90*/  IMAD R4, R14, R15, RZ ;  /* 0x0000000f0e047224 */ /* 0x000fe200078e02ff */
[----:B------:R-:W-:Y:S01]  /*8ea0*/  PRMT R14, R11, 0x9910, RZ ;  /* 0x000099100b0e7816 */ /* 0x000fe200000000ff */
[----:B------:R-:W-:Y:S01]  /*8eb0*/  IMAD R5, R16, R19, RZ ;  /* 0x0000001310057224 */ /* 0x000fe200078e02ff */
[----:B------:R-:W-:Y:S01]  /*8ec0*/  PRMT R15, R10, 0x9910, RZ ;  /* 0x000099100a0f7816 */ /* 0x000fe200000000ff */
[----:B------:R-:W-:Y:S01]  /*8ed0*/  IMAD.MOV.U32 R10, RZ, RZ, R12 ;  /* 0x000000ffff0a7224 */ /* 0x000fe200078e000c */
[----:B------:R-:W-:-:S02]  /*8ee0*/  MOV R11, R13 ;  /* 0x0000000d000b7202 */ /* 0x000fc40000000f00 */
[----:B------:R-:W-:Y:S01]  /*8ef0*/  MOV R13, R14 ;  /* 0x0000000e000d7202 */ /* 0x000fe20000000f00 */
[----:B------:R-:W-:Y:S01]  /*8f00*/  IMAD.MOV.U32 R12, RZ, RZ, R15 ;  /* 0x000000ffff0c7224 */ /* 0x000fe200078e000f */
        /* <DEDUP_REMOVED lines=12> */
[----:B------:R-:W-:Y:S01]  /*8fd0*/  MOV R7, R6 ;  /* 0x0000000600077202 */ /* 0x000fe20000000f00 */
[----:B------:R-:W-:Y:S01]  /*8fe0*/  IMAD.MOV.U32 R6, RZ, RZ, R10 ;  /* 0x000000ffff067224 */ /* 0x000fe200078e000a */
[----:B------:R-:W-:Y:S01]  /*8ff0*/  MOV R9, R8 ;  /* 0x0000000800097202 */ /* 0x000fe20000000f00 */
[----:B------:R-:W-:Y:S01]  /*9000*/  IMAD.MOV.U32 R8, RZ, RZ, R11 ;  /* 0x000000ffff087224 */ /* 0x000fe200078e000b */
[----:B------:R-:W-:Y:S02]  /*9010*/  PRMT R18, R5, 0x9910, RZ ;  /* 0x0000991005127816 */ /* 0x000fe400000000ff */
[----:B------:R-:W-:Y:S02]  /*9020*/  PRMT R19, R4, 0x9910, RZ ;  /* 0x0000991004137816 */ /* 0x000fe400000000ff */
[----:B------:R-:W-:Y:S01]  /*9030*/  PRMT R24, R3, 0x9910, RZ ;  /* 0x0000991003187816 */ /* 0x000fe200000000ff */
[----:B------:R-:W-:Y:S01]  /*9040*/  IMAD R18, R18, R7, RZ ;  /* 0x0000000712127224 */ /* 0x000fe200078e02ff */
[----:B------:R-:W-:Y:S01]  /*9050*/  PRMT R27, R0, 0x9910, RZ ;  /* 0x00009910001b7816 */ /* 0x000fe200000000ff */
[----:B------:R-:W-:-:S02]  /*9060*/  IMAD R19, R19, R6, RZ ;  /* 0x0000000613137224 */ /* 0x000fc400078e02ff */
[----:B------:R-:W-:Y:S02]  /*9070*/  IMAD R24, R24, R9, RZ ;  /* 0x0000000918187224 */ /* 0x000fe400078e02ff */
[----:B------:R-:W-:Y:S01]  /*9080*/  IMAD R27, R27, R8, RZ ;  /* 0x000000081b1b7224 */ /* 0x000fe200078e02ff */
[----:B------:R-:W-:Y:S05]  /*9090*/  BRA `(.L_x_3666) ;  /* 0x0000225000007947 */ /* 0x000fea0003800000 */
.L_x_3682:
        /* <DEDUP_REMOVED lines=32> */
.L_x_3703:
        /* <DEDUP_REMOVED lines=9> */
[----:B------:R-:W2:Y:S01]  /*9330*/  LDG.E.64 R20, [R20.64] ;  /* 0x0000002414147981 */ /* 0x000ea2000c1e1b00 */
[----:B------:R-:W-:Y:S02]  /*9340*/  IMAD.WIDE.U32 R24, R25, 0x8, R18 ;  /* 0x0000000819187825 */ /* 0x000fe400078e0012 */
[----:B------:R-:W-:Y:S02]  /*9350*/  SHF.R.U32.HI R27, RZ, 0x2, R26 ;  /* 0x00000002ff1b7819 */ /* 0x000fe4000001161a */
[----:B------:R-:W-:Y:S02]  /*9360*/  IMAD R28, R38, R31, RZ ;  /* 0x0000001f261c7224 */ /* 0x000fe400078e02ff */
[----:B------:R-:W3:Y:S01]  /*9370*/  LDG.E.64 R24, [R24.64] ;  /* 0x0000002418187981 */ /* 0x000ee2000c1e1b00 */
[----:B------:R-:W-:-:S02]  /*9380*/  IMAD.WIDE.U32 R26, R27, 0x8, R18 ;  /* 0x000000081b1a7825 */ /* 0x000fc400078e0012 */
[----:B------:R-:W-:-:S04]  /*9390*/  SHF.R.U32.HI R29, RZ, 0x2, R28 ;  /* 0x00000002ff1d7819 */ /* 0x000fc8000001161c */
[----:B------:R-:W4:Y:S01]  /*93a0*/  LDG.E.64 R26, [R26.64] ;  /* 0x000000241a1a7981 */ /* 0x000f22000c1e1b00 */
[----:B------:R-:W-:-:S06]  /*93b0*/  IMAD.WIDE.U32 R28, R29, 0x8, R18 ;  /* 0x000000081d1c7825 */ /* 0x000fcc00078e0012 */
[----:B------:R-:W5:Y:S01]  /*93c0*/  LDG.E.64 R28, [R28.64] ;  /* 0x000000241c1c7981 */ /* 0x000f62000c1e1b00 */
[----:B------:R-:W-:Y:S02]  /*93d0*/  IADD3 R31, R31, c[0x0][0x170], RZ ;  /* 0x00005c001f1f7a10 */ /* 0x000fe40007ffe0ff */
[----:B------:R-:W-:Y:S02]  /*93e0*/  PRMT R33, R30, 0x9910, RZ ;  /* 0x000099101e217816 */ /* 0x000fe400000000ff */
[----:B------:R-:W-:Y:S01]  /*93f0*/  PRMT R16, R16, 0x9910, RZ ;  /* 0x0000991010107816 */ /* 0x000fe200000000ff */
[----:B------:R-:W-:Y:S01]  /*9400*/  IMAD R30, R32, 0x3, R31 ;  /* 0x00000003201e7824 */ /* 0x000fe200078e021f */
[----:B------:R-:W-:Y:S02]  /*9410*/  PRMT R15, R15, 0x9910, RZ ;  /* 0x000099100f0f7816 */ /* 0x000fe400000000ff */
[----:B------:R-:W-:Y:S02]  /*9420*/  PRMT R14, R14, 0x9910, RZ ;  /* 0x000099100e0e7816 */ /* 0x000fe400000000ff */
[----:B------:R-:W-:-:S02]  /*9430*/  ISETP.GE.U32.AND P0, PT, R30, c[0x0][0x168], PT ;  /* 0x00005a001e007a0c */ /* 0x000fc40003f06070 */
[----:B------:R-:W-:Y:S02]  /*9440*/  PRMT R13, R13, 0x9910, RZ ;  /* 0x000099100d0d7816 */ /* 0x000fe400000000ff */
[----:B------:R-:W-:Y:S02]  /*9450*/  PRMT R12, R12, 0x9910, RZ ;  /* 0x000099100c0c7816 */ /* 0x000fe400000000ff */
[----:B------:R-:W-:Y:S02]  /*9460*/  PRMT R11, R11, 0x9910, RZ ;  /* 0x000099100b0b7816 */ /* 0x000fe400000000ff */
[----:B------:R-:W-:Y:S02]  /*9470*/  PRMT R10, R10, 0x9910, RZ ;  /* 0x000099100a0a7816 */ /* 0x000fe400000000ff */
[----:B------:R-:W-:Y:S02]  /*9480*/  PRMT R9, R9, 0x9910, RZ ;  /* 0x0000991009097816 */ /* 0x000fe400000000ff */
[----:B------:R-:W-:-:S02]  /*9490*/  PRMT R8, R8, 0x9910, RZ ;  /* 0x0000991008087816 */ /* 0x000fc400000000ff */
[----:B------:R-:W-:Y:S02]  /*94a0*/  PRMT R7, R7, 0x9910, RZ ;  /* 0x0000991007077816 */ /* 0x000fe400000000ff */
[----:B------:R-:W-:Y:S02]  /*94b0*/  PRMT R5, R5, 0x9910, RZ ;  /* 0x0000991005057816 */ /* 0x000fe400000000ff */
[----:B------:R-:W-:Y:S02]  /*94c0*/  PRMT R4, R4, 0x9910, RZ ;  /* 0x0000991004047816 */ /* 0x000fe400000000ff */
[----:B------:R-:W-:Y:S02]  /*94d0*/  PRMT R3, R3, 0x9910, RZ ;  /* 0x0000991003037816 */ /* 0x000fe400000000ff */
[----:B------:R-:W-:Y:S02]  /*94e0*/  PRMT R0, R0, 0x9910, RZ ;  /* 0x0000991000007816 */ /* 0x000fe400000000ff */
[----:B------:R-:W-:-:S02]  /*94f0*/  PRMT R6, R6, 0x9910, RZ ;  /* 0x0000991006067816 */ /* 0x000fc400000000ff */
[----:B--2---:R-:W-:Y:S02]  /*9500*/  PRMT R34, R20, 0x9910, RZ ;  /* 0x0000991014227816 */ /* 0x004fe400000000ff */
[----:B------:R-:W-:-:S03]  /*9510*/  PRMT R35, R21, 0xbb32, RZ ;  /* 0x0000bb3215237816 */ /* 0x000fc600000000ff */
[----:B------:R-:W-:Y:S01]  /*9520*/  IMAD R30, R33, R34, RZ ;  /* 0x00000022211e7224 */ /* 0x000fe200078e02ff */
[----:B------:R-:W-:Y:S01]  /*9530*/  PRMT R33, R20, 0xbb32, RZ ;  /* 0x0000bb3214217816 */ /* 0x000fe200000000ff */
[----:B------:R-:W-:Y:S01]  /*9540*/  IMAD R14, R14, R35, RZ ;  /* 0x000000230e0e7224 */ /* 0x000fe200078e02ff */
[----:B------:R-:W-:Y:S02]  /*9550*/  PRMT R34, R21, 0x9910, RZ ;  /* 0x0000991015227816 */ /* 0x000fe400000000ff */
[----:B---3--:R-:W-:Y:S01]  /*9560*/  PRMT R36, R24, 0x9910, RZ ;  /* 0x0000991018247816 */ /* 0x008fe200000000ff */
[----:B------:R-:W-:Y:S01]  /*9570*/  IMAD R16, R16, R33, RZ ;  /* 0x0000002110107224 */ /* 0x000fe200078e02ff */
[----:B------:R-:W-:Y:S01]  /*9580*/  PRMT R37, R24, 0xbb32, RZ ;  /* 0x0000bb3218257816 */ /* 0x000fe200000000ff */
[----:B------:R-:W-:Y:S01]  /*9590*/  IMAD R15, R15, R34, RZ ;  /* 0x000000220f0f7224 */ /* 0x000fe200078e02ff */
[----:B------:R-:W-:Y:S01]  /*95a0*/  PRMT R34, R25, 0x9910, RZ ;  /* 0x0000991019227816 */ /* 0x000fe200000000ff */
[----:B------:R-:W-:Y:S01]  /*95b0*/  IMAD R13, R13, R36, RZ ;  /* 0x000000240d0d7224 */ /* 0x000fe200078e02ff */
[----:B------:R-:W-:Y:S01]  /*95c0*/  PRMT R33, R25, 0xbb32, RZ ;  /* 0x0000bb3219217816 */ /* 0x000fe200000000ff */
[----:B------:R-:W-:Y:S01]  /*95d0*/  IMAD R12, R12, R37, RZ ;  /* 0x000000250c0c7224 */ /* 0x000fe200078e02ff */
[C---:B----4-:R-:W-:Y:S01]  /*95e0*/  PRMT R36, R26.reuse, 0x9910, RZ ;  /* 0x000099101a247816 */ /* 0x050fe200000000ff */
[----:B------:R-:W-:Y:S01]  /*95f0*/  IMAD R11, R11, R34, RZ ;  /* 0x000000220b0b7224 */ /* 0x000fe200078e02ff */
[----:B------:R-:W-:Y:S01]  /*9600*/  PRMT R35, R26, 0xbb32, RZ ;  /* 0x0000bb321a237816 */ /* 0x000fe200000000ff */
[----:B------:R-:W-:Y:S01]  /*9610*/  IMAD R10, R10, R33, RZ ;  /* 0x000000210a0a7224 */ /* 0x000fe200078e02ff */
[----:B------:R-:W-:Y:S01]  /*9620*/  PRMT R40, R27, 0x9910, RZ ;  /* 0x000099101b287816 */ /* 0x000fe200000000ff */
[----:B------:R-:W-:Y:S01]  /*9630*/  IMAD R9, R9, R36, RZ ;  /* 0x0000002409097224 */ /* 0x000fe200078e02ff */
[----:B------:R-:W-:Y:S01]  /*9640*/  PRMT R34, R27, 0xbb32, RZ ;  /* 0x0000bb321b227816 */ /* 0x000fe200000000ff */
[----:B------:R-:W-:Y:S01]  /*9650*/  IMAD R8, R8, R35, RZ ;  /* 0x0000002308087224 */ /* 0x000fe200078e02ff */
[C---:B-----5:R-:W-:Y:S01]  /*9660*/  PRMT R33, R28.reuse, 0x9910, RZ ;  /* 0x000099101c217816 */ /* 0x060fe200000000ff */
[----:B------:R-:W-:Y:S01]  /*9670*/  IMAD R7, R7, R40, RZ ;  /* 0x0000002807077224 */ /* 0x000fe200078e02ff */
[----:B------:R-:W-:Y:S01]  /*9680*/  PRMT R36, R28, 0xbb32, RZ ;  /* 0x0000bb321c247816 */ /* 0x000fe200000000ff */
[----:B------:R-:W-:Y:S01]  /*9690*/  IMAD R5, R5, R34, RZ ;  /* 0x0000002205057224 */ /* 0x000fe200078e02ff */
[C---:B------:R-:W-:Y:S01]  /*96a0*/  PRMT R35, R29.reuse, 0x9910, RZ ;  /* 0x000099101d237816 */ /* 0x040fe200000000ff */
[----:B------:R-:W-:Y:S01]  /*96b0*/  IMAD R4, R4, R33, RZ ;  /* 0x0000002104047224 */ /* 0x000fe200078e02ff */
[----:B------:R-:W-:Y:S01]  /*96c0*/  PRMT R37, R29, 0xbb32, RZ ;  /* 0x0000bb321d257816 */ /* 0x000fe200000000ff */
[----:B------:R-:W-:-:S02]  /*96d0*/  IMAD R3, R3, R36, RZ ;  /* 0x0000002403037224 */ /* 0x000fc400078e02ff */
[----:B------:R-:W-:Y:S02]  /*96e0*/  IMAD R0, R0, R35, RZ ;  /* 0x0000002300007224 */ /* 0x000fe400078e02ff */
[----:B------:R-:W-:Y:S01]  /*96f0*/  IMAD R6, R37, R6, RZ ;  /* 0x0000000625067224 */ /* 0x000fe200078e02ff */
[----:B------:R-:W-:Y:S05]  /*9700*/  @!P0 BRA `(.L_x_3703) ;  /* 0xfffffb9000008947 */ /* 0x000fea000383ffff */
[----:B------:R-:W-:Y:S05]  /*9710*/  BSYNC B1 ;  /* 0x0000000000017941 */ /* 0x000fea0003800000 */
.L_x_3702:
[C---:B------:R-:W-:Y:S02]  /*9720*/  PRMT R40, R26.reuse, 0x7610, R40 ;  /* 0x000076101a287816 */ /* 0x040fe40000000028 */
[----:B------:R-:W-:Y:S02]  /*9730*/  PRMT R39, R26, 0x7632, R39 ;  /* 0x000076321a277816 */ /* 0x000fe40000000027 */
[C---:B------:R-:W-:Y:S02]  /*9740*/  PRMT R42, R27.reuse, 0x7610, R42 ;  /* 0x000076101b2a7816 */ /* 0x040fe4000000002a */
[----:B------:R-:W-:Y:S02]  /*9750*/  PRMT R41, R27, 0x7632, R41 ;  /* 0x000076321b297816 */ /* 0x000fe40000000029 */
[----:B------:R-:W-:-:S02]  /*9760*/  PRMT R26, R28, 0x7610, R26 ;  /* 0x000076101c1a7816 */ /* 0x000fc4000000001a */
[----:B------:R-:W-:Y:S02]  /*9770*/  PRMT R27, R29, 0x7610, R27 ;  /* 0x000076101d1b7816 */ /* 0x000fe4000000001b */
[C---:B------:R-:W-:Y:S02]  /*9780*/  PRMT R32, R20.reuse, 0x7610, R32 ;  /* 0x0000761014207816 */ /* 0x040fe40000000020 */
[----:B------:R-:W-:Y:S02]  /*9790*/  PRMT R33, R20, 0x7632, R33 ;  /* 0x0000763214217816 */ /* 0x000fe40000000021 */
[C---:B------:R-:W-:Y:S02]  /*97a0*/  PRMT R34, R21.reuse, 0x7610, R34 ;  /* 0x0000761015227816 */ /* 0x040fe40000000022 */
[----:B------:R-:W-:Y:S02]  /*97b0*/  PRMT R35, R21, 0x7632, R35 ;  /* 0x0000763215237816 */ /* 0x000fe40000000023 */
[----:B------:R-:W-:-:S02]  /*97c0*/  PRMT R36, R24, 0x7632, R36 ;  /* 0x0000763218247816 */ /* 0x000fc40000000024 */
[----:B------:R-:W-:Y:S02]  /*97d0*/  PRMT R37, R25, 0x7632, R37 ;  /* 0x0000763219257816 */ /* 0x000fe40000000025 */
[----:B------:R-:W-:Y:S02]  /*97e0*/  PRMT R28, R28, 0x7632, R28 ;  /* 0x000076321c1c7816 */ /* 0x000fe4000000001c */
[----:B------:R-:W-:Y:S02]  /*97f0*/  PRMT R29, R29, 0x7632, R29 ;  /* 0x000076321d1d7816 */ /* 0x000fe4000000001d */
.L_x_3701:
[----:B------:R-:W-:Y:S05]  /*9800*/  BSYNC B0 ;  /* 0x0000000000007941 */ /* 0x000fea0003800000 */
.L_x_3700:
        /* <DEDUP_REMOVED lines=25> */
[----:B------:R-:W-:-:S04]  /*99a0*/  IADD3 R21, R43, c[0x0][0x170], RZ ;  /* 0x00005c002b157a10 */ /* 0x000fc80007ffe0ff */
[----:B------:R-:W-:-:S13]  /*99b0*/  ISETP.GE.U32.AND P0, PT, R21, c[0x0][0x168], PT ;  /* 0x00005a0015007a0c */ /* 0x000fda0003f06070 */
[C---:B------:R-:W-:Y:S02]  /*99c0*/  @!P0 IMAD R20, R38.reuse, R21, RZ ;  /* 0x0000001526148224 */ /* 0x040fe400078e02ff */
[----:B------:R-:W-:-:S03]  /*99d0*/  IMAD R38, R38, R43, RZ ;  /* 0x0000002b26267224 */ /* 0x000fc600078e02ff */
[----:B------:R-:W-:Y:S02]  /*99e0*/  @!P0 SHF.R.U32.HI R45, RZ, 0x2, R20 ;  /* 0x00000002ff2d8819 */ /* 0x000fe40000011614 */
[----:B------:R-:W-:-:S03]  /*99f0*/  SHF.R.U32.HI R21, RZ, 0x2, R38 ;  /* 0x00000002ff157819 */ /* 0x000fc60000011626 */
[----:B------:R-:W-:-:S04]  /*9a00*/  @!P0 IMAD.WIDE.U32 R44, R45, 0x8, R18 ;  /* 0x000000082d2c8825 */ /* 0x000fc800078e0012 */
[----:B------:R-:W-:Y:S02]  /*9a10*/  IMAD.WIDE.U32 R20, R21, 0x8, R18 ;  /* 0x0000000815147825 */ /* 0x000fe400078e0012 */
[----:B------:R-:W2:Y:S04]  /*9a20*/  @!P0 LDG.E.64 R18, [R44.64] ;  /* 0x000000242c128981 */ /* 0x000ea8000c1e1b00 */
[----:B------:R-:W3:Y:S01]  /*9a30*/  LDG.E.64 R20, [R20.64] ;  /* 0x0000002414147981 */ /* 0x000ee2000c1e1b00 */
[C---:B--2---:R-:W-:Y:S02]  /*9a40*/  @!P0 PRMT R26, R18.reuse, 0x7610, R26 ;  /* 0x00007610121a8816 */ /* 0x044fe4000000001a */
[----:B------:R-:W-:Y:S02]  /*9a50*/  @!P0 PRMT R28, R18, 0x7632, R28 ;  /* 0x00007632121c8816 */ /* 0x000fe4000000001c */
[----:B------:R-:W-:-:S02]  /*9a60*/  @!P0 PRMT R27, R19, 0x7610, R27 ;  /* 0x00007610131b8816 */ /* 0x000fc4000000001b */
[----:B------:R-:W-:Y:S02]  /*9a70*/  @!P0 PRMT R29, R19, 0x7632, R29 ;  /* 0x00007632131d8816 */ /* 0x000fe4000000001d */
[C---:B---3--:R-:W-:Y:S02]  /*9a80*/  PRMT R40, R20.reuse, 0x7610, R40 ;  /* 0x0000761014287816 */ /* 0x048fe40000000028 */
[----:B------:R-:W-:Y:S02]  /*9a90*/  PRMT R39, R20, 0x7632, R39 ;  /* 0x0000763214277816 */ /* 0x000fe40000000027 */
[C---:B------:R-:W-:Y:S02]  /*9aa0*/  PRMT R42, R21.reuse, 0x7610, R42 ;  /* 0x00007610152a7816 */ /* 0x040fe4000000002a */
[----:B------:R-:W-:Y:S02]  /*9ab0*/  PRMT R41, R21, 0x7632, R41 ;  /* 0x0000763215297816 */ /* 0x000fe40000000029 */
.L_x_3705:
[----:B------:R-:W-:Y:S05]  /*9ac0*/  BSYNC B0 ;  /* 0x0000000000007941 */ /* 0x000fea0003800000 */
.L_x_3704:
[----:B------:R-:W-:Y:S01]  /*9ad0*/  BSSY B0, `(.L_x_3706) ;  /* 0x0000047000007945 */ /* 0x000fe20003800000 */
[----:B------:R-:W-:Y:S05]  /*9ae0*/  @P1 BRA `(.L_x_3707) ;  /* 0x0000045000001947 */ /* 0x000fea0003800000 */
[----:B------:R-:W-:Y:S02]  /*9af0*/  IADD3 R31, R31, c[0x0][0x170], RZ ;  /* 0x00005c001f1f7a10 */ /* 0x000fe40007ffe0ff */
[----:B------:R-:W-:-:S02]  /*9b00*/  PRMT R32, R32, 0x9910, RZ ;  /* 0x0000991020207816 */ /* 0x000fc400000000ff */
[----:B------:R-:W-:Y:S02]  /*9b10*/  ISETP.GE.U32.AND P0, PT, R31, c[0x0][0x168], PT ;  /* 0x00005a001f007a0c */ /* 0x000fe40003f06070 */
[----:B------:R-:W-:Y:S02]  /*9b20*/  PRMT R18, R15, 0x9910, RZ ;  /* 0x000099100f127816 */ /* 0x000fe400000000ff */
[----:B------:R-:W-:Y:S02]  /*9b30*/  PRMT R20, R14, 0x9910, RZ ;  /* 0x000099100e147816 */ /* 0x000fe400000000ff */
[----:B------:R-:W-:Y:S01]  /*9b40*/  PRMT R30, R30, 0x9910, RZ ;  /* 0x000099101e1e7816 */ /* 0x000fe200000000ff */
[----:B------:R-:W-:Y:S01]  /*9b50*/  IMAD.MOV.U32 R14, RZ, RZ, R18 ;  /* 0x000000ffff0e7224 */ /* 0x000fe200078e0012 */
[----:B------:R-:W-:Y:S02]  /*9b60*/  MOV R15, R32 ;  /* 0x00000020000f7202 */ /* 0x000fe40000000f00 */
[----:B------:R-:W-:-:S02]  /*9b70*/  PRMT R19, R33, 0x9910, RZ ;  /* 0x0000991021137816 */ /* 0x000fc400000000ff */
[----:B------:R-:W-:Y:S01]  /*9b80*/  PRMT R21, R34, 0x9910, RZ ;  /* 0x0000991022157816 */ /* 0x000fe200000000ff */
[----:B------:R-:W-:Y:S01]  /*9b90*/  IMAD R30, R30, R15, RZ ;  /* 0x0000000f1e1e7224 */ /* 0x000fe200078e02ff */
[----:B------:R-:W-:Y:S02]  /*9ba0*/  PRMT R16, R16, 0x9910, RZ ;  /* 0x0000991010107816 */ /* 0x000fe400000000ff */
[----:B------:R-:W-:Y:S01]  /*9bb0*/  PRMT R33, R35, 0x9910, RZ ;  /* 0x0000991023217816 */ /* 0x000fe200000000ff */
[----:B------:R-:W-:Y:S01]  /*9bc0*/  IMAD R15, R14, R21, RZ ;  /* 0x000000150e0f7224 */ /* 0x000fe200078e02ff */
[----:B------:R-:W-:Y:S01]  /*9bd0*/  MOV R18, R20 ;  /* 0x0000001400127202 */ /* 0x000fe20000000f00 */
[----:B------:R-:W-:-:S04]  /*9be0*/  IMAD R16, R16, R19, RZ ;  /* 0x0000001310107224 */ /* 0x000fc800078e02ff */
[----:B------:R-:W-:Y:S01]  /*9bf0*/  IMAD R14, R18, R33, RZ ;  /* 0x00000021120e7224 */ /* 0x000fe200078e02ff */
[----:B------:R-:W-:Y:S05]  /*9c00*/  @P0 BRA `(.L_x_3707) ;  /* 0x0000033000000947 */ /* 0x000fea0003800000 */
[----:B------:R-:W-:Y:S02]  /*9c10*/  IADD3 R31, R31, c[0x0][0x170], RZ ;  /* 0x00005c001f1f7a10 */ /* 0x000fe40007ffe0ff */
[----:B------:R-:W-:Y:S02]  /*9c20*/  PRMT R24, R24, 0x9910, RZ ;  /* 0x0000991018187816 */ /* 0x000fe400000000ff */
[----:B------:R-:W-:Y:S02]  /*9c30*/  ISETP.GE.U32.AND P0, PT, R31, c[0x0][0x168], PT ;  /* 0x00005a001f007a0c */ /* 0x000fe40003f06070 */
[----:B------:R-:W-:Y:S02]  /*9c40*/  PRMT R36, R36, 0x9910, RZ ;  /* 0x0000991024247816 */ /* 0x000fe400000000ff */
[----:B------:R-:W-:Y:S02]  /*9c50*/  PRMT R18, R11, 0x9910, RZ ;  /* 0x000099100b127816 */ /* 0x000fe400000000ff */
[----:B------:R-:W-:-:S02]  /*9c60*/  PRMT R13, R13, 0x9910, RZ ;  /* 0x000099100d0d7816 */ /* 0x000fc400000000ff */
[----:B------:R-:W-:Y:S02]  /*9c70*/  PRMT R12, R12, 0x9910, RZ ;  /* 0x000099100c0c7816 */ /* 0x000fe400000000ff */
[----:B------:R-:W-:Y:S01]  /*9c80*/  PRMT R20, R10, 0x9910, RZ ;  /* 0x000099100a147816 */ /* 0x000fe200000000ff */
[----:B------:R-:W-:Y:S01]  /*9c90*/  IMAD.MOV.U32 R10, RZ, RZ, R24 ;  /* 0x000000ffff0a7224 */ /* 0x000fe200078e0018 */
[----:B------:R-:W-:Y:S02]  /*9ca0*/  MOV R11, R36 ;  /* 0x00000024000b7202 */ /* 0x000fe40000000f00 */
[----:B------:R-:W-:Y:S01]  /*9cb0*/  PRMT R19, R25, 0x9910, RZ ;  /* 0x0000991019137816 */ /* 0x000fe200000000ff */
[----:B------:R-:W-:Y:S01]  /*9cc0*/  IMAD R13, R13, R10, RZ ;  /* 0x0000000a0d0d7224 */ /* 0x000fe200078e02ff */
[----:B------:R-:W-:Y:S01]  /*9cd0*/  PRMT R21, R37, 0x9910, RZ ;  /* 0x0000991025157816 */ /* 0x000fe200000000ff */
[----:B------:R-:W-:Y:S02]  /*9ce0*/  IMAD R12, R12, R11, RZ ;  /* 0x0000000b0c0c7224 */ /* 0x000fe400078e02ff */
[----:B------:R-:W-:-:S02]  /*9cf0*/  IMAD R11, R18, R19, RZ ;  /* 0x00000013120b7224 */ /* 0x000fc400078e02ff */
[----:B------:R-:W-:Y:S01]  /*9d00*/  IMAD R10, R20, R21, RZ ;  /* 0x00000015140a7224 */ /* 0x000fe200078e02ff */
[----:B------:R-:W-:Y:S05]  /*9d10*/  @P0 BRA `(.L_x_3707) ;  /* 0x0000022000000947 */ /* 0x000fea0003800000 */
[----:B------:R-:W-:Y:S02]  /*9d20*/  IADD3 R31, R31, c[0x0][0x170], RZ ;  /* 0x00005c001f1f7a10 */ /* 0x000fe40007ffe0ff */
[----:B------:R-:W-:Y:S02]  /*9d30*/  PRMT R40, R40, 0x9910, RZ ;  /* 0x0000991028287816 */ /* 0x000fe400000000ff */
[----:B------:R-:W-:Y:S02]  /*9d40*/  ISETP.GE.U32.AND P0, PT, R31, c[0x0][0x168], PT ;  /* 0x00005a001f007a0c */ /* 0x000fe40003f06070 */
[----:B------:R-:W-:Y:S01]  /*9d50*/  PRMT R18, R8, 0x9910, RZ ;  /* 0x0000991008127816 */ /* 0x000fe200000000ff */
[----:B------:R-:W-:Y:S01]  /*9d60*/  IMAD.MOV.U32 R8, RZ, RZ, R40 ;  /* 0x000000ffff087224 */ /* 0x000fe200078e0028 */
[----:B------:R-:W-:Y:S02]  /*9d70*/  PRMT R39, R39, 0x9910, RZ ;  /* 0x0000991027277816 */ /* 0x000fe400000000ff */
[----:B------:R-:W-:-:S02]  /*9d80*/  PRMT R9, R9, 0x9910, RZ ;  /* 0x0000991009097816 */ /* 0x000fc400000000ff */
        /* <DEDUP_REMOVED lines=11> */
[----:B------:R-:W-:Y:S02]  /*9e40*/  PRMT R26, R26, 0x9910, RZ ;  /* 0x000099101a1a7816 */ /* 0x000fe400000000ff */
[----:B------:R-:W-:Y:S02]  /*9e50*/  PRMT R18, R3, 0x9910, RZ ;  /* 0x0000991003127816 */ /* 0x000fe400000000ff */
[----:B------:R-:W-:Y:S02]  /*9e60*/  PRMT R20, R0, 0x9910, RZ ;  /* 0x0000991000147816 */ /* 0x000fe400000000ff */
[----:B------:R-:W-:Y:S01]  /*9e70*/  PRMT R29, R29, 0x9910, RZ ;  /* 0x000099101d1d7816 */ /* 0x000fe200000000ff */
[----:B------:R-:W-:Y:S01]  /*9e80*/  IMAD.MOV.U32 R0, RZ, RZ, R18 ;  /* 0x000000ffff007224 */ /* 0x000fe200078e0012 */
[----:B------:R-:W-:-:S02]  /*9e90*/  PRMT R4, R4, 0x9910, RZ ;  /* 0x0000991004047816 */ /* 0x000fc400000000ff */
[----:B------:R-:W-:Y:S01]  /*9ea0*/  MOV R3, R26 ;  /* 0x0000001a00037202 */ /* 0x000fe20000000f00 */
[----:B------:R-:W-:Y:S01]  /*9eb0*/  IMAD.MOV.U32 R18, RZ, RZ, R29 ;  /* 0x000000ffff127224 */ /* 0x000fe200078e001d */
[----:B------:R-:W-:Y:S02]  /*9ec0*/  PRMT R19, R28, 0x9910, RZ ;  /* 0x000099101c137816 */ /* 0x000fe400000000ff */
[----:B------:R-:W-:Y:S01]  /*9ed0*/  PRMT R25, R6, 0x9910, RZ ;  /* 0x0000991006197816 */ /* 0x000fe200000000ff */
[----:B------:R-:W-:Y:S01]  /*9ee0*/  IMAD R4, R4, R3, RZ ;  /* 0x0000000304047224 */ /* 0x000fe200078e02ff */
[----:B------:R-:W-:Y:S01]  /*9ef0*/  PRMT R21, R27, 0x9910, RZ ;  /* 0x000099101b157816 */ /* 0x000fe200000000ff */
[----:B------:R-:W-:Y:S01]  /*9f00*/  IMAD R3, R0, R19, RZ ;  /* 0x0000001300037224 */ /* 0x000fe200078e02ff */
[----:B------:R-:W-:-:S05]  /*9f10*/  MOV R6, R20 ;  /* 0x0000001400067202 */ /* 0x000fca0000000f00 */
[----:B------:R-:W-:Y:S02]  /*9f20*/  IMAD R0, R6, R21, RZ ;  /* 0x0000001506007224 */ /* 0x000fe400078e02ff */
[----:B------:R-:W-:Y:S02]  /*9f30*/  IMAD R6, R18, R25, RZ ;  /* 0x0000001912067224 */ /* 0x000fe400078e02ff */
.L_x_3707:
[----:B------:R-:W-:Y:S05]  /*9f40*/  BSYNC B0 ;  /* 0x0000000000007941 */ /* 0x000fea0003800000 */
.L_x_3706:
[----:B------:R-:W-:Y:S02]  /*9f50*/  PRMT R30, R30, 0x9910, RZ ;  /* 0x000099101e1e7816 */ /* 0x000fe400000000ff */
[----:B------:R-:W-:Y:S02]  /*9f60*/  PRMT R13, R13, 0x9910, RZ ;  /* 0x000099100d0d7816 */ /* 0x000fe400000000ff */
[----:B------:R-:W-:Y:S02]  /*9f70*/  PRMT R16, R16, 0x9910, RZ ;  /* 0x0000991010107816 */ /* 0x000fe400000000ff */
[----:B------:R-:W-:Y:S02]  /*9f80*/  PRMT R18, R12, 0x9910, RZ ;  /* 0x000099100c127816 */ /* 0x000fe400000000ff */
[----:B------:R-:W-:-:S02]  /*9f90*/  PRMT R15, R15, 0x9910, RZ ;  /* 0x000099100f0f7816 */ /* 0x000fc400000000ff */
[----:B------:R-:W-:Y:S01]  /*9fa0*/  PRMT R19, R11, 0x9910, RZ ;  /* 0x000099100b137816 */ /* 0x000fe200000000ff */
[----:B------:R-:W-:Y:S01]  /*9fb0*/  IMAD.MOV.U32 R11, RZ, RZ, R13 ;  /* 0x000000ffff0b7224 */ /* 0x000fe200078e000d */
[----:B------:R-:W-:Y:S01]  /*9fc0*/  PRMT R20, R14, 0x9910, RZ ;  /* 0x000099100e147816 */ /* 0x000fe200000000ff */
[----:B------:R-:W-:Y:S01]  /*9fd0*/  IMAD.MOV.U32 R13, RZ, RZ, R18 ;  /* 0x000000ffff0d7224 */ /* 0x000fe200078e0012 */
[----:B------:R-:W-:Y:S02]  /*9fe0*/  PRMT R21, R10, 0x9910, RZ ;  /* 0x000099100a157816 */ /* 0x000fe400000000ff */
[----:B------:R-:W-:Y:S02]  /*9ff0*/  MOV R10, R30 ;  /* 0x0000001e000a7202 */ /* 0x000fe40000000f00 */
[----:B------:R-:W-:Y:S02]  /*a000*/  MOV R12, R16 ;  /* 0x00000010000c7202 */ /* 0x000fe40000000f00 */
[----:B------:R-:W-:Y:S01]  /*a010*/  MOV R14, R15 ;  /* 0x0000000f000e7202 */ /* 0x000fe20000000f00 */
[----:B------:R-:W-:Y:S01]  /*a020*/  IMAD.MOV.U32 R15, RZ, RZ, R19 ;  /* 0x000000ffff0f7224 */ /* 0x000fe200078e0013 */
        /* <DEDUP_REMOVED lines=22> */
[----:B------:R-:W-:-:S02]  /*a190*/  MOV R3, R6 ;  /* 0x0000000600037202 */ /* 0x000fc40000000f00 */
[----:B------:R-:W-:Y:S02]  /*a1a0*/  PRMT R19, R8, 0x9910, RZ ;  /* 0x0000991008137816 */ /* 0x000fe400000000ff */
[----:B------:R-:W-:Y:S02]  /*a1b0*/  PRMT R18, R9, 0x9910, RZ ;  /* 0x0000991009127816 */ /* 0x000fe400000000ff */
[----:B------:R-:W-:Y:S01]  /*a1c0*/  PRMT R24, R7, 0x9910, RZ ;  /* 0x0000991007187816 */ /* 0x000fe200000000ff */
[----:B------:R-:W-:Y:S01]  /*a1d0*/  IMAD R19, R0, R19, RZ ;  /* 0x0000001300137224 */ /* 0x000fe200078e02ff */
[----:B------:R-:W-:Y:S01]  /*a1e0*/  PRMT R27, R5, 0x9910, RZ ;  /* 0x00009910051b7816 */ /* 0x000fe200000000ff */
[----:B------:R-:W-:Y:S02]  /*a1f0*/  IMAD R18, R18, R3, RZ ;  /* 0x0000000312127224 */ /* 0x000fe400078e02ff */
[----:B------:R-:W-:Y:S02]  /*a200*/  IMAD R24, R11, R24, RZ ;  /* 0x000000180b187224 */ /* 0x000fe400078e02ff */
[----:B------:R-:W-:Y:S01]  /*a210*/  IMAD R27, R4, R27, RZ ;  /* 0x0000001b041b7224 */ /* 0x000fe200078e02ff */
[----:B------:R-:W-:Y:S05]  /*a220*/  BRA `(.L_x_3666) ;  /* 0x000010c000007947 */ /* 0x000fea0003800000 */
.L_x_3681:
        /* <DEDUP_REMOVED lines=19> */
[----:B------:R-:W-:Y:S01]  /*a360*/  MOV R5, R0 ;  /* 0x0000000000057202 */ /* 0x000fe20000000f00 */
[----:B------:R-:W-:Y:S05]  /*a370*/  @P0 BRA `(.L_x_3709) ;  /* 0x0000061000000947 */ /* 0x000fea0003800000 */
        /* <DEDUP_REMOVED lines=15> */
.L_x_3711:
        /* <DEDUP_REMOVED lines=48> */
[----:B----4-:R-:W-:Y:S01]  /*a770*/  PRMT R37, R26, 0x9910, RZ ;  /* 0x000099101a257816 */ /* 0x010fe200000000ff */
[----:B------:R-:W-:Y:S01]  /*a780*/  IMAD R16, R16, R35, RZ ;  /* 0x0000002310107224 */ /* 0x000fe200078e02ff */
[----:B------:R-:W-:Y:S01]  /*a790*/  PRMT R34, R26, 0xbb32, RZ ;  /* 0x0000bb321a227816 */ /* 0x000fe200000000ff */
[----:B------:R-:W-:Y:S01]  /*a7a0*/  IMAD R15, R15, R32, RZ ;  /* 0x000000200f0f7224 */ /* 0x000fe200078e02ff */
[C---:B------:R-:W-:Y:S01]  /*a7b0*/  PRMT R39, R27.reuse, 0x9910, RZ ;  /* 0x000099101b277816 */ /* 0x040fe200000000ff */
[----:B------:R-:W-:Y:S01]  /*a7c0*/  IMAD R14, R14, R37, RZ ;  /* 0x000000250e0e7224 */ /* 0x000fe200078e02ff */
[----:B------:R-:W-:Y:S01]  /*a7d0*/  PRMT R32, R27, 0xbb32, RZ ;  /* 0x0000bb321b207816 */ /* 0x000fe200000000ff */
[----:B------:R-:W-:Y:S01]  /*a7e0*/  IMAD R13, R13, R34, RZ ;  /* 0x000000220d0d7224 */ /* 0x000fe200078e02ff */
[----:B-----5:R-:W-:Y:S01]  /*a7f0*/  PRMT R35, R28, 0x9910, RZ ;  /* 0x000099101c237816 */ /* 0x020fe200000000ff */
        /* <DEDUP_REMOVED lines=11> */
.L_x_3710:
        /* <DEDUP_REMOVED lines=14> */
.L_x_3709:
[----:B------:R-:W-:Y:S05]  /*a990*/  BSYNC B0 ;  /* 0x0000000000007941 */ /* 0x000fea0003800000 */
.L_x_3708:
        /* <DEDUP_REMOVED lines=23> */
[----:B------:R-:W-:Y:S02]  /*ab10*/  IADD3 R21, R42, c[0x0][0x170], RZ ;  /* 0x00005c002a157a10 */ /* 0x000fe40007ffe0ff */
[----:B------:R-:W-:Y:S02]  /*ab20*/  SHF.R.U32.HI R39, RZ, 0x2, R42 ;  /* 0x00000002ff277819 */ /* 0x000fe4000001162a */
[----:B------:R-:W-:-:S13]  /*ab30*/  ISETP.GE.U32.AND P0, PT, R21, c[0x0][0x168], PT ;  /* 0x00005a0015007a0c */ /* 0x000fda0003f06070 */
[----:B------:R-:W-:-:S05]  /*ab40*/  @!P0 SHF.R.U32.HI R21, RZ, 0x2, R21 ;  /* 0x00000002ff158819 */ /* 0x000fca0000011615 */
        /* <DEDUP_REMOVED lines=12> */
.L_x_3713:
[----:B------:R-:W-:Y:S05]  /*ac10*/  BSYNC B0 ;  /* 0x0000000000007941 */ /* 0x000fea0003800000 */
.L_x_3712:
[----:B------:R-:W-:Y:S01]  /*ac20*/  BSSY B0, `(.L_x_3714) ;  /* 0x0000042000007945 */ /* 0x000fe20003800000 */
[----:B------:R-:W-:Y:S05]  /*ac30*/  @P1 BRA `(.L_x_3715) ;  /* 0x0000040000001947 */ /* 0x000fea0003800000 */
[----:B------:R-:W-:Y:S02]  /*ac40*/  IADD3 R6, R6, c[0x0][0x170], RZ ;  /* 0x00005c0006067a10 */ /* 0x000fe40007ffe0ff */
[----:B------:R-:W-:-:S02]  /*ac50*/  PRMT R32, R32, 0x9910, RZ ;  /* 0x0000991020207816 */ /* 0x000fc400000000ff */
[----:B------:R-:W-:Y:S02]  /*ac60*/  ISETP.GE.U32.AND P0, PT, R6, c[0x0][0x168], PT ;  /* 0x00005a0006007a0c */ /* 0x000fe40003f06070 */
[----:B------:R-:W-:Y:S02]  /*ac70*/  PRMT R33, R33, 0x9910, RZ ;  /* 0x0000991021217816 */ /* 0x000fe400000000ff */
[----:B------:R-:W-:Y:S02]  /*ac80*/  PRMT R18, R3, 0x9910, RZ ;  /* 0x0000991003127816 */ /* 0x000fe400000000ff */
[----:B------:R-:W-:Y:S02]  /*ac90*/  PRMT R5, R5, 0x9910, RZ ;  /* 0x0000991005057816 */ /* 0x000fe400000000ff */
[----:B------:R-:W-:Y:S02]  /*aca0*/  PRMT R4, R4, 0x9910, RZ ;  /* 0x0000991004047816 */ /* 0x000fe400000000ff */
[----:B------:R-:W-:Y:S01]  /*acb0*/  PRMT R20, R0, 0x9910, RZ ;  /* 0x0000991000147816 */ /* 0x000fe200000000ff */
[----:B------:R-:W-:Y:S01]  /*acc0*/  IMAD.MOV.U32 R0, RZ, RZ, R32 ;  /* 0x000000ffff007224 */ /* 0x000fe200078e0020 */
[----:B------:R-:W-:-:S02]  /*acd0*/  MOV R3, R33 ;  /* 0x0000002100037202 */ /* 0x000fc40000000f00 */
[----:B------:R-:W-:Y:S01]  /*ace0*/  PRMT R19, R34, 0x9910, RZ ;  /* 0x0000991022137816 */ /* 0x000fe200000000ff */
[----:B------:R-:W-:Y:S01]  /*acf0*/  IMAD R5, R5, R0, RZ ;  /* 0x0000000005057224 */ /* 0x000fe200078e02ff */
[----:B------:R-:W-:Y:S01]  /*ad00*/  PRMT R21, R35, 0x9910, RZ ;  /* 0x0000991023157816 */ /* 0x000fe200000000ff */
[----:B------:R-:W-:Y:S02]  /*ad10*/  IMAD R4, R4, R3, RZ ;  /* 0x0000000304047224 */ /* 0x000fe400078e02ff */
[----:B------:R-:W-:Y:S02]  /*ad20*/  IMAD R3, R18, R19, RZ ;  /* 0x0000001312037224 */ /* 0x000fe400078e02ff */
[----:B------:R-:W-:Y:S01]  /*ad30*/  IMAD R0, R20, R21, RZ ;  /* 0x0000001514007224 */ /* 0x000fe200078e02ff */
        /* <DEDUP_REMOVED lines=35> */
[----:B------:R-:W-:Y:S02]  /*af70*/  PRMT R26, R26, 0x9910, RZ ;  /* 0x000099101a1a7816 */ /* 0x000fe400000000ff */
[----:B------:R-:W-:-:S02]  /*af80*/  PRMT R10, R10, 0x9910, RZ ;  /* 0x000099100a0a7816 */ /* 0x000fc400000000ff */
[----:B------:R-:W-:Y:S01]  /*af90*/  PRMT R18, R7, 0x9910, RZ ;  /* 0x0000991007127816 */ /* 0x000fe200000000ff */
[----:B------:R-:W-:Y:S01]  /*afa0*/  IMAD.MOV.U32 R7, RZ, RZ, R26 ;  /* 0x000000ffff077224 */ /* 0x000fe200078e001a */
[----:B------:R-:W-:Y:S02]  /*afb0*/  PRMT R9, R9, 0x9910, RZ ;  /* 0x0000991009097816 */ /* 0x000fe400000000ff */
[----:B------:R-:W-:Y:S01]  /*afc0*/  PRMT R6, R28, 0x9910, RZ ;  /* 0x000099101c067816 */ /* 0x000fe200000000ff */
[----:B------:R-:W-:Y:S01]  /*afd0*/  IMAD R10, R10, R7, RZ ;  /* 0x000000070a0a7224 */ /* 0x000fe200078e02ff */
[----:B------:R-:W-:Y:S02]  /*afe0*/  PRMT R8, R8, 0x9910, RZ ;  /* 0x0000991008087816 */ /* 0x000fe400000000ff */
[----:B------:R-:W-:Y:S01]  /*aff0*/  PRMT R19, R27, 0x9910, RZ ;  /* 0x000099101b137816 */ /* 0x000fe200000000ff */
[----:B------:R-:W-:Y:S01]  /*b000*/  IMAD R9, R9, R6, RZ ;  /* 0x0000000609097224 */ /* 0x000fe200078e02ff */
[----:B------:R-:W-:-:S03]  /*b010*/  PRMT R21, R29, 0x9910, RZ ;  /* 0x000099101d157816 */ /* 0x000fc600000000ff */
[----:B------:R-:W-:Y:S02]  /*b020*/  IMAD R8, R8, R19, RZ ;  /* 0x0000001308087224 */ /* 0x000fe400078e02ff */
[----:B------:R-:W-:Y:S02]  /*b030*/  IMAD R7, R18, R21, RZ ;  /* 0x0000001512077224 */ /* 0x000fe400078e02ff */
.L_x_3715:
[----:B------:R-:W-:Y:S05]  /*b040*/  BSYNC B0 ;  /* 0x0000000000007941 */ /* 0x000fea0003800000 */
.L_x_3714:
        /* <DEDUP_REMOVED lines=9> */
[----:B------:R-:W-:Y:S02]  /*b0e0*/  MOV R0, R5 ;  /* 0x0000000500007202 */ /* 0x000fe40000000f00 */
[----:B------:R-:W-:Y:S02]  /*b0f0*/  PRMT R4, R4, 0x9910, RZ ;  /* 0x0000991004047816 */ /* 0x000fe400000000ff */
[----:B------:R-:W-:Y:S01]  /*b100*/  MOV R5, R30 ;  /* 0x0000001e00057202 */ /* 0x000fe20000000f00 */
[----:B------:R-:W-:Y:S01]  /*b110*/  IMAD R0, R0, R3, RZ ;  /* 0x0000000300007224 */ /* 0x000fe200078e02ff */
[----:B------:R-:W-:-:S02]  /*b120*/  MOV R16, R18 ;  /* 0x0000001200107202 */ /* 0x000fc40000000f00 */
[----:B------:R-:W-:Y:S01]  /*b130*/  PRMT R14, R14, 0x9910, RZ ;  /* 0x000099100e0e7816 */ /* 0x000fe200000000ff */
[----:B------:R-:W-:Y:S01]  /*b140*/  IMAD R3, R4, R5, RZ ;  /* 0x0000000504037224 */ /* 0x000fe200078e02ff */
[----:B------:R-:W-:Y:S01]  /*b150*/  PRMT R0, R0, 0x9910, RZ ;  /* 0x0000991000007816 */ /* 0x000fe200000000ff */
[----:B------:R-:W-:Y:S01]  /*b160*/  IMAD R4, R6, R15, RZ ;  /* 0x0000000f06047224 */ /* 0x000fe200078e02ff */
[----:B------:R-:W-:Y:S01]  /*b170*/  PRMT R6, R13, 0x9910, RZ ;  /* 0x000099100d067816 */ /* 0x000fe200000000ff */
[----:B------:R-:W-:Y:S01]  /*b180*/  IMAD R5, R16, R19, RZ ;  /* 0x0000001310057224 */ /* 0x000fe200078e02ff */
[----:B------:R-:W-:Y:S02]  /*b190*/  PRMT R13, R12, 0x9910, RZ ;  /* 0x000099100c0d7816 */ /* 0x000fe400000000ff */
[----:B------:R-:W-:Y:S01]  /*b1a0*/  PRMT R12, R11, 0x9910, RZ ;  /* 0x000099100b0c7816 */ /* 0x000fe200000000ff */
[----:B------:R-:W-:Y:S01]  /*b1b0*/  IMAD.MOV.U32 R11, RZ, RZ, R14 ;  /* 0x000000ffff0b7224 */ /* 0x000fe200078e000e */
[----:B------:R-:W-:-:S02]  /*b1c0*/  PRMT R3, R3, 0x9910, RZ ;  /* 0x0000991003037816 */ /* 0x000fc400000000ff */
        /* <DEDUP_REMOVED lines=8> */
[----:B------:R-:W-:Y:S02]  /*b250*/  PRMT R9, R9, 0x9910, RZ ;  /* 0x0000991009097816 */ /* 0x000fe400000000ff */
[----:B------:R-:W-:-:S02]  /*b260*/  PRMT R8, R10, 0x9910, RZ ;  /* 0x000099100a087816 */ /* 0x000fc400000000ff */
[----:B------:R-:W-:Y:S02]  /*b270*/  PRMT R18, R5, 0x9910, RZ ;  /* 0x0000991005127816 */ /* 0x000fe400000000ff */
[----:B------:R-:W-:Y:S02]  /*b280*/  PRMT R19, R4, 0x9910, RZ ;  /* 0x0000991004137816 */ /* 0x000fe400000000ff */
[----:B------:R-:W-:Y:S01]  /*b290*/  PRMT R24, R3, 0x9910, RZ ;  /* 0x0000991003187816 */ /* 0x000fe200000000ff */
[----:B------:R-:W-:Y:S01]  /*b2a0*/  IMAD R18, R7, R18, RZ ;  /* 0x0000001207127224 */ /* 0x000fe200078e02ff */
[----:B------:R-:W-:Y:S01]  /*b2b0*/  PRMT R27, R0, 0x9910, RZ ;  /* 0x00009910001b7816 */ /* 0x000fe200000000ff */
[----:B------:R-:W-:Y:S02]  /*b2c0*/  IMAD R19, R6, R19, RZ ;  /* 0x0000001306137224 */ /* 0x000fe400078e02ff */
[----:B------:R-:W-:Y:S02]  /*b2d0*/  IMAD R24, R9, R24, RZ ;  /* 0x0000001809187224 */ /* 0x000fe400078e02ff */
[----:B------:R-:W-:-:S02]  /*b2e0*/  IMAD R27, R8, R27, RZ ;  /* 0x0000001b081b7224 */ /* 0x000fc400078e02ff */
.L_x_3666:
[----:B------:R-:W-:Y:S05]  /*b2f0*/  BSYNC B6 ;  /* 0x0000000000067941 */ /* 0x000fea0003800000 */
.L_x_3665:
        /* <DEDUP_REMOVED lines=11> */
.L_x_3719:
[----:B------:R-:W-:Y:S01]  /*b3b0*/  IMAD.IADD R3, R17, 0x1, R4 ;  /* 0x0000000111037824 */ /* 0x000fe200078e0204 */
[----:B------:R-:W-:Y:S01]  /*b3c0*/  WARPSYNC 0xffffffff ;  /* 0xffffffff00007948 */ /* 0x000fe20003800000 */
[----:B------:R-:W-:Y:S01]  /*b3d0*/  BAR.SYNC.DEFER_BLOCKING 0x0 ;  /* 0x0000000000007b1d */ /* 0x000fe20000010000 */
[----:B------:R-:W-:Y:S02]  /*b3e0*/  ISETP.GT.AND P1, PT, R4, 0x1, PT ;  /* 0x000000010400780c */ /* 0x000fe40003f24270 */
[----:B------:R-:W-:-:S03]  /*b3f0*/  ISETP.GE.U32.AND P0, PT, R3, c[0x0][0x4], PT ;  /* 0x0000010003007a0c */ /* 0x000fc60003f06070 */
[----:B------:R-:W-:Y:S01]  /*b400*/  BSSY B0, `(.L_x_3717) ;  /* 0x0000017000007945 */ /* 0x000fe20003800000 */
[----:B------:R-:W-:Y:S02]  /*b410*/  ISETP.GE.U32.OR P0, PT, R17, R4, P0 ;  /* 0x000000041100720c */ /* 0x000fe40000706470 */
[----:B------:R-:W-:-:S11]  /*b420*/  SHF.R.S32.HI R4, RZ, 0x1, R4 ;  /* 0x00000001ff047819 */ /* 0x000fd60000011404 */
[----:B0-----:R-:W-:Y:S05]  /*b430*/  @P0 BRA `(.L_x_3718) ;  /* 0x0000013000000947 */ /* 0x001fea0003800000 */
[----:B------:R-:W-:Y:S01]  /*b440*/  IMAD R3, R3, c[0x0][0x0], R2 ;  /* 0x0000000003037a24 */ /* 0x000fe200078e0202 */
[----:B------:R-:W-:Y:S02]  /*b450*/  PRMT R27, R27, 0x9910, RZ ;  /* 0x000099101b1b7816 */ /* 0x000fe400000000ff */
[----:B------:R-:W-:Y:S02]  /*b460*/  PRMT R24, R24, 0x9910, RZ ;  /* 0x0000991018187816 */ /* 0x000fe400000000ff */
[----:B------:R-:W0:Y:S01]  /*b470*/  LDS.64 R6, [R3.X8+0x10] ;  /* 0x0000100003067984 */ /* 0x000e220000008a00 */
[----:B------:R-:W-:Y:S02]  /*b480*/  PRMT R19, R19, 0x9910, RZ ;  /* 0x0000991013137816 */ /* 0x000fe400000000ff */
[----:B------:R-:W-:Y:S02]  /*b490*/  PRMT R18, R18, 0x9910, RZ ;  /* 0x0000991012127816 */ /* 0x000fe400000000ff */
[----:B0-----:R-:W-:-:S02]  /*b4a0*/  PRMT R8, R7, 0x9910, RZ ;  /* 0x0000991007087816 */ /* 0x001fc400000000ff */
[C---:B------:R-:W-:Y:S02]  /*b4b0*/  PRMT R5, R6.reuse, 0x9910, RZ ;  /* 0x0000991006057816 */ /* 0x040fe400000000ff */
[----:B------:R-:W-:Y:S01]  /*b4c0*/  PRMT R7, R7, 0xbb32, RZ ;  /* 0x0000bb3207077816 */ /* 0x000fe200000000ff */
[----:B------:R-:W-:Y:S01]  /*b4d0*/  IMAD R19, R19, R8, RZ ;  /* 0x0000000813137224 */ /* 0x000fe200078e02ff */
[----:B------:R-:W-:Y:S02]  /*b4e0*/  PRMT R3, R6, 0xbb32, RZ ;  /* 0x0000bb3206037816 */ /* 0x000fe400000000ff */
[----:B------:R-:W-:Y:S01]  /*b4f0*/  MOV R6, R5 ;  /* 0x0000000500067202 */ /* 0x000fe20000000f00 */
[----:B------:R-:W-:Y:S02]  /*b500*/  IMAD.MOV.U32 R5, RZ, RZ, R7 ;  /* 0x000000ffff057224 */ /* 0x000fe400078e0007 */
[----:B------:R-:W-:Y:S02]  /*b510*/  IMAD R24, R24, R3, RZ ;  /* 0x0000000318187224 */ /* 0x000fe400078e02ff */
[----:B------:R-:W-:-:S02]  /*b520*/  IMAD R27, R27, R6, RZ ;  /* 0x000000061b1b7224 */ /* 0x000fc400078e02ff */
[----:B------:R-:W-:-:S03]  /*b530*/  IMAD R18, R18, R5, RZ ;  /* 0x0000000512127224 */ /* 0x000fc600078e02ff */
[----:B------:R-:W-:Y:S02]  /*b540*/  PRMT R6, R27, 0x5410, R24 ;  /* 0x000054101b067816 */ /* 0x000fe40000000018 */
[----:B------:R-:W-:-:S05]  /*b550*/  PRMT R7, R19, 0x5410, R18 ;  /* 0x0000541013077816 */ /* 0x000fca0000000012 */
[----:B------:R0:W-:Y:S02]  /*b560*/  STS.64 [R0.X8+0x10], R6 ;  /* 0x0000100600007388 */ /* 0x0001e40000008a00 */
.L_x_3718:
[----:B------:R-:W-:Y:S05]  /*b570*/  BSYNC B0 ;  /* 0x0000000000007941 */ /* 0x000fea0003800000 */
.L_x_3717:
[----:B------:R-:W-:Y:S05]  /*b580*/  @P1 BRA `(.L_x_3719) ;  /* 0xfffffe2000001947 */ /* 0x000fea000383ffff */
.L_x_3716:
        /* <DEDUP_REMOVED lines=12> */
[----:B------:R-:W-:-:S03]  /*b650*/  HFMA2.MMA R0, -RZ, RZ, 0, 1.9073486328125e-06 ;  /* 0x00000020ff007435 */ /* 0x000fc600000001ff */
[----:B------:R-:W-:-:S13]  /*b660*/  ISETP.GE.AND P0, PT, R3, 0x20, PT ;  /* 0x000000200300780c */ /* 0x000fda0003f06270 */
[----:B------:R-:W-:Y:S05]  /*b670*/  @!P0 BRA `(.L_x_3721) ;  /* 0x0000022000008947 */ /* 0x000fea0003800000 */
[----:B0-----:R-:W-:Y:S02]  /*b680*/  LEA R8, R6, 0x10, 0x3 ;  /* 0x0000001006087811 */ /* 0x001fe400078e18ff */
.L_x_3724:
        /* <DEDUP_REMOVED lines=8> */
[----:B------:R-:W-:-:S03]  /*b710*/  PRMT R7, R18, 0x9910, RZ ;  /* 0x0000991012077816 */ /* 0x000fc600000000ff */
[----:B------:R0:W1:Y:S02]  /*b720*/  LDS.64 R4, [R0] ;  /* 0x0000000000047984 */ /* 0x0000640000000a00 */
[----:B0-----:R-:W-:Y:S02]  /*b730*/  PRMT R0, R19, 0x9910, RZ ;  /* 0x0000991013007816 */ /* 0x001fe400000000ff */
[C---:B-1----:R-:W-:Y:S02]  /*b740*/  PRMT R9, R4.reuse, 0x9910, RZ ;  /* 0x0000991004097816 */ /* 0x042fe400000000ff */
[----:B------:R-:W-:Y:S02]  /*b750*/  PRMT R10, R4, 0xbb32, RZ ;  /* 0x0000bb32040a7816 */ /* 0x000fe400000000ff */
[C---:B------:R-:W-:Y:S02]  /*b760*/  PRMT R11, R5.reuse, 0x9910, RZ ;  /* 0x00009910050b7816 */ /* 0x040fe400000000ff */
[----:B------:R-:W-:-:S02]  /*b770*/  PRMT R12, R5, 0xbb32, RZ ;  /* 0x0000bb32050c7816 */ /* 0x000fc400000000ff */
[----:B------:R-:W-:Y:S01]  /*b780*/  PRMT R5, R24, 0x9910, RZ ;  /* 0x0000991018057816 */ /* 0x000fe200000000ff */
[----:B------:R-:W-:Y:S01]  /*b790*/  IMAD.MOV.U32 R19, RZ, RZ, R11 ;  /* 0x000000ffff137224 */ /* 0x000fe200078e000b */
[----:B------:R-:W-:Y:S01]  /*b7a0*/  PRMT R4, R27, 0x9910, RZ ;  /* 0x000099101b047816 */ /* 0x000fe200000000ff */
[----:B------:R-:W-:Y:S01]  /*b7b0*/  IMAD.MOV.U32 R27, RZ, RZ, R9 ;  /* 0x000000ffff1b7224 */ /* 0x000fe200078e0009 */
[----:B------:R-:W-:Y:S01]  /*b7c0*/  MOV R24, R10 ;  /* 0x0000000a00187202 */ /* 0x000fe20000000f00 */
[----:B------:R-:W-:Y:S01]  /*b7d0*/  IMAD R19, R0, R19, RZ ;  /* 0x0000001300137224 */ /* 0x000fe200078e02ff */
[----:B------:R-:W-:Y:S01]  /*b7e0*/  MOV R18, R12 ;  /* 0x0000000c00127202 */ /* 0x000fe20000000f00 */
[----:B------:R-:W-:Y:S02]  /*b7f0*/  IMAD R27, R4, R27, RZ ;  /* 0x0000001b041b7224 */ /* 0x000fe400078e02ff */
[----:B------:R-:W-:Y:S02]  /*b800*/  IMAD R24, R5, R24, RZ ;  /* 0x0000001805187224 */ /* 0x000fe400078e02ff */
[----:B------:R-:W-:-:S03]  /*b810*/  IMAD R18, R7, R18, RZ ;  /* 0x0000001207127224 */ /* 0x000fc600078e02ff */
[----:B------:R-:W-:Y:S02]  /*b820*/  PRMT R4, R27, 0x5410, R24 ;  /* 0x000054101b047816 */ /* 0x000fe40000000018 */
[----:B------:R-:W-:-:S05]  /*b830*/  PRMT R5, R19, 0x5410, R18 ;  /* 0x0000541013057816 */ /* 0x000fca0000000012 */
[----:B------:R0:W-:Y:S02]  /*b840*/  STS.64 [R6.X8+0x10], R4 ;  /* 0x0000100406007388 */ /* 0x0001e40000008a00 */
.L_x_3723:
[----:B------:R-:W-:Y:S05]  /*b850*/  BSYNC B0 ;  /* 0x0000000000007941 */ /* 0x000fea0003800000 */
.L_x_3722:
[----:B------:R-:W-:-:S04]  /*b860*/  SHF.R.S32.HI R3, RZ, 0x1, R3 ;  /* 0x00000001ff037819 */ /* 0x000fc80000011403 */
[----:B------:R-:W-:-:S13]  /*b870*/  ISETP.GE.AND P0, PT, R3, 0x20, PT ;  /* 0x000000200300780c */ /* 0x000fda0003f06270 */
[----:B------:R-:W-:Y:S05]  /*b880*/  @P0 BRA `(.L_x_3724) ;  /* 0xfffffe0000000947 */ /* 0x000fea000383ffff */
[----:B------:R-:W-:-:S05]  /*b890*/  IMAD.MOV.U32 R0, RZ, RZ, 0x20 ;  /* 0x00000020ff007424 */ /* 0x000fca00078e00ff */
.L_x_3721:
[----:B0-----:R-:W-:Y:S01]  /*b8a0*/  ISETP.GE.AND P0, PT, R0, 0x2, PT ;  /* 0x000000020000780c */ /* 0x001fe20003f06270 */
[----:B------:R-:W-:Y:S01]  /*b8b0*/  WARPSYNC 0xffffffff ;  /* 0xffffffff00007948 */ /* 0x000fe20003800000 */
[----:B------:R-:W-:Y:S11]  /*b8c0*/  BAR.SYNC.DEFER_BLOCKING 0x0 ;  /* 0x0000000000007b1d */ /* 0x000ff60000010000 */
[----:B------:R-:W-:Y:S05]  /*b8d0*/  @!P0 BRA `(.L_x_3720) ;  /* 0x0000018000008947 */ /* 0x000fea0003800000 */
[----:B------:R-:W-:Y:S02]  /*b8e0*/  HFMA2.MMA R3, -RZ, RZ, 0, 5.9604644775390625e-08 ;  /* 0x00000001ff037435 */ /* 0x000fe400000001ff */
.L_x_3725:
[----:B------:R-:W-:Y:S02]  /*b8f0*/  PRMT R4, R27, 0x9910, RZ ;  /* 0x000099101b047816 */ /* 0x000fe400000000ff */
[----:B------:R-:W-:-:S02]  /*b900*/  PRMT R6, R24, 0x9910, RZ ;  /* 0x0000991018067816 */ /* 0x000fc400000000ff */
[----:B------:R-:W-:Y:S01]  /*b910*/  PRMT R8, R19, 0x9910, RZ ;  /* 0x0000991013087816 */ /* 0x000fe200000000ff */
[----:B------:R-:W0:Y:S01]  /*b920*/  SHFL.DOWN PT, R5, R4, R3, 0x1f ;  /* 0x08001f0304057589 */ /* 0x000e2200000e0000 */
[----:B------:R-:W-:-:S03]  /*b930*/  PRMT R10, R18, 0x9910, RZ ;  /* 0x00009910120a7816 */ /* 0x000fc600000000ff */
[----:B------:R-:W1:Y:S04]  /*b940*/  SHFL.DOWN PT, R7, R6, R3, 0x1f ;  /* 0x08001f0306077589 */ /* 0x000e6800000e0000 */
[----:B------:R-:W2:Y:S04]  /*b950*/  SHFL.DOWN PT, R9, R8, R3, 0x1f ;  /* 0x08001f0308097589 */ /* 0x000ea800000e0000 */
[----:B------:R3:W4:Y:S02]  /*b960*/  SHFL.DOWN PT, R11, R10, R3, 0x1f ;  /* 0x08001f030a0b7589 */ /* 0x00072400000e0000 */
[----:B---3--:R-:W-:Y:S01]  /*b970*/  IMAD.SHL.U32 R3, R3, 0x2, RZ ;  /* 0x0000000203037824 */ /* 0x008fe200078e00ff */
[----:B0-----:R-:W-:-:S04]  /*b980*/  PRMT R5, R5, 0x9910, RZ ;  /* 0x0000991005057816 */ /* 0x001fc800000000ff */
[----:B------:R-:W-:Y:S02]  /*b990*/  ISETP.GE.AND P0, PT, R3, R0, PT ;  /* 0x000000000300720c */ /* 0x000fe40003f06270 */
[----:B-1----:R-:W-:Y:S01]  /*b9a0*/  PRMT R7, R7, 0x9910, RZ ;  /* 0x0000991007077816 */ /* 0x002fe200000000ff */
[----:B------:R-:W-:Y:S01]  /*b9b0*/  IMAD R4, R4, R5, RZ ;  /* 0x0000000504047224 */ /* 0x000fe200078e02ff */
[----:B--2---:R-:W-:-:S03]  /*b9c0*/  PRMT R9, R9, 0x9910, RZ ;  /* 0x0000991009097816 */ /* 0x004fc600000000ff */
[----:B------:R-:W-:Y:S01]  /*b9d0*/  IMAD R6, R6, R7, RZ ;  /* 0x0000000706067224 */ /* 0x000fe200078e02ff */
[----:B------:R-:W-:Y:S02]  /*b9e0*/  PRMT R27, R4, 0x7610, R27 ;  /* 0x00007610041b7816 */ /* 0x000fe4000000001b */
[----:B----4-:R-:W-:Y:S01]  /*b9f0*/  PRMT R11, R11, 0x9910, RZ ;  /* 0x000099100b0b7816 */ /* 0x010fe200000000ff */
[----:B------:R-:W-:Y:S01]  /*ba00*/  IMAD R8, R8, R9, RZ ;  /* 0x0000000908087224 */ /* 0x000fe200078e02ff */
[----:B------:R-:W-:-:S03]  /*ba10*/  PRMT R24, R6, 0x7610, R24 ;  /* 0x0000761006187816 */ /* 0x000fc60000000018 */
[----:B------:R-:W-:Y:S01]  /*ba20*/  IMAD R10, R10, R11, RZ ;  /* 0x0000000b0a0a7224 */ /* 0x000fe200078e02ff */
[----:B------:R-:W-:-:S04]  /*ba30*/  PRMT R19, R8, 0x7610, R19 ;  /* 0x0000761008137816 */ /* 0x000fc80000000013 */
[----:B------:R-:W-:Y:S01]  /*ba40*/  PRMT R18, R10, 0x7610, R18 ;  /* 0x000076100a127816 */ /* 0x000fe20000000012 */
[----:B------:R-:W-:Y:S05]  /*ba50*/  @!P0 BRA `(.L_x_3725) ;  /* 0xfffffe9000008947 */ /* 0x000fea000383ffff */
.L_x_3720:
[----:B------:R-:W-:Y:S01]  /*ba60*/  ISETP.NE.AND P1, PT, RZ, c[0x0][0x338], PT ;  /* 0x0000ce00ff007a0c */ /* 0x000fe20003f25270 */
[----:B------:R-:W-:Y:S01]  /*ba70*/  IMAD.MOV.U32 R28, RZ, RZ, RZ ;  /* 0x000000ffff1c7224 */ /* 0x000fe200078e00ff */
[----:B------:R-:W-:-:S11]  /*ba80*/  MOV R26, RZ ;  /* 0x000000ff001a7202 */ /* 0x000fd60000000f00 */
[----:B------:R-:W-:Y:S05]  /*ba90*/  @!P1 BRA `(.L_x_3726) ;  /* 0x00000c8000009947 */ /* 0x000fea0003800000 */
[----:B------:R-:W-:Y:S01]  /*baa0*/  HFMA2.MMA R4, -RZ, RZ, 0, 0 ;  /* 0x00000000ff047435 */ /* 0x000fe200000001ff */
[----:B------:R-:W-:Y:S01]  /*bab0*/  IMAD.MOV.U32 R5, RZ, RZ, R23 ;  /* 0x000000ffff057224 */ /* 0x000fe200078e0017 */
[----:B------:R-:W-:-:S04]  /*bac0*/  MOV R0, 0x1 ;  /* 0x0000000100007802 */ /* 0x000fc80000000f00 */
[----:B------:R-:W-:-:S04]  /*bad0*/  ISETP.NE.AND P0, PT, R0, c[0x0][0x338], PT ;  /* 0x0000ce0000007a0c */ /* 0x000fc80003f05270 */
[----:B------:R-:W-:-:S05]  /*bae0*/  IMAD.HI.U32 R4, R23, c[0x0][0x340], R4 ;  /* 0x0000d00017047a27 */ /* 0x000fca00078e0004 */
        /* <DEDUP_REMOVED lines=195> */
.L_x_3726:
        /* <DEDUP_REMOVED lines=202> */
.L_x_3727:
        /* <DEDUP_REMOVED lines=204> */
.L_x_3728:
        /* <DEDUP_REMOVED lines=202> */
.L_x_3729:
        /* <DEDUP_REMOVED lines=217> */
.L_x_3731:
        /* <DEDUP_REMOVED lines=202> */
.L_x_3732:
        /* <DEDUP_REMOVED lines=204> */
.L_x_3733:
        /* <DEDUP_REMOVED lines=202> */
.L_x_3734:
        /* <DEDUP_REMOVED lines=11> */
.L_x_3736:
[----:B------:R-:W-:Y:S05]  /*12160*/  BSYNC B0 ;  /* 0x0000000000007941 */ /* 0x000fea0003800000 */
.L_x_3735:
        /* <DEDUP_REMOVED lines=15> */
.L_x_3738:
[----:B------:R-:W-:Y:S05]  /*12260*/  BSYNC B0 ;  /* 0x0000000000007941 */ /* 0x000fea0003800000 */
.L_x_3737:
        /* <DEDUP_REMOVED lines=31> */
.L_x_3740:
[----:B------:R-:W-:Y:S05]  /*12460*/  BSYNC B0 ;  /* 0x0000000000007941 */ /* 0x000fea0003800000 */
.L_x_3739:
        /* <DEDUP_REMOVED lines=28> */
.L_x_3745:
[----:B------:R-:W-:Y:S02]  /*12630*/  IMAD.MOV.U32 R15, RZ, RZ, 0x8 ;  /* 0x00000008ff0f7424 */ /* 0x000fe400078e00ff */
[----:B------:R-:W-:-:S04]  /*12640*/  IMAD R14, R0, c[0x0][0x10], R21 ;  /* 0x00000400000e7a24 */ /* 0x000fc800078e0215 */
[----:B------:R-:W-:-:S05]  /*12650*/  IMAD.WIDE.U32 R14, R14, R15, c[0x0][0x550] ;  /* 0x000154000e0e7625 */ /* 0x000fca00078e000f */
[----:B------:R-:W2:Y:S04]  /*12660*/  LDG.E.U16 R28, [R14.64+0x4] ;  /* 0x000004240e1c7981 */ /* 0x000ea8000c1e1500 */
[----:B------:R-:W3:Y:S04]  /*12670*/  LDG.E.U16 R20, [R14.64] ;  /* 0x000000240e147981 */ /* 0x000ee8000c1e1500 */
[----:B------:R3:W4:Y:S04]  /*12680*/  LDG.E.U16 R26, [R14.64+0x2] ;  /* 0x000002240e1a7981 */ /* 0x000728000c1e1500 */
[----:B------:R3:W5:Y:S01]  /*12690*/  LDG.E.U16 R29, [R14.64+0x6] ;  /* 0x000006240e1d7981 */ /* 0x000762000c1e1500 */
[----:B------:R-:W-:-:S05]  /*126a0*/  MOV R30, c[0x0][0x0] ;  /* 0x00000000001e7a02 */ /* 0x000fca0000000f00 */
[----:B------:R-:W-:-:S05]  /*126b0*/  IMAD R21, R30, c[0x0][0x4], R21 ;  /* 0x000001001e157a24 */ /* 0x000fca00078e0215 */
[----:B------:R-:W-:Y:S02]  /*126c0*/  ISETP.GE.U32.AND P0, PT, R21, c[0x0][0x178], PT ;  /* 0x00005e0015007a0c */ /* 0x000fe40003f06070 */
[----:B------:R-:W-:Y:S02]  /*126d0*/  PRMT R30, R18, 0x9910, RZ ;  /* 0x00009910121e7816 */ /* 0x000fe400000000ff */
[----:B------:R-:W-:Y:S02]  /*126e0*/  PRMT R19, R19, 0x9910, RZ ;  /* 0x0000991013137816 */ /* 0x000fe400000000ff */
[----:B------:R-:W-:Y:S02]  /*126f0*/  PRMT R27, R27, 0x9910, RZ ;  /* 0x000099101b1b7816 */ /* 0x000fe400000000ff */
[----:B------:R-:W-:Y:S02]  /*12700*/  PRMT R24, R24, 0x9910, RZ ;  /* 0x0000991018187816 */ /* 0x000fe400000000ff */
[----:B--2---:R-:W-:-:S02]  /*12710*/  PRMT R18, R28, 0x9910, RZ ;  /* 0x000099101c127816 */ /* 0x004fc400000000ff */
[----:B---3--:R-:W-:Y:S01]  /*12720*/  PRMT R14, R20, 0x9910, RZ ;  /* 0x00009910140e7816 */ /* 0x008fe200000000ff */
[----:B------:R-:W-:Y:S01]  /*12730*/  IMAD.MOV.U32 R20, RZ, RZ, R30 ;  /* 0x000000ffff147224 */ /* 0x000fe200078e001e */
        /* <DEDUP_REMOVED lines=8> */
.L_x_3744:
[----:B------:R-:W-:Y:S05]  /*127c0*/  BRA `(.L_x_3743) ;  /* 0x0000020000007947 */ /* 0x000fea0003800000 */
.L_x_3742:
[----:B------:R-:W-:Y:S01]  /*127d0*/  ISETP.GE.U32.AND P0, PT, R17, c[0x0][0x178], PT ;  /* 0x00005e0011007a0c */ /* 0x000fe20003f06070 */
[----:B------:R-:W-:Y:S01]  /*127e0*/  IMAD.U32 R19, RZ, RZ, UR4 ;  /* 0x00000004ff137e24 */ /* 0x000fe2000f8e00ff */
[----:B------:R-:W-:-:S02]  /*127f0*/  MOV R24, UR4 ;  /* 0x0000000400187c02 */ /* 0x000fc40008000f00 */
[----:B------:R-:W-:-:S09]  /*12800*/  MOV R18, UR4 ;  /* 0x0000000400127c02 */ /* 0x000fd20008000f00 */
[----:B------:R-:W-:Y:S05]  /*12810*/  @P0 BRA `(.L_x_3743) ;  /* 0x000001b000000947 */ /* 0x000fea0003800000 */
[----:B------:R-:W-:Y:S01]  /*12820*/  IMAD.U32 R24, RZ, RZ, UR4 ;  /* 0x00000004ff187e24 */ /* 0x000fe2000f8e00ff */
[----:B------:R-:W-:Y:S01]  /*12830*/  MOV R19, UR4 ;  /* 0x0000000400137c02 */ /* 0x000fe20008000f00 */
[----:B------:R-:W-:Y:S01]  /*12840*/  IMAD.U32 R18, RZ, RZ, UR4 ;  /* 0x00000004ff127e24 */ /* 0x000fe2000f8e00ff */
[----:B------:R-:W-:-:S05]  /*12850*/  MOV R21, R17 ;  /* 0x0000001100157202 */ /* 0x000fca0000000f00 */
.L_x_3746:
[----:B------:R-:W-:Y:S02]  /*12860*/  IMAD R15, R0, c[0x0][0x10], R21 ;  /* 0x00000400000f7a24 */ /* 0x000fe400078e0215 */
[----:B------:R-:W-:Y:S02]  /*12870*/  IMAD.MOV.U32 R14, RZ, RZ, 0x8 ;  /* 0x00000008ff0e7424 */ /* 0x000fe400078e00ff */
[----:B------:R-:W-:-:S04]  /*12880*/  IMAD R15, R15, c[0x0][0x0], R2 ;  /* 0x000000000f0f7a24 */ /* 0x000fc800078e0202 */
[----:B------:R-:W-:-:S05]  /*12890*/  IMAD.WIDE.U32 R14, R15, R14, c[0x0][0x550] ;  /* 0x000154000f0e7625 */ /* 0x000fca00078e000e */
[----:B------:R-:W2:Y:S04]  /*128a0*/  LDG.E.U16 R20, [R14.64] ;  /* 0x000000240e147981 */ /* 0x000ea8000c1e1500 */
[----:B------:R-:W3:Y:S04]  /*128b0*/  LDG.E.U16 R26, [R14.64+0x2] ;  /* 0x000002240e1a7981 */ /* 0x000ee8000c1e1500 */
[----:B------:R-:W4:Y:S04]  /*128c0*/  LDG.E.U16 R28, [R14.64+0x4] ;  /* 0x000004240e1c7981 */ /* 0x000f28000c1e1500 */
[----:B------:R-:W5:Y:S01]  /*128d0*/  LDG.E.U16 R29, [R14.64+0x6] ;  /* 0x000006240e1d7981 */ /* 0x000f62000c1e1500 */
[----:B------:R-:W-:-:S02]  /*128e0*/  IADD3 R21, R21, c[0x0][0x4], RZ ;  /* 0x0000010015157a10 */ /* 0x000fc40007ffe0ff */
[----:B------:R-:W-:Y:S02]  /*128f0*/  PRMT R30, R27, 0x9910, RZ ;  /* 0x000099101b1e7816 */ /* 0x000fe400000000ff */
[----:B------:R-:W-:Y:S02]  /*12900*/  ISETP.GE.U32.AND P0, PT, R21, c[0x0][0x178], PT ;  /* 0x00005e0015007a0c */ /* 0x000fe40003f06070 */
[----:B------:R-:W-:Y:S02]  /*12910*/  PRMT R31, R24, 0x9910, RZ ;  /* 0x00009910181f7816 */ /* 0x000fe400000000ff */
[----:B------:R-:W-:Y:S02]  /*12920*/  PRMT R32, R19, 0x9910, RZ ;  /* 0x0000991013207816 */ /* 0x000fe400000000ff */
[----:B------:R-:W-:Y:S02]  /*12930*/  PRMT R33, R18, 0x9910, RZ ;  /* 0x0000991012217816 */ /* 0x000fe400000000ff */
[----:B--2---:R-:W-:-:S02]  /*12940*/  PRMT R27, R20, 0x9910, RZ ;  /* 0x00009910141b7816 */ /* 0x004fc400000000ff */
[----:B---3--:R-:W-:-:S03]  /*12950*/  PRMT R24, R26, 0x9910, RZ ;  /* 0x000099101a187816 */ /* 0x008fc600000000ff */
[----:B------:R-:W-:Y:S01]  /*12960*/  IMAD R27, R30, R27, RZ ;  /* 0x0000001b1e1b7224 */ /* 0x000fe200078e02ff */
[----:B----4-:R-:W-:Y:S01]  /*12970*/  PRMT R19, R28, 0x9910, RZ ;  /* 0x000099101c137816 */ /* 0x010fe200000000ff */
[----:B------:R-:W-:Y:S01]  /*12980*/  IMAD R24, R31, R24, RZ ;  /* 0x000000181f187224 */ /* 0x000fe200078e02ff */
[----:B-----5:R-:W-:-:S03]  /*12990*/  PRMT R18, R29, 0x9910, RZ ;  /* 0x000099101d127816 */ /* 0x020fc600000000ff */
[----:B------:R-:W-:Y:S02]  /*129a0*/  IMAD R19, R32, R19, RZ ;  /* 0x0000001320137224 */ /* 0x000fe400078e02ff */
[----:B------:R-:W-:Y:S01]  /*129b0*/  IMAD R18, R33, R18, RZ ;  /* 0x0000001221127224 */ /* 0x000fe200078e02ff */
[----:B------:R-:W-:Y:S05]  /*129c0*/  @!P0 BRA `(.L_x_3746) ;  /* 0xfffffe9000008947 */ /* 0x000fea000383ffff */
.L_x_3743:
[----:B------:R-:W-:Y:S05]  /*129d0*/  BSYNC B0 ;  /* 0x0000000000007941 */ /* 0x000fea0003800000 */
.L_x_3741:
        /* <DEDUP_REMOVED lines=10> */
.L_x_3750:
        /* <DEDUP_REMOVED lines=10> */
[----:B------:R-:W-:Y:S02]  /*12b20*/  PRMT R27, R27, 0x9910, RZ ;  /* 0x000099101b1b7816 */ /* 0x000fe400000000ff */
[----:B------:R-:W-:Y:S01]  /*12b30*/  PRMT R24, R24, 0x9910, RZ ;  /* 0x0000991018187816 */ /* 0x000fe200000000ff */
[----:B------:R-:W0:Y:S02]  /*12b40*/  LDS.64 R20, [R20.X8+0x10] ;  /* 0x0000100014147984 */ /* 0x000e240000008a00 */
[C---:B0-----:R-:W-:Y:S02]  /*12b50*/  PRMT R28, R20.reuse, 0x9910, RZ ;  /* 0x00009910141c7816 */ /* 0x041fe400000000ff */
[----:B------:R-:W-:-:S02]  /*12b60*/  PRMT R29, R20, 0xbb32, RZ ;  /* 0x0000bb32141d7816 */ /* 0x000fc400000000ff */
[C---:B------:R-:W-:Y:S02]  /*12b70*/  PRMT R30, R21.reuse, 0x9910, RZ ;  /* 0x00009910151e7816 */ /* 0x040fe400000000ff */
[----:B------:R-:W-:Y:S02]  /*12b80*/  PRMT R31, R21, 0xbb32, RZ ;  /* 0x0000bb32151f7816 */ /* 0x000fe400000000ff */
[----:B------:R-:W-:Y:S01]  /*12b90*/  PRMT R20, R19, 0x9910, RZ ;  /* 0x0000991013147816 */ /* 0x000fe200000000ff */
[----:B------:R-:W-:Y:S01]  /*12ba0*/  IMAD.MOV.U32 R19, RZ, RZ, R29 ;  /* 0x000000ffff137224 */ /* 0x000fe200078e001d */
[----:B------:R-:W-:Y:S01]  /*12bb0*/  MOV R18, R28 ;  /* 0x0000001c00127202 */ /* 0x000fe20000000f00 */
[----:B------:R-:W-:Y:S01]  /*12bc0*/  IMAD.MOV.U32 R29, RZ, RZ, R31 ;  /* 0x000000ffff1d7224 */ /* 0x000fe200078e001f */
[----:B------:R-:W-:Y:S01]  /*12bd0*/  MOV R21, R30 ;  /* 0x0000001e00157202 */ /* 0x000fe20000000f00 */
[----:B------:R-:W-:Y:S02]  /*12be0*/  IMAD R24, R24, R19, RZ ;  /* 0x0000001318187224 */ /* 0x000fe400078e02ff */
[----:B------:R-:W-:-:S02]  /*12bf0*/  IMAD R27, R27, R18, RZ ;  /* 0x000000121b1b7224 */ /* 0x000fc400078e02ff */
[----:B------:R-:W-:Y:S02]  /*12c00*/  IMAD R19, R20, R21, RZ ;  /* 0x0000001514137224 */ /* 0x000fe400078e02ff */
[----:B------:R-:W-:Y:S01]  /*12c10*/  IMAD R18, R26, R29, RZ ;  /* 0x0000001d1a127224 */ /* 0x000fe200078e02ff */
[----:B------:R-:W-:-:S04]  /*12c20*/  PRMT R20, R27, 0x5410, R24 ;  /* 0x000054101b147816 */ /* 0x000fc80000000018 */
[----:B------:R-:W-:-:S05]  /*12c30*/  PRMT R21, R19, 0x5410, R18 ;  /* 0x0000541013157816 */ /* 0x000fca0000000012 */
[----:B------:R0:W-:Y:S02]  /*12c40*/  STS.64 [R0.X8+0x10], R20 ;  /* 0x0000101400007388 */ /* 0x0001e40000008a00 */
.L_x_3749:
[----:B------:R-:W-:Y:S05]  /*12c50*/  BSYNC B0 ;  /* 0x0000000000007941 */ /* 0x000fea0003800000 */
.L_x_3748:
[----:B------:R-:W-:Y:S05]  /*12c60*/  @P2 BRA `(.L_x_3750) ;  /* 0xfffffe1000002947 */ /* 0x000fea000383ffff */
.L_x_3747:
        /* <DEDUP_REMOVED lines=8> */
[----:B------:R-:W-:Y:S02]  /*12cf0*/  PRMT R21, R19, 0x5410, R18 ;  /* 0x0000541013157816 */ /* 0x000fe40000000012 */
[----:B------:R-:W-:-:S03]  /*12d00*/  LEA.HI R17, R17, c[0x0][0x0], RZ, 0x1 ;  /* 0x0000000011117a11 */ /* 0x000fc600078f08ff */
[----:B------:R0:W-:Y:S01]  /*12d10*/  STS.64 [R0.X8+0x10], R20 ;  /* 0x0000101400007388 */ /* 0x0001e20000008a00 */
[----:B------:R-:W-:-:S04]  /*12d20*/  SHF.R.S32.HI R17, RZ, 0x1, R17 ;  /* 0x00000001ff117819 */ /* 0x000fc80000011411 */
[----:B------:R-:W-:-:S13]  /*12d30*/  ISETP.GE.AND P0, PT, R17, 0x20, PT ;  /* 0x000000201100780c */ /* 0x000fda0003f06270 */
[----:B------:R-:W-:Y:S05]  /*12d40*/  @!P0 BRA `(.L_x_3752) ;  /* 0x0000021000008947 */ /* 0x000fea0003800000 */
[----:B0-----:R-:W-:-:S05]  /*12d50*/  IMAD.MOV.U32 R15, RZ, RZ, R17 ;  /* 0x000000ffff0f7224 */ /* 0x001fca00078e0011 */
.L_x_3755:
        /* <DEDUP_REMOVED lines=9> */
[----:B------:R-:W0:Y:S02]  /*12df0*/  LDS.64 R20, [R20] ;  /* 0x0000000014147984 */ /* 0x000e240000000a00 */
[C---:B0-----:R-:W-:Y:S02]  /*12e00*/  PRMT R28, R20.reuse, 0x9910, RZ ;  /* 0x00009910141c7816 */ /* 0x041fe400000000ff */
[----:B------:R-:W-:Y:S02]  /*12e10*/  PRMT R29, R20, 0xbb32, RZ ;  /* 0x0000bb32141d7816 */ /* 0x000fe400000000ff */
[C---:B------:R-:W-:Y:S02]  /*12e20*/  PRMT R30, R21.reuse, 0x9910, RZ ;  /* 0x00009910151e7816 */ /* 0x040fe400000000ff */
[----:B------:R-:W-:Y:S01]  /*12e30*/  PRMT R31, R21, 0xbb32, RZ ;  /* 0x0000bb32151f7816 */ /* 0x000fe200000000ff */
[----:B------:R-:W-:Y:S01]  /*12e40*/  IMAD.MOV.U32 R24, RZ, RZ, R29 ;  /* 0x000000ffff187224 */ /* 0x000fe200078e001d */
[----:B------:R-:W-:-:S02]  /*12e50*/  PRMT R20, R19, 0x9910, RZ ;  /* 0x0000991013147816 */ /* 0x000fc400000000ff */
        /* <DEDUP_REMOVED lines=11> */
.L_x_3754:
[----:B------:R-:W-:Y:S05]  /*12f10*/  BSYNC B0 ;  /* 0x0000000000007941 */ /* 0x000fea0003800000 */
.L_x_3753:
[----:B------:R-:W-:-:S04]  /*12f20*/  SHF.R.S32.HI R15, RZ, 0x1, R15 ;  /* 0x00000001ff0f7819 */ /* 0x000fc8000001140f */
[----:B------:R-:W-:-:S13]  /*12f30*/  ISETP.GE.AND P0, PT, R15, 0x20, PT ;  /* 0x000000200f00780c */ /* 0x000fda0003f06270 */
[----:B------:R-:W-:Y:S05]  /*12f40*/  @P0 BRA `(.L_x_3755) ;  /* 0xfffffe1000000947 */ /* 0x000fea000383ffff */
[----:B------:R-:W-:-:S09]  /*12f50*/  HFMA2.MMA R15, -RZ, RZ, 0, 1.9073486328125e-06 ;  /* 0x00000020ff0f7435 */ /* 0x000fd200000001ff */
.L_x_3752:
[----:B0-----:R-:W-:Y:S01]  /*12f60*/  BAR.SYNC.DEFER_BLOCKING 0x0 ;  /* 0x0000000000007b1d */ /* 0x001fe20000010000 */
[----:B------:R-:W-:-:S13]  /*12f70*/  ISETP.GE.AND P0, PT, R15, 0x2, PT ;  /* 0x000000020f00780c */ /* 0x000fda0003f06270 */
[----:B------:R-:W-:Y:S05]  /*12f80*/  @!P0 BRA `(.L_x_3751) ;  /* 0x0000014000008947 */ /* 0x000fea0003800000 */
[----:B------:R-:W-:Y:S02]  /*12f90*/  IMAD.MOV.U32 R0, RZ, RZ, 0x1 ;  /* 0x00000001ff007424 */ /* 0x000fe400078e00ff */
.L_x_3756:
[----:B------:R-:W-:Y:S02]  /*12fa0*/  PRMT R20, R27, 0x9910, RZ ;  /* 0x000099101b147816 */ /* 0x000fe400000000ff */
[----:B------:R-:W-:Y:S02]  /*12fb0*/  PRMT R21, R24, 0x9910, RZ ;  /* 0x0000991018157816 */ /* 0x000fe400000000ff */
[----:B------:R-:W-:Y:S01]  /*12fc0*/  PRMT R26, R19, 0x9910, RZ ;  /* 0x00009910131a7816 */ /* 0x000fe200000000ff */
[----:B------:R-:W0:Y:S01]  /*12fd0*/  SHFL.DOWN PT, R2, R20, R0, 0x1f ;  /* 0x08001f0014027589 */ /* 0x000e2200000e0000 */
[----:B------:R-:W-:-:S03]  /*12fe0*/  PRMT R29, R18, 0x9910, RZ ;  /* 0x00009910121d7816 */ /* 0x000fc600000000ff */
[----:B------:R-:W1:Y:S04]  /*12ff0*/  SHFL.DOWN PT, R14, R21, R0, 0x1f ;  /* 0x08001f00150e7589 */ /* 0x000e6800000e0000 */
[----:B------:R-:W2:Y:S04]  /*13000*/  SHFL.DOWN PT, R17, R26, R0, 0x1f ;  /* 0x08001f001a117589 */ /* 0x000ea800000e0000 */
[----:B------:R3:W4:Y:S02]  /*13010*/  SHFL.DOWN PT, R18, R29, R0, 0x1f ;  /* 0x08001f001d127589 */ /* 0x00072400000e0000 */
[----:B---3--:R-:W-:-:S02]  /*13020*/  SHF.L.U32 R0, R0, 0x1, RZ ;  /* 0x0000000100007819 */ /* 0x008fc400000006ff */
[----:B0-----:R-:W-:Y:S02]  /*13030*/  PRMT R27, R2, 0x9910, RZ ;  /* 0x00009910021b7816 */ /* 0x001fe400000000ff */
[----:B------:R-:W-:Y:S02]  /*13040*/  ISETP.GE.AND P0, PT, R0, R15, PT ;  /* 0x0000000f0000720c */ /* 0x000fe40003f06270 */
[----:B-1----:R-:W-:Y:S01]  /*13050*/  PRMT R24, R14, 0x9910, RZ ;  /* 0x000099100e187816 */ /* 0x002fe200000000ff */
[----:B------:R-:W-:Y:S01]  /*13060*/  IMAD R27, R20, R27, RZ ;  /* 0x0000001b141b7224 */ /* 0x000fe200078e02ff */
[----:B--2---:R-:W-:-:S03]  /*13070*/  PRMT R19, R17, 0x9910, RZ ;  /* 0x0000991011137816 */ /* 0x004fc600000000ff */
[----:B------:R-:W-:Y:S01]  /*13080*/  IMAD R24, R21, R24, RZ ;  /* 0x0000001815187224 */ /* 0x000fe200078e02ff */
[----:B----4-:R-:W-:Y:S01]  /*13090*/  PRMT R18, R18, 0x9910, RZ ;  /* 0x0000991012127816 */ /* 0x010fe200000000ff */
[----:B------:R-:W-:-:S04]  /*130a0*/  IMAD R19, R26, R19, RZ ;  /* 0x000000131a137224 */ /* 0x000fc800078e02ff */
[----:B------:R-:W-:Y:S01]  /*130b0*/  IMAD R18, R29, R18, RZ ;  /* 0x000000121d127224 */ /* 0x000fe200078e02ff */
[----:B------:R-:W-:Y:S05]  /*130c0*/  @!P0 BRA `(.L_x_3756) ;  /* 0xfffffed000008947 */ /* 0x000fea000383ffff */
.L_x_3751:
        /* <DEDUP_REMOVED lines=13> */
[----:B------:R-:W-:-:S02]  /*131a0*/  PRMT R8, R27, 0x9910, RZ ;  /* 0x000099101b087816 */ /* 0x000fc400000000ff */
[----:B------:R-:W-:Y:S02]  /*131b0*/  PRMT R7, R24, 0x9910, RZ ;  /* 0x0000991018077816 */ /* 0x000fe400000000ff */
[----:B------:R-:W-:Y:S02]  /*131c0*/  PRMT R10, R19, 0x9910, RZ ;  /* 0x00009910130a7816 */ /* 0x000fe400000000ff */
[----:B------:R-:W-:Y:S02]  /*131d0*/  PRMT R9, R18, 0x9910, RZ ;  /* 0x0000991012097816 */ /* 0x000fe400000000ff */
[----:B--2---:R-:W-:Y:S02]  /*131e0*/  PRMT R27, R0, 0x9910, RZ ;  /* 0x00009910001b7816 */ /* 0x004fe400000000ff */
[----:B---3--:R-:W-:-:S03]  /*131f0*/  PRMT R24, R2, 0x9910, RZ ;  /* 0x0000991002187816 */ /* 0x008fc600000000ff */
[----:B------:R-:W-:Y:S01]  /*13200*/  IMAD R27, R8, R27, RZ ;  /* 0x0000001b081b7224 */ /* 0x000fe200078e02ff */
[----:B----4-:R-:W-:Y:S01]  /*13210*/  PRMT R19, R3, 0x9910, RZ ;  /* 0x0000991003137816 */ /* 0x010fe200000000ff */
[----:B------:R-:W-:Y:S01]  /*13220*/  IMAD R24, R7, R24, RZ ;  /* 0x0000001807187224 */ /* 0x000fe200078e02ff */
[----:B-----5:R-:W-:-:S03]  /*13230*/  PRMT R18, R6, 0x9910, RZ ;  /* 0x0000991006127816 */ /* 0x020fc600000000ff */
[----:B------:R-:W-:Y:S02]  /*13240*/  IMAD R19, R10, R19, RZ ;  /* 0x000000130a137224 */ /* 0x000fe400078e02ff */
[----:B------:R-:W-:Y:S02]  /*13250*/  IMAD R18, R9, R18, RZ ;  /* 0x0000001209127224 */ /* 0x000fe400078e02ff */
.L_x_3758:
        /* <DEDUP_REMOVED lines=24> */
.L_x_3760:
        /* <DEDUP_REMOVED lines=24> */
.L_x_3761:
[----:B0-----:R-:W-:Y:S02]  /*13560*/  IADD3 R2, P0, R23, c[0x0][0x538], RZ ;  /* 0x00014e0017027a10 */ /* 0x001fe40007f1e0ff */
        /* <DEDUP_REMOVED lines=8> */
[----:B0-----:R0:W1:Y:S01]  /*135f0*/  LDC.64 R2, c[0x4][R0] ;  /* 0x0100000000027b82 */ /* 0x0010620000000a00 */
[----:B------:R-:W-:Y:S01]  /*13600*/  IMAD.MOV.U32 R5, RZ, RZ, c[0x4][0x654] ;  /* 0x01019500ff057624 */ /* 0x000fe200078e00ff */
[----:B------:R-:W-:Y:S01]  /*13610*/  MOV R6, c[0x4][0x640] ;  /* 0x0101900000067a02 */ /* 0x000fe20000000f00 */
[----:B------:R-:W-:Y:S01]  /*13620*/  IMAD.MOV.U32 R7, RZ, RZ, c[0x4][0x644] ;  /* 0x01019100ff077624 */ /* 0x000fe200078e00ff */
[----:B------:R-:W-:Y:S01]  /*13630*/  MOV R11, c[0x4][0x35c] ;  /* 0x0100d700000b7a02 */ /* 0x000fe20000000f00 */
[----:B------:R-:W-:-:S02]  /*13640*/  IMAD.MOV.U32 R10, RZ, RZ, c[0x4][0x358] ;  /* 0x0100d600ff0a7624 */ /* 0x000fc400078e00ff */
[----:B------:R-:W-:Y:S02]  /*13650*/  IMAD.MOV.U32 R12, RZ, RZ, 0x1 ;  /* 0x00000001ff0c7424 */ /* 0x000fe400078e00ff */
[----:B------:R-:W-:Y:S01]  /*13660*/  LEPC R14 ;  /* 0x00000000000e734e */ /* 0x000fe20000000000 */
[----:B------:R-:W-:Y:S02]  /*13670*/  MOV R9, 0x136e0 ;  /* 0x000136e000097802 */ /* 0x000fe40000000f00 */
[----:B------:R-:W-:Y:S02]  /*13680*/  MOV R20, 0x13660 ;  /* 0x0001366000147802 */ /* 0x000fe40000000f00 */
[----:B------:R-:W-:Y:S02]  /*13690*/  MOV R21, 0x0 ;  /* 0x0000000000157802 */ /* 0x000fe40000000f00 */
[----:B0-----:R-:W-:Y:S02]  /*136a0*/  MOV R0, 0x0 ;  /* 0x0000000000007802 */ /* 0x001fe40000000f00 */
[----:B------:R-:W-:-:S04]  /*136b0*/  IADD3 R20, P0, P1, -R20, R9, R14 ;  /* 0x0000000914147210 */ /* 0x000fc8000791e10e */
[----:B------:R-:W-:-:S04]  /*136c0*/  IADD3.X R21, ~R0, R21, R15, P0, P1 ;  /* 0x0000001500157210 */ /* 0x000fc800007e250f */
[----:B-1----:R-:W-:Y:S05]  /*136d0*/  CALL.ABS.NOINC R2 ;  /* 0x0000000002007343 */ /* 0x002fea0003c00000 */
.L_x_3762:
        /* <DEDUP_REMOVED lines=9> */
[----:B0-----:R0:W2:Y:S01]  /*13770*/  LDC.64 R2, c[0x4][R0] ;  /* 0x0100000000027b82 */ /* 0x0010a20000000a00 */
        /* <DEDUP_REMOVED lines=14> */
.L_x_3763:
[----:B------:R-:W-:-:S05]  /*13860*/  IADD3 R16, P0, R16, c[0x0][0x538], RZ ;  /* 0x00014e0010107a10 */ /* 0x000fca0007f1e0ff */
[----:B------:R-:W-:-:S05]  /*13870*/  IMAD.X R17, RZ, RZ, c[0x0][0x53c], P0 ;  /* 0x00014f00ff117624 */ /* 0x000fca00000e06ff */
[----:B------:R-:W-:Y:S01]  /*13880*/  STG.E.U16 [R16.64], R18 ;  /* 0x0000001210007986 */ /* 0x000fe2000c101524 */
[----:B------:R-:W-:Y:S05]  /*13890*/  EXIT ;  /* 0x000000000000794d */ /* 0x000fea0003800000 */
.L_x_3759:
[----:B------:R-:W-:Y:S04]  /*138a0*/  STG.E.U16 [R4.64], R27 ;  /* 0x0000001b04007986 */ /* 0x000fe8000c101524 */
[----:B------:R-:W-:Y:S04]  /*138b0*/  STG.E.U16 [R4.64+0x2], R24 ;  /* 0x0000021804007986 */ /* 0x000fe8000c101524 */
[----:B------:R-:W-:Y:S04]  /*138c0*/  STG.E.U16 [R4.64+0x4], R19 ;  /* 0x0000041304007986 */ /* 0x000fe8000c101524 */
[----:B------:R-:W-:Y:S01]  /*138d0*/  STG.E.U16 [R4.64+0x6], R18 ;  /* 0x0000061204007986 */ /* 0x000fe2000c101524 */
[----:B------:R-:W-:Y:S05]  /*138e0*/  EXIT ;  /* 0x000000000000794d */ /* 0x000fea0003800000 */
.L_x_3757:
        /* <DEDUP_REMOVED lines=20> */
.L_x_3764:
        /* <DEDUP_REMOVED lines=24> */
.L_x_3766:
        /* <DEDUP_REMOVED lines=24> */
.L_x_3767:
[----:B0-----:R-:W-:Y:S02]  /*13d30*/  IADD3 R2, P0, R23, c[0x0][0x538], RZ ;  /* 0x00014e0017027a10 */ /* 0x001fe40007f1e0ff */
        /* <DEDUP_REMOVED lines=8> */
[----:B0-----:R0:W1:Y:S01]  /*13dc0*/  LDC.64 R2, c[0x4][R0] ;  /* 0x0100000000027b82 */ /* 0x0010620000000a00 */
[----:B------:R-:W-:Y:S01]  /*13dd0*/  IMAD.MOV.U32 R6, RZ, RZ, c[0x4][0x640] ;  /* 0x01019000ff067624 */ /* 0x000fe200078e00ff */
[----:B------:R-:W-:Y:S01]  /*13de0*/  MOV R7, c[0x4][0x644] ;  /* 0x0101910000077a02 */ /* 0x000fe20000000f00 */
[----:B------:R-:W-:Y:S01]  /*13df0*/  IMAD.MOV.U32 R8, RZ, RZ, 0x2ef ;  /* 0x000002efff087424 */ /* 0x000fe200078e00ff */
[----:B------:R-:W-:Y:S01]  /*13e00*/  MOV R10, c[0x4][0x358] ;  /* 0x0100d600000a7a02 */ /* 0x000fe20000000f00 */
[----:B------:R-:W-:-:S02]  /*13e10*/  IMAD.MOV.U32 R11, RZ, RZ, c[0x4][0x35c] ;  /* 0x0100d700ff0b7624 */ /* 0x000fc400078e00ff */
[----:B------:R-:W-:Y:S02]  /*13e20*/  IMAD.MOV.U32 R13, RZ, RZ, RZ ;  /* 0x000000ffff0d7224 */ /* 0x000fe400078e00ff */
        /* <DEDUP_REMOVED lines=8> */
.L_x_3768:
        /* <DEDUP_REMOVED lines=9> */
[----:B0-----:R0:W2:Y:S01]  /*13f40*/  LDC.64 R2, c[0x4][R0] ;  /* 0x0100000000027b82 */ /* 0x0010a20000000a00 */
        /* <DEDUP_REMOVED lines=14> */
.L_x_3769:
[----:B------:R-:W-:-:S04]  /*14030*/  IADD3 R16, P0, R16, c[0x0][0x538], RZ ;  /* 0x00014e0010107a10 */ /* 0x000fc80007f1e0ff */
[----:B------:R-:W-:-:S05]  /*14040*/  IADD3.X R17, RZ, c[0x0][0x53c], RZ, P0, !PT ;  /* 0x00014f00ff117a10 */ /* 0x000fca00007fe4ff */
[----:B------:R-:W-:Y:S01]  /*14050*/  STG.E.U16 [R16.64], R18 ;  /* 0x0000001210007986 */ /* 0x000fe2000c101524 */
[----:B------:R-:W-:Y:S05]  /*14060*/  EXIT ;  /* 0x000000000000794d */ /* 0x000fea0003800000 */
.L_x_3765:
[----:B------:R-:W-:Y:S04]  /*14070*/  STG.E.U16 [R6.64], R27 ;  /* 0x0000001b06007986 */ /* 0x000fe8000c101524 */
[----:B------:R-:W-:Y:S04]  /*14080*/  STG.E.U16 [R8.64], R24 ;  /* 0x0000001808007986 */ /* 0x000fe8000c101524 */
[----:B------:R-:W-:Y:S04]  /*14090*/  STG.E.U16 [R10.64], R19 ;  /* 0x000000130a007986 */ /* 0x000fe8000c101524 */
[----:B------:R-:W-:Y:S01]  /*140a0*/  STG.E.U16 [R12.64], R18 ;  /* 0x000000120c007986 */ /* 0x000fe2000c101524 */
[----:B------:R-:W-:Y:S05]  /*140b0*/  EXIT ;  /* 0x000000000000794d */ /* 0x000fea0003800000 */
.L_x_3730:
        /* <DEDUP_REMOVED lines=32> */
.L_x_3771:
        /* <DEDUP_REMOVED lines=24> */
.L_x_3773:
        /* <DEDUP_REMOVED lines=24> */
.L_x_3774:
[----:B------:R-:W-:Y:S02]  /*145c0*/  IADD3 R26, P0, R26, c[0x0][0x538], RZ ;  /* 0x00014e001a1a7a10 */ /* 0x000fe40007f1e0ff */
[----:B------:R-:W-:-:S03]  /*145d0*/  ISETP.NE.AND P6, PT, R17, c[0x0][0x56c], PT ;  /* 0x00015b0011007a0c */ /* 0x000fc60003fc5270 */
[----:B0-----:R-:W-:-:S05]  /*145e0*/  IMAD.X R27, RZ, RZ, c[0x0][0x53c], P0 ;  /* 0x00014f00ff1b7624 */ /* 0x001fca00000e06ff */
[----:B------:R0:W-:Y:S05]  /*145f0*/  STG.E.U16 [R26.64], R24 ;  /* 0x000000181a007986 */ /* 0x0001ea000c101524 */
[----:B------:R-:W-:Y:S05]  /*14600*/  @!P6 BRA `(.L_x_3775) ;  /* 0x000001300000e947 */ /* 0x000fea0003800000 */
[----:B------:R-:W-:Y:S01]  /*14610*/  MOV R0, 0x660 ;  /* 0x0000066000007802 */ /* 0x000fe20000000f00 */
[----:B------:R-:W-:Y:S01]  /*14620*/  HFMA2.MMA R8, -RZ, RZ, 0, 4.4763088226318359375e-05 ;  /* 0x000002efff087435 */ /* 0x000fe200000001ff */
[----:B------:R-:W-:Y:S01]  /*14630*/  MOV R4, c[0x4][0x650] ;  /* 0x0101940000047a02 */ /* 0x000fe20000000f00 */
[----:B------:R-:W-:Y:S01]  /*14640*/  HFMA2.MMA R13, -RZ, RZ, 0, 0 ;  /* 0x00000000ff0d7435 */ /* 0x000fe200000001ff */
[----:B------:R1:W2:Y:S01]  /*14650*/  LDC.64 R2, c[0x4][R0] ;  /* 0x0100000000027b82 */ /* 0x0002a20000000a00 */
        /* <DEDUP_REMOVED lines=14> */
.L_x_3775:
        /* <DEDUP_REMOVED lines=9> */
[----:B------:R2:W3:Y:S01]  /*147d0*/  LDC.64 R2, c[0x4][R0] ;  /* 0x0100000000027b82 */ /* 0x0004e20000000a00 */
        /* <DEDUP_REMOVED lines=14> */
.L_x_3776:
[----:B------:R-:W-:-:S05]  /*148c0*/  IADD3 R2, P0, R25, c[0x0][0x538], RZ ;  /* 0x00014e0019027a10 */ /* 0x000fca0007f1e0ff */
[----:B------:R-:W-:-:S05]  /*148d0*/  IMAD.X R3, RZ, RZ, c[0x0][0x53c], P0 ;  /* 0x00014f00ff037624 */ /* 0x000fca00000e06ff */
[----:B------:R-:W-:Y:S01]  /*148e0*/  STG.E.U16 [R2.64], R18 ;  /* 0x0000001202007986 */ /* 0x000fe2000c101524 */
[----:B------:R-:W-:Y:S05]  /*148f0*/  EXIT ;  /* 0x000000000000794d */ /* 0x000fea0003800000 */
.L_x_3772:
[----:B------:R-:W-:Y:S04]  /*14900*/  STG.E.U16 [R4.64], R27 ;  /* 0x0000001b04007986 */ /* 0x000fe8000c101524 */
[----:B------:R-:W-:Y:S04]  /*14910*/  STG.E.U16 [R4.64+0x2], R24 ;  /* 0x0000021804007986 */ /* 0x000fe8000c101524 */
[----:B------:R-:W-:Y:S04]  /*14920*/  STG.E.U16 [R4.64+0x4], R19 ;  /* 0x0000041304007986 */ /* 0x000fe8000c101524 */
[----:B------:R-:W-:Y:S01]  /*14930*/  STG.E.U16 [R4.64+0x6], R18 ;  /* 0x0000061204007986 */ /* 0x000fe2000c101524 */
[----:B------:R-:W-:Y:S05]  /*14940*/  EXIT ;  /* 0x000000000000794d */ /* 0x000fea0003800000 */
.L_x_3770:
        /* <DEDUP_REMOVED lines=20> */
.L_x_3777:
        /* <DEDUP_REMOVED lines=24> */
.L_x_3779:
        /* <DEDUP_REMOVED lines=24> */
.L_x_3780:
[----:B------:R-:W-:Y:S02]  /*14d90*/  IADD3 R26, P0, R26, c[0x0][0x538], RZ ;  /* 0x00014e001a1a7a10 */ /* 0x000fe40007f1e0ff */
[----:B------:R-:W-:Y:S02]  /*14da0*/  ISETP.NE.AND P6, PT, R17, c[0x0][0x56c], PT ;  /* 0x00015b0011007a0c */ /* 0x000fe40003fc5270 */
[----:B0-----:R-:W-:-:S05]  /*14db0*/  IADD3.X R27, RZ, c[0x0][0x53c], RZ, P0, !PT ;  /* 0x00014f00ff1b7a10 */ /* 0x001fca00007fe4ff */
[----:B------:R0:W-:Y:S06]  /*14dc0*/  STG.E.U16 [R26.64], R24 ;  /* 0x000000181a007986 */ /* 0x0001ec000c101524 */
[----:B------:R-:W-:Y:S05]  /*14dd0*/  @!P6 BRA `(.L_x_3781) ;  /* 0x000001300000e947 */ /* 0x000fea0003800000 */
[----:B------:R-:W-:Y:S01]  /*14de0*/  MOV R0, 0x660 ;  /* 0x0000066000007802 */ /* 0x000fe20000000f00 */
[----:B------:R-:W-:Y:S01]  /*14df0*/  HFMA2.MMA R12, -RZ, RZ, 0, 5.9604644775390625e-08 ;  /* 0x00000001ff0c7435 */ /* 0x000fe200000001ff */
[----:B------:R-:W-:Y:S01]  /*14e00*/  IMAD.MOV.U32 R4, RZ, RZ, c[0x4][0x650] ;  /* 0x01019400ff047624 */ /* 0x000fe200078e00ff */
[----:B------:R-:W-:Y:S01]  /*14e10*/  MOV R5, c[0x4][0x654] ;  /* 0x0101950000057a02 */ /* 0x000fe20000000f00 */
[----:B------:R1:W2:Y:S01]  /*14e20*/  LDC.64 R2, c[0x4][R0] ;  /* 0x0100000000027b82 */ /* 0x0002a20000000a00 */
        /* <DEDUP_REMOVED lines=14> */
.L_x_3781:
        /* <DEDUP_REMOVED lines=9> */
[----:B------:R2:W3:Y:S01]  /*14fa0*/  LDC.64 R2, c[0x4][R0] ;  /* 0x0100000000027b82 */ /* 0x0004e20000000a00 */
        /* <DEDUP_REMOVED lines=14> */
.L_x_3782:
[----:B------:R-:W-:-:S04]  /*15090*/  IADD3 R2, P0, R25, c[0x0][0x538], RZ ;  /* 0x00014e0019027a10 */ /* 0x000fc80007f1e0ff */
[----:B------:R-:W-:-:S05]  /*150a0*/  IADD3.X R3, RZ, c[0x0][0x53c], RZ, P0, !PT ;  /* 0x00014f00ff037a10 */ /* 0x000fca00007fe4ff */
[----:B------:R-:W-:Y:S01]  /*150b0*/  STG.E.U16 [R2.64], R18 ;  /* 0x0000001202007986 */ /* 0x000fe2000c101524 */
[----:B------:R-:W-:Y:S05]  /*150c0*/  EXIT ;  /* 0x000000000000794d */ /* 0x000fea0003800000 */
.L_x_3778:
[----:B------:R-:W-:Y:S04]  /*150d0*/  STG.E.U16 [R6.64], R27 ;  /* 0x0000001b06007986 */ /* 0x000fe8000c101524 */
[----:B------:R-:W-:Y:S04]  /*150e0*/  STG.E.U16 [R8.64], R24 ;  /* 0x0000001808007986 */ /* 0x000fe8000c101524 */
[----:B------:R-:W-:Y:S04]  /*150f0*/  STG.E.U16 [R10.64], R19 ;  /* 0x000000130a007986 */ /* 0x000fe8000c101524 */
[----:B------:R-:W-:Y:S01]  /*15100*/  STG.E.U16 [R12.64], R18 ;  /* 0x000000120c007986 */ /* 0x000fe2000c101524 */
[----:B------:R-:W-:Y:S05]  /*15110*/  EXIT ;  /* 0x000000000000794d */ /* 0x000fea0003800000 */
.L_x_3783:
        /* <DEDUP_REMOVED lines=14> */
.L_x_8828:


//--------------------- .text._ZN2at6native13reduce_kernelILi512ELi1ENS0_8ReduceOpIlNS0_14func_wrapper_tIlNS0_55_GLOBAL__N__0955718d_22_SparseCsrTensorMath_cu_868dd54514ReductionMulOpIlEEEEjlLi4ELi4EEEEEvT1_ --------------------------
	.section	.text._ZN2at6native13reduce_kernelILi512ELi1ENS0_8ReduceOpIlNS0_14func_wrapper_tIlNS0_55_GLOBAL__N__0955718d_22_SparseCsrTensorMath_cu_868dd54514ReductionMulOpIlEEEEjlLi4ELi4EEEEEvT1_,"ax",@progbits
	.sectioninfo	@"SHI_REGISTERS=32"
	.align	128
.text._ZN2at6native13reduce_kernelILi512ELi1ENS0_8ReduceOpIlNS0_14func_wrapper_tIlNS0_55_GLOBAL__N__0955718d_22_SparseCsrTensorMath_cu_868dd54514ReductionMulOpIlEEEEjlLi4ELi4EEEEEvT1_:
        .type           _ZN2at6native13reduce_kernelILi512ELi1ENS0_8ReduceOpIlNS0_14func_wrapper_tIlNS0_55_GLOBAL__N__0955718d_22_SparseCsrTensorMath_cu_868dd54514ReductionMulOpIlEEEEjlLi4ELi4EEEEEvT1_,@function
        .size           _ZN2at6native13reduce_kernelILi512ELi1ENS0_8ReduceOpIlNS0_14func_wrapper_tIlNS0_55_GLOBAL__N__0955718d_22_SparseCsrTensorMath_cu_868dd54514ReductionMulOpIlEEEEjlLi4ELi4EEEEEvT1_,(.L_x_8829 - _ZN2at6native13reduce_kernelILi512ELi1ENS0_8ReduceOpIlNS0_14func_wrapper_tIlNS0_55_GLOBAL__N__0955718d_22_SparseCsrTensorMath_cu_868dd54514ReductionMulOpIlEEEEjlLi4ELi4EEEEEvT1_)
        .other          _ZN2at6native13reduce_kernelILi512ELi1ENS0_8ReduceOpIlNS0_14func_wrapper_tIlNS0_55_GLOBAL__N__0955718d_22_SparseCsrTensorMath_cu_868dd54514ReductionMulOpIlEEEEjlLi4ELi4EEEEEvT1_,@"STO_CUDA_ENTRY STV_DEFAULT"
_ZN2at6native13reduce_kernelILi512ELi1ENS0_8ReduceOpIlNS0_14func_wrapper_tIlNS0_55_GLOBAL__N__0955718d_22_SparseCsrTensorMath_cu_868dd54514ReductionMulOpIlEEEEjlLi4ELi4EEEEEvT1_:
        /* <DEDUP_REMOVED lines=208> */
.L_x_3784:
        /* <DEDUP_REMOVED lines=41> */
.L_x_3793:
[----:B------:R-:W-:Y:S05]  /*0f90*/  BSYNC B3 ;  /* 0x0000000000037941 */ /* 0x000fea0003800000 */
.L_x_3792:
        /* <DEDUP_REMOVED lines=8> */
[----:B--2---:R-:W-:Y:S02]  /*1020*/  IMAD R3, R5, c[0x0][0x168], RZ ;  /* 0x00005a0005037a24 */ /* 0x004fe400078e02ff */
[----:B------:R-:W-:-:S04]  /*1030*/  IMAD.WIDE.U32 R6, R4, c[0x0][0x168], RZ ;  /* 0x00005a0004067a25 */ /* 0x000fc800078e00ff */
[----:B------:R-:W-:Y:S02]  /*1040*/  IMAD R21, R4, c[0x0][0x16c], R3 ;  /* 0x00005b0004157a24 */ /* 0x000fe400078e0203 */
[----:B------:R-:W-:-:S03]  /*1050*/  IMAD.MOV.U32 R3, RZ, RZ, R6 ;  /* 0x000000ffff037224 */ /* 0x000fc600078e0006 */
[----:B------:R-:W-:Y:S02]  /*1060*/  IADD3 R21, R7, R21, RZ ;  /* 0x0000001507157210 */ /* 0x000fe40007ffe0ff */
.L_x_3791:
[----:B------:R-:W-:Y:S05]  /*1070*/  BSYNC B2 ;  /* 0x0000000000027941 */ /* 0x000fea0003800000 */
.L_x_3790:
[C---:B------:R-:W-:Y:S02]  /*1080*/  IADD3 R5, P0, -R11.reuse, 0x4, RZ ;  /* 0x000000040b057810 */ /* 0x040fe40007f1e1ff */
[----:B------:R-:W-:Y:S02]  /*1090*/  IADD3 R10, R11, c[0x0][0x174], RZ ;  /* 0x00005d000b0a7a10 */ /* 0x000fe40007ffe0ff */
[----:B------:R-:W-:Y:S01]  /*10a0*/  LEA R28, P1, R5, R28, 0x3 ;  /* 0x0000001c051c7211 */ /* 0x000fe200078218ff */
[----:B------:R-:W-:Y:S01]  /*10b0*/  IMAD.X R4, RZ, RZ, -0x1, P0 ;  /* 0xffffffffff047424 */ /* 0x000fe200000e06ff */
[----:B------:R-:W-:-:S04]  /*10c0*/  IADD3 R10, R10, -0x4, RZ ;  /* 0xfffffffc0a0a7810 */ /* 0x000fc80007ffe0ff */
[----:B------:R-:W-:Y:S02]  /*10d0*/  LEA.HI.X R29, R5, R29, R4, 0x3, P1 ;  /* 0x0000001d051d7211 */ /* 0x000fe400008f1c04 */
.L_x_3789:
[----:B------:R-:W-:Y:S05]  /*10e0*/  BSYNC B1 ;  /* 0x0000000000017941 */ /* 0x000fea0003800000 */
.L_x_3788:
        /* <DEDUP_REMOVED lines=12> */
[----:B------:R-:W-:Y:S01]  /*11b0*/  MOV R17, c[0x0][0x168] ;  /* 0x00005a0000117a02 */ /* 0x000fe20000000f00 */
[----:B------:R-:W-:Y:S01]  /*11c0*/  IMAD.MOV.U32 R18, RZ, RZ, c[0x0][0x16c] ;  /* 0x00005b00ff127624 */ /* 0x000fe200078e00ff */
[----:B------:R-:W-:Y:S01]  /*11d0*/  MOV R19, c[0x0][0x168] ;  /* 0x00005a0000137a02 */ /* 0x000fe20000000f00 */
[----:B------:R-:W-:Y:S02]  /*11e0*/  IMAD.MOV.U32 R22, RZ, RZ, c[0x0][0x16c] ;  /* 0x00005b00ff167624 */ /* 0x000fe400078e00ff */
.L_x_3796:
[----:B------:R-:W-:-:S05]  /*11f0*/  IMAD.WIDE.U32 R12, R20, 0x20, R28 ;  /* 0x00000020140c7825 */ /* 0x000fca00078e001c */
[----:B------:R0:W2:Y:S04]  /*1200*/  LDG.E.128 R4, [R12.64] ;  /* 0x000000240c047981 */ /* 0x0000a8000c1e1d00 */
[----:B0-----:R-:W3:Y:S01]  /*1210*/  LDG.E.128 R12, [R12.64+0x10] ;  /* 0x000010240c0c7981 */ /* 0x001ee2000c1e1d00 */
[----:B------:R-:W-:Y:S01]  /*1220*/  IADD3 R20, R20, c[0x0][0x17c], RZ ;  /* 0x00005f0014147a10 */ /* 0x000fe20007ffe0ff */
[----:B--2---:R-:W-:Y:S02]  /*1230*/  IMAD R5, R5, R3, RZ ;  /* 0x0000000305057224 */ /* 0x004fe400078e02ff */
[----:B------:R-:W-:Y:S02]  /*1240*/  IMAD R7, R7, R19, RZ ;  /* 0x0000001307077224 */ /* 0x000fe400078e02ff */
[----:B------:R-:W-:-:S02]  /*1250*/  IMAD R21, R4, R21, R5 ;  /* 0x0000001504157224 */ /* 0x000fc400078e0205 */
[----:B------:R-:W-:Y:S01]  /*1260*/  IMAD.WIDE.U32 R4, R4, R3, RZ ;  /* 0x0000000304047225 */ /* 0x000fe200078e00ff */
[----:B------:R-:W-:-:S03]  /*1270*/  LEA R3, R20, 0x3, 0x2 ;  /* 0x0000000314037811 */ /* 0x000fc600078e10ff */
[C---:B------:R-:W-:Y:S01]  /*1280*/  IMAD R22, R6.reuse, R22, R7 ;  /* 0x0000001606167224 */ /* 0x040fe200078e0207 */
[----:B------:R-:W-:Y:S01]  /*1290*/  ISETP.GE.U32.AND P0, PT, R3, R10, PT ;  /* 0x0000000a0300720c */ /* 0x000fe20003f06070 */
[----:B------:R-:W-:Y:S01]  /*12a0*/  IMAD.WIDE.U32 R6, R6, R19, RZ ;  /* 0x0000001306067225 */ /* 0x000fe200078e00ff */
[----:B------:R-:W-:-:S03]  /*12b0*/  MOV R3, R4 ;  /* 0x0000000400037202 */ /* 0x000fc60000000f00 */
[----:B---3--:R-:W-:Y:S02]  /*12c0*/  IMAD R19, R13, R17, RZ ;  /* 0x000000110d137224 */ /* 0x008fe400078e02ff */
[----:B------:R-:W-:Y:S02]  /*12d0*/  IMAD R23, R15, R11, RZ ;  /* 0x0000000b0f177224 */ /* 0x000fe400078e02ff */
[----:B------:R-:W-:Y:S02]  /*12e0*/  IMAD.IADD R21, R5, 0x1, R21 ;  /* 0x0000000105157824 */ /* 0x000fe400078e0215 */
[----:B------:R-:W-:-:S04]  /*12f0*/  IMAD.WIDE.U32 R4, R12, R17, RZ ;  /* 0x000000110c047225 */ /* 0x000fc800078e00ff */
[----:B------:R-:W-:Y:S01]  /*1300*/  IMAD R15, R12, R18, R19 ;  /* 0x000000120c0f7224 */ /* 0x000fe200078e0213 */
[----:B------:R-:W-:Y:S01]  /*1310*/  MOV R19, R6 ;  /* 0x0000000600137202 */ /* 0x000fe20000000f00 */
[----:B------:R-:W-:Y:S01]  /*1320*/  IMAD.WIDE.U32 R12, R14, R11, RZ ;  /* 0x0000000b0e0c7225 */ /* 0x000fe200078e00ff */
[----:B------:R-:W-:-:S03]  /*1330*/  MOV R17, R4 ;  /* 0x0000000400117202 */ /* 0x000fc60000000f00 */
[----:B------:R-:W-:Y:S01]  /*1340*/  IMAD R23, R14, R16, R23 ;  /* 0x000000100e177224 */ /* 0x000fe200078e0217 */
[----:B------:R-:W-:Y:S01]  /*1350*/  MOV R11, R12 ;  /* 0x0000000c000b7202 */ /* 0x000fe20000000f00 */
[----:B------:R-:W-:Y:S02]  /*1360*/  IMAD.IADD R22, R7, 0x1, R22 ;  /* 0x0000000107167824 */ /* 0x000fe400078e0216 */
[----:B------:R-:W-:Y:S02]  /*1370*/  IMAD.IADD R18, R5, 0x1, R15 ;  /* 0x0000000105127824 */ /* 0x000fe400078e020f */
[----:B------:R-:W-:Y:S01]  /*1380*/  IMAD.IADD R16, R13, 0x1, R23 ;  /* 0x000000010d107824 */ /* 0x000fe200078e0217 */
[----:B------:R-:W-:Y:S05]  /*1390*/  @!P0 BRA `(.L_x_3796) ;  /* 0xfffffe5000008947 */ /* 0x000fea000383ffff */
.L_x_3795:
[----:B------:R-:W-:Y:S05]  /*13a0*/  BSYNC B1 ;  /* 0x0000000000017941 */ /* 0x000fea0003800000 */
.L_x_3794:
        /* <DEDUP_REMOVED lines=8> */
.L_x_3798:
[----:B------:R-:W-:Y:S05]  /*1430*/  BSYNC B1 ;  /* 0x0000000000017941 */ /* 0x000fea0003800000 */
.L_x_3797:
        /* <DEDUP_REMOVED lines=10> */
[-C--:B--2---:R-:W-:Y:S02]  /*14e0*/  IMAD R21, R21, R28.reuse, RZ ;  /* 0x0000001c15157224 */ /* 0x084fe400078e02ff */
[----:B------:R-:W-:-:S04]  /*14f0*/  IMAD.WIDE.U32 R4, R3, R28, RZ ;  /* 0x0000001c03047225 */ /* 0x000fc800078e00ff */
[----:B------:R-:W-:Y:S02]  /*1500*/  IMAD R21, R29, R3, R21 ;  /* 0x000000031d157224 */ /* 0x000fe400078e0215 */
[----:B------:R-:W-:-:S03]  /*1510*/  IMAD.MOV.U32 R3, RZ, RZ, R4 ;  /* 0x000000ffff037224 */ /* 0x000fc600078e0004 */
[----:B------:R-:W-:Y:S02]  /*1520*/  IADD3 R21, R5, R21, RZ ;  /* 0x0000001505157210 */ /* 0x000fe40007ffe0ff */
.L_x_3800:
[----:B------:R-:W-:Y:S05]  /*1530*/  BSYNC B1 ;  /* 0x0000000000017941 */ /* 0x000fea0003800000 */
.L_x_3799:
[-C--:B------:R-:W-:Y:S02]  /*1540*/  IMAD R22, R22, R3.reuse, RZ ;  /* 0x0000000316167224 */ /* 0x080fe400078e02ff */
[----:B------:R-:W-:-:S04]  /*1550*/  IMAD.WIDE.U32 R4, R19, R3, RZ ;  /* 0x0000000313047225 */ /* 0x000fc800078e00ff */
[----:B------:R-:W-:Y:S02]  /*1560*/  IMAD R19, R21, R19, R22 ;  /* 0x0000001315137224 */ /* 0x000fe400078e0216 */
[----:B------:R-:W-:-:S03]  /*1570*/  IMAD R18, R18, R4, RZ ;  /* 0x0000000412127224 */ /* 0x000fc600078e02ff */
[----:B------:R-:W-:Y:S01]  /*1580*/  IADD3 R6, R5, R19, RZ ;  /* 0x0000001305067210 */ /* 0x000fe20007ffe0ff */
[----:B------:R-:W-:-:S04]  /*1590*/  IMAD.WIDE.U32 R4, R17, R4, RZ ;  /* 0x0000000411047225 */ /* 0x000fc800078e00ff */
[----:B------:R-:W-:Y:S02]  /*15a0*/  IMAD R17, R17, R6, R18 ;  /* 0x0000000611117224 */ /* 0x000fe400078e0212 */
[-C--:B------:R-:W-:Y:S02]  /*15b0*/  IMAD R3, R16, R4.reuse, RZ ;  /* 0x0000000410037224 */ /* 0x080fe400078e02ff */
[----:B------:R-:W-:Y:S02]  /*15c0*/  IMAD.IADD R6, R5, 0x1, R17 ;  /* 0x0000000105067824 */ /* 0x000fe400078e0211 */
[----:B------:R-:W-:-:S04]  /*15d0*/  IMAD.WIDE.U32 R16, R11, R4, RZ ;  /* 0x000000040b107225 */ /* 0x000fc800078e00ff */
[----:B------:R-:W-:-:S05]  /*15e0*/  IMAD R3, R11, R6, R3 ;  /* 0x000000060b037224 */ /* 0x000fca00078e0203 */
[----:B------:R-:W-:Y:S01]  /*15f0*/  IADD3 R17, R17, R3, RZ ;  /* 0x0000000311117210 */ /* 0x000fe20007ffe0ff */
[----:B------:R-:W-:Y:S05]  /*1600*/  BRA `(.L_x_3786) ;  /* 0x0000808000007947 */ /* 0x000fea0003800000 */
.L_x_3787:
        /* <DEDUP_REMOVED lines=30> */
.L_x_3810:
[----:B------:R-:W-:Y:S01]  /*17f0*/  HFMA2.MMA R14, -RZ, RZ, 0, 0 ;  /* 0x00000000ff0e7435 */ /* 0x000fe200000001ff */
[----:B------:R-:W-:Y:S01]  /*1800*/  IMAD.MOV.U32 R13, RZ, RZ, RZ ;  /* 0x000000ffff0d7224 */ /* 0x000fe200078e00ff */
[----:B------:R-:W-:Y:S05]  /*1810*/  @!P0 BRA `(.L_x_3805) ;  /* 0x00000d4000008947 */ /* 0x000fea0003800000 */
[----:B------:R-:W-:Y:S01]  /*1820*/  MOV R10, RZ ;  /* 0x000000ff000a7202 */ /* 0x000fe20000000f00 */
[----:B------:R-:W-:Y:S01]  /*1830*/  IMAD.MOV.U32 R12, RZ, RZ, 0x1 ;  /* 0x00000001ff0c7424 */ /* 0x000fe200078e00ff */
[----:B------:R-:W-:-:S04]  /*1840*/  MOV R11, R3 ;  /* 0x00000003000b7202 */ /* 0x000fc80000000f00 */
[----:B------:R-:W-:Y:S01]  /*1850*/  ISETP.NE.AND P1, PT, R12, c[0x0][0x1b0], PT ;  /* 0x00006c000c007a0c */ /* 0x000fe20003f25270 */
        /* <DEDUP_REMOVED lines=208> */
.L_x_3805:
[----:B------:R-:W-:-:S04]  /*2560*/  LOP3.LUT R11, R13, 0xfffffff8, RZ, 0xc0, !PT ;  /* 0xfffffff80d0b7812 */ /* 0x000fc800078ec0ff */
[----:B------:R-:W-:-:S05]  /*2570*/  IADD3 R10, P1, R28, R11, RZ ;  /* 0x0000000b1c0a7210 */ /* 0x000fca0007f3e0ff */
[----:B------:R-:W-:-:S06]  /*2580*/  IMAD.X R11, RZ, RZ, R29, P1 ;  /* 0x000000ffff0b7224 */ /* 0x000fcc00008e061d */
[----:B------:R-:W5:Y:S01]  /*2590*/  LDG.E.64 R10, [R10.64] ;  /* 0x000000240a0a7981 */ /* 0x000f62000c1e1b00 */
[----:B------:R-:W-:Y:S01]  /*25a0*/  IADD3 R3, R3, c[0x0][0x17c], RZ ;  /* 0x00005f0003037a10 */ /* 0x000fe20007ffe0ff */
        /* <DEDUP_REMOVED lines=223> */
.L_x_3806:
[----:B------:R-:W-:-:S04]  /*33a0*/  LOP3.LUT R13, R14, 0xfffffff8, RZ, 0xc0, !PT ;  /* 0xfffffff80e0d7812 */ /* 0x000fc800078ec0ff */
[----:B------:R-:W-:-:S04]  /*33b0*/  IADD3 R12, P1, R28, R13, RZ ;  /* 0x0000000d1c0c7210 */ /* 0x000fc80007f3e0ff */
[----:B------:R-:W-:-:S06]  /*33c0*/  IADD3.X R13, RZ, R29, RZ, P1, !PT ;  /* 0x0000001dff0d7210 */ /* 0x000fcc0000ffe4ff */
[----:B------:R-:W5:Y:S01]  /*33d0*/  LDG.E.64 R12, [R12.64] ;  /* 0x000000240c0c7981 */ /* 0x000f62000c1e1b00 */
        /* <DEDUP_REMOVED lines=215> */
.L_x_3807:
        /* <DEDUP_REMOVED lines=217> */
.L_x_3808:
[----:B------:R-:W-:-:S04]  /*4ee0*/  LOP3.LUT R15, R17, 0xfffffff8, RZ, 0xc0, !PT ;  /* 0xfffffff8110f7812 */ /* 0x000fc800078ec0ff */
[----:B------:R-:W-:-:S04]  /*4ef0*/  IADD3 R14, P1, R28, R15, RZ ;  /* 0x0000000f1c0e7210 */ /* 0x000fc80007f3e0ff */
[----:B------:R-:W-:-:S06]  /*4f00*/  IADD3.X R15, RZ, R29, RZ, P1, !PT ;  /* 0x0000001dff0f7210 */ /* 0x000fcc0000ffe4ff */
[----:B------:R-:W2:Y:S01]  /*4f10*/  LDG.E.64 R14, [R14.64] ;  /* 0x000000240e0e7981 */ /* 0x000ea2000c1e1b00 */
[----:B-----5:R-:W-:Y:S01]  /*4f20*/  IMAD R16, R11, R24, RZ ;  /* 0x000000180b107224 */ /* 0x020fe200078e02ff */
[----:B------:R-:W-:Y:S01]  /*4f30*/  IADD3 R3, R3, c[0x0][0x17c], RZ ;  /* 0x00005f0003037a10 */ /* 0x000fe20007ffe0ff */
[----:B------:R-:W-:Y:S02]  /*4f40*/  IMAD R20, R13, R22, RZ ;  /* 0x000000160d147224 */ /* 0x000fe400078e02ff */
[C---:B------:R-:W-:Y:S01]  /*4f50*/  IMAD R17, R10.reuse, R25, R16 ;  /* 0x000000190a117224 */ /* 0x040fe200078e0210 */
[----:B------:R-:W-:Y:S01]  /*4f60*/  MOV R16, c[0x0][0x17c] ;  /* 0x00005f0000107a02 */ /* 0x000fe20000000f00 */
[----:B------:R-:W-:-:S04]  /*4f70*/  IMAD.WIDE.U32 R24, R10, R24, RZ ;  /* 0x000000180a187225 */ /* 0x000fc800078e00ff */
[----:B------:R-:W-:Y:S02]  /*4f80*/  IMAD R16, R16, 0x3, R3 ;  /* 0x0000000310107824 */ /* 0x000fe400078e0203 */
[----:B------:R-:W-:Y:S02]  /*4f90*/  IMAD.IADD R25, R25, 0x1, R17 ;  /* 0x0000000119197824 */ /* 0x000fe400078e0211 */
[----:B------:R-:W-:Y:S01]  /*4fa0*/  IMAD R26, R19, R6, RZ ;  /* 0x00000006131a7224 */ /* 0x000fe200078e02ff */
[----:B------:R-:W-:Y:S01]  /*4fb0*/  ISETP.GE.U32.AND P1, PT, R16, c[0x0][0x174], PT ;  /* 0x00005d0010007a0c */ /* 0x000fe20003f26070 */
[C---:B------:R-:W-:Y:S02]  /*4fc0*/  IMAD R23, R12.reuse, R23, R20 ;  /* 0x000000170c177224 */ /* 0x040fe400078e0214 */
[----:B------:R-:W-:-:S04]  /*4fd0*/  IMAD.WIDE.U32 R20, R12, R22, RZ ;  /* 0x000000160c147225 */ /* 0x000fc800078e00ff */
[C---:B------:R-:W-:Y:S01]  /*4fe0*/  IMAD R16, R18.reuse, R7, R26 ;  /* 0x0000000712107224 */ /* 0x040fe200078e021a */
[----:B------:R-:W-:Y:S01]  /*4ff0*/  IADD3 R23, R21, R23, RZ ;  /* 0x0000001715177210 */ /* 0x000fe20007ffe0ff */
[----:B------:R-:W-:Y:S01]  /*5000*/  IMAD.WIDE.U32 R6, R18, R6, RZ ;  /* 0x0000000612067225 */ /* 0x000fe200078e00ff */
[----:B------:R-:W-:-:S03]  /*5010*/  MOV R22, R20 ;  /* 0x0000001400167202 */ /* 0x000fc60000000f00 */
[----:B------:R-:W-:Y:S02]  /*5020*/  IMAD.IADD R7, R7, 0x1, R16 ;  /* 0x0000000107077824 */ /* 0x000fe400078e0210 */
[----:B--2---:R-:W-:-:S04]  /*5030*/  IMAD R17, R15, R4, RZ ;  /* 0x000000040f117224 */ /* 0x004fc800078e02ff */
[C---:B------:R-:W-:Y:S02]  /*5040*/  IMAD R17, R14.reuse, R5, R17 ;  /* 0x000000050e117224 */ /* 0x040fe400078e0211 */
[----:B------:R-:W-:-:S05]  /*5050*/  IMAD.WIDE.U32 R4, R14, R4, RZ ;  /* 0x000000040e047225 */ /* 0x000fca00078e00ff */
[----:B------:R-:W-:Y:S01]  /*5060*/  IADD3 R5, R5, R17, RZ ;  /* 0x0000001105057210 */ /* 0x000fe20007ffe0ff */
[----:B------:R-:W-:Y:S01]  /*5070*/  @P1 CALL.REL.NOINC `(.L_x_3809) ;  /* 0x0000001000001944 */ /* 0x000fe20003c00000 */
[----:B------:R-:W-:Y:S05]  /*5080*/  BRA `(.L_x_3810) ;  /* 0xffffc76000007947 */ /* 0x000fea000383ffff */
.L_x_3809:
[----:B------:R-:W-:Y:S05]  /*5090*/  BSYNC B2 ;  /* 0x0000000000027941 */ /* 0x000fea0003800000 */
.L_x_3804:
[----:B------:R-:W-:Y:S05]  /*50a0*/  BSYNC B1 ;  /* 0x0000000000017941 */ /* 0x000fea0003800000 */
.L_x_3803:
[----:B------:R-:W-:Y:S01]  /*50b0*/  ISETP.GE.U32.AND P0, PT, R3, c[0x0][0x174], PT ;  /* 0x00005d0003007a0c */ /* 0x000fe20003f06070 */
[----:B------:R-:W-:-:S12]  /*50c0*/  BSSY B1, `(.L_x_3811) ;  /* 0x000033d000017945 */ /* 0x000fd80003800000 */
[----:B------:R-:W-:Y:S05]  /*50d0*/  @P0 BRA `(.L_x_3812) ;  /* 0x000033b000000947 */ /* 0x000fea0003800000 */
[----:B------:R-:W-:Y:S01]  /*50e0*/  ISETP.NE.AND P1, PT, RZ, c[0x0][0x1b0], PT ;  /* 0x00006c00ff007a0c */ /* 0x000fe20003f25270 */
[----:B------:R-:W-:-:S12]  /*50f0*/  HFMA2.MMA R21, -RZ, RZ, 0, 0 ;  /* 0x00000000ff157435 */ /* 0x000fd800000001ff */
        /* <DEDUP_REMOVED lines=200> */
.L_x_3813:
        /* <DEDUP_REMOVED lines=207> */
.L_x_3814:
        /* <DEDUP_REMOVED lines=207> */
.L_x_3815:
        /* <DEDUP_REMOVED lines=207> */
.L_x_3816:
[----:B------:R-:W-:-:S04]  /*8450*/  LOP3.LUT R15, R21, 0xfffffff8, RZ, 0xc0, !PT ;  /* 0xfffffff8150f7812 */ /* 0x000fc800078ec0ff */
[----:B------:R-:W-:-:S04]  /*8460*/  IADD3 R14, P1, R28, R15, RZ ;  /* 0x0000000f1c0e7210 */ /* 0x000fc80007f3e0ff */
[----:B------:R-:W-:-:S06]  /*8470*/  IADD3.X R15, RZ, R29, RZ, P1, !PT ;  /* 0x0000001dff0f7210 */ /* 0x000fcc0000ffe4ff */
[----:B------:R-:W5:Y:S03]  /*8480*/  LDG.E.64 R14, [R14.64] ;  /* 0x000000240e0e7981 */ /* 0x000f66000c1e1b00 */
.L_x_3812:
[----:B------:R-:W-:Y:S05]  /*8490*/  BSYNC B1 ;  /* 0x0000000000017941 */ /* 0x000fea0003800000 */
.L_x_3811:
[----:B------:R-:W-:Y:S01]  /*84a0*/  BSSY B1, `(.L_x_3817) ;  /* 0x000001f000017945 */ /* 0x000fe20003800000 */
[----:B------:R-:W-:Y:S05]  /*84b0*/  @P0 BRA `(.L_x_3818) ;  /* 0x000001d000000947 */ /* 0x000fea0003800000 */
[----:B------:R-:W-:Y:S01]  /*84c0*/  IADD3 R20, R3, c[0x0][0x17c], RZ ;  /* 0x00005f0003147a10 */ /* 0x000fe20007ffe0ff */
[-C--:B-----5:R-:W-:Y:S02]  /*84d0*/  IMAD R3, R11, R24.reuse, RZ ;  /* 0x000000180b037224 */ /* 0x0a0fe400078e02ff */
[----:B------:R-:W-:Y:S01]  /*84e0*/  IMAD.WIDE.U32 R16, R10, R24, RZ ;  /* 0x000000180a107225 */ /* 0x000fe200078e00ff */
[----:B------:R-:W-:-:S03]  /*84f0*/  ISETP.GE.U32.AND P0, PT, R20, c[0x0][0x174], PT ;  /* 0x00005d0014007a0c */ /* 0x000fc60003f06070 */
[----:B------:R-:W-:Y:S01]  /*8500*/  IMAD R3, R10, R25, R3 ;  /* 0x000000190a037224 */ /* 0x000fe200078e0203 */
[----:B------:R-:W-:-:S03]  /*8510*/  MOV R24, R16 ;  /* 0x0000001000187202 */ /* 0x000fc60000000f00 */
[----:B------:R-:W-:-:S06]  /*8520*/  IMAD.IADD R25, R17, 0x1, R3 ;  /* 0x0000000111197824 */ /* 0x000fcc00078e0203 */
[----:B------:R-:W-:Y:S05]  /*8530*/  @P0 BRA `(.L_x_3818) ;  /* 0x0000015000000947 */ /* 0x000fea0003800000 */
[----:B------:R-:W-:Y:S01]  /*8540*/  IADD3 R16, R20, c[0x0][0x17c], RZ ;  /* 0x00005f0014107a10 */ /* 0x000fe20007ffe0ff */
[-C--:B------:R-:W-:Y:S02]  /*8550*/  IMAD R3, R13, R22.reuse, RZ ;  /* 0x000000160d037224 */ /* 0x080fe400078e02ff */
[----:B------:R-:W-:Y:S01]  /*8560*/  IMAD.WIDE.U32 R10, R12, R22, RZ ;  /* 0x000000160c0a7225 */ /* 0x000fe200078e00ff */
[----:B------:R-:W-:-:S03]  /*8570*/  ISETP.GE.U32.AND P0, PT, R16, c[0x0][0x174], PT ;  /* 0x00005d0010007a0c */ /* 0x000fc60003f06070 */
[----:B------:R-:W-:Y:S01]  /*8580*/  IMAD R3, R12, R23, R3 ;  /* 0x000000170c037224 */ /* 0x000fe200078e0203 */
[----:B------:R-:W-:-:S04]  /*8590*/  MOV R22, R10 ;  /* 0x0000000a00167202 */ /* 0x000fc80000000f00 */
[----:B------:R-:W-:-:S05]  /*85a0*/  IADD3 R23, R11, R3, RZ ;  /* 0x000000030b177210 */ /* 0x000fca0007ffe0ff */
[----:B------:R-:W-:Y:S05]  /*85b0*/  @P0 BRA `(.L_x_3818) ;  /* 0x000000d000000947 */ /* 0x000fea0003800000 */
[----:B------:R-:W-:Y:S01]  /*85c0*/  IADD3 R3, R16, c[0x0][0x17c], RZ ;  /* 0x00005f0010037a10 */ /* 0x000fe20007ffe0ff */
[-C--:B------:R-:W-:Y:S02]  /*85d0*/  IMAD R12, R19, R6.reuse, RZ ;  /* 0x00000006130c7224 */ /* 0x080fe400078e02ff */
[----:B------:R-:W-:Y:S01]  /*85e0*/  IMAD.WIDE.U32 R10, R18, R6, RZ ;  /* 0x00000006120a7225 */ /* 0x000fe200078e00ff */
[----:B------:R-:W-:-:S03]  /*85f0*/  ISETP.GE.U32.AND P0, PT, R3, c[0x0][0x174], PT ;  /* 0x00005d0003007a0c */ /* 0x000fc60003f06070 */
[----:B------:R-:W-:Y:S01]  /*8600*/  IMAD R7, R18, R7, R12 ;  /* 0x0000000712077224 */ /* 0x000fe200078e020c */
[----:B------:R-:W-:Y:S01]  /*8610*/  SEL R3, R14, 0x1, !P0 ;  /* 0x000000010e037807 */ /* 0x000fe20004000000 */
[----:B------:R-:W-:Y:S01]  /*8620*/  IMAD.MOV.U32 R6, RZ, RZ, R10 ;  /* 0x000000ffff067224 */ /* 0x000fe200078e000a */
[----:B------:R-:W-:Y:S02]  /*8630*/  SEL R15, R15, RZ, !P0 ;  /* 0x000000ff0f0f7207 */ /* 0x000fe40004000000 */
[----:B------:R-:W-:Y:S01]  /*8640*/  IADD3 R7, R11, R7, RZ ;  /* 0x000000070b077210 */ /* 0x000fe20007ffe0ff */
[----:B------:R-:W-:-:S04]  /*8650*/  IMAD R5, R5, R3, RZ ;  /* 0x0000000305057224 */ /* 0x000fc800078e02ff */
[----:B------:R-:W-:Y:S02]  /*8660*/  IMAD R15, R15, R4, R5 ;  /* 0x000000040f0f7224 */ /* 0x000fe400078e0205 */
[----:B------:R-:W-:-:S05]  /*8670*/  IMAD.WIDE.U32 R4, R4, R3, RZ ;  /* 0x0000000304047225 */ /* 0x000fca00078e00ff */
[----:B------:R-:W-:Y:S02]  /*8680*/  IADD3 R5, R5, R15, RZ ;  /* 0x0000000f05057210 */ /* 0x000fe40007ffe0ff */
.L_x_3818:
[----:B------:R-:W-:Y:S05]  /*8690*/  BSYNC B1 ;  /* 0x0000000000017941 */ /* 0x000fea0003800000 */
.L_x_3817:
[-C--:B------:R-:W-:Y:S02]  /*86a0*/  IMAD R23, R23, R24.reuse, RZ ;  /* 0x0000001817177224 */ /* 0x080fe400078e02ff */
[----:B-----5:R-:W-:-:S04]  /*86b0*/  IMAD.WIDE.U32 R10, R22, R24, RZ ;  /* 0x00000018160a7225 */ /* 0x020fc800078e00ff */
[----:B------:R-:W-:Y:S02]  /*86c0*/  IMAD R3, R22, R25, R23 ;  /* 0x0000001916037224 */ /* 0x000fe400078e0217 */
[-C--:B------:R-:W-:Y:S02]  /*86d0*/  IMAD R7, R7, R10.reuse, RZ ;  /* 0x0000000a07077224 */ /* 0x080fe400078e02ff */
[----:B------:R-:W-:Y:S02]  /*86e0*/  IMAD.IADD R3, R11, 0x1, R3 ;  /* 0x000000010b037824 */ /* 0x000fe400078e0203 */
[----:B------:R-:W-:-:S04]  /*86f0*/  IMAD.WIDE.U32 R10, R6, R10, RZ ;  /* 0x0000000a060a7225 */ /* 0x000fc800078e00ff */
[----:B------:R-:W-:Y:S02]  /*8700*/  IMAD R3, R3, R6, R7 ;  /* 0x0000000603037224 */ /* 0x000fe400078e0207 */
[-C--:B------:R-:W-:Y:S02]  /*8710*/  IMAD R5, R5, R10.reuse, RZ ;  /* 0x0000000a05057224 */ /* 0x080fe400078e02ff */
[----:B------:R-:W-:Y:S01]  /*8720*/  IMAD.WIDE.U32 R16, R4, R10, RZ ;  /* 0x0000000a04107225 */ /* 0x000fe200078e00ff */
[----:B------:R-:W-:-:S05]  /*8730*/  IADD3 R3, R11, R3, RZ ;  /* 0x000000030b037210 */ /* 0x000fca0007ffe0ff */
[----:B------:R-:W-:-:S05]  /*8740*/  IMAD R3, R3, R4, R5 ;  /* 0x0000000403037224 */ /* 0x000fca00078e0205 */
[----:B------:R-:W-:Y:S01]  /*8750*/  IADD3 R17, R17, R3, RZ ;  /* 0x0000000311117210 */ /* 0x000fe20007ffe0ff */
[----:B------:R-:W-:Y:S05]  /*8760*/  BRA `(.L_x_3786) ;  /* 0x00000f2000007947 */ /* 0x000fea0003800000 */
.L_x_3802:
[----:B------:R-:W-:Y:S01]  /*8770*/  ISETP.GE.U32.AND P0, PT, R6, c[0x0][0x174], PT ;  /* 0x00005d0006007a0c */ /* 0x000fe20003f06070 */
[----:B------:R-:W-:Y:S01]  /*8780*/  BSSY B1, `(.L_x_3819) ;  /* 0x0000034000017945 */ /* 0x000fe20003800000 */
[----:B------:R-:W-:Y:S01]  /*8790*/  IMAD.MOV.U32 R7, RZ, RZ, c[0x0][0x168] ;  /* 0x00005a00ff077624 */ /* 0x000fe200078e00ff */
[----:B------:R-:W-:Y:S01]  /*87a0*/  MOV R6, c[0x0][0x16c] ;  /* 0x00005b0000067a02 */ /* 0x000fe20000000f00 */
[----:B------:R-:W-:Y:S01]  /*87b0*/  IMAD.MOV.U32 R24, RZ, RZ, c[0x0][0x16c] ;  /* 0x00005b00ff187624 */ /* 0x000fe200078e00ff */
[----:B------:R-:W-:Y:S02]  /*87c0*/  MOV R20, c[0x0][0x168] ;  /* 0x00005a0000147a02 */ /* 0x000fe40000000f00 */
[----:B------:R-:W-:Y:S02]  /*87d0*/  MOV R18, c[0x0][0x168] ;  /* 0x00005a0000127a02 */ /* 0x000fe40000000f00 */
[----:B------:R-:W-:-:S04]  /*87e0*/  MOV R19, c[0x0][0x16c] ;  /* 0x00005b0000137a02 */ /* 0x000fc80000000f00 */
[----:B------:R-:W-:Y:S05]  /*87f0*/  @P0 BRA `(.L_x_3820) ;  /* 0x000002c000000947 */ /* 0x000fea0003800000 */
[----:B------:R-:W-:Y:S01]  /*8800*/  BSSY B2, `(.L_x_3820) ;  /* 0x000002b000027945 */ /* 0x000fe20003800000 */
[----:B------:R-:W-:Y:S01]  /*8810*/  IMAD.MOV.U32 R7, RZ, RZ, c[0x0][0x168] ;  /* 0x00005a00ff077624 */ /* 0x000fe200078e00ff */
[----:B------:R-:W-:Y:S01]  /*8820*/  MOV R6, c[0x0][0x16c] ;  /* 0x00005b0000067a02 */ /* 0x000fe20000000f00 */
[----:B------:R-:W-:Y:S01]  /*8830*/  IMAD.MOV.U32 R24, RZ, RZ, c[0x0][0x16c] ;  /* 0x00005b00ff187624 */ /* 0x000fe200078e00ff */
[----:B------:R-:W-:Y:S02]  /*8840*/  MOV R20, c[0x0][0x168] ;  /* 0x00005a0000147a02 */ /* 0x000fe40000000f00 */
[----:B------:R-:W-:Y:S02]  /*8850*/  MOV R18, c[0x0][0x168] ;  /* 0x00005a0000127a02 */ /* 0x000fe40000000f00 */
[----:B------:R-:W-:Y:S02]  /*8860*/  MOV R19, c[0x0][0x16c] ;  /* 0x00005b0000137a02 */ /* 0x000fe40000000f00 */
.L_x_3821:
[----:B------:R-:W-:Y:S01]  /*8870*/  IADD3 R10, R3, c[0x0][0x17c], RZ ;  /* 0x00005f00030a7a10 */ /* 0x000fe20007ffe0ff */
[----:B------:R-:W-:-:S04]  /*8880*/  IMAD R13, R23, R3, RZ ;  /* 0x00000003170d7224 */ /* 0x000fc800078e02ff */
[----:B------:R-:W-:Y:S01]  /*8890*/  IMAD R15, R23, R10, RZ ;  /* 0x0000000a170f7224 */ /* 0x000fe200078e02ff */
[----:B------:R-:W-:Y:S01]  /*88a0*/  IADD3 R10, R10, c[0x0][0x17c], RZ ;  /* 0x00005f000a0a7a10 */ /* 0x000fe20007ffe0ff */
[----:B------:R-:W-:-:S04]  /*88b0*/  IMAD.WIDE.U32 R12, R13, 0x8, R28 ;  /* 0x000000080d0c7825 */ /* 0x000fc800078e001c */
[--C-:B------:R-:W-:Y:S02]  /*88c0*/  IMAD.WIDE.U32 R14, R15, 0x8, R28.reuse ;  /* 0x000000080f0e7825 */ /* 0x100fe400078e001c */
[----:B------:R-:W2:Y:S02]  /*88d0*/  LDG.E.64 R12, [R12.64] ;  /* 0x000000240c0c7981 */ /* 0x000ea4000c1e1b00 */
        /* <DEDUP_REMOVED lines=9> */
[----:B--2---:R-:W-:Y:S02]  /*8970*/  IMAD R25, R13, R18, RZ ;  /* 0x000000120d197224 */ /* 0x004fe400078e02ff */
[----:B---3--:R-:W-:Y:S02]  /*8980*/  IMAD R21, R15, R20, RZ ;  /* 0x000000140f157224 */ /* 0x008fe400078e02ff */
[----:B------:R-:W-:Y:S02]  /*8990*/  IMAD R25, R12, R19, R25 ;  /* 0x000000130c197224 */ /* 0x000fe400078e0219 */
[C---:B------:R-:W-:Y:S02]  /*89a0*/  IMAD R24, R14.reuse, R24, R21 ;  /* 0x000000180e187224 */ /* 0x040fe400078e0215 */
[----:B------:R-:W-:-:S04]  /*89b0*/  IMAD.WIDE.U32 R20, R14, R20, RZ ;  /* 0x000000140e147225 */ /* 0x000fc800078e00ff */
[----:B------:R-:W-:Y:S01]  /*89c0*/  IMAD.WIDE.U32 R18, R12, R18, RZ ;  /* 0x000000120c127225 */ /* 0x000fe200078e00ff */
[----:B------:R-:W-:-:S03]  /*89d0*/  IADD3 R24, R21, R24, RZ ;  /* 0x0000001815187210 */ /* 0x000fc60007ffe0ff */
[----:B------:R-:W-:Y:S02]  /*89e0*/  IMAD.IADD R19, R19, 0x1, R25 ;  /* 0x0000000113137824 */ /* 0x000fe400078e0219 */
[-C--:B----4-:R-:W-:Y:S02]  /*89f0*/  IMAD R21, R17, R7.reuse, RZ ;  /* 0x0000000711157224 */ /* 0x090fe400078e02ff */
[----:B------:R-:W-:Y:S02]  /*8a00*/  IMAD R25, R22, 0x3, R3 ;  /* 0x0000000316197824 */ /* 0x000fe400078e0203 */
[C---:B------:R-:W-:Y:S02]  /*8a10*/  IMAD R21, R16.reuse, R6, R21 ;  /* 0x0000000610157224 */ /* 0x040fe400078e0215 */
[----:B------:R-:W-:Y:S01]  /*8a20*/  IMAD.WIDE.U32 R26, R16, R7, RZ ;  /* 0x00000007101a7225 */ /* 0x000fe200078e00ff */
[----:B------:R-:W-:-:S03]  /*8a30*/  ISETP.GE.U32.AND P0, PT, R25, c[0x0][0x174], PT ;  /* 0x00005d0019007a0c */ /* 0x000fc60003f06070 */
[----:B------:R-:W-:Y:S01]  /*8a40*/  IMAD.MOV.U32 R7, RZ, RZ, R26 ;  /* 0x000000ffff077224 */ /* 0x000fe200078e001a */
[----:B------:R-:W-:Y:S01]  /*8a50*/  IADD3 R6, R27, R21, RZ ;  /* 0x000000151b067210 */ /* 0x000fe20007ffe0ff */
[----:B-----5:R-:W-:-:S04]  /*8a60*/  IMAD R21, R11, R4, RZ ;  /* 0x000000040b157224 */ /* 0x020fc800078e02ff */
[C---:B------:R-:W-:Y:S02]  /*8a70*/  IMAD R21, R10.reuse, R5, R21 ;  /* 0x000000050a157224 */ /* 0x040fe400078e0215 */
[----:B------:R-:W-:-:S05]  /*8a80*/  IMAD.WIDE.U32 R4, R10, R4, RZ ;  /* 0x000000040a047225 */ /* 0x000fca00078e00ff */
[----:B------:R-:W-:Y:S01]  /*8a90*/  IADD3 R5, R5, R21, RZ ;  /* 0x0000001505057210 */ /* 0x000fe20007ffe0ff */
[----:B------:R-:W-:Y:S05]  /*8aa0*/  @!P0 BRA `(.L_x_3821) ;  /* 0xfffffdc000008947 */ /* 0x000fea000383ffff */
[----:B------:R-:W-:Y:S05]  /*8ab0*/  BSYNC B2 ;  /* 0x0000000000027941 */ /* 0x000fea0003800000 */
.L_x_3820:
[----:B------:R-:W-:Y:S05]  /*8ac0*/  BSYNC B1 ;  /* 0x0000000000017941 */ /* 0x000fea0003800000 */
.L_x_3819:
        /* <DEDUP_REMOVED lines=18> */
[----:B------:R-:W-:Y:S02]  /*8bf0*/  @!P0 IMAD R23, R23, R16, RZ ;  /* 0x0000001017178224 */ /* 0x000fe400078e02ff */
[----:B------:R-:W-:-:S04]  /*8c00*/  IMAD.WIDE.U32 R16, R17, 0x8, R28 ;  /* 0x0000000811107825 */ /* 0x000fc800078e001c */
[----:B------:R-:W-:Y:S02]  /*8c10*/  @!P0 IMAD.WIDE.U32 R28, R23, 0x8, R28 ;  /* 0x00000008171c8825 */ /* 0x000fe400078e001c */
[----:B------:R-:W5:Y:S04]  /*8c20*/  LDG.E.64 R16, [R16.64] ;  /* 0x0000002410107981 */ /* 0x000f68000c1e1b00 */
[----:B------:R0:W5:Y:S02]  /*8c30*/  @!P0 LDG.E.64 R10, [R28.64] ;  /* 0x000000241c0a8981 */ /* 0x000164000c1e1b00 */
.L_x_3823:
[----:B------:R-:W-:Y:S05]  /*8c40*/  BSYNC B1 ;  /* 0x0000000000017941 */ /* 0x000fea0003800000 */
.L_x_3822:
        /* <DEDUP_REMOVED lines=14> */
[----:B------:R-:W-:-:S05]  /*8d30*/  IMAD R3, R14, R24, R3 ;  /* 0x000000180e037224 */ /* 0x000fca00078e0203 */
[----:B------:R-:W-:-:S05]  /*8d40*/  IADD3 R24, R21, R3, RZ ;  /* 0x0000000315187210 */ /* 0x000fca0007ffe0ff */
[----:B------:R-:W-:Y:S05]  /*8d50*/  @P0 BRA `(.L_x_3825) ;  /* 0x000000d000000947 */ /* 0x000fea0003800000 */
[----:B------:R-:W-:Y:S01]  /*8d60*/  IADD3 R3, R12, c[0x0][0x17c], RZ ;  /* 0x00005f000c037a10 */ /* 0x000fe20007ffe0ff */
[----:B------:R-:W-:-:S03]  /*8d70*/  IMAD R15, R17, R7, RZ ;  /* 0x00000007110f7224 */ /* 0x000fc600078e02ff */
[----:B------:R-:W-:Y:S01]  /*8d80*/  ISETP.GE.U32.AND P0, PT, R3, c[0x0][0x174], PT ;  /* 0x00005d0003007a0c */ /* 0x000fe20003f06070 */
[----:B------:R-:W-:-:S03]  /*8d90*/  IMAD R15, R16, R6, R15 ;  /* 0x00000006100f7224 */ /* 0x000fc600078e020f */
[----:B------:R-:W-:Y:S02]  /*8da0*/  SEL R3, R10, 0x1, !P0 ;  /* 0x000000010a037807 */ /* 0x000fe40004000000 */
[----:B------:R-:W-:Y:S01]  /*8db0*/  SEL R13, R11, RZ, !P0 ;  /* 0x000000ff0b0d7207 */ /* 0x000fe20004000000 */
[----:B------:R-:W-:-:S04]  /*8dc0*/  IMAD.WIDE.U32 R10, R16, R7, RZ ;  /* 0x00000007100a7225 */ /* 0x000fc800078e00ff */
[-C--:B------:R-:W-:Y:S01]  /*8dd0*/  IMAD R5, R5, R3.reuse, RZ ;  /* 0x0000000305057224 */ /* 0x080fe200078e02ff */
[----:B------:R-:W-:Y:S01]  /*8de0*/  MOV R7, R10 ;  /* 0x0000000a00077202 */ /* 0x000fe20000000f00 */
[----:B------:R-:W-:Y:S02]  /*8df0*/  IMAD.IADD R6, R11, 0x1, R15 ;  /* 0x000000010b067824 */ /* 0x000fe400078e020f */
[----:B------:R-:W-:Y:S02]  /*8e00*/  IMAD R13, R13, R4, R5 ;  /* 0x000000040d0d7224 */ /* 0x000fe400078e0205 */
[----:B------:R-:W-:-:S05]  /*8e10*/  IMAD.WIDE.U32 R4, R4, R3, RZ ;  /* 0x0000000304047225 */ /* 0x000fca00078e00ff */
[----:B------:R-:W-:Y:S02]  /*8e20*/  IADD3 R5, R5, R13, RZ ;  /* 0x0000000d05057210 */ /* 0x000fe40007ffe0ff */
.L_x_3825:
[----:B------:R-:W-:Y:S05]  /*8e30*/  BSYNC B1 ;  /* 0x0000000000017941 */ /* 0x000fea0003800000 */
.L_x_3824:
[-C--:B------:R-:W-:Y:S02]  /*8e40*/  IMAD R24, R24, R18.reuse, RZ ;  /* 0x0000001218187224 */ /* 0x080fe400078e02ff */
[----:B-----5:R-:W-:-:S04]  /*8e50*/  IMAD.WIDE.U32 R10, R20, R18, RZ ;  /* 0x00000012140a7225 */ /* 0x020fc800078e00ff */
        /* <DEDUP_REMOVED lines=11> */
.L_x_3801:
        /* <DEDUP_REMOVED lines=9> */
[----:B------:R-:W-:-:S02]  /*8fa0*/  MOV R22, c[0x0][0x168] ;  /* 0x00005a0000167a02 */ /* 0x000fc40000000f00 */
[----:B------:R-:W-:Y:S02]  /*8fb0*/  ISETP.GE.U32.AND P0, PT, R3, c[0x0][0x174], PT ;  /* 0x00005d0003007a0c */ /* 0x000fe40003f06070 */
[----:B------:R-:W-:Y:S02]  /*8fc0*/  MOV R3, c[0x0][0x16c] ;  /* 0x00005b0000037a02 */ /* 0x000fe40000000f00 */
[----:B------:R-:W-:-:S09]  /*8fd0*/  MOV R23, c[0x0][0x16c] ;  /* 0x00005b0000177a02 */ /* 0x000fd20000000f00 */
        /* <DEDUP_REMOVED lines=8> */
.L_x_3828:
[C---:B------:R-:W-:Y:S01]  /*9060*/  IMAD.WIDE.U32 R10, R5.reuse, 0x8, R28 ;  /* 0x00000008050a7825 */ /* 0x040fe200078e001c */
[----:B------:R-:W-:-:S05]  /*9070*/  IADD3 R5, R5, c[0x0][0x17c], RZ ;  /* 0x00005f0005057a10 */ /* 0x000fca0007ffe0ff */
[----:B------:R-:W2:Y:S01]  /*9080*/  LDG.E.64 R10, [R10.64] ;  /* 0x000000240a0a7981 */ /* 0x000ea2000c1e1b00 */
[C---:B------:R-:W-:Y:S01]  /*9090*/  IMAD.WIDE.U32 R12, R5.reuse, 0x8, R28 ;  /* 0x00000008050c7825 */ /* 0x040fe200078e001c */
[----:B------:R-:W-:-:S04]  /*90a0*/  IADD3 R15, R5, c[0x0][0x17c], RZ ;  /* 0x00005f00050f7a10 */ /* 0x000fc80007ffe0ff */
[C---:B------:R-:W-:Y:S01]  /*90b0*/  IADD3 R5, R15.reuse, c[0x0][0x17c], RZ ;  /* 0x00005f000f057a10 */ /* 0x040fe20007ffe0ff */
[----:B------:R-:W3:Y:S01]  /*90c0*/  LDG.E.64 R12, [R12.64] ;  /* 0x000000240c0c7981 */ /* 0x000ee2000c1e1b00 */
[----:B------:R-:W-:-:S04]  /*90d0*/  IMAD.WIDE.U32 R14, R15, 0x8, R28 ;  /* 0x000000080f0e7825 */ /* 0x000fc800078e001c */
[C---:B------:R-:W-:Y:S02]  /*90e0*/  IMAD.WIDE.U32 R16, R5.reuse, 0x8, R28 ;  /* 0x0000000805107825 */ /* 0x040fe400078e001c */
[----:B------:R-:W4:Y:S04]  /*90f0*/  LDG.E.64 R14, [R14.64] ;  /* 0x000000240e0e7981 */ /* 0x000f28000c1e1b00 */
[----:B------:R-:W5:Y:S01]  /*9100*/  LDG.E.64 R16, [R16.64] ;  /* 0x0000002410107981 */ /* 0x000f62000c1e1b00 */
[----:B------:R-:W-:Y:S01]  /*9110*/  IADD3 R5, R5, c[0x0][0x17c], RZ ;  /* 0x00005f0005057a10 */ /* 0x000fe20007ffe0ff */
[----:B--2---:R-:W-:-:S04]  /*9120*/  IMAD R21, R11, R22, RZ ;  /* 0x000000160b157224 */ /* 0x004fc800078e02ff */
[C---:B------:R-:W-:Y:S02]  /*9130*/  IMAD R21, R10.reuse, R23, R21 ;  /* 0x000000170a157224 */ /* 0x040fe400078e0215 */
[----:B------:R-:W-:-:S04]  /*9140*/  IMAD.WIDE.U32 R22, R10, R22, RZ ;  /* 0x000000160a167225 */ /* 0x000fc800078e00ff */
[----:B---3--:R-:W-:Y:S02]  /*9150*/  IMAD R18, R13, R25, RZ ;  /* 0x000000190d127224 */ /* 0x008fe400078e02ff */
[----:B------:R-:W-:Y:S02]  /*9160*/  IMAD.IADD R23, R23, 0x1, R21 ;  /* 0x0000000117177824 */ /* 0x000fe400078e0215 */
[----:B------:R-:W-:Y:S02]  /*9170*/  IMAD R21, R6, 0x3, R5 ;  /* 0x0000000306157824 */ /* 0x000fe400078e0205 */
[C---:B------:R-:W-:Y:S02]  /*9180*/  IMAD R7, R12.reuse, R7, R18 ;  /* 0x000000070c077224 */ /* 0x040fe400078e0212 */
[----:B------:R-:W-:Y:S01]  /*9190*/  IMAD.WIDE.U32 R18, R12, R25, RZ ;  /* 0x000000190c127225 */ /* 0x000fe200078e00ff */
[----:B------:R-:W-:-:S03]  /*91a0*/  ISETP.GE.U32.AND P0, PT, R21, c[0x0][0x174], PT ;  /* 0x00005d0015007a0c */ /* 0x000fc60003f06070 */
[----:B-----5:R-:W-:Y:S01]  /*91b0*/  IMAD R21, R17, R20, RZ ;  /* 0x0000001411157224 */ /* 0x020fe200078e02ff */
[----:B------:R-:W-:Y:S01]  /*91c0*/  MOV R25, R18 ;  /* 0x0000001200197202 */ /* 0x000fe20000000f00 */
[----:B----4-:R-:W-:Y:S01]  /*91d0*/  IMAD R18, R15, R24, RZ ;  /* 0x000000180f127224 */ /* 0x010fe200078e02ff */
[----:B------:R-:W-:Y:S01]  /*91e0*/  IADD3 R7, R19, R7, RZ ;  /* 0x0000000713077210 */ /* 0x000fe20007ffe0ff */
[----:B------:R-:W-:Y:S02]  /*91f0*/  IMAD R27, R16, R4, R21 ;  /* 0x00000004101b7224 */ /* 0x000fe400078e0215 */
[C---:B------:R-:W-:Y:S02]  /*9200*/  IMAD R3, R14.reuse, R3, R18 ;  /* 0x000000030e037224 */ /* 0x040fe400078e0212 */
[----:B------:R-:W-:-:S04]  /*9210*/  IMAD.WIDE.U32 R18, R14, R24, RZ ;  /* 0x000000180e127225 */ /* 0x000fc800078e00ff */
[----:B------:R-:W-:Y:S01]  /*9220*/  IMAD.WIDE.U32 R20, R16, R20, RZ ;  /* 0x0000001410147225 */ /* 0x000fe200078e00ff */
[----:B------:R-:W-:-:S03]  /*9230*/  MOV R24, R18 ;  /* 0x0000001200187202 */ /* 0x000fc60000000f00 */
[----:B------:R-:W-:Y:S01]  /*9240*/  IMAD.IADD R3, R19, 0x1, R3 ;  /* 0x0000000113037824 */ /* 0x000fe200078e0203 */
[----:B------:R-:W-:Y:S01]  /*9250*/  IADD3 R4, R21, R27, RZ ;  /* 0x0000001b15047210 */ /* 0x000fe20007ffe0ff */
[----:B------:R-:W-:Y:S05]  /*9260*/  @!P0 BRA `(.L_x_3828) ;  /* 0xfffffdf000008947 */ /* 0x000fea000383ffff */
[----:B------:R-:W-:Y:S05]  /*9270*/  BSYNC B2 ;  /* 0x0000000000027941 */ /* 0x000fea0003800000 */
.L_x_3827:
[----:B------:R-:W-:Y:S05]  /*9280*/  BSYNC B1 ;  /* 0x0000000000017941 */ /* 0x000fea0003800000 */
.L_x_3826:
        /* <DEDUP_REMOVED lines=19> */
.L_x_3830:
[----:B------:R-:W-:Y:S05]  /*93c0*/  BSYNC B1 ;  /* 0x0000000000017941 */ /* 0x000fea0003800000 */
.L_x_3829:
[----:B------:R-:W-:Y:S01]  /*93d0*/  BSSY B1, `(.L_x_3831) ;  /* 0x000001f000017945 */ /* 0x000fe20003800000 */
[----:B------:R-:W-:Y:S05]  /*93e0*/  @P1 BRA `(.L_x_3832) ;  /* 0x000001d000001947 */ /* 0x000fea0003800000 */
[----:B------:R-:W-:Y:S01]  /*93f0*/  IADD3 R6, R5, c[0x0][0x17c], RZ ;  /* 0x00005f0005067a10 */ /* 0x000fe20007ffe0ff */
[-C--:B-----5:R-:W-:Y:S02]  /*9400*/  IMAD R5, R11, R22.reuse, RZ ;  /* 0x000000160b057224 */ /* 0x0a0fe400078e02ff */
[----:B------:R-:W-:Y:S01]  /*9410*/  IMAD.WIDE.U32 R18, R10, R22, RZ ;  /* 0x000000160a127225 */ /* 0x000fe200078e00ff */
[----:B------:R-:W-:-:S03]  /*9420*/  ISETP.GE.U32.AND P0, PT, R6, c[0x0][0x174], PT ;  /* 0x00005d0006007a0c */ /* 0x000fc60003f06070 */
[----:B------:R-:W-:Y:S02]  /*9430*/  IMAD R5, R10, R23, R5 ;  /* 0x000000170a057224 */ /* 0x000fe400078e0205 */
[----:B------:R-:W-:-:S03]  /*9440*/  IMAD.MOV.U32 R22, RZ, RZ, R18 ;  /* 0x000000ffff167224 */ /* 0x000fc600078e0012 */
[----:B------:R-:W-:-:S05]  /*9450*/  IADD3 R23, R19, R5, RZ ;  /* 0x0000000513177210 */ /* 0x000fca0007ffe0ff */
[----:B------:R-:W-:Y:S05]  /*9460*/  @P0 BRA `(.L_x_3832) ;  /* 0x0000015000000947 */ /* 0x000fea0003800000 */
[----:B------:R-:W-:Y:S01]  /*9470*/  IADD3 R6, R6, c[0x0][0x17c], RZ ;  /* 0x00005f0006067a10 */ /* 0x000fe20007ffe0ff */
[-C--:B------:R-:W-:Y:S02]  /*9480*/  IMAD R5, R13, R25.reuse, RZ ;  /* 0x000000190d057224 */ /* 0x080fe400078e02ff */
[----:B------:R-:W-:Y:S01]  /*9490*/  IMAD.WIDE.U32 R10, R12, R25, RZ ;  /* 0x000000190c0a7225 */ /* 0x000fe200078e00ff */
[----:B------:R-:W-:-:S03]  /*94a0*/  ISETP.GE.U32.AND P0, PT, R6, c[0x0][0x174], PT ;  /* 0x00005d0006007a0c */ /* 0x000fc60003f06070 */
[----:B------:R-:W-:Y:S01]  /*94b0*/  IMAD R5, R12, R7, R5 ;  /* 0x000000070c057224 */ /* 0x000fe200078e0205 */
[----:B------:R-:W-:-:S03]  /*94c0*/  MOV R25, R10 ;  /* 0x0000000a00197202 */ /* 0x000fc60000000f00 */
[----:B------:R-:W-:-:S06]  /*94d0*/  IMAD.IADD R7, R11, 0x1, R5 ;  /* 0x000000010b077824 */ /* 0x000fcc00078e0205 */
[----:B------:R-:W-:Y:S05]  /*94e0*/  @P0 BRA `(.L_x_3832) ;  /* 0x000000d000000947 */ /* 0x000fea0003800000 */
[----:B------:R-:W-:Y:S01]  /*94f0*/  IADD3 R5, R6, c[0x0][0x17c], RZ ;  /* 0x00005f0006057a10 */ /* 0x000fe20007ffe0ff */
[----:B------:R-:W-:-:S03]  /*9500*/  IMAD R6, R15, R24, RZ ;  /* 0x000000180f067224 */ /* 0x000fc600078e02ff */
[----:B------:R-:W-:Y:S01]  /*9510*/  ISETP.GE.U32.AND P0, PT, R5, c[0x0][0x174], PT ;  /* 0x00005d0005007a0c */ /* 0x000fe20003f06070 */
[----:B------:R-:W-:-:S03]  /*9520*/  IMAD R3, R14, R3, R6 ;  /* 0x000000030e037224 */ /* 0x000fc600078e0206 */
[----:B------:R-:W-:Y:S02]  /*9530*/  SEL R21, R16, 0x1, !P0 ;  /* 0x0000000110157807 */ /* 0x000fe40004000000 */
[----:B------:R-:W-:-:S03]  /*9540*/  SEL R17, R17, RZ, !P0 ;  /* 0x000000ff11117207 */ /* 0x000fc60004000000 */
[----:B------:R-:W-:Y:S02]  /*9550*/  IMAD R10, R4, R21, RZ ;  /* 0x00000015040a7224 */ /* 0x000fe400078e02ff */
[----:B------:R-:W-:-:S04]  /*9560*/  IMAD.WIDE.U32 R4, R14, R24, RZ ;  /* 0x000000180e047225 */ /* 0x000fc800078e00ff */
[----:B------:R-:W-:Y:S01]  /*9570*/  IMAD R17, R17, R20, R10 ;  /* 0x0000001411117224 */ /* 0x000fe200078e020a */
[----:B------:R-:W-:Y:S01]  /*9580*/  MOV R24, R4 ;  /* 0x0000000400187202 */ /* 0x000fe20000000f00 */
[----:B------:R-:W-:Y:S01]  /*9590*/  IMAD.WIDE.U32 R20, R20, R21, RZ ;  /* 0x0000001514147225 */ /* 0x000fe200078e00ff */
[----:B------:R-:W-:-:S03]  /*95a0*/  IADD3 R3, R5, R3, RZ ;  /* 0x0000000305037210 */ /* 0x000fc60007ffe0ff */
[----:B------:R-:W-:Y:S02]  /*95b0*/  IMAD.IADD R4, R21, 0x1, R17 ;  /* 0x0000000115047824 */ /* 0x000fe400078e0211 */
.L_x_3832:
[----:B------:R-:W-:Y:S05]  /*95c0*/  BSYNC B1 ;  /* 0x0000000000017941 */ /* 0x000fea0003800000 */
.L_x_3831:
[-C--:B-----5:R-:W-:Y:S02]  /*95d0*/  IMAD R10, R7, R22.reuse, RZ ;  /* 0x00000016070a7224 */ /* 0x0a0fe400078e02ff */
        /* <DEDUP_REMOVED lines=9> */
[----:B------:R-:W-:-:S04]  /*9670*/  IMAD R3, R20, R3, R4 ;  /* 0x0000000314037224 */ /* 0x000fc800078e0204 */
[----:B------:R-:W-:Y:S02]  /*9680*/  IMAD.IADD R17, R17, 0x1, R3 ;  /* 0x0000000111117824 */ /* 0x000fe400078e0203 */
.L_x_3786:
[----:B------:R-:W-:Y:S05]  /*9690*/  BSYNC B0 ;  /* 0x0000000000007941 */ /* 0x000fea0003800000 */
.L_x_3785:
        /* <DEDUP_REMOVED lines=8> */
[----:B-1----:R-:W-:-:S04]  /*9720*/  MOV R11, UR4 ;  /* 0x00000004000b7c02 */ /* 0x002fc80008000f00 */
.L_x_3834:
[----:B-1----:R-:W-:Y:S01]  /*9730*/  IADD3 R5, R0, R11, RZ ;  /* 0x0000000b00057210 */ /* 0x002fe20007ffe0ff */
[----:B------:R-:W-:Y:S01]  /*9740*/  BAR.SYNC.DEFER_BLOCKING 0x0 ;  /* 0x0000000000007b1d */ /* 0x000fe20000010000 */
[----:B------:R-:W-:Y:S02]  /*9750*/  ISETP.GT.AND P1, PT, R11, 0x1, PT ;  /* 0x000000010b00780c */ /* 0x000fe40003f24270 */
[----:B------:R-:W-:-:S04]  /*9760*/  ISETP.GE.U32.AND P0, PT, R5, c[0x0][0x4], PT ;  /* 0x0000010005007a0c */ /* 0x000fc80003f06070 */
[----:B------:R-:W-:Y:S02]  /*9770*/  ISETP.GE.U32.OR P0, PT, R0, R11, P0 ;  /* 0x0000000b0000720c */ /* 0x000fe40000706470 */
[----:B------:R-:W-:-:S11]  /*9780*/  SHF.R.S32.HI R11, RZ, 0x1, R11 ;  /* 0x00000001ff0b7819 */ /* 0x000fd6000001140b */
[----:B------:R-:W-:-:S06]  /*9790*/  @!P0 IMAD R4, R5, c[0x0][0x0], R2 ;  /* 0x0000000005048a24 */ /* 0x000fcc00078e0202 */
[----:B------:R-:W1:Y:S02]  /*97a0*/  @!P0 LDS.64 R4, [R4.X8+0x10] ;  /* 0x0000100004048984 */ /* 0x000e640000008a00 */
[-C--:B-1----:R-:W-:Y:S02]  /*97b0*/  @!P0 IMAD R5, R5, R16.reuse, RZ ;  /* 0x0000001005058224 */ /* 0x082fe400078e02ff */
[----:B------:R-:W-:-:S04]  /*97c0*/  @!P0 IMAD.WIDE.U32 R6, R4, R16, RZ ;  /* 0x0000001004068225 */ /* 0x000fc800078e00ff */
[----:B------:R-:W-:Y:S01]  /*97d0*/  @!P0 IMAD R5, R4, R17, R5 ;  /* 0x0000001104058224 */ /* 0x000fe200078e0205 */
[----:B------:R-:W-:Y:S01]  /*97e0*/  @!P0 MOV R4, R6 ;  /* 0x0000000600048202 */ /* 0x000fe20000000f00 */
[----:B------:R-:W-:Y:S02]  /*97f0*/  @!P0 IMAD.MOV.U32 R16, RZ, RZ, R6 ;  /* 0x000000ffff108224 */ /* 0x000fe400078e0006 */
[----:B------:R-:W-:-:S05]  /*9800*/  @!P0 IMAD.IADD R17, R7, 0x1, R5 ;  /* 0x0000000107118824 */ /* 0x000fca00078e0205 */
[----:B------:R-:W-:-:S05]  /*9810*/  @!P0 MOV R5, R17 ;  /* 0x0000001100058202 */ /* 0x000fca0000000f00 */
[----:B------:R1:W-:Y:S01]  /*9820*/  @!P0 STS.64 [R3.X8+0x10], R4 ;  /* 0x0000100403008388 */ /* 0x0003e20000008a00 */
[----:B------:R-:W-:Y:S05]  /*9830*/  @P1 BRA `(.L_x_3834) ;  /* 0xfffffef000001947 */ /* 0x000fea000383ffff */
.L_x_3833:
[----:B-1----:R-:W-:-:S13]  /*9840*/  ISETP.NE.AND P0, PT, RZ, c[0x0][0x188], PT ;  /* 0x00006200ff007a0c */ /* 0x002fda0003f05270 */
[----:B------:R-:W-:Y:S05]  /*9850*/  @!P0 BRA `(.L_x_3835) ;  /* 0x000002d000008947 */ /* 0x000fea0003800000 */
[----:B------:R-:W-:Y:S02]  /*9860*/  MOV R4, c[0x0][0x0] ;  /* 0x0000000000047a02 */ /* 0x000fe40000000f00 */
[----:B------:R-:W-:Y:S02]  /*9870*/  MOV R3, c[0x0][0x0] ;  /* 0x0000000000037a02 */ /* 0x000fe40000000f00 */
[----:B------:R-:W-:-:S13]  /*9880*/  ISETP.GT.AND P0, PT, R4, 0x20, PT ;  /* 0x000000200400780c */ /* 0x000fda0003f04270 */
[----:B------:R-:W-:Y:S05]  /*9890*/  @!P0 BRA `(.L_x_3836) ;  /* 0x000001b000008947 */ /* 0x000fea0003800000 */
[----:B------:R-:W-:Y:S01]  /*98a0*/  IMAD R11, R0, c[0x0][0x0], R2 ;  /* 0x00000000000b7a24 */ /* 0x000fe200078e0202 */
[----:B------:R-:W-:-:S04]  /*98b0*/  LEA.HI R3, R4, c[0x0][0x0], RZ, 0x1 ;  /* 0x0000000004037a11 */ /* 0x000fc800078f08ff */
[----:B------:R1:W-:Y:S01]  /*98c0*/  STS.64 [R11.X8+0x10], R16 ;  /* 0x000010100b007388 */ /* 0x0003e20000008a00 */
[----:B------:R-:W-:Y:S01]  /*98d0*/  SHF.R.S32.HI R4, RZ, 0x1, R3 ;  /* 0x00000001ff047819 */ /* 0x000fe20000011403 */
[----:B------:R-:W-:-:S03]  /*98e0*/  IMAD.MOV.U32 R3, RZ, RZ, 0x20 ;  /* 0x00000020ff037424 */ /* 0x000fc600078e00ff */
[----:B------:R-:W-:-:S13]  /*98f0*/  ISETP.GE.AND P0, PT, R4, 0x20, PT ;  /* 0x000000200400780c */ /* 0x000fda0003f06270 */
[----:B------:R-:W-:Y:S05]  /*9900*/  @!P0 BRA `(.L_x_3836) ;  /* 0x0000014000008947 */ /* 0x000fea0003800000 */
[----:B-1----:R-:W-:Y:S02]  /*9910*/  MOV R3, R4 ;  /* 0x0000000400037202 */ /* 0x002fe40000000f00 */
[----:B------:R-:W-:Y:S02]  /*9920*/  LEA R10, R11, 0x10, 0x3 ;  /* 0x000000100b0a7811 */ /* 0x000fe400078e18ff */
.L_x_3837:
[----:B-1----:R-:W-:Y:S01]  /*9930*/  IADD3 R4, R2, R3, RZ ;  /* 0x0000000302047210 */ /* 0x002fe20007ffe0ff */
[----:B------:R-:W-:Y:S03]  /*9940*/  BAR.SYNC.DEFER_BLOCKING 0x0 ;  /* 0x0000000000007b1d */ /* 0x000fe60000010000 */
[----:B------:R-:W-:-:S04]  /*9950*/  ISETP.GE.U32.AND P0, PT, R4, c[0x0][0x0], PT ;  /* 0x0000000004007a0c */ /* 0x000fc80003f06070 */
[----:B------:R-:W-:-:S13]  /*9960*/  ISETP.GE.U32.OR P0, PT, R2, R3, P0 ;  /* 0x000000030200720c */ /* 0x000fda0000706470 */
[----:B------:R-:W-:Y:S01]  /*9970*/  @!P0 IMAD R4, R3, 0x8, R10 ;  /* 0x0000000803048824 */ /* 0x000fe200078e020a */
[----:B------:R-:W-:-:S04]  /*9980*/  SHF.R.S32.HI R3, RZ, 0x1, R3 ;  /* 0x00000001ff037819 */ /* 0x000fc80000011403 */
[----:B------:R-:W-:Y:S01]  /*9990*/  ISETP.GE.AND P1, PT, R3, 0x20, PT ;  /* 0x000000200300780c */ /* 0x000fe20003f26270 */
[----:B------:R-:W1:Y:S02]  /*99a0*/  @!P0 LDS.64 R4, [R4] ;  /* 0x0000000004048984 */ /* 0x000e640000000a00 */
[-C--:B-1----:R-:W-:Y:S02]  /*99b0*/  @!P0 IMAD R5, R5, R16.reuse, RZ ;  /* 0x0000001005058224 */ /* 0x082fe400078e02ff */
[----:B------:R-:W-:-:S04]  /*99c0*/  @!P0 IMAD.WIDE.U32 R6, R4, R16, RZ ;  /* 0x0000001004068225 */ /* 0x000fc800078e00ff */
[----:B------:R-:W-:Y:S01]  /*99d0*/  @!P0 IMAD R5, R4, R17, R5 ;  /* 0x0000001104058224 */ /* 0x000fe200078e0205 */
[-C--:B------:R-:W-:Y:S02]  /*99e0*/  @!P0 MOV R4, R6.reuse ;  /* 0x0000000600048202 */ /* 0x080fe40000000f00 */
[----:B------:R-:W-:Y:S02]  /*99f0*/  @!P0 MOV R16, R6 ;  /* 0x0000000600108202 */ /* 0x000fe40000000f00 */
[----:B------:R-:W-:-:S05]  /*9a00*/  @!P0 IADD3 R17, R7, R5, RZ ;  /* 0x0000000507118210 */ /* 0x000fca0007ffe0ff */
[----:B------:R-:W-:-:S05]  /*9a10*/  @!P0 IMAD.MOV.U32 R5, RZ, RZ, R17 ;  /* 0x000000ffff058224 */ /* 0x000fca00078e0011 */
[----:B------:R1:W-:Y:S01]  /*9a20*/  @!P0 STS.64 [R11.X8+0x10], R4 ;  /* 0x000010040b008388 */ /* 0x0003e20000008a00 */
[----:B------:R-:W-:Y:S05]  /*9a30*/  @P1 BRA `(.L_x_3837) ;  /* 0xfffffef000001947 */ /* 0x000fea000383ffff */
[----:B------:R-:W-:-:S09]  /*9a40*/  HFMA2.MMA R3, -RZ, RZ, 0, 1.9073486328125e-06 ;  /* 0x00000020ff037435 */ /* 0x000fd200000001ff */
.L_x_3836:
[----:B-1----:R-:W-:Y:S01]  /*9a50*/  BAR.SYNC.DEFER_BLOCKING 0x0 ;  /* 0x0000000000007b1d */ /* 0x002fe20000010000 */
[----:B------:R-:W-:-:S13]  /*9a60*/  ISETP.GE.AND P0, PT, R3, 0x2, PT ;  /* 0x000000020300780c */ /* 0x000fda0003f06270 */
[----:B------:R-:W-:Y:S05]  /*9a70*/  @!P0 BRA `(.L_x_3835) ;  /* 0x000000b000008947 */ /* 0x000fea0003800000 */
[----:B------:R-:W-:-:S05]  /*9a80*/  IMAD.MOV.U32 R6, RZ, RZ, 0x1 ;  /* 0x00000001ff067424 */ /* 0x000fca00078e00ff */
.L_x_3838:
[----:B------:R-:W1:Y:S04]  /*9a90*/  SHFL.DOWN PT, R5, R17, R6, 0x1f ;  /* 0x08001f0611057589 */ /* 0x000e6800000e0000 */
[----:B------:R2:W3:Y:S02]  /*9aa0*/  SHFL.DOWN PT, R7, R16, R6, 0x1f ;  /* 0x08001f0610077589 */ /* 0x0004e400000e0000 */
[----:B--2---:R-:W-:-:S04]  /*9ab0*/  SHF.L.U32 R6, R6, 0x1, RZ ;  /* 0x0000000106067819 */ /* 0x004fc800000006ff */
[----:B------:R-:W-:Y:S01]  /*9ac0*/  ISETP.GE.AND P0, PT, R6, R3, PT ;  /* 0x000000030600720c */ /* 0x000fe20003f06270 */
[-C--:B-1----:R-:W-:Y:S02]  /*9ad0*/  IMAD R10, R5, R16.reuse, RZ ;  /* 0x00000010050a7224 */ /* 0x082fe400078e02ff */
[----:B---3--:R-:W-:-:S04]  /*9ae0*/  IMAD.WIDE.U32 R4, R7, R16, RZ ;  /* 0x0000001007047225 */ /* 0x008fc800078e00ff */
[----:B------:R-:W-:Y:S01]  /*9af0*/  IMAD R7, R7, R17, R10 ;  /* 0x0000001107077224 */ /* 0x000fe200078e020a */
[----:B------:R-:W-:-:S03]  /*9b00*/  MOV R16, R4 ;  /* 0x0000000400107202 */ /* 0x000fc60000000f00 */
[----:B------:R-:W-:Y:S02]  /*9b10*/  IMAD.IADD R17, R5, 0x1, R7 ;  /* 0x0000000105117824 */ /* 0x000fe400078e0207 */
[----:B------:R-:W-:Y:S05]  /*9b20*/  @!P0 BRA `(.L_x_3838) ;  /* 0xffffff6000008947 */ /* 0x000fea000383ffff */
.L_x_3835:
[----:B------:R-:W-:Y:S01]  /*9b30*/  ISETP.NE.AND P1, PT, RZ, c[0x0][0x344], PT ;  /* 0x0000d100ff007a0c */ /* 0x000fe20003f25270 */
[----:B------:R-:W-:-:S12]  /*9b40*/  HFMA2.MMA R18, -RZ, RZ, 0, 0 ;  /* 0x00000000ff127435 */ /* 0x000fd800000001ff */
        /* <DEDUP_REMOVED lines=200> */
.L_x_3839:
        /* <DEDUP_REMOVED lines=11> */
[----:B------:R-:W1:Y:S01]  /*a880*/  S2R R3, SR_CTAID.X ;  /* 0x0000000000037919 */ /* 0x000e620000002500 */
[----:B------:R-:W-:Y:S01]  /*a890*/  IMAD R7, R2, c[0x0][0x194], RZ ;  /* 0x0000650002077a24 */ /* 0x000fe200078e02ff */
[----:B------:R-:W-:-:S03]  /*a8a0*/  HFMA2.MMA R18, -RZ, RZ, 0, 0 ;  /* 0x00000000ff127435 */ /* 0x000fc600000001ff */
[----:B------:R-:W-:-:S04]  /*a8b0*/  IMAD R6, R0, c[0x0][0x198], R7 ;  /* 0x0000660000067a24 */ /* 0x000fc800078e0207 */
[----:B-1----:R-:W-:Y:S01]  /*a8c0*/  IMAD R7, R3, c[0x0][0x180], R6 ;  /* 0x0000600003077a24 */ /* 0x002fe200078e0206 */
        /* <DEDUP_REMOVED lines=199> */
.L_x_3841:
        /* <DEDUP_REMOVED lines=11> */
.L_x_3843:
[----:B------:R-:W-:Y:S05]  /*b5f0*/  BSYNC B0 ;  /* 0x0000000000007941 */ /* 0x000fea0003800000 */
.L_x_3842:
[----:B------:R-:W-:Y:S01]  /*b600*/  PRMT R6, R6, 0x9910, RZ ;  /* 0x0000991006067816 */ /* 0x000fe200000000ff */
[----:B------:R-:W-:Y:S01]  /*b610*/  BSSY B0, `(.L_x_3844) ;  /* 0x000000b000007945 */ /* 0x000fe20003800000 */
[----:B------:R-:W-:Y:S02]  /*b620*/  LOP3.LUT P0, RZ, R2, R0, RZ, 0xfc, !PT ;  /* 0x0000000002ff7212 */ /* 0x000fe4000780fcff */
[----:B------:R-:W-:-:S13]  /*b630*/  ISETP.NE.AND P1, PT, R6, RZ, PT ;  /* 0x000000ff0600720c */ /* 0x000fda0003f25270 */
[----:B------:R-:W-:Y:S05]  /*b640*/  @!P1 BRA `(.L_x_3845) ;  /* 0x0000007000009947 */ /* 0x000fea0003800000 */
[----:B------:R-:W1:Y:S01]  /*b650*/  S2R R6, SR_CTAID.Y ;  /* 0x0000000000067919 */ /* 0x000e620000002600 */
[----:B------:R-:W-:Y:S01]  /*b660*/  ISETP.NE.AND P2, PT, RZ, c[0x0][0x188], PT ;  /* 0x00006200ff007a0c */ /* 0x000fe20003f45270 */
[----:B-1----:R-:W-:Y:S02]  /*b670*/  IMAD R7, R3, c[0x0][0x10], R6 ;  /* 0x0000040003077a24 */ /* 0x002fe400078e0206 */
[----:B------:R-:W-:-:S10]  /*b680*/  IMAD.MOV.U32 R6, RZ, RZ, 0x8 ;  /* 0x00000008ff067424 */ /* 0x000fd400078e00ff */
[----:B------:R-:W-:-:S04]  /*b690*/  @!P2 IMAD R7, R7, c[0x0][0x0], R2 ;  /* 0x000000000707aa24 */ /* 0x000fc800078e0202 */
[----:B------:R-:W-:-:S05]  /*b6a0*/  IMAD.WIDE.U32 R6, R7, R6, c[0x0][0x560] ;  /* 0x0001580007067625 */ /* 0x000fca00078e0006 */
[----:B------:R1:W-:Y:S02]  /*b6b0*/  STG.E.64 [R6.64], R16 ;  /* 0x0000001006007986 */ /* 0x0003e4000c101b24 */
.L_x_3845:
[----:B------:R-:W-:Y:S05]  /*b6c0*/  BSYNC B0 ;  /* 0x0000000000007941 */ /* 0x000fea0003800000 */
.L_x_3844:
        /* <DEDUP_REMOVED lines=15> */
[----:B-1----:R-:W-:Y:S02]  /*b7c0*/  ISETP.EQ.U32.AND P0, PT, R11, R6, PT ;  /* 0x000000060b00720c */ /* 0x002fe40003f02070 */
[----:B------:R-:W-:-:S05]  /*b7d0*/  MOV R6, 0x4 ;  /* 0x0000000400067802 */ /* 0x000fca0000000f00 */
[----:B------:R-:W-:-:S06]  /*b7e0*/  IMAD.WIDE.U32 R6, R3, R6, c[0x0][0x568] ;  /* 0x00015a0003067625 */ /* 0x000fcc00078e0006 */
        /* <DEDUP_REMOVED lines=12> */
.L_x_3847:
[----:B------:R-:W-:Y:S05]  /*b8b0*/  BSYNC B0 ;  /* 0x0000000000007941 */ /* 0x000fea0003800000 */
.L_x_3846:
[----:B------:R-:W-:Y:S06]  /*b8c0*/  BAR.SYNC.DEFER_BLOCKING 0x0 ;  /* 0x0000000000007b1d */ /* 0x000fec0000010000 */
[----:B-1----:R-:W1:Y:S02]  /*b8d0*/  LDS.U8 R6, [RZ] ;  /* 0x00000000ff067984 */ /* 0x002e640000000000 */
[----:B-1----:R-:W-:Y:S02]  /*b8e0*/  ISETP.NE.AND P0, PT, R6, RZ, PT ;  /* 0x000000ff0600720c */ /* 0x002fe40003f05270 */
[----:B------:R-:W-:-:S05]  /*b8f0*/  IADD3 R6, P2, R18, c[0x0][0x548], RZ ;  /* 0x0001520012067a10 */ /* 0x000fca0007f5e0ff */
[----:B------:R-:W-:-:S06]  /*b900*/  IMAD.X R7, RZ, RZ, c[0x0][0x54c], P2 ;  /* 0x00015300ff077624 */ /* 0x000fcc00010e06ff */
        /* <DEDUP_REMOVED lines=17> */
.L_x_3852:
[----:B------:R-:W-:Y:S02]  /*ba20*/  IMAD.MOV.U32 R13, RZ, RZ, 0x8 ;  /* 0x00000008ff0d7424 */ /* 0x000fe400078e00ff */
[----:B------:R-:W-:-:S04]  /*ba30*/  IMAD R12, R3, c[0x0][0x10], R14 ;  /* 0x00000400030c7a24 */ /* 0x000fc800078e020e */
[----:B------:R-:W-:-:S06]  /*ba40*/  IMAD.WIDE.U32 R12, R12, R13, c[0x0][0x560] ;  /* 0x000158000c0c7625 */ /* 0x000fcc00078e000d */
[----:B------:R-:W2:Y:S01]  /*ba50*/  LDG.E.64 R12, [R12.64] ;  /* 0x000000240c0c7981 */ /* 0x000ea2000c1e1b00 */
[----:B------:R-:W-:-:S05]  /*ba60*/  MOV R9, c[0x0][0x0] ;  /* 0x0000000000097a02 */ /* 0x000fca0000000f00 */
[----:B------:R-:W-:-:S05]  /*ba70*/  IMAD R14, R9, c[0x0][0x4], R14 ;  /* 0x00000100090e7a24 */ /* 0x000fca00078e020e */
[----:B------:R-:W-:Y:S01]  /*ba80*/  ISETP.GE.U32.AND P0, PT, R14, c[0x0][0x184], PT ;  /* 0x000061000e007a0c */ /* 0x000fe20003f06070 */
[-C--:B--2---:R-:W-:Y:S02]  /*ba90*/  IMAD R17, R17, R12.reuse, RZ ;  /* 0x0000000c11117224 */ /* 0x084fe400078e02ff */
[----:B------:R-:W-:-:S04]  /*baa0*/  IMAD.WIDE.U32 R8, R16, R12, RZ ;  /* 0x0000000c10087225 */ /* 0x000fc800078e00ff */
[----:B------:R-:W-:Y:S02]  /*bab0*/  IMAD R17, R13, R16, R17 ;  /* 0x000000100d117224 */ /* 0x000fe400078e0211 */
[----:B------:R-:W-:-:S03]  /*bac0*/  IMAD.MOV.U32 R16, RZ, RZ, R8 ;  /* 0x000000ffff107224 */ /* 0x000fc600078e0008 */
[----:B------:R-:W-:Y:S01]  /*bad0*/  IADD3 R17, R9, R17, RZ ;  /* 0x0000001109117210 */ /* 0x000fe20007ffe0ff */
[----:B------:R-:W-:Y:S05]  /*bae0*/  @!P0 BRA `(.L_x_3852) ;  /* 0xffffff3000008947 */ /* 0x000fea000383ffff */
.L_x_3851:
[----:B------:R-:W-:Y:S05]  /*baf0*/  BSYNC B1 ;  /* 0x0000000000017941 */ /* 0x000fea0003800000 */
.L_x_3850:
[----:B------:R-:W-:Y:S05]  /*bb00*/  BRA `(.L_x_3853) ;  /* 0x0000010000007947 */ /* 0x000fea0003800000 */
.L_x_3849:
[----:B------:R-:W-:-:S13]  /*bb10*/  ISETP.GE.U32.AND P0, PT, R0, c[0x0][0x184], PT ;  /* 0x0000610000007a0c */ /* 0x000fda0003f06070 */
[----:B------:R-:W-:Y:S05]  /*bb20*/  @P0 BRA `(.L_x_3853) ;  /* 0x000000e000000947 */ /* 0x000fea0003800000 */
[----:B------:R-:W-:-:S04]  /*bb30*/  MOV R14, R0 ;  /* 0x00000000000e7202 */ /* 0x000fc80000000f00 */
.L_x_3854:
[----:B------:R-:W-:Y:S01]  /*bb40*/  HFMA2.MMA R12, -RZ, RZ, 0, 4.76837158203125e-07 ;  /* 0x00000008ff0c7435 */ /* 0x000fe200000001ff */
[----:B------:R-:W-:-:S04]  /*bb50*/  IMAD R9, R3, c[0x0][0x10], R14 ;  /* 0x0000040003097a24 */ /* 0x000fc800078e020e */
[----:B------:R-:W-:-:S05]  /*bb60*/  IMAD R9, R9, c[0x0][0x0], R2 ;  /* 0x0000000009097a24 */ /* 0x000fca00078e0202 */
[----:B------:R-:W-:-:S06]  /*bb70*/  IMAD.WIDE.U32 R12, R9, R12, c[0x0][0x560] ;  /* 0x00015800090c7625 */ /* 0x000fcc00078e000c */
[----:B------:R-:W2:Y:S01]  /*bb80*/  LDG.E.64 R12, [R12.64] ;  /* 0x000000240c0c7981 */ /* 0x000ea2000c1e1b00 */
[----:B------:R-:W-:-:S04]  /*bb90*/  IADD3 R14, R14, c[0x0][0x4], RZ ;  /* 0x000001000e0e7a10 */ /* 0x000fc80007ffe0ff */
[----:B------:R-:W-:Y:S01]  /*bba0*/  ISETP.GE.U32.AND P0, PT, R14, c[0x0][0x184], PT ;  /* 0x000061000e007a0c */ /* 0x000fe20003f06070 */
[-C--:B--2---:R-:W-:Y:S02]  /*bbb0*/  IMAD R17, R17, R12.reuse, RZ ;  /* 0x0000000c11117224 */ /* 0x084fe400078e02ff */
[----:B------:R-:W-:-:S04]  /*bbc0*/  IMAD.WIDE.U32 R8, R16, R12, RZ ;  /* 0x0000000c10087225 */ /* 0x000fc800078e00ff */
[----:B------:R-:W-:Y:S01]  /*bbd0*/  IMAD R17, R13, R16, R17 ;  /* 0x000000100d117224 */ /* 0x000fe200078e0211 */
[----:B------:R-:W-:-:S03]  /*bbe0*/  MOV R16, R8 ;  /* 0x0000000800107202 */ /* 0x000fc60000000f00 */
[----:B------:R-:W-:Y:S02]  /*bbf0*/  IMAD.IADD R17, R9, 0x1, R17 ;  /* 0x0000000109117824 */ /* 0x000fe400078e0211 */
[----:B------:R-:W-:Y:S05]  /*bc00*/  @!P0 BRA `(.L_x_3854) ;  /* 0xffffff3000008947 */ /* 0x000fea000383ffff */
.L_x_3853:
[----:B------:R-:W-:Y:S05]  /*bc10*/  BSYNC B0 ;  /* 0x0000000000007941 */ /* 0x000fea0003800000 */
.L_x_3848:
[----:B------:R-:W-:Y:S01]  /*bc20*/  IMAD R3, R0, c[0x0][0x0], R2 ;  /* 0x0000000000037a24 */ /* 0x000fe200078e0202 */
[----:B------:R-:W-:Y:S01]  /*bc30*/  ULDC UR4, c[0x0][0x4] ;  /* 0x0000010000047ab9 */ /* 0x000fe20000000800 */
[----:B------:R-:W-:Y:S01]  /*bc40*/  ISETP.NE.AND P2, PT, RZ, c[0x0][0x188], PT ;  /* 0x00006200ff007a0c */ /* 0x000fe20003f45270 */
[----:B------:R-:W-:Y:S02]  /*bc50*/  USHF.R.U32.HI UR4, URZ, 0x1, UR4 ;  /* 0x000000013f047899 */ /* 0x000fe40008011604 */
[----:B------:R1:W-:Y:S04]  /*bc60*/  STS.64 [R3.X8+0x10], R16 ;  /* 0x0000101003007388 */ /* 0x0003e80000008a00 */
[----:B------:R-:W-:-:S13]  /*bc70*/  ISETP.NE.AND P0, PT, RZ, UR4, PT ;  /* 0x00000004ff007c0c */ /* 0x000fda000bf05270 */
[----:B------:R-:W-:Y:S05]  /*bc80*/  @!P0 BRA `(.L_x_3855) ;  /* 0x0000011000008947 */ /* 0x000fea0003800000 */
[----:B-1----:R-:W-:-:S05]  /*bc90*/  MOV R11, UR4 ;  /* 0x00000004000b7c02 */ /* 0x002fca0008000f00 */
.L_x_3856:
[----:B-1----:R-:W-:Y:S01]  /*bca0*/  IMAD.IADD R9, R0, 0x1, R11 ;  /* 0x0000000100097824 */ /* 0x002fe200078e020b */
[----:B------:R-:W-:Y:S01]  /*bcb0*/  BAR.SYNC.DEFER_BLOCKING 0x0 ;  /* 0x0000000000007b1d */ /* 0x000fe20000010000 */
[----:B------:R-:W-:-:S03]  /*bcc0*/  ISETP.GT.AND P3, PT, R11, 0x1, PT ;  /* 0x000000010b00780c */ /* 0x000fc60003f64270 */
[----:B------:R-:W-:-:S04]  /*bcd0*/  ISETP.GE.U32.AND P0, PT, R9, c[0x0][0x4], PT ;  /* 0x0000010009007a0c */ /* 0x000fc80003f06070 */
[----:B------:R-:W-:Y:S02]  /*bce0*/  ISETP.GE.U32.OR P0, PT, R0, R11, P0 ;  /* 0x0000000b0000720c */ /* 0x000fe40000706470 */
[----:B------:R-:W-:-:S11]  /*bcf0*/  SHF.R.S32.HI R11, RZ, 0x1, R11 ;  /* 0x00000001ff0b7819 */ /* 0x000fd6000001140b */
[----:B------:R-:W-:-:S06]  /*bd00*/  @!P0 IMAD R12, R9, c[0x0][0x0], R2 ;  /* 0x00000000090c8a24 */ /* 0x000fcc00078e0202 */
[----:B------:R-:W1:Y:S02]  /*bd10*/  @!P0 LDS.64 R12, [R12.X8+0x10] ;  /* 0x000010000c0c8984 */ /* 0x000e640000008a00 */
[-C--:B-1----:R-:W-:Y:S02]  /*bd20*/  @!P0 IMAD R13, R13, R16.reuse, RZ ;  /* 0x000000100d0d8224 */ /* 0x082fe400078e02ff */
[----:B------:R-:W-:-:S04]  /*bd30*/  @!P0 IMAD.WIDE.U32 R8, R12, R16, RZ ;  /* 0x000000100c088225 */ /* 0x000fc800078e00ff */
[----:B------:R-:W-:Y:S02]  /*bd40*/  @!P0 IMAD R13, R12, R17, R13 ;  /* 0x000000110c0d8224 */ /* 0x000fe400078e020d */
[----:B------:R-:W-:-:S03]  /*bd50*/  @!P0 IMAD.MOV.U32 R16, RZ, RZ, R8 ;  /* 0x000000ffff108224 */ /* 0x000fc600078e0008 */
[----:B------:R-:W-:-:S04]  /*bd60*/  @!P0 IADD3 R17, R9, R13, RZ ;  /* 0x0000000d09118210 */ /* 0x000fc80007ffe0ff */
[----:B------:R-:W-:-:S05]  /*bd70*/  @!P0 MOV R9, R17 ;  /* 0x0000001100098202 */ /* 0x000fca0000000f00 */
[----:B------:R1:W-:Y:S01]  /*bd80*/  @!P0 STS.64 [R3.X8+0x10], R8 ;  /* 0x0000100803008388 */ /* 0x0003e20000008a00 */
[----:B------:R-:W-:Y:S05]  /*bd90*/  @P3 BRA `(.L_x_3856) ;  /* 0xffffff0000003947 */ /* 0x000fea000383ffff */
.L_x_3855:
        /* <DEDUP_REMOVED lines=11> */
[----:B-1----:R-:W-:Y:S05]  /*be50*/  @!P0 BRA `(.L_x_3858) ;  /* 0x0000011000008947 */ /* 0x002fea0003800000 */
.L_x_3859:
        /* <DEDUP_REMOVED lines=8> */
[-C--:B-1----:R-:W-:Y:S02]  /*bee0*/  @!P0 IMAD R0, R13, R16.reuse, RZ ;  /* 0x000000100d008224 */ /* 0x082fe400078e02ff */
[----:B------:R-:W-:-:S04]  /*bef0*/  @!P0 IMAD.WIDE.U32 R8, R12, R16, RZ ;  /* 0x000000100c088225 */ /* 0x000fc800078e00ff */
[----:B------:R-:W-:Y:S01]  /*bf00*/  @!P0 IMAD R13, R12, R17, R0 ;  /* 0x000000110c0d8224 */ /* 0x000fe200078e0200 */
[----:B------:R-:W-:-:S03]  /*bf10*/  @!P0 MOV R16, R8 ;  /* 0x0000000800108202 */ /* 0x000fc60000000f00 */
[----:B------:R-:W-:-:S05]  /*bf20*/  @!P0 IMAD.IADD R17, R9, 0x1, R13 ;  /* 0x0000000109118824 */ /* 0x000fca00078e020d */
[----:B------:R-:W-:-:S05]  /*bf30*/  @!P0 MOV R9, R17 ;  /* 0x0000001100098202 */ /* 0x000fca0000000f00 */
[----:B------:R1:W-:Y:S01]  /*bf40*/  @!P0 STS.64 [R3.X8+0x10], R8 ;  /* 0x0000100803008388 */ /* 0x0003e20000008a00 */
[----:B------:R-:W-:Y:S05]  /*bf50*/  @P2 BRA `(.L_x_3859) ;  /* 0xffffff0000002947 */ /* 0x000fea000383ffff */
[----:B------:R-:W-:-:S04]  /*bf60*/  IMAD.MOV.U32 R0, RZ, RZ, 0x20 ;  /* 0x00000020ff007424 */ /* 0x000fc800078e00ff */
.L_x_3858:
[----:B------:R-:W-:Y:S01]  /*bf70*/  BAR.SYNC.DEFER_BLOCKING 0x0 ;  /* 0x0000000000007b1d */ /* 0x000fe20000010000 */
[----:B------:R-:W-:-:S13]  /*bf80*/  ISETP.GE.AND P0, PT, R0, 0x2, PT ;  /* 0x000000020000780c */ /* 0x000fda0003f06270 */
[----:B------:R-:W-:Y:S05]  /*bf90*/  @!P0 BRA `(.L_x_3857) ;  /* 0x000000b000008947 */ /* 0x000fea0003800000 */
[----:B-1----:R-:W-:-:S07]  /*bfa0*/  HFMA2.MMA R9, -RZ, RZ, 0, 5.9604644775390625e-08 ;  /* 0x00000001ff097435 */ /* 0x002fce00000001ff */
.L_x_3860:
[----:B------:R-:W1:Y:S04]  /*bfb0*/  SHFL.DOWN PT, R3, R17, R9, 0x1f ;  /* 0x08001f0911037589 */ /* 0x000e6800000e0000 */
[----:B------:R2:W3:Y:S02]  /*bfc0*/  SHFL.DOWN PT, R8, R16, R9, 0x1f ;  /* 0x08001f0910087589 */ /* 0x0004e400000e0000 */
[----:B--2---:R-:W-:-:S04]  /*bfd0*/  SHF.L.U32 R9, R9, 0x1, RZ ;  /* 0x0000000109097819 */ /* 0x004fc800000006ff */
[----:B------:R-:W-:Y:S01]  /*bfe0*/  ISETP.GE.AND P0, PT, R9, R0, PT ;  /* 0x000000000900720c */ /* 0x000fe20003f06270 */
[-C--:B-1----:R-:W-:Y:S02]  /*bff0*/  IMAD R11, R3, R16.reuse, RZ ;  /* 0x00000010030b7224 */ /* 0x082fe400078e02ff */
[----:B---3--:R-:W-:-:S04]  /*c000*/  IMAD.WIDE.U32 R2, R8, R16, RZ ;  /* 0x0000001008027225 */ /* 0x008fc800078e00ff */
[----:B------:R-:W-:Y:S02]  /*c010*/  IMAD R11, R8, R17, R11 ;  /* 0x00000011080b7224 */ /* 0x000fe400078e020b */
[----:B------:R-:W-:-:S03]  /*c020*/  IMAD.MOV.U32 R16, RZ, RZ, R2 ;  /* 0x000000ffff107224 */ /* 0x000fc600078e0002 */
[----:B------:R-:W-:Y:S01]  /*c030*/  IADD3 R17, R3, R11, RZ ;  /* 0x0000000b03117210 */ /* 0x000fe20007ffe0ff */
[----:B------:R-:W-:Y:S05]  /*c040*/  @!P0 BRA `(.L_x_3860) ;  /* 0xffffff6000008947 */ /* 0x000fea000383ffff */
.L_x_3857:
        /* <DEDUP_REMOVED lines=9> */
[----:B-1----:R-:W2:Y:S02]  /*c0e0*/  LDG.E.64 R2, [R4.64] ;  /* 0x0000002404027981 */ /* 0x002ea4000c1e1b00 */
[-C--:B--2---:R-:W-:Y:S02]  /*c0f0*/  IMAD R17, R17, R2.reuse, RZ ;  /* 0x0000000211117224 */ /* 0x084fe400078e02ff */
[----:B------:R-:W-:-:S04]  /*c100*/  IMAD.WIDE.U32 R6, R16, R2, RZ ;  /* 0x0000000210067225 */ /* 0x000fc800078e00ff */
[----:B------:R-:W-:Y:S02]  /*c110*/  IMAD R17, R3, R16, R17 ;  /* 0x0000001003117224 */ /* 0x000fe400078e0211 */
[----:B------:R-:W-:-:S03]  /*c120*/  IMAD.MOV.U32 R16, RZ, RZ, R6 ;  /* 0x000000ffff107224 */ /* 0x000fc600078e0006 */
[----:B------:R-:W-:Y:S02]  /*c130*/  IADD3 R17, R7, R17, RZ ;  /* 0x0000001107117210 */ /* 0x000fe40007ffe0ff */
.L_x_3862:
[----:B------:R-:W-:Y:S05]  /*c140*/  @!P1 BRA `(.L_x_3863) ;  /* 0x000001a000009947 */ /* 0x000fea0003800000 */
[----:B------:R-:W-:-:S10]  /*c150*/  HFMA2.MMA R0, -RZ, RZ, 0, 5.9604644775390625e-08 ;  /* 0x00000001ff007435 */ /* 0x000fd400000001ff */
[----:B------:R-:W-:-:S13]  /*c160*/  ISETP.NE.AND P0, PT, R0, c[0x0][0x57c], PT ;  /* 0x00015f0000007a0c */ /* 0x000fda0003f05270 */
[----:B------:R-:W-:Y:S05]  /*c170*/  @!P0 BRA `(.L_x_3864) ;  /* 0x0000013000008947 */ /* 0x000fea0003800000 */
[----:B------:R-:W-:Y:S01]  /*c180*/  MOV R2, 0x660 ;  /* 0x0000066000027802 */ /* 0x000fe20000000f00 */
[----:B------:R-:W-:Y:S01]  /*c190*/  IMAD.MOV.U32 R5, RZ, RZ, c[0x4][0x654] ;  /* 0x01019500ff057624 */ /* 0x000fe200078e00ff */
[----:B------:R-:W-:Y:S01]  /*c1a0*/  MOV R4, c[0x4][0x650] ;  /* 0x0101940000047a02 */ /* 0x000fe20000000f00 */
[----:B-1----:R-:W-:Y:S01]  /*c1b0*/  IMAD.MOV.U32 R8, RZ, RZ, 0x2ef ;  /* 0x000002efff087424 */ /* 0x002fe200078e00ff */
        /* <DEDUP_REMOVED lines=15> */
.L_x_3864:
[----:B------:R-:W-:-:S04]  /*c2b0*/  IADD3 R18, P0, R18, c[0x0][0x548], RZ ;  /* 0x0001520012127a10 */ /* 0x000fc80007f1e0ff */
[----:B------:R-:W-:-:S05]  /*c2c0*/  IADD3.X R19, RZ, c[0x0][0x54c], RZ, P0, !PT ;  /* 0x00015300ff137a10 */ /* 0x000fca00007fe4ff */
[----:B------:R-:W-:Y:S01]  /*c2d0*/  STG.E.64 [R18.64], R16 ;  /* 0x0000001012007986 */ /* 0x000fe2000c101b24 */
[----:B------:R-:W-:Y:S05]  /*c2e0*/  EXIT ;  /* 0x000000000000794d */ /* 0x000fea0003800000 */
.L_x_3863:
[----:B------:R-:W-:Y:S01]  /*c2f0*/  STG.E.64 [R4.64], R16 ;  /* 0x0000001004007986 */ /* 0x000fe2000c101b24 */
[----:B------:R-:W-:Y:S05]  /*c300*/  EXIT ;  /* 0x000000000000794d */ /* 0x000fea0003800000 */
.L_x_3861:
        /* <DEDUP_REMOVED lines=10> */
.L_x_3865:
        /* <DEDUP_REMOVED lines=10> */
[----:B-1----:R-:W1:Y:S01]  /*c450*/  LDC.64 R2, c[0x4][R2] ;  /* 0x0100000002027b82 */ /* 0x002e620000000a00 */
        /* <DEDUP_REMOVED lines=12> */
.L_x_3867:
[----:B------:R-:W-:-:S05]  /*c520*/  IADD3 R18, P0, R18, c[0x0][0x548], RZ ;  /* 0x0001520012127a10 */ /* 0x000fca0007f1e0ff */
[----:B------:R-:W-:-:S05]  /*c530*/  IMAD.X R19, RZ, RZ, c[0x0][0x54c], P0 ;  /* 0x00015300ff137624 */ /* 0x000fca00000e06ff */
[----:B------:R-:W-:Y:S01]  /*c540*/  STG.E.64 [R18.64], R16 ;  /* 0x0000001012007986 */ /* 0x000fe2000c101b24 */
[----:B------:R-:W-:Y:S05]  /*c550*/  EXIT ;  /* 0x000000000000794d */ /* 0x000fea0003800000 */
.L_x_3866:
[----:B------:R-:W-:Y:S01]  /*c560*/  STG.E.64 [R6.64], R16 ;  /* 0x0000001006007986 */ /* 0x000fe2000c101b24 */
[----:B------:R-:W-:Y:S05]  /*c570*/  EXIT ;  /* 0x000000000000794d */ /* 0x000fea0003800000 */
.L_x_3840:
        /* <DEDUP_REMOVED lines=17> */
[-C--:B--2---:R-:W-:Y:S02]  /*c690*/  IMAD R0, R3, R16.reuse, RZ ;  /* 0x0000001003007224 */ /* 0x084fe400078e02ff */
[----:B------:R-:W-:-:S04]  /*c6a0*/  IMAD.WIDE.U32 R6, R2, R16, RZ ;  /* 0x0000001002067225 */ /* 0x000fc800078e00ff */
[----:B------:R-:W-:Y:S01]  /*c6b0*/  IMAD R17, R2, R17, R0 ;  /* 0x0000001102117224 */ /* 0x000fe200078e0200 */
[----:B------:R-:W-:-:S04]  /*c6c0*/  MOV R16, R6 ;  /* 0x0000000600107202 */ /* 0x000fc80000000f00 */
[----:B------:R-:W-:Y:S02]  /*c6d0*/  IADD3 R17, R7, R17, RZ ;  /* 0x0000001107117210 */ /* 0x000fe40007ffe0ff */
.L_x_3869:
        /* <DEDUP_REMOVED lines=23> */
.L_x_3871:
[----:B------:R-:W-:-:S04]  /*c850*/  IADD3 R18, P0, R18, c[0x0][0x548], RZ ;  /* 0x0001520012127a10 */ /* 0x000fc80007f1e0ff */
[----:B------:R-:W-:-:S05]  /*c860*/  IADD3.X R19, RZ, c[0x0][0x54c], RZ, P0, !PT ;  /* 0x00015300ff137a10 */ /* 0x000fca00007fe4ff */
[----:B------:R-:W-:Y:S01]  /*c870*/  STG.E.64 [R18.64], R16 ;  /* 0x0000001012007986 */ /* 0x000fe2000c101b24 */
[----:B------:R-:W-:Y:S05]  /*c880*/  EXIT ;  /* 0x000000000000794d */ /* 0x000fea0003800000 */
.L_x_3870:
[----:B------:R-:W-:Y:S01]  /*c890*/  STG.E.64 [R4.64], R16 ;  /* 0x0000001004007986 */ /* 0x000fe2000c101b24 */
[----:B------:R-:W-:Y:S05]  /*c8a0*/  EXIT ;  /* 0x000000000000794d */ /* 0x000fea0003800000 */
.L_x_3868:
        /* <DEDUP_REMOVED lines=8> */
[----:B------:R-:W-:-:S03]  /*c930*/  MOV R16, R4 ;  /* 0x0000000400107202 */ /* 0x000fc60000000f00 */
[----:B------:R-:W-:Y:S02]  /*c940*/  IMAD.IADD R17, R5, 0x1, R17 ;  /* 0x0000000105117824 */ /* 0x000fe400078e0211 */
.L_x_3872:
        /* <DEDUP_REMOVED lines=23> */
.L_x_3874:
[----:B------:R-:W-:-:S04]  /*cac0*/  IADD3 R18, P0, R18, c[0x0][0x548], RZ ;  /* 0x0001520012127a10 */ /* 0x000fc80007f1e0ff */
[----:B------:R-:W-:-:S05]  /*cad0*/  IADD3.X R19, RZ, c[0x0][0x54c], RZ, P0, !PT ;  /* 0x00015300ff137a10 */ /* 0x000fca00007fe4ff */
[----:B------:R-:W-:Y:S01]  /*cae0*/  STG.E.64 [R18.64], R16 ;  /* 0x0000001012007986 */ /* 0x000fe2000c101b24 */
[----:B------:R-:W-:Y:S05]  /*caf0*/  EXIT ;  /* 0x000000000000794d */ /* 0x000fea0003800000 */
.L_x_3873:
[----:B------:R-:W-:Y:S01]  /*cb00*/  STG.E.64 [R6.64], R16 ;  /* 0x0000001006007986 */ /* 0x000fe2000c101b24 */
[----:B------:R-:W-:Y:S05]  /*cb10*/  EXIT ;  /* 0x000000000000794d */ /* 0x000fea0003800000 */
.L_x_3875:
        /* <DEDUP_REMOVED lines=14> */
.L_x_8829:


//--------------------- .text._ZN2at6native13reduce_kernelILi256ELi2ENS0_8ReduceOpIlNS0_14func_wrapper_tIlNS0_55_GLOBAL__N__0955718d_22_SparseCsrTensorMath_cu_868dd54514ReductionMulOpIlEEEEjlLi4ELi4EEEEEvT1_ --------------------------
	.section	.text._ZN2at6native13reduce_kernelILi256ELi2ENS0_8ReduceOpIlNS0_14func_wrapper_tIlNS0_55_GLOBAL__N__0955718d_22_SparseCsrTensorMath_cu_868dd54514ReductionMulOpIlEEEEjlLi4ELi4EEEEEvT1_,"ax",@progbits
	.sectioninfo	@"SHI_REGISTERS=50"
	.align	128
.text._ZN2at6native13reduce_kernelILi256ELi2ENS0_8ReduceOpIlNS0_14func_wrapper_tIlNS0_55_GLOBAL__N__0955718d_22_SparseCsrTensorMath_cu_868dd54514ReductionMulOpIlEEEEjlLi4ELi4EEEEEvT1_:
        .type           _ZN2at6native13reduce_kernelILi256ELi2ENS0_8ReduceOpIlNS0_14func_wrapper_tIlNS0_55_GLOBAL__N__0955718d_22_SparseCsrTensorMath_cu_868dd54514ReductionMulOpIlEEEEjlLi4ELi4EEEEEvT1_,@function
        .size           _ZN2at6native13reduce_kernelILi256ELi2ENS0_8ReduceOpIlNS0_14func_wrapper_tIlNS0_55_GLOBAL__N__0955718d_22_SparseCsrTensorMath_cu_868dd54514ReductionMulOpIlEEEEjlLi4ELi4EEEEEvT1_,(.L_x_8830 - _ZN2at6native13reduce_kernelILi256ELi2ENS0_8ReduceOpIlNS0_14func_wrapper_tIlNS0_55_GLOBAL__N__0955718d_22_SparseCsrTensorMath_cu_868dd54514ReductionMulOpIlEEEEjlLi4ELi4EEEEEvT1_)
        .other          _ZN2at6native13reduce_kernelILi256ELi2ENS0_8ReduceOpIlNS0_14func_wrapper_tIlNS0_55_GLOBAL__N__0955718d_22_SparseCsrTensorMath_cu_868dd54514ReductionMulOpIlEEEEjlLi4ELi4EEEEEvT1_,@"STO_CUDA_ENTRY STV_DEFAULT"
_ZN2at6native13reduce_kernelILi256ELi2ENS0_8ReduceOpIlNS0_14func_wrapper_tIlNS0_55_GLOBAL__N__0955718d_22_SparseCsrTensorMath_cu_868dd54514ReductionMulOpIlEEEEjlLi4ELi4EEEEEvT1_:
        /* <DEDUP_REMOVED lines=209> */
.L_x_3876:
        /* <DEDUP_REMOVED lines=61> */
.L_x_3885:
[----:B------:R-:W-:Y:S05]  /*10e0*/  BSYNC B2 ;  /* 0x0000000000027941 */ /* 0x000fea0003800000 */
.L_x_3884:
        /* <DEDUP_REMOVED lines=13> */
.L_x_3883:
[----:B------:R-:W-:Y:S05]  /*11c0*/  BSYNC B1 ;  /* 0x0000000000017941 */ /* 0x000fea0003800000 */
.L_x_3882:
[C---:B------:R-:W-:Y:S02]  /*11d0*/  IADD3 R3, P0, -R9.reuse, 0x4, RZ ;  /* 0x0000000409037810 */ /* 0x040fe40007f1e1ff */
[----:B------:R-:W-:Y:S02]  /*11e0*/  IADD3 R12, R9, c[0x0][0x174], RZ ;  /* 0x00005d00090c7a10 */ /* 0x000fe40007ffe0ff */
[C---:B------:R-:W-:Y:S02]  /*11f0*/  LEA R28, P1, R3.reuse, R28, 0x3 ;  /* 0x0000001c031c7211 */ /* 0x040fe400078218ff */
[----:B------:R-:W-:Y:S02]  /*1200*/  IADD3.X R4, RZ, -0x1, RZ, P0, !PT ;  /* 0xffffffffff047810 */ /* 0x000fe400007fe4ff */
[----:B------:R-:W-:Y:S02]  /*1210*/  IADD3 R12, R12, -0x4, RZ ;  /* 0xfffffffc0c0c7810 */ /* 0x000fe40007ffe0ff */
[----:B------:R-:W-:-:S02]  /*1220*/  LEA.HI.X R29, R3, R29, R4, 0x3, P1 ;  /* 0x0000001d031d7211 */ /* 0x000fc400008f1c04 */
.L_x_3881:
[----:B------:R-:W-:Y:S05]  /*1230*/  BSYNC B0 ;  /* 0x0000000000007941 */ /* 0x000fea0003800000 */
.L_x_3880:
[----:B------:R-:W-:Y:S01]  /*1240*/  IMAD R3, R16, c[0x0][0x188], RZ ;  /* 0x0000620010037a24 */ /* 0x000fe200078e02ff */
[----:B------:R-:W-:Y:S01]  /*1250*/  BSSY B0, `(.L_x_3886) ;  /* 0x000002d000007945 */ /* 0x000fe20003800000 */
[----:B------:R-:W-:Y:S01]  /*1260*/  ISETP.NE.AND P1, PT, RZ, c[0x0][0x18c], PT ;  /* 0x00006300ff007a0c */ /* 0x000fe20003f25270 */
[----:B------:R-:W-:Y:S01]  /*1270*/  IMAD.MOV.U32 R21, RZ, RZ, c[0x0][0x16c] ;  /* 0x00005b00ff157624 */ /* 0x000fe200078e00ff */
[C---:B------:R-:W-:Y:S01]  /*1280*/  ISETP.NE.AND P2, PT, R2.reuse, RZ, PT ;  /* 0x000000ff0200720c */ /* 0x040fe20003f45270 */
[----:B------:R-:W-:Y:S01]  /*1290*/  IMAD R3, R2, c[0x0][0x18c], R3 ;  /* 0x0000630002037a24 */ /* 0x000fe200078e0203 */
[----:B------:R-:W-:-:S02]  /*12a0*/  MOV R17, c[0x0][0x16c] ;  /* 0x00005b0000117a02 */ /* 0x000fc40000000f00 */
[----:B------:R-:W-:Y:S01]  /*12b0*/  MOV R15, c[0x0][0x168] ;  /* 0x00005a00000f7a02 */ /* 0x000fe20000000f00 */
[----:B------:R-:W-:Y:S01]  /*12c0*/  IMAD R33, R18, c[0x0][0x190], R3 ;  /* 0x0000640012217a24 */ /* 0x000fe200078e0203 */
[----:B------:R-:W-:Y:S02]  /*12d0*/  MOV R23, c[0x0][0x168] ;  /* 0x00005a0000177a02 */ /* 0x000fe40000000f00 */
[----:B------:R-:W-:Y:S02]  /*12e0*/  MOV R25, c[0x0][0x16c] ;  /* 0x00005b0000197a02 */ /* 0x000fe40000000f00 */
[----:B------:R-:W-:-:S04]  /*12f0*/  LEA R3, R33, 0x3, 0x2 ;  /* 0x0000000321037811 */ /* 0x000fc800078e10ff */
[----:B------:R-:W-:Y:S01]  /*1300*/  ISETP.GE.U32.AND P0, PT, R3, R12, PT ;  /* 0x0000000c0300720c */ /* 0x000fe20003f06070 */
[----:B------:R-:W-:-:S12]  /*1310*/  IMAD.MOV.U32 R3, RZ, RZ, c[0x0][0x168] ;  /* 0x00005a00ff037624 */ /* 0x000fd800078e00ff */
[----:B------:R-:W-:Y:S05]  /*1320*/  @P0 BRA `(.L_x_3887) ;  /* 0x000001f000000947 */ /* 0x000fea0003800000 */
[----:B------:R-:W-:Y:S01]  /*1330*/  IMAD.MOV.U32 R15, RZ, RZ, c[0x0][0x168] ;  /* 0x00005a00ff0f7624 */ /* 0x000fe200078e00ff */
[----:B------:R-:W-:Y:S01]  /*1340*/  MOV R21, c[0x0][0x16c] ;  /* 0x00005b0000157a02 */ /* 0x000fe20000000f00 */
[----:B------:R-:W-:Y:S01]  /*1350*/  IMAD.MOV.U32 R25, RZ, RZ, c[0x0][0x16c] ;  /* 0x00005b00ff197624 */ /* 0x000fe200078e00ff */
[----:B------:R-:W-:Y:S02]  /*1360*/  MOV R23, c[0x0][0x168] ;  /* 0x00005a0000177a02 */ /* 0x000fe40000000f00 */
.L_x_3888:
[----:B------:R-:W-:-:S05]  /*1370*/  IMAD.WIDE.U32 R30, R33, 0x20, R28 ;  /* 0x00000020211e7825 */ /* 0x000fca00078e001c */
[----:B------:R-:W2:Y:S04]  /*1380*/  LDG.E.128 R4, [R30.64] ;  /* 0x000000241e047981 */ /* 0x000ea8000c1e1d00 */
[----:B------:R-:W3:Y:S01]  /*1390*/  LDG.E.128 R8, [R30.64+0x10] ;  /* 0x000010241e087981 */ /* 0x000ee2000c1e1d00 */
[----:B------:R-:W-:-:S04]  /*13a0*/  IADD3 R33, R33, c[0x0][0x17c], RZ ;  /* 0x00005f0021217a10 */ /* 0x000fc80007ffe0ff */
[----:B------:R-:W-:-:S04]  /*13b0*/  LEA R27, R33, 0x3, 0x2 ;  /* 0x00000003211b7811 */ /* 0x000fc800078e10ff */
[----:B------:R-:W-:Y:S01]  /*13c0*/  ISETP.GE.U32.AND P0, PT, R27, R12, PT ;  /* 0x0000000c1b00720c */ /* 0x000fe20003f06070 */
[-C--:B--2---:R-:W-:Y:S02]  /*13d0*/  IMAD R5, R5, R0.reuse, RZ ;  /* 0x0000000005057224 */ /* 0x084fe400078e02ff */
[----:B------:R-:W-:Y:S02]  /*13e0*/  IMAD R7, R7, R23, RZ ;  /* 0x0000001707077224 */ /* 0x000fe400078e02ff */
[----:B---3--:R-:W-:Y:S02]  /*13f0*/  IMAD R9, R9, R15, RZ ;  /* 0x0000000f09097224 */ /* 0x008fe400078e02ff */
[----:B------:R-:W-:Y:S02]  /*1400*/  IMAD R11, R11, R3, RZ ;  /* 0x000000030b0b7224 */ /* 0x000fe400078e02ff */
[----:B------:R-:W-:-:S04]  /*1410*/  IMAD.WIDE.U32 R26, R4, R0, RZ ;  /* 0x00000000041a7225 */ /* 0x000fc800078e00ff */
[----:B------:R-:W-:Y:S01]  /*1420*/  IMAD R13, R4, R13, R5 ;  /* 0x0000000d040d7224 */ /* 0x000fe200078e0205 */
[----:B------:R-:W-:Y:S01]  /*1430*/  MOV R0, R26 ;  /* 0x0000001a00007202 */ /* 0x000fe20000000f00 */
[----:B------:R-:W-:-:S03]  /*1440*/  IMAD.WIDE.U32 R4, R6, R23, RZ ;  /* 0x0000001706047225 */ /* 0x000fc600078e00ff */
[----:B------:R-:W-:Y:S01]  /*1450*/  IADD3 R13, R27, R13, RZ ;  /* 0x0000000d1b0d7210 */ /* 0x000fe20007ffe0ff */
[----:B------:R-:W-:Y:S02]  /*1460*/  IMAD R25, R6, R25, R7 ;  /* 0x0000001906197224 */ /* 0x000fe400078e0207 */
[----:B------:R-:W-:-:S03]  /*1470*/  IMAD.WIDE.U32 R6, R8, R15, RZ ;  /* 0x0000000f08067225 */ /* 0x000fc600078e00ff */
[----:B------:R-:W-:Y:S01]  /*1480*/  IADD3 R25, R5, R25, RZ ;  /* 0x0000001905197210 */ /* 0x000fe20007ffe0ff */
[----:B------:R-:W-:Y:S01]  /*1490*/  IMAD R21, R8, R21, R9 ;  /* 0x0000001508157224 */ /* 0x000fe200078e0209 */
[----:B------:R-:W-:Y:S01]  /*14a0*/  MOV R15, R6 ;  /* 0x00000006000f7202 */ /* 0x000fe20000000f00 */
[----:B------:R-:W-:-:S04]  /*14b0*/  IMAD.WIDE.U32 R8, R10, R3, RZ ;  /* 0x000000030a087225 */ /* 0x000fc800078e00ff */
[----:B------:R-:W-:Y:S01]  /*14c0*/  IMAD R11, R10, R17, R11 ;  /* 0x000000110a0b7224 */ /* 0x000fe200078e020b */
[----:B------:R-:W-:Y:S01]  /*14d0*/  MOV R3, R8 ;  /* 0x0000000800037202 */ /* 0x000fe20000000f00 */
[----:B------:R-:W-:Y:S02]  /*14e0*/  IMAD.MOV.U32 R23, RZ, RZ, R4 ;  /* 0x000000ffff177224 */ /* 0x000fe400078e0004 */
[----:B------:R-:W-:Y:S01]  /*14f0*/  IMAD.IADD R21, R7, 0x1, R21 ;  /* 0x0000000107157824 */ /* 0x000fe200078e0215 */
[----:B------:R-:W-:Y:S01]  /*1500*/  IADD3 R17, R9, R11, RZ ;  /* 0x0000000b09117210 */ /* 0x000fe20007ffe0ff */
[----:B------:R-:W-:Y:S05]  /*1510*/  @!P0 BRA `(.L_x_3888) ;  /* 0xfffffe5000008947 */ /* 0x000fea000383ffff */
.L_x_3887:
[----:B------:R-:W-:Y:S05]  /*1520*/  BSYNC B0 ;  /* 0x0000000000007941 */ /* 0x000fea0003800000 */
.L_x_3886:
        /* <DEDUP_REMOVED lines=8> */
.L_x_3890:
[----:B------:R-:W-:Y:S05]  /*15b0*/  BSYNC B0 ;  /* 0x0000000000007941 */ /* 0x000fea0003800000 */
.L_x_3889:
        /* <DEDUP_REMOVED lines=15> */
.L_x_3892:
[----:B------:R-:W-:Y:S05]  /*16b0*/  BSYNC B0 ;  /* 0x0000000000007941 */ /* 0x000fea0003800000 */
.L_x_3891:
        /* <DEDUP_REMOVED lines=10> */
[----:B------:R-:W-:Y:S01]  /*1760*/  IMAD R3, R3, R0, R17 ;  /* 0x0000000003037224 */ /* 0x000fe200078e0211 */
[----:B------:R-:W-:Y:S01]  /*1770*/  HFMA2.MMA R17, -RZ, RZ, 0, 0 ;  /* 0x00000000ff117435 */ /* 0x000fe200000001ff */
[----:B------:R-:W-:-:S03]  /*1780*/  IMAD.MOV.U32 R0, RZ, RZ, RZ ;  /* 0x000000ffff007224 */ /* 0x000fc600078e00ff */
[----:B------:R-:W-:Y:S01]  /*1790*/  IADD3 R3, R7, R3, RZ ;  /* 0x0000000307037210 */ /* 0x000fe20007ffe0ff */
[----:B------:R-:W-:Y:S05]  /*17a0*/  BRA `(.L_x_3878) ;  /* 0x00008f6000007947 */ /* 0x000fea0003800000 */
.L_x_3879:
[----:B------:R-:W-:Y:S01]  /*17b0*/  IMAD.MOV.U32 R40, RZ, RZ, c[0x0][0x2e0] ;  /* 0x0000b800ff287624 */ /* 0x000fe200078e00ff */
[----:B------:R-:W-:-:S04]  /*17c0*/  MOV R0, 0x1 ;  /* 0x0000000100007802 */ /* 0x000fc80000000f00 */
[----:B------:R-:W-:Y:S02]  /*17d0*/  SHF.R.U32.HI R40, RZ, 0x3, R40 ;  /* 0x00000003ff287819 */ /* 0x000fe40000011628 */
[----:B------:R-:W-:Y:S02]  /*17e0*/  ISETP.EQ.AND P2, PT, R0, c[0x0][0x1b0], PT ;  /* 0x00006c0000007a0c */ /* 0x000fe40003f42270 */
[----:B------:R-:W-:Y:S02]  /*17f0*/  ISETP.NE.AND P0, PT, R40, 0x1, PT ;  /* 0x000000012800780c */ /* 0x000fe40003f05270 */
[----:B------:R-:W-:-:S11]  /*1800*/  ISETP.NE.AND P1, PT, R0, c[0x0][0x1b0], PT ;  /* 0x00006c0000007a0c */ /* 0x000fd60003f25270 */
[----:B------:R-:W-:Y:S05]  /*1810*/  @!P0 BRA P2, `(.L_x_3893) ;  /* 0x000082b000008947 */ /* 0x000fea0001000000 */
[----:B------:R-:W-:Y:S01]  /*1820*/  MOV R41, c[0x0][0x17c] ;  /* 0x00005f0000297a02 */ /* 0x000fe20000000f00 */
[--C-:B------:R-:W-:Y:S01]  /*1830*/  IMAD.MOV.U32 R4, RZ, RZ, R39.reuse ;  /* 0x000000ffff047224 */ /* 0x100fe200078e0027 */
[----:B------:R-:W-:Y:S02]  /*1840*/  MOV R3, c[0x0][0x168] ;  /* 0x00005a0000037a02 */ /* 0x000fe40000000f00 */
        /* <DEDUP_REMOVED lines=36> */
.L_x_3902:
[----:B------:R-:W-:Y:S01]  /*1a90*/  HFMA2.MMA R10, -RZ, RZ, 0, 0 ;  /* 0x00000000ff0a7435 */ /* 0x000fe200000001ff */
[----:B------:R-:W-:Y:S01]  /*1aa0*/  MOV R12, RZ ;  /* 0x000000ff000c7202 */ /* 0x000fe20000000f00 */
[----:B------:R-:W-:Y:S05]  /*1ab0*/  @!P0 BRA `(.L_x_3897) ;  /* 0x00000df000008947 */ /* 0x000fea0003800000 */
[----:B------:R-:W-:Y:S01]  /*1ac0*/  MOV R9, R4 ;  /* 0x0000000400097202 */ /* 0x000fe20000000f00 */
[----:B------:R-:W-:-:S04]  /*1ad0*/  IMAD.MOV.U32 R8, RZ, RZ, RZ ;  /* 0x000000ffff087224 */ /* 0x000fc800078e00ff */
        /* <DEDUP_REMOVED lines=221> */
.L_x_3897:
[----:B------:R-:W-:-:S04]  /*28b0*/  LOP3.LUT R21, R12, 0xfffffff0, RZ, 0xc0, !PT ;  /* 0xfffffff00c157812 */ /* 0x000fc800078ec0ff */
[----:B------:R-:W-:-:S04]  /*28c0*/  IADD3 R20, P1, R28, R21, RZ ;  /* 0x000000151c147210 */ /* 0x000fc80007f3e0ff */
[----:B------:R-:W-:-:S06]  /*28d0*/  IADD3.X R21, RZ, R29, RZ, P1, !PT ;  /* 0x0000001dff157210 */ /* 0x000fcc0000ffe4ff */
        /* <DEDUP_REMOVED lines=225> */
.L_x_3898:
        /* <DEDUP_REMOVED lines=219> */
.L_x_3899:
[----:B------:R-:W-:-:S04]  /*44a0*/  LOP3.LUT R9, R11, 0xfffffff0, RZ, 0xc0, !PT ;  /* 0xfffffff00b097812 */ /* 0x000fc800078ec0ff */
[----:B------:R-:W-:-:S05]  /*44b0*/  IADD3 R8, P1, R28, R9, RZ ;  /* 0x000000091c087210 */ /* 0x000fca0007f3e0ff */
[----:B------:R-:W-:-:S06]  /*44c0*/  IMAD.X R9, RZ, RZ, R29, P1 ;  /* 0x000000ffff097224 */ /* 0x000fcc00008e061d */
[----:B------:R-:W5:Y:S01]  /*44d0*/  LDG.E.128 R8, [R8.64] ;  /* 0x0000002408087981 */ /* 0x000f62000c1e1d00 */
        /* <DEDUP_REMOVED lines=213> */
.L_x_3900:
[----:B------:R-:W-:-:S04]  /*5230*/  LOP3.LUT R25, R27, 0xfffffff0, RZ, 0xc0, !PT ;  /* 0xfffffff01b197812 */ /* 0x000fc800078ec0ff */
[----:B------:R-:W-:-:S04]  /*5240*/  IADD3 R24, P1, R28, R25, RZ ;  /* 0x000000191c187210 */ /* 0x000fc80007f3e0ff */
[----:B------:R-:W-:-:S06]  /*5250*/  IADD3.X R25, RZ, R29, RZ, P1, !PT ;  /* 0x0000001dff197210 */ /* 0x000fcc0000ffe4ff */
[----:B------:R-:W2:Y:S01]  /*5260*/  LDG.E.128 R24, [R24.64] ;  /* 0x0000002418187981 */ /* 0x000ea2000c1e1d00 */
[----:B-----5:R-:W-:Y:S01]  /*5270*/  IMAD R42, R13, R5, RZ ;  /* 0x000000050d2a7224 */ /* 0x020fe200078e02ff */
[----:B------:R-:W-:Y:S01]  /*5280*/  IADD3 R4, R4, c[0x0][0x17c], RZ ;  /* 0x00005f0004047a10 */ /* 0x000fe20007ffe0ff */
[----:B------:R-:W-:Y:S02]  /*5290*/  IMAD R41, R23, R7, RZ ;  /* 0x0000000717297224 */ /* 0x000fe400078e02ff */
[----:B------:R-:W-:Y:S02]  /*52a0*/  IMAD R39, R12, R39, R42 ;  /* 0x000000270c277224 */ /* 0x000fe400078e022a */
[----:B------:R-:W-:Y:S02]  /*52b0*/  IMAD R42, R11, R34, RZ ;  /* 0x000000220b2a7224 */ /* 0x000fe400078e02ff */
[----:B------:R-:W-:Y:S02]  /*52c0*/  IMAD R6, R22, R6, R41 ;  /* 0x0000000616067224 */ /* 0x000fe400078e0229 */
[----:B------:R-:W-:-:S02]  /*52d0*/  IMAD R40, R21, R30, RZ ;  /* 0x0000001e15287224 */ /* 0x000fc400078e02ff */
[----:B------:R-:W-:Y:S02]  /*52e0*/  IMAD R41, R15, R36, RZ ;  /* 0x000000240f297224 */ /* 0x000fe400078e02ff */
[----:B------:R-:W-:Y:S01]  /*52f0*/  IMAD R37, R10, R37, R42 ;  /* 0x000000250a257224 */ /* 0x000fe200078e022a */
[----:B------:R-:W-:Y:S01]  /*5300*/  MOV R42, c[0x0][0x17c] ;  /* 0x00005f00002a7a02 */ /* 0x000fe20000000f00 */
[----:B------:R-:W-:Y:S02]  /*5310*/  IMAD R17, R20, R17, R40 ;  /* 0x0000001114117224 */ /* 0x000fe400078e0228 */
[----:B------:R-:W-:Y:S02]  /*5320*/  IMAD R38, R14, R38, R41 ;  /* 0x000000260e267224 */ /* 0x000fe400078e0229 */
[----:B------:R-:W-:-:S04]  /*5330*/  IMAD.WIDE.U32 R40, R22, R7, RZ ;  /* 0x0000000716287225 */ /* 0x000fc800078e00ff */
[----:B------:R-:W-:Y:S01]  /*5340*/  IMAD R43, R9, R32, RZ ;  /* 0x00000020092b7224 */ /* 0x000fe200078e02ff */
[----:B------:R-:W-:Y:S01]  /*5350*/  MOV R7, R40 ;  /* 0x0000002800077202 */ /* 0x000fe20000000f00 */
[----:B------:R-:W-:Y:S02]  /*5360*/  IMAD R42, R42, 0x3, R4 ;  /* 0x000000032a2a7824 */ /* 0x000fe400078e0204 */
[----:B------:R-:W-:-:S03]  /*5370*/  IMAD.WIDE.U32 R44, R20, R30, RZ ;  /* 0x0000001e142c7225 */ /* 0x000fc600078e00ff */
[----:B------:R-:W-:Y:S01]  /*5380*/  ISETP.GE.U32.AND P1, PT, R42, c[0x0][0x174], PT ;  /* 0x00005d002a007a0c */ /* 0x000fe20003f26070 */
[----:B------:R-:W-:Y:S01]  /*5390*/  IMAD.IADD R6, R41, 0x1, R6 ;  /* 0x0000000129067824 */ /* 0x000fe200078e0206 */
[----:B------:R-:W-:Y:S01]  /*53a0*/  IADD3 R17, R45, R17, RZ ;  /* 0x000000112d117210 */ /* 0x000fe20007ffe0ff */
[C---:B------:R-:W-:Y:S02]  /*53b0*/  IMAD R33, R8.reuse, R33, R43 ;  /* 0x0000002108217224 */ /* 0x040fe400078e022b */
[----:B------:R-:W-:-:S04]  /*53c0*/  IMAD.WIDE.U32 R40, R8, R32, RZ ;  /* 0x0000002008287225 */ /* 0x000fc800078e00ff */
[----:B------:R-:W-:Y:S01]  /*53d0*/  IMAD.MOV.U32 R30, RZ, RZ, R44 ;  /* 0x000000ffff1e7224 */ /* 0x000fe200078e002c */
[----:B------:R-:W-:Y:S01]  /*53e0*/  IADD3 R33, R41, R33, RZ ;  /* 0x0000002129217210 */ /* 0x000fe20007ffe0ff */
[----:B------:R-:W-:-:S04]  /*53f0*/  IMAD.WIDE.U32 R44, R14, R36, RZ ;  /* 0x000000240e2c7225 */ /* 0x000fc800078e00ff */
[----:B------:R-:W-:Y:S01]  /*5400*/  IMAD.MOV.U32 R32, RZ, RZ, R40 ;  /* 0x000000ffff207224 */ /* 0x000fe200078e0028 */
[----:B------:R-:W-:Y:S01]  /*5410*/  MOV R36, R44 ;  /* 0x0000002c00247202 */ /* 0x000fe20000000f00 */
[----:B------:R-:W-:Y:S01]  /*5420*/  IMAD.WIDE.U32 R46, R12, R5, RZ ;  /* 0x000000050c2e7225 */ /* 0x000fe200078e00ff */
[----:B------:R-:W-:-:S03]  /*5430*/  IADD3 R38, R45, R38, RZ ;  /* 0x000000262d267210 */ /* 0x000fc60007ffe0ff */
[----:B------:R-:W-:Y:S01]  /*5440*/  IMAD.WIDE.U32 R44, R10, R34, RZ ;  /* 0x000000220a2c7225 */ /* 0x000fe200078e00ff */
[----:B------:R-:W-:-:S03]  /*5450*/  MOV R5, R46 ;  /* 0x0000002e00057202 */ /* 0x000fc60000000f00 */
[----:B------:R-:W-:Y:S01]  /*5460*/  IMAD.IADD R39, R47, 0x1, R39 ;  /* 0x000000012f277824 */ /* 0x000fe200078e0227 */
[----:B------:R-:W-:Y:S01]  /*5470*/  MOV R34, R44 ;  /* 0x0000002c00227202 */ /* 0x000fe20000000f00 */
[----:B------:R-:W-:Y:S02]  /*5480*/  IMAD.IADD R37, R45, 0x1, R37 ;  /* 0x000000012d257824 */ /* 0x000fe400078e0225 */
[----:B--2---:R-:W-:Y:S02]  /*5490*/  IMAD R40, R25, R31, RZ ;  /* 0x0000001f19287224 */ /* 0x004fe400078e02ff */
[----:B------:R-:W-:Y:S02]  /*54a0*/  IMAD R41, R27, R3, RZ ;  /* 0x000000031b297224 */ /* 0x000fe400078e02ff */
[----:B------:R-:W-:Y:S02]  /*54b0*/  IMAD R35, R24, R35, R40 ;  /* 0x0000002318237224 */ /* 0x000fe400078e0228 */
[----:B------:R-:W-:-:S02]  /*54c0*/  IMAD R0, R26, R0, R41 ;  /* 0x000000001a007224 */ /* 0x000fc400078e0229 */
[----:B------:R-:W-:-:S04]  /*54d0*/  IMAD.WIDE.U32 R42, R24, R31, RZ ;  /* 0x0000001f182a7225 */ /* 0x000fc800078e00ff */
[----:B------:R-:W-:Y:S01]  /*54e0*/  IMAD.WIDE.U32 R40, R26, R3, RZ ;  /* 0x000000031a287225 */ /* 0x000fe200078e00ff */
[----:B------:R-:W-:Y:S02]  /*54f0*/  MOV R31, R42 ;  /* 0x0000002a001f7202 */ /* 0x000fe40000000f00 */
[----:B------:R-:W-:Y:S01]  /*5500*/  IADD3 R35, R43, R35, RZ ;  /* 0x000000232b237210 */ /* 0x000fe20007ffe0ff */
[----:B------:R-:W-:Y:S01]  /*5510*/  IMAD.MOV.U32 R3, RZ, RZ, R40 ;  /* 0x000000ffff037224 */ /* 0x000fe200078e0028 */
[----:B------:R-:W-:Y:S01]  /*5520*/  IADD3 R0, R41, R0, RZ ;  /* 0x0000000029007210 */ /* 0x000fe20007ffe0ff */
[----:B------:R-:W-:Y:S01]  /*5530*/  @P1 CALL.REL.NOINC `(.L_x_3901) ;  /* 0x0000001000001944 */ /* 0x000fe20003c00000 */
[----:B------:R-:W-:Y:S05]  /*5540*/  BRA `(.L_x_3902) ;  /* 0xffffc54000007947 */ /* 0x000fea000383ffff */
.L_x_3901:
[----:B------:R-:W-:Y:S05]  /*5550*/  BSYNC B1 ;  /* 0x0000000000017941 */ /* 0x000fea0003800000 */
.L_x_3896:
[----:B------:R-:W-:Y:S05]  /*5560*/  BSYNC B0 ;  /* 0x0000000000007941 */ /* 0x000fea0003800000 */
.L_x_3895:
        /* <DEDUP_REMOVED lines=205> */
.L_x_3905:
        /* <DEDUP_REMOVED lines=207> */
.L_x_3906:
        /* <DEDUP_REMOVED lines=207> */
.L_x_3907:
        /* <DEDUP_REMOVED lines=9> */
[----:B------:R-:W-:-:S10]  /*7cb0*/  HFMA2.MMA R40, -RZ, RZ, 0, 0 ;  /* 0x00000000ff287435 */ /* 0x000fd400000001ff */
        /* <DEDUP_REMOVED lines=197> */
.L_x_3908:
[----:B------:R-:W-:-:S04]  /*8910*/  LOP3.LUT R25, R42, 0xfffffff0, RZ, 0xc0, !PT ;  /* 0xfffffff02a197812 */ /* 0x000fc800078ec0ff */
[----:B------:R-:W-:-:S04]  /*8920*/  IADD3 R24, P1, R28, R25, RZ ;  /* 0x000000191c187210 */ /* 0x000fc80007f3e0ff */
[----:B------:R-:W-:-:S06]  /*8930*/  IADD3.X R25, RZ, R29, RZ, P1, !PT ;  /* 0x0000001dff197210 */ /* 0x000fcc0000ffe4ff */
[----:B------:R-:W5:Y:S03]  /*8940*/  LDG.E.128 R24, [R24.64] ;  /* 0x0000002418187981 */ /* 0x000f66000c1e1d00 */
.L_x_3904:
[----:B------:R-:W-:Y:S05]  /*8950*/  BSYNC B0 ;  /* 0x0000000000007941 */ /* 0x000fea0003800000 */
.L_x_3903:
[----:B------:R-:W-:Y:S01]  /*8960*/  BSSY B0, `(.L_x_3909) ;  /* 0x0000032000007945 */ /* 0x000fe20003800000 */
[----:B------:R-:W-:Y:S05]  /*8970*/  @P0 BRA `(.L_x_3910) ;  /* 0x0000030000000947 */ /* 0x000fea0003800000 */
[----:B------:R-:W-:Y:S01]  /*8980*/  IADD3 R4, R4, c[0x0][0x17c], RZ ;  /* 0x00005f0004047a10 */ /* 0x000fe20007ffe0ff */
[-C--:B-----5:R-:W-:Y:S02]  /*8990*/  IMAD R21, R21, R30.reuse, RZ ;  /* 0x0000001e15157224 */ /* 0x0a0fe400078e02ff */
[----:B------:R-:W-:Y:S01]  /*89a0*/  IMAD R23, R23, R7, RZ ;  /* 0x0000000717177224 */ /* 0x000fe200078e02ff */
[----:B------:R-:W-:Y:S01]  /*89b0*/  ISETP.GE.U32.AND P0, PT, R4, c[0x0][0x174], PT ;  /* 0x00005d0004007a0c */ /* 0x000fe20003f06070 */
[----:B------:R-:W-:-:S04]  /*89c0*/  IMAD.WIDE.U32 R28, R20, R30, RZ ;  /* 0x0000001e141c7225 */ /* 0x000fc800078e00ff */
[----:B------:R-:W-:Y:S01]  /*89d0*/  IMAD R17, R20, R17, R21 ;  /* 0x0000001114117224 */ /* 0x000fe200078e0215 */
[----:B------:R-:W-:Y:S01]  /*89e0*/  MOV R30, R28 ;  /* 0x0000001c001e7202 */ /* 0x000fe20000000f00 */
[----:B------:R-:W-:-:S04]  /*89f0*/  IMAD.WIDE.U32 R20, R22, R7, RZ ;  /* 0x0000000716147225 */ /* 0x000fc800078e00ff */
[----:B------:R-:W-:Y:S01]  /*8a00*/  IMAD R23, R22, R6, R23 ;  /* 0x0000000616177224 */ /* 0x000fe200078e0217 */
[----:B------:R-:W-:Y:S01]  /*8a10*/  MOV R7, R20 ;  /* 0x0000001400077202 */ /* 0x000fe20000000f00 */
[----:B------:R-:W-:-:S03]  /*8a20*/  IMAD.IADD R17, R29, 0x1, R17 ;  /* 0x000000011d117824 */ /* 0x000fc600078e0211 */
[----:B------:R-:W-:Y:S01]  /*8a30*/  IADD3 R6, R21, R23, RZ ;  /* 0x0000001715067210 */ /* 0x000fe20007ffe0ff */
[----:B------:R-:W-:Y:S05]  /*8a40*/  @P0 BRA `(.L_x_3910) ;  /* 0x0000023000000947 */ /* 0x000fea0003800000 */
[----:B------:R-:W-:Y:S01]  /*8a50*/  IADD3 R4, R4, c[0x0][0x17c], RZ ;  /* 0x00005f0004047a10 */ /* 0x000fe20007ffe0ff */
[-C--:B------:R-:W-:Y:S02]  /*8a60*/  IMAD R13, R13, R5.reuse, RZ ;  /* 0x000000050d0d7224 */ /* 0x080fe400078e02ff */
[----:B------:R-:W-:Y:S01]  /*8a70*/  IMAD.WIDE.U32 R20, R12, R5, RZ ;  /* 0x000000050c147225 */ /* 0x000fe200078e00ff */
[----:B------:R-:W-:-:S03]  /*8a80*/  ISETP.GE.U32.AND P0, PT, R4, c[0x0][0x174], PT ;  /* 0x00005d0004007a0c */ /* 0x000fc60003f06070 */
[-C--:B------:R-:W-:Y:S02]  /*8a90*/  IMAD R5, R15, R36.reuse, RZ ;  /* 0x000000240f057224 */ /* 0x080fe400078e02ff */
[----:B------:R-:W-:Y:S02]  /*8aa0*/  IMAD R39, R12, R39, R13 ;  /* 0x000000270c277224 */ /* 0x000fe400078e020d */
[----:B------:R-:W-:-:S03]  /*8ab0*/  IMAD.WIDE.U32 R12, R14, R36, RZ ;  /* 0x000000240e0c7225 */ /* 0x000fc600078e00ff */
[----:B------:R-:W-:Y:S01]  /*8ac0*/  IADD3 R39, R21, R39, RZ ;  /* 0x0000002715277210 */ /* 0x000fe20007ffe0ff */
[----:B------:R-:W-:Y:S01]  /*8ad0*/  IMAD R15, R14, R38, R5 ;  /* 0x000000260e0f7224 */ /* 0x000fe200078e0205 */
[----:B------:R-:W-:Y:S01]  /*8ae0*/  MOV R36, R12 ;  /* 0x0000000c00247202 */ /* 0x000fe20000000f00 */
[----:B------:R-:W-:Y:S02]  /*8af0*/  IMAD.MOV.U32 R5, RZ, RZ, R20 ;  /* 0x000000ffff057224 */ /* 0x000fe400078e0014 */
[----:B------:R-:W-:Y:S01]  /*8b00*/  IMAD.IADD R38, R13, 0x1, R15 ;  /* 0x000000010d267824 */ /* 0x000fe200078e020f */
[----:B------:R-:W-:Y:S05]  /*8b10*/  @P0 BRA `(.L_x_3910) ;  /* 0x0000016000000947 */ /* 0x000fea0003800000 */
[----:B------:R-:W-:Y:S01]  /*8b20*/  IADD3 R4, R4, c[0x0][0x17c], RZ ;  /* 0x00005f0004047a10 */ /* 0x000fe20007ffe0ff */
[----:B------:R-:W-:-:S03]  /*8b30*/  IMAD.WIDE.U32 R12, R8, R32, RZ ;  /* 0x00000020080c7225 */ /* 0x000fc600078e00ff */
[----:B------:R-:W-:Y:S01]  /*8b40*/  ISETP.GE.U32.AND P0, PT, R4, c[0x0][0x174], PT ;  /* 0x00005d0004007a0c */ /* 0x000fe20003f06070 */
[----:B------:R-:W-:Y:S01]  /*8b50*/  IMAD R4, R9, R32, RZ ;  /* 0x0000002009047224 */ /* 0x000fe200078e02ff */
[----:B------:R-:W-:Y:S01]  /*8b60*/  MOV R32, R12 ;  /* 0x0000000c00207202 */ /* 0x000fe20000000f00 */
[-C--:B------:R-:W-:Y:S02]  /*8b70*/  IMAD R11, R11, R34.reuse, RZ ;  /* 0x000000220b0b7224 */ /* 0x080fe400078e02ff */
[----:B------:R-:W-:Y:S02]  /*8b80*/  IMAD R33, R8, R33, R4 ;  /* 0x0000002108217224 */ /* 0x000fe400078e0204 */
[----:B------:R-:W-:-:S03]  /*8b90*/  IMAD.WIDE.U32 R8, R10, R34, RZ ;  /* 0x000000220a087225 */ /* 0x000fc600078e00ff */
[----:B------:R-:W-:Y:S01]  /*8ba0*/  IADD3 R33, R13, R33, RZ ;  /* 0x000000210d217210 */ /* 0x000fe20007ffe0ff */
[----:B------:R-:W-:Y:S02]  /*8bb0*/  IMAD R11, R10, R37, R11 ;  /* 0x000000250a0b7224 */ /* 0x000fe400078e020b */
[----:B------:R-:W-:Y:S02]  /*8bc0*/  @!P0 IMAD R4, R25, R31, RZ ;  /* 0x0000001f19048224 */ /* 0x000fe400078e02ff */
[----:B------:R-:W-:Y:S01]  /*8bd0*/  @!P0 IMAD R15, R27, R3, RZ ;  /* 0x000000031b0f8224 */ /* 0x000fe200078e02ff */
[----:B------:R-:W-:Y:S01]  /*8be0*/  IADD3 R37, R9, R11, RZ ;  /* 0x0000000b09257210 */ /* 0x000fe20007ffe0ff */
[----:B------:R-:W-:Y:S02]  /*8bf0*/  @!P0 IMAD R13, R24, R35, R4 ;  /* 0x00000023180d8224 */ /* 0x000fe400078e0204 */
[----:B------:R-:W-:Y:S02]  /*8c00*/  @!P0 IMAD R15, R26, R0, R15 ;  /* 0x000000001a0f8224 */ /* 0x000fe400078e020f */
[----:B------:R-:W-:-:S04]  /*8c10*/  @!P0 IMAD.WIDE.U32 R24, R24, R31, RZ ;  /* 0x0000001f18188225 */ /* 0x000fc800078e00ff */
[----:B------:R-:W-:Y:S01]  /*8c20*/  @!P0 IMAD.WIDE.U32 R26, R26, R3, RZ ;  /* 0x000000031a1a8225 */ /* 0x000fe200078e00ff */
[----:B------:R-:W-:-:S03]  /*8c30*/  @!P0 MOV R31, R24 ;  /* 0x00000018001f8202 */ /* 0x000fc60000000f00 */
[----:B------:R-:W-:Y:S01]  /*8c40*/  IMAD.MOV.U32 R34, RZ, RZ, R8 ;  /* 0x000000ffff227224 */ /* 0x000fe200078e0008 */
[----:B------:R-:W-:Y:S01]  /*8c50*/  @!P0 MOV R3, R26 ;  /* 0x0000001a00038202 */ /* 0x000fe20000000f00 */
[----:B------:R-:W-:Y:S01]  /*8c60*/  @!P0 IMAD.IADD R35, R25, 0x1, R13 ;  /* 0x0000000119238824 */ /* 0x000fe200078e020d */
[----:B------:R-:W-:Y:S02]  /*8c70*/  @!P0 IADD3 R0, R27, R15, RZ ;  /* 0x0000000f1b008210 */ /* 0x000fe40007ffe0ff */
.L_x_3910:
[----:B------:R-:W-:Y:S05]  /*8c80*/  BSYNC B0 ;  /* 0x0000000000007941 */ /* 0x000fea0003800000 */
.L_x_3909:
[-C--:B-----5:R-:W-:Y:S02]  /*8c90*/  IMAD R11, R38, R7.reuse, RZ ;  /* 0x00000007260b7224 */ /* 0x0a0fe400078e02ff */
[----:B------:R-:W-:Y:S02]  /*8ca0*/  IMAD R4, R39, R30, RZ ;  /* 0x0000001e27047224 */ /* 0x000fe400078e02ff */
[----:B------:R-:W-:-:S04]  /*8cb0*/  IMAD.WIDE.U32 R8, R36, R7, RZ ;  /* 0x0000000724087225 */ /* 0x000fc800078e00ff */
[----:B------:R-:W-:Y:S02]  /*8cc0*/  IMAD R7, R36, R6, R11 ;  /* 0x0000000624077224 */ /* 0x000fe400078e020b */
[C---:B------:R-:W-:Y:S02]  /*8cd0*/  IMAD R11, R5.reuse, R17, R4 ;  /* 0x00000011050b7224 */ /* 0x040fe400078e0204 */
[----:B------:R-:W-:-:S04]  /*8ce0*/  IMAD.WIDE.U32 R4, R5, R30, RZ ;  /* 0x0000001e05047225 */ /* 0x000fc800078e00ff */
[----:B------:R-:W-:Y:S01]  /*8cf0*/  IMAD.IADD R7, R9, 0x1, R7 ;  /* 0x0000000109077824 */ /* 0x000fe200078e0207 */
[----:B------:R-:W-:Y:S01]  /*8d00*/  IADD3 R11, R5, R11, RZ ;  /* 0x0000000b050b7210 */ /* 0x000fe20007ffe0ff */
[----:B------:R-:W-:Y:S02]  /*8d10*/  IMAD R37, R37, R8, RZ ;  /* 0x0000000825257224 */ /* 0x000fe400078e02ff */
[----:B------:R-:W-:Y:S02]  /*8d20*/  IMAD R33, R33, R4, RZ ;  /* 0x0000000421217224 */ /* 0x000fe400078e02ff */
[----:B------:R-:W-:-:S04]  /*8d30*/  IMAD.WIDE.U32 R8, R34, R8, RZ ;  /* 0x0000000822087225 */ /* 0x000fc800078e00ff */
[----:B------:R-:W-:Y:S02]  /*8d40*/  IMAD R7, R7, R34, R37 ;  /* 0x0000002207077224 */ /* 0x000fe400078e0225 */
[----:B------:R-:W-:-:S03]  /*8d50*/  IMAD.WIDE.U32 R4, R32, R4, RZ ;  /* 0x0000000420047225 */ /* 0x000fc600078e00ff */
[----:B------:R-:W-:Y:S01]  /*8d60*/  IADD3 R6, R9, R7, RZ ;  /* 0x0000000709067210 */ /* 0x000fe20007ffe0ff */
[----:B------:R-:W-:Y:S02]  /*8d70*/  IMAD R11, R11, R32, R33 ;  /* 0x000000200b0b7224 */ /* 0x000fe400078e0221 */
[----:B------:R-:W-:Y:S02]  /*8d80*/  IMAD R7, R0, R8, RZ ;  /* 0x0000000800077224 */ /* 0x000fe400078e02ff */
[----:B------:R-:W-:Y:S02]  /*8d90*/  IMAD.IADD R0, R5, 0x1, R11 ;  /* 0x0000000105007824 */ /* 0x000fe400078e020b */
[----:B------:R-:W-:Y:S02]  /*8da0*/  IMAD R35, R35, R4, RZ ;  /* 0x0000000423237224 */ /* 0x000fe400078e02ff */
[----:B------:R-:W-:-:S04]  /*8db0*/  IMAD.WIDE.U32 R8, R3, R8, RZ ;  /* 0x0000000803087225 */ /* 0x000fc800078e00ff */
[----:B------:R-:W-:Y:S02]  /*8dc0*/  IMAD R3, R6, R3, R7 ;  /* 0x0000000306037224 */ /* 0x000fe400078e0207 */
[----:B------:R-:W-:-:S03]  /*8dd0*/  IMAD.WIDE.U32 R6, R31, R4, RZ ;  /* 0x000000041f067225 */ /* 0x000fc600078e00ff */
[----:B------:R-:W-:Y:S01]  /*8de0*/  IADD3 R17, R9, R3, RZ ;  /* 0x0000000309117210 */ /* 0x000fe20007ffe0ff */
[----:B------:R-:W-:Y:S01]  /*8df0*/  IMAD R35, R0, R31, R35 ;  /* 0x0000001f00237224 */ /* 0x000fe200078e0223 */
[----:B------:R-:W-:-:S03]  /*8e00*/  MOV R0, R8 ;  /* 0x0000000800007202 */ /* 0x000fc60000000f00 */
[----:B------:R-:W-:Y:S01]  /*8e10*/  IMAD.IADD R3, R7, 0x1, R35 ;  /* 0x0000000107037824 */ /* 0x000fe200078e0223 */
[----:B------:R-:W-:Y:S05]  /*8e20*/  BRA `(.L_x_3878) ;  /* 0x000018e000007947 */ /* 0x000fea0003800000 */
.L_x_3894:
        /* <DEDUP_REMOVED lines=32> */
.L_x_3913:
[----:B------:R-:W-:Y:S01]  /*9030*/  IMAD R8, R40, R4, RZ ;  /* 0x0000000428087224 */ /* 0x000fe200078e02ff */
[----:B------:R-:W-:-:S04]  /*9040*/  IADD3 R9, R4, c[0x0][0x17c], RZ ;  /* 0x00005f0004097a10 */ /* 0x000fc80007ffe0ff */
[----:B------:R-:W-:Y:S01]  /*9050*/  SHF.R.U32.HI R21, RZ, 0x1, R8 ;  /* 0x00000001ff157819 */ /* 0x000fe20000011608 */
[----:B------:R-:W-:Y:S01]  /*9060*/  IMAD R4, R40, R9, RZ ;  /* 0x0000000928047224 */ /* 0x000fe200078e02ff */
[----:B------:R-:W-:-:S03]  /*9070*/  IADD3 R9, R9, c[0x0][0x17c], RZ ;  /* 0x00005f0009097a10 */ /* 0x000fc60007ffe0ff */
[----:B------:R-:W-:Y:S01]  /*9080*/  IMAD.WIDE.U32 R20, R21, 0x10, R28 ;  /* 0x0000001015147825 */ /* 0x000fe200078e001c */
[----:B------:R-:W-:Y:S02]  /*9090*/  SHF.R.U32.HI R25, RZ, 0x1, R4 ;  /* 0x00000001ff197819 */ /* 0x000fe40000011604 */
[----:B------:R-:W-:Y:S01]  /*90a0*/  IADD3 R4, R9, c[0x0][0x17c], RZ ;  /* 0x00005f0009047a10 */ /* 0x000fe20007ffe0ff */
[C---:B------:R-:W-:Y:S02]  /*90b0*/  IMAD R8, R40.reuse, R9, RZ ;  /* 0x0000000928087224 */ /* 0x040fe400078e02ff */
[----:B------:R-:W2:Y:S01]  /*90c0*/  LDG.E.128 R20, [R20.64] ;  /* 0x0000002414147981 */ /* 0x000ea2000c1e1d00 */
[----:B------:R-:W-:Y:S02]  /*90d0*/  IMAD.WIDE.U32 R24, R25, 0x10, R28 ;  /* 0x0000001019187825 */ /* 0x000fe400078e001c */
[----:B------:R-:W-:Y:S02]  /*90e0*/  SHF.R.U32.HI R9, RZ, 0x1, R8 ;  /* 0x00000001ff097819 */ /* 0x000fe40000011608 */
[----:B------:R-:W-:-:S02]  /*90f0*/  IMAD R10, R40, R4, RZ ;  /* 0x00000004280a7224 */ /* 0x000fc400078e02ff */
[----:B------:R-:W3:Y:S01]  /*9100*/  LDG.E.128 R24, [R24.64] ;  /* 0x0000002418187981 */ /* 0x000ee2000c1e1d00 */
[----:B------:R-:W-:Y:S02]  /*9110*/  IMAD.WIDE.U32 R8, R9, 0x10, R28 ;  /* 0x0000001009087825 */ /* 0x000fe400078e001c */
[----:B------:R-:W-:-:S04]  /*9120*/  SHF.R.U32.HI R13, RZ, 0x1, R10 ;  /* 0x00000001ff0d7819 */ /* 0x000fc8000001160a */
[----:B------:R-:W4:Y:S01]  /*9130*/  LDG.E.128 R8, [R8.64] ;  /* 0x0000002408087981 */ /* 0x000f22000c1e1d00 */
[----:B------:R-:W-:-:S06]  /*9140*/  IMAD.WIDE.U32 R12, R13, 0x10, R28 ;  /* 0x000000100d0c7825 */ /* 0x000fcc00078e001c */
[----:B------:R-:W5:Y:S01]  /*9150*/  LDG.E.128 R12, [R12.64] ;  /* 0x000000240c0c7981 */ /* 0x000f62000c1e1d00 */
[----:B------:R-:W-:-:S05]  /*9160*/  IADD3 R4, R4, c[0x0][0x17c], RZ ;  /* 0x00005f0004047a10 */ /* 0x000fca0007ffe0ff */
[----:B------:R-:W-:-:S05]  /*9170*/  IMAD R43, R41, 0x3, R4 ;  /* 0x00000003292b7824 */ /* 0x000fca00078e0204 */
[----:B------:R-:W-:Y:S01]  /*9180*/  ISETP.GE.U32.AND P0, PT, R43, c[0x0][0x174], PT ;  /* 0x00005d002b007a0c */ /* 0x000fe20003f06070 */
[----:B--2---:R-:W-:Y:S02]  /*9190*/  IMAD R44, R21, R39, RZ ;  /* 0x00000027152c7224 */ /* 0x004fe400078e02ff */
[----:B------:R-:W-:Y:S02]  /*91a0*/  IMAD R42, R23, R37, RZ ;  /* 0x00000025172a7224 */ /* 0x000fe400078e02ff */
[----:B------:R-:W-:-:S04]  /*91b0*/  IMAD.WIDE.U32 R46, R20, R39, RZ ;  /* 0x00000027142e7225 */ /* 0x000fc800078e00ff */
[----:B------:R-:W-:Y:S01]  /*91c0*/  IMAD R38, R20, R38, R44 ;  /* 0x0000002614267224 */ /* 0x000fe200078e022c */
[----:B------:R-:W-:Y:S01]  /*91d0*/  MOV R39, R46 ;  /* 0x0000002e00277202 */ /* 0x000fe20000000f00 */
[----:B------:R-:W-:-:S04]  /*91e0*/  IMAD.WIDE.U32 R44, R22, R37, RZ ;  /* 0x00000025162c7225 */ /* 0x000fc800078e00ff */
[----:B------:R-:W-:Y:S01]  /*91f0*/  IMAD R36, R22, R36, R42 ;  /* 0x0000002416247224 */ /* 0x000fe200078e022a */
[----:B------:R-:W-:Y:S01]  /*9200*/  MOV R37, R44 ;  /* 0x0000002c00257202 */ /* 0x000fe20000000f00 */
[-C--:B---3--:R-:W-:Y:S02]  /*9210*/  IMAD R42, R25, R35.reuse, RZ ;  /* 0x00000023192a7224 */ /* 0x088fe400078e02ff */
[----:B------:R-:W-:Y:S01]  /*9220*/  IMAD.IADD R38, R47, 0x1, R38 ;  /* 0x000000012f267824 */ /* 0x000fe200078e0226 */
[----:B------:R-:W-:Y:S01]  /*9230*/  IADD3 R36, R45, R36, RZ ;  /* 0x000000242d247210 */ /* 0x000fe20007ffe0ff */
[----:B------:R-:W-:-:S04]  /*9240*/  IMAD.WIDE.U32 R46, R24, R35, RZ ;  /* 0x00000023182e7225 */ /* 0x000fc800078e00ff */
[----:B------:R-:W-:Y:S02]  /*9250*/  IMAD R34, R24, R34, R42 ;  /* 0x0000002218227224 */ /* 0x000fe400078e022a */
[-C--:B------:R-:W-:Y:S02]  /*9260*/  IMAD R43, R27, R33.reuse, RZ ;  /* 0x000000211b2b7224 */ /* 0x080fe400078e02ff */
[----:B------:R-:W-:Y:S01]  /*9270*/  IMAD.WIDE.U32 R44, R26, R33, RZ ;  /* 0x000000211a2c7225 */ /* 0x000fe200078e00ff */
[----:B------:R-:W-:-:S03]  /*9280*/  IADD3 R34, R47, R34, RZ ;  /* 0x000000222f227210 */ /* 0x000fc60007ffe0ff */
[-C--:B----4-:R-:W-:Y:S02]  /*9290*/  IMAD R33, R9, R31.reuse, RZ ;  /* 0x0000001f09217224 */ /* 0x090fe400078e02ff */
[----:B------:R-:W-:Y:S02]  /*92a0*/  IMAD R42, R11, R6, RZ ;  /* 0x000000060b2a7224 */ /* 0x000fe400078e02ff */
[----:B------:R-:W-:Y:S02]  /*92b0*/  IMAD.MOV.U32 R35, RZ, RZ, R46 ;  /* 0x000000ffff237224 */ /* 0x000fe400078e002e */
[----:B------:R-:W-:Y:S02]  /*92c0*/  IMAD R32, R26, R32, R43 ;  /* 0x000000201a207224 */ /* 0x000fe400078e022b */
[----:B------:R-:W-:-:S04]  /*92d0*/  IMAD.WIDE.U32 R46, R8, R31, RZ ;  /* 0x0000001f082e7225 */ /* 0x000fc800078e00ff */
[----:B------:R-:W-:Y:S01]  /*92e0*/  IMAD R30, R8, R30, R33 ;  /* 0x0000001e081e7224 */ /* 0x000fe200078e0221 */
[----:B------:R-:W-:Y:S01]  /*92f0*/  MOV R33, R44 ;  /* 0x0000002c00217202 */ /* 0x000fe20000000f00 */
[----:B------:R-:W-:Y:S01]  /*9300*/  IMAD R5, R10, R5, R42 ;  /* 0x000000050a057224 */ /* 0x000fe200078e022a */
[----:B------:R-:W-:Y:S01]  /*9310*/  MOV R31, R46 ;  /* 0x0000002e001f7202 */ /* 0x000fe20000000f00 */
[----:B-----5:R-:W-:Y:S01]  /*9320*/  IMAD R42, R13, R17, RZ ;  /* 0x000000110d2a7224 */ /* 0x020fe200078e02ff */
[----:B------:R-:W-:Y:S01]  /*9330*/  IADD3 R30, R47, R30, RZ ;  /* 0x0000001e2f1e7210 */ /* 0x000fe20007ffe0ff */
[----:B------:R-:W-:Y:S02]  /*9340*/  IMAD R43, R15, R3, RZ ;  /* 0x000000030f2b7224 */ /* 0x000fe400078e02ff */
[----:B------:R-:W-:Y:S02]  /*9350*/  IMAD.IADD R32, R45, 0x1, R32 ;  /* 0x000000012d207824 */ /* 0x000fe400078e0220 */
[----:B------:R-:W-:-:S02]  /*9360*/  IMAD R7, R12, R7, R42 ;  /* 0x000000070c077224 */ /* 0x000fc400078e022a */
[----:B------:R-:W-:Y:S02]  /*9370*/  IMAD R0, R14, R0, R43 ;  /* 0x000000000e007224 */ /* 0x000fe400078e022b */
[----:B------:R-:W-:-:S04]  /*9380*/  IMAD.WIDE.U32 R44, R10, R6, RZ ;  /* 0x000000060a2c7225 */ /* 0x000fc800078e00ff */
[----:B------:R-:W-:Y:S01]  /*9390*/  IMAD.WIDE.U32 R46, R12, R17, RZ ;  /* 0x000000110c2e7225 */ /* 0x000fe200078e00ff */
[----:B------:R-:W-:-:S03]  /*93a0*/  IADD3 R5, R45, R5, RZ ;  /* 0x000000052d057210 */ /* 0x000fc60007ffe0ff */
[----:B------:R-:W-:Y:S01]  /*93b0*/  IMAD.WIDE.U32 R42, R14, R3, RZ ;  /* 0x000000030e2a7225 */ /* 0x000fe200078e00ff */
[----:B------:R-:W-:-:S03]  /*93c0*/  MOV R17, R46 ;  /* 0x0000002e00117202 */ /* 0x000fc60000000f00 */
[----:B------:R-:W-:Y:S01]  /*93d0*/  IMAD.MOV.U32 R6, RZ, RZ, R44 ;  /* 0x000000ffff067224 */ /* 0x000fe200078e002c */
[----:B------:R-:W-:Y:S01]  /*93e0*/  MOV R3, R42 ;  /* 0x0000002a00037202 */ /* 0x000fe20000000f00 */
[----:B------:R-:W-:Y:S01]  /*93f0*/  IMAD.IADD R7, R47, 0x1, R7 ;  /* 0x000000012f077824 */ /* 0x000fe200078e0207 */
[----:B------:R-:W-:Y:S01]  /*9400*/  IADD3 R0, R43, R0, RZ ;  /* 0x000000002b007210 */ /* 0x000fe20007ffe0ff */
[----:B------:R-:W-:Y:S05]  /*9410*/  @!P0 BRA `(.L_x_3913) ;  /* 0xfffffc1000008947 */ /* 0x000fea000383ffff */
[----:B------:R-:W-:Y:S05]  /*9420*/  BSYNC B1 ;  /* 0x0000000000017941 */ /* 0x000fea0003800000 */
.L_x_3912:
[----:B------:R-:W-:Y:S05]  /*9430*/  BSYNC B0 ;  /* 0x0000000000007941 */ /* 0x000fea0003800000 */
.L_x_3911:
        /* <DEDUP_REMOVED lines=27> */
.L_x_3915:
[----:B------:R-:W-:Y:S05]  /*95f0*/  BSYNC B0 ;  /* 0x0000000000007941 */ /* 0x000fea0003800000 */
.L_x_3914:
[----:B------:R-:W-:Y:S01]  /*9600*/  BSSY B0, `(.L_x_3916) ;  /* 0x0000032000007945 */ /* 0x000fe20003800000 */
[----:B------:R-:W-:Y:S05]  /*9610*/  @P1 BRA `(.L_x_3917) ;  /* 0x0000030000001947 */ /* 0x000fea0003800000 */
[----:B------:R-:W-:Y:S01]  /*9620*/  IADD3 R4, R4, c[0x0][0x17c], RZ ;  /* 0x00005f0004047a10 */ /* 0x000fe20007ffe0ff */
[-C--:B-----5:R-:W-:Y:S02]  /*9630*/  IMAD R21, R21, R39.reuse, RZ ;  /* 0x0000002715157224 */ /* 0x0a0fe400078e02ff */
[----:B0-----:R-:W-:Y:S01]  /*9640*/  IMAD.WIDE.U32 R28, R20, R39, RZ ;  /* 0x00000027141c7225 */ /* 0x001fe200078e00ff */
        /* <DEDUP_REMOVED lines=11> */
[----:B------:R-:W-:Y:S02]  /*9700*/  IMAD R23, R25, R35, RZ ;  /* 0x0000002319177224 */ /* 0x000fe400078e02ff */
[----:B------:R-:W-:Y:S01]  /*9710*/  IMAD R27, R27, R33, RZ ;  /* 0x000000211b1b7224 */ /* 0x000fe200078e02ff */
[----:B------:R-:W-:Y:S01]  /*9720*/  ISETP.GE.U32.AND P0, PT, R4, c[0x0][0x174], PT ;  /* 0x00005d0004007a0c */ /* 0x000fe20003f06070 */
[----:B------:R-:W-:-:S02]  /*9730*/  IMAD R25, R24, R34, R23 ;  /* 0x0000002218197224 */ /* 0x000fc400078e0217 */
[----:B------:R-:W-:-:S04]  /*9740*/  IMAD.WIDE.U32 R20, R24, R35, RZ ;  /* 0x0000002318147225 */ /* 0x000fc800078e00ff */
[C---:B------:R-:W-:Y:S01]  /*9750*/  IMAD.WIDE.U32 R22, R26.reuse, R33, RZ ;  /* 0x000000211a167225 */ /* 0x040fe200078e00ff */
[----:B------:R-:W-:Y:S02]  /*9760*/  MOV R35, R20 ;  /* 0x0000001400237202 */ /* 0x000fe40000000f00 */
[----:B------:R-:W-:Y:S01]  /*9770*/  IADD3 R34, R21, R25, RZ ;  /* 0x0000001915227210 */ /* 0x000fe20007ffe0ff */
[----:B------:R-:W-:Y:S02]  /*9780*/  IMAD R27, R26, R32, R27 ;  /* 0x000000201a1b7224 */ /* 0x000fe400078e021b */
[----:B------:R-:W-:-:S03]  /*9790*/  IMAD.MOV.U32 R33, RZ, RZ, R22 ;  /* 0x000000ffff217224 */ /* 0x000fc600078e0016 */
[----:B------:R-:W-:Y:S01]  /*97a0*/  IADD3 R32, R23, R27, RZ ;  /* 0x0000001b17207210 */ /* 0x000fe20007ffe0ff */
[----:B------:R-:W-:Y:S05]  /*97b0*/  @P0 BRA `(.L_x_3917) ;  /* 0x0000016000000947 */ /* 0x000fea0003800000 */
[----:B------:R-:W-:Y:S01]  /*97c0*/  IADD3 R4, R4, c[0x0][0x17c], RZ ;  /* 0x00005f0004047a10 */ /* 0x000fe20007ffe0ff */
[-C--:B------:R-:W-:Y:S02]  /*97d0*/  IMAD R9, R9, R31.reuse, RZ ;  /* 0x0000001f09097224 */ /* 0x080fe400078e02ff */
[----:B------:R-:W-:Y:S01]  /*97e0*/  IMAD.WIDE.U32 R20, R8, R31, RZ ;  /* 0x0000001f08147225 */ /* 0x000fe200078e00ff */
[----:B------:R-:W-:-:S03]  /*97f0*/  ISETP.GE.U32.AND P0, PT, R4, c[0x0][0x174], PT ;  /* 0x00005d0004007a0c */ /* 0x000fc60003f06070 */
[----:B------:R-:W-:Y:S01]  /*9800*/  IMAD R4, R11, R6, RZ ;  /* 0x000000060b047224 */ /* 0x000fe200078e02ff */
[----:B------:R-:W-:Y:S01]  /*9810*/  MOV R31, R20 ;  /* 0x00000014001f7202 */ /* 0x000fe20000000f00 */
[----:B------:R-:W-:Y:S02]  /*9820*/  IMAD R11, R8, R30, R9 ;  /* 0x0000001e080b7224 */ /* 0x000fe400078e0209 */
[C---:B------:R-:W-:Y:S02]  /*9830*/  IMAD R5, R10.reuse, R5, R4 ;  /* 0x000000050a057224 */ /* 0x040fe400078e0204 */
[----:B------:R-:W-:Y:S02]  /*9840*/  IMAD.IADD R30, R21, 0x1, R11 ;  /* 0x00000001151e7824 */ /* 0x000fe400078e020b */
[----:B------:R-:W-:-:S04]  /*9850*/  IMAD.WIDE.U32 R8, R10, R6, RZ ;  /* 0x000000060a087225 */ /* 0x000fc800078e00ff */
[----:B------:R-:W-:Y:S01]  /*9860*/  @!P0 IMAD R4, R13, R17, RZ ;  /* 0x000000110d048224 */ /* 0x000fe200078e02ff */
[----:B------:R-:W-:Y:S01]  /*9870*/  MOV R6, R8 ;  /* 0x0000000800067202 */ /* 0x000fe20000000f00 */
[----:B------:R-:W-:Y:S01]  /*9880*/  @!P0 IMAD R15, R15, R3, RZ ;  /* 0x000000030f0f8224 */ /* 0x000fe200078e02ff */
[----:B------:R-:W-:Y:S01]  /*9890*/  IADD3 R5, R9, R5, RZ ;  /* 0x0000000509057210 */ /* 0x000fe20007ffe0ff */
[----:B------:R-:W-:Y:S02]  /*98a0*/  @!P0 IMAD R11, R12, R7, R4 ;  /* 0x000000070c0b8224 */ /* 0x000fe400078e0204 */
[----:B------:R-:W-:Y:S02]  /*98b0*/  @!P0 IMAD R21, R14, R0, R15 ;  /* 0x000000000e158224 */ /* 0x000fe400078e020f */
[----:B------:R-:W-:-:S04]  /*98c0*/  @!P0 IMAD.WIDE.U32 R12, R12, R17, RZ ;  /* 0x000000110c0c8225 */ /* 0x000fc800078e00ff */
[----:B------:R-:W-:Y:S01]  /*98d0*/  @!P0 IMAD.WIDE.U32 R14, R14, R3, RZ ;  /* 0x000000030e0e8225 */ /* 0x000fe200078e00ff */
[----:B------:R-:W-:-:S03]  /*98e0*/  @!P0 IADD3 R7, R13, R11, RZ ;  /* 0x0000000b0d078210 */ /* 0x000fc60007ffe0ff */
[----:B------:R-:W-:Y:S01]  /*98f0*/  @!P0 IMAD.MOV.U32 R17, RZ, RZ, R12 ;  /* 0x000000ffff118224 */ /* 0x000fe200078e000c */
[----:B------:R-:W-:Y:S01]  /*9900*/  @!P0 MOV R3, R14 ;  /* 0x0000000e00038202 */ /* 0x000fe20000000f00 */
[----:B------:R-:W-:Y:S02]  /*9910*/  @!P0 IMAD.IADD R0, R15, 0x1, R21 ;  /* 0x000000010f008824 */ /* 0x000fe400078e0215 */
.L_x_3917:
[----:B------:R-:W-:Y:S05]  /*9920*/  BSYNC B0 ;  /* 0x0000000000007941 */ /* 0x000fea0003800000 */
.L_x_3916:
[----:B------:R-:W-:Y:S02]  /*9930*/  IMAD R32, R32, R37, RZ ;  /* 0x0000002520207224 */ /* 0x000fe400078e02ff */
[----:B------:R-:W-:Y:S02]  /*9940*/  IMAD R34, R34, R39, RZ ;  /* 0x0000002722227224 */ /* 0x000fe400078e02ff */
[----:B-----5:R-:W-:-:S04]  /*9950*/  IMAD.WIDE.U32 R8, R33, R37, RZ ;  /* 0x0000002521087225 */ /* 0x020fc800078e00ff */
[----:B------:R-:W-:Y:S02]  /*9960*/  IMAD R13, R33, R36, R32 ;  /* 0x00000024210d7224 */ /* 0x000fe400078e0220 */
[C---:B------:R-:W-:Y:S02]  /*9970*/  IMAD R15, R35.reuse, R38, R34 ;  /* 0x00000026230f7224 */ /* 0x040fe400078e0222 */
[----:B------:R-:W-:Y:S01]  /*9980*/  IMAD.WIDE.U32 R10, R35, R39, RZ ;  /* 0x00000027230a7225 */ /* 0x000fe200078e00ff */
[----:B------:R-:W-:-:S03]  /*9990*/  IADD3 R13, R9, R13, RZ ;  /* 0x0000000d090d7210 */ /* 0x000fc60007ffe0ff */
[----:B------:R-:W-:Y:S01]  /*99a0*/  IMAD R5, R5, R8, RZ ;  /* 0x0000000805057224 */ /* 0x000fe200078e02ff */
[----:B------:R-:W-:Y:S01]  /*99b0*/  IADD3 R4, R11, R15, RZ ;  /* 0x0000000f0b047210 */ /* 0x000fe20007ffe0ff */
[----:B------:R-:W-:Y:S02]  /*99c0*/  IMAD R30, R30, R10, RZ ;  /* 0x0000000a1e1e7224 */ /* 0x000fe400078e02ff */
[----:B------:R-:W-:-:S04]  /*99d0*/  IMAD.WIDE.U32 R8, R6, R8, RZ ;  /* 0x0000000806087225 */ /* 0x000fc800078e00ff */
[----:B------:R-:W-:Y:S02]  /*99e0*/  IMAD R5, R6, R13, R5 ;  /* 0x0000000d06057224 */ /* 0x000fe400078e0205 */
[----:B------:R-:W-:-:S04]  /*99f0*/  IMAD.WIDE.U32 R10, R31, R10, RZ ;  /* 0x0000000a1f0a7225 */ /* 0x000fc800078e00ff */
[----:B------:R-:W-:Y:S02]  /*9a00*/  IMAD R31, R31, R4, R30 ;  /* 0x000000041f1f7224 */ /* 0x000fe400078e021e */
[----:B------:R-:W-:Y:S02]  /*9a10*/  IMAD.IADD R4, R9, 0x1, R5 ;  /* 0x0000000109047824 */ /* 0x000fe400078e0205 */
[----:B------:R-:W-:Y:S01]  /*9a20*/  IMAD R5, R0, R8, RZ ;  /* 0x0000000800057224 */ /* 0x000fe200078e02ff */
[----:B------:R-:W-:Y:S01]  /*9a30*/  IADD3 R0, R11, R31, RZ ;  /* 0x0000001f0b007210 */ /* 0x000fe20007ffe0ff */
[----:B------:R-:W-:Y:S02]  /*9a40*/  IMAD R11, R7, R10, RZ ;  /* 0x0000000a070b7224 */ /* 0x000fe400078e02ff */
[----:B------:R-:W-:-:S04]  /*9a50*/  IMAD.WIDE.U32 R8, R3, R8, RZ ;  /* 0x0000000803087225 */ /* 0x000fc800078e00ff */
[----:B------:R-:W-:-:S04]  /*9a60*/  IMAD.WIDE.U32 R6, R17, R10, RZ ;  /* 0x0000000a11067225 */ /* 0x000fc800078e00ff */
[----:B------:R-:W-:Y:S01]  /*9a70*/  IMAD R11, R17, R0, R11 ;  /* 0x00000000110b7224 */ /* 0x000fe200078e020b */
[----:B------:R-:W-:Y:S01]  /*9a80*/  MOV R0, R8 ;  /* 0x0000000800007202 */ /* 0x000fe20000000f00 */
[----:B------:R-:W-:-:S03]  /*9a90*/  IMAD R5, R4, R3, R5 ;  /* 0x0000000304057224 */ /* 0x000fc600078e0205 */
[----:B------:R-:W-:Y:S01]  /*9aa0*/  IADD3 R3, R7, R11, RZ ;  /* 0x0000000b07037210 */ /* 0x000fe20007ffe0ff */
[----:B------:R-:W-:Y:S01]  /*9ab0*/  IMAD.IADD R17, R9, 0x1, R5 ;  /* 0x0000000109117824 */ /* 0x000fe200078e0205 */
[----:B------:R-:W-:Y:S05]  /*9ac0*/  BRA `(.L_x_3878) ;  /* 0x00000c4000007947 */ /* 0x000fea0003800000 */
.L_x_3893:
[----:B------:R-:W-:Y:S01]  /*9ad0*/  MOV R42, c[0x0][0x17c] ;  /* 0x00005f00002a7a02 */ /* 0x000fe20000000f00 */
[----:B------:R-:W-:Y:S01]  /*9ae0*/  BSSY B0, `(.L_x_3918) ;  /* 0x000005f000007945 */ /* 0x000fe20003800000 */
[----:B------:R-:W-:Y:S01]  /*9af0*/  IMAD.MOV.U32 R26, RZ, RZ, c[0x0][0x168] ;  /* 0x00005a00ff1a7624 */ /* 0x000fe200078e00ff */
        /* <DEDUP_REMOVED lines=33> */
.L_x_3920:
[----:B------:R-:W-:Y:S02]  /*9d10*/  SHF.R.U32.HI R13, RZ, 0x1, R39 ;  /* 0x00000001ff0d7819 */ /* 0x000fe40000011627 */
[----:B------:R-:W-:-:S03]  /*9d20*/  IADD3 R39, R39, c[0x0][0x17c], RZ ;  /* 0x00005f0027277a10 */ /* 0x000fc60007ffe0ff */
[----:B------:R-:W-:Y:S01]  /*9d30*/  IMAD.WIDE.U32 R12, R13, 0x10, R28 ;  /* 0x000000100d0c7825 */ /* 0x000fe200078e001c */
[----:B------:R-:W-:Y:S02]  /*9d40*/  SHF.R.U32.HI R21, RZ, 0x1, R39 ;  /* 0x00000001ff157819 */ /* 0x000fe40000011627 */
[----:B------:R-:W-:-:S03]  /*9d50*/  IADD3 R39, R39, c[0x0][0x17c], RZ ;  /* 0x00005f0027277a10 */ /* 0x000fc60007ffe0ff */
[----:B------:R-:W2:Y:S01]  /*9d60*/  LDG.E.128 R12, [R12.64] ;  /* 0x000000240c0c7981 */ /* 0x000ea2000c1e1d00 */
[----:B------:R-:W-:Y:S01]  /*9d70*/  IMAD.WIDE.U32 R20, R21, 0x10, R28 ;  /* 0x0000001015147825 */ /* 0x000fe200078e001c */
[----:B------:R-:W-:Y:S02]  /*9d80*/  SHF.R.U32.HI R5, RZ, 0x1, R39 ;  /* 0x00000001ff057819 */ /* 0x000fe40000011627 */
[----:B------:R-:W-:-:S03]  /*9d90*/  IADD3 R39, R39, c[0x0][0x17c], RZ ;  /* 0x00005f0027277a10 */ /* 0x000fc60007ffe0ff */
[----:B------:R-:W3:Y:S01]  /*9da0*/  LDG.E.128 R20, [R20.64] ;  /* 0x0000002414147981 */ /* 0x000ee2000c1e1d00 */
[----:B------:R-:W-:Y:S01]  /*9db0*/  IMAD.WIDE.U32 R4, R5, 0x10, R28 ;  /* 0x0000001005047825 */ /* 0x000fe200078e001c */
[----:B------:R-:W-:-:S05]  /*9dc0*/  SHF.R.U32.HI R9, RZ, 0x1, R39 ;  /* 0x00000001ff097819 */ /* 0x000fca0000011627 */
[----:B------:R-:W4:Y:S01]  /*9dd0*/  LDG.E.128 R4, [R4.64] ;  /* 0x0000002404047981 */ /* 0x000f22000c1e1d00 */
[----:B------:R-:W-:-:S06]  /*9de0*/  IMAD.WIDE.U32 R8, R9, 0x10, R28 ;  /* 0x0000001009087825 */ /* 0x000fcc00078e001c */
[----:B------:R-:W5:Y:S01]  /*9df0*/  LDG.E.128 R8, [R8.64] ;  /* 0x0000002408087981 */ /* 0x000f62000c1e1d00 */
[----:B------:R-:W-:-:S05]  /*9e00*/  IADD3 R39, R39, c[0x0][0x17c], RZ ;  /* 0x00005f0027277a10 */ /* 0x000fca0007ffe0ff */
[----:B------:R-:W-:-:S05]  /*9e10*/  IMAD R40, R42, 0x3, R39 ;  /* 0x000000032a287824 */ /* 0x000fca00078e0227 */
[----:B------:R-:W-:Y:S01]  /*9e20*/  ISETP.GE.U32.AND P0, PT, R40, c[0x0][0x174], PT ;  /* 0x00005d0028007a0c */ /* 0x000fe20003f06070 */
[----:B--2---:R-:W-:-:S04]  /*9e30*/  IMAD.WIDE.U32 R44, R14, R36, RZ ;  /* 0x000000240e2c7225 */ /* 0x004fc800078e00ff */
[----:B------:R-:W-:Y:S01]  /*9e40*/  IMAD R41, R15, R36, RZ ;  /* 0x000000240f297224 */ /* 0x000fe200078e02ff */
[----:B------:R-:W-:Y:S01]  /*9e50*/  MOV R36, R44 ;  /* 0x0000002c00247202 */ /* 0x000fe20000000f00 */
[----:B------:R-:W-:Y:S02]  /*9e60*/  IMAD R43, R13, R38, RZ ;  /* 0x000000260d2b7224 */ /* 0x000fe400078e02ff */
[-C--:B---3--:R-:W-:Y:S02]  /*9e70*/  IMAD R44, R21, R34.reuse, RZ ;  /* 0x00000022152c7224 */ /* 0x088fe400078e02ff */
[----:B------:R-:W-:Y:S02]  /*9e80*/  IMAD R35, R14, R35, R41 ;  /* 0x000000230e237224 */ /* 0x000fe400078e0229 */
[----:B------:R-:W-:-:S04]  /*9e90*/  IMAD.WIDE.U32 R40, R20, R34, RZ ;  /* 0x0000002214287225 */ /* 0x000fc800078e00ff */
[----:B------:R-:W-:Y:S01]  /*9ea0*/  IMAD R33, R20, R33, R44 ;  /* 0x0000002114217224 */ /* 0x000fe200078e022c */
[----:B------:R-:W-:Y:S01]  /*9eb0*/  MOV R34, R40 ;  /* 0x0000002800227202 */ /* 0x000fe20000000f00 */
[----:B------:R-:W-:Y:S02]  /*9ec0*/  IMAD R37, R12, R37, R43 ;  /* 0x000000250c257224 */ /* 0x000fe400078e022b */
[----:B------:R-:W-:Y:S01]  /*9ed0*/  IMAD.IADD R35, R45, 0x1, R35 ;  /* 0x000000012d237824 */ /* 0x000fe200078e0223 */
[----:B------:R-:W-:Y:S01]  /*9ee0*/  IADD3 R33, R41, R33, RZ ;  /* 0x0000002129217210 */ /* 0x000fe20007ffe0ff */
[-C--:B------:R-:W-:Y:S02]  /*9ef0*/  IMAD R43, R23, R32.reuse, RZ ;  /* 0x00000020172b7224 */ /* 0x080fe400078e02ff */
[----:B------:R-:W-:-:S04]  /*9f00*/  IMAD.WIDE.U32 R44, R22, R32, RZ ;  /* 0x00000020162c7225 */ /* 0x000fc800078e00ff */
[-C--:B----4-:R-:W-:Y:S02]  /*9f10*/  IMAD R32, R5, R30.reuse, RZ ;  /* 0x0000001e05207224 */ /* 0x090fe400078e02ff */
[----:B------:R-:W-:-:S04]  /*9f20*/  IMAD.WIDE.U32 R40, R4, R30, RZ ;  /* 0x0000001e04287225 */ /* 0x000fc800078e00ff */
[----:B------:R-:W-:Y:S01]  /*9f30*/  IMAD R27, R4, R27, R32 ;  /* 0x0000001b041b7224 */ /* 0x000fe200078e0220 */
[----:B------:R-:W-:Y:S01]  /*9f40*/  MOV R30, R40 ;  /* 0x00000028001e7202 */ /* 0x000fe20000000f00 */
[----:B------:R-:W-:-:S04]  /*9f50*/  IMAD.WIDE.U32 R46, R12, R38, RZ ;  /* 0x000000260c2e7225 */ /* 0x000fc800078e00ff */
[----:B------:R-:W-:Y:S01]  /*9f60*/  IMAD R31, R22, R31, R43 ;  /* 0x0000001f161f7224 */ /* 0x000fe200078e022b */
[----:B------:R-:W-:Y:S01]  /*9f70*/  IADD3 R37, R47, R37, RZ ;  /* 0x000000252f257210 */ /* 0x000fe20007ffe0ff */
[----:B------:R-:W-:Y:S02]  /*9f80*/  IMAD.IADD R27, R41, 0x1, R27 ;  /* 0x00000001291b7824 */ /* 0x000fe400078e021b */
[----:B-----5:R-:W-:Y:S01]  /*9f90*/  IMAD R40, R9, R24, RZ ;  /* 0x0000001809287224 */ /* 0x020fe200078e02ff */
[----:B------:R-:W-:Y:S01]  /*9fa0*/  IADD3 R31, R45, R31, RZ ;  /* 0x0000001f2d1f7210 */ /* 0x000fe20007ffe0ff */
[----:B------:R-:W-:Y:S02]  /*9fb0*/  IMAD R41, R11, R26, RZ ;  /* 0x0000001a0b297224 */ /* 0x000fe400078e02ff */
[----:B------:R-:W-:Y:S02]  /*9fc0*/  IMAD R43, R7, R3, RZ ;  /* 0x00000003072b7224 */ /* 0x000fe400078e02ff */
[----:B------:R-:W-:-:S02]  /*9fd0*/  IMAD.MOV.U32 R38, RZ, RZ, R46 ;  /* 0x000000ffff267224 */ /* 0x000fc400078e002e */
[----:B------:R-:W-:Y:S02]  /*9fe0*/  IMAD.MOV.U32 R32, RZ, RZ, R44 ;  /* 0x000000ffff207224 */ /* 0x000fe400078e002c */
[----:B------:R-:W-:Y:S02]  /*9ff0*/  IMAD R17, R8, R17, R40 ;  /* 0x0000001108117224 */ /* 0x000fe400078e0228 */
[----:B------:R-:W-:Y:S02]  /*a000*/  IMAD R25, R10, R25, R41 ;  /* 0x000000190a197224 */ /* 0x000fe400078e0229 */
[C---:B------:R-:W-:Y:S02]  /*a010*/  IMAD R0, R6.reuse, R0, R43 ;  /* 0x0000000006007224 */ /* 0x040fe400078e022b */
[----:B------:R-:W-:-:S04]  /*a020*/  IMAD.WIDE.U32 R44, R6, R3, RZ ;  /* 0x00000003062c7225 */ /* 0x000fc800078e00ff */
[----:B------:R-:W-:Y:S01]  /*a030*/  IMAD.WIDE.U32 R46, R8, R24, RZ ;  /* 0x00000018082e7225 */ /* 0x000fe200078e00ff */
[----:B------:R-:W-:Y:S02]  /*a040*/  MOV R3, R44 ;  /* 0x0000002c00037202 */ /* 0x000fe40000000f00 */
[----:B------:R-:W-:Y:S01]  /*a050*/  IADD3 R0, R45, R0, RZ ;  /* 0x000000002d007210 */ /* 0x000fe20007ffe0ff */
[----:B------:R-:W-:Y:S01]  /*a060*/  IMAD.WIDE.U32 R40, R10, R26, RZ ;  /* 0x0000001a0a287225 */ /* 0x000fe200078e00ff */
[----:B------:R-:W-:-:S03]  /*a070*/  IADD3 R17, R47, R17, RZ ;  /* 0x000000112f117210 */ /* 0x000fc60007ffe0ff */
[----:B------:R-:W-:Y:S01]  /*a080*/  IMAD.MOV.U32 R24, RZ, RZ, R46 ;  /* 0x000000ffff187224 */ /* 0x000fe200078e002e */
[----:B------:R-:W-:Y:S01]  /*a090*/  MOV R26, R40 ;  /* 0x00000028001a7202 */ /* 0x000fe20000000f00 */
[----:B------:R-:W-:Y:S01]  /*a0a0*/  IMAD.IADD R25, R41, 0x1, R25 ;  /* 0x0000000129197824 */ /* 0x000fe200078e0219 */
[----:B------:R-:W-:Y:S05]  /*a0b0*/  @!P0 BRA `(.L_x_3920) ;  /* 0xfffffc5000008947 */ /* 0x000fea000383ffff */
[----:B------:R-:W-:Y:S05]  /*a0c0*/  BSYNC B1 ;  /* 0x0000000000017941 */ /* 0x000fea0003800000 */
.L_x_3919:
[----:B------:R-:W-:Y:S05]  /*a0d0*/  BSYNC B0 ;  /* 0x0000000000007941 */ /* 0x000fea0003800000 */
.L_x_3918:
        /* <DEDUP_REMOVED lines=23> */
.L_x_3922:
[----:B------:R-:W-:Y:S05]  /*a250*/  BSYNC B0 ;  /* 0x0000000000007941 */ /* 0x000fea0003800000 */
.L_x_3921:
[----:B------:R-:W-:Y:S01]  /*a260*/  BSSY B0, `(.L_x_3923) ;  /* 0x0000031000007945 */ /* 0x000fe20003800000 */
[----:B------:R-:W-:Y:S05]  /*a270*/  @P1 BRA `(.L_x_3924) ;  /* 0x000002f000001947 */ /* 0x000fea0003800000 */
[----:B0-----:R-:W-:Y:S01]  /*a280*/  IADD3 R28, R39, c[0x0][0x17c], RZ ;  /* 0x00005f00271c7a10 */ /* 0x001fe20007ffe0ff */
[----:B-----5:R-:W-:Y:S02]  /*a290*/  IMAD R13, R13, R38, RZ ;  /* 0x000000260d0d7224 */ /* 0x020fe400078e02ff */
[----:B------:R-:W-:Y:S01]  /*a2a0*/  IMAD R15, R15, R36, RZ ;  /* 0x000000240f0f7224 */ /* 0x000fe200078e02ff */
[----:B------:R-:W-:Y:S01]  /*a2b0*/  ISETP.GE.U32.AND P0, PT, R28, c[0x0][0x174], PT ;  /* 0x00005d001c007a0c */ /* 0x000fe20003f06070 */
[----:B------:R-:W-:-:S04]  /*a2c0*/  IMAD.WIDE.U32 R38, R12, R38, RZ ;  /* 0x000000260c267225 */ /* 0x000fc800078e00ff */
[----:B------:R-:W-:Y:S02]  /*a2d0*/  IMAD R37, R12, R37, R13 ;  /* 0x000000250c257224 */ /* 0x000fe400078e020d */
[----:B------:R-:W-:-:S03]  /*a2e0*/  IMAD.WIDE.U32 R12, R14, R36, RZ ;  /* 0x000000240e0c7225 */ /* 0x000fc600078e00ff */
[----:B------:R-:W-:Y:S01]  /*a2f0*/  IADD3 R37, R39, R37, RZ ;  /* 0x0000002527257210 */ /* 0x000fe20007ffe0ff */
[----:B------:R-:W-:Y:S01]  /*a300*/  IMAD R15, R14, R35, R15 ;  /* 0x000000230e0f7224 */ /* 0x000fe200078e020f */
[----:B------:R-:W-:-:S03]  /*a310*/  MOV R36, R12 ;  /* 0x0000000c00247202 */ /* 0x000fc60000000f00 */
[----:B------:R-:W-:Y:S01]  /*a320*/  IMAD.IADD R35, R13, 0x1, R15 ;  /* 0x000000010d237824 */ /* 0x000fe200078e020f */
[----:B------:R-:W-:Y:S05]  /*a330*/  @P0 BRA `(.L_x_3924) ;  /* 0x0000023000000947 */ /* 0x000fea0003800000 */
[----:B------:R-:W-:Y:S01]  /*a340*/  IADD3 R28, R28, c[0x0][0x17c], RZ ;  /* 0x00005f001c1c7a10 */ /* 0x000fe20007ffe0ff */
[----:B------:R-:W-:Y:S02]  /*a350*/  IMAD R14, R21, R34, RZ ;  /* 0x00000022150e7224 */ /* 0x000fe400078e02ff */
[----:B------:R-:W-:Y:S01]  /*a360*/  IMAD R21, R23, R32, RZ ;  /* 0x0000002017157224 */ /* 0x000fe200078e02ff */
[----:B------:R-:W-:Y:S01]  /*a370*/  ISETP.GE.U32.AND P0, PT, R28, c[0x0][0x174], PT ;  /* 0x00005d001c007a0c */ /* 0x000fe20003f06070 */
[C---:B------:R-:W-:Y:S02]  /*a380*/  IMAD R33, R20.reuse, R33, R14 ;  /* 0x0000002114217224 */ /* 0x040fe400078e020e */
        /* <DEDUP_REMOVED lines=10> */
[----:B------:R-:W-:Y:S01]  /*a430*/  IMAD R7, R7, R3, RZ ;  /* 0x0000000307077224 */ /* 0x000fe200078e02ff */
[----:B------:R-:W-:Y:S01]  /*a440*/  ISETP.GE.U32.AND P0, PT, R12, c[0x0][0x174], PT ;  /* 0x00005d000c007a0c */ /* 0x000fe20003f06070 */
[----:B------:R-:W-:-:S04]  /*a450*/  IMAD.WIDE.U32 R12, R4, R30, RZ ;  /* 0x0000001e040c7225 */ /* 0x000fc800078e00ff */
[----:B------:R-:W-:Y:S01]  /*a460*/  IMAD R27, R4, R27, R5 ;  /* 0x0000001b041b7224 */ /* 0x000fe200078e0205 */
[----:B------:R-:W-:Y:S01]  /*a470*/  MOV R30, R12 ;  /* 0x0000000c001e7202 */ /* 0x000fe20000000f00 */
[----:B------:R-:W-:-:S04]  /*a480*/  IMAD.WIDE.U32 R4, R6, R3, RZ ;  /* 0x0000000306047225 */ /* 0x000fc800078e00ff */
[----:B------:R-:W-:Y:S02]  /*a490*/  IMAD R7, R6, R0, R7 ;  /* 0x0000000006077224 */ /* 0x000fe400078e0207 */
[----:B------:R-:W-:Y:S02]  /*a4a0*/  @!P0 IMAD R0, R9, R24, RZ ;  /* 0x0000001809008224 */ /* 0x000fe400078e02ff */
[----:B------:R-:W-:Y:S02]  /*a4b0*/  @!P0 IMAD R3, R11, R26, RZ ;  /* 0x0000001a0b038224 */ /* 0x000fe400078e02ff */
[----:B------:R-:W-:Y:S02]  /*a4c0*/  IMAD.IADD R27, R13, 0x1, R27 ;  /* 0x000000010d1b7824 */ /* 0x000fe400078e021b */
[----:B------:R-:W-:Y:S01]  /*a4d0*/  @!P0 IMAD R13, R8, R17, R0 ;  /* 0x00000011080d8224 */ /* 0x000fe200078e0200 */
[----:B------:R-:W-:Y:S01]  /*a4e0*/  IADD3 R0, R5, R7, RZ ;  /* 0x0000000705007210 */ /* 0x000fe20007ffe0ff */
[----:B------:R-:W-:Y:S01]  /*a4f0*/  @!P0 IMAD R15, R10, R25, R3 ;  /* 0x000000190a0f8224 */ /* 0x000fe200078e0203 */
[----:B------:R-:W-:Y:S01]  /*a500*/  MOV R3, R4 ;  /* 0x0000000400037202 */ /* 0x000fe20000000f00 */
[----:B------:R-:W-:-:S04]  /*a510*/  @!P0 IMAD.WIDE.U32 R8, R8, R24, RZ ;  /* 0x0000001808088225 */ /* 0x000fc800078e00ff */
[----:B------:R-:W-:Y:S01]  /*a520*/  @!P0 IMAD.WIDE.U32 R10, R10, R26, RZ ;  /* 0x0000001a0a0a8225 */ /* 0x000fe200078e00ff */
[----:B------:R-:W-:-:S03]  /*a530*/  @!P0 IADD3 R17, R9, R13, RZ ;  /* 0x0000000d09118210 */ /* 0x000fc60007ffe0ff */
[----:B------:R-:W-:Y:S01]  /*a540*/  @!P0 IMAD.MOV.U32 R24, RZ, RZ, R8 ;  /* 0x000000ffff188224 */ /* 0x000fe200078e0008 */
[----:B------:R-:W-:Y:S01]  /*a550*/  @!P0 MOV R26, R10 ;  /* 0x0000000a001a8202 */ /* 0x000fe20000000f00 */
[----:B------:R-:W-:Y:S02]  /*a560*/  @!P0 IMAD.IADD R25, R11, 0x1, R15 ;  /* 0x000000010b198824 */ /* 0x000fe400078e020f */
.L_x_3924:
[----:B------:R-:W-:Y:S05]  /*a570*/  BSYNC B0 ;  /* 0x0000000000007941 */ /* 0x000fea0003800000 */
.L_x_3923:
[----:B------:R-:W-:Y:S02]  /*a580*/  IMAD R31, R31, R36, RZ ;  /* 0x000000241f1f7224 */ /* 0x000fe400078e02ff */
[-C--:B------:R-:W-:Y:S02]  /*a590*/  IMAD R33, R33, R38.reuse, RZ ;  /* 0x0000002621217224 */ /* 0x080fe400078e02ff */
[----:B------:R-:W-:Y:S02]  /*a5a0*/  IMAD R31, R32, R35, R31 ;  /* 0x00000023201f7224 */ /* 0x000fe400078e021f */
[C---:B-----5:R-:W-:Y:S02]  /*a5b0*/  IMAD R7, R34.reuse, R37, R33 ;  /* 0x0000002522077224 */ /* 0x060fe400078e0221 */
[----:B------:R-:W-:-:S04]  /*a5c0*/  IMAD.WIDE.U32 R34, R34, R38, RZ ;  /* 0x0000002622227225 */ /* 0x000fc800078e00ff */
[----:B------:R-:W-:Y:S01]  /*a5d0*/  IMAD.WIDE.U32 R4, R32, R36, RZ ;  /* 0x0000002420047225 */ /* 0x000fe200078e00ff */
[----:B------:R-:W-:-:S03]  /*a5e0*/  IADD3 R7, R35, R7, RZ ;  /* 0x0000000723077210 */ /* 0x000fc60007ffe0ff */
[----:B------:R-:W-:Y:S01]  /*a5f0*/  IMAD R27, R27, R34, RZ ;  /* 0x000000221b1b7224 */ /* 0x000fe200078e02ff */
[----:B------:R-:W-:Y:S01]  /*a600*/  IADD3 R6, R5, R31, RZ ;  /* 0x0000001f05067210 */ /* 0x000fe20007ffe0ff */
        /* <DEDUP_REMOVED lines=10> */
[----:B------:R-:W-:Y:S01]  /*a6b0*/  IMAD R3, R26, R3, R25 ;  /* 0x000000031a037224 */ /* 0x000fe200078e0219 */
[----:B------:R-:W-:Y:S01]  /*a6c0*/  MOV R0, R4 ;  /* 0x0000000400007202 */ /* 0x000fe20000000f00 */
[----:B------:R-:W-:-:S04]  /*a6d0*/  IMAD.WIDE.U32 R6, R24, R34, RZ ;  /* 0x0000002218067225 */ /* 0x000fc800078e00ff */
[----:B------:R-:W-:Y:S02]  /*a6e0*/  IMAD R9, R24, R9, R17 ;  /* 0x0000000918097224 */ /* 0x000fe400078e0211 */
[----:B------:R-:W-:-:S03]  /*a6f0*/  IMAD.IADD R17, R5, 0x1, R3 ;  /* 0x0000000105117824 */ /* 0x000fc600078e0203 */
[----:B------:R-:W-:Y:S02]  /*a700*/  IADD3 R3, R7, R9, RZ ;  /* 0x0000000907037210 */ /* 0x000fe40007ffe0ff */
.L_x_3878:
[----:B------:R-:W-:Y:S05]  /*a710*/  BSYNC B6 ;  /* 0x0000000000067941 */ /* 0x000fea0003800000 */
.L_x_3877:
[----:B------:R-:W-:-:S13]  /*a720*/  ISETP.NE.AND P0, PT, RZ, c[0x0][0x18c], PT ;  /* 0x00006300ff007a0c */ /* 0x000fda0003f05270 */
[----:B------:R-:W-:Y:S05]  /*a730*/  @!P0 BRA `(.L_x_3925) ;  /* 0x0000027000008947 */ /* 0x000fea0003800000 */
[----:B------:R-:W-:Y:S01]  /*a740*/  IMAD R13, R2, c[0x0][0x0], R16 ;  /* 0x00000000020d7a24 */ /* 0x000fe200078e0210 */
[----:B------:R-:W-:Y:S01]  /*a750*/  MOV R8, R6 ;  /* 0x0000000600087202 */ /* 0x000fe20000000f00 */
[----:B------:R-:W-:Y:S01]  /*a760*/  IMAD.MOV.U32 R9, RZ, RZ, R3 ;  /* 0x000000ffff097224 */ /* 0x000fe200078e0003 */
        /* <DEDUP_REMOVED lines=8> */
.L_x_3928:
[CC--:B------:R-:W-:Y:S01]  /*a7f0*/  IADD3 R7, R2.reuse, R5.reuse, RZ ;  /* 0x0000000502077210 */ /* 0x0c0fe20007ffe0ff */
        /* <DEDUP_REMOVED lines=8> */
[----:B-1----:R-:W-:-:S06]  /*a880*/  IMAD R8, R7, c[0x0][0x0], R16 ;  /* 0x0000000007087a24 */ /* 0x002fcc00078e0210 */
[----:B------:R-:W1:Y:S02]  /*a890*/  LDS.128 R8, [R8.X16+0x10] ;  /* 0x0000100008087984 */ /* 0x000e64000000cc00 */
[----:B-1----:R-:W-:Y:S02]  /*a8a0*/  IMAD R4, R9, R6, RZ ;  /* 0x0000000609047224 */ /* 0x002fe400078e02ff */
[----:B------:R-:W-:Y:S02]  /*a8b0*/  IMAD R9, R11, R0, RZ ;  /* 0x000000000b097224 */ /* 0x000fe400078e02ff */
[C---:B------:R-:W-:Y:S02]  /*a8c0*/  IMAD R3, R8.reuse, R3, R4 ;  /* 0x0000000308037224 */ /* 0x040fe400078e0204 */
[----:B------:R-:W-:-:S04]  /*a8d0*/  IMAD.WIDE.U32 R6, R8, R6, RZ ;  /* 0x0000000608067225 */ /* 0x000fc800078e00ff */
[C---:B------:R-:W-:Y:S01]  /*a8e0*/  IMAD.WIDE.U32 R4, R10.reuse, R0, RZ ;  /* 0x000000000a047225 */ /* 0x040fe200078e00ff */
[----:B------:R-:W-:Y:S02]  /*a8f0*/  IADD3 R3, R7, R3, RZ ;  /* 0x0000000307037210 */ /* 0x000fe40007ffe0ff */
[----:B------:R-:W-:Y:S01]  /*a900*/  MOV R8, R6 ;  /* 0x0000000600087202 */ /* 0x000fe20000000f00 */
[----:B------:R-:W-:Y:S01]  /*a910*/  IMAD R9, R10, R17, R9 ;  /* 0x000000110a097224 */ /* 0x000fe200078e0209 */
[----:B------:R-:W-:Y:S01]  /*a920*/  MOV R0, R4 ;  /* 0x0000000400007202 */ /* 0x000fe20000000f00 */
[----:B------:R-:W-:Y:S02]  /*a930*/  IMAD.MOV.U32 R10, RZ, RZ, R4 ;  /* 0x000000ffff0a7224 */ /* 0x000fe400078e0004 */
[----:B------:R-:W-:Y:S01]  /*a940*/  IMAD.IADD R17, R5, 0x1, R9 ;  /* 0x0000000105117824 */ /* 0x000fe200078e0209 */
[----:B------:R-:W-:-:S04]  /*a950*/  MOV R9, R3 ;  /* 0x0000000300097202 */ /* 0x000fc80000000f00 */
[----:B------:R-:W-:-:S05]  /*a960*/  MOV R11, R17 ;  /* 0x00000011000b7202 */ /* 0x000fca0000000f00 */
[----:B------:R1:W-:Y:S02]  /*a970*/  STS.128 [R13.X16+0x10], R8 ;  /* 0x000010080d007388 */ /* 0x0003e4000000cc00 */
.L_x_3927:
[----:B------:R-:W-:Y:S05]  /*a980*/  BSYNC B0 ;  /* 0x0000000000007941 */ /* 0x000fea0003800000 */
.L_x_3926:
[----:B------:R-:W-:Y:S01]  /*a990*/  IMAD.MOV.U32 R5, RZ, RZ, R12 ;  /* 0x000000ffff057224 */ /* 0x000fe200078e000c */
[----:B------:R-:W-:Y:S05]  /*a9a0*/  @P1 BRA `(.L_x_3928) ;  /* 0xfffffe4000001947 */ /* 0x000fea000383ffff */
.L_x_3925:
[----:B------:R-:W-:-:S13]  /*a9b0*/  ISETP.NE.AND P0, PT, RZ, c[0x0][0x188], PT ;  /* 0x00006200ff007a0c */ /* 0x000fda0003f05270 */
[----:B------:R-:W-:Y:S05]  /*a9c0*/  @!P0 BRA `(.L_x_3929) ;  /* 0x0000043000008947 */ /* 0x000fea0003800000 */
[----:B------:R-:W-:Y:S02]  /*a9d0*/  MOV R4, c[0x0][0x0] ;  /* 0x0000000000047a02 */ /* 0x000fe40000000f00 */
[----:B------:R-:W-:Y:S02]  /*a9e0*/  MOV R7, c[0x0][0x0] ;  /* 0x0000000000077a02 */ /* 0x000fe40000000f00 */
[----:B------:R-:W-:-:S13]  /*a9f0*/  ISETP.GT.AND P0, PT, R4, 0x20, PT ;  /* 0x000000200400780c */ /* 0x000fda0003f04270 */
[----:B------:R-:W-:Y:S05]  /*aa00*/  @!P0 BRA `(.L_x_3930) ;  /* 0x0000029000008947 */ /* 0x000fea0003800000 */
[----:B------:R-:W-:Y:S01]  /*aa10*/  IMAD R15, R2, c[0x0][0x0], R16 ;  /* 0x00000000020f7a24 */ /* 0x000fe200078e0210 */
[----:B-1----:R-:W-:Y:S01]  /*aa20*/  MOV R9, R3 ;  /* 0x0000000300097202 */ /* 0x002fe20000000f00 */
[----:B------:R-:W-:Y:S01]  /*aa30*/  IMAD.MOV.U32 R8, RZ, RZ, R6 ;  /* 0x000000ffff087224 */ /* 0x000fe200078e0006 */
[----:B------:R-:W-:Y:S01]  /*aa40*/  MOV R10, R0 ;  /* 0x00000000000a7202 */ /* 0x000fe20000000f00 */
[----:B------:R-:W-:Y:S01]  /*aa50*/  IMAD.MOV.U32 R11, RZ, RZ, R17 ;  /* 0x000000ffff0b7224 */ /* 0x000fe200078e0011 */
[----:B------:R-:W-:Y:S01]  /*aa60*/  LEA.HI R4, R4, c[0x0][0x0], RZ, 0x1 ;  /* 0x0000000004047a11 */ /* 0x000fe200078f08ff */
[----:B------:R-:W-:-:S03]  /*aa70*/  HFMA2.MMA R7, -RZ, RZ, 0, 1.9073486328125e-06 ;  /* 0x00000020ff077435 */ /* 0x000fc600000001ff */
[----:B------:R1:W-:Y:S01]  /*aa80*/  STS.128 [R15.X16+0x10], R8 ;  /* 0x000010080f007388 */ /* 0x0003e2000000cc00 */
[----:B------:R-:W-:-:S04]  /*aa90*/  SHF.R.S32.HI R4, RZ, 0x1, R4 ;  /* 0x00000001ff047819 */ /* 0x000fc80000011404 */
[----:B------:R-:W-:-:S13]  /*aaa0*/  ISETP.GE.AND P0, PT, R4, 0x20, PT ;  /* 0x000000200400780c */ /* 0x000fda0003f06270 */
[----:B------:R-:W-:Y:S05]  /*aab0*/  @!P0 BRA `(.L_x_3930) ;  /* 0x000001e000008947 */ /* 0x000fea0003800000 */
[----:B-1----:R-:W-:Y:S02]  /*aac0*/  MOV R13, R4 ;  /* 0x00000004000d7202 */ /* 0x002fe40000000f00 */
[----:B------:R-:W-:-:S03]  /*aad0*/  LEA R12, R15, 0x10, 0x4 ;  /* 0x000000100f0c7811 */ /* 0x000fc600078e20ff */
.L_x_3933:
[----:B------:R-:W-:Y:S01]  /*aae0*/  IMAD.IADD R4, R16, 0x1, R13 ;  /* 0x0000000110047824 */ /* 0x000fe200078e020d */
[----:B------:R-:W-:Y:S01]  /*aaf0*/  WARPSYNC 0xffffffff ;  /* 0xffffffff00007948 */ /* 0x000fe20003800000 */
[----:B------:R-:W-:Y:S03]  /*ab00*/  BAR.SYNC.DEFER_BLOCKING 0x0 ;  /* 0x0000000000007b1d */ /* 0x000fe60000010000 */
[----:B------:R-:W-:-:S03]  /*ab10*/  ISETP.GE.U32.AND P0, PT, R4, c[0x0][0x0], PT ;  /* 0x0000000004007a0c */ /* 0x000fc60003f06070 */
[----:B------:R-:W-:Y:S01]  /*ab20*/  BSSY B0, `(.L_x_3931) ;  /* 0x0000013000007945 */ /* 0x000fe20003800000 */
[----:B------:R-:W-:-:S13]  /*ab30*/  ISETP.GE.U32.OR P0, PT, R16, R13, P0 ;  /* 0x0000000d1000720c */ /* 0x000fda0000706470 */
[----:B-1----:R-:W-:Y:S05]  /*ab40*/  @P0 BRA `(.L_x_3932) ;  /* 0x0000010000000947 */ /* 0x002fea0003800000 */
[----:B------:R-:W-:-:S06]  /*ab50*/  LEA R8, R13, R12, 0x4 ;  /* 0x0000000c0d087211 */ /* 0x000fcc00078e20ff */
[----:B------:R-:W1:Y:S02]  /*ab60*/  LDS.128 R8, [R8] ;  /* 0x0000000008087984 */ /* 0x000e640000000c00 */
        /* <DEDUP_REMOVED lines=14> */
.L_x_3932:
[----:B------:R-:W-:Y:S05]  /*ac50*/  BSYNC B0 ;  /* 0x0000000000007941 */ /* 0x000fea0003800000 */
.L_x_3931:
[----:B------:R-:W-:-:S04]  /*ac60*/  SHF.R.S32.HI R13, RZ, 0x1, R13 ;  /* 0x00000001ff0d7819 */ /* 0x000fc8000001140d */
[----:B------:R-:W-:-:S13]  /*ac70*/  ISETP.GE.AND P0, PT, R13, 0x20, PT ;  /* 0x000000200d00780c */ /* 0x000fda0003f06270 */
[----:B------:R-:W-:Y:S05]  /*ac80*/  @P0 BRA `(.L_x_3933) ;  /* 0xfffffe5000000947 */ /* 0x000fea000383ffff */
[----:B------:R-:W-:-:S05]  /*ac90*/  IMAD.MOV.U32 R7, RZ, RZ, 0x20 ;  /* 0x00000020ff077424 */ /* 0x000fca00078e00ff */
.L_x_3930:
[----:B-1----:R-:W-:Y:S01]  /*aca0*/  ISETP.GE.AND P0, PT, R7, 0x2, PT ;  /* 0x000000020700780c */ /* 0x002fe20003f06270 */
[----:B------:R-:W-:Y:S01]  /*acb0*/  WARPSYNC 0xffffffff ;  /* 0xffffffff00007948 */ /* 0x000fe20003800000 */
[----:B------:R-:W-:Y:S11]  /*acc0*/  BAR.SYNC.DEFER_BLOCKING 0x0 ;  /* 0x0000000000007b1d */ /* 0x000ff60000010000 */
[----:B------:R-:W-:Y:S05]  /*acd0*/  @!P0 BRA `(.L_x_3929) ;  /* 0x0000012000008947 */ /* 0x000fea0003800000 */
[----:B------:R-:W-:-:S07]  /*ace0*/  HFMA2.MMA R10, -RZ, RZ, 0, 5.9604644775390625e-08 ;  /* 0x00000001ff0a7435 */ /* 0x000fce00000001ff */
.L_x_3934:
[----:B------:R-:W1:Y:S04]  /*acf0*/  SHFL.DOWN PT, R4, R6, R10, 0x1f ;  /* 0x08001f0a06047589 */ /* 0x000e6800000e0000 */
[----:B------:R-:W2:Y:S04]  /*ad00*/  SHFL.DOWN PT, R8, R0, R10, 0x1f ;  /* 0x08001f0a00087589 */ /* 0x000ea800000e0000 */
[----:B------:R-:W3:Y:S04]  /*ad10*/  SHFL.DOWN PT, R5, R3, R10, 0x1f ;  /* 0x08001f0a03057589 */ /* 0x000ee800000e0000 */
[----:B------:R4:W5:Y:S02]  /*ad20*/  SHFL.DOWN PT, R9, R17, R10, 0x1f ;  /* 0x08001f0a11097589 */ /* 0x00096400000e0000 */
[----:B----4-:R-:W-:Y:S01]  /*ad30*/  SHF.L.U32 R10, R10, 0x1, RZ ;  /* 0x000000010a0a7819 */ /* 0x010fe200000006ff */
[----:B-1----:R-:W-:-:S03]  /*ad40*/  IMAD R11, R3, R4, RZ ;  /* 0x00000004030b7224 */ /* 0x002fc600078e02ff */
[----:B------:R-:W-:Y:S01]  /*ad50*/  ISETP.GE.AND P0, PT, R10, R7, PT ;  /* 0x000000070a00720c */ /* 0x000fe20003f06270 */
[----:B--2---:R-:W-:Y:S02]  /*ad60*/  IMAD R12, R17, R8, RZ ;  /* 0x00000008110c7224 */ /* 0x004fe400078e02ff */
[----:B---3--:R-:W-:Y:S02]  /*ad70*/  IMAD R11, R5, R6, R11 ;  /* 0x00000006050b7224 */ /* 0x008fe400078e020b */
[----:B------:R-:W-:-:S04]  /*ad80*/  IMAD.WIDE.U32 R4, R6, R4, RZ ;  /* 0x0000000406047225 */ /* 0x000fc800078e00ff */
[----:B-----5:R-:W-:Y:S01]  /*ad90*/  IMAD R13, R9, R0, R12 ;  /* 0x00000000090d7224 */ /* 0x020fe200078e020c */
[----:B------:R-:W-:Y:S01]  /*ada0*/  MOV R6, R4 ;  /* 0x0000000400067202 */ /* 0x000fe20000000f00 */
[----:B------:R-:W-:-:S04]  /*adb0*/  IMAD.WIDE.U32 R8, R0, R8, RZ ;  /* 0x0000000800087225 */ /* 0x000fc800078e00ff */
[----:B------:R-:W-:Y:S01]  /*adc0*/  IMAD.IADD R3, R5, 0x1, R11 ;  /* 0x0000000105037824 */ /* 0x000fe200078e020b */
[----:B------:R-:W-:Y:S01]  /*add0*/  IADD3 R17, R9, R13, RZ ;  /* 0x0000000d09117210 */ /* 0x000fe20007ffe0ff */
[----:B------:R-:W-:Y:S01]  /*ade0*/  IMAD.MOV.U32 R0, RZ, RZ, R8 ;  /* 0x000000ffff007224 */ /* 0x000fe200078e0008 */
[----:B------:R-:W-:Y:S05]  /*adf0*/  @!P0 BRA `(.L_x_3934) ;  /* 0xfffffef000008947 */ /* 0x000fea000383ffff */
.L_x_3929:
[----:B------:R-:W-:Y:S01]  /*ae00*/  ISETP.NE.AND P1, PT, RZ, c[0x0][0x344], PT ;  /* 0x0000d100ff007a0c */ /* 0x000fe20003f25270 */
[----:B------:R-:W-:-:S12]  /*ae10*/  CS2R R22, SRZ ;  /* 0x0000000000167805 */ /* 0x000fd8000001ff00 */
[----:B------:R-:W-:Y:S05]  /*ae20*/  @!P1 BRA `(.L_x_3935) ;  /* 0x00000c7000009947 */ /* 0x000fea0003800000 */
[----:B-1----:R-:W-:Y:S01]  /*ae30*/  HFMA2.MMA R8, -RZ, RZ, 0, 5.9604644775390625e-08 ;  /* 0x00000001ff087435 */ /* 0x002fe200000001ff */
        /* <DEDUP_REMOVED lines=198> */
.L_x_3935:
[----:B-1----:R-:W-:-:S04]  /*baa0*/  IADD3 R8, P0, R23, c[0x0][0x548], RZ ;  /* 0x0001520017087a10 */ /* 0x002fc80007f1e0ff */
        /* <DEDUP_REMOVED lines=201> */
.L_x_3936:
        /* <DEDUP_REMOVED lines=13> */
[----:B------:R-:W-:-:S03]  /*c810*/  CS2R R22, SRZ ;  /* 0x0000000000167805 */ /* 0x000fc6000001ff00 */
        /* <DEDUP_REMOVED lines=202> */
.L_x_3938:
        /* <DEDUP_REMOVED lines=202> */
.L_x_3939:
        /* <DEDUP_REMOVED lines=11> */
.L_x_3941:
[----:B------:R-:W-:Y:S05]  /*e210*/  BSYNC B0 ;  /* 0x0000000000007941 */ /* 0x000fea0003800000 */
.L_x_3940:
        /* <DEDUP_REMOVED lines=8> */
[----:B------:R-:W-:Y:S02]  /*e2a0*/  MOV R7, R3 ;  /* 0x0000000300077202 */ /* 0x000fe40000000f00 */
[----:B------:R-:W-:Y:S01]  /*e2b0*/  MOV R15, R17 ;  /* 0x00000011000f7202 */ /* 0x000fe20000000f00 */
[----:B-1----:R-:W-:Y:S01]  /*e2c0*/  IMAD R13, R11, c[0x0][0x10], R12 ;  /* 0x000004000b0d7a24 */ /* 0x002fe200078e020c */
[----:B------:R-:W-:-:S07]  /*e2d0*/  HFMA2.MMA R12, -RZ, RZ, 0, 9.5367431640625e-07 ;  /* 0x00000010ff0c7435 */ /* 0x000fce00000001ff */
[----:B------:R-:W-:-:S04]  /*e2e0*/  @!P2 IMAD R13, R13, c[0x0][0x0], R16 ;  /* 0x000000000d0daa24 */ /* 0x000fc800078e0210 */
[----:B------:R-:W-:-:S05]  /*e2f0*/  IMAD.WIDE.U32 R12, R13, R12, c[0x0][0x560] ;  /* 0x000158000d0c7625 */ /* 0x000fca00078e000c */
[----:B------:R1:W-:Y:S04]  /*e300*/  STG.E.64 [R12.64], R6 ;  /* 0x000000060c007986 */ /* 0x0003e8000c101b24 */
[----:B------:R1:W-:Y:S02]  /*e310*/  STG.E.64 [R12.64+0x8], R14 ;  /* 0x0000080e0c007986 */ /* 0x0003e4000c101b24 */
.L_x_3943:
[----:B------:R-:W-:Y:S05]  /*e320*/  BSYNC B0 ;  /* 0x0000000000007941 */ /* 0x000fea0003800000 */
.L_x_3942:
        /* <DEDUP_REMOVED lines=13> */
[----:B------:R-:W-:Y:S01]  /*e400*/  VOTEU.ANY UR4, UPT, PT ;  /* 0x0000000000047886 */ /* 0x000fe200038e0100 */
[----:B------:R-:W-:Y:S01]  /*e410*/  HFMA2.MMA R6, -RZ, RZ, 0, 2.384185791015625e-07 ;  /* 0x00000004ff067435 */ /* 0x000fe200000001ff */
        /* <DEDUP_REMOVED lines=12> */
[----:B-1----:R-:W-:-:S05]  /*e4e0*/  IMAD.IADD R0, R0, 0x1, R13 ;  /* 0x0000000100007824 */ /* 0x002fca00078e020d */
[----:B------:R-:W-:-:S04]  /*e4f0*/  ISETP.NE.AND P0, PT, R0, UR4, PT ;  /* 0x0000000400007c0c */ /* 0x000fc8000bf05270 */
[----:B------:R-:W-:-:S05]  /*e500*/  SEL R0, RZ, 0x1, P0 ;  /* 0x00000001ff007807 */ /* 0x000fca0000000000 */
[----:B------:R1:W-:Y:S04]  /*e510*/  STS.U8 [RZ], R0 ;  /* 0x00000000ff007388 */ /* 0x0003e80000000000 */
.L_x_3945:
[----:B------:R-:W-:Y:S05]  /*e520*/  BSYNC B0 ;  /* 0x0000000000007941 */ /* 0x000fea0003800000 */
.L_x_3944:
[----:B------:R-:W-:Y:S01]  /*e530*/  BAR.SYNC.DEFER_BLOCKING 0x0 ;  /* 0x0000000000007b1d */ /* 0x000fe20000010000 */
[----:B-1----:R-:W-:-:S04]  /*e540*/  IADD3 R6, P2, R22, c[0x0][0x548], RZ ;  /* 0x0001520016067a10 */ /* 0x002fc80007f5e0ff */
[----:B------:R-:W-:Y:S01]  /*e550*/  IADD3.X R7, RZ, c[0x0][0x54c], RZ, P2, !PT ;  /* 0x00015300ff077a10 */ /* 0x000fe200017fe4ff */
[----:B------:R-:W1:Y:S02]  /*e560*/  LDS.U8 R0, [RZ] ;  /* 0x00000000ff007984 */ /* 0x000e640000000000 */
        /* <DEDUP_REMOVED lines=22> */
.L_x_3950:
        /* <DEDUP_REMOVED lines=8> */
[-C--:B--2---:R-:W-:Y:S02]  /*e750*/  IMAD R3, R25, R18.reuse, RZ ;  /* 0x0000001219037224 */ /* 0x084fe400078e02ff */
[----:B------:R-:W-:-:S04]  /*e760*/  IMAD.WIDE.U32 R12, R24, R18, RZ ;  /* 0x00000012180c7225 */ /* 0x000fc800078e00ff */
[----:B---3--:R-:W-:Y:S01]  /*e770*/  IMAD R15, R15, R0, RZ ;  /* 0x000000000f0f7224 */ /* 0x008fe200078e02ff */
[----:B------:R-:W-:Y:S01]  /*e780*/  MOV R18, R12 ;  /* 0x0000000c00127202 */ /* 0x000fe20000000f00 */
[----:B------:R-:W-:Y:S02]  /*e790*/  IMAD R3, R24, R19, R3 ;  /* 0x0000001318037224 */ /* 0x000fe400078e0203 */
[----:B------:R-:W-:-:S03]  /*e7a0*/  IMAD.WIDE.U32 R24, R14, R0, RZ ;  /* 0x000000000e187225 */ /* 0x000fc600078e00ff */
[----:B------:R-:W-:Y:S01]  /*e7b0*/  IADD3 R19, R13, R3, RZ ;  /* 0x000000030d137210 */ /* 0x000fe20007ffe0ff */
[----:B------:R-:W-:Y:S02]  /*e7c0*/  IMAD R15, R14, R17, R15 ;  /* 0x000000110e0f7224 */ /* 0x000fe400078e020f */
[----:B------:R-:W-:-:S03]  /*e7d0*/  IMAD.MOV.U32 R0, RZ, RZ, R24 ;  /* 0x000000ffff007224 */ /* 0x000fc600078e0018 */
[----:B------:R-:W-:Y:S01]  /*e7e0*/  IADD3 R17, R25, R15, RZ ;  /* 0x0000000f19117210 */ /* 0x000fe20007ffe0ff */
[----:B------:R-:W-:Y:S05]  /*e7f0*/  @!P0 BRA `(.L_x_3950) ;  /* 0xfffffed000008947 */ /* 0x000fea000383ffff */
.L_x_3949:
[----:B------:R-:W-:Y:S05]  /*e800*/  BSYNC B1 ;  /* 0x0000000000017941 */ /* 0x000fea0003800000 */
.L_x_3948:
[----:B------:R-:W-:Y:S05]  /*e810*/  BRA `(.L_x_3951) ;  /* 0x000001a000007947 */ /* 0x000fea0003800000 */
.L_x_3947:
[----:B------:R-:W-:Y:S01]  /*e820*/  ISETP.GE.U32.AND P0, PT, R2, c[0x0][0x184], PT ;  /* 0x0000610002007a0c */ /* 0x000fe20003f06070 */
[----:B------:R-:W-:Y:S01]  /*e830*/  IMAD.MOV.U32 R17, RZ, RZ, c[0x0][0x16c] ;  /* 0x00005b00ff117624 */ /* 0x000fe200078e00ff */
[----:B------:R-:W-:-:S11]  /*e840*/  MOV R0, c[0x0][0x168] ;  /* 0x00005a0000007a02 */ /* 0x000fd60000000f00 */
[----:B------:R-:W-:Y:S05]  /*e850*/  @P0 BRA `(.L_x_3951) ;  /* 0x0000016000000947 */ /* 0x000fea0003800000 */
[----:B------:R-:W-:Y:S01]  /*e860*/  MOV R0, c[0x0][0x168] ;  /* 0x00005a0000007a02 */ /* 0x000fe20000000f00 */
[----:B------:R-:W-:Y:S01]  /*e870*/  IMAD.MOV.U32 R26, RZ, RZ, R2 ;  /* 0x000000ffff1a7224 */ /* 0x000fe200078e0002 */
[----:B------:R-:W-:Y:S02]  /*e880*/  MOV R17, c[0x0][0x16c] ;  /* 0x00005b0000117a02 */ /* 0x000fe40000000f00 */
.L_x_3952:
        /* <DEDUP_REMOVED lines=8> */
[-C--:B--2---:R-:W-:Y:S02]  /*e910*/  IMAD R3, R21, R18.reuse, RZ ;  /* 0x0000001215037224 */ /* 0x084fe400078e02ff */
[----:B------:R-:W-:-:S04]  /*e920*/  IMAD.WIDE.U32 R12, R20, R18, RZ ;  /* 0x00000012140c7225 */ /* 0x000fc800078e00ff */
[-C--:B---3--:R-:W-:Y:S02]  /*e930*/  IMAD R18, R25, R0.reuse, RZ ;  /* 0x0000000019127224 */ /* 0x088fe400078e02ff */
[----:B------:R-:W-:Y:S02]  /*e940*/  IMAD R3, R20, R19, R3 ;  /* 0x0000001314037224 */ /* 0x000fe400078e0203 */
[----:B------:R-:W-:-:S04]  /*e950*/  IMAD.WIDE.U32 R20, R24, R0, RZ ;  /* 0x0000000018147225 */ /* 0x000fc800078e00ff */
[----:B------:R-:W-:Y:S01]  /*e960*/  IMAD R17, R24, R17, R18 ;  /* 0x0000001118117224 */ /* 0x000fe200078e0212 */
[----:B------:R-:W-:Y:S01]  /*e970*/  MOV R18, R12 ;  /* 0x0000000c00127202 */ /* 0x000fe20000000f00 */
[----:B------:R-:W-:Y:S01]  /*e980*/  IMAD.IADD R19, R13, 0x1, R3 ;  /* 0x000000010d137824 */ /* 0x000fe200078e0203 */
[----:B------:R-:W-:Y:S02]  /*e990*/  MOV R0, R20 ;  /* 0x0000001400007202 */ /* 0x000fe40000000f00 */
[----:B------:R-:W-:Y:S01]  /*e9a0*/  IADD3 R17, R21, R17, RZ ;  /* 0x0000001115117210 */ /* 0x000fe20007ffe0ff */
[----:B------:R-:W-:Y:S05]  /*e9b0*/  @!P0 BRA `(.L_x_3952) ;  /* 0xfffffed000008947 */ /* 0x000fea000383ffff */
.L_x_3951:
[----:B------:R-:W-:Y:S05]  /*e9c0*/  BSYNC B0 ;  /* 0x0000000000007941 */ /* 0x000fea0003800000 */
.L_x_3946:
[----:B------:R-:W-:Y:S01]  /*e9d0*/  IMAD R3, R2, c[0x0][0x0], R16 ;  /* 0x0000000002037a24 */ /* 0x000fe200078e0210 */
[----:B------:R-:W-:Y:S01]  /*e9e0*/  MOV R13, R19 ;  /* 0x00000013000d7202 */ /* 0x000fe20000000f00 */
[----:B------:R-:W-:Y:S01]  /*e9f0*/  IMAD.MOV.U32 R12, RZ, RZ, R18 ;  /* 0x000000ffff0c7224 */ /* 0x000fe200078e0012 */
[----:B------:R-:W-:Y:S01]  /*ea00*/  MOV R14, R0 ;  /* 0x00000000000e7202 */ /* 0x000fe20000000f00 */
[----:B------:R-:W-:Y:S01]  /*ea10*/  IMAD.MOV.U32 R15, RZ, RZ, R17 ;  /* 0x000000ffff0f7224 */ /* 0x000fe200078e0011 */
[----:B------:R-:W-:Y:S01]  /*ea20*/  ULDC UR4, c[0x0][0x4] ;  /* 0x0000010000047ab9 */ /* 0x000fe20000000800 */
[----:B------:R-:W-:Y:S01]  /*ea30*/  LEA R11, R3, 0x10, 0x4 ;  /* 0x00000010030b7811 */ /* 0x000fe200078e20ff */
[----:B------:R-:W-:-:S02]  /*ea40*/  USHF.R.U32.HI UR4, URZ, 0x1, UR4 ;  /* 0x000000013f047899 */ /* 0x000fc40008011604 */
[----:B------:R1:W-:Y:S04]  /*ea50*/  STS.128 [R3.X16+0x10], R12 ;  /* 0x0000100c03007388 */ /* 0x0003e8000000cc00 */
[----:B------:R-:W-:-:S13]  /*ea60*/  ISETP.NE.AND P0, PT, RZ, UR4, PT ;  /* 0x00000004ff007c0c */ /* 0x000fda000bf05270 */
[----:B------:R-:W-:Y:S05]  /*ea70*/  @!P0 BRA `(.L_x_3953) ;  /* 0x000001d000008947 */ /* 0x000fea0003800000 */
[----:B-1----:R-:W-:-:S04]  /*ea80*/  MOV R13, UR4 ;  /* 0x00000004000d7c02 */ /* 0x002fc80008000f00 */
.L_x_3956:
[CC--:B------:R-:W-:Y:S01]  /*ea90*/  IADD3 R15, R2.reuse, R13.reuse, RZ ;  /* 0x0000000d020f7210 */ /* 0x0c0fe20007ffe0ff */
[----:B------:R-:W-:Y:S01]  /*eaa0*/  BAR.SYNC.DEFER_BLOCKING 0x0 ;  /* 0x0000000000007b1d */ /* 0x000fe20000010000 */
[----:B------:R-:W-:Y:S02]  /*eab0*/  ISETP.GT.AND P2, PT, R13, 0x1, PT ;  /* 0x000000010d00780c */ /* 0x000fe40003f44270 */
[----:B------:R-:W-:Y:S02]  /*eac0*/  ISETP.GE.U32.AND P0, PT, R15, c[0x0][0x4], PT ;  /* 0x000001000f007a0c */ /* 0x000fe40003f06070 */
[----:B------:R-:W-:Y:S01]  /*ead0*/  SHF.R.S32.HI R26, RZ, 0x1, R13 ;  /* 0x00000001ff1a7819 */ /* 0x000fe2000001140d */
[----:B------:R-:W-:Y:S01]  /*eae0*/  BSSY B0, `(.L_x_3954) ;  /* 0x0000014000007945 */ /* 0x000fe20003800000 */
[----:B------:R-:W-:-:S13]  /*eaf0*/  ISETP.GE.U32.OR P0, PT, R2, R13, P0 ;  /* 0x0000000d0200720c */ /* 0x000fda0000706470 */
[----:B------:R-:W-:Y:S05]  /*eb00*/  @P0 BRA `(.L_x_3955) ;  /* 0x0000011000000947 */ /* 0x000fea0003800000 */
[----:B------:R-:W-:-:S06]  /*eb10*/  IMAD R12, R15, c[0x0][0x0], R16 ;  /* 0x000000000f0c7a24 */ /* 0x000fcc00078e0210 */
[----:B------:R-:W1:Y:S02]  /*eb20*/  LDS.128 R12, [R12.X16+0x10] ;  /* 0x000010000c0c7984 */ /* 0x000e64000000cc00 */
[----:B-1----:R-:W-:Y:S02]  /*eb30*/  IMAD R15, R15, R0, RZ ;  /* 0x000000000f0f7224 */ /* 0x002fe400078e02ff */
[----:B------:R-:W-:Y:S02]  /*eb40*/  IMAD R13, R13, R18, RZ ;  /* 0x000000120d0d7224 */ /* 0x000fe400078e02ff */
[----:B------:R-:W-:-:S04]  /*eb50*/  IMAD.WIDE.U32 R24, R14, R0, RZ ;  /* 0x000000000e187225 */ /* 0x000fc800078e00ff */
[----:B------:R-:W-:Y:S01]  /*eb60*/  IMAD R15, R14, R17, R15 ;  /* 0x000000110e0f7224 */ /* 0x000fe200078e020f */
[----:B------:R-:W-:Y:S01]  /*eb70*/  MOV R14, R24 ;  /* 0x00000018000e7202 */ /* 0x000fe20000000f00 */
[C---:B------:R-:W-:Y:S01]  /*eb80*/  IMAD.WIDE.U32 R20, R12.reuse, R18, RZ ;  /* 0x000000120c147225 */ /* 0x040fe200078e00ff */
[----:B------:R-:W-:Y:S02]  /*eb90*/  MOV R0, R24 ;  /* 0x0000001800007202 */ /* 0x000fe40000000f00 */
[----:B------:R-:W-:Y:S01]  /*eba0*/  IADD3 R17, R25, R15, RZ ;  /* 0x0000000f19117210 */ /* 0x000fe20007ffe0ff */
[----:B------:R-:W-:Y:S01]  /*ebb0*/  IMAD R13, R12, R19, R13 ;  /* 0x000000130c0d7224 */ /* 0x000fe200078e020d */
[----:B------:R-:W-:Y:S01]  /*ebc0*/  MOV R12, R20 ;  /* 0x00000014000c7202 */ /* 0x000fe20000000f00 */
[----:B------:R-:W-:Y:S01]  /*ebd0*/  IMAD.MOV.U32 R18, RZ, RZ, R20 ;  /* 0x000000ffff127224 */ /* 0x000fe200078e0014 */
[----:B------:R-:W-:Y:S01]  /*ebe0*/  MOV R15, R17 ;  /* 0x00000011000f7202 */ /* 0x000fe20000000f00 */
[----:B------:R-:W-:-:S04]  /*ebf0*/  IMAD.IADD R19, R21, 0x1, R13 ;  /* 0x0000000115137824 */ /* 0x000fc800078e020d */
[----:B------:R-:W-:-:S05]  /*ec00*/  IMAD.MOV.U32 R13, RZ, RZ, R19 ;  /* 0x000000ffff0d7224 */ /* 0x000fca00078e0013 */
[----:B------:R1:W-:Y:S02]  /*ec10*/  STS.128 [R3.X16+0x10], R12 ;  /* 0x0000100c03007388 */ /* 0x0003e4000000cc00 */
.L_x_3955:
[----:B------:R-:W-:Y:S05]  /*ec20*/  BSYNC B0 ;  /* 0x0000000000007941 */ /* 0x000fea0003800000 */
.L_x_3954:
[----:B-1----:R-:W-:Y:S01]  /*ec30*/  MOV R13, R26 ;  /* 0x0000001a000d7202 */ /* 0x002fe20000000f00 */
[----:B------:R-:W-:Y:S05]  /*ec40*/  @P2 BRA `(.L_x_3956) ;  /* 0xfffffe4000002947 */ /* 0x000fea000383ffff */
.L_x_3953:
[----:B-1----:R-:W-:-:S13]  /*ec50*/  ISETP.NE.AND P0, PT, RZ, c[0x0][0x188], PT ;  /* 0x00006200ff007a0c */ /* 0x002fda0003f05270 */
[----:B------:R-:W-:Y:S05]  /*ec60*/  @!P0 BRA `(.L_x_3957) ;  /* 0x000003f000008947 */ /* 0x000fea0003800000 */
[----:B------:R-:W-:Y:S01]  /*ec70*/  IMAD.MOV.U32 R2, RZ, RZ, c[0x0][0x0] ;  /* 0x00000000ff027624 */ /* 0x000fe200078e00ff */
[----:B------:R-:W-:-:S04]  /*ec80*/  MOV R20, c[0x0][0x0] ;  /* 0x0000000000147a02 */ /* 0x000fc80000000f00 */
[----:B------:R-:W-:-:S13]  /*ec90*/  ISETP.GT.AND P0, PT, R2, 0x20, PT ;  /* 0x000000200200780c */ /* 0x000fda0003f04270 */
[----:B------:R-:W-:Y:S05]  /*eca0*/  @!P0 BRA `(.L_x_3958) ;  /* 0x0000026000008947 */ /* 0x000fea0003800000 */
[----:B------:R-:W-:Y:S01]  /*ecb0*/  MOV R12, R18 ;  /* 0x00000012000c7202 */ /* 0x000fe20000000f00 */
[----:B------:R-:W-:Y:S01]  /*ecc0*/  IMAD.MOV.U32 R13, RZ, RZ, R19 ;  /* 0x000000ffff0d7224 */ /* 0x000fe200078e0013 */
[----:B------:R-:W-:Y:S01]  /*ecd0*/  MOV R14, R0 ;  /* 0x00000000000e7202 */ /* 0x000fe20000000f00 */
[----:B------:R-:W-:Y:S01]  /*ece0*/  IMAD.MOV.U32 R20, RZ, RZ, 0x20 ;  /* 0x00000020ff147424 */ /* 0x000fe200078e00ff */
[----:B------:R-:W-:Y:S02]  /*ecf0*/  MOV R15, R17 ;  /* 0x00000011000f7202 */ /* 0x000fe40000000f00 */
[----:B------:R-:W-:-:S03]  /*ed00*/  LEA.HI R2, R2, c[0x0][0x0], RZ, 0x1 ;  /* 0x0000000002027a11 */ /* 0x000fc600078f08ff */
[----:B------:R1:W-:Y:S01]  /*ed10*/  STS.128 [R3.X16+0x10], R12 ;  /* 0x0000100c03007388 */ /* 0x0003e2000000cc00 */
[----:B------:R-:W-:-:S04]  /*ed20*/  SHF.R.S32.HI R27, RZ, 0x1, R2 ;  /* 0x00000001ff1b7819 */ /* 0x000fc80000011402 */
[----:B------:R-:W-:-:S13]  /*ed30*/  ISETP.GE.AND P0, PT, R27, 0x20, PT ;  /* 0x000000201b00780c */ /* 0x000fda0003f06270 */
[----:B-1----:R-:W-:Y:S05]  /*ed40*/  @!P0 BRA `(.L_x_3958) ;  /* 0x000001c000008947 */ /* 0x002fea0003800000 */
.L_x_3961:
        /* <DEDUP_REMOVED lines=9> */
[-C--:B------:R-:W-:Y:S02]  /*ede0*/  IMAD R13, R15, R0.reuse, RZ ;  /* 0x000000000f0d7224 */ /* 0x080fe400078e02ff */
        /* <DEDUP_REMOVED lines=13> */
.L_x_3960:
[----:B------:R-:W-:Y:S05]  /*eec0*/  BSYNC B0 ;  /* 0x0000000000007941 */ /* 0x000fea0003800000 */
.L_x_3959:
[----:B------:R-:W-:-:S04]  /*eed0*/  SHF.R.S32.HI R27, RZ, 0x1, R27 ;  /* 0x00000001ff1b7819 */ /* 0x000fc8000001141b */
[----:B------:R-:W-:-:S13]  /*eee0*/  ISETP.GE.AND P0, PT, R27, 0x20, PT ;  /* 0x000000201b00780c */ /* 0x000fda0003f06270 */
[----:B------:R-:W-:Y:S05]  /*eef0*/  @P0 BRA `(.L_x_3961) ;  /* 0xfffffe5000000947 */ /* 0x000fea000383ffff */
[----:B------:R-:W-:-:S09]  /*ef00*/  HFMA2.MMA R20, -RZ, RZ, 0, 1.9073486328125e-06 ;  /* 0x00000020ff147435 */ /* 0x000fd200000001ff */
.L_x_3958:
[----:B------:R-:W-:Y:S01]  /*ef10*/  BAR.SYNC.DEFER_BLOCKING 0x0 ;  /* 0x0000000000007b1d */ /* 0x000fe20000010000 */
[----:B------:R-:W-:-:S13]  /*ef20*/  ISETP.GE.AND P0, PT, R20, 0x2, PT ;  /* 0x000000021400780c */ /* 0x000fda0003f06270 */
[----:B------:R-:W-:Y:S05]  /*ef30*/  @!P0 BRA `(.L_x_3957) ;  /* 0x0000012000008947 */ /* 0x000fea0003800000 */
[----:B------:R-:W-:-:S05]  /*ef40*/  IMAD.MOV.U32 R11, RZ, RZ, 0x1 ;  /* 0x00000001ff0b7424 */ /* 0x000fca00078e00ff */
.L_x_3962:
[----:B------:R-:W2:Y:S04]  /*ef50*/  SHFL.DOWN PT, R2, R18, R11, 0x1f ;  /* 0x08001f0b12027589 */ /* 0x000ea800000e0000 */
[----:B-1----:R-:W1:Y:S04]  /*ef60*/  SHFL.DOWN PT, R12, R0, R11, 0x1f ;  /* 0x08001f0b000c7589 */ /* 0x002e6800000e0000 */
[----:B------:R-:W3:Y:S04]  /*ef70*/  SHFL.DOWN PT, R3, R19, R11, 0x1f ;  /* 0x08001f0b13037589 */ /* 0x000ee800000e0000 */
[----:B------:R4:W5:Y:S02]  /*ef80*/  SHFL.DOWN PT, R13, R17, R11, 0x1f ;  /* 0x08001f0b110d7589 */ /* 0x00096400000e0000 */
[----:B----4-:R-:W-:Y:S01]  /*ef90*/  SHF.L.U32 R11, R11, 0x1, RZ ;  /* 0x000000010b0b7819 */ /* 0x010fe200000006ff */
[----:B--2---:R-:W-:-:S03]  /*efa0*/  IMAD R14, R19, R2, RZ ;  /* 0x00000002130e7224 */ /* 0x004fc600078e02ff */
[----:B------:R-:W-:Y:S01]  /*efb0*/  ISETP.GE.AND P0, PT, R11, R20, PT ;  /* 0x000000140b00720c */ /* 0x000fe20003f06270 */
[----:B-1----:R-:W-:Y:S02]  /*efc0*/  IMAD R16, R17, R12, RZ ;  /* 0x0000000c11107224 */ /* 0x002fe400078e02ff */
[----:B---3--:R-:W-:Y:S02]  /*efd0*/  IMAD R15, R3, R18, R14 ;  /* 0x00000012030f7224 */ /* 0x008fe400078e020e */
[----:B------:R-:W-:-:S04]  /*efe0*/  IMAD.WIDE.U32 R2, R18, R2, RZ ;  /* 0x0000000212027225 */ /* 0x000fc800078e00ff */
[----:B-----5:R-:W-:Y:S01]  /*eff0*/  IMAD R21, R13, R0, R16 ;  /* 0x000000000d157224 */ /* 0x020fe200078e0210 */
[----:B------:R-:W-:Y:S01]  /*f000*/  IADD3 R19, R3, R15, RZ ;  /* 0x0000000f03137210 */ /* 0x000fe20007ffe0ff */
[----:B------:R-:W-:-:S04]  /*f010*/  IMAD.WIDE.U32 R12, R0, R12, RZ ;  /* 0x0000000c000c7225 */ /* 0x000fc800078e00ff */
[----:B------:R-:W-:Y:S01]  /*f020*/  IMAD.MOV.U32 R18, RZ, RZ, R2 ;  /* 0x000000ffff127224 */ /* 0x000fe200078e0002 */
[----:B------:R-:W-:Y:S02]  /*f030*/  IADD3 R17, R13, R21, RZ ;  /* 0x000000150d117210 */ /* 0x000fe40007ffe0ff */
[----:B------:R-:W-:Y:S01]  /*f040*/  MOV R0, R12 ;  /* 0x0000000c00007202 */ /* 0x000fe20000000f00 */
[----:B------:R-:W-:Y:S05]  /*f050*/  @!P0 BRA `(.L_x_3962) ;  /* 0xfffffef000008947 */ /* 0x000fea000383ffff */
.L_x_3957:
        /* <DEDUP_REMOVED lines=9> */
[----:B-1----:R-:W2:Y:S04]  /*f0f0*/  LDG.E.64 R2, [R4.64] ;  /* 0x0000002404027981 */ /* 0x002ea8000c1e1b00 */
[----:B------:R-:W3:Y:S01]  /*f100*/  LDG.E.64 R6, [R4.64+0x8] ;  /* 0x0000082404067981 */ /* 0x000ee2000c1e1b00 */
[-C--:B--2---:R-:W-:Y:S02]  /*f110*/  IMAD R19, R19, R2.reuse, RZ ;  /* 0x0000000213137224 */ /* 0x084fe400078e02ff */
[----:B------:R-:W-:-:S04]  /*f120*/  IMAD.WIDE.U32 R8, R18, R2, RZ ;  /* 0x0000000212087225 */ /* 0x000fc800078e00ff */
[----:B---3--:R-:W-:Y:S02]  /*f130*/  IMAD R17, R17, R6, RZ ;  /* 0x0000000611117224 */ /* 0x008fe400078e02ff */
[----:B------:R-:W-:Y:S01]  /*f140*/  IMAD R19, R3, R18, R19 ;  /* 0x0000001203137224 */ /* 0x000fe200078e0213 */
[----:B------:R-:W-:Y:S01]  /*f150*/  MOV R18, R8 ;  /* 0x0000000800127202 */ /* 0x000fe20000000f00 */
[----:B------:R-:W-:-:S04]  /*f160*/  IMAD.WIDE.U32 R2, R0, R6, RZ ;  /* 0x0000000600027225 */ /* 0x000fc800078e00ff */
[----:B------:R-:W-:Y:S02]  /*f170*/  IMAD R17, R7, R0, R17 ;  /* 0x0000000007117224 */ /* 0x000fe400078e0211 */
[----:B------:R-:W-:Y:S02]  /*f180*/  IMAD.IADD R19, R9, 0x1, R19 ;  /* 0x0000000109137824 */ /* 0x000fe400078e0213 */
[----:B------:R-:W-:Y:S01]  /*f190*/  IMAD.MOV.U32 R0, RZ, RZ, R2 ;  /* 0x000000ffff007224 */ /* 0x000fe200078e0002 */
[----:B------:R-:W-:-:S04]  /*f1a0*/  IADD3 R17, R3, R17, RZ ;  /* 0x0000001103117210 */ /* 0x000fc80007ffe0ff */
.L_x_3964:
[----:B------:R-:W-:Y:S01]  /*f1b0*/  MOV R16, R0 ;  /* 0x0000000000107202 */ /* 0x000fe20000000f00 */
        /* <DEDUP_REMOVED lines=9> */
[----:B-1----:R1:W2:Y:S01]  /*f250*/  LDC.64 R2, c[0x4][R0] ;  /* 0x0100000000027b82 */ /* 0x0022a20000000a00 */
[----:B------:R-:W-:Y:S01]  /*f260*/  MOV R6, c[0x4][0x640] ;  /* 0x0101900000067a02 */ /* 0x000fe20000000f00 */
[----:B------:R-:W-:Y:S01]  /*f270*/  IMAD.MOV.U32 R11, RZ, RZ, c[0x4][0x324] ;  /* 0x0100c900ff0b7624 */ /* 0x000fe200078e00ff */
[----:B------:R-:W-:Y:S02]  /*f280*/  MOV R8, 0x2ef ;  /* 0x000002ef00087802 */ /* 0x000fe40000000f00 */
[----:B------:R-:W-:Y:S02]  /*f290*/  MOV R10, c[0x4][0x320] ;  /* 0x0100c800000a7a02 */ /* 0x000fe40000000f00 */
[----:B------:R-:W-:-:S02]  /*f2a0*/  MOV R12, 0x1 ;  /* 0x00000001000c7802 */ /* 0x000fc40000000f00 */
        /* <DEDUP_REMOVED lines=9> */
.L_x_3966:
[----:B------:R-:W-:Y:S02]  /*f340*/  IADD3 R2, P0, R23, c[0x0][0x548], RZ ;  /* 0x0001520017027a10 */ /* 0x000fe40007f1e0ff */
[----:B------:R-:W-:-:S03]  /*f350*/  ISETP.NE.AND P6, PT, R24, c[0x0][0x57c], PT ;  /* 0x00015f0018007a0c */ /* 0x000fc60003fc5270 */
[----:B-1----:R-:W-:-:S05]  /*f360*/  IMAD.X R3, RZ, RZ, c[0x0][0x54c], P0 ;  /* 0x00015300ff037624 */ /* 0x002fca00000e06ff */
[----:B------:R1:W-:Y:S05]  /*f370*/  STG.E.64 [R2.64], R18 ;  /* 0x0000001202007986 */ /* 0x0003ea000c101b24 */
        /* <DEDUP_REMOVED lines=20> */
.L_x_3967:
[----:B------:R-:W-:-:S04]  /*f4c0*/  IADD3 R22, P0, R22, c[0x0][0x548], RZ ;  /* 0x0001520016167a10 */ /* 0x000fc80007f1e0ff */
[----:B------:R-:W-:-:S05]  /*f4d0*/  IADD3.X R23, RZ, c[0x0][0x54c], RZ, P0, !PT ;  /* 0x00015300ff177a10 */ /* 0x000fca00007fe4ff */
[----:B------:R-:W-:Y:S01]  /*f4e0*/  STG.E.64 [R22.64], R16 ;  /* 0x0000001016007986 */ /* 0x000fe2000c101b24 */
[----:B------:R-:W-:Y:S05]  /*f4f0*/  EXIT ;  /* 0x000000000000794d */ /* 0x000fea0003800000 */
.L_x_3965:
[----:B------:R-:W-:Y:S04]  /*f500*/  STG.E.64 [R4.64], R18 ;  /* 0x0000001204007986 */ /* 0x000fe8000c101b24 */
[----:B------:R-:W-:Y:S01]  /*f510*/  STG.E.64 [R4.64+0x8], R16 ;  /* 0x0000081004007986 */ /* 0x000fe2000c101b24 */
[----:B------:R-:W-:Y:S05]  /*f520*/  EXIT ;  /* 0x000000000000794d */ /* 0x000fea0003800000 */
.L_x_3963:
[----:B------:R-:W-:Y:S01]  /*f530*/  ISETP.NE.AND P0, PT, RZ, UR38, PT ;  /* 0x00000026ff007c0c */ /* 0x000fe2000bf05270 */
[----:B------:R-:W-:Y:S02]  /*f540*/  ULDC.U8 UR4, c[0x0][0x579] ;  /* 0x00015e4000047ab9 */ /* 0x000fe40000000000 */
[----:B------:R-:W-:-:S10]  /*f550*/  ISETP.NE.AND P1, PT, RZ, UR4, PT ;  /* 0x00000004ff007c0c */ /* 0x000fd4000bf25270 */
[----:B------:R-:W-:Y:S05]  /*f560*/  @!P0 BRA `(.L_x_3968) ;  /* 0x000000c000008947 */ /* 0x000fea0003800000 */
[----:B-1----:R-:W2:Y:S04]  /*f570*/  LDG.E.64 R2, [R8.64] ;  /* 0x0000002408027981 */ /* 0x002ea8000c1e1b00 */
[----:B------:R-:W3:Y:S01]  /*f580*/  LDG.E.64 R4, [R6.64] ;  /* 0x0000002406047981 */ /* 0x000ee2000c1e1b00 */
[-C--:B--2---:R-:W-:Y:S02]  /*f590*/  IMAD R19, R19, R2.reuse, RZ ;  /* 0x0000000213137224 */ /* 0x084fe400078e02ff */
[----:B------:R-:W-:-:S04]  /*f5a0*/  IMAD.WIDE.U32 R10, R18, R2, RZ ;  /* 0x00000002120a7225 */ /* 0x000fc800078e00ff */
[----:B---3--:R-:W-:Y:S02]  /*f5b0*/  IMAD R17, R17, R4, RZ ;  /* 0x0000000411117224 */ /* 0x008fe400078e02ff */
[----:B------:R-:W-:Y:S02]  /*f5c0*/  IMAD R19, R3, R18, R19 ;  /* 0x0000001203137224 */ /* 0x000fe400078e0213 */
[----:B------:R-:W-:-:S03]  /*f5d0*/  IMAD.WIDE.U32 R2, R0, R4, RZ ;  /* 0x0000000400027225 */ /* 0x000fc600078e00ff */
[----:B------:R-:W-:Y:S01]  /*f5e0*/  IADD3 R19, R11, R19, RZ ;  /* 0x000000130b137210 */ /* 0x000fe20007ffe0ff */
[----:B------:R-:W-:Y:S01]  /*f5f0*/  IMAD R17, R5, R0, R17 ;  /* 0x0000000005117224 */ /* 0x000fe200078e0211 */
[----:B------:R-:W-:Y:S01]  /*f600*/  MOV R0, R2 ;  /* 0x0000000200007202 */ /* 0x000fe20000000f00 */
[----:B------:R-:W-:-:S03]  /*f610*/  IMAD.MOV.U32 R18, RZ, RZ, R10 ;  /* 0x000000ffff127224 */ /* 0x000fc600078e000a */
[----:B------:R-:W-:Y:S02]  /*f620*/  IADD3 R17, R3, R17, RZ ;  /* 0x0000001103117210 */ /* 0x000fe40007ffe0ff */
.L_x_3968:
[----:B------:R-:W-:Y:S01]  /*f630*/  IMAD.MOV.U32 R16, RZ, RZ, R0 ;  /* 0x000000ffff107224 */ /* 0x000fe200078e0000 */
        /* <DEDUP_REMOVED lines=9> */
[----:B-1----:R1:W2:Y:S01]  /*f6d0*/  LDC.64 R2, c[0x4][R0] ;  /* 0x0100000000027b82 */ /* 0x0022a20000000a00 */
[----:B------:R-:W-:Y:S01]  /*f6e0*/  MOV R6, c[0x4][0x640] ;  /* 0x0101900000067a02 */ /* 0x000fe20000000f00 */
[----:B------:R-:W-:Y:S01]  /*f6f0*/  IMAD.MOV.U32 R12, RZ, RZ, 0x1 ;  /* 0x00000001ff0c7424 */ /* 0x000fe200078e00ff */
[----:B------:R-:W-:Y:S02]  /*f700*/  MOV R7, c[0x4][0x644] ;  /* 0x0101910000077a02 */ /* 0x000fe40000000f00 */
[----:B------:R-:W-:Y:S02]  /*f710*/  MOV R10, c[0x4][0x320] ;  /* 0x0100c800000a7a02 */ /* 0x000fe40000000f00 */
[----:B------:R-:W-:-:S02]  /*f720*/  MOV R11, c[0x4][0x324] ;  /* 0x0100c900000b7a02 */ /* 0x000fc40000000f00 */
        /* <DEDUP_REMOVED lines=9> */
.L_x_3970:
[----:B------:R-:W-:Y:S02]  /*f7c0*/  IADD3 R2, P0, R23, c[0x0][0x548], RZ ;  /* 0x0001520017027a10 */ /* 0x000fe40007f1e0ff */
[----:B------:R-:W-:Y:S02]  /*f7d0*/  ISETP.NE.AND P6, PT, R24, c[0x0][0x57c], PT ;  /* 0x00015f0018007a0c */ /* 0x000fe40003fc5270 */
[----:B-1----:R-:W-:-:S05]  /*f7e0*/  IADD3.X R3, RZ, c[0x0][0x54c], RZ, P0, !PT ;  /* 0x00015300ff037a10 */ /* 0x002fca00007fe4ff */
[----:B------:R1:W-:Y:S06]  /*f7f0*/  STG.E.64 [R2.64], R18 ;  /* 0x0000001202007986 */ /* 0x0003ec000c101b24 */
        /* <DEDUP_REMOVED lines=20> */
.L_x_3971:
[----:B------:R-:W-:-:S05]  /*f940*/  IADD3 R22, P0, R22, c[0x0][0x548], RZ ;  /* 0x0001520016167a10 */ /* 0x000fca0007f1e0ff */
[----:B------:R-:W-:-:S05]  /*f950*/  IMAD.X R23, RZ, RZ, c[0x0][0x54c], P0 ;  /* 0x00015300ff177624 */ /* 0x000fca00000e06ff */
[----:B------:R-:W-:Y:S01]  /*f960*/  STG.E.64 [R22.64], R16 ;  /* 0x0000001016007986 */ /* 0x000fe2000c101b24 */
[----:B------:R-:W-:Y:S05]  /*f970*/  EXIT ;  /* 0x000000000000794d */ /* 0x000fea0003800000 */
.L_x_3969:
[----:B------:R-:W-:Y:S04]  /*f980*/  STG.E.64 [R8.64], R18 ;  /* 0x0000001208007986 */ /* 0x000fe8000c101b24 */
[----:B------:R-:W-:Y:S01]  /*f990*/  STG.E.64 [R6.64], R16 ;  /* 0x0000001006007986 */ /* 0x000fe2000c101b24 */
[----:B------:R-:W-:Y:S05]  /*f9a0*/  EXIT ;  /* 0x000000000000794d */ /* 0x000fea0003800000 */
.L_x_3937:
        /* <DEDUP_REMOVED lines=18> */
[-C--:B--2---:R-:W-:Y:S02]  /*fad0*/  IMAD R7, R3, R8.reuse, RZ ;  /* 0x0000000803077224 */ /* 0x084fe400078e02ff */
[----:B------:R-:W-:-:S04]  /*fae0*/  IMAD.WIDE.U32 R2, R6, R8, RZ ;  /* 0x0000000806027225 */ /* 0x000fc800078e00ff */
[----:B---3--:R-:W-:Y:S02]  /*faf0*/  IMAD R17, R17, R10, RZ ;  /* 0x0000000a11117224 */ /* 0x008fe400078e02ff */
[----:B------:R-:W-:Y:S01]  /*fb00*/  IMAD R7, R9, R6, R7 ;  /* 0x0000000609077224 */ /* 0x000fe200078e0207 */
[----:B------:R-:W-:Y:S01]  /*fb10*/  MOV R6, R2 ;  /* 0x0000000200067202 */ /* 0x000fe20000000f00 */
[----:B------:R-:W-:-:S03]  /*fb20*/  IMAD.WIDE.U32 R8, R0, R10, RZ ;  /* 0x0000000a00087225 */ /* 0x000fc600078e00ff */
[----:B------:R-:W-:Y:S01]  /*fb30*/  IADD3 R3, R3, R7, RZ ;  /* 0x0000000703037210 */ /* 0x000fe20007ffe0ff */
[----:B------:R-:W-:Y:S01]  /*fb40*/  IMAD R17, R11, R0, R17 ;  /* 0x000000000b117224 */ /* 0x000fe200078e0211 */
[----:B------:R-:W-:-:S03]  /*fb50*/  MOV R0, R8 ;  /* 0x0000000800007202 */ /* 0x000fc60000000f00 */
[----:B------:R-:W-:Y:S02]  /*fb60*/  IMAD.IADD R17, R9, 0x1, R17 ;  /* 0x0000000109117824 */ /* 0x000fe400078e0211 */
.L_x_3973:
[----:B------:R-:W-:Y:S01]  /*fb70*/  MOV R18, R6 ;  /* 0x0000000600127202 */ /* 0x000fe20000000f00 */
[----:B------:R-:W-:Y:S01]  /*fb80*/  IMAD.MOV.U32 R19, RZ, RZ, R3 ;  /* 0x000000ffff137224 */ /* 0x000fe200078e0003 */
        /* <DEDUP_REMOVED lines=25> */
.L_x_3975:
        /* <DEDUP_REMOVED lines=24> */
.L_x_3976:
[----:B------:R-:W-:-:S04]  /*fea0*/  IADD3 R22, P0, R22, c[0x0][0x548], RZ ;  /* 0x0001520016167a10 */ /* 0x000fc80007f1e0ff */
[----:B------:R-:W-:-:S05]  /*feb0*/  IADD3.X R23, RZ, c[0x0][0x54c], RZ, P0, !PT ;  /* 0x00015300ff177a10 */ /* 0x000fca00007fe4ff */
[----:B------:R-:W-:Y:S01]  /*fec0*/  STG.E.64 [R22.64], R16 ;  /* 0x0000001016007986 */ /* 0x000fe2000c101b24 */
[----:B------:R-:W-:Y:S05]  /*fed0*/  EXIT ;  /* 0x000000000000794d */ /* 0x000fea0003800000 */
.L_x_3974:
[----:B------:R-:W-:Y:S04]  /*fee0*/  STG.E.64 [R4.64], R18 ;  /* 0x0000001204007986 */ /* 0x000fe8000c101b24 */
[----:B------:R-:W-:Y:S01]  /*fef0*/  STG.E.64 [R4.64+0x8], R16 ;  /* 0x0000081004007986 */ /* 0x000fe2000c101b24 */
[----:B------:R-:W-:Y:S05]  /*ff00*/  EXIT ;  /* 0x000000000000794d */ /* 0x000fea0003800000 */
.L_x_3972:
[----:B-1----:R-:W-:Y:S01]  /*ff10*/  ISETP.NE.AND P0, PT, R2, RZ, PT ;  /* 0x000000ff0200720c */ /* 0x002fe20003f05270 */
[----:B------:R-:W-:Y:S02]  /*ff20*/  ULDC.U8 UR4, c[0x0][0x579] ;  /* 0x00015e4000047ab9 */ /* 0x000fe40000000000 */
[----:B------:R-:W-:-:S10]  /*ff30*/  ISETP.NE.AND P1, PT, RZ, UR4, PT ;  /* 0x00000004ff007c0c */ /* 0x000fd4000bf25270 */
[----:B------:R-:W-:Y:S05]  /*ff40*/  @!P0 BRA `(.L_x_3977) ;  /* 0x000000c000008947 */ /* 0x000fea0003800000 */
[----:B------:R-:W2:Y:S04]  /*ff50*/  LDG.E.64 R4, [R8.64] ;  /* 0x0000002408047981 */ /* 0x000ea8000c1e1b00 */
        /* <DEDUP_REMOVED lines=11> */
.L_x_3977:
[----:B------:R-:W-:Y:S01]  /*10010*/  IMAD.MOV.U32 R18, RZ, RZ, R6 ;  /* 0x000000ffff127224 */ /* 0x000fe200078e0006 */
[----:B------:R-:W-:Y:S02]  /*10020*/  MOV R19, R3 ;  /* 0x0000000300137202 */ /* 0x000fe40000000f00 */
[----:B------:R-:W-:Y:S01]  /*10030*/  MOV R16, R0 ;  /* 0x0000000000107202 */ /* 0x000fe20000000f00 */
        /* <DEDUP_REMOVED lines=24> */
.L_x_3979:
        /* <DEDUP_REMOVED lines=9> */
[----:B-1----:R1:W2:Y:S01]  /*10250*/  LDC.64 R2, c[0x4][R0] ;  /* 0x0100000000027b82 */ /* 0x0022a20000000a00 */
        /* <DEDUP_REMOVED lines=14> */
.L_x_3980:
[----:B------:R-:W-:-:S04]  /*10340*/  IADD3 R22, P0, R22, c[0x0][0x548], RZ ;  /* 0x0001520016167a10 */ /* 0x000fc80007f1e0ff */
[----:B------:R-:W-:-:S05]  /*10350*/  IADD3.X R23, RZ, c[0x0][0x54c], RZ, P0, !PT ;  /* 0x00015300ff177a10 */ /* 0x000fca00007fe4ff */
[----:B------:R-:W-:Y:S01]  /*10360*/  STG.E.64 [R22.64], R16 ;  /* 0x0000001016007986 */ /* 0x000fe2000c101b24 */
[----:B------:R-:W-:Y:S05]  /*10370*/  EXIT ;  /* 0x000000000000794d */ /* 0x000fea0003800000 */
.L_x_3978:
[----:B------:R-:W-:Y:S04]  /*10380*/  STG.E.64 [R8.64], R18 ;  /* 0x0000001208007986 */ /* 0x000fe8000c101b24 */
[----:B------:R-:W-:Y:S01]  /*10390*/  STG.E.64 [R12.64], R16 ;  /* 0x000000100c007986 */ /* 0x000fe2000c101b24 */
[----:B------:R-:W-:Y:S05]  /*103a0*/  EXIT ;  /* 0x000000000000794d */ /* 0x000fea0003800000 */
.L_x_3981:
        /* <DEDUP_REMOVED lines=13> */
.L_x_8830:


//--------------------- .text._ZN2at6native13reduce_kernelILi128ELi4ENS0_8ReduceOpIlNS0_14func_wrapper_tIlNS0_55_GLOBAL__N__0955718d_22_SparseCsrTensorMath_cu_868dd54514ReductionMulOpIlEEEEjlLi4ELi4EEEEEvT1_ --------------------------
	.section	.text._ZN2at6native13reduce_kernelILi128ELi4ENS0_8ReduceOpIlNS0_14func_wrapper_tIlNS0_55_GLOBAL__N__0955718d_22_SparseCsrTensorMath_cu_868dd54514ReductionMulOpIlEEEEjlLi4ELi4EEEEEvT1_,"ax",@progbits
	.sectioninfo	@"SHI_REGISTERS=82"
	.align	128
.text._ZN2at6native13reduce_kernelILi128ELi4ENS0_8ReduceOpIlNS0_14func_wrapper_tIlNS0_55_GLOBAL__N__0955718d_22_SparseCsrTensorMath_cu_868dd54514ReductionMulOpIlEEEEjlLi4ELi4EEEEEvT1_:
        .type           _ZN2at6native13reduce_kernelILi128ELi4ENS0_8ReduceOpIlNS0_14func_wrapper_tIlNS0_55_GLOBAL__N__0955718d_22_SparseCsrTensorMath_cu_868dd54514ReductionMulOpIlEEEEjlLi4ELi4EEEEEvT1_,@function
        .size           _ZN2at6native13reduce_kernelILi128ELi4ENS0_8ReduceOpIlNS0_14func_wrapper_tIlNS0_55_GLOBAL__N__0955718d_22_SparseCsrTensorMath_cu_868dd54514ReductionMulOpIlEEEEjlLi4ELi4EEEEEvT1_,(.L_x_8831 - _ZN2at6native13reduce_kernelILi128ELi4ENS0_8ReduceOpIlNS0_14func_wrapper_tIlNS0_55_GLOBAL__N__0955718d_22_SparseCsrTensorMath_cu_868dd54514ReductionMulOpIlEEEEjlLi4ELi4EEEEEvT1_)
        .other          _ZN2at6native13reduce_kernelILi128ELi4ENS0_8ReduceOpIlNS0_14func_wrapper_tIlNS0_55_GLOBAL__N__0955718d_22_SparseCsrTensorMath_cu_868dd54514ReductionMulOpIlEEEEjlLi4ELi4EEEEEvT1_,@"STO_CUDA_ENTRY STV_DEFAULT"
_ZN2at6native13reduce_kernelILi128ELi4ENS0_8ReduceOpIlNS0_14func_wrapper_tIlNS0_55_GLOBAL__N__0955718d_22_SparseCsrTensorMath_cu_868dd54514ReductionMulOpIlEEEEjlLi4ELi4EEEEEvT1_:
        /* <DEDUP_REMOVED lines=10> */
[----:B--2---:R-:W-:Y:S01]  /*00a0*/  IMAD R3, R0, c[0x0][0x180], R3 ;  /* 0x0000600000037a24 */ /* 0x004fe200078e0203 */
[----:B------:R-:W-:Y:S01]  /*00b0*/  HFMA2.MMA R0, -RZ, RZ, 0, 0 ;  /* 0x00000000ff007435 */ /* 0x000fe200000001ff */
[----:B---3--:R-:W-:Y:S02]  /*00c0*/  IMAD R67, R17, c[0x0][0x190], R4 ;  /* 0x0000640011437a24 */ /* 0x008fe400078e0204 */
[----:B------:R-:W-:Y:S01]  /*00d0*/  IMAD.SHL.U32 R71, R3, 0x4, RZ ;  /* 0x0000000403477824 */ /* 0x000fe200078e00ff */
        /* <DEDUP_REMOVED lines=199> */
.L_x_3982:
        /* <DEDUP_REMOVED lines=11> */
[----:B------:R-:W-:Y:S01]  /*0e00*/  HFMA2.MMA R13, -RZ, RZ, 0, 0 ;  /* 0x00000000ff0d7435 */ /* 0x000fe200000001ff */
        /* <DEDUP_REMOVED lines=39> */
.L_x_3991:
[----:B------:R-:W-:Y:S05]  /*1080*/  BSYNC B2 ;  /* 0x0000000000027941 */ /* 0x000fea0003800000 */
.L_x_3990:
[----:B------:R-:W-:-:S04]  /*1090*/  PRMT R0, R0, 0x9910, RZ ;  /* 0x0000991000007816 */ /* 0x000fc800000000ff */
[----:B------:R-:W-:-:S13]  /*10a0*/  ISETP.NE.AND P0, PT, R0, RZ, PT ;  /* 0x000000ff0000720c */ /* 0x000fda0003f05270 */
[----:B------:R-:W-:Y:S05]  /*10b0*/  @!P0 BRA `(.L_x_3989) ;  /* 0x000000a000008947 */ /* 0x000fea0003800000 */
[----:B------:R-:W-:-:S05]  /*10c0*/  IADD3 R3, P0, R16, -R9, RZ ;  /* 0x8000000910037210 */ /* 0x000fca0007f1e0ff */
[----:B------:R-:W-:Y:S01]  /*10d0*/  IMAD.X R0, RZ, RZ, -0x1, P0 ;  /* 0xffffffffff007424 */ /* 0x000fe200000e06ff */
[----:B------:R-:W-:-:S04]  /*10e0*/  LEA R4, P0, R3, R72, 0x3 ;  /* 0x0000004803047211 */ /* 0x000fc800078018ff */
[----:B------:R-:W-:-:S06]  /*10f0*/  LEA.HI.X R5, R3, R73, R0, 0x3, P0 ;  /* 0x0000004903057211 */ /* 0x000fcc00000f1c00 */
[----:B------:R-:W2:Y:S02]  /*1100*/  LDG.E.64 R4, [R4.64] ;  /* 0x0000002404047981 */ /* 0x000ea4000c1e1b00 */
[----:B--2---:R-:W-:Y:S02]  /*1110*/  IMAD R3, R5, c[0x0][0x168], RZ ;  /* 0x00005a0005037a24 */ /* 0x004fe400078e02ff */
[----:B------:R-:W-:-:S04]  /*1120*/  IMAD.WIDE.U32 R6, R4, c[0x0][0x168], RZ ;  /* 0x00005a0004067a25 */ /* 0x000fc800078e00ff */
[----:B------:R-:W-:Y:S01]  /*1130*/  IMAD R3, R4, c[0x0][0x16c], R3 ;  /* 0x00005b0004037a24 */ /* 0x000fe200078e0203 */
[----:B------:R-:W-:-:S04]  /*1140*/  MOV R14, R6 ;  /* 0x00000006000e7202 */ /* 0x000fc80000000f00 */
[----:B------:R-:W-:Y:S02]  /*1150*/  IADD3 R31, R7, R3, RZ ;  /* 0x00000003071f7210 */ /* 0x000fe40007ffe0ff */
.L_x_3989:
[----:B------:R-:W-:Y:S05]  /*1160*/  BSYNC B1 ;  /* 0x0000000000017941 */ /* 0x000fea0003800000 */
.L_x_3988:
[C---:B------:R-:W-:Y:S02]  /*1170*/  IADD3 R3, P0, -R9.reuse, 0x4, RZ ;  /* 0x0000000409037810 */ /* 0x040fe40007f1e1ff */
[----:B------:R-:W-:Y:S02]  /*1180*/  IADD3 R0, R9, c[0x0][0x174], RZ ;  /* 0x00005d0009007a10 */ /* 0x000fe40007ffe0ff */
[----:B------:R-:W-:Y:S01]  /*1190*/  LEA R72, P1, R3, R72, 0x3 ;  /* 0x0000004803487211 */ /* 0x000fe200078218ff */
[----:B------:R-:W-:Y:S01]  /*11a0*/  IMAD.X R4, RZ, RZ, -0x1, P0 ;  /* 0xffffffffff047424 */ /* 0x000fe200000e06ff */
[----:B------:R-:W-:-:S04]  /*11b0*/  IADD3 R0, R0, -0x4, RZ ;  /* 0xfffffffc00007810 */ /* 0x000fc80007ffe0ff */
[----:B------:R-:W-:Y:S02]  /*11c0*/  LEA.HI.X R73, R3, R73, R4, 0x3, P1 ;  /* 0x0000004903497211 */ /* 0x000fe400008f1c04 */
.L_x_3987:
[----:B------:R-:W-:Y:S05]  /*11d0*/  BSYNC B0 ;  /* 0x0000000000007941 */ /* 0x000fea0003800000 */
.L_x_3986:
        /* <DEDUP_REMOVED lines=10> */
[----:B------:R-:W-:-:S02]  /*1280*/  MOV R25, c[0x0][0x16c] ;  /* 0x00005b0000197a02 */ /* 0x000fc40000000f00 */
[----:B------:R-:W-:Y:S02]  /*1290*/  MOV R19, c[0x0][0x168] ;  /* 0x00005a0000137a02 */ /* 0x000fe40000000f00 */
[----:B------:R-:W-:-:S04]  /*12a0*/  LEA R3, R4, 0x3, 0x2 ;  /* 0x0000000304037811 */ /* 0x000fc800078e10ff */
[----:B------:R-:W-:-:S13]  /*12b0*/  ISETP.GE.U32.AND P0, PT, R3, R0, PT ;  /* 0x000000000300720c */ /* 0x000fda0003f06070 */
[----:B------:R-:W-:Y:S05]  /*12c0*/  @P0 BRA `(.L_x_3993) ;  /* 0x000001f000000947 */ /* 0x000fea0003800000 */
[----:B------:R-:W-:Y:S01]  /*12d0*/  MOV R3, R4 ;  /* 0x0000000400037202 */ /* 0x000fe20000000f00 */
[----:B------:R-:W-:Y:S01]  /*12e0*/  IMAD.MOV.U32 R25, RZ, RZ, c[0x0][0x16c] ;  /* 0x00005b00ff197624 */ /* 0x000fe200078e00ff */
[----:B------:R-:W-:Y:S02]  /*12f0*/  MOV R23, c[0x0][0x168] ;  /* 0x00005a0000177a02 */ /* 0x000fe40000000f00 */
[----:B------:R-:W-:Y:S02]  /*1300*/  MOV R19, c[0x0][0x168] ;  /* 0x00005a0000137a02 */ /* 0x000fe40000000f00 */
[----:B------:R-:W-:Y:S02]  /*1310*/  MOV R21, c[0x0][0x16c] ;  /* 0x00005b0000157a02 */ /* 0x000fe40000000f00 */
.L_x_3994:
        /* <DEDUP_REMOVED lines=9> */
[----:B------:R-:W-:-:S04]  /*13b0*/  IMAD.WIDE.U32 R14, R8, R14, RZ ;  /* 0x0000000e080e7225 */ /* 0x000fc800078e00ff */
[----:B------:R-:W-:Y:S02]  /*13c0*/  IMAD R31, R8, R31, R9 ;  /* 0x0000001f081f7224 */ /* 0x000fe400078e0209 */
        /* <DEDUP_REMOVED lines=11> */
[----:B------:R-:W-:Y:S02]  /*1480*/  IMAD.IADD R31, R15, 0x1, R31 ;  /* 0x000000010f1f7824 */ /* 0x000fe400078e021f */
[----:B------:R-:W-:Y:S02]  /*1490*/  IMAD.MOV.U32 R23, RZ, RZ, R10 ;  /* 0x000000ffff177224 */ /* 0x000fe400078e000a */
[----:B------:R-:W-:Y:S01]  /*14a0*/  IMAD.IADD R29, R5, 0x1, R7 ;  /* 0x00000001051d7824 */ /* 0x000fe200078e0207 */
[----:B------:R-:W-:Y:S05]  /*14b0*/  @!P0 BRA `(.L_x_3994) ;  /* 0xfffffe6000008947 */ /* 0x000fea000383ffff */
.L_x_3993:
[----:B------:R-:W-:Y:S05]  /*14c0*/  BSYNC B0 ;  /* 0x0000000000007941 */ /* 0x000fea0003800000 */
.L_x_3992:
        /* <DEDUP_REMOVED lines=8> */
.L_x_3996:
[----:B------:R-:W-:Y:S05]  /*1550*/  BSYNC B0 ;  /* 0x0000000000007941 */ /* 0x000fea0003800000 */
.L_x_3995:
        /* <DEDUP_REMOVED lines=12> */
[----:B------:R-:W-:Y:S01]  /*1620*/  IMAD R31, R73, R14, R31 ;  /* 0x0000000e491f7224 */ /* 0x000fe200078e021f */
[----:B------:R-:W-:-:S03]  /*1630*/  MOV R14, R4 ;  /* 0x00000004000e7202 */ /* 0x000fc60000000f00 */
[----:B------:R-:W-:Y:S02]  /*1640*/  IMAD.IADD R31, R5, 0x1, R31 ;  /* 0x00000001051f7824 */ /* 0x000fe400078e021f */
.L_x_3998:
[----:B------:R-:W-:Y:S05]  /*1650*/  BSYNC B0 ;  /* 0x0000000000007941 */ /* 0x000fea0003800000 */
.L_x_3997:
[-C--:B------:R-:W-:Y:S01]  /*1660*/  IMAD R0, R21, R14.reuse, RZ ;  /* 0x0000000e15007224 */ /* 0x080fe200078e02ff */
[----:B------:R-:W-:Y:S01]  /*1670*/  CS2R R12, SRZ ;  /* 0x00000000000c7805 */ /* 0x000fe2000001ff00 */
[----:B------:R-:W-:-:S04]  /*1680*/  IMAD.WIDE.U32 R4, R19, R14, RZ ;  /* 0x0000000e13047225 */ /* 0x000fc800078e00ff */
[----:B------:R-:W-:Y:S02]  /*1690*/  IMAD R19, R31, R19, R0 ;  /* 0x000000131f137224 */ /* 0x000fe400078e0200 */
[-C--:B------:R-:W-:Y:S02]  /*16a0*/  IMAD R25, R25, R4.reuse, RZ ;  /* 0x0000000419197224 */ /* 0x080fe400078e02ff */
[----:B------:R-:W-:Y:S01]  /*16b0*/  IMAD.MOV.U32 R17, RZ, RZ, RZ ;  /* 0x000000ffff117224 */ /* 0x000fe200078e00ff */
[----:B------:R-:W-:Y:S01]  /*16c0*/  IADD3 R0, R5, R19, RZ ;  /* 0x0000001305007210 */ /* 0x000fe20007ffe0ff */
[----:B------:R-:W-:Y:S01]  /*16d0*/  IMAD.WIDE.U32 R4, R23, R4, RZ ;  /* 0x0000000417047225 */ /* 0x000fe200078e00ff */
[----:B------:R-:W-:-:S03]  /*16e0*/  CS2R R18, SRZ ;  /* 0x0000000000127805 */ /* 0x000fc6000001ff00 */
[----:B------:R-:W-:Y:S02]  /*16f0*/  IMAD R25, R23, R0, R25 ;  /* 0x0000000017197224 */ /* 0x000fe400078e0219 */
[-C--:B------:R-:W-:Y:S02]  /*1700*/  IMAD R3, R29, R4.reuse, RZ ;  /* 0x000000041d037224 */ /* 0x080fe400078e02ff */
[----:B------:R-:W-:Y:S02]  /*1710*/  IMAD.IADD R0, R5, 0x1, R25 ;  /* 0x0000000105007824 */ /* 0x000fe400078e0219 */
[----:B------:R-:W-:-:S04]  /*1720*/  IMAD.WIDE.U32 R28, R27, R4, RZ ;  /* 0x000000041b1c7225 */ /* 0x000fc800078e00ff */
[----:B------:R-:W-:Y:S01]  /*1730*/  IMAD R3, R27, R0, R3 ;  /* 0x000000001b037224 */ /* 0x000fe200078e0203 */
[----:B------:R-:W-:-:S04]  /*1740*/  HFMA2.MMA R0, -RZ, RZ, 0, 0 ;  /* 0x00000000ff007435 */ /* 0x000fc800000001ff */
[----:B------:R-:W-:Y:S01]  /*1750*/  IADD3 R29, R29, R3, RZ ;  /* 0x000000031d1d7210 */ /* 0x000fe20007ffe0ff */
[----:B------:R-:W-:Y:S05]  /*1760*/  BRA `(.L_x_3984) ;  /* 0x0000aac000007947 */ /* 0x000fea0003800000 */
.L_x_3985:
        /* <DEDUP_REMOVED lines=77> */
.L_x_4008:
[----:B------:R-:W-:Y:S01]  /*1c40*/  HFMA2.MMA R20, -RZ, RZ, 0, 0 ;  /* 0x00000000ff147435 */ /* 0x000fe200000001ff */
[----:B------:R-:W-:Y:S01]  /*1c50*/  IMAD.MOV.U32 R14, RZ, RZ, RZ ;  /* 0x000000ffff0e7224 */ /* 0x000fe200078e00ff */
[----:B------:R-:W-:Y:S08]  /*1c60*/  @!P0 BRA `(.L_x_4003) ;  /* 0x00000df000008947 */ /* 0x000ff00003800000 */
[----:B------:R-:W-:Y:S01]  /*1c70*/  MOV R12, RZ ;  /* 0x000000ff000c7202 */ /* 0x000fe20000000f00 */
[----:B------:R-:W-:-:S04]  /*1c80*/  IMAD.MOV.U32 R13, RZ, RZ, R67 ;  /* 0x000000ffff0d7224 */ /* 0x000fc800078e0043 */
        /* <DEDUP_REMOVED lines=221> */
.L_x_4003:
[----:B------:R-:W-:-:S04]  /*2a60*/  LOP3.LUT R33, R20, 0xffffffe0, RZ, 0xc0, !PT ;  /* 0xffffffe014217812 */ /* 0x000fc800078ec0ff */
[----:B------:R-:W-:-:S05]  /*2a70*/  IADD3 R32, P1, R72, R33, RZ ;  /* 0x0000002148207210 */ /* 0x000fca0007f3e0ff */
[----:B------:R-:W-:-:S05]  /*2a80*/  IMAD.X R33, RZ, RZ, R73, P1 ;  /* 0x000000ffff217224 */ /* 0x000fca00008e0649 */
[----:B------:R0:W5:Y:S04]  /*2a90*/  LDG.E.128 R36, [R32.64] ;  /* 0x0000002420247981 */ /* 0x000168000c1e1d00 */
[----:B0-----:R-:W5:Y:S01]  /*2aa0*/  LDG.E.128 R32, [R32.64+0x10] ;  /* 0x0000102420207981 */ /* 0x001f62000c1e1d00 */
        /* <DEDUP_REMOVED lines=224> */
.L_x_4004:
[----:B------:R-:W-:-:S04]  /*38b0*/  LOP3.LUT R25, R14, 0xffffffe0, RZ, 0xc0, !PT ;  /* 0xffffffe00e197812 */ /* 0x000fc800078ec0ff */
[----:B------:R-:W-:-:S04]  /*38c0*/  IADD3 R24, P1, R72, R25, RZ ;  /* 0x0000001948187210 */ /* 0x000fc80007f3e0ff */
[----:B------:R-:W-:-:S05]  /*38d0*/  IADD3.X R25, RZ, R73, RZ, P1, !PT ;  /* 0x00000049ff197210 */ /* 0x000fca0000ffe4ff */
[----:B------:R0:W5:Y:S04]  /*38e0*/  LDG.E.128 R28, [R24.64] ;  /* 0x00000024181c7981 */ /* 0x000168000c1e1d00 */
[----:B0-----:R-:W5:Y:S01]  /*38f0*/  LDG.E.128 R24, [R24.64+0x10] ;  /* 0x0000102418187981 */ /* 0x001f62000c1e1d00 */
        /* <DEDUP_REMOVED lines=215> */
.L_x_4005:
[----:B------:R-:W-:-:S04]  /*4670*/  LOP3.LUT R13, R15, 0xffffffe0, RZ, 0xc0, !PT ;  /* 0xffffffe00f0d7812 */ /* 0x000fc800078ec0ff */
[----:B------:R-:W-:-:S04]  /*4680*/  IADD3 R12, P1, R72, R13, RZ ;  /* 0x0000000d480c7210 */ /* 0x000fc80007f3e0ff */
[----:B------:R-:W-:-:S05]  /*4690*/  IADD3.X R13, RZ, R73, RZ, P1, !PT ;  /* 0x00000049ff0d7210 */ /* 0x000fca0000ffe4ff */
[----:B------:R0:W5:Y:S04]  /*46a0*/  LDG.E.128 R20, [R12.64] ;  /* 0x000000240c147981 */ /* 0x000168000c1e1d00 */
[----:B0-----:R-:W5:Y:S01]  /*46b0*/  LDG.E.128 R12, [R12.64+0x10] ;  /* 0x000010240c0c7981 */ /* 0x001f62000c1e1d00 */
        /* <DEDUP_REMOVED lines=213> */
.L_x_4006:
[----:B------:R-:W-:-:S04]  /*5410*/  LOP3.LUT R41, R43, 0xffffffe0, RZ, 0xc0, !PT ;  /* 0xffffffe02b297812 */ /* 0x000fc800078ec0ff */
[----:B------:R-:W-:-:S04]  /*5420*/  IADD3 R40, P1, R72, R41, RZ ;  /* 0x0000002948287210 */ /* 0x000fc80007f3e0ff */
[----:B------:R-:W-:-:S05]  /*5430*/  IADD3.X R41, RZ, R73, RZ, P1, !PT ;  /* 0x00000049ff297210 */ /* 0x000fca0000ffe4ff */
[----:B------:R0:W2:Y:S04]  /*5440*/  LDG.E.128 R44, [R40.64] ;  /* 0x00000024282c7981 */ /* 0x0000a8000c1e1d00 */
[----:B0-----:R-:W3:Y:S01]  /*5450*/  LDG.E.128 R40, [R40.64+0x10] ;  /* 0x0000102428287981 */ /* 0x001ee2000c1e1d00 */
[----:B-----5:R-:W-:Y:S01]  /*5460*/  IMAD R68, R37, R66, RZ ;  /* 0x0000004225447224 */ /* 0x020fe200078e02ff */
[----:B------:R-:W-:Y:S01]  /*5470*/  IADD3 R67, R67, c[0x0][0x17c], RZ ;  /* 0x00005f0043437a10 */ /* 0x000fe20007ffe0ff */
[----:B------:R-:W-:Y:S02]  /*5480*/  IMAD R69, R29, R9, RZ ;  /* 0x000000091d457224 */ /* 0x000fe400078e02ff */
[----:B------:R-:W-:Y:S02]  /*5490*/  IMAD R75, R39, R3, RZ ;  /* 0x00000003274b7224 */ /* 0x000fe400078e02ff */
[----:B------:R-:W-:-:S02]  /*54a0*/  IMAD R65, R36, R65, R68 ;  /* 0x0000004124417224 */ /* 0x000fc400078e0244 */
[----:B------:R-:W-:Y:S02]  /*54b0*/  IMAD R8, R28, R8, R69 ;  /* 0x000000081c087224 */ /* 0x000fe400078e0245 */
[----:B------:R-:W-:Y:S02]  /*54c0*/  IMAD R0, R38, R0, R75 ;  /* 0x0000000026007224 */ /* 0x000fe400078e024b */
[----:B------:R-:W-:Y:S02]  /*54d0*/  IMAD R69, R31, R18, RZ ;  /* 0x000000121f457224 */ /* 0x000fe400078e02ff */
[----:B------:R-:W-:Y:S02]  /*54e0*/  IMAD R68, R21, R52, RZ ;  /* 0x0000003415447224 */ /* 0x000fe400078e02ff */
[----:B------:R-:W-:Y:S02]  /*54f0*/  IMAD R74, R25, R48, RZ ;  /* 0x00000030194a7224 */ /* 0x000fe400078e02ff */
[----:B------:R-:W-:-:S02]  /*5500*/  IMAD R75, R27, R50, RZ ;  /* 0x000000321b4b7224 */ /* 0x000fc400078e02ff */
[----:B------:R-:W-:Y:S02]  /*5510*/  IMAD R17, R30, R17, R69 ;  /* 0x000000111e117224 */ /* 0x000fe400078e0245 */
[----:B------:R-:W-:Y:S02]  /*5520*/  IMAD R51, R20, R51, R68 ;  /* 0x0000003314337224 */ /* 0x000fe400078e0244 */
[----:B------:R-:W-:Y:S02]  /*5530*/  IMAD R19, R24, R19, R74 ;  /* 0x0000001318137224 */ /* 0x000fe400078e024a */
[----:B------:R-:W-:Y:S02]  /*5540*/  IMAD R49, R26, R49, R75 ;  /* 0x000000311a317224 */ /* 0x000fe400078e024b */
[----:B------:R-:W-:-:S04]  /*5550*/  IMAD.WIDE.U32 R68, R36, R66, RZ ;  /* 0x0000004224447225 */ /* 0x000fc800078e00ff */
[----:B------:R-:W-:Y:S01]  /*5560*/  IMAD R75, R23, R54, RZ ;  /* 0x00000036174b7224 */ /* 0x000fe200078e02ff */
[----:B------:R-:W-:Y:S01]  /*5570*/  MOV R66, R68 ;  /* 0x0000004400427202 */ /* 0x000fe20000000f00 */
[----:B------:R-:W-:Y:S02]  /*5580*/  IMAD R74, R15, R58, RZ ;  /* 0x0000003a0f4a7224 */ /* 0x000fe400078e02ff */
[----:B------:R-:W-:Y:S02]  /*5590*/  IMAD R79, R35, R7, RZ ;  /* 0x00000007234f7224 */ /* 0x000fe400078e02ff */
[----:B------:R-:W-:Y:S02]  /*55a0*/  IMAD R53, R22, R53, R75 ;  /* 0x0000003516357224 */ /* 0x000fe400078e024b */
[----:B------:R-:W-:Y:S02]  /*55b0*/  IMAD R57, R14, R57, R74 ;  /* 0x000000390e397224 */ /* 0x000fe400078e024a */
[----:B------:R-:W-:-:S02]  /*55c0*/  IMAD.IADD R65, R69, 0x1, R65 ;  /* 0x0000000145417824 */ /* 0x000fc400078e0241 */
[----:B------:R-:W-:-:S04]  /*55d0*/  IMAD.WIDE.U32 R74, R38, R3, RZ ;  /* 0x00000003264a7225 */ /* 0x000fc800078e00ff */
[C---:B------:R-:W-:Y:S01]  /*55e0*/  IMAD.WIDE.U32 R68, R34.reuse, R7, RZ ;  /* 0x0000000722447225 */ /* 0x040fe200078e00ff */
[----:B------:R-:W-:Y:S02]  /*55f0*/  MOV R3, R74 ;  /* 0x0000004a00037202 */ /* 0x000fe40000000f00 */
[----:B------:R-:W-:Y:S01]  /*5600*/  IADD3 R0, R75, R0, RZ ;  /* 0x000000004b007210 */ /* 0x000fe20007ffe0ff */
[----:B------:R-:W-:Y:S01]  /*5610*/  IMAD R6, R34, R6, R79 ;  /* 0x0000000622067224 */ /* 0x000fe200078e024f */
[----:B------:R-:W-:Y:S01]  /*5620*/  MOV R7, R68 ;  /* 0x0000004400077202 */ /* 0x000fe20000000f00 */
[----:B------:R-:W-:-:S04]  /*5630*/  IMAD.WIDE.U32 R74, R28, R9, RZ ;  /* 0x000000091c4a7225 */ /* 0x000fc800078e00ff */
[----:B------:R-:W-:Y:S01]  /*5640*/  IMAD.IADD R6, R69, 0x1, R6 ;  /* 0x0000000145067824 */ /* 0x000fe200078e0206 */
[----:B------:R-:W-:Y:S01]  /*5650*/  MOV R9, R74 ;  /* 0x0000004a00097202 */ /* 0x000fe20000000f00 */
[----:B------:R-:W-:Y:S01]  /*5660*/  IMAD.WIDE.U32 R68, R30, R18, RZ ;  /* 0x000000121e447225 */ /* 0x000fe200078e00ff */
[----:B------:R-:W-:-:S03]  /*5670*/  IADD3 R8, R75, R8, RZ ;  /* 0x000000084b087210 */ /* 0x000fc60007ffe0ff */
[----:B------:R-:W-:Y:S01]  /*5680*/  IMAD R77, R33, R5, RZ ;  /* 0x00000005214d7224 */ /* 0x000fe200078e02ff */
[----:B------:R-:W-:Y:S01]  /*5690*/  IADD3 R17, R69, R17, RZ ;  /* 0x0000001145117210 */ /* 0x000fe20007ffe0ff */
[----:B------:R-:W-:Y:S02]  /*56a0*/  IMAD R76, R13, R56, RZ ;  /* 0x000000380d4c7224 */ /* 0x000fe400078e02ff */
[----:B------:R-:W-:Y:S02]  /*56b0*/  IMAD.MOV.U32 R18, RZ, RZ, R68 ;  /* 0x000000ffff127224 */ /* 0x000fe400078e0044 */
[----:B------:R-:W-:-:S04]  /*56c0*/  IMAD.WIDE.U32 R74, R26, R50, RZ ;  /* 0x000000321a4a7225 */ /* 0x000fc800078e00ff */
[----:B------:R-:W-:Y:S01]  /*56d0*/  IMAD.WIDE.U32 R68, R20, R52, RZ ;  /* 0x0000003414447225 */ /* 0x000fe200078e00ff */
[----:B------:R-:W-:Y:S02]  /*56e0*/  MOV R50, R74 ;  /* 0x0000004a00327202 */ /* 0x000fe40000000f00 */
[----:B------:R-:W-:Y:S01]  /*56f0*/  IADD3 R49, R75, R49, RZ ;  /* 0x000000314b317210 */ /* 0x000fe20007ffe0ff */
[----:B------:R-:W-:Y:S01]  /*5700*/  IMAD R4, R32, R4, R77 ;  /* 0x0000000420047224 */ /* 0x000fe200078e024d */
[----:B------:R-:W-:Y:S01]  /*5710*/  IADD3 R51, R69, R51, RZ ;  /* 0x0000003345337210 */ /* 0x000fe20007ffe0ff */
[----:B------:R-:W-:Y:S02]  /*5720*/  IMAD R55, R12, R55, R76 ;  /* 0x000000370c377224 */ /* 0x000fe400078e024c */
[----:B------:R-:W-:-:S04]  /*5730*/  IMAD.WIDE.U32 R76, R32, R5, RZ ;  /* 0x00000005204c7225 */ /* 0x000fc800078e00ff */
[----:B------:R-:W-:Y:S01]  /*5740*/  IMAD.MOV.U32 R52, RZ, RZ, R68 ;  /* 0x000000ffff347224 */ /* 0x000fe200078e0044 */
[----:B------:R-:W-:Y:S01]  /*5750*/  IADD3 R4, R77, R4, RZ ;  /* 0x000000044d047210 */ /* 0x000fe20007ffe0ff */
[----:B------:R-:W-:-:S04]  /*5760*/  IMAD.WIDE.U32 R74, R12, R56, RZ ;  /* 0x000000380c4a7225 */ /* 0x000fc800078e00ff */
[----:B------:R-:W-:Y:S01]  /*5770*/  IMAD.WIDE.U32 R68, R14, R58, RZ ;  /* 0x0000003a0e447225 */ /* 0x000fe200078e00ff */
[----:B------:R-:W-:Y:S02]  /*5780*/  MOV R58, c[0x0][0x17c] ;  /* 0x00005f00003a7a02 */ /* 0x000fe40000000f00 */
[----:B------:R-:W-:Y:S01]  /*5790*/  MOV R56, R74 ;  /* 0x0000004a00387202 */ /* 0x000fe20000000f00 */
[----:B------:R-:W-:Y:S01]  /*57a0*/  IMAD.MOV.U32 R5, RZ, RZ, R76 ;  /* 0x000000ffff057224 */ /* 0x000fe200078e004c */
[----:B------:R-:W-:Y:S01]  /*57b0*/  IADD3 R57, R69, R57, RZ ;  /* 0x0000003945397210 */ /* 0x000fe20007ffe0ff */
[----:B------:R-:W-:-:S04]  /*57c0*/  IMAD.WIDE.U32 R76, R24, R48, RZ ;  /* 0x00000030184c7225 */ /* 0x000fc800078e00ff */
[----:B------:R-:W-:Y:S01]  /*57d0*/  IMAD R74, R58, 0x3, R67 ;  /* 0x000000033a4a7824 */ /* 0x000fe200078e0243 */
[----:B------:R-:W-:Y:S01]  /*57e0*/  MOV R48, R76 ;  /* 0x0000004c00307202 */ /* 0x000fe20000000f00 */
[----:B------:R-:W-:Y:S01]  /*57f0*/  IMAD.IADD R19, R77, 0x1, R19 ;  /* 0x000000014d137824 */ /* 0x000fe200078e0213 */
[----:B------:R-:W-:Y:S01]  /*5800*/  MOV R58, R68 ;  /* 0x00000044003a7202 */ /* 0x000fe20000000f00 */
[----:B------:R-:W-:Y:S01]  /*5810*/  IMAD.WIDE.U32 R76, R22, R54, RZ ;  /* 0x00000036164c7225 */ /* 0x000fe200078e00ff */
[----:B------:R-:W-:-:S03]  /*5820*/  ISETP.GE.U32.AND P1, PT, R74, c[0x0][0x174], PT ;  /* 0x00005d004a007a0c */ /* 0x000fc60003f26070 */
[----:B------:R-:W-:Y:S01]  /*5830*/  IMAD.MOV.U32 R54, RZ, RZ, R76 ;  /* 0x000000ffff367224 */ /* 0x000fe200078e004c */
[----:B------:R-:W-:Y:S01]  /*5840*/  IADD3 R53, R77, R53, RZ ;  /* 0x000000354d357210 */ /* 0x000fe20007ffe0ff */
[----:B------:R-:W-:Y:S02]  /*5850*/  IMAD.IADD R55, R75, 0x1, R55 ;  /* 0x000000014b377824 */ /* 0x000fe400078e0237 */
[----:B--2---:R-:W-:Y:S02]  /*5860*/  IMAD R68, R45, R60, RZ ;  /* 0x0000003c2d447224 */ /* 0x004fe400078e02ff */
[----:B------:R-:W-:Y:S02]  /*5870*/  IMAD R69, R47, R62, RZ ;  /* 0x0000003e2f457224 */ /* 0x000fe400078e02ff */
[----:B------:R-:W-:-:S04]  /*5880*/  IMAD.WIDE.U32 R76, R44, R60, RZ ;  /* 0x0000003c2c4c7225 */ /* 0x000fc800078e00ff */
[----:B------:R-:W-:Y:S02]  /*5890*/  IMAD R59, R44, R59, R68 ;  /* 0x0000003b2c3b7224 */ /* 0x000fe400078e0244 */
[----:B------:R-:W-:Y:S02]  /*58a0*/  IMAD R61, R46, R61, R69 ;  /* 0x0000003d2e3d7224 */ /* 0x000fe400078e0245 */
[----:B---3--:R-:W-:Y:S01]  /*58b0*/  IMAD R68, R41, R64, RZ ;  /* 0x0000004029447224 */ /* 0x008fe200078e02ff */
[----:B------:R-:W-:Y:S01]  /*58c0*/  IADD3 R59, R77, R59, RZ ;  /* 0x0000003b4d3b7210 */ /* 0x000fe20007ffe0ff */
[----:B------:R-:W-:Y:S02]  /*58d0*/  IMAD R69, R43, R11, RZ ;  /* 0x0000000b2b457224 */ /* 0x000fe400078e02ff */
[----:B------:R-:W-:Y:S02]  /*58e0*/  IMAD.MOV.U32 R60, RZ, RZ, R76 ;  /* 0x000000ffff3c7224 */ /* 0x000fe400078e004c */
[----:B------:R-:W-:-:S02]  /*58f0*/  IMAD R63, R40, R63, R68 ;  /* 0x0000003f283f7224 */ /* 0x000fc400078e0244 */
[----:B------:R-:W-:Y:S02]  /*5900*/  IMAD R10, R42, R10, R69 ;  /* 0x0000000a2a0a7224 */ /* 0x000fe400078e0245 */
[----:B------:R-:W-:-:S04]  /*5910*/  IMAD.WIDE.U32 R76, R46, R62, RZ ;  /* 0x0000003e2e4c7225 */ /* 0x000fc800078e00ff */
[----:B------:R-:W-:Y:S01]  /*5920*/  IMAD.WIDE.U32 R74, R40, R64, RZ ;  /* 0x00000040284a7225 */ /* 0x000fe200078e00ff */
[----:B------:R-:W-:-:S03]  /*5930*/  MOV R62, R76 ;  /* 0x0000004c003e7202 */ /* 0x000fc60000000f00 */
[----:B------:R-:W-:Y:S01]  /*5940*/  IMAD.WIDE.U32 R68, R42, R11, RZ ;  /* 0x0000000b2a447225 */ /* 0x000fe200078e00ff */
[----:B------:R-:W-:Y:S02]  /*5950*/  MOV R64, R74 ;  /* 0x0000004a00407202 */ /* 0x000fe40000000f00 */
[----:B------:R-:W-:Y:S01]  /*5960*/  IADD3 R63, R75, R63, RZ ;  /* 0x0000003f4b3f7210 */ /* 0x000fe20007ffe0ff */
[----:B------:R-:W-:Y:S01]  /*5970*/  IMAD.IADD R61, R77, 0x1, R61 ;  /* 0x000000014d3d7824 */ /* 0x000fe200078e023d */
[----:B------:R-:W-:Y:S01]  /*5980*/  IADD3 R10, R69, R10, RZ ;  /* 0x0000000a450a7210 */ /* 0x000fe20007ffe0ff */
[----:B------:R-:W-:Y:S01]  /*5990*/  IMAD.MOV.U32 R11, RZ, RZ, R68 ;  /* 0x000000ffff0b7224 */ /* 0x000fe200078e0044 */
[----:B------:R-:W-:Y:S01]  /*59a0*/  @P1 CALL.REL.NOINC `(.L_x_4007) ;  /* 0x0000001000001944 */ /* 0x000fe20003c00000 */
[----:B------:R-:W-:Y:S05]  /*59b0*/  BRA `(.L_x_4008) ;  /* 0xffffc28000007947 */ /* 0x000fea000383ffff */
.L_x_4007:
[----:B------:R-:W-:Y:S05]  /*59c0*/  BSYNC B1 ;  /* 0x0000000000017941 */ /* 0x000fea0003800000 */
.L_x_4002:
[----:B------:R-:W-:Y:S05]  /*59d0*/  BSYNC B0 ;  /* 0x0000000000007941 */ /* 0x000fea0003800000 */
.L_x_4001:
        /* <DEDUP_REMOVED lines=205> */
.L_x_4011:
[----:B------:R-:W-:-:S04]  /*66b0*/  LOP3.LUT R33, R37, 0xffffffe0, RZ, 0xc0, !PT ;  /* 0xffffffe025217812 */ /* 0x000fc800078ec0ff */
[----:B------:R-:W-:-:S04]  /*66c0*/  IADD3 R32, P2, R72, R33, RZ ;  /* 0x0000002148207210 */ /* 0x000fc80007f5e0ff */
[----:B------:R-:W-:-:S05]  /*66d0*/  IADD3.X R33, RZ, R73, RZ, P2, !PT ;  /* 0x00000049ff217210 */ /* 0x000fca00017fe4ff */
[----:B------:R0:W5:Y:S04]  /*66e0*/  LDG.E.128 R36, [R32.64] ;  /* 0x0000002420247981 */ /* 0x000168000c1e1d00 */
[----:B0-----:R-:W5:Y:S01]  /*66f0*/  LDG.E.128 R32, [R32.64+0x10] ;  /* 0x0000102420207981 */ /* 0x001f62000c1e1d00 */
        /* <DEDUP_REMOVED lines=203> */
.L_x_4012:
[----:B------:R-:W-:-:S04]  /*73b0*/  LOP3.LUT R25, R29, 0xffffffe0, RZ, 0xc0, !PT ;  /* 0xffffffe01d197812 */ /* 0x000fc800078ec0ff */
[----:B------:R-:W-:-:S05]  /*73c0*/  IADD3 R24, P2, R72, R25, RZ ;  /* 0x0000001948187210 */ /* 0x000fca0007f5e0ff */
[----:B------:R-:W-:-:S05]  /*73d0*/  IMAD.X R25, RZ, RZ, R73, P2 ;  /* 0x000000ffff197224 */ /* 0x000fca00010e0649 */
[----:B------:R0:W5:Y:S04]  /*73e0*/  LDG.E.128 R28, [R24.64] ;  /* 0x00000024181c7981 */ /* 0x000168000c1e1d00 */
[----:B0-----:R-:W5:Y:S01]  /*73f0*/  LDG.E.128 R24, [R24.64+0x10] ;  /* 0x0000102418187981 */ /* 0x001f62000c1e1d00 */
        /* <DEDUP_REMOVED lines=203> */
.L_x_4013:
        /* <DEDUP_REMOVED lines=208> */
.L_x_4014:
[----:B------:R-:W-:-:S04]  /*8db0*/  LOP3.LUT R41, R45, 0xffffffe0, RZ, 0xc0, !PT ;  /* 0xffffffe02d297812 */ /* 0x000fc800078ec0ff */
[----:B------:R-:W-:-:S04]  /*8dc0*/  IADD3 R40, P1, R72, R41, RZ ;  /* 0x0000002948287210 */ /* 0x000fc80007f3e0ff */
[----:B------:R-:W-:-:S05]  /*8dd0*/  IADD3.X R41, RZ, R73, RZ, P1, !PT ;  /* 0x00000049ff297210 */ /* 0x000fca0000ffe4ff */
[----:B------:R0:W5:Y:S04]  /*8de0*/  LDG.E.128 R44, [R40.64] ;  /* 0x00000024282c7981 */ /* 0x000168000c1e1d00 */
[----:B0-----:R-:W5:Y:S02]  /*8df0*/  LDG.E.128 R40, [R40.64+0x10] ;  /* 0x0000102428287981 */ /* 0x001f64000c1e1d00 */
.L_x_4010:
[----:B------:R-:W-:Y:S05]  /*8e00*/  BSYNC B0 ;  /* 0x0000000000007941 */ /* 0x000fea0003800000 */
.L_x_4009:
        /* <DEDUP_REMOVED lines=10> */
[-C--:B------:R-:W-:Y:S02]  /*8eb0*/  IMAD R3, R33, R5.reuse, RZ ;  /* 0x0000000521037224 */ /* 0x080fe400078e02ff */
[----:B------:R-:W-:Y:S02]  /*8ec0*/  IMAD R73, R38, R0, R73 ;  /* 0x0000000026497224 */ /* 0x000fe400078e0249 */
[----:B------:R-:W-:-:S03]  /*8ed0*/  IMAD.WIDE.U32 R38, R32, R5, RZ ;  /* 0x0000000520267225 */ /* 0x000fc600078e00ff */
[----:B------:R-:W-:Y:S01]  /*8ee0*/  IADD3 R0, R37, R73, RZ ;  /* 0x0000004925007210 */ /* 0x000fe20007ffe0ff */
[-C--:B------:R-:W-:Y:S02]  /*8ef0*/  IMAD R5, R35, R7.reuse, RZ ;  /* 0x0000000723057224 */ /* 0x080fe400078e02ff */
[----:B------:R-:W-:Y:S01]  /*8f00*/  IMAD R35, R32, R4, R3 ;  /* 0x0000000420237224 */ /* 0x000fe200078e0203 */
[----:B------:R-:W-:Y:S01]  /*8f10*/  MOV R3, R36 ;  /* 0x0000002400037202 */ /* 0x000fe20000000f00 */
[----:B------:R-:W-:-:S03]  /*8f20*/  IMAD.WIDE.U32 R32, R34, R7, RZ ;  /* 0x0000000722207225 */ /* 0x000fc600078e00ff */
[----:B------:R-:W-:Y:S01]  /*8f30*/  IADD3 R4, R39, R35, RZ ;  /* 0x0000002327047210 */ /* 0x000fe20007ffe0ff */
[----:B------:R-:W-:Y:S01]  /*8f40*/  IMAD R75, R34, R6, R5 ;  /* 0x00000006224b7224 */ /* 0x000fe200078e0205 */
[----:B------:R-:W-:Y:S01]  /*8f50*/  MOV R7, R32 ;  /* 0x0000002000077202 */ /* 0x000fe20000000f00 */
[----:B------:R-:W-:Y:S02]  /*8f60*/  IMAD.IADD R65, R69, 0x1, R65 ;  /* 0x0000000145417824 */ /* 0x000fe400078e0241 */
[----:B------:R-:W-:Y:S02]  /*8f70*/  IMAD.MOV.U32 R5, RZ, RZ, R38 ;  /* 0x000000ffff057224 */ /* 0x000fe400078e0026 */
[----:B------:R-:W-:Y:S01]  /*8f80*/  IMAD.IADD R6, R33, 0x1, R75 ;  /* 0x0000000121067824 */ /* 0x000fe200078e024b */
[----:B------:R-:W-:Y:S05]  /*8f90*/  @P0 BRA `(.L_x_4016) ;  /* 0x0000042000000947 */ /* 0x000fea0003800000 */
[----:B------:R-:W-:Y:S01]  /*8fa0*/  IADD3 R67, R67, c[0x0][0x17c], RZ ;  /* 0x00005f0043437a10 */ /* 0x000fe20007ffe0ff */
[-C--:B------:R-:W-:Y:S02]  /*8fb0*/  IMAD R29, R29, R9.reuse, RZ ;  /* 0x000000091d1d7224 */ /* 0x080fe400078e02ff */
[----:B------:R-:W-:Y:S01]  /*8fc0*/  IMAD.WIDE.U32 R32, R28, R9, RZ ;  /* 0x000000091c207225 */ /* 0x000fe200078e00ff */
[----:B------:R-:W-:-:S03]  /*8fd0*/  ISETP.GE.U32.AND P0, PT, R67, c[0x0][0x174], PT ;  /* 0x00005d0043007a0c */ /* 0x000fc60003f06070 */
[----:B------:R-:W-:Y:S02]  /*8fe0*/  IMAD R9, R31, R18, RZ ;  /* 0x000000121f097224 */ /* 0x000fe400078e02ff */
[----:B------:R-:W-:Y:S02]  /*8ff0*/  IMAD R35, R28, R8, R29 ;  /* 0x000000081c237224 */ /* 0x000fe400078e021d */
[----:B------:R-:W-:Y:S02]  /*9000*/  IMAD R8, R25, R48, RZ ;  /* 0x0000003019087224 */ /* 0x000fe400078e02ff */
[C---:B------:R-:W-:Y:S02]  /*9010*/  IMAD R17, R30.reuse, R17, R9 ;  /* 0x000000111e117224 */ /* 0x040fe400078e0209 */
[----:B------:R-:W-:Y:S02]  /*9020*/  IMAD R9, R27, R50, RZ ;  /* 0x000000321b097224 */ /* 0x000fe400078e02ff */
[----:B------:R-:W-:-:S04]  /*9030*/  IMAD.WIDE.U32 R28, R30, R18, RZ ;  /* 0x000000121e1c7225 */ /* 0x000fc800078e00ff */
[----:B------:R-:W-:Y:S01]  /*9040*/  IMAD.WIDE.U32 R30, R24, R48, RZ ;  /* 0x00000030181e7225 */ /* 0x000fe200078e00ff */
[----:B------:R-:W-:-:S03]  /*9050*/  IADD3 R17, R29, R17, RZ ;  /* 0x000000111d117210 */ /* 0x000fc60007ffe0ff */
[----:B------:R-:W-:Y:S01]  /*9060*/  IMAD R19, R24, R19, R8 ;  /* 0x0000001318137224 */ /* 0x000fe200078e0208 */
[----:B------:R-:W-:Y:S01]  /*9070*/  IADD3 R8, R33, R35, RZ ;  /* 0x0000002321087210 */ /* 0x000fe20007ffe0ff */
[----:B------:R-:W-:Y:S01]  /*9080*/  IMAD.WIDE.U32 R24, R26, R50, RZ ;  /* 0x000000321a187225 */ /* 0x000fe200078e00ff */
[----:B------:R-:W-:-:S03]  /*9090*/  MOV R48, R30 ;  /* 0x0000001e00307202 */ /* 0x000fc60000000f00 */
[----:B------:R-:W-:Y:S01]  /*90a0*/  IMAD R49, R26, R49, R9 ;  /* 0x000000311a317224 */ /* 0x000fe200078e0209 */
[----:B------:R-:W-:Y:S01]  /*90b0*/  MOV R9, R32 ;  /* 0x0000002000097202 */ /* 0x000fe20000000f00 */
[----:B------:R-:W-:Y:S01]  /*90c0*/  IMAD.MOV.U32 R18, RZ, RZ, R28 ;  /* 0x000000ffff127224 */ /* 0x000fe200078e001c */
[----:B------:R-:W-:Y:S01]  /*90d0*/  MOV R50, R24 ;  /* 0x0000001800327202 */ /* 0x000fe20000000f00 */
[----:B------:R-:W-:Y:S01]  /*90e0*/  IMAD.IADD R19, R31, 0x1, R19 ;  /* 0x000000011f137824 */ /* 0x000fe200078e0213 */
[----:B------:R-:W-:Y:S01]  /*90f0*/  IADD3 R49, R25, R49, RZ ;  /* 0x0000003119317210 */ /* 0x000fe20007ffe0ff */
[----:B------:R-:W-:Y:S05]  /*9100*/  @P0 BRA `(.L_x_4016) ;  /* 0x000002b000000947 */ /* 0x000fea0003800000 */
[----:B------:R-:W-:Y:S01]  /*9110*/  IADD3 R26, R67, c[0x0][0x17c], RZ ;  /* 0x00005f00431a7a10 */ /* 0x000fe20007ffe0ff */
[----:B------:R-:W-:Y:S02]  /*9120*/  IMAD R21, R21, R52, RZ ;  /* 0x0000003415157224 */ /* 0x000fe400078e02ff */
[----:B------:R-:W-:Y:S01]  /*9130*/  IMAD R23, R23, R54, RZ ;  /* 0x0000003617177224 */ /* 0x000fe200078e02ff */
[----:B------:R-:W-:Y:S01]  /*9140*/  ISETP.GE.U32.AND P0, PT, R26, c[0x0][0x174], PT ;  /* 0x00005d001a007a0c */ /* 0x000fe20003f06070 */
[----:B------:R-:W-:-:S02]  /*9150*/  IMAD R13, R13, R56, RZ ;  /* 0x000000380d0d7224 */ /* 0x000fc400078e02ff */
[----:B------:R-:W-:Y:S02]  /*9160*/  IMAD R15, R15, R58, RZ ;  /* 0x0000003a0f0f7224 */ /* 0x000fe400078e02ff */
[----:B------:R-:W-:-:S04]  /*9170*/  IMAD.WIDE.U32 R24, R20, R52, RZ ;  /* 0x0000003414187225 */ /* 0x000fc800078e00ff */
        /* <DEDUP_REMOVED lines=8> */
[----:B------:R-:W-:-:S03]  /*9200*/  IMAD.WIDE.U32 R12, R14, R58, RZ ;  /* 0x0000003a0e0c7225 */ /* 0x000fc600078e00ff */
[----:B------:R-:W-:Y:S01]  /*9210*/  IADD3 R55, R23, R55, RZ ;  /* 0x0000003717377210 */ /* 0x000fe20007ffe0ff */
[----:B------:R-:W-:Y:S02]  /*9220*/  IMAD R15, R14, R57, R15 ;  /* 0x000000390e0f7224 */ /* 0x000fe400078e020f */
[----:B------:R-:W-:Y:S02]  /*9230*/  IMAD.MOV.U32 R52, RZ, RZ, R24 ;  /* 0x000000ffff347224 */ /* 0x000fe400078e0018 */
[----:B------:R-:W-:Y:S01]  /*9240*/  IMAD.IADD R53, R21, 0x1, R53 ;  /* 0x0000000115357824 */ /* 0x000fe200078e0235 */
[----:B------:R-:W-:Y:S01]  /*9250*/  IADD3 R57, R13, R15, RZ ;  /* 0x0000000f0d397210 */ /* 0x000fe20007ffe0ff */
[----:B------:R-:W-:Y:S01]  /*9260*/  IMAD.MOV.U32 R58, RZ, RZ, R12 ;  /* 0x000000ffff3a7224 */ /* 0x000fe200078e000c */
[----:B------:R-:W-:Y:S05]  /*9270*/  @P0 BRA `(.L_x_4016) ;  /* 0x0000014000000947 */ /* 0x000fea0003800000 */
[----:B------:R-:W-:Y:S02]  /*9280*/  IMAD R14, R45, R60, RZ ;  /* 0x0000003c2d0e7224 */ /* 0x000fe400078e02ff */
[----:B------:R-:W-:-:S02]  /*9290*/  IMAD R20, R47, R62, RZ ;  /* 0x0000003e2f147224 */ /* 0x000fc400078e02ff */
[----:B------:R-:W-:Y:S02]  /*92a0*/  IMAD R22, R41, R64, RZ ;  /* 0x0000004029167224 */ /* 0x000fe400078e02ff */
[----:B------:R-:W-:Y:S02]  /*92b0*/  IMAD R25, R43, R11, RZ ;  /* 0x0000000b2b197224 */ /* 0x000fe400078e02ff */
[----:B------:R-:W-:Y:S02]  /*92c0*/  IMAD R59, R44, R59, R14 ;  /* 0x0000003b2c3b7224 */ /* 0x000fe400078e020e */
[----:B------:R-:W-:Y:S02]  /*92d0*/  IMAD R61, R46, R61, R20 ;  /* 0x0000003d2e3d7224 */ /* 0x000fe400078e0214 */
[----:B------:R-:W-:Y:S02]  /*92e0*/  IMAD R63, R40, R63, R22 ;  /* 0x0000003f283f7224 */ /* 0x000fe400078e0216 */
[----:B------:R-:W-:-:S04]  /*92f0*/  IMAD.WIDE.U32 R12, R44, R60, RZ ;  /* 0x0000003c2c0c7225 */ /* 0x000fc800078e00ff */
[----:B------:R-:W-:Y:S01]  /*9300*/  IMAD.WIDE.U32 R14, R46, R62, RZ ;  /* 0x0000003e2e0e7225 */ /* 0x000fe200078e00ff */
[----:B------:R-:W-:-:S03]  /*9310*/  MOV R60, R12 ;  /* 0x0000000c003c7202 */ /* 0x000fc60000000f00 */
[----:B------:R-:W-:Y:S01]  /*9320*/  IMAD.WIDE.U32 R20, R40, R64, RZ ;  /* 0x0000004028147225 */ /* 0x000fe200078e00ff */
[----:B------:R-:W-:Y:S02]  /*9330*/  MOV R62, R14 ;  /* 0x0000000e003e7202 */ /* 0x000fe40000000f00 */
[----:B------:R-:W-:Y:S01]  /*9340*/  IADD3 R61, R15, R61, RZ ;  /* 0x0000003d0f3d7210 */ /* 0x000fe20007ffe0ff */
[----:B------:R-:W-:Y:S01]  /*9350*/  IMAD.WIDE.U32 R22, R42, R11, RZ ;  /* 0x0000000b2a167225 */ /* 0x000fe200078e00ff */
[----:B------:R-:W-:-:S03]  /*9360*/  IADD3 R63, R21, R63, RZ ;  /* 0x0000003f153f7210 */ /* 0x000fc60007ffe0ff */
[----:B------:R-:W-:Y:S01]  /*9370*/  IMAD R25, R42, R10, R25 ;  /* 0x0000000a2a197224 */ /* 0x000fe200078e0219 */
[----:B------:R-:W-:Y:S01]  /*9380*/  MOV R11, R22 ;  /* 0x00000016000b7202 */ /* 0x000fe20000000f00 */
[----:B------:R-:W-:Y:S02]  /*9390*/  IMAD.IADD R59, R13, 0x1, R59 ;  /* 0x000000010d3b7824 */ /* 0x000fe400078e023b */
[----:B------:R-:W-:Y:S02]  /*93a0*/  IMAD.MOV.U32 R64, RZ, RZ, R20 ;  /* 0x000000ffff407224 */ /* 0x000fe400078e0014 */
[----:B------:R-:W-:Y:S02]  /*93b0*/  IMAD.IADD R10, R23, 0x1, R25 ;  /* 0x00000001170a7824 */ /* 0x000fe400078e0219 */
.L_x_4016:
[----:B------:R-:W-:Y:S05]  /*93c0*/  BSYNC B0 ;  /* 0x0000000000007941 */ /* 0x000fea0003800000 */
.L_x_4015:
[----:B------:R-:W-:Y:S02]  /*93d0*/  IMAD R8, R8, R66, RZ ;  /* 0x0000004208087224 */ /* 0x000fe400078e02ff */
[----:B------:R-:W-:Y:S02]  /*93e0*/  IMAD R49, R49, R7, RZ ;  /* 0x0000000731317224 */ /* 0x000fe400078e02ff */
[----:B-----5:R-:W-:-:S02]  /*93f0*/  IMAD R13, R9, R65, R8 ;  /* 0x00000041090d7224 */ /* 0x020fc400078e0208 */
[----:B------:R-:W-:-:S04]  /*9400*/  IMAD.WIDE.U32 R66, R9, R66, RZ ;  /* 0x0000004209427225 */ /* 0x000fc800078e00ff */
[----:B------:R-:W-:Y:S01]  /*9410*/  IMAD R19, R19, R5, RZ ;  /* 0x0000000513137224 */ /* 0x000fe200078e02ff */
[----:B------:R-:W-:Y:S01]  /*9420*/  IADD3 R13, R67, R13, RZ ;  /* 0x0000000d430d7210 */ /* 0x000fe20007ffe0ff */
[C---:B------:R-:W-:Y:S02]  /*9430*/  IMAD R9, R50.reuse, R6, R49 ;  /* 0x0000000632097224 */ /* 0x040fe400078e0231 */
[----:B------:R-:W-:-:S04]  /*9440*/  IMAD.WIDE.U32 R6, R50, R7, RZ ;  /* 0x0000000732067225 */ /* 0x000fc800078e00ff */
[----:B------:R-:W-:Y:S01]  /*9450*/  IMAD R17, R17, R3, RZ ;  /* 0x0000000311117224 */ /* 0x000fe200078e02ff */
[----:B------:R-:W-:Y:S01]  /*9460*/  IADD3 R9, R7, R9, RZ ;  /* 0x0000000907097210 */ /* 0x000fe20007ffe0ff */
[C---:B------:R-:W-:Y:S02]  /*9470*/  IMAD R15, R48.reuse, R4, R19 ;  /* 0x00000004300f7224 */ /* 0x040fe400078e0213 */
[----:B------:R-:W-:-:S04]  /*9480*/  IMAD.WIDE.U32 R48, R48, R5, RZ ;  /* 0x0000000530307225 */ /* 0x000fc800078e00ff */
[C---:B------:R-:W-:Y:S02]  /*9490*/  IMAD R17, R18.reuse, R0, R17 ;  /* 0x0000000012117224 */ /* 0x040fe400078e0211 */
[----:B------:R-:W-:Y:S02]  /*94a0*/  IMAD R57, R57, R6, RZ ;  /* 0x0000000639397224 */ /* 0x000fe400078e02ff */
[----:B------:R-:W-:-:S04]  /*94b0*/  IMAD.WIDE.U32 R18, R18, R3, RZ ;  /* 0x0000000312127225 */ /* 0x000fc800078e00ff */
[----:B------:R-:W-:Y:S02]  /*94c0*/  IMAD.IADD R3, R49, 0x1, R15 ;  /* 0x0000000131037824 */ /* 0x000fe400078e020f */
[----:B------:R-:W-:Y:S02]  /*94d0*/  IMAD R55, R55, R48, RZ ;  /* 0x0000003037377224 */ /* 0x000fe400078e02ff */
[----:B------:R-:W-:Y:S01]  /*94e0*/  IMAD R57, R9, R58, R57 ;  /* 0x0000003a09397224 */ /* 0x000fe200078e0239 */
[----:B------:R-:W-:Y:S01]  /*94f0*/  IADD3 R9, R19, R17, RZ ;  /* 0x0000001113097210 */ /* 0x000fe20007ffe0ff */
[----:B------:R-:W-:Y:S02]  /*9500*/  IMAD R51, R51, R66, RZ ;  /* 0x0000004233337224 */ /* 0x000fe400078e02ff */
[----:B------:R-:W-:Y:S02]  /*9510*/  IMAD R53, R53, R18, RZ ;  /* 0x0000001235357224 */ /* 0x000fe400078e02ff */
[----:B------:R-:W-:-:S04]  /*9520*/  IMAD.WIDE.U32 R48, R56, R48, RZ ;  /* 0x0000003038307225 */ /* 0x000fc800078e00ff */
[----:B------:R-:W-:Y:S02]  /*9530*/  IMAD R3, R3, R56, R55 ;  /* 0x0000003803037224 */ /* 0x000fe400078e0237 */
[----:B------:R-:W-:-:S04]  /*9540*/  IMAD.WIDE.U32 R4, R52, R66, RZ ;  /* 0x0000004234047225 */ /* 0x000fc800078e00ff */
[----:B------:R-:W-:Y:S02]  /*9550*/  IMAD R13, R13, R52, R51 ;  /* 0x000000340d0d7224 */ /* 0x000fe400078e0233 */
[----:B------:R-:W-:-:S03]  /*9560*/  IMAD.WIDE.U32 R6, R58, R6, RZ ;  /* 0x000000063a067225 */ /* 0x000fc600078e00ff */
[----:B------:R-:W-:Y:S01]  /*9570*/  IADD3 R5, R5, R13, RZ ;  /* 0x0000000d05057210 */ /* 0x000fe20007ffe0ff */
[----:B------:R-:W-:Y:S01]  /*9580*/  IMAD.WIDE.U32 R18, R54, R18, RZ ;  /* 0x0000001236127225 */ /* 0x000fe200078e00ff */
[----:B------:R-:W-:-:S03]  /*9590*/  IADD3 R0, R7, R57, RZ ;  /* 0x0000003907007210 */ /* 0x000fc60007ffe0ff */
[----:B------:R-:W-:Y:S02]  /*95a0*/  IMAD R9, R9, R54, R53 ;  /* 0x0000003609097224 */ /* 0x000fe400078e0235 */
[----:B------:R-:W-:Y:S02]  /*95b0*/  IMAD.IADD R3, R49, 0x1, R3 ;  /* 0x0000000131037824 */ /* 0x000fe400078e0203 */
[----:B------:R-:W-:Y:S02]  /*95c0*/  IMAD R63, R63, R48, RZ ;  /* 0x000000303f3f7224 */ /* 0x000fe400078e02ff */
[----:B------:R-:W-:Y:S02]  /*95d0*/  IMAD R10, R10, R6, RZ ;  /* 0x000000060a0a7224 */ /* 0x000fe400078e02ff */
[----:B------:R-:W-:Y:S01]  /*95e0*/  IMAD R63, R3, R64, R63 ;  /* 0x00000040033f7224 */ /* 0x000fe200078e023f */
[----:B------:R-:W-:Y:S01]  /*95f0*/  IADD3 R3, R19, R9, RZ ;  /* 0x0000000913037210 */ /* 0x000fe20007ffe0ff */
[----:B------:R-:W-:-:S02]  /*9600*/  IMAD R61, R61, R18, RZ ;  /* 0x000000123d3d7224 */ /* 0x000fc400078e02ff */
[----:B------:R-:W-:Y:S02]  /*9610*/  IMAD R59, R59, R4, RZ ;  /* 0x000000043b3b7224 */ /* 0x000fe400078e02ff */
[----:B------:R-:W-:-:S04]  /*9620*/  IMAD.WIDE.U32 R6, R11, R6, RZ ;  /* 0x000000060b067225 */ /* 0x000fc800078e00ff */
[----:B------:R-:W-:Y:S02]  /*9630*/  IMAD R11, R0, R11, R10 ;  /* 0x0000000b000b7224 */ /* 0x000fe400078e020a */
[----:B------:R-:W-:-:S03]  /*9640*/  IMAD.WIDE.U32 R48, R64, R48, RZ ;  /* 0x0000003040307225 */ /* 0x000fc600078e00ff */
[----:B------:R-:W-:Y:S01]  /*9650*/  IADD3 R17, R7, R11, RZ ;  /* 0x0000000b07117210 */ /* 0x000fe20007ffe0ff */
[----:B------:R-:W-:Y:S01]  /*9660*/  IMAD.WIDE.U32 R12, R62, R18, RZ ;  /* 0x000000123e0c7225 */ /* 0x000fe200078e00ff */
[----:B------:R-:W-:-:S03]  /*9670*/  MOV R18, R48 ;  /* 0x0000003000127202 */ /* 0x000fc60000000f00 */
[----:B------:R-:W-:Y:S02]  /*9680*/  IMAD R3, R3, R62, R61 ;  /* 0x0000003e03037224 */ /* 0x000fe400078e023d */
[----:B------:R-:W-:-:S03]  /*9690*/  IMAD.WIDE.U32 R28, R60, R4, RZ ;  /* 0x000000043c1c7225 */ /* 0x000fc600078e00ff */
[----:B------:R-:W-:Y:S01]  /*96a0*/  IADD3 R13, R13, R3, RZ ;  /* 0x000000030d0d7210 */ /* 0x000fe20007ffe0ff */
[----:B------:R-:W-:Y:S02]  /*96b0*/  IMAD R5, R5, R60, R59 ;  /* 0x0000003c05057224 */ /* 0x000fe400078e023b */
[----:B------:R-:W-:Y:S02]  /*96c0*/  IMAD.MOV.U32 R0, RZ, RZ, R6 ;  /* 0x000000ffff007224 */ /* 0x000fe400078e0006 */
[----:B------:R-:W-:Y:S01]  /*96d0*/  IMAD.IADD R19, R49, 0x1, R63 ;  /* 0x0000000131137824 */ /* 0x000fe200078e023f */
[----:B------:R-:W-:Y:S01]  /*96e0*/  IADD3 R29, R29, R5, RZ ;  /* 0x000000051d1d7210 */ /* 0x000fe20007ffe0ff */
[----:B------:R-:W-:Y:S05]  /*96f0*/  BRA `(.L_x_3984) ;  /* 0x00002b3000007947 */ /* 0x000fea0003800000 */
.L_x_4000:
        /* <DEDUP_REMOVED lines=64> */
.L_x_4019:
[----:B------:R-:W-:Y:S01]  /*9b00*/  IMAD R12, R68, R67, RZ ;  /* 0x00000043440c7224 */ /* 0x000fe200078e02ff */
[----:B------:R-:W-:-:S04]  /*9b10*/  IADD3 R67, R67, c[0x0][0x17c], RZ ;  /* 0x00005f0043437a10 */ /* 0x000fc80007ffe0ff */
[----:B------:R-:W-:Y:S01]  /*9b20*/  SHF.R.U32.HI R37, RZ, 0x2, R12 ;  /* 0x00000002ff257819 */ /* 0x000fe2000001160c */
[----:B------:R-:W-:-:S04]  /*9b30*/  IMAD R12, R68, R67, RZ ;  /* 0x00000043440c7224 */ /* 0x000fc800078e02ff */
[----:B------:R-:W-:Y:S01]  /*9b40*/  IMAD.WIDE.U32 R36, R37, 0x20, R72 ;  /* 0x0000002025247825 */ /* 0x000fe200078e0048 */
[----:B------:R-:W-:-:S04]  /*9b50*/  SHF.R.U32.HI R45, RZ, 0x2, R12 ;  /* 0x00000002ff2d7819 */ /* 0x000fc8000001160c */
[----:B------:R0:W2:Y:S01]  /*9b60*/  LDG.E.128 R32, [R36.64] ;  /* 0x0000002424207981 */ /* 0x0000a2000c1e1d00 */
[----:B------:R-:W-:Y:S01]  /*9b70*/  IMAD.WIDE.U32 R44, R45, 0x20, R72 ;  /* 0x000000202d2c7825 */ /* 0x000fe200078e0048 */
[----:B------:R-:W-:-:S04]  /*9b80*/  IADD3 R67, R67, c[0x0][0x17c], RZ ;  /* 0x00005f0043437a10 */ /* 0x000fc80007ffe0ff */
[----:B------:R1:W3:Y:S04]  /*9b90*/  LDG.E.128 R40, [R44.64] ;  /* 0x000000242c287981 */ /* 0x0002e8000c1e1d00 */
[----:B0-----:R-:W4:Y:S01]  /*9ba0*/  LDG.E.128 R36, [R36.64+0x10] ;  /* 0x0000102424247981 */ /* 0x001f22000c1e1d00 */
[----:B------:R-:W-:-:S05]  /*9bb0*/  IMAD R12, R68, R67, RZ ;  /* 0x00000043440c7224 */ /* 0x000fca00078e02ff */
[----:B------:R-:W-:Y:S01]  /*9bc0*/  SHF.R.U32.HI R21, RZ, 0x2, R12 ;  /* 0x00000002ff157819 */ /* 0x000fe2000001160c */
[----:B-1----:R-:W5:Y:S01]  /*9bd0*/  LDG.E.128 R44, [R44.64+0x10] ;  /* 0x000010242c2c7981 */ /* 0x002f62000c1e1d00 */
[----:B------:R-:W-:-:S03]  /*9be0*/  IADD3 R67, R67, c[0x0][0x17c], RZ ;  /* 0x00005f0043437a10 */ /* 0x000fc60007ffe0ff */
[----:B------:R-:W-:-:S04]  /*9bf0*/  IMAD.WIDE.U32 R20, R21, 0x20, R72 ;  /* 0x0000002015147825 */ /* 0x000fc800078e0048 */
[----:B------:R-:W-:Y:S01]  /*9c00*/  IMAD R22, R68, R67, RZ ;  /* 0x0000004344167224 */ /* 0x000fe200078e02ff */
[----:B------:R0:W5:Y:S04]  /*9c10*/  LDG.E.128 R12, [R20.64] ;  /* 0x00000024140c7981 */ /* 0x000168000c1e1d00 */
[----:B------:R-:W-:-:S05]  /*9c20*/  SHF.R.U32.HI R29, RZ, 0x2, R22 ;  /* 0x00000002ff1d7819 */ /* 0x000fca0000011616 */
[----:B------:R-:W-:Y:S01]  /*9c30*/  IMAD.WIDE.U32 R28, R29, 0x20, R72 ;  /* 0x000000201d1c7825 */ /* 0x000fe200078e0048 */
[----:B0-----:R-:W5:Y:S04]  /*9c40*/  LDG.E.128 R20, [R20.64+0x10] ;  /* 0x0000102414147981 */ /* 0x001f68000c1e1d00 */
[----:B------:R0:W5:Y:S04]  /*9c50*/  LDG.E.128 R24, [R28.64] ;  /* 0x000000241c187981 */ /* 0x000168000c1e1d00 */
[----:B0-----:R-:W5:Y:S01]  /*9c60*/  LDG.E.128 R28, [R28.64+0x10] ;  /* 0x000010241c1c7981 */ /* 0x001f62000c1e1d00 */
[----:B------:R-:W-:-:S05]  /*9c70*/  IADD3 R67, R67, c[0x0][0x17c], RZ ;  /* 0x00005f0043437a10 */ /* 0x000fca0007ffe0ff */
[----:B------:R-:W-:-:S05]  /*9c80*/  IMAD R74, R69, 0x3, R67 ;  /* 0x00000003454a7824 */ /* 0x000fca00078e0243 */
[----:B------:R-:W-:Y:S01]  /*9c90*/  ISETP.GE.U32.AND P0, PT, R74, c[0x0][0x174], PT ;  /* 0x00005d004a007a0c */ /* 0x000fe20003f06070 */
[----:B--2---:R-:W-:Y:S02]  /*9ca0*/  IMAD R76, R33, R66, RZ ;  /* 0x00000042214c7224 */ /* 0x004fe400078e02ff */
[-C--:B------:R-:W-:Y:S02]  /*9cb0*/  IMAD R75, R35, R64.reuse, RZ ;  /* 0x00000040234b7224 */ /* 0x080fe400078e02ff */
[----:B------:R-:W-:Y:S02]  /*9cc0*/  IMAD R65, R32, R65, R76 ;  /* 0x0000004120417224 */ /* 0x000fe400078e024c */
[----:B------:R-:W-:-:S04]  /*9cd0*/  IMAD.WIDE.U32 R76, R34, R64, RZ ;  /* 0x00000040224c7225 */ /* 0x000fc800078e00ff */
[----:B----4-:R-:W-:Y:S02]  /*9ce0*/  IMAD R74, R39, R60, RZ ;  /* 0x0000003c274a7224 */ /* 0x010fe400078e02ff */
[----:B------:R-:W-:Y:S02]  /*9cf0*/  IMAD R63, R34, R63, R75 ;  /* 0x0000003f223f7224 */ /* 0x000fe400078e024b */
[----:B------:R-:W-:Y:S02]  /*9d00*/  IMAD R75, R37, R62, RZ ;  /* 0x0000003e254b7224 */ /* 0x000fe400078e02ff */
[----:B------:R-:W-:Y:S01]  /*9d10*/  IMAD R59, R38, R59, R74 ;  /* 0x0000003b263b7224 */ /* 0x000fe200078e024a */
[----:B------:R-:W-:Y:S01]  /*9d20*/  MOV R64, R76 ;  /* 0x0000004c00407202 */ /* 0x000fe20000000f00 */
[----:B---3--:R-:W-:Y:S02]  /*9d30*/  IMAD R74, R41, R58, RZ ;  /* 0x0000003a294a7224 */ /* 0x008fe400078e02ff */
[----:B------:R-:W-:-:S02]  /*9d40*/  IMAD.IADD R63, R77, 0x1, R63 ;  /* 0x000000014d3f7824 */ /* 0x000fc400078e023f */
[----:B------:R-:W-:-:S04]  /*9d50*/  IMAD.WIDE.U32 R76, R36, R62, RZ ;  /* 0x0000003e244c7225 */ /* 0x000fc800078e00ff */
[----:B------:R-:W-:Y:S02]  /*9d60*/  IMAD R61, R36, R61, R75 ;  /* 0x0000003d243d7224 */ /* 0x000fe400078e024b */
[C---:B------:R-:W-:Y:S02]  /*9d70*/  IMAD R57, R40.reuse, R57, R74 ;  /* 0x0000003928397224 */ /* 0x040fe400078e024a */
[----:B------:R-:W-:Y:S01]  /*9d80*/  IMAD R74, R43, R56, RZ ;  /* 0x000000382b4a7224 */ /* 0x000fe200078e02ff */
[----:B------:R-:W-:Y:S02]  /*9d90*/  MOV R62, R76 ;  /* 0x0000004c003e7202 */ /* 0x000fe40000000f00 */
[----:B------:R-:W-:Y:S01]  /*9da0*/  IADD3 R61, R77, R61, RZ ;  /* 0x0000003d4d3d7210 */ /* 0x000fe20007ffe0ff */
[----:B------:R-:W-:-:S04]  /*9db0*/  IMAD.WIDE.U32 R76, R40, R58, RZ ;  /* 0x0000003a284c7225 */ /* 0x000fc800078e00ff */
[----:B------:R-:W-:Y:S02]  /*9dc0*/  IMAD R55, R42, R55, R74 ;  /* 0x000000372a377224 */ /* 0x000fe400078e024a */
[----:B-----5:R-:W-:Y:S01]  /*9dd0*/  IMAD R74, R47, R52, RZ ;  /* 0x000000342f4a7224 */ /* 0x020fe200078e02ff */
[----:B------:R-:W-:Y:S01]  /*9de0*/  MOV R58, R76 ;  /* 0x0000004c003a7202 */ /* 0x000fe20000000f00 */
[----:B------:R-:W-:Y:S02]  /*9df0*/  IMAD.IADD R57, R77, 0x1, R57 ;  /* 0x000000014d397824 */ /* 0x000fe400078e0239 */
[-C--:B------:R-:W-:Y:S02]  /*9e00*/  IMAD R75, R45, R54.reuse, RZ ;  /* 0x000000362d4b7224 */ /* 0x080fe400078e02ff */
[----:B------:R-:W-:-:S04]  /*9e10*/  IMAD.WIDE.U32 R76, R44, R54, RZ ;  /* 0x000000362c4c7225 */ /* 0x000fc800078e00ff */
[----:B------:R-:W-:Y:S02]  /*9e20*/  IMAD R51, R46, R51, R74 ;  /* 0x000000332e337224 */ /* 0x000fe400078e024a */
[----:B------:R-:W-:Y:S02]  /*9e30*/  IMAD R74, R13, R50, RZ ;  /* 0x000000320d4a7224 */ /* 0x000fe400078e02ff */
[----:B------:R-:W-:-:S04]  /*9e40*/  IMAD.WIDE.U32 R78, R32, R66, RZ ;  /* 0x00000042204e7225 */ /* 0x000fc800078e00ff */
[----:B------:R-:W-:Y:S02]  /*9e50*/  IMAD R53, R44, R53, R75 ;  /* 0x000000352c357224 */ /* 0x000fe400078e024b */
[----:B------:R-:W-:Y:S02]  /*9e60*/  IMAD.MOV.U32 R54, RZ, RZ, R76 ;  /* 0x000000ffff367224 */ /* 0x000fe400078e004c */
[C---:B------:R-:W-:Y:S02]  /*9e70*/  IMAD R49, R12.reuse, R49, R74 ;  /* 0x000000310c317224 */ /* 0x040fe400078e024a */
[----:B------:R-:W-:Y:S01]  /*9e80*/  IMAD R76, R15, R48, RZ ;  /* 0x000000300f4c7224 */ /* 0x000fe200078e02ff */
[----:B------:R-:W-:Y:S01]  /*9e90*/  IADD3 R65, R79, R65, RZ ;  /* 0x000000414f417210 */ /* 0x000fe20007ffe0ff */
[----:B------:R-:W-:Y:S01]  /*9ea0*/  IMAD.WIDE.U32 R74, R12, R50, RZ ;  /* 0x000000320c4a7225 */ /* 0x000fe200078e00ff */
[----:B------:R-:W-:-:S03]  /*9eb0*/  IADD3 R53, R77, R53, RZ ;  /* 0x000000354d357210 */ /* 0x000fc60007ffe0ff */
[----:B------:R-:W-:Y:S02]  /*9ec0*/  IMAD.MOV.U32 R66, RZ, RZ, R78 ;  /* 0x000000ffff427224 */ /* 0x000fe400078e004e */
[----:B------:R-:W-:Y:S01]  /*9ed0*/  IMAD.WIDE.U32 R78, R38, R60, RZ ;  /* 0x0000003c264e7225 */ /* 0x000fe200078e00ff */
[----:B------:R-:W-:-:S03]  /*9ee0*/  MOV R50, R74 ;  /* 0x0000004a00327202 */ /* 0x000fc60000000f00 */
[C---:B------:R-:W-:Y:S02]  /*9ef0*/  IMAD R19, R14.reuse, R19, R76 ;  /* 0x000000130e137224 */ /* 0x040fe400078e024c */
[----:B------:R-:W-:Y:S01]  /*9f00*/  IMAD.WIDE.U32 R76, R14, R48, RZ ;  /* 0x000000300e4c7225 */ /* 0x000fe200078e00ff */
[----:B------:R-:W-:Y:S02]  /*9f10*/  IADD3 R49, R75, R49, RZ ;  /* 0x000000314b317210 */ /* 0x000fe40007ffe0ff */
[----:B------:R-:W-:Y:S01]  /*9f20*/  IADD3 R59, R79, R59, RZ ;  /* 0x0000003b4f3b7210 */ /* 0x000fe20007ffe0ff */
[----:B------:R-:W-:Y:S02]  /*9f30*/  IMAD R74, R23, R3, RZ ;  /* 0x00000003174a7224 */ /* 0x000fe400078e02ff */
[----:B------:R-:W-:Y:S02]  /*9f40*/  IMAD.MOV.U32 R60, RZ, RZ, R78 ;  /* 0x000000ffff3c7224 */ /* 0x000fe400078e004e */
[----:B------:R-:W-:Y:S01]  /*9f50*/  IMAD R75, R21, R18, RZ ;  /* 0x00000012154b7224 */ /* 0x000fe200078e02ff */
[----:B------:R-:W-:Y:S01]  /*9f60*/  IADD3 R19, R77, R19, RZ ;  /* 0x000000134d137210 */ /* 0x000fe20007ffe0ff */
[----:B------:R-:W-:-:S04]  /*9f70*/  IMAD.WIDE.U32 R78, R42, R56, RZ ;  /* 0x000000382a4e7225 */ /* 0x000fc800078e00ff */
[----:B------:R-:W-:Y:S02]  /*9f80*/  IMAD.MOV.U32 R48, RZ, RZ, R76 ;  /* 0x000000ffff307224 */ /* 0x000fe400078e004c */
[----:B------:R-:W-:Y:S01]  /*9f90*/  IMAD.WIDE.U32 R76, R20, R18, RZ ;  /* 0x00000012144c7225 */ /* 0x000fe200078e00ff */
[----:B------:R-:W-:-:S03]  /*9fa0*/  MOV R56, R78 ;  /* 0x0000004e00387202 */ /* 0x000fc60000000f00 */
[----:B------:R-:W-:Y:S02]  /*9fb0*/  IMAD R0, R22, R0, R74 ;  /* 0x0000000016007224 */ /* 0x000fe400078e024a */
[----:B------:R-:W-:Y:S02]  /*9fc0*/  IMAD R17, R20, R17, R75 ;  /* 0x0000001114117224 */ /* 0x000fe400078e024b */
[----:B------:R-:W-:Y:S01]  /*9fd0*/  IMAD R74, R25, R5, RZ ;  /* 0x00000005194a7224 */ /* 0x000fe200078e02ff */
[----:B------:R-:W-:Y:S01]  /*9fe0*/  IADD3 R55, R79, R55, RZ ;  /* 0x000000374f377210 */ /* 0x000fe20007ffe0ff */
[----:B------:R-:W-:Y:S01]  /*9ff0*/  IMAD.WIDE.U32 R78, R46, R52, RZ ;  /* 0x000000342e4e7225 */ /* 0x000fe200078e00ff */
[----:B------:R-:W-:-:S03]  /*a000*/  MOV R18, R76 ;  /* 0x0000004c00127202 */ /* 0x000fc60000000f00 */
[----:B------:R-:W-:Y:S02]  /*a010*/  IMAD.IADD R17, R77, 0x1, R17 ;  /* 0x000000014d117824 */ /* 0x000fe400078e0211 */
[C---:B------:R-:W-:Y:S02]  /*a020*/  IMAD R4, R24.reuse, R4, R74 ;  /* 0x0000000418047224 */ /* 0x040fe400078e024a */
[----:B------:R-:W-:Y:S02]  /*a030*/  IMAD R74, R27, R7, RZ ;  /* 0x000000071b4a7224 */ /* 0x000fe400078e02ff */
[----:B------:R-:W-:Y:S01]  /*a040*/  IMAD.WIDE.U32 R76, R24, R5, RZ ;  /* 0x00000005184c7225 */ /* 0x000fe200078e00ff */
[----:B------:R-:W-:-:S03]  /*a050*/  MOV R52, R78 ;  /* 0x0000004e00347202 */ /* 0x000fc60000000f00 */
[----:B------:R-:W-:Y:S02]  /*a060*/  IMAD.IADD R51, R79, 0x1, R51 ;  /* 0x000000014f337824 */ /* 0x000fe400078e0233 */
[----:B------:R-:W-:-:S04]  /*a070*/  IMAD.WIDE.U32 R78, R22, R3, RZ ;  /* 0x00000003164e7225 */ /* 0x000fc800078e00ff */
[----:B------:R-:W-:Y:S02]  /*a080*/  IMAD R6, R26, R6, R74 ;  /* 0x000000061a067224 */ /* 0x000fe400078e024a */
[----:B------:R-:W-:Y:S02]  /*a090*/  IMAD.MOV.U32 R5, RZ, RZ, R76 ;  /* 0x000000ffff057224 */ /* 0x000fe400078e004c */
[----:B------:R-:W-:Y:S02]  /*a0a0*/  IMAD R74, R29, R9, RZ ;  /* 0x000000091d4a7224 */ /* 0x000fe400078e02ff */
[----:B------:R-:W-:Y:S01]  /*a0b0*/  IMAD R76, R31, R11, RZ ;  /* 0x0000000b1f4c7224 */ /* 0x000fe200078e02ff */
[----:B------:R-:W-:Y:S01]  /*a0c0*/  MOV R3, R78 ;  /* 0x0000004e00037202 */ /* 0x000fe20000000f00 */
[----:B------:R-:W-:Y:S01]  /*a0d0*/  IMAD R8, R28, R8, R74 ;  /* 0x000000081c087224 */ /* 0x000fe200078e024a */
[----:B------:R-:W-:Y:S01]  /*a0e0*/  IADD3 R0, R79, R0, RZ ;  /* 0x000000004f007210 */ /* 0x000fe20007ffe0ff */
[----:B------:R-:W-:Y:S01]  /*a0f0*/  IMAD R10, R30, R10, R76 ;  /* 0x0000000a1e0a7224 */ /* 0x000fe200078e024c */
[----:B------:R-:W-:Y:S01]  /*a100*/  IADD3 R4, R77, R4, RZ ;  /* 0x000000044d047210 */ /* 0x000fe20007ffe0ff */
[----:B------:R-:W-:-:S04]  /*a110*/  IMAD.WIDE.U32 R78, R26, R7, RZ ;  /* 0x000000071a4e7225 */ /* 0x000fc800078e00ff */
[----:B------:R-:W-:-:S04]  /*a120*/  IMAD.WIDE.U32 R74, R28, R9, RZ ;  /* 0x000000091c4a7225 */ /* 0x000fc800078e00ff */
[----:B------:R-:W-:Y:S01]  /*a130*/  IMAD.WIDE.U32 R76, R30, R11, RZ ;  /* 0x0000000b1e4c7225 */ /* 0x000fe200078e00ff */
[----:B------:R-:W-:Y:S02]  /*a140*/  MOV R7, R78 ;  /* 0x0000004e00077202 */ /* 0x000fe40000000f00 */
[----:B------:R-:W-:Y:S01]  /*a150*/  MOV R9, R74 ;  /* 0x0000004a00097202 */ /* 0x000fe20000000f00 */
[----:B------:R-:W-:Y:S01]  /*a160*/  IMAD.IADD R6, R79, 0x1, R6 ;  /* 0x000000014f067824 */ /* 0x000fe200078e0206 */
[----:B------:R-:W-:Y:S01]  /*a170*/  IADD3 R8, R75, R8, RZ ;  /* 0x000000084b087210 */ /* 0x000fe20007ffe0ff */
[----:B------:R-:W-:Y:S01]  /*a180*/  IMAD.MOV.U32 R11, RZ, RZ, R76 ;  /* 0x000000ffff0b7224 */ /* 0x000fe200078e004c */
[----:B------:R-:W-:Y:S01]  /*a190*/  IADD3 R10, R77, R10, RZ ;  /* 0x0000000a4d0a7210 */ /* 0x000fe20007ffe0ff */
[----:B------:R-:W-:Y:S05]  /*a1a0*/  @!P0 BRA `(.L_x_4019) ;  /* 0xfffff95000008947 */ /* 0x000fea000383ffff */
[----:B------:R-:W-:Y:S05]  /*a1b0*/  BSYNC B1 ;  /* 0x0000000000017941 */ /* 0x000fea0003800000 */
.L_x_4018:
[----:B------:R-:W-:Y:S05]  /*a1c0*/  BSYNC B0 ;  /* 0x0000000000007941 */ /* 0x000fea0003800000 */
.L_x_4017:
[----:B------:R-:W-:Y:S01]  /*a1d0*/  ISETP.GE.U32.AND P1, PT, R67, c[0x0][0x174], PT ;  /* 0x00005d0043007a0c */ /* 0x000fe20003f26070 */
[----:B------:R-:W-:-:S12]  /*a1e0*/  BSSY B0, `(.L_x_4020) ;  /* 0x000001e000007945 */ /* 0x000fd80003800000 */
[----:B------:R-:W-:Y:S05]  /*a1f0*/  @P1 BRA `(.L_x_4021) ;  /* 0x000001c000001947 */ /* 0x000fea0003800000 */
[----:B------:R-:W-:-:S05]  /*a200*/  IMAD R32, R68, R67, RZ ;  /* 0x0000004344207224 */ /* 0x000fca00078e02ff */
[----:B------:R-:W-:-:S05]  /*a210*/  SHF.R.U32.HI R37, RZ, 0x2, R32 ;  /* 0x00000002ff257819 */ /* 0x000fca0000011620 */
[----:B------:R-:W-:-:S05]  /*a220*/  IMAD.WIDE.U32 R36, R37, 0x20, R72 ;  /* 0x0000002025247825 */ /* 0x000fca00078e0048 */
[----:B------:R0:W5:Y:S04]  /*a230*/  LDG.E.128 R32, [R36.64] ;  /* 0x0000002424207981 */ /* 0x000168000c1e1d00 */
[----:B0-----:R-:W5:Y:S01]  /*a240*/  LDG.E.128 R36, [R36.64+0x10] ;  /* 0x0000102424247981 */ /* 0x001f62000c1e1d00 */
[----:B------:R-:W-:-:S04]  /*a250*/  IADD3 R69, R67, c[0x0][0x17c], RZ ;  /* 0x00005f0043457a10 */ /* 0x000fc80007ffe0ff */
[----:B------:R-:W-:-:S13]  /*a260*/  ISETP.GE.U32.AND P0, PT, R69, c[0x0][0x174], PT ;  /* 0x00005d0045007a0c */ /* 0x000fda0003f06070 */
        /* <DEDUP_REMOVED lines=9> */
[----:B------:R-:W-:Y:S01]  /*a300*/  IADD3 R13, R69, c[0x0][0x17c], RZ ;  /* 0x00005f00450d7a10 */ /* 0x000fe20007ffe0ff */
[----:B------:R-:W-:-:S03]  /*a310*/  IMAD R12, R68, R69, RZ ;  /* 0x00000045440c7224 */ /* 0x000fc600078e02ff */
[----:B------:R-:W-:Y:S02]  /*a320*/  ISETP.GE.U32.AND P0, PT, R13, c[0x0][0x174], PT ;  /* 0x00005d000d007a0c */ /* 0x000fe40003f06070 */
[----:B------:R-:W-:-:S05]  /*a330*/  SHF.R.U32.HI R21, RZ, 0x2, R12 ;  /* 0x00000002ff157819 */ /* 0x000fca000001160c */
[----:B------:R-:W-:-:S06]  /*a340*/  IMAD.WIDE.U32 R20, R21, 0x20, R72 ;  /* 0x0000002015147825 */ /* 0x000fcc00078e0048 */
[----:B------:R-:W-:-:S05]  /*a350*/  @!P0 IMAD R68, R68, R13, RZ ;  /* 0x0000000d44448224 */ /* 0x000fca00078e02ff */
[----:B------:R-:W-:-:S05]  /*a360*/  @!P0 SHF.R.U32.HI R13, RZ, 0x2, R68 ;  /* 0x00000002ff0d8819 */ /* 0x000fca0000011644 */
[----:B------:R-:W-:Y:S02]  /*a370*/  @!P0 IMAD.WIDE.U32 R72, R13, 0x20, R72 ;  /* 0x000000200d488825 */ /* 0x000fe400078e0048 */
[----:B------:R0:W5:Y:S04]  /*a380*/  LDG.E.128 R12, [R20.64] ;  /* 0x00000024140c7981 */ /* 0x000168000c1e1d00 */
[----:B------:R1:W5:Y:S04]  /*a390*/  @!P0 LDG.E.128 R24, [R72.64] ;  /* 0x0000002448188981 */ /* 0x000368000c1e1d00 */
[----:B------:R1:W5:Y:S04]  /*a3a0*/  @!P0 LDG.E.128 R28, [R72.64+0x10] ;  /* 0x00001024481c8981 */ /* 0x000368000c1e1d00 */
[----:B0-----:R-:W5:Y:S02]  /*a3b0*/  LDG.E.128 R20, [R20.64+0x10] ;  /* 0x0000102414147981 */ /* 0x001f64000c1e1d00 */
.L_x_4021:
[----:B------:R-:W-:Y:S05]  /*a3c0*/  BSYNC B0 ;  /* 0x0000000000007941 */ /* 0x000fea0003800000 */
.L_x_4020:
[----:B------:R-:W-:Y:S01]  /*a3d0*/  BSSY B0, `(.L_x_4022) ;  /* 0x000005b000007945 */ /* 0x000fe20003800000 */
[----:B------:R-:W-:Y:S05]  /*a3e0*/  @P1 BRA `(.L_x_4023) ;  /* 0x0000059000001947 */ /* 0x000fea0003800000 */
[----:B------:R-:W-:Y:S01]  /*a3f0*/  IADD3 R67, R67, c[0x0][0x17c], RZ ;  /* 0x00005f0043437a10 */ /* 0x000fe20007ffe0ff */
[----:B-----5:R-:W-:-:S02]  /*a400*/  IMAD R33, R33, R66, RZ ;  /* 0x0000004221217224 */ /* 0x020fc400078e02ff */
[----:B------:R-:W-:Y:S01]  /*a410*/  IMAD R35, R35, R64, RZ ;  /* 0x0000004023237224 */ /* 0x000fe200078e02ff */
[----:B------:R-:W-:Y:S01]  /*a420*/  ISETP.GE.U32.AND P0, PT, R67, c[0x0][0x174], PT ;  /* 0x00005d0043007a0c */ /* 0x000fe20003f06070 */
[----:B------:R-:W-:Y:S02]  /*a430*/  IMAD R37, R37, R62, RZ ;  /* 0x0000003e25257224 */ /* 0x000fe400078e02ff */
[----:B------:R-:W-:-:S04]  /*a440*/  IMAD.WIDE.U32 R68, R32, R66, RZ ;  /* 0x0000004220447225 */ /* 0x000fc800078e00ff */
[----:B------:R-:W-:Y:S01]  /*a450*/  IMAD R65, R32, R65, R33 ;  /* 0x0000004120417224 */ /* 0x000fe200078e0221 */
[----:B------:R-:W-:Y:S01]  /*a460*/  MOV R66, R68 ;  /* 0x0000004400427202 */ /* 0x000fe20000000f00 */
        /* <DEDUP_REMOVED lines=22> */
[----:B------:R-:W-:Y:S02]  /*a5d0*/  IMAD R38, R45, R54, RZ ;  /* 0x000000362d267224 */ /* 0x000fe400078e02ff */
[----:B------:R-:W-:Y:S01]  /*a5e0*/  IMAD R40, R47, R52, RZ ;  /* 0x000000342f287224 */ /* 0x000fe200078e02ff */
[----:B------:R-:W-:Y:S01]  /*a5f0*/  IADD3 R57, R33, R57, RZ ;  /* 0x0000003921397210 */ /* 0x000fe20007ffe0ff */
[----:B------:R-:W-:Y:S02]  /*a600*/  IMAD R55, R42, R55, R36 ;  /* 0x000000372a377224 */ /* 0x000fe400078e0224 */
[----:B------:R-:W-:-:S02]  /*a610*/  IMAD R53, R44, R53, R38 ;  /* 0x000000352c357224 */ /* 0x000fc400078e0226 */
[----:B------:R-:W-:-:S04]  /*a620*/  IMAD.WIDE.U32 R34, R42, R56, RZ ;  /* 0x000000382a227225 */ /* 0x000fc800078e00ff */
[----:B------:R-:W-:Y:S01]  /*a630*/  IMAD.WIDE.U32 R36, R44, R54, RZ ;  /* 0x000000362c247225 */ /* 0x000fe200078e00ff */
[----:B------:R-:W-:-:S03]  /*a640*/  IADD3 R55, R35, R55, RZ ;  /* 0x0000003723377210 */ /* 0x000fc60007ffe0ff */
[----:B------:R-:W-:Y:S01]  /*a650*/  IMAD.WIDE.U32 R38, R46, R52, RZ ;  /* 0x000000342e267225 */ /* 0x000fe200078e00ff */
[----:B------:R-:W-:-:S03]  /*a660*/  MOV R54, R36 ;  /* 0x0000002400367202 */ /* 0x000fc60000000f00 */
[----:B------:R-:W-:Y:S01]  /*a670*/  IMAD R51, R46, R51, R40 ;  /* 0x000000332e337224 */ /* 0x000fe200078e0228 */
[----:B------:R-:W-:Y:S01]  /*a680*/  MOV R52, R38 ;  /* 0x0000002600347202 */ /* 0x000fe20000000f00 */
[----:B------:R-:W-:Y:S02]  /*a690*/  IMAD.MOV.U32 R56, RZ, RZ, R34 ;  /* 0x000000ffff387224 */ /* 0x000fe400078e0022 */
[----:B------:R-:W-:Y:S01]  /*a6a0*/  IMAD.IADD R53, R37, 0x1, R53 ;  /* 0x0000000125357824 */ /* 0x000fe200078e0235 */
[----:B------:R-:W-:Y:S01]  /*a6b0*/  IADD3 R51, R39, R51, RZ ;  /* 0x0000003327337210 */ /* 0x000fe20007ffe0ff */
[----:B------:R-:W-:Y:S05]  /*a6c0*/  @P0 BRA `(.L_x_4023) ;  /* 0x000002b000000947 */ /* 0x000fea0003800000 */
[----:B------:R-:W-:Y:S02]  /*a6d0*/  IMAD R15, R15, R48, RZ ;  /* 0x000000300f0f7224 */ /* 0x000fe400078e02ff */
[----:B------:R-:W-:Y:S02]  /*a6e0*/  IMAD R13, R13, R50, RZ ;  /* 0x000000320d0d7224 */ /* 0x000fe400078e02ff */
[----:B------:R-:W-:Y:S01]  /*a6f0*/  IMAD R35, R14, R19, R15 ;  /* 0x000000130e237224 */ /* 0x000fe200078e020f */
[----:B------:R-:W-:Y:S01]  /*a700*/  IADD3 R19, R67, c[0x0][0x17c], RZ ;  /* 0x00005f0043137a10 */ /* 0x000fe20007ffe0ff */
[----:B------:R-:W-:-:S02]  /*a710*/  IMAD R21, R21, R18, RZ ;  /* 0x0000001215157224 */ /* 0x000fc400078e02ff */
[----:B------:R-:W-:Y:S01]  /*a720*/  IMAD R23, R23, R3, RZ ;  /* 0x0000000317177224 */ /* 0x000fe200078e02ff */
[----:B------:R-:W-:Y:S01]  /*a730*/  ISETP.GE.U32.AND P0, PT, R19, c[0x0][0x174], PT ;  /* 0x00005d0013007a0c */ /* 0x000fe20003f06070 */
[----:B------:R-:W-:-:S04]  /*a740*/  IMAD.WIDE.U32 R32, R12, R50, RZ ;  /* 0x000000320c207225 */ /* 0x000fc800078e00ff */
[----:B------:R-:W-:Y:S02]  /*a750*/  IMAD R49, R12, R49, R13 ;  /* 0x000000310c317224 */ /* 0x000fe400078e020d */
[----:B------:R-:W-:-:S03]  /*a760*/  IMAD.WIDE.U32 R12, R14, R48, RZ ;  /* 0x000000300e0c7225 */ /* 0x000fc600078e00ff */
[----:B------:R-:W-:Y:S01]  /*a770*/  IADD3 R49, R33, R49, RZ ;  /* 0x0000003121317210 */ /* 0x000fe20007ffe0ff */
[----:B------:R-:W-:Y:S01]  /*a780*/  IMAD.WIDE.U32 R14, R20, R18, RZ ;  /* 0x00000012140e7225 */ /* 0x000fe200078e00ff */
[----:B------:R-:W-:-:S03]  /*a790*/  MOV R48, R12 ;  /* 0x0000000c00307202 */ /* 0x000fc60000000f00 */
        /* <DEDUP_REMOVED lines=10> */
[-C--:B------:R-:W-:Y:S02]  /*a840*/  IMAD R15, R25, R5.reuse, RZ ;  /* 0x00000005190f7224 */ /* 0x080fe400078e02ff */
[----:B------:R-:W-:-:S04]  /*a850*/  IMAD.WIDE.U32 R12, R24, R5, RZ ;  /* 0x00000005180c7225 */ /* 0x000fc800078e00ff */
[-C--:B------:R-:W-:Y:S02]  /*a860*/  IMAD R5, R27, R7.reuse, RZ ;  /* 0x000000071b057224 */ /* 0x080fe400078e02ff */
[----:B------:R-:W-:Y:S02]  /*a870*/  IMAD R25, R24, R4, R15 ;  /* 0x0000000418197224 */ /* 0x000fe400078e020f */
[----:B------:R-:W-:-:S04]  /*a880*/  IMAD.WIDE.U32 R14, R26, R7, RZ ;  /* 0x000000071a0e7225 */ /* 0x000fc800078e00ff */
[----:B------:R-:W-:Y:S02]  /*a890*/  IMAD R7, R29, R9, RZ ;  /* 0x000000091d077224 */ /* 0x000fe400078e02ff */
[----:B------:R-:W-:Y:S02]  /*a8a0*/  IMAD R27, R26, R6, R5 ;  /* 0x000000061a1b7224 */ /* 0x000fe400078e0205 */
[----:B------:R-:W-:Y:S02]  /*a8b0*/  IMAD R5, R31, R11, RZ ;  /* 0x0000000b1f057224 */ /* 0x000fe400078e02ff */
[----:B------:R-:W-:Y:S01]  /*a8c0*/  IMAD.WIDE.U32 R20, R28, R9, RZ ;  /* 0x000000091c147225 */ /* 0x000fe200078e00ff */
[----:B------:R-:W-:-:S03]  /*a8d0*/  IADD3 R6, R15, R27, RZ ;  /* 0x0000001b0f067210 */ /* 0x000fc60007ffe0ff */
[----:B------:R-:W-:Y:S01]  /*a8e0*/  IMAD R29, R28, R8, R7 ;  /* 0x000000081c1d7224 */ /* 0x000fe200078e0207 */
[----:B------:R-:W-:Y:S01]  /*a8f0*/  MOV R7, R14 ;  /* 0x0000000e00077202 */ /* 0x000fe20000000f00 */
[----:B------:R-:W-:-:S03]  /*a900*/  IMAD.WIDE.U32 R22, R30, R11, RZ ;  /* 0x0000000b1e167225 */ /* 0x000fc600078e00ff */
[----:B------:R-:W-:Y:S01]  /*a910*/  IADD3 R8, R21, R29, RZ ;  /* 0x0000001d15087210 */ /* 0x000fe20007ffe0ff */
[----:B------:R-:W-:Y:S01]  /*a920*/  IMAD R31, R30, R10, R5 ;  /* 0x0000000a1e1f7224 */ /* 0x000fe200078e0205 */
[----:B------:R-:W-:Y:S01]  /*a930*/  MOV R5, R12 ;  /* 0x0000000c00057202 */ /* 0x000fe20000000f00 */
[----:B------:R-:W-:Y:S01]  /*a940*/  IMAD.IADD R4, R13, 0x1, R25 ;  /* 0x000000010d047824 */ /* 0x000fe200078e0219 */
[----:B------:R-:W-:Y:S01]  /*a950*/  MOV R11, R22 ;  /* 0x00000016000b7202 */ /* 0x000fe20000000f00 */
[----:B------:R-:W-:Y:S02]  /*a960*/  IMAD.MOV.U32 R9, RZ, RZ, R20 ;  /* 0x000000ffff097224 */ /* 0x000fe400078e0014 */
[----:B------:R-:W-:Y:S02]  /*a970*/  IMAD.IADD R10, R23, 0x1, R31 ;  /* 0x00000001170a7824 */ /* 0x000fe400078e021f */
.L_x_4023:
[----:B------:R-:W-:Y:S05]  /*a980*/  BSYNC B0 ;  /* 0x0000000000007941 */ /* 0x000fea0003800000 */
.L_x_4022:
[----:B------:R-:W-:Y:S02]  /*a990*/  IMAD R53, R53, R62, RZ ;  /* 0x0000003e35357224 */ /* 0x000fe400078e02ff */
[----:B------:R-:W-:Y:S02]  /*a9a0*/  IMAD R51, R51, R60, RZ ;  /* 0x0000003c33337224 */ /* 0x000fe400078e02ff */
[----:B------:R-:W-:-:S02]  /*a9b0*/  IMAD R57, R57, R66, RZ ;  /* 0x0000004239397224 */ /* 0x000fc400078e02ff */
[----:B------:R-:W-:Y:S02]  /*a9c0*/  IMAD R61, R54, R61, R53 ;  /* 0x0000003d363d7224 */ /* 0x000fe400078e0235 */
        /* <DEDUP_REMOVED lines=8> */
[----:B------:R-:W-:Y:S02]  /*aa50*/  IMAD R63, R56, R63, R55 ;  /* 0x0000003f383f7224 */ /* 0x000fe400078e0237 */
[----:B------:R-:W-:Y:S02]  /*aa60*/  IMAD R0, R0, R52, RZ ;  /* 0x0000003400007224 */ /* 0x000fe400078e02ff */
[----:B------:R-:W-:-:S04]  /*aa70*/  IMAD.WIDE.U32 R56, R56, R64, RZ ;  /* 0x0000004038387225 */ /* 0x000fc800078e00ff */
[----:B------:R-:W-:-:S04]  /*aa80*/  IMAD.WIDE.U32 R54, R54, R62, RZ ;  /* 0x0000003e36367225 */ /* 0x000fc800078e00ff */
[----:B------:R-:W-:Y:S01]  /*aa90*/  IMAD R49, R50, R15, R49 ;  /* 0x0000000f32317224 */ /* 0x000fe200078e0231 */
[----:B------:R-:W-:Y:S01]  /*aaa0*/  IADD3 R15, R57, R63, RZ ;  /* 0x0000003f390f7210 */ /* 0x000fe20007ffe0ff */
[----:B------:R-:W-:-:S04]  /*aab0*/  IMAD.WIDE.U32 R52, R3, R52, RZ ;  /* 0x0000003403347225 */ /* 0x000fc800078e00ff */
[----:B------:R-:W-:Y:S02]  /*aac0*/  IMAD R21, R3, R14, R0 ;  /* 0x0000000e03157224 */ /* 0x000fe400078e0200 */
[----:B------:R-:W-:Y:S02]  /*aad0*/  IMAD.IADD R3, R55, 0x1, R61 ;  /* 0x0000000137037824 */ /* 0x000fe400078e023d */
[----:B------:R-:W-:Y:S01]  /*aae0*/  IMAD R17, R17, R54, RZ ;  /* 0x0000003611117224 */ /* 0x000fe200078e02ff */
[----:B------:R-:W-:Y:S01]  /*aaf0*/  IADD3 R0, R53, R21, RZ ;  /* 0x0000001535007210 */ /* 0x000fe20007ffe0ff */
[----:B------:R-:W-:Y:S02]  /*ab00*/  IMAD R19, R19, R56, RZ ;  /* 0x0000003813137224 */ /* 0x000fe400078e02ff */
[----:B------:R-:W-:-:S04]  /*ab10*/  IMAD.WIDE.U32 R54, R18, R54, RZ ;  /* 0x0000003612367225 */ /* 0x000fc800078e00ff */
[----:B------:R-:W-:Y:S02]  /*ab20*/  IMAD R3, R18, R3, R17 ;  /* 0x0000000312037224 */ /* 0x000fe400078e0211 */
[----:B------:R-:W-:-:S04]  /*ab30*/  IMAD.WIDE.U32 R12, R50, R12, RZ ;  /* 0x0000000c320c7225 */ /* 0x000fc800078e00ff */
[----:B------:R-:W-:-:S04]  /*ab40*/  IMAD.WIDE.U32 R56, R48, R56, RZ ;  /* 0x0000003830387225 */ /* 0x000fc800078e00ff */
[----:B------:R-:W-:Y:S02]  /*ab50*/  IMAD R15, R48, R15, R19 ;  /* 0x0000000f300f7224 */ /* 0x000fe400078e0213 */
[-C--:B------:R-:W-:Y:S02]  /*ab60*/  IMAD R14, R10, R52.reuse, RZ ;  /* 0x000000340a0e7224 */ /* 0x080fe400078e02ff */
[----:B------:R-:W-:Y:S02]  /*ab70*/  IMAD.IADD R10, R55, 0x1, R3 ;  /* 0x00000001370a7824 */ /* 0x000fe400078e0203 */
[----:B------:R-:W-:-:S04]  /*ab80*/  IMAD.WIDE.U32 R52, R11, R52, RZ ;  /* 0x000000340b347225 */ /* 0x000fc800078e00ff */
[----:B------:R-:W-:Y:S01]  /*ab90*/  IMAD R11, R0, R11, R14 ;  /* 0x0000000b000b7224 */ /* 0x000fe200078e020e */
[----:B------:R-:W-:Y:S01]  /*aba0*/  IADD3 R0, R57, R15, RZ ;  /* 0x0000000f39007210 */ /* 0x000fe20007ffe0ff */
[----:B------:R-:W-:Y:S01]  /*abb0*/  IMAD R3, R6, R56, RZ ;  /* 0x0000003806037224 */ /* 0x000fe200078e02ff */
[----:B------:R-:W-:Y:S01]  /*abc0*/  IADD3 R6, R13, R49, RZ ;  /* 0x000000310d067210 */ /* 0x000fe20007ffe0ff */
[----:B------:R-:W-:Y:S01]  /*abd0*/  IMAD R8, R8, R54, RZ ;  /* 0x0000003608087224 */ /* 0x000fe200078e02ff */
[----:B------:R-:W-:Y:S01]  /*abe0*/  IADD3 R17, R53, R11, RZ ;  /* 0x0000000b35117210 */ /* 0x000fe20007ffe0ff */
[----:B------:R-:W-:Y:S02]  /*abf0*/  IMAD R4, R4, R12, RZ ;  /* 0x0000000c04047224 */ /* 0x000fe400078e02ff */
[----:B------:R-:W-:-:S04]  /*ac00*/  IMAD.WIDE.U32 R18, R9, R54, RZ ;  /* 0x0000003609127225 */ /* 0x000fc800078e00ff */
[----:B------:R-:W-:-:S04]  /*ac10*/  IMAD.WIDE.U32 R28, R5, R12, RZ ;  /* 0x0000000c051c7225 */ /* 0x000fc800078e00ff */
[----:B------:R-:W-:Y:S02]  /*ac20*/  IMAD R9, R9, R10, R8 ;  /* 0x0000000a09097224 */ /* 0x000fe400078e0208 */
[----:B------:R-:W-:-:S03]  /*ac30*/  IMAD.WIDE.U32 R56, R7, R56, RZ ;  /* 0x0000003807387225 */ /* 0x000fc600078e00ff */
[----:B------:R-:W-:Y:S01]  /*ac40*/  IADD3 R19, R19, R9, RZ ;  /* 0x0000000913137210 */ /* 0x000fe20007ffe0ff */
[----:B------:R-:W-:Y:S02]  /*ac50*/  IMAD R3, R7, R0, R3 ;  /* 0x0000000007037224 */ /* 0x000fe400078e0203 */
[----:B------:R-:W-:Y:S02]  /*ac60*/  IMAD R5, R5, R6, R4 ;  /* 0x0000000605057224 */ /* 0x000fe400078e0204 */
[----:B------:R-:W-:Y:S01]  /*ac70*/  IMAD.MOV.U32 R0, RZ, RZ, R52 ;  /* 0x000000ffff007224 */ /* 0x000fe200078e0034 */
[----:B------:R-:W-:Y:S01]  /*ac80*/  IADD3 R13, R57, R3, RZ ;  /* 0x00000003390d7210 */ /* 0x000fe20007ffe0ff */
[----:B------:R-:W-:Y:S01]  /*ac90*/  IMAD.MOV.U32 R12, RZ, RZ, R56 ;  /* 0x000000ffff0c7224 */ /* 0x000fe200078e0038 */
[----:B------:R-:W-:Y:S01]  /*aca0*/  IADD3 R29, R29, R5, RZ ;  /* 0x000000051d1d7210 */ /* 0x000fe20007ffe0ff */
[----:B------:R-:W-:Y:S05]  /*acb0*/  BRA `(.L_x_3984) ;  /* 0x0000157000007947 */ /* 0x000fea0003800000 */
.L_x_3999:
        /* <DEDUP_REMOVED lines=68> */
.L_x_4026:
[----:B------:R-:W-:Y:S02]  /*b100*/  SHF.R.U32.HI R33, RZ, 0x2, R67 ;  /* 0x00000002ff217819 */ /* 0x000fe40000011643 */
[----:B------:R-:W-:-:S03]  /*b110*/  IADD3 R67, R67, c[0x0][0x17c], RZ ;  /* 0x00005f0043437a10 */ /* 0x000fc60007ffe0ff */
[----:B------:R-:W-:Y:S01]  /*b120*/  IMAD.WIDE.U32 R32, R33, 0x20, R72 ;  /* 0x0000002021207825 */ /* 0x000fe200078e0048 */
[----:B------:R-:W-:-:S04]  /*b130*/  SHF.R.U32.HI R41, RZ, 0x2, R67 ;  /* 0x00000002ff297819 */ /* 0x000fc80000011643 */
[----:B------:R0:W2:Y:S01]  /*b140*/  LDG.E.128 R28, [R32.64] ;  /* 0x00000024201c7981 */ /* 0x0000a2000c1e1d00 */
[----:B------:R-:W-:Y:S01]  /*b150*/  IMAD.WIDE.U32 R40, R41, 0x20, R72 ;  /* 0x0000002029287825 */ /* 0x000fe200078e0048 */
[----:B------:R-:W-:-:S04]  /*b160*/  IADD3 R67, R67, c[0x0][0x17c], RZ ;  /* 0x00005f0043437a10 */ /* 0x000fc80007ffe0ff */
[----:B------:R1:W3:Y:S04]  /*b170*/  LDG.E.128 R36, [R40.64] ;  /* 0x0000002428247981 */ /* 0x0002e8000c1e1d00 */
[----:B0-----:R-:W4:Y:S01]  /*b180*/  LDG.E.128 R32, [R32.64+0x10] ;  /* 0x0000102420207981 */ /* 0x001f22000c1e1d00 */
[----:B------:R-:W-:-:S03]  /*b190*/  SHF.R.U32.HI R13, RZ, 0x2, R67 ;  /* 0x00000002ff0d7819 */ /* 0x000fc60000011643 */
[----:B-1----:R-:W5:Y:S02]  /*b1a0*/  LDG.E.128 R40, [R40.64+0x10] ;  /* 0x0000102428287981 */ /* 0x002f64000c1e1d00 */
[----:B------:R-:W-:Y:S01]  /*b1b0*/  IMAD.WIDE.U32 R12, R13, 0x20, R72 ;  /* 0x000000200d0c7825 */ /* 0x000fe200078e0048 */
[----:B------:R-:W-:-:S04]  /*b1c0*/  IADD3 R67, R67, c[0x0][0x17c], RZ ;  /* 0x00005f0043437a10 */ /* 0x000fc80007ffe0ff */
[----:B------:R0:W5:Y:S01]  /*b1d0*/  LDG.E.128 R8, [R12.64] ;  /* 0x000000240c087981 */ /* 0x000162000c1e1d00 */
        /* <DEDUP_REMOVED lines=8> */
[-C--:B--2---:R-:W-:Y:S02]  /*b260*/  IMAD R77, R29, R66.reuse, RZ ;  /* 0x000000421d4d7224 */ /* 0x084fe400078e02ff */
[----:B------:R-:W-:-:S04]  /*b270*/  IMAD.WIDE.U32 R68, R28, R66, RZ ;  /* 0x000000421c447225 */ /* 0x000fc800078e00ff */
[----:B------:R-:W-:Y:S02]  /*b280*/  IMAD R65, R28, R65, R77 ;  /* 0x000000411c417224 */ /* 0x000fe400078e024d */
[----:B------:R-:W-:Y:S02]  /*b290*/  IMAD.MOV.U32 R66, RZ, RZ, R68 ;  /* 0x000000ffff427224 */ /* 0x000fe400078e0044 */
[----:B----4-:R-:W-:Y:S01]  /*b2a0*/  IMAD R68, R35, R60, RZ ;  /* 0x0000003c23447224 */ /* 0x010fe200078e02ff */
[----:B------:R-:W-:Y:S01]  /*b2b0*/  IADD3 R65, R69, R65, RZ ;  /* 0x0000004145417210 */ /* 0x000fe20007ffe0ff */
[----:B------:R-:W-:Y:S02]  /*b2c0*/  IMAD R76, R31, R64, RZ ;  /* 0x000000401f4c7224 */ /* 0x000fe400078e02ff */
[----:B------:R-:W-:Y:S02]  /*b2d0*/  IMAD R59, R34, R59, R68 ;  /* 0x0000003b223b7224 */ /* 0x000fe400078e0244 */
[----:B------:R-:W-:-:S02]  /*b2e0*/  IMAD R69, R33, R62, RZ ;  /* 0x0000003e21457224 */ /* 0x000fc400078e02ff */
[----:B---3--:R-:W-:Y:S02]  /*b2f0*/  IMAD R68, R37, R58, RZ ;  /* 0x0000003a25447224 */ /* 0x008fe400078e02ff */
[----:B------:R-:W-:Y:S02]  /*b300*/  IMAD R63, R30, R63, R76 ;  /* 0x0000003f1e3f7224 */ /* 0x000fe400078e024c */
[----:B------:R-:W-:Y:S02]  /*b310*/  IMAD R61, R32, R61, R69 ;  /* 0x0000003d203d7224 */ /* 0x000fe400078e0245 */
[----:B------:R-:W-:Y:S02]  /*b320*/  IMAD R57, R36, R57, R68 ;  /* 0x0000003924397224 */ /* 0x000fe400078e0244 */
[----:B------:R-:W-:-:S04]  /*b330*/  IMAD.WIDE.U32 R76, R30, R64, RZ ;  /* 0x000000401e4c7225 */ /* 0x000fc800078e00ff */
[----:B------:R-:W-:Y:S01]  /*b340*/  IMAD.WIDE.U32 R68, R36, R58, RZ ;  /* 0x0000003a24447225 */ /* 0x000fe200078e00ff */
[----:B------:R-:W-:-:S03]  /*b350*/  MOV R64, R76 ;  /* 0x0000004c00407202 */ /* 0x000fc60000000f00 */
[----:B------:R-:W-:Y:S01]  /*b360*/  IMAD.IADD R63, R77, 0x1, R63 ;  /* 0x000000014d3f7824 */ /* 0x000fe200078e023f */
[----:B------:R-:W-:Y:S01]  /*b370*/  MOV R58, R68 ;  /* 0x00000044003a7202 */ /* 0x000fe20000000f00 */
[----:B------:R-:W-:-:S04]  /*b380*/  IMAD.WIDE.U32 R76, R34, R60, RZ ;  /* 0x0000003c224c7225 */ /* 0x000fc800078e00ff */
[----:B-----5:R-:W-:Y:S02]  /*b390*/  IMAD R68, R43, R52, RZ ;  /* 0x000000342b447224 */ /* 0x020fe400078e02ff */
[----:B------:R-:W-:Y:S01]  /*b3a0*/  IMAD R75, R39, R56, RZ ;  /* 0x00000038274b7224 */ /* 0x000fe200078e02ff */
[----:B------:R-:W-:Y:S01]  /*b3b0*/  IADD3 R59, R77, R59, RZ ;  /* 0x0000003b4d3b7210 */ /* 0x000fe20007ffe0ff */
[----:B------:R-:W-:Y:S02]  /*b3c0*/  IMAD.IADD R57, R69, 0x1, R57 ;  /* 0x0000000145397824 */ /* 0x000fe400078e0239 */
[----:B------:R-:W-:Y:S02]  /*b3d0*/  IMAD R51, R42, R51, R68 ;  /* 0x000000332a337224 */ /* 0x000fe400078e0244 */
[----:B------:R-:W-:Y:S02]  /*b3e0*/  IMAD.MOV.U32 R60, RZ, RZ, R76 ;  /* 0x000000ffff3c7224 */ /* 0x000fe400078e004c */
[----:B------:R-:W-:-:S02]  /*b3f0*/  IMAD R69, R41, R54, RZ ;  /* 0x0000003629457224 */ /* 0x000fc400078e02ff */
[----:B------:R-:W-:Y:S02]  /*b400*/  IMAD R68, R9, R50, RZ ;  /* 0x0000003209447224 */ /* 0x000fe400078e02ff */
[C---:B------:R-:W-:Y:S02]  /*b410*/  IMAD R55, R38.reuse, R55, R75 ;  /* 0x0000003726377224 */ /* 0x040fe400078e024b */
[----:B------:R-:W-:-:S04]  /*b420*/  IMAD.WIDE.U32 R76, R38, R56, RZ ;  /* 0x00000038264c7225 */ /* 0x000fc800078e00ff */
[----:B------:R-:W-:Y:S02]  /*b430*/  IMAD R53, R40, R53, R69 ;  /* 0x0000003528357224 */ /* 0x000fe400078e0245 */
[C---:B------:R-:W-:Y:S01]  /*b440*/  IMAD R49, R8.reuse, R49, R68 ;  /* 0x0000003108317224 */ /* 0x040fe200078e0244 */
[----:B------:R-:W-:Y:S01]  /*b450*/  MOV R56, R76 ;  /* 0x0000004c00387202 */ /* 0x000fe20000000f00 */
[----:B------:R-:W-:Y:S01]  /*b460*/  IMAD.WIDE.U32 R68, R8, R50, RZ ;  /* 0x0000003208447225 */ /* 0x000fe200078e00ff */
[----:B------:R-:W-:-:S03]  /*b470*/  IADD3 R55, R77, R55, RZ ;  /* 0x000000374d377210 */ /* 0x000fc60007ffe0ff */
[----:B------:R-:W-:Y:S01]  /*b480*/  IMAD.WIDE.U32 R76, R42, R52, RZ ;  /* 0x000000342a4c7225 */ /* 0x000fe200078e00ff */
[----:B------:R-:W-:-:S03]  /*b490*/  MOV R50, R68 ;  /* 0x0000004400327202 */ /* 0x000fc60000000f00 */
[----:B------:R-:W-:Y:S01]  /*b4a0*/  IMAD R75, R11, R48, RZ ;  /* 0x000000300b4b7224 */ /* 0x000fe200078e02ff */
[----:B------:R-:W-:Y:S01]  /*b4b0*/  MOV R52, R76 ;  /* 0x0000004c00347202 */ /* 0x000fe20000000f00 */
[----:B------:R-:W-:Y:S02]  /*b4c0*/  IMAD R68, R15, R44, RZ ;  /* 0x0000002c0f447224 */ /* 0x000fe400078e02ff */
[----:B------:R-:W-:Y:S02]  /*b4d0*/  IMAD.IADD R51, R77, 0x1, R51 ;  /* 0x000000014d337824 */ /* 0x000fe400078e0233 */
[----:B------:R-:W-:Y:S01]  /*b4e0*/  IMAD.WIDE.U32 R78, R32, R62, RZ ;  /* 0x0000003e204e7225 */ /* 0x000fe200078e00ff */
[----:B------:R-:W-:-:S03]  /*b4f0*/  IADD3 R49, R69, R49, RZ ;  /* 0x0000003145317210 */ /* 0x000fc60007ffe0ff */
[C---:B------:R-:W-:Y:S02]  /*b500*/  IMAD R47, R10.reuse, R47, R75 ;  /* 0x0000002f0a2f7224 */ /* 0x040fe400078e024b */
[----:B------:R-:W-:Y:S01]  /*b510*/  IMAD.WIDE.U32 R76, R10, R48, RZ ;  /* 0x000000300a4c7225 */ /* 0x000fe200078e00ff */
[----:B------:R-:W-:-:S03]  /*b520*/  MOV R62, R78 ;  /* 0x0000004e003e7202 */ /* 0x000fc60000000f00 */
[----:B------:R-:W-:Y:S02]  /*b530*/  IMAD R19, R14, R19, R68 ;  /* 0x000000130e137224 */ /* 0x000fe400078e0244 */
[----:B------:R-:W-:Y:S02]  /*b540*/  IMAD R69, R13, R46, RZ ;  /* 0x0000002e0d457224 */ /* 0x000fe400078e02ff */
[----:B------:R-:W-:Y:S01]  /*b550*/  IMAD R68, R21, R18, RZ ;  /* 0x0000001215447224 */ /* 0x000fe200078e02ff */
[----:B------:R-:W-:Y:S01]  /*b560*/  IADD3 R61, R79, R61, RZ ;  /* 0x0000003d4f3d7210 */ /* 0x000fe20007ffe0ff */
[----:B------:R-:W-:Y:S01]  /*b570*/  IMAD.MOV.U32 R48, RZ, RZ, R76 ;  /* 0x000000ffff307224 */ /* 0x000fe200078e004c */
[----:B------:R-:W-:Y:S01]  /*b580*/  IADD3 R47, R77, R47, RZ ;  /* 0x0000002f4d2f7210 */ /* 0x000fe20007ffe0ff */
[----:B------:R-:W-:-:S04]  /*b590*/  IMAD.WIDE.U32 R78, R40, R54, RZ ;  /* 0x00000036284e7225 */ /* 0x000fc800078e00ff */
[----:B------:R-:W-:-:S04]  /*b5a0*/  IMAD.WIDE.U32 R76, R12, R46, RZ ;  /* 0x0000002e0c4c7225 */ /* 0x000fc800078e00ff */
[----:B------:R-:W-:Y:S02]  /*b5b0*/  IMAD R45, R12, R45, R69 ;  /* 0x0000002d0c2d7224 */ /* 0x000fe400078e0245 */
[----:B------:R-:W-:Y:S02]  /*b5c0*/  IMAD R17, R20, R17, R68 ;  /* 0x0000001114117224 */ /* 0x000fe400078e0244 */
[----:B------:R-:W-:Y:S01]  /*b5d0*/  IMAD R68, R23, R3, RZ ;  /* 0x0000000317447224 */ /* 0x000fe200078e02ff */
[----:B------:R-:W-:Y:S01]  /*b5e0*/  IADD3 R53, R79, R53, RZ ;  /* 0x000000354f357210 */ /* 0x000fe20007ffe0ff */
[----:B------:R-:W-:Y:S01]  /*b5f0*/  IMAD.MOV.U32 R54, RZ, RZ, R78 ;  /* 0x000000ffff367224 */ /* 0x000fe200078e004e */
[----:B------:R-:W-:Y:S01]  /*b600*/  MOV R46, R76 ;  /* 0x0000004c002e7202 */ /* 0x000fe20000000f00 */
[----:B------:R-:W-:Y:S02]  /*b610*/  IMAD.IADD R45, R77, 0x1, R45 ;  /* 0x000000014d2d7824 */ /* 0x000fe400078e022d */
[----:B------:R-:W-:-:S04]  /*b620*/  IMAD.WIDE.U32 R78, R14, R44, RZ ;  /* 0x0000002c0e4e7225 */ /* 0x000fc800078e00ff */
[----:B------:R-:W-:-:S04]  /*b630*/  IMAD.WIDE.U32 R76, R20, R18, RZ ;  /* 0x00000012144c7225 */ /* 0x000fc800078e00ff */
[----:B------:R-:W-:Y:S02]  /*b640*/  IMAD R0, R22, R0, R68 ;  /* 0x0000000016007224 */ /* 0x000fe400078e0244 */
[----:B------:R-:W-:Y:S02]  /*b650*/  IMAD R68, R25, R5, RZ ;  /* 0x0000000519447224 */ /* 0x000fe400078e02ff */
[----:B------:R-:W-:Y:S01]  /*b660*/  IMAD R75, R27, R7, RZ ;  /* 0x000000071b4b7224 */ /* 0x000fe200078e02ff */
[----:B------:R-:W-:Y:S01]  /*b670*/  MOV R44, R78 ;  /* 0x0000004e002c7202 */ /* 0x000fe20000000f00 */
[----:B------:R-:W-:Y:S01]  /*b680*/  IMAD.MOV.U32 R18, RZ, RZ, R76 ;  /* 0x000000ffff127224 */ /* 0x000fe200078e004c */
[----:B------:R-:W-:Y:S01]  /*b690*/  IADD3 R19, R79, R19, RZ ;  /* 0x000000134f137210 */ /* 0x000fe20007ffe0ff */
[----:B------:R-:W-:Y:S01]  /*b6a0*/  IMAD R4, R24, R4, R68 ;  /* 0x0000000418047224 */ /* 0x000fe200078e0244 */
[----:B------:R-:W-:Y:S01]  /*b6b0*/  IADD3 R17, R77, R17, RZ ;  /* 0x000000114d117210 */ /* 0x000fe20007ffe0ff */
[----:B------:R-:W-:-:S04]  /*b6c0*/  IMAD.WIDE.U32 R76, R22, R3, RZ ;  /* 0x00000003164c7225 */ /* 0x000fc800078e00ff */
[----:B------:R-:W-:-:S04]  /*b6d0*/  IMAD.WIDE.U32 R68, R24, R5, RZ ;  /* 0x0000000518447225 */ /* 0x000fc800078e00ff */
[C---:B------:R-:W-:Y:S02]  /*b6e0*/  IMAD R6, R26.reuse, R6, R75 ;  /* 0x000000061a067224 */ /* 0x040fe400078e024b */
        /* <DEDUP_REMOVED lines=9> */
.L_x_4025:
[----:B------:R-:W-:Y:S05]  /*b780*/  BSYNC B0 ;  /* 0x0000000000007941 */ /* 0x000fea0003800000 */
.L_x_4024:
[----:B------:R-:W-:Y:S01]  /*b790*/  ISETP.GE.U32.AND P1, PT, R67, c[0x0][0x174], PT ;  /* 0x00005d0043007a0c */ /* 0x000fe20003f26070 */
[----:B------:R-:W-:-:S12]  /*b7a0*/  BSSY B0, `(.L_x_4027) ;  /* 0x000001a000007945 */ /* 0x000fd80003800000 */
[----:B------:R-:W-:Y:S05]  /*b7b0*/  @P1 BRA `(.L_x_4028) ;  /* 0x0000018000001947 */ /* 0x000fea0003800000 */
[----:B------:R-:W-:-:S05]  /*b7c0*/  SHF.R.U32.HI R33, RZ, 0x2, R67 ;  /* 0x00000002ff217819 */ /* 0x000fca0000011643 */
[----:B------:R-:W-:-:S05]  /*b7d0*/  IMAD.WIDE.U32 R32, R33, 0x20, R72 ;  /* 0x0000002021207825 */ /* 0x000fca00078e0048 */
[----:B------:R0:W5:Y:S04]  /*b7e0*/  LDG.E.128 R28, [R32.64] ;  /* 0x00000024201c7981 */ /* 0x000168000c1e1d00 */
[----:B0-----:R-:W5:Y:S01]  /*b7f0*/  LDG.E.128 R32, [R32.64+0x10] ;  /* 0x0000102420207981 */ /* 0x001f62000c1e1d00 */
[----:B------:R-:W-:-:S04]  /*b800*/  IADD3 R68, R67, c[0x0][0x17c], RZ ;  /* 0x00005f0043447a10 */ /* 0x000fc80007ffe0ff */
[----:B------:R-:W-:-:S13]  /*b810*/  ISETP.GE.U32.AND P0, PT, R68, c[0x0][0x174], PT ;  /* 0x00005d0044007a0c */ /* 0x000fda0003f06070 */
        /* <DEDUP_REMOVED lines=14> */
[----:B------:R0:W5:Y:S04]  /*b900*/  LDG.E.128 R8, [R12.64] ;  /* 0x000000240c087981 */ /* 0x000168000c1e1d00 */
[----:B------:R1:W5:Y:S04]  /*b910*/  @!P0 LDG.E.128 R20, [R72.64] ;  /* 0x0000002448148981 */ /* 0x000368000c1e1d00 */
[----:B------:R1:W5:Y:S04]  /*b920*/  @!P0 LDG.E.128 R24, [R72.64+0x10] ;  /* 0x0000102448188981 */ /* 0x000368000c1e1d00 */
[----:B0-----:R-:W5:Y:S02]  /*b930*/  LDG.E.128 R12, [R12.64+0x10] ;  /* 0x000010240c0c7981 */ /* 0x001f64000c1e1d00 */
.L_x_4028:
[----:B------:R-:W-:Y:S05]  /*b940*/  BSYNC B0 ;  /* 0x0000000000007941 */ /* 0x000fea0003800000 */
.L_x_4027:
        /* <DEDUP_REMOVED lines=73> */
[----:B------:R-:W-:Y:S02]  /*bde0*/  IMAD R17, R20, R17, R10 ;  /* 0x0000001114117224 */ /* 0x000fe400078e020a */
[----:B------:R-:W-:-:S04]  /*bdf0*/  IMAD.WIDE.U32 R10, R22, R3, RZ ;  /* 0x00000003160a7225 */ /* 0x000fc800078e00ff */
[----:B------:R-:W-:Y:S02]  /*be00*/  IMAD R3, R25, R5, RZ ;  /* 0x0000000519037224 */ /* 0x000fe400078e02ff */
[----:B------:R-:W-:Y:S02]  /*be10*/  IMAD R21, R27, R7, RZ ;  /* 0x000000071b157224 */ /* 0x000fe400078e02ff */
        /* <DEDUP_REMOVED lines=13> */
[----:B------:R-:W-:Y:S02]  /*bef0*/  IMAD.IADD R6, R15, 0x1, R21 ;  /* 0x000000010f067824 */ /* 0x000fe400078e0215 */
.L_x_4030:
[----:B------:R-:W-:Y:S05]  /*bf00*/  BSYNC B0 ;  /* 0x0000000000007941 */ /* 0x000fea0003800000 */
.L_x_4029:
[----:B------:R-:W-:Y:S02]  /*bf10*/  IMAD R53, R53, R62, RZ ;  /* 0x0000003e35357224 */ /* 0x000fe400078e02ff */
[----:B------:R-:W-:Y:S02]  /*bf20*/  IMAD R51, R51, R60, RZ ;  /* 0x0000003c33337224 */ /* 0x000fe400078e02ff */
[----:B------:R-:W-:-:S02]  /*bf30*/  IMAD R57, R57, R66, RZ ;  /* 0x0000004239397224 */ /* 0x000fc400078e02ff */
[----:B------:R-:W-:Y:S02]  /*bf40*/  IMAD R61, R54, R61, R53 ;  /* 0x0000003d363d7224 */ /* 0x000fe400078e0235 */
[C---:B-----5:R-:W-:Y:S02]  /*bf50*/  IMAD R11, R52.reuse, R59, R51 ;  /* 0x0000003b340b7224 */ /* 0x060fe400078e0233 */
[----:B------:R-:W-:-:S04]  /*bf60*/  IMAD.WIDE.U32 R52, R52, R60, RZ ;  /* 0x0000003c34347225 */ /* 0x000fc800078e00ff */
[----:B------:R-:W-:Y:S01]  /*bf70*/  IMAD R55, R55, R64, RZ ;  /* 0x0000004037377224 */ /* 0x000fe200078e02ff */
[----:B------:R-:W-:Y:S01]  /*bf80*/  IADD3 R11, R53, R11, RZ ;  /* 0x0000000b350b7210 */ /* 0x000fe20007ffe0ff */
[C---:B------:R-:W-:Y:S02]  /*bf90*/  IMAD R13, R58.reuse, R65, R57 ;  /* 0x000000413a0d7224 */ /* 0x040fe400078e0239 */
[----:B------:R-:W-:-:S04]  /*bfa0*/  IMAD.WIDE.U32 R8, R58, R66, RZ ;  /* 0x000000423a087225 */ /* 0x000fc800078e00ff */
[----:B------:R-:W-:Y:S01]  /*bfb0*/  IMAD R63, R56, R63, R55 ;  /* 0x0000003f383f7224 */ /* 0x000fe200078e0237 */
[----:B------:R-:W-:Y:S01]  /*bfc0*/  IADD3 R13, R9, R13, RZ ;  /* 0x0000000d090d7210 */ /* 0x000fe20007ffe0ff */
[----:B------:R-:W-:Y:S02]  /*bfd0*/  IMAD R19, R19, R52, RZ ;  /* 0x0000003413137224 */ /* 0x000fe400078e02ff */
[----:B------:R-:W-:-:S04]  /*bfe0*/  IMAD.WIDE.U32 R54, R54, R62, RZ ;  /* 0x0000003e36367225 */ /* 0x000fc800078e00ff */
[----:B------:R-:W-:Y:S02]  /*bff0*/  IMAD R49, R49, R8, RZ ;  /* 0x0000000831317224 */ /* 0x000fe400078e02ff */
[----:B------:R-:W-:-:S04]  /*c000*/  IMAD.WIDE.U32 R56, R56, R64, RZ ;  /* 0x0000004038387225 */ /* 0x000fc800078e00ff */
[----:B------:R-:W-:Y:S02]  /*c010*/  IMAD R19, R44, R11, R19 ;  /* 0x0000000b2c137224 */ /* 0x000fe400078e0213 */
[----:B------:R-:W-:Y:S02]  /*c020*/  IMAD.IADD R11, R55, 0x1, R61 ;  /* 0x00000001370b7824 */ /* 0x000fe400078e023d */
[----:B------:R-:W-:Y:S02]  /*c030*/  IMAD R45, R45, R54, RZ ;  /* 0x000000362d2d7224 */ /* 0x000fe400078e02ff */
[----:B------:R-:W-:Y:S01]  /*c040*/  IMAD R49, R50, R13, R49 ;  /* 0x0000000d32317224 */ /* 0x000fe200078e0231 */
[----:B------:R-:W-:Y:S01]  /*c050*/  IADD3 R13, R57, R63, RZ ;  /* 0x0000003f390d7210 */ /* 0x000fe20007ffe0ff */
[----:B------:R-:W-:-:S04]  /*c060*/  IMAD.WIDE.U32 R52, R44, R52, RZ ;  /* 0x000000342c347225 */ /* 0x000fc800078e00ff */
[----:B------:R-:W-:Y:S01]  /*c070*/  IMAD R47, R47, R56, RZ ;  /* 0x000000382f2f7224 */ /* 0x000fe200078e02ff */
[----:B------:R-:W-:Y:S01]  /*c080*/  IADD3 R10, R53, R19, RZ ;  /* 0x00000013350a7210 */ /* 0x000fe20007ffe0ff */
[----:B------:R-:W-:-:S04]  /*c090*/  IMAD.WIDE.U32 R54, R46, R54, RZ ;  /* 0x000000362e367225 */ /* 0x000fc800078e00ff */
[----:B------:R-:W-:Y:S02]  /*c0a0*/  IMAD R11, R46, R11, R45 ;  /* 0x0000000b2e0b7224 */ /* 0x000fe400078e022d */
[----:B------:R-:W-:Y:S02]  /*c0b0*/  IMAD R12, R6, R52, RZ ;  /* 0x00000034060c7224 */ /* 0x000fe400078e02ff */
[----:B------:R-:W-:-:S04]  /*c0c0*/  IMAD.WIDE.U32 R8, R50, R8, RZ ;  /* 0x0000000832087225 */ /* 0x000fc800078e00ff */
[----:B------:R-:W-:-:S04]  /*c0d0*/  IMAD.WIDE.U32 R56, R48, R56, RZ ;  /* 0x0000003830387225 */ /* 0x000fc800078e00ff */
[----:B------:R-:W-:Y:S02]  /*c0e0*/  IMAD R13, R48, R13, R47 ;  /* 0x0000000d300d7224 */ /* 0x000fe400078e022f */
[----:B------:R-:W-:Y:S02]  /*c0f0*/  IMAD.IADD R6, R55, 0x1, R11 ;  /* 0x0000000137067824 */ /* 0x000fe400078e020b */
[-C--:B------:R-:W-:Y:S02]  /*c100*/  IMAD R4, R4, R54.reuse, RZ ;  /* 0x0000003604047224 */ /* 0x080fe400078e02ff */
[----:B------:R-:W-:-:S04]  /*c110*/  IMAD.WIDE.U32 R54, R5, R54, RZ ;  /* 0x0000003605367225 */ /* 0x000fc800078e00ff */
[----:B------:R-:W-:Y:S01]  /*c120*/  IMAD R19, R5, R6, R4 ;  /* 0x0000000605137224 */ /* 0x000fe200078e0204 */
[----:B------:R-:W-:Y:S01]  /*c130*/  IADD3 R4, R57, R13, RZ ;  /* 0x0000000d39047210 */ /* 0x000fe20007ffe0ff */
[----:B------:R-:W-:Y:S01]  /*c140*/  IMAD R0, R0, R56, RZ ;  /* 0x0000003800007224 */ /* 0x000fe200078e02ff */
[----:B------:R-:W-:Y:S01]  /*c150*/  IADD3 R5, R9, R49, RZ ;  /* 0x0000003109057210 */ /* 0x000fe20007ffe0ff */
[----:B------:R-:W-:Y:S02]  /*c160*/  IMAD R17, R17, R8, RZ ;  /* 0x0000000811117224 */ /* 0x000fe400078e02ff */
[----:B------:R-:W-:-:S04]  /*c170*/  IMAD.WIDE.U32 R52, R7, R52, RZ ;  /* 0x0000003407347225 */ /* 0x000fc800078e00ff */
[----:B------:R-:W-:Y:S02]  /*c180*/  IMAD R7, R7, R10, R12 ;  /* 0x0000000a07077224 */ /* 0x000fe400078e020c */
[----:B------:R-:W-:-:S04]  /*c190*/  IMAD.WIDE.U32 R12, R3, R56, RZ ;  /* 0x00000038030c7225 */ /* 0x000fc800078e00ff */
[----:B------:R-:W-:Y:S02]  /*c1a0*/  IMAD R3, R3, R4, R0 ;  /* 0x0000000403037224 */ /* 0x000fe400078e0200 */
[----:B------:R-:W-:-:S03]  /*c1b0*/  IMAD.WIDE.U32 R28, R18, R8, RZ ;  /* 0x00000008121c7225 */ /* 0x000fc600078e00ff */
[----:B------:R-:W-:Y:S01]  /*c1c0*/  IADD3 R13, R13, R3, RZ ;  /* 0x000000030d0d7210 */ /* 0x000fe20007ffe0ff */
[----:B------:R-:W-:Y:S01]  /*c1d0*/  IMAD R5, R18, R5, R17 ;  /* 0x0000000512057224 */ /* 0x000fe200078e0211 */
[----:B------:R-:W-:Y:S01]  /*c1e0*/  IADD3 R17, R53, R7, RZ ;  /* 0x0000000735117210 */ /* 0x000fe20007ffe0ff */
[----:B------:R-:W-:Y:S01]  /*c1f0*/  IMAD.MOV.U32 R0, RZ, RZ, R52 ;  /* 0x000000ffff007224 */ /* 0x000fe200078e0034 */
[----:B------:R-:W-:Y:S01]  /*c200*/  MOV R18, R54 ;  /* 0x0000003600127202 */ /* 0x000fe20000000f00 */
[----:B------:R-:W-:Y:S01]  /*c210*/  IMAD.IADD R19, R55, 0x1, R19 ;  /* 0x0000000137137824 */ /* 0x000fe200078e0213 */
[----:B------:R-:W-:Y:S02]  /*c220*/  IADD3 R29, R29, R5, RZ ;  /* 0x000000051d1d7210 */ /* 0x000fe40007ffe0ff */
.L_x_3984:
[----:B------:R-:W-:Y:S05]  /*c230*/  BSYNC B6 ;  /* 0x0000000000067941 */ /* 0x000fea0003800000 */
.L_x_3983:
[----:B------:R-:W-:-:S13]  /*c240*/  ISETP.NE.AND P0, PT, RZ, c[0x0][0x18c], PT ;  /* 0x00006300ff007a0c */ /* 0x000fda0003f05270 */
[----:B------:R-:W-:Y:S05]  /*c250*/  @!P0 BRA `(.L_x_4031) ;  /* 0x000003e000008947 */ /* 0x000fea0003800000 */
        /* <DEDUP_REMOVED lines=13> */
[----:B------:R-:W-:-:S13]  /*c330*/  ISETP.NE.AND P0, PT, RZ, UR4, PT ;  /* 0x00000004ff007c0c */ /* 0x000fda000bf05270 */
[----:B------:R-:W-:Y:S05]  /*c340*/  @!P0 BRA `(.L_x_4031) ;  /* 0x000002f000008947 */ /* 0x000fea0003800000 */
[----:B0-----:R-:W-:-:S04]  /*c350*/  MOV R5, UR4 ;  /* 0x0000000400057c02 */ /* 0x001fc80008000f00 */
.L_x_4034:
        /* <DEDUP_REMOVED lines=12> */
[----:B------:R-:W2:Y:S01]  /*c420*/  LDS.128 R4, [R20+0x20] ;  /* 0x0000200014047984 */ /* 0x000ea20000000c00 */
[----:B0-----:R-:W-:Y:S02]  /*c430*/  IMAD R9, R9, R28, RZ ;  /* 0x0000001c09097224 */ /* 0x001fe400078e02ff */
[----:B------:R-:W-:Y:S02]  /*c440*/  IMAD R11, R11, R12, RZ ;  /* 0x0000000c0b0b7224 */ /* 0x000fe400078e02ff */
[----:B--2---:R-:W-:Y:S02]  /*c450*/  IMAD R5, R5, R18, RZ ;  /* 0x0000001205057224 */ /* 0x004fe400078e02ff */
[----:B------:R-:W-:-:S02]  /*c460*/  IMAD R7, R7, R0, RZ ;  /* 0x0000000007077224 */ /* 0x000fc400078e02ff */
        /* <DEDUP_REMOVED lines=8> */
[C---:B------:R-:W-:Y:S01]  /*c4f0*/  IMAD.WIDE.U32 R10, R4.reuse, R18, RZ ;  /* 0x00000012040a7225 */ /* 0x040fe200078e00ff */
[----:B------:R-:W-:Y:S02]  /*c500*/  MOV R12, R8 ;  /* 0x00000008000c7202 */ /* 0x000fe40000000f00 */
[----:B------:R-:W-:Y:S01]  /*c510*/  IADD3 R13, R9, R13, RZ ;  /* 0x0000000d090d7210 */ /* 0x000fe20007ffe0ff */
[----:B------:R-:W-:-:S02]  /*c520*/  IMAD R19, R4, R19, R5 ;  /* 0x0000001304137224 */ /* 0x000fc400078e0205 */
[----:B------:R-:W-:Y:S01]  /*c530*/  IMAD.WIDE.U32 R4, R6, R0, RZ ;  /* 0x0000000006047225 */ /* 0x000fe200078e00ff */
[----:B------:R-:W-:-:S03]  /*c540*/  MOV R23, R13 ;  /* 0x0000000d00177202 */ /* 0x000fc60000000f00 */
[----:B------:R-:W-:Y:S01]  /*c550*/  IMAD R7, R6, R17, R7 ;  /* 0x0000001106077224 */ /* 0x000fe200078e0207 */
[-C--:B------:R-:W-:Y:S01]  /*c560*/  MOV R26, R4.reuse ;  /* 0x00000004001a7202 */ /* 0x080fe20000000f00 */
[----:B------:R-:W-:Y:S01]  /*c570*/  IMAD.IADD R19, R11, 0x1, R19 ;  /* 0x000000010b137824 */ /* 0x000fe200078e0213 */
[----:B------:R-:W-:Y:S01]  /*c580*/  MOV R0, R4 ;  /* 0x0000000400007202 */ /* 0x000fe20000000f00 */
[----:B------:R-:W-:Y:S01]  /*c590*/  IMAD.MOV.U32 R21, RZ, RZ, R29 ;  /* 0x000000ffff157224 */ /* 0x000fe200078e001d */
[----:B------:R-:W-:Y:S01]  /*c5a0*/  IADD3 R17, R5, R7, RZ ;  /* 0x0000000705117210 */ /* 0x000fe20007ffe0ff */
[--C-:B------:R-:W-:Y:S01]  /*c5b0*/  IMAD.MOV.U32 R24, RZ, RZ, R10.reuse ;  /* 0x000000ffff187224 */ /* 0x100fe200078e000a */
[----:B------:R-:W-:Y:S01]  /*c5c0*/  MOV R25, R19 ;  /* 0x0000001300197202 */ /* 0x000fe20000000f00 */
[----:B------:R-:W-:Y:S01]  /*c5d0*/  IMAD.MOV.U32 R18, RZ, RZ, R10 ;  /* 0x000000ffff127224 */ /* 0x000fe200078e000a */
[----:B------:R0:W-:Y:S01]  /*c5e0*/  STS.128 [R3], R20 ;  /* 0x0000001403007388 */ /* 0x0001e20000000c00 */
[----:B------:R-:W-:-:S05]  /*c5f0*/  IMAD.MOV.U32 R27, RZ, RZ, R17 ;  /* 0x000000ffff1b7224 */ /* 0x000fca00078e0011 */
[----:B------:R0:W-:Y:S02]  /*c600*/  STS.128 [R3+0x10], R24 ;  /* 0x0000101803007388 */ /* 0x0001e40000000c00 */
.L_x_4033:
[----:B------:R-:W-:Y:S05]  /*c610*/  BSYNC B0 ;  /* 0x0000000000007941 */ /* 0x000fea0003800000 */
.L_x_4032:
[----:B------:R-:W-:Y:S01]  /*c620*/  MOV R5, R30 ;  /* 0x0000001e00057202 */ /* 0x000fe20000000f00 */
[----:B------:R-:W-:Y:S05]  /*c630*/  @P1 BRA `(.L_x_4034) ;  /* 0xfffffd2000001947 */ /* 0x000fea000383ffff */
.L_x_4031:
[----:B0-----:R-:W-:-:S13]  /*c640*/  ISETP.NE.AND P0, PT, RZ, c[0x0][0x188], PT ;  /* 0x00006200ff007a0c */ /* 0x001fda0003f05270 */
[----:B------:R-:W-:Y:S05]  /*c650*/  @!P0 BRA `(.L_x_4035) ;  /* 0x0000063000008947 */ /* 0x000fea0003800000 */
[----:B------:R-:W-:Y:S01]  /*c660*/  IMAD.MOV.U32 R8, RZ, RZ, c[0x0][0x0] ;  /* 0x00000000ff087624 */ /* 0x000fe200078e00ff */
        /* <DEDUP_REMOVED lines=8> */
[----:B------:R-:W-:Y:S02]  /*c6f0*/  SHF.L.U32 R11, R9, 0x5, RZ ;  /* 0x00000005090b7819 */ /* 0x000fe400000006ff */
[----:B------:R-:W-:Y:S02]  /*c700*/  MOV R6, R0 ;  /* 0x0000000000067202 */ /* 0x000fe40000000f00 */
[----:B------:R-:W-:Y:S01]  /*c710*/  MOV R7, R17 ;  /* 0x0000001100077202 */ /* 0x000fe20000000f00 */
[----:B------:R0:W-:Y:S01]  /*c720*/  STS.128 [R11+0x10], R28 ;  /* 0x0000101c0b007388 */ /* 0x0001e20000000c00 */
[----:B------:R-:W-:-:S02]  /*c730*/  LEA.HI R3, R8, c[0x0][0x0], RZ, 0x1 ;  /* 0x0000000008037a11 */ /* 0x000fc400078f08ff */
[----:B------:R-:W-:Y:S01]  /*c740*/  LEA R33, R9, 0x10, 0x5 ;  /* 0x0000001009217811 */ /* 0x000fe200078e28ff */
[----:B------:R0:W-:Y:S01]  /*c750*/  STS.128 [R11+0x20], R4 ;  /* 0x000020040b007388 */ /* 0x0001e20000000c00 */
[----:B------:R-:W-:Y:S01]  /*c760*/  SHF.R.S32.HI R8, RZ, 0x1, R3 ;  /* 0x00000001ff087819 */ /* 0x000fe20000011403 */
[----:B------:R-:W-:-:S03]  /*c770*/  IMAD.MOV.U32 R3, RZ, RZ, 0x20 ;  /* 0x00000020ff037424 */ /* 0x000fc600078e00ff */
[----:B------:R-:W-:-:S13]  /*c780*/  ISETP.GE.AND P0, PT, R8, 0x20, PT ;  /* 0x000000200800780c */ /* 0x000fda0003f06270 */
[----:B------:R-:W-:Y:S05]  /*c790*/  @!P0 BRA `(.L_x_4036) ;  /* 0x000002e000008947 */ /* 0x000fea0003800000 */
[----:B0-----:R-:W-:-:S04]  /*c7a0*/  MOV R3, R8 ;  /* 0x0000000800037202 */ /* 0x001fc80000000f00 */
.L_x_4039:
        /* <DEDUP_REMOVED lines=8> */
[----:B------:R-:W0:Y:S04]  /*c830*/  LDS.128 R8, [R20] ;  /* 0x0000000014087984 */ /* 0x000e280000000c00 */
        /* <DEDUP_REMOVED lines=31> */
.L_x_4038:
[----:B------:R-:W-:Y:S05]  /*ca30*/  BSYNC B0 ;  /* 0x0000000000007941 */ /* 0x000fea0003800000 */
.L_x_4037:
[----:B------:R-:W-:-:S04]  /*ca40*/  SHF.R.S32.HI R3, RZ, 0x1, R3 ;  /* 0x00000001ff037819 */ /* 0x000fc80000011403 */
[----:B------:R-:W-:-:S13]  /*ca50*/  ISETP.GE.AND P0, PT, R3, 0x20, PT ;  /* 0x000000200300780c */ /* 0x000fda0003f06270 */
[----:B------:R-:W-:Y:S05]  /*ca60*/  @P0 BRA `(.L_x_4039) ;  /* 0xfffffd4000000947 */ /* 0x000fea000383ffff */
[----:B------:R-:W-:-:S10]  /*ca70*/  HFMA2.MMA R3, -RZ, RZ, 0, 1.9073486328125e-06 ;  /* 0x00000020ff037435 */ /* 0x000fd400000001ff */
.L_x_4036:
[----:B0-----:R-:W-:Y:S01]  /*ca80*/  ISETP.GE.AND P0, PT, R3, 0x2, PT ;  /* 0x000000020300780c */ /* 0x001fe20003f06270 */
[----:B------:R-:W-:Y:S01]  /*ca90*/  WARPSYNC 0xffffffff ;  /* 0xffffffff00007948 */ /* 0x000fe20003800000 */
[----:B------:R-:W-:Y:S11]  /*caa0*/  BAR.SYNC.DEFER_BLOCKING 0x0 ;  /* 0x0000000000007b1d */ /* 0x000ff60000010000 */
[----:B------:R-:W-:Y:S05]  /*cab0*/  @!P0 BRA `(.L_x_4035) ;  /* 0x000001d000008947 */ /* 0x000fea0003800000 */
[----:B------:R-:W-:-:S05]  /*cac0*/  IMAD.MOV.U32 R6, RZ, RZ, 0x1 ;  /* 0x00000001ff067424 */ /* 0x000fca00078e00ff */
.L_x_4040:
[----:B------:R-:W0:Y:S04]  /*cad0*/  SHFL.DOWN PT, R4, R28, R6, 0x1f ;  /* 0x08001f061c047589 */ /* 0x000e2800000e0000 */
[----:B------:R-:W2:Y:S04]  /*cae0*/  SHFL.DOWN PT, R5, R29, R6, 0x1f ;  /* 0x08001f061d057589 */ /* 0x000ea800000e0000 */
[----:B------:R-:W3:Y:S04]  /*caf0*/  SHFL.DOWN PT, R10, R18, R6, 0x1f ;  /* 0x08001f06120a7589 */ /* 0x000ee800000e0000 */
[----:B------:R-:W4:Y:S04]  /*cb00*/  SHFL.DOWN PT, R8, R12, R6, 0x1f ;  /* 0x08001f060c087589 */ /* 0x000f2800000e0000 */
[----:B------:R-:W5:Y:S04]  /*cb10*/  SHFL.DOWN PT, R14, R0, R6, 0x1f ;  /* 0x08001f06000e7589 */ /* 0x000f6800000e0000 */
[----:B------:R-:W1:Y:S04]  /*cb20*/  SHFL.DOWN PT, R9, R19, R6, 0x1f ;  /* 0x08001f0613097589 */ /* 0x000e6800000e0000 */
[----:B------:R-:W1:Y:S01]  /*cb30*/  SHFL.DOWN PT, R7, R13, R6, 0x1f ;  /* 0x08001f060d077589 */ /* 0x000e6200000e0000 */
[----:B0-----:R-:W-:-:S03]  /*cb40*/  IMAD R15, R29, R4, RZ ;  /* 0x000000041d0f7224 */ /* 0x001fc600078e02ff */
[----:B------:R0:W1:Y:S01]  /*cb50*/  SHFL.DOWN PT, R11, R17, R6, 0x1f ;  /* 0x08001f06110b7589 */ /* 0x00006200000e0000 */
[----:B--2---:R-:W-:Y:S02]  /*cb60*/  IMAD R5, R5, R28, R15 ;  /* 0x0000001c05057224 */ /* 0x004fe400078e020f */
[----:B------:R-:W-:-:S04]  /*cb70*/  IMAD.WIDE.U32 R28, R28, R4, RZ ;  /* 0x000000041c1c7225 */ /* 0x000fc800078e00ff */
[----:B---3--:R-:W-:Y:S01]  /*cb80*/  IMAD R15, R19, R10, RZ ;  /* 0x0000000a130f7224 */ /* 0x008fe200078e02ff */
[----:B------:R-:W-:Y:S01]  /*cb90*/  IADD3 R29, R29, R5, RZ ;  /* 0x000000051d1d7210 */ /* 0x000fe20007ffe0ff */
[----:B----4-:R-:W-:Y:S01]  /*cba0*/  IMAD R20, R13, R8, RZ ;  /* 0x000000080d147224 */ /* 0x010fe200078e02ff */
[----:B0-----:R-:W-:Y:S01]  /*cbb0*/  SHF.L.U32 R6, R6, 0x1, RZ ;  /* 0x0000000106067819 */ /* 0x001fe200000006ff */
[----:B-----5:R-:W-:-:S03]  /*cbc0*/  IMAD R21, R17, R14, RZ ;  /* 0x0000000e11157224 */ /* 0x020fc600078e02ff */
[----:B------:R-:W-:Y:S01]  /*cbd0*/  ISETP.GE.AND P0, PT, R6, R3, PT ;  /* 0x000000030600720c */ /* 0x000fe20003f06270 */
[----:B------:R-:W-:-:S04]  /*cbe0*/  IMAD.WIDE.U32 R4, R0, R14, RZ ;  /* 0x0000000e00047225 */ /* 0x000fc800078e00ff */
[----:B-1----:R-:W-:Y:S02]  /*cbf0*/  IMAD R9, R9, R18, R15 ;  /* 0x0000001209097224 */ /* 0x002fe400078e020f */
[----:B------:R-:W-:Y:S02]  /*cc00*/  IMAD R7, R7, R12, R20 ;  /* 0x0000000c07077224 */ /* 0x000fe400078e0214 */
[----:B------:R-:W-:-:S04]  /*cc10*/  IMAD.WIDE.U32 R18, R18, R10, RZ ;  /* 0x0000000a12127225 */ /* 0x000fc800078e00ff */
[----:B------:R-:W-:Y:S01]  /*cc20*/  IMAD R11, R11, R0, R21 ;  /* 0x000000000b0b7224 */ /* 0x000fe200078e0215 */
[----:B------:R-:W-:Y:S01]  /*cc30*/  IADD3 R19, R19, R9, RZ ;  /* 0x0000000913137210 */ /* 0x000fe20007ffe0ff */
[----:B------:R-:W-:-:S03]  /*cc40*/  IMAD.WIDE.U32 R12, R12, R8, RZ ;  /* 0x000000080c0c7225 */ /* 0x000fc600078e00ff */
[----:B------:R-:W-:Y:S01]  /*cc50*/  IADD3 R17, R5, R11, RZ ;  /* 0x0000000b05117210 */ /* 0x000fe20007ffe0ff */
[----:B------:R-:W-:Y:S02]  /*cc60*/  IMAD.IADD R13, R13, 0x1, R7 ;  /* 0x000000010d0d7824 */ /* 0x000fe400078e0207 */
[----:B------:R-:W-:Y:S01]  /*cc70*/  IMAD.MOV.U32 R0, RZ, RZ, R4 ;  /* 0x000000ffff007224 */ /* 0x000fe200078e0004 */
[----:B------:R-:W-:Y:S05]  /*cc80*/  @!P0 BRA `(.L_x_4040) ;  /* 0xfffffe4000008947 */ /* 0x000fea000383ffff */
.L_x_4035:
[----:B------:R-:W-:Y:S01]  /*cc90*/  ISETP.NE.AND P1, PT, RZ, c[0x0][0x344], PT ;  /* 0x0000d100ff007a0c */ /* 0x000fe20003f25270 */
[----:B------:R-:W-:-:S12]  /*cca0*/  CS2R R24, SRZ ;  /* 0x0000000000187805 */ /* 0x000fd8000001ff00 */
        /* <DEDUP_REMOVED lines=201> */
.L_x_4041:
        /* <DEDUP_REMOVED lines=202> */
.L_x_4042:
[----:B------:R-:W-:Y:S01]  /*e5e0*/  IADD3 R8, P0, R24, c[0x0][0x548], RZ ;  /* 0x0001520018087a10 */ /* 0x000fe20007f1e0ff */
[----:B------:R-:W-:-:S03]  /*e5f0*/  CS2R R22, SRZ ;  /* 0x0000000000167805 */ /* 0x000fc6000001ff00 */
[----:B------:R-:W-:Y:S01]  /*e600*/  IADD3.X R9, RZ, c[0x0][0x54c], RZ, P0, !PT ;  /* 0x00015300ff097a10 */ /* 0x000fe200007fe4ff */
[----:B------:R-:W-:Y:S05]  /*e610*/  @!P1 BRA `(.L_x_4043) ;  /* 0x00000c7000009947 */ /* 0x000fea0003800000 */
[----:B------:R-:W-:Y:S01]  /*e620*/  IADD3 R5, R71, 0x2, RZ ;  /* 0x0000000247057810 */ /* 0x000fe20007ffe0ff */
        /* <DEDUP_REMOVED lines=198> */
.L_x_4043:
        /* <DEDUP_REMOVED lines=202> */
.L_x_4044:
        /* <DEDUP_REMOVED lines=216> */
.L_x_4046:
        /* <DEDUP_REMOVED lines=202> */
.L_x_4047:
[----:B------:R-:W-:Y:S01]  /*11950*/  IADD3 R8, P0, R26, c[0x0][0x548], RZ ;  /* 0x000152001a087a10 */ /* 0x000fe20007f1e0ff */
[----:B------:R-:W-:-:S04]  /*11960*/  CS2R R22, SRZ ;  /* 0x0000000000167805 */ /* 0x000fc8000001ff00 */
        /* <DEDUP_REMOVED lines=201> */
.L_x_4048:
        /* <DEDUP_REMOVED lines=201> */
[----:B------:R-:W-:Y:S02]  /*13290*/  @P0 IMAD R22, R25, c[0x0][0x534], R22 ;  /* 0x00014d0019160a24 */ /* 0x000fe400078e0216 */
.L_x_4049:
        /* <DEDUP_REMOVED lines=11> */
.L_x_4051:
[----:B------:R-:W-:Y:S05]  /*13350*/  BSYNC B0 ;  /* 0x0000000000007941 */ /* 0x000fea0003800000 */
.L_x_4050:
        /* <DEDUP_REMOVED lines=8> */
[----:B------:R-:W-:-:S11]  /*133e0*/  MOV R20, 0x20 ;  /* 0x0000002000147802 */ /* 0x000fd60000000f00 */
[----:B------:R-:W-:-:S04]  /*133f0*/  @!P2 IMAD R21, R21, c[0x0][0x0], R16 ;  /* 0x000000001515aa24 */ /* 0x000fc800078e0210 */
[----:B------:R-:W-:-:S05]  /*13400*/  IMAD.WIDE.U32 R20, R21, R20, c[0x0][0x560] ;  /* 0x0001580015147625 */ /* 0x000fca00078e0014 */
[----:B------:R0:W-:Y:S04]  /*13410*/  STG.E.64 [R20.64+0x8], R12 ;  /* 0x0000080c14007986 */ /* 0x0001e8000c101b24 */
[----:B------:R2:W-:Y:S04]  /*13420*/  STG.E.64 [R20.64], R28 ;  /* 0x0000001c14007986 */ /* 0x0005e8000c101b24 */
[----:B------:R2:W-:Y:S01]  /*13430*/  STG.E.64 [R20.64+0x10], R18 ;  /* 0x0000101214007986 */ /* 0x0005e2000c101b24 */
[----:B0-----:R-:W-:Y:S02]  /*13440*/  MOV R12, R0 ;  /* 0x00000000000c7202 */ /* 0x001fe40000000f00 */
[----:B------:R-:W-:-:S05]  /*13450*/  MOV R13, R17 ;  /* 0x00000011000d7202 */ /* 0x000fca0000000f00 */
[----:B------:R2:W-:Y:S02]  /*13460*/  STG.E.64 [R20.64+0x18], R12 ;  /* 0x0000180c14007986 */ /* 0x0005e4000c101b24 */
.L_x_4053:
[----:B------:R-:W-:Y:S05]  /*13470*/  BSYNC B0 ;  /* 0x0000000000007941 */ /* 0x000fea0003800000 */
.L_x_4052:
        /* <DEDUP_REMOVED lines=12> */
[----:B------:R-:W0:Y:S01]  /*13540*/  S2R R0, SR_LANEID ;  /* 0x0000000000007919 */ /* 0x000e220000000000 */
[----:B------:R-:W-:Y:S01]  /*13550*/  VOTEU.ANY UR4, UPT, PT ;  /* 0x0000000000047886 */ /* 0x000fe200038e0100 */
[----:B--2---:R-:W-:Y:S01]  /*13560*/  IMAD.MOV.U32 R12, RZ, RZ, 0x4 ;  /* 0x00000004ff0c7424 */ /* 0x004fe200078e00ff */
[----:B------:R-:W0:Y:S03]  /*13570*/  FLO.U32 R17, UR4 ;  /* 0x0000000400117d00 */ /* 0x000e2600080e0000 */
[----:B------:R-:W-:-:S05]  /*13580*/  IMAD.WIDE.U32 R12, R15, R12, c[0x0][0x568] ;  /* 0x00015a000f0c7625 */ /* 0x000fca00078e000c */
[----:B------:R-:W2:Y:S01]  /*13590*/  POPC R3, UR4 ;  /* 0x0000000400037d09 */ /* 0x000ea20008000000 */
[----:B0-----:R-:W-:-:S13]  /*135a0*/  ISETP.EQ.U32.AND P0, PT, R17, R0, PT ;  /* 0x000000001100720c */ /* 0x001fda0003f02070 */
[----:B--2---:R-:W2:Y:S01]  /*135b0*/  @P0 ATOMG.E.ADD.STRONG.GPU PT, R12, [R12.64], R3 ;  /* 0x000000030c0c09a8 */ /* 0x004ea200081ee1e4 */
[----:B------:R-:W-:-:S03]  /*135c0*/  ULDC UR5, c[0x0][0x10] ;  /* 0x0000040000057ab9 */ /* 0x000fc60000000800 */
[----:B------:R-:W0:Y:S02]  /*135d0*/  S2R R18, SR_LTMASK ;  /* 0x0000000000127919 */ /* 0x000e240000003900 */
[----:B0-----:R-:W-:Y:S01]  /*135e0*/  LOP3.LUT R18, R18, UR4, RZ, 0xc0, !PT ;  /* 0x0000000412127c12 */ /* 0x001fe2000f8ec0ff */
[----:B------:R-:W-:Y:S02]  /*135f0*/  UMOV UR4, 0x1 ;  /* 0x0000000100047882 */ /* 0x000fe40000000000 */
[----:B------:R-:W-:Y:S01]  /*13600*/  UIADD3 UR4, -UR4, UR5, URZ ;  /* 0x0000000504047290 */ /* 0x000fe2000fffe13f */
[----:B------:R-:W0:Y:S01]  /*13610*/  POPC R19, R18 ;  /* 0x0000001200137309 */ /* 0x000e220000000000 */
[----:B--2---:R-:W0:Y:S02]  /*13620*/  SHFL.IDX PT, R0, R12, R17, 0x1f ;  /* 0x00001f110c007589 */ /* 0x004e2400000e0000 */
[----:B0-----:R-:W-:-:S04]  /*13630*/  IADD3 R0, R0, R19, RZ ;  /* 0x0000001300007210 */ /* 0x001fc80007ffe0ff */
[----:B------:R-:W-:-:S04]  /*13640*/  ISETP.NE.AND P0, PT, R0, UR4, PT ;  /* 0x0000000400007c0c */ /* 0x000fc8000bf05270 */
[----:B------:R-:W-:-:S05]  /*13650*/  SEL R0, RZ, 0x1, P0 ;  /* 0x00000001ff007807 */ /* 0x000fca0000000000 */
[----:B------:R0:W-:Y:S04]  /*13660*/  STS.U8 [RZ], R0 ;  /* 0x00000000ff007388 */ /* 0x0001e80000000000 */
.L_x_4055:
[----:B------:R-:W-:Y:S05]  /*13670*/  BSYNC B0 ;  /* 0x0000000000007941 */ /* 0x000fea0003800000 */
.L_x_4054:
[----:B------:R-:W-:Y:S01]  /*13680*/  BAR.SYNC.DEFER_BLOCKING 0x0 ;  /* 0x0000000000007b1d */ /* 0x000fe20000010000 */
[----:B--2---:R-:W-:-:S04]  /*13690*/  IADD3 R12, P2, R22, c[0x0][0x548], RZ ;  /* 0x00015200160c7a10 */ /* 0x004fc80007f5e0ff */
        /* <DEDUP_REMOVED lines=21> */
[----:B------:R-:W-:Y:S02]  /*137f0*/  ISETP.GE.U32.AND P0, PT, R38, c[0x0][0x184], PT ;  /* 0x0000610026007a0c */ /* 0x000fe40003f06070 */
[----:B------:R-:W-:Y:S02]  /*13800*/  MOV R18, c[0x0][0x168] ;  /* 0x00005a0000127a02 */ /* 0x000fe40000000f00 */
[----:B------:R-:W-:-:S02]  /*13810*/  MOV R0, c[0x0][0x168] ;  /* 0x00005a0000007a02 */ /* 0x000fc40000000f00 */
[----:B------:R-:W-:-:S07]  /*13820*/  MOV R17, c[0x0][0x16c] ;  /* 0x00005b0000117a02 */ /* 0x000fce0000000f00 */
[----:B------:R-:W-:Y:S05]  /*13830*/  @P0 BRA `(.L_x_4059) ;  /* 0x0000024000000947 */ /* 0x000fea0003800000 */
[----:B------:R-:W-:Y:S01]  /*13840*/  MOV R24, c[0x0][0x168] ;  /* 0x00005a0000187a02 */ /* 0x000fe20000000f00 */
[----:B------:R-:W-:Y:S01]  /*13850*/  IMAD.MOV.U32 R25, RZ, RZ, c[0x0][0x16c] ;  /* 0x00005b00ff197624 */ /* 0x000fe200078e00ff */
[----:B------:R-:W-:Y:S01]  /*13860*/  MOV R18, c[0x0][0x168] ;  /* 0x00005a0000127a02 */ /* 0x000fe20000000f00 */
[----:B------:R-:W-:Y:S01]  /*13870*/  IMAD.MOV.U32 R17, RZ, RZ, c[0x0][0x16c] ;  /* 0x00005b00ff117624 */ /* 0x000fe200078e00ff */
[----:B------:R-:W-:Y:S02]  /*13880*/  MOV R19, c[0x0][0x16c] ;  /* 0x00005b0000137a02 */ /* 0x000fe40000000f00 */
[----:B------:R-:W-:Y:S02]  /*13890*/  MOV R0, c[0x0][0x168] ;  /* 0x00005a0000007a02 */ /* 0x000fe40000000f00 */
.L_x_4060:
[----:B------:R-:W-:Y:S01]  /*138a0*/  HFMA2.MMA R31, -RZ, RZ, 0, 1.9073486328125e-06 ;  /* 0x00000020ff1f7435 */ /* 0x000fe200000001ff */
[----:B------:R-:W-:-:S09]  /*138b0*/  IMAD R30, R15, c[0x0][0x10], R38 ;  /* 0x000004000f1e7a24 */ /* 0x000fd200078e0226 */
[----:B------:R-:W-:-:S05]  /*138c0*/  IMAD.WIDE.U32 R30, R30, R31, c[0x0][0x560] ;  /* 0x000158001e1e7625 */ /* 0x000fca00078e001f */
[----:B------:R-:W2:Y:S04]  /*138d0*/  LDG.E.64 R32, [R30.64] ;  /* 0x000000241e207981 */ /* 0x000ea8000c1e1b00 */
[----:B------:R-:W3:Y:S04]  /*138e0*/  LDG.E.64 R34, [R30.64+0x8] ;  /* 0x000008241e227981 */ /* 0x000ee8000c1e1b00 */
[----:B------:R-:W4:Y:S04]  /*138f0*/  LDG.E.64 R36, [R30.64+0x10] ;  /* 0x000010241e247981 */ /* 0x000f28000c1e1b00 */
[----:B------:R4:W5:Y:S01]  /*13900*/  LDG.E.64 R28, [R30.64+0x18] ;  /* 0x000018241e1c7981 */ /* 0x000962000c1e1b00 */
[----:B------:R-:W-:-:S05]  /*13910*/  MOV R39, c[0x0][0x0] ;  /* 0x0000000000277a02 */ /* 0x000fca0000000f00 */
[----:B------:R-:W-:-:S05]  /*13920*/  IMAD R38, R39, c[0x0][0x4], R38 ;  /* 0x0000010027267a24 */ /* 0x000fca00078e0226 */
[----:B------:R-:W-:Y:S01]  /*13930*/  ISETP.GE.U32.AND P0, PT, R38, c[0x0][0x184], PT ;  /* 0x0000610026007a0c */ /* 0x000fe20003f06070 */
[-C--:B--2---:R-:W-:Y:S02]  /*13940*/  IMAD R33, R33, R20.reuse, RZ ;  /* 0x0000001421217224 */ /* 0x084fe400078e02ff */
[----:B------:R-:W-:-:S04]  /*13950*/  IMAD.WIDE.U32 R20, R32, R20, RZ ;  /* 0x0000001420147225 */ /* 0x000fc800078e00ff */
[----:B------:R-:W-:Y:S02]  /*13960*/  IMAD R33, R32, R3, R33 ;  /* 0x0000000320217224 */ /* 0x000fe400078e0221 */
[----:B---3--:R-:W-:Y:S02]  /*13970*/  IMAD R35, R35, R24, RZ ;  /* 0x0000001823237224 */ /* 0x008fe400078e02ff */
[----:B----4-:R-:W-:Y:S01]  /*13980*/  IMAD.WIDE.U32 R30, R36, R18, RZ ;  /* 0x00000012241e7225 */ /* 0x010fe200078e00ff */
[----:B------:R-:W-:-:S03]  /*13990*/  IADD3 R3, R21, R33, RZ ;  /* 0x0000002115037210 */ /* 0x000fc60007ffe0ff */
[----:B------:R-:W-:-:S04]  /*139a0*/  IMAD.WIDE.U32 R32, R34, R24, RZ ;  /* 0x0000001822207225 */ /* 0x000fc800078e00ff */
[----:B------:R-:W-:Y:S01]  /*139b0*/  IMAD R21, R37, R18, RZ ;  /* 0x0000001225157224 */ /* 0x000fe200078e02ff */
[----:B------:R-:W-:Y:S01]  /*139c0*/  MOV R18, R30 ;  /* 0x0000001e00127202 */ /* 0x000fe20000000f00 */
[-C--:B-----5:R-:W-:Y:S02]  /*139d0*/  IMAD R24, R29, R0.reuse, RZ ;  /* 0x000000001d187224 */ /* 0x0a0fe400078e02ff */
[----:B------:R-:W-:Y:S02]  /*139e0*/  IMAD R25, R34, R25, R35 ;  /* 0x0000001922197224 */ /* 0x000fe400078e0223 */
[----:B------:R-:W-:Y:S02]  /*139f0*/  IMAD R19, R36, R19, R21 ;  /* 0x0000001324137224 */ /* 0x000fe400078e0215 */
[C---:B------:R-:W-:Y:S01]  /*13a00*/  IMAD.WIDE.U32 R34, R28.reuse, R0, RZ ;  /* 0x000000001c227225 */ /* 0x040fe200078e00ff */
[----:B------:R-:W-:Y:S02]  /*13a10*/  IADD3 R25, R33, R25, RZ ;  /* 0x0000001921197210 */ /* 0x000fe40007ffe0ff */
[----:B------:R-:W-:Y:S01]  /*13a20*/  IADD3 R19, R31, R19, RZ ;  /* 0x000000131f137210 */ /* 0x000fe20007ffe0ff */
[----:B------:R-:W-:-:S02]  /*13a30*/  IMAD R17, R28, R17, R24 ;  /* 0x000000111c117224 */ /* 0x000fc400078e0218 */
[----:B------:R-:W-:Y:S02]  /*13a40*/  IMAD.MOV.U32 R24, RZ, RZ, R32 ;  /* 0x000000ffff187224 */ /* 0x000fe400078e0020 */
[----:B------:R-:W-:Y:S01]  /*13a50*/  IMAD.MOV.U32 R0, RZ, RZ, R34 ;  /* 0x000000ffff007224 */ /* 0x000fe200078e0022 */
[----:B------:R-:W-:Y:S01]  /*13a60*/  IADD3 R17, R35, R17, RZ ;  /* 0x0000001123117210 */ /* 0x000fe20007ffe0ff */
[----:B------:R-:W-:Y:S05]  /*13a70*/  @!P0 BRA `(.L_x_4060) ;  /* 0xfffffe2000008947 */ /* 0x000fea000383ffff */
.L_x_4059:
[----:B------:R-:W-:Y:S05]  /*13a80*/  BSYNC B1 ;  /* 0x0000000000017941 */ /* 0x000fea0003800000 */
.L_x_4058:
[----:B------:R-:W-:Y:S05]  /*13a90*/  BRA `(.L_x_4061) ;  /* 0x000002d000007947 */ /* 0x000fea0003800000 */
.L_x_4057:
[----:B------:R-:W-:Y:S01]  /*13aa0*/  ISETP.GE.U32.AND P0, PT, R2, c[0x0][0x184], PT ;  /* 0x0000610002007a0c */ /* 0x000fe20003f06070 */
[----:B------:R-:W-:Y:S01]  /*13ab0*/  IMAD.MOV.U32 R18, RZ, RZ, c[0x0][0x168] ;  /* 0x00005a00ff127624 */ /* 0x000fe200078e00ff */
[----:B------:R-:W-:Y:S02]  /*13ac0*/  MOV R24, c[0x0][0x168] ;  /* 0x00005a0000187a02 */ /* 0x000fe40000000f00 */
[----:B------:R-:W-:Y:S02]  /*13ad0*/  MOV R25, c[0x0][0x16c] ;  /* 0x00005b0000197a02 */ /* 0x000fe40000000f00 */
[----:B------:R-:W-:-:S02]  /*13ae0*/  MOV R19, c[0x0][0x16c] ;  /* 0x00005b0000137a02 */ /* 0x000fc40000000f00 */
[----:B------:R-:W-:Y:S02]  /*13af0*/  MOV R0, c[0x0][0x168] ;  /* 0x00005a0000007a02 */ /* 0x000fe40000000f00 */
[----:B------:R-:W-:-:S03]  /*13b00*/  MOV R17, c[0x0][0x16c] ;  /* 0x00005b0000117a02 */ /* 0x000fc60000000f00 */
[----:B------:R-:W-:Y:S05]  /*13b10*/  @P0 BRA `(.L_x_4061) ;  /* 0x0000025000000947 */ /* 0x000fea0003800000 */
[----:B------:R-:W-:Y:S01]  /*13b20*/  IMAD.MOV.U32 R24, RZ, RZ, c[0x0][0x168] ;  /* 0x00005a00ff187624 */ /* 0x000fe200078e00ff */
[----:B------:R-:W-:Y:S01]  /*13b30*/  MOV R25, c[0x0][0x16c] ;  /* 0x00005b0000197a02 */ /* 0x000fe20000000f00 */
[----:B------:R-:W-:Y:S01]  /*13b40*/  IMAD.MOV.U32 R0, RZ, RZ, c[0x0][0x168] ;  /* 0x00005a00ff007624 */ /* 0x000fe200078e00ff */
[----:B------:R-:W-:Y:S02]  /*13b50*/  MOV R18, c[0x0][0x168] ;  /* 0x00005a0000127a02 */ /* 0x000fe40000000f00 */
[----:B------:R-:W-:Y:S02]  /*13b60*/  MOV R19, c[0x0][0x16c] ;  /* 0x00005b0000137a02 */ /* 0x000fe40000000f00 */
[----:B------:R-:W-:Y:S02]  /*13b70*/  MOV R17, c[0x0][0x16c] ;  /* 0x00005b0000117a02 */ /* 0x000fe40000000f00 */
[----:B------:R-:W-:-:S04]  /*13b80*/  MOV R38, R2 ;  /* 0x0000000200267202 */ /* 0x000fc80000000f00 */
.L_x_4062:
[----:B------:R-:W-:Y:S01]  /*13b90*/  HFMA2.MMA R28, -RZ, RZ, 0, 1.9073486328125e-06 ;  /* 0x00000020ff1c7435 */ /* 0x000fe200000001ff */
[----:B------:R-:W-:-:S04]  /*13ba0*/  IMAD R21, R15, c[0x0][0x10], R38 ;  /* 0x000004000f157a24 */ /* 0x000fc800078e0226 */
[----:B------:R-:W-:-:S05]  /*13bb0*/  IMAD R21, R21, c[0x0][0x0], R16 ;  /* 0x0000000015157a24 */ /* 0x000fca00078e0210 */
[----:B------:R-:W-:-:S05]  /*13bc0*/  IMAD.WIDE.U32 R28, R21, R28, c[0x0][0x560] ;  /* 0x00015800151c7625 */ /* 0x000fca00078e001c */
[----:B------:R-:W2:Y:S04]  /*13bd0*/  LDG.E.64 R30, [R28.64] ;  /* 0x000000241c1e7981 */ /* 0x000ea8000c1e1b00 */
[----:B------:R-:W3:Y:S04]  /*13be0*/  LDG.E.64 R32, [R28.64+0x8] ;  /* 0x000008241c207981 */ /* 0x000ee8000c1e1b00 */
[----:B------:R-:W4:Y:S04]  /*13bf0*/  LDG.E.64 R36, [R28.64+0x18] ;  /* 0x000018241c247981 */ /* 0x000f28000c1e1b00 */
[----:B------:R-:W5:Y:S01]  /*13c00*/  LDG.E.64 R34, [R28.64+0x10] ;  /* 0x000010241c227981 */ /* 0x000f62000c1e1b00 */
[----:B------:R-:W-:-:S04]  /*13c10*/  IADD3 R38, R38, c[0x0][0x4], RZ ;  /* 0x0000010026267a10 */ /* 0x000fc80007ffe0ff */
[----:B------:R-:W-:Y:S01]  /*13c20*/  ISETP.GE.U32.AND P0, PT, R38, c[0x0][0x184], PT ;  /* 0x0000610026007a0c */ /* 0x000fe20003f06070 */
[-C--:B--2---:R-:W-:Y:S02]  /*13c30*/  IMAD R31, R31, R20.reuse, RZ ;  /* 0x000000141f1f7224 */ /* 0x084fe400078e02ff */
[----:B------:R-:W-:-:S04]  /*13c40*/  IMAD.WIDE.U32 R20, R30, R20, RZ ;  /* 0x000000141e147225 */ /* 0x000fc800078e00ff */
[----:B------:R-:W-:Y:S02]  /*13c50*/  IMAD R31, R30, R3, R31 ;  /* 0x000000031e1f7224 */ /* 0x000fe400078e021f */
[-C--:B---3--:R-:W-:Y:S02]  /*13c60*/  IMAD R33, R33, R24.reuse, RZ ;  /* 0x0000001821217224 */ /* 0x088fe400078e02ff */
[----:B------:R-:W-:Y:S02]  /*13c70*/  IMAD.IADD R3, R21, 0x1, R31 ;  /* 0x0000000115037824 */ /* 0x000fe400078e021f */
[----:B------:R-:W-:-:S04]  /*13c80*/  IMAD.WIDE.U32 R30, R32, R24, RZ ;  /* 0x00000018201e7225 */ /* 0x000fc800078e00ff */
[----:B----4-:R-:W-:Y:S02]  /*13c90*/  IMAD R24, R37, R0, RZ ;  /* 0x0000000025187224 */ /* 0x010fe400078e02ff */
[-C--:B-----5:R-:W-:Y:S02]  /*13ca0*/  IMAD R21, R35, R18.reuse, RZ ;  /* 0x0000001223157224 */ /* 0x0a0fe400078e02ff */
[----:B------:R-:W-:Y:S02]  /*13cb0*/  IMAD R25, R32, R25, R33 ;  /* 0x0000001920197224 */ /* 0x000fe400078e0221 */
[----:B------:R-:W-:-:S04]  /*13cc0*/  IMAD.WIDE.U32 R28, R34, R18, RZ ;  /* 0x00000012221c7225 */ /* 0x000fc800078e00ff */
[----:B------:R-:W-:-:S04]  /*13cd0*/  IMAD.WIDE.U32 R32, R36, R0, RZ ;  /* 0x0000000024207225 */ /* 0x000fc800078e00ff */
[----:B------:R-:W-:Y:S02]  /*13ce0*/  IMAD R17, R36, R17, R24 ;  /* 0x0000001124117224 */ /* 0x000fe400078e0218 */
[----:B------:R-:W-:Y:S01]  /*13cf0*/  IMAD R19, R34, R19, R21 ;  /* 0x0000001322137224 */ /* 0x000fe200078e0215 */
[----:B------:R-:W-:Y:S02]  /*13d00*/  MOV R24, R30 ;  /* 0x0000001e00187202 */ /* 0x000fe40000000f00 */
[----:B------:R-:W-:Y:S01]  /*13d10*/  IADD3 R25, R31, R25, RZ ;  /* 0x000000191f197210 */ /* 0x000fe20007ffe0ff */
[----:B------:R-:W-:Y:S01]  /*13d20*/  IMAD.IADD R19, R29, 0x1, R19 ;  /* 0x000000011d137824 */ /* 0x000fe200078e0213 */
[----:B------:R-:W-:Y:S02]  /*13d30*/  MOV R18, R28 ;  /* 0x0000001c00127202 */ /* 0x000fe40000000f00 */
[----:B------:R-:W-:Y:S02]  /*13d40*/  MOV R0, R32 ;  /* 0x0000002000007202 */ /* 0x000fe40000000f00 */
[----:B------:R-:W-:Y:S01]  /*13d50*/  IADD3 R17, R33, R17, RZ ;  /* 0x0000001121117210 */ /* 0x000fe20007ffe0ff */
[----:B------:R-:W-:Y:S05]  /*13d60*/  @!P0 BRA `(.L_x_4062) ;  /* 0xfffffe2000008947 */ /* 0x000fea000383ffff */
.L_x_4061:
[----:B------:R-:W-:Y:S05]  /*13d70*/  BSYNC B0 ;  /* 0x0000000000007941 */ /* 0x000fea0003800000 */
.L_x_4056:
[----:B------:R-:W-:Y:S01]  /*13d80*/  IMAD R15, R2, c[0x0][0x0], R16 ;  /* 0x00000000020f7a24 */ /* 0x000fe200078e0210 */
[----:B------:R-:W-:Y:S01]  /*13d90*/  MOV R29, R3 ;  /* 0x00000003001d7202 */ /* 0x000fe20000000f00 */
[----:B------:R-:W-:Y:S01]  /*13da0*/  IMAD.MOV.U32 R28, RZ, RZ, R20 ;  /* 0x000000ffff1c7224 */ /* 0x000fe200078e0014 */
[----:B------:R-:W-:Y:S01]  /*13db0*/  MOV R30, R24 ;  /* 0x00000018001e7202 */ /* 0x000fe20000000f00 */
[----:B------:R-:W-:Y:S01]  /*13dc0*/  IMAD.MOV.U32 R32, RZ, RZ, R18 ;  /* 0x000000ffff207224 */ /* 0x000fe200078e0012 */
[----:B------:R-:W-:Y:S01]  /*13dd0*/  SHF.L.U32 R21, R15, 0x5, RZ ;  /* 0x000000050f157819 */ /* 0x000fe200000006ff */
[----:B------:R-:W-:Y:S01]  /*13de0*/  ULDC UR4, c[0x0][0x4] ;  /* 0x0000010000047ab9 */ /* 0x000fe20000000800 */
[----:B------:R-:W-:Y:S01]  /*13df0*/  MOV R31, R25 ;  /* 0x00000019001f7202 */ /* 0x000fe20000000f00 */
[----:B------:R-:W-:Y:S01]  /*13e00*/  USHF.R.U32.HI UR4, URZ, 0x1, UR4 ;  /* 0x000000013f047899 */ /* 0x000fe20008011604 */
[----:B------:R-:W-:-:S02]  /*13e10*/  MOV R33, R19 ;  /* 0x0000001300217202 */ /* 0x000fc40000000f00 */
[----:B------:R-:W-:Y:S01]  /*13e20*/  MOV R34, R0 ;  /* 0x0000000000227202 */ /* 0x000fe20000000f00 */
[----:B------:R0:W-:Y:S01]  /*13e30*/  STS.128 [R21+0x10], R28 ;  /* 0x0000101c15007388 */ /* 0x0001e20000000c00 */
[----:B------:R-:W-:Y:S02]  /*13e40*/  MOV R35, R17 ;  /* 0x0000001100237202 */ /* 0x000fe40000000f00 */
[----:B------:R-:W-:Y:S02]  /*13e50*/  ISETP.NE.AND P0, PT, RZ, UR4, PT ;  /* 0x00000004ff007c0c */ /* 0x000fe4000bf05270 */
[----:B------:R-:W-:Y:S01]  /*13e60*/  LEA R15, R15, 0x10, 0x5 ;  /* 0x000000100f0f7811 */ /* 0x000fe200078e28ff */
[----:B------:R0:W-:Y:S10]  /*13e70*/  STS.128 [R21+0x20], R32 ;  /* 0x0000202015007388 */ /* 0x0001f40000000c00 */
[----:B------:R-:W-:Y:S05]  /*13e80*/  @!P0 BRA `(.L_x_4063) ;  /* 0x000002d000008947 */ /* 0x000fea0003800000 */
[----:B0-----:R-:W-:-:S05]  /*13e90*/  IMAD.U32 R21, RZ, RZ, UR4 ;  /* 0x00000004ff157e24 */ /* 0x001fca000f8e00ff */
.L_x_4066:
[----:B0-----:R-:W-:Y:S01]  /*13ea0*/  IADD3 R29, R2, R21, RZ ;  /* 0x00000015021d7210 */ /* 0x001fe20007ffe0ff */
[----:B------:R-:W-:Y:S01]  /*13eb0*/  BAR.SYNC.DEFER_BLOCKING 0x0 ;  /* 0x0000000000007b1d */ /* 0x000fe20000010000 */
[----:B------:R-:W-:-:S02]  /*13ec0*/  ISETP.GT.AND P2, PT, R21, 0x1, PT ;  /* 0x000000011500780c */ /* 0x000fc40003f44270 */
[----:B------:R-:W-:Y:S02]  /*13ed0*/  ISETP.GE.U32.AND P0, PT, R29, c[0x0][0x4], PT ;  /* 0x000001001d007a0c */ /* 0x000fe40003f06070 */
[----:B------:R-:W-:Y:S01]  /*13ee0*/  SHF.R.S32.HI R42, RZ, 0x1, R21 ;  /* 0x00000001ff2a7819 */ /* 0x000fe20000011415 */
[----:B------:R-:W-:Y:S01]  /*13ef0*/  BSSY B0, `(.L_x_4064) ;  /* 0x0000024000007945 */ /* 0x000fe20003800000 */
[----:B------:R-:W-:-:S13]  /*13f00*/  ISETP.GE.U32.OR P0, PT, R2, R21, P0 ;  /* 0x000000150200720c */ /* 0x000fda0000706470 */
[----:B------:R-:W-:Y:S05]  /*13f10*/  @P0 BRA `(.L_x_4065) ;  /* 0x0000021000000947 */ /* 0x000fea0003800000 */
[----:B------:R-:W-:-:S05]  /*13f20*/  IMAD R21, R29, c[0x0][0x0], R16 ;  /* 0x000000001d157a24 */ /* 0x000fca00078e0210 */
[----:B------:R-:W-:-:S05]  /*13f30*/  SHF.L.U32 R40, R21, 0x5, RZ ;  /* 0x0000000515287819 */ /* 0x000fca00000006ff */
[----:B------:R-:W0:Y:S04]  /*13f40*/  LDS.128 R28, [R40+0x10] ;  /* 0x00001000281c7984 */ /* 0x000e280000000c00 */
[----:B------:R-:W2:Y:S01]  /*13f50*/  LDS.128 R32, [R40+0x20] ;  /* 0x0000200028207984 */ /* 0x000ea20000000c00 */
[----:B0-----:R-:W-:Y:S02]  /*13f60*/  IMAD R29, R29, R20, RZ ;  /* 0x000000141d1d7224 */ /* 0x001fe400078e02ff */
[-C--:B------:R-:W-:Y:S02]  /*13f70*/  IMAD R31, R31, R24.reuse, RZ ;  /* 0x000000181f1f7224 */ /* 0x080fe400078e02ff */
[----:B------:R-:W-:Y:S02]  /*13f80*/  IMAD R29, R28, R3, R29 ;  /* 0x000000031c1d7224 */ /* 0x000fe400078e021d */
[----:B------:R-:W-:-:S04]  /*13f90*/  IMAD.WIDE.U32 R36, R30, R24, RZ ;  /* 0x000000181e247225 */ /* 0x000fc800078e00ff */
[----:B--2---:R-:W-:Y:S02]  /*13fa0*/  IMAD R3, R33, R18, RZ ;  /* 0x0000001221037224 */ /* 0x004fe400078e02ff */
[----:B------:R-:W-:Y:S02]  /*13fb0*/  IMAD R24, R35, R0, RZ ;  /* 0x0000000023187224 */ /* 0x000fe400078e02ff */
[----:B------:R-:W-:-:S04]  /*13fc0*/  IMAD.WIDE.U32 R20, R28, R20, RZ ;  /* 0x000000141c147225 */ /* 0x000fc800078e00ff */
[----:B------:R-:W-:Y:S01]  /*13fd0*/  IMAD.WIDE.U32 R38, R32, R18, RZ ;  /* 0x0000001220267225 */ /* 0x000fe200078e00ff */
[----:B------:R-:W-:-:S03]  /*13fe0*/  MOV R28, R20 ;  /* 0x00000014001c7202 */ /* 0x000fc60000000f00 */
[----:B------:R-:W-:Y:S01]  /*13ff0*/  IMAD R19, R32, R19, R3 ;  /* 0x0000001320137224 */ /* 0x000fe200078e0203 */
[----:B------:R-:W-:Y:S01]  /*14000*/  IADD3 R3, R21, R29, RZ ;  /* 0x0000001d15037210 */ /* 0x000fe20007ffe0ff */
[----:B------:R-:W-:Y:S01]  /*14010*/  IMAD R31, R30, R25, R31 ;  /* 0x000000191e1f7224 */ /* 0x000fe200078e021f */
[----:B------:R-:W-:Y:S01]  /*14020*/  MOV R30, R36 ;  /* 0x00000024001e7202 */ /* 0x000fe20000000f00 */
[C---:B------:R-:W-:Y:S01]  /*14030*/  IMAD.WIDE.U32 R40, R34.reuse, R0, RZ ;  /* 0x0000000022287225 */ /* 0x040fe200078e00ff */
[----:B------:R-:W-:Y:S02]  /*14040*/  IADD3 R19, R39, R19, RZ ;  /* 0x0000001327137210 */ /* 0x000fe40007ffe0ff */
[----:B------:R-:W-:Y:S01]  /*14050*/  MOV R32, R38 ;  /* 0x0000002600207202 */ /* 0x000fe20000000f00 */
[----:B------:R-:W-:Y:S01]  /*14060*/  IMAD R17, R34, R17, R24 ;  /* 0x0000001122117224 */ /* 0x000fe200078e0218 */
[----:B------:R-:W-:Y:S01]  /*14070*/  MOV R34, R40 ;  /* 0x0000002800227202 */ /* 0x000fe20000000f00 */
[----:B------:R-:W-:Y:S01]  /*14080*/  IMAD.IADD R25, R37, 0x1, R31 ;  /* 0x0000000125197824 */ /* 0x000fe200078e021f */
[----:B------:R-:W-:Y:S01]  /*14090*/  MOV R24, R36 ;  /* 0x0000002400187202 */ /* 0x000fe20000000f00 */
[----:B------:R-:W-:Y:S01]  /*140a0*/  IMAD.MOV.U32 R29, RZ, RZ, R3 ;  /* 0x000000ffff1d7224 */ /* 0x000fe200078e0003 */
[----:B------:R-:W-:Y:S01]  /*140b0*/  IADD3 R17, R41, R17, RZ ;  /* 0x0000001129117210 */ /* 0x000fe20007ffe0ff */
[----:B------:R-:W-:Y:S01]  /*140c0*/  IMAD.MOV.U32 R33, RZ, RZ, R19 ;  /* 0x000000ffff217224 */ /* 0x000fe200078e0013 */
[----:B------:R-:W-:Y:S01]  /*140d0*/  MOV R31, R25 ;  /* 0x00000019001f7202 */ /* 0x000fe20000000f00 */
[----:B------:R-:W-:Y:S01]  /*140e0*/  IMAD.MOV.U32 R18, RZ, RZ, R38 ;  /* 0x000000ffff127224 */ /* 0x000fe200078e0026 */
[----:B------:R-:W-:-:S02]  /*140f0*/  MOV R35, R17 ;  /* 0x0000001100237202 */ /* 0x000fc40000000f00 */
[----:B------:R-:W-:Y:S01]  /*14100*/  MOV R0, R40 ;  /* 0x0000002800007202 */ /* 0x000fe20000000f00 */
[----:B------:R0:W-:Y:S04]  /*14110*/  STS.128 [R15], R28 ;  /* 0x0000001c0f007388 */ /* 0x0001e80000000c00 */
[----:B------:R0:W-:Y:S02]  /*14120*/  STS.128 [R15+0x10], R32 ;  /* 0x000010200f007388 */ /* 0x0001e40000000c00 */
.L_x_4065:
[----:B------:R-:W-:Y:S05]  /*14130*/  BSYNC B0 ;  /* 0x0000000000007941 */ /* 0x000fea0003800000 */
.L_x_4064:
[----:B------:R-:W-:Y:S01]  /*14140*/  MOV R21, R42 ;  /* 0x0000002a00157202 */ /* 0x000fe20000000f00 */
[----:B------:R-:W-:Y:S05]  /*14150*/  @P2 BRA `(.L_x_4066) ;  /* 0xfffffd4000002947 */ /* 0x000fea000383ffff */
.L_x_4063:
        /* <DEDUP_REMOVED lines=8> */
[----:B------:R-:W-:Y:S01]  /*141e0*/  MOV R28, R20 ;  /* 0x00000014001c7202 */ /* 0x000fe20000000f00 */
[----:B------:R-:W-:Y:S01]  /*141f0*/  IMAD.MOV.U32 R34, RZ, RZ, R0 ;  /* 0x000000ffff227224 */ /* 0x000fe200078e0000 */
[----:B------:R-:W-:Y:S02]  /*14200*/  MOV R29, R3 ;  /* 0x00000003001d7202 */ /* 0x000fe40000000f00 */
[----:B------:R-:W-:Y:S02]  /*14210*/  MOV R31, R25 ;  /* 0x00000019001f7202 */ /* 0x000fe40000000f00 */
[----:B------:R-:W-:Y:S02]  /*14220*/  MOV R32, R18 ;  /* 0x0000001200207202 */ /* 0x000fe40000000f00 */
[----:B------:R-:W-:Y:S01]  /*14230*/  MOV R33, R19 ;  /* 0x0000001300217202 */ /* 0x000fe20000000f00 */
[----:B------:R0:W-:Y:S01]  /*14240*/  STS.128 [R15], R28 ;  /* 0x0000001c0f007388 */ /* 0x0001e20000000c00 */
[----:B------:R-:W-:-:S02]  /*14250*/  MOV R35, R17 ;  /* 0x0000001100237202 */ /* 0x000fc40000000f00 */
[----:B------:R-:W-:-:S03]  /*14260*/  LEA.HI R2, R2, c[0x0][0x0], RZ, 0x1 ;  /* 0x0000000002027a11 */ /* 0x000fc600078f08ff */
[----:B------:R0:W-:Y:S01]  /*14270*/  STS.128 [R15+0x10], R32 ;  /* 0x000010200f007388 */ /* 0x0001e20000000c00 */
[----:B------:R-:W-:Y:S02]  /*14280*/  SHF.R.S32.HI R43, RZ, 0x1, R2 ;  /* 0x00000001ff2b7819 */ /* 0x000fe40000011402 */
[----:B------:R-:W-:Y:S02]  /*14290*/  MOV R2, 0x20 ;  /* 0x0000002000027802 */ /* 0x000fe40000000f00 */
[----:B------:R-:W-:-:S13]  /*142a0*/  ISETP.GE.AND P0, PT, R43, 0x20, PT ;  /* 0x000000202b00780c */ /* 0x000fda0003f06270 */
[----:B0-----:R-:W-:Y:S05]  /*142b0*/  @!P0 BRA `(.L_x_4068) ;  /* 0x000002b000008947 */ /* 0x001fea0003800000 */
.L_x_4071:
        /* <DEDUP_REMOVED lines=8> */
[----:B------:R-:W2:Y:S01]  /*14340*/  LDS.128 R32, [R2+0x10] ;  /* 0x0000100002207984 */ /* 0x000ea20000000c00 */
[----:B0-----:R-:W-:Y:S02]  /*14350*/  IMAD R29, R29, R20, RZ ;  /* 0x000000141d1d7224 */ /* 0x001fe400078e02ff */
[-C--:B------:R-:W-:Y:S02]  /*14360*/  IMAD R31, R31, R24.reuse, RZ ;  /* 0x000000181f1f7224 */ /* 0x080fe400078e02ff */
[----:B------:R-:W-:Y:S02]  /*14370*/  IMAD R29, R28, R3, R29 ;  /* 0x000000031c1d7224 */ /* 0x000fe400078e021d */
[----:B------:R-:W-:-:S04]  /*14380*/  IMAD.WIDE.U32 R36, R30, R24, RZ ;  /* 0x000000181e247225 */ /* 0x000fc800078e00ff */
[----:B--2---:R-:W-:Y:S02]  /*14390*/  IMAD R3, R33, R18, RZ ;  /* 0x0000001221037224 */ /* 0x004fe400078e02ff */
[----:B------:R-:W-:Y:S02]  /*143a0*/  IMAD R24, R35, R0, RZ ;  /* 0x0000000023187224 */ /* 0x000fe400078e02ff */
[----:B------:R-:W-:Y:S01]  /*143b0*/  IMAD R31, R30, R25, R31 ;  /* 0x000000191e1f7224 */ /* 0x000fe200078e021f */
[----:B------:R-:W-:Y:S01]  /*143c0*/  MOV R30, R36 ;  /* 0x00000024001e7202 */ /* 0x000fe20000000f00 */
[----:B------:R-:W-:-:S03]  /*143d0*/  IMAD.WIDE.U32 R20, R28, R20, RZ ;  /* 0x000000141c147225 */ /* 0x000fc600078e00ff */
[----:B------:R-:W-:Y:S01]  /*143e0*/  IADD3 R25, R37, R31, RZ ;  /* 0x0000001f25197210 */ /* 0x000fe20007ffe0ff */
[----:B------:R-:W-:Y:S01]  /*143f0*/  IMAD.WIDE.U32 R38, R32, R18, RZ ;  /* 0x0000001220267225 */ /* 0x000fe200078e00ff */
[----:B------:R-:W-:-:S03]  /*14400*/  MOV R28, R20 ;  /* 0x00000014001c7202 */ /* 0x000fc60000000f00 */
[----:B------:R-:W-:Y:S01]  /*14410*/  IMAD R19, R32, R19, R3 ;  /* 0x0000001320137224 */ /* 0x000fe200078e0203 */
[----:B------:R-:W-:Y:S01]  /*14420*/  IADD3 R3, R21, R29, RZ ;  /* 0x0000001d15037210 */ /* 0x000fe20007ffe0ff */
[C---:B------:R-:W-:Y:S01]  /*14430*/  IMAD.WIDE.U32 R40, R34.reuse, R0, RZ ;  /* 0x0000000022287225 */ /* 0x040fe200078e00ff */
[----:B------:R-:W-:Y:S02]  /*14440*/  MOV R32, R38 ;  /* 0x0000002600207202 */ /* 0x000fe40000000f00 */
[----:B------:R-:W-:Y:S01]  /*14450*/  IADD3 R19, R39, R19, RZ ;  /* 0x0000001327137210 */ /* 0x000fe20007ffe0ff */
[----:B------:R-:W-:Y:S01]  /*14460*/  IMAD R17, R34, R17, R24 ;  /* 0x0000001122117224 */ /* 0x000fe200078e0218 */
[----:B------:R-:W-:Y:S01]  /*14470*/  MOV R29, R3 ;  /* 0x00000003001d7202 */ /* 0x000fe20000000f00 */
[----:B------:R-:W-:Y:S01]  /*14480*/  IMAD.MOV.U32 R31, RZ, RZ, R25 ;  /* 0x000000ffff1f7224 */ /* 0x000fe200078e0019 */
[----:B------:R-:W-:Y:S01]  /*14490*/  MOV R33, R19 ;  /* 0x0000001300217202 */ /* 0x000fe20000000f00 */
[----:B------:R-:W-:Y:S01]  /*144a0*/  IMAD.IADD R17, R41, 0x1, R17 ;  /* 0x0000000129117824 */ /* 0x000fe200078e0211 */
[----:B------:R-:W-:-:S02]  /*144b0*/  MOV R34, R40 ;  /* 0x0000002800227202 */ /* 0x000fc40000000f00 */
[----:B------:R0:W-:Y:S01]  /*144c0*/  STS.128 [R15], R28 ;  /* 0x0000001c0f007388 */ /* 0x0001e20000000c00 */
[----:B------:R-:W-:Y:S01]  /*144d0*/  IMAD.MOV.U32 R35, RZ, RZ, R17 ;  /* 0x000000ffff237224 */ /* 0x000fe200078e0011 */
[----:B------:R-:W-:Y:S02]  /*144e0*/  MOV R24, R36 ;  /* 0x0000002400187202 */ /* 0x000fe40000000f00 */
[----:B------:R-:W-:Y:S02]  /*144f0*/  MOV R18, R38 ;  /* 0x0000002600127202 */ /* 0x000fe40000000f00 */
[----:B------:R0:W-:Y:S01]  /*14500*/  STS.128 [R15+0x10], R32 ;  /* 0x000010200f007388 */ /* 0x0001e20000000c00 */
[----:B------:R-:W-:-:S03]  /*14510*/  MOV R0, R40 ;  /* 0x0000002800007202 */ /* 0x000fc60000000f00 */
.L_x_4070:
[----:B------:R-:W-:Y:S05]  /*14520*/  BSYNC B0 ;  /* 0x0000000000007941 */ /* 0x000fea0003800000 */
.L_x_4069:
[----:B------:R-:W-:-:S04]  /*14530*/  SHF.R.S32.HI R43, RZ, 0x1, R43 ;  /* 0x00000001ff2b7819 */ /* 0x000fc8000001142b */
[----:B------:R-:W-:-:S13]  /*14540*/  ISETP.GE.AND P0, PT, R43, 0x20, PT ;  /* 0x000000202b00780c */ /* 0x000fda0003f06270 */
[----:B------:R-:W-:Y:S05]  /*14550*/  @P0 BRA `(.L_x_4071) ;  /* 0xfffffd6000000947 */ /* 0x000fea000383ffff */
[----:B------:R-:W-:-:S04]  /*14560*/  IMAD.MOV.U32 R2, RZ, RZ, 0x20 ;  /* 0x00000020ff027424 */ /* 0x000fc800078e00ff */
.L_x_4068:
[----:B------:R-:W-:Y:S01]  /*14570*/  BAR.SYNC.DEFER_BLOCKING 0x0 ;  /* 0x0000000000007b1d */ /* 0x000fe20000010000 */
[----:B------:R-:W-:-:S13]  /*14580*/  ISETP.GE.AND P0, PT, R2, 0x2, PT ;  /* 0x000000020200780c */ /* 0x000fda0003f06270 */
[----:B------:R-:W-:Y:S05]  /*14590*/  @!P0 BRA `(.L_x_4067) ;  /* 0x000001d000008947 */ /* 0x000fea0003800000 */
[----:B0-----:R-:W-:-:S07]  /*145a0*/  HFMA2.MMA R15, -RZ, RZ, 0, 5.9604644775390625e-08 ;  /* 0x00000001ff0f7435 */ /* 0x001fce00000001ff */
.L_x_4072:
        /* <DEDUP_REMOVED lines=23> */
[----:B------:R-:W-:Y:S01]  /*14720*/  IMAD.WIDE.U32 R24, R24, R28, RZ ;  /* 0x0000001c18187225 */ /* 0x000fe200078e00ff */
[----:B------:R-:W-:Y:S02]  /*14730*/  MOV R0, R16 ;  /* 0x0000001000007202 */ /* 0x000fe40000000f00 */
[----:B------:R-:W-:Y:S01]  /*14740*/  IADD3 R17, R17, R33, RZ ;  /* 0x0000002111117210 */ /* 0x000fe20007ffe0ff */
[----:B------:R-:W-:Y:S01]  /*14750*/  IMAD.IADD R25, R25, 0x1, R29 ;  /* 0x0000000119197824 */ /* 0x000fe200078e021d */
[----:B------:R-:W-:Y:S05]  /*14760*/  @!P0 BRA `(.L_x_4072) ;  /* 0xfffffe4000008947 */ /* 0x000fea000383ffff */
.L_x_4067:
        /* <DEDUP_REMOVED lines=13> */
[----:B0-2---:R-:W-:-:S02]  /*14840*/  IMAD R15, R3, R6, RZ ;  /* 0x00000006030f7224 */ /* 0x005fc400078e02ff */
[----:B------:R-:W-:-:S04]  /*14850*/  IMAD.WIDE.U32 R2, R20, R6, RZ ;  /* 0x0000000614027225 */ /* 0x000fc800078e00ff */
[----:B---3--:R-:W-:Y:S02]  /*14860*/  IMAD R25, R25, R8, RZ ;  /* 0x0000000819197224 */ /* 0x008fe400078e02ff */
[----:B----4-:R-:W-:Y:S02]  /*14870*/  IMAD R19, R19, R10, RZ ;  /* 0x0000000a13137224 */ /* 0x010fe400078e02ff */
[----:B------:R-:W-:Y:S01]  /*14880*/  IMAD R15, R7, R20, R15 ;  /* 0x00000014070f7224 */ /* 0x000fe200078e020f */
[----:B------:R-:W-:Y:S01]  /*14890*/  MOV R20, R2 ;  /* 0x0000000200147202 */ /* 0x000fe20000000f00 */
[----:B-----5:R-:W-:Y:S02]  /*148a0*/  IMAD R17, R17, R12, RZ ;  /* 0x0000000c11117224 */ /* 0x020fe400078e02ff */
[----:B------:R-:W-:-:S04]  /*148b0*/  IMAD.WIDE.U32 R6, R24, R8, RZ ;  /* 0x0000000818067225 */ /* 0x000fc800078e00ff */
[----:B------:R-:W-:Y:S01]  /*148c0*/  IMAD R25, R9, R24, R25 ;  /* 0x0000001809197224 */ /* 0x000fe200078e0219 */
[----:B------:R-:W-:Y:S01]  /*148d0*/  MOV R24, R6 ;  /* 0x0000000600187202 */ /* 0x000fe20000000f00 */
[----:B------:R-:W-:-:S03]  /*148e0*/  IMAD.WIDE.U32 R8, R18, R10, RZ ;  /* 0x0000000a12087225 */ /* 0x000fc600078e00ff */
[----:B------:R-:W-:Y:S01]  /*148f0*/  IADD3 R25, R7, R25, RZ ;  /* 0x0000001907197210 */ /* 0x000fe20007ffe0ff */
[----:B------:R-:W-:Y:S01]  /*14900*/  IMAD R19, R11, R18, R19 ;  /* 0x000000120b137224 */ /* 0x000fe200078e0213 */
[----:B------:R-:W-:Y:S01]  /*14910*/  MOV R18, R8 ;  /* 0x0000000800127202 */ /* 0x000fe20000000f00 */
[----:B------:R-:W-:-:S04]  /*14920*/  IMAD.WIDE.U32 R10, R0, R12, RZ ;  /* 0x0000000c000a7225 */ /* 0x000fc800078e00ff */
[----:B------:R-:W-:Y:S01]  /*14930*/  IMAD R17, R13, R0, R17 ;  /* 0x000000000d117224 */ /* 0x000fe200078e0211 */
[----:B------:R-:W-:Y:S01]  /*14940*/  MOV R0, R10 ;  /* 0x0000000a00007202 */ /* 0x000fe20000000f00 */
[----:B------:R-:W-:Y:S02]  /*14950*/  IMAD.IADD R3, R3, 0x1, R15 ;  /* 0x0000000103037824 */ /* 0x000fe400078e020f */
[----:B------:R-:W-:Y:S01]  /*14960*/  IMAD.IADD R19, R9, 0x1, R19 ;  /* 0x0000000109137824 */ /* 0x000fe200078e0213 */
[----:B------:R-:W-:Y:S02]  /*14970*/  IADD3 R17, R11, R17, RZ ;  /* 0x000000110b117210 */ /* 0x000fe40007ffe0ff */
.L_x_4074:
[----:B0-----:R-:W-:Y:S01]  /*14980*/  IMAD.MOV.U32 R28, RZ, RZ, R20 ;  /* 0x000000ffff1c7224 */ /* 0x001fe200078e0014 */
[----:B------:R-:W-:Y:S02]  /*14990*/  MOV R29, R3 ;  /* 0x00000003001d7202 */ /* 0x000fe40000000f00 */
        /* <DEDUP_REMOVED lines=25> */
.L_x_4076:
[----:B------:R-:W-:Y:S02]  /*14b30*/  IADD3 R2, P0, R27, c[0x0][0x548], RZ ;  /* 0x000152001b027a10 */ /* 0x000fe40007f1e0ff */
        /* <DEDUP_REMOVED lines=23> */
.L_x_4077:
[----:B------:R-:W-:Y:S02]  /*14cb0*/  IADD3 R26, P0, R26, c[0x0][0x548], RZ ;  /* 0x000152001a1a7a10 */ /* 0x000fe40007f1e0ff */
[----:B------:R-:W-:Y:S02]  /*14cc0*/  ISETP.NE.AND P6, PT, R30, c[0x0][0x57c], PT ;  /* 0x00015f001e007a0c */ /* 0x000fe40003fc5270 */
[----:B------:R-:W-:-:S05]  /*14cd0*/  IADD3.X R27, RZ, c[0x0][0x54c], RZ, P0, !PT ;  /* 0x00015300ff1b7a10 */ /* 0x000fca00007fe4ff */
[----:B------:R2:W-:Y:S06]  /*14ce0*/  STG.E.64 [R26.64], R24 ;  /* 0x000000181a007986 */ /* 0x0005ec000c101b24 */
[----:B------:R-:W-:Y:S05]  /*14cf0*/  @!P6 BRA `(.L_x_4078) ;  /* 0x000001300000e947 */ /* 0x000fea0003800000 */
[----:B------:R-:W-:Y:S01]  /*14d00*/  MOV R0, 0x660 ;  /* 0x0000066000007802 */ /* 0x000fe20000000f00 */
[----:B------:R-:W-:Y:S01]  /*14d10*/  HFMA2.MMA R12, -RZ, RZ, 0, 5.9604644775390625e-08 ;  /* 0x00000001ff0c7435 */ /* 0x000fe200000001ff */
[----:B------:R-:W-:Y:S01]  /*14d20*/  IMAD.MOV.U32 R4, RZ, RZ, c[0x4][0x650] ;  /* 0x01019400ff047624 */ /* 0x000fe200078e00ff */
[----:B------:R-:W-:Y:S01]  /*14d30*/  MOV R5, c[0x4][0x654] ;  /* 0x0101950000057a02 */ /* 0x000fe20000000f00 */
[----:B0-----:R0:W3:Y:S01]  /*14d40*/  LDC.64 R2, c[0x4][R0] ;  /* 0x0100000000027b82 */ /* 0x0010e20000000a00 */
        /* <DEDUP_REMOVED lines=14> */
.L_x_4078:
[----:B0-----:R-:W-:Y:S02]  /*14e30*/  IADD3 R2, P0, R23, c[0x0][0x548], RZ ;  /* 0x0001520017027a10 */ /* 0x001fe40007f1e0ff */
        /* <DEDUP_REMOVED lines=23> */
.L_x_4079:
[----:B------:R-:W-:-:S04]  /*14fb0*/  IADD3 R22, P0, R22, c[0x0][0x548], RZ ;  /* 0x0001520016167a10 */ /* 0x000fc80007f1e0ff */
[----:B------:R-:W-:-:S05]  /*14fc0*/  IADD3.X R23, RZ, c[0x0][0x54c], RZ, P0, !PT ;  /* 0x00015300ff177a10 */ /* 0x000fca00007fe4ff */
[----:B------:R-:W-:Y:S01]  /*14fd0*/  STG.E.64 [R22.64], R16 ;  /* 0x0000001016007986 */ /* 0x000fe2000c101b24 */
[----:B------:R-:W-:Y:S05]  /*14fe0*/  EXIT ;  /* 0x000000000000794d */ /* 0x000fea0003800000 */
.L_x_4075:
[----:B------:R-:W-:Y:S04]  /*14ff0*/  STG.E.64 [R4.64], R28 ;  /* 0x0000001c04007986 */ /* 0x000fe8000c101b24 */
[----:B------:R-:W-:Y:S04]  /*15000*/  STG.E.64 [R4.64+0x8], R24 ;  /* 0x0000081804007986 */ /* 0x000fe8000c101b24 */
[----:B------:R-:W-:Y:S04]  /*15010*/  STG.E.64 [R4.64+0x10], R18 ;  /* 0x0000101204007986 */ /* 0x000fe8000c101b24 */
[----:B------:R-:W-:Y:S01]  /*15020*/  STG.E.64 [R4.64+0x18], R16 ;  /* 0x0000181004007986 */ /* 0x000fe2000c101b24 */
[----:B------:R-:W-:Y:S05]  /*15030*/  EXIT ;  /* 0x000000000000794d */ /* 0x000fea0003800000 */
.L_x_4073:
        /* <DEDUP_REMOVED lines=8> */
[----:B--2---:R-:W-:-:S02]  /*150c0*/  IMAD R21, R3, R4, RZ ;  /* 0x0000000403157224 */ /* 0x004fc400078e02ff */
[----:B------:R-:W-:-:S04]  /*150d0*/  IMAD.WIDE.U32 R2, R20, R4, RZ ;  /* 0x0000000414027225 */ /* 0x000fc800078e00ff */
[----:B------:R-:W-:Y:S02]  /*150e0*/  IMAD R21, R5, R20, R21 ;  /* 0x0000001405157224 */ /* 0x000fe400078e0215 */
[----:B---3--:R-:W-:Y:S02]  /*150f0*/  IMAD R25, R25, R14, RZ ;  /* 0x0000000e19197224 */ /* 0x008fe400078e02ff */
[----:B------:R-:W-:Y:S02]  /*15100*/  IMAD.IADD R3, R3, 0x1, R21 ;  /* 0x0000000103037824 */ /* 0x000fe400078e0215 */
[----:B----4-:R-:W-:Y:S02]  /*15110*/  IMAD R21, R17, R30, RZ ;  /* 0x0000001e11157224 */ /* 0x010fe400078e02ff */
[----:B-----5:R-:W-:Y:S02]  /*15120*/  IMAD R19, R19, R28, RZ ;  /* 0x0000001c13137224 */ /* 0x020fe400078e02ff */
[----:B------:R-:W-:-:S04]  /*15130*/  IMAD.WIDE.U32 R4, R24, R14, RZ ;  /* 0x0000000e18047225 */ /* 0x000fc800078e00ff */
        /* <DEDUP_REMOVED lines=10> */
[----:B------:R-:W-:-:S02]  /*151e0*/  IADD3 R17, R17, R21, RZ ;  /* 0x0000001511117210 */ /* 0x000fc40007ffe0ff */
[----:B------:R-:W-:Y:S02]  /*151f0*/  MOV R0, R16 ;  /* 0x0000001000007202 */ /* 0x000fe40000000f00 */
.L_x_4080:
        /* <DEDUP_REMOVED lines=27> */
.L_x_4082:
        /* <DEDUP_REMOVED lines=24> */
.L_x_4083:
        /* <DEDUP_REMOVED lines=24> */
.L_x_4084:
        /* <DEDUP_REMOVED lines=24> */
.L_x_4085:
[----:B------:R-:W-:-:S04]  /*15830*/  IADD3 R22, P0, R22, c[0x0][0x548], RZ ;  /* 0x0001520016167a10 */ /* 0x000fc80007f1e0ff */
[----:B------:R-:W-:-:S05]  /*15840*/  IADD3.X R23, RZ, c[0x0][0x54c], RZ, P0, !PT ;  /* 0x00015300ff177a10 */ /* 0x000fca00007fe4ff */
[----:B------:R-:W-:Y:S01]  /*15850*/  STG.E.64 [R22.64], R16 ;  /* 0x0000001016007986 */ /* 0x000fe2000c101b24 */
[----:B------:R-:W-:Y:S05]  /*15860*/  EXIT ;  /* 0x000000000000794d */ /* 0x000fea0003800000 */
.L_x_4081:
[----:B------:R-:W-:Y:S04]  /*15870*/  STG.E.64 [R6.64], R28 ;  /* 0x0000001c06007986 */ /* 0x000fe8000c101b24 */
[----:B------:R-:W-:Y:S04]  /*15880*/  STG.E.64 [R8.64], R24 ;  /* 0x0000001808007986 */ /* 0x000fe8000c101b24 */
[----:B------:R-:W-:Y:S04]  /*15890*/  STG.E.64 [R10.64], R18 ;  /* 0x000000120a007986 */ /* 0x000fe8000c101b24 */
[----:B------:R-:W-:Y:S01]  /*158a0*/  STG.E.64 [R12.64], R16 ;  /* 0x000000100c007986 */ /* 0x000fe2000c101b24 */
[----:B------:R-:W-:Y:S05]  /*158b0*/  EXIT ;  /* 0x000000000000794d */ /* 0x000fea0003800000 */
.L_x_4045:
        /* <DEDUP_REMOVED lines=20> */
[----:B--2---:R-:W-:-:S02]  /*15a00*/  IMAD R29, R29, R2, RZ ;  /* 0x000000021d1d7224 */ /* 0x004fc400078e02ff */
        /* <DEDUP_REMOVED lines=19> */
.L_x_4087:
[----:B------:R-:W-:Y:S01]  /*15b40*/  IMAD.MOV.U32 R26, RZ, RZ, R12 ;  /* 0x000000ffff1a7224 */ /* 0x000fe200078e000c */
        /* <DEDUP_REMOVED lines=26> */
.L_x_4089:
        /* <DEDUP_REMOVED lines=24> */
.L_x_4090:
        /* <DEDUP_REMOVED lines=24> */
.L_x_4091:
        /* <DEDUP_REMOVED lines=24> */
.L_x_4092:
[----:B------:R-:W-:-:S04]  /*16170*/  IADD3 R22, P0, R22, c[0x0][0x548], RZ ;  /* 0x0001520016167a10 */ /* 0x000fc80007f1e0ff */
[----:B------:R-:W-:-:S05]  /*16180*/  IADD3.X R23, RZ, c[0x0][0x54c], RZ, P0, !PT ;  /* 0x00015300ff177a10 */ /* 0x000fca00007fe4ff */
[----:B------:R-:W-:Y:S01]  /*16190*/  STG.E.64 [R22.64], R16 ;  /* 0x0000001016007986 */ /* 0x000fe2000c101b24 */
[----:B------:R-:W-:Y:S05]  /*161a0*/  EXIT ;  /* 0x000000000000794d */ /* 0x000fea0003800000 */
.L_x_4088:
[----:B------:R-:W-:Y:S04]  /*161b0*/  STG.E.64 [R4.64], R28 ;  /* 0x0000001c04007986 */ /* 0x000fe8000c101b24 */
[----:B------:R-:W-:Y:S04]  /*161c0*/  STG.E.64 [R4.64+0x8], R26 ;  /* 0x0000081a04007986 */ /* 0x000fe8000c101b24 */
[----:B------:R-:W-:Y:S04]  /*161d0*/  STG.E.64 [R4.64+0x10], R18 ;  /* 0x0000101204007986 */ /* 0x000fe8000c101b24 */
[----:B------:R-:W-:Y:S01]  /*161e0*/  STG.E.64 [R4.64+0x18], R16 ;  /* 0x0000181004007986 */ /* 0x000fe2000c101b24 */
[----:B------:R-:W-:Y:S05]  /*161f0*/  EXIT ;  /* 0x000000000000794d */ /* 0x000fea0003800000 */
.L_x_4086:
        /* <DEDUP_REMOVED lines=28> */
.L_x_4093:
        /* <DEDUP_REMOVED lines=27> */
.L_x_4095:
        /* <DEDUP_REMOVED lines=24> */
.L_x_4096:
        /* <DEDUP_REMOVED lines=24> */
.L_x_4097:
        /* <DEDUP_REMOVED lines=24> */
.L_x_4098:
[----:B------:R-:W-:-:S04]  /*169f0*/  IADD3 R22, P0, R22, c[0x0][0x548], RZ ;  /* 0x0001520016167a10 */ /* 0x000fc80007f1e0ff */
[----:B------:R-:W-:-:S05]  /*16a00*/  IADD3.X R23, RZ, c[0x0][0x54c], RZ, P0, !PT ;  /* 0x00015300ff177a10 */ /* 0x000fca00007fe4ff */
[----:B------:R-:W-:Y:S01]  /*16a10*/  STG.E.64 [R22.64], R16 ;  /* 0x0000001016007986 */ /* 0x000fe2000c101b24 */
[----:B------:R-:W-:Y:S05]  /*16a20*/  EXIT ;  /* 0x000000000000794d */ /* 0x000fea0003800000 */
.L_x_4094:
[----:B------:R-:W-:Y:S04]  /*16a30*/  STG.E.64 [R6.64], R28 ;  /* 0x0000001c06007986 */ /* 0x000fe8000c101b24 */
[----:B------:R-:W-:Y:S04]  /*16a40*/  STG.E.64 [R8.64], R26 ;  /* 0x0000001a08007986 */ /* 0x000fe8000c101b24 */
[----:B------:R-:W-:Y:S04]  /*16a50*/  STG.E.64 [R10.64], R18 ;  /* 0x000000120a007986 */ /* 0x000fe8000c101b24 */
[----:B------:R-:W-:Y:S01]  /*16a60*/  STG.E.64 [R20.64], R16 ;  /* 0x0000001014007986 */ /* 0x000fe2000c101b24 */
[----:B------:R-:W-:Y:S05]  /*16a70*/  EXIT ;  /* 0x000000000000794d */ /* 0x000fea0003800000 */
.L_x_4099:
        /* <DEDUP_REMOVED lines=16> */
.L_x_8831:


//--------------------- .text._ZN2at6native13reduce_kernelILi512ELi1ENS0_8ReduceOpIiNS0_14func_wrapper_tIiNS0_55_GLOBAL__N__0955718d_22_SparseCsrTensorMath_cu_868dd54514ReductionMulOpIiEEEEjiLi4ELi4EEEEEvT1_ --------------------------
	.section	.text._ZN2at6native13reduce_kernelILi512ELi1ENS0_8ReduceOpIiNS0_14func_wrapper_tIiNS0_55_GLOBAL__N__0955718d_22_SparseCsrTensorMath_cu_868dd54514ReductionMulOpIiEEEEjiLi4ELi4EEEEEvT1_,"ax",@progbits
	.sectioninfo	@"SHI_REGISTERS=28"
	.align	128
.text._ZN2at6native13reduce_kernelILi512ELi1ENS0_8ReduceOpIiNS0_14func_wrapper_tIiNS0_55_GLOBAL__N__0955718d_22_SparseCsrTensorMath_cu_868dd54514ReductionMulOpIiEEEEjiLi4ELi4EEEEEvT1_:
        .type           _ZN2at6native13reduce_kernelILi512ELi1ENS0_8ReduceOpIiNS0_14func_wrapper_tIiNS0_55_GLOBAL__N__0955718d_22_SparseCsrTensorMath_cu_868dd54514ReductionMulOpIiEEEEjiLi4ELi4EEEEEvT1_,@function
        .size           _ZN2at6native13reduce_kernelILi512ELi1ENS0_8ReduceOpIiNS0_14func_wrapper_tIiNS0_55_GLOBAL__N__0955718d_22_SparseCsrTensorMath_cu_868dd54514ReductionMulOpIiEEEEjiLi4ELi4EEEEEvT1_,(.L_x_8832 - _ZN2at6native13reduce_kernelILi512ELi1ENS0_8ReduceOpIiNS0_14func_wrapper_tIiNS0_55_GLOBAL__N__0955718d_22_SparseCsrTensorMath_cu_868dd54514ReductionMulOpIiEEEEjiLi4ELi4EEEEEvT1_)
        .other          _ZN2at6native13reduce_kernelILi512ELi1ENS0_8ReduceOpIiNS0_14func_wrapper_tIiNS0_55_GLOBAL__N__0955718d_22_SparseCsrTensorMath_cu_868dd54514ReductionMulOpIiEEEEjiLi4ELi4EEEEEvT1_,@"STO_CUDA_ENTRY STV_DEFAULT"
_ZN2at6native13reduce_kernelILi512ELi1ENS0_8ReduceOpIiNS0_14func_wrapper_tIiNS0_55_GLOBAL__N__0955718d_22_SparseCsrTensorMath_cu_868dd54514ReductionMulOpIiEEEEjiLi4ELi4EEEEEvT1_:
        /* <DEDUP_REMOVED lines=208> */
.L_x_4100:
        /* <DEDUP_REMOVED lines=40> */
.L_x_4109:
[----:B------:R-:W-:Y:S05]  /*0f80*/  BSYNC B3 ;  /* 0x0000000000037941 */ /* 0x000fea0003800000 */
.L_x_4108:
        /* <DEDUP_REMOVED lines=8> */
[----:B--2---:R-:W-:Y:S02]  /*1010*/  IMAD R3, R4, c[0x0][0x164], RZ ;  /* 0x0000590004037a24 */ /* 0x004fe400078e02ff */
.L_x_4107:
[----:B------:R-:W-:Y:S05]  /*1020*/  BSYNC B2 ;  /* 0x0000000000027941 */ /* 0x000fea0003800000 */
.L_x_4106:
[C---:B------:R-:W-:Y:S02]  /*1030*/  IADD3 R5, P0, -R6.reuse, 0x4, RZ ;  /* 0x0000000406057810 */ /* 0x040fe40007f1e1ff */
[----:B------:R-:W-:Y:S02]  /*1040*/  IADD3 R0, R6, c[0x0][0x16c], RZ ;  /* 0x00005b0006007a10 */ /* 0x000fe40007ffe0ff */
[----:B------:R-:W-:Y:S02]  /*1050*/  LEA R14, P1, R5, R14, 0x2 ;  /* 0x0000000e050e7211 */ /* 0x000fe400078210ff */
[----:B------:R-:W-:Y:S02]  /*1060*/  IADD3.X R4, RZ, -0x1, RZ, P0, !PT ;  /* 0xffffffffff047810 */ /* 0x000fe400007fe4ff */
[----:B------:R-:W-:-:S02]  /*1070*/  IADD3 R0, R0, -0x4, RZ ;  /* 0xfffffffc00007810 */ /* 0x000fc40007ffe0ff */
[----:B------:R-:W-:Y:S02]  /*1080*/  LEA.HI.X R15, R5, R15, R4, 0x2, P1 ;  /* 0x0000000f050f7211 */ /* 0x000fe400008f1404 */
.L_x_4105:
[----:B------:R-:W-:Y:S05]  /*1090*/  BSYNC B1 ;  /* 0x0000000000017941 */ /* 0x000fea0003800000 */
.L_x_4104:
        /* <DEDUP_REMOVED lines=11> */
.L_x_4112:
[----:B------:R-:W-:-:S06]  /*1150*/  IMAD.WIDE.U32 R4, R13, 0x10, R14 ;  /* 0x000000100d047825 */ /* 0x000fcc00078e000e */
[----:B------:R-:W2:Y:S01]  /*1160*/  LDG.E.128 R4, [R4.64] ;  /* 0x0000002404047981 */ /* 0x000ea2000c1e1d00 */
[----:B------:R-:W-:-:S04]  /*1170*/  IADD3 R13, R13, c[0x0][0x174], RZ ;  /* 0x00005d000d0d7a10 */ /* 0x000fc80007ffe0ff */
[----:B------:R-:W-:-:S04]  /*1180*/  LEA R11, R13, 0x3, 0x2 ;  /* 0x000000030d0b7811 */ /* 0x000fc800078e10ff */
[----:B------:R-:W-:Y:S01]  /*1190*/  ISETP.GE.U32.AND P0, PT, R11, R0, PT ;  /* 0x000000000b00720c */ /* 0x000fe20003f06070 */
[----:B--2---:R-:W-:Y:S02]  /*11a0*/  IMAD R3, R4, R3, RZ ;  /* 0x0000000304037224 */ /* 0x004fe400078e02ff */
[----:B------:R-:W-:Y:S02]  /*11b0*/  IMAD R8, R5, R8, RZ ;  /* 0x0000000805087224 */ /* 0x000fe400078e02ff */
[----:B------:R-:W-:Y:S02]  /*11c0*/  IMAD R9, R6, R9, RZ ;  /* 0x0000000906097224 */ /* 0x000fe400078e02ff */
[----:B------:R-:W-:-:S06]  /*11d0*/  IMAD R18, R7, R18, RZ ;  /* 0x0000001207127224 */ /* 0x000fcc00078e02ff */
[----:B------:R-:W-:Y:S05]  /*11e0*/  @!P0 BRA `(.L_x_4112) ;  /* 0xffffff6000008947 */ /* 0x000fea000383ffff */
.L_x_4111:
[----:B------:R-:W-:Y:S05]  /*11f0*/  BSYNC B1 ;  /* 0x0000000000017941 */ /* 0x000fea0003800000 */
.L_x_4110:
        /* <DEDUP_REMOVED lines=8> */
.L_x_4114:
[----:B------:R-:W-:Y:S05]  /*1280*/  BSYNC B1 ;  /* 0x0000000000017941 */ /* 0x000fea0003800000 */
.L_x_4113:
        /* <DEDUP_REMOVED lines=10> */
[----:B--2---:R-:W-:Y:S02]  /*1330*/  IMAD R3, R3, R14, RZ ;  /* 0x0000000e03037224 */ /* 0x004fe400078e02ff */
.L_x_4116:
[----:B------:R-:W-:Y:S05]  /*1340*/  BSYNC B1 ;  /* 0x0000000000017941 */ /* 0x000fea0003800000 */
.L_x_4115:
[----:B------:R-:W-:-:S04]  /*1350*/  IMAD R8, R8, R3, RZ ;  /* 0x0000000308087224 */ /* 0x000fc800078e02ff */
[----:B------:R-:W-:-:S04]  /*1360*/  IMAD R9, R8, R9, RZ ;  /* 0x0000000908097224 */ /* 0x000fc800078e02ff */
[----:B------:R-:W-:Y:S01]  /*1370*/  IMAD R18, R9, R18, RZ ;  /* 0x0000001209127224 */ /* 0x000fe200078e02ff */
[----:B------:R-:W-:Y:S05]  /*1380*/  BRA `(.L_x_4102) ;  /* 0x0000798000007947 */ /* 0x000fea0003800000 */
.L_x_4103:
        /* <DEDUP_REMOVED lines=23> */
.L_x_4126:
        /* <DEDUP_REMOVED lines=226> */
.L_x_4121:
        /* <DEDUP_REMOVED lines=228> */
.L_x_4122:
        /* <DEDUP_REMOVED lines=218> */
.L_x_4123:
        /* <DEDUP_REMOVED lines=228> */
.L_x_4124:
[----:B0-----:R-:W-:-:S04]  /*4d40*/  LOP3.LUT R3, R10, 0xfffffffc, RZ, 0xc0, !PT ;  /* 0xfffffffc0a037812 */ /* 0x001fc800078ec0ff */
[----:B------:R-:W-:-:S04]  /*4d50*/  IADD3 R2, P1, R14, R3, RZ ;  /* 0x000000030e027210 */ /* 0x000fc80007f3e0ff */
[----:B------:R-:W-:-:S06]  /*4d60*/  IADD3.X R3, RZ, R15, RZ, P1, !PT ;  /* 0x0000000fff037210 */ /* 0x000fcc0000ffe4ff */
[----:B------:R-:W2:Y:S01]  /*4d70*/  LDG.E R3, [R2.64] ;  /* 0x0000002402037981 */ /* 0x000ea2000c1e1900 */
[----:B------:R-:W-:Y:S01]  /*4d80*/  IADD3 R21, R21, c[0x0][0x174], RZ ;  /* 0x00005d0015157a10 */ /* 0x000fe20007ffe0ff */
[----:B------:R-:W-:Y:S02]  /*4d90*/  IMAD.MOV.U32 R0, RZ, RZ, c[0x0][0x174] ;  /* 0x00005d00ff007624 */ /* 0x000fe400078e00ff */
[----:B-----5:R-:W-:Y:S02]  /*4da0*/  IMAD R6, R5, R6, RZ ;  /* 0x0000000605067224 */ /* 0x020fe400078e02ff */
[----:B------:R-:W-:Y:S02]  /*4db0*/  IMAD R0, R0, 0x3, R21 ;  /* 0x0000000300007824 */ /* 0x000fe400078e0215 */
[----:B------:R-:W-:Y:S02]  /*4dc0*/  IMAD R7, R4, R7, RZ ;  /* 0x0000000704077224 */ /* 0x000fe400078e02ff */
[----:B------:R-:W-:Y:S01]  /*4dd0*/  IMAD R8, R25, R8, RZ ;  /* 0x0000000819087224 */ /* 0x000fe200078e02ff */
[----:B------:R-:W-:Y:S01]  /*4de0*/  ISETP.GE.U32.AND P1, PT, R0, c[0x0][0x16c], PT ;  /* 0x00005b0000007a0c */ /* 0x000fe20003f26070 */
[----:B--2---:R-:W-:-:S12]  /*4df0*/  IMAD R9, R3, R9, RZ ;  /* 0x0000000903097224 */ /* 0x004fd800078e02ff */
[----:B------:R-:W-:Y:S01]  /*4e00*/  @P1 CALL.REL.NOINC `(.L_x_4125) ;  /* 0x0000001000001944 */ /* 0x000fe20003c00000 */
[----:B------:R-:W-:Y:S05]  /*4e10*/  BRA `(.L_x_4126) ;  /* 0xffffc6e000007947 */ /* 0x000fea000383ffff */
.L_x_4125:
[----:B------:R-:W-:Y:S05]  /*4e20*/  BSYNC B2 ;  /* 0x0000000000027941 */ /* 0x000fea0003800000 */
.L_x_4120:
[----:B------:R-:W-:Y:S05]  /*4e30*/  BSYNC B1 ;  /* 0x0000000000017941 */ /* 0x000fea0003800000 */
.L_x_4119:
        /* <DEDUP_REMOVED lines=205> */
.L_x_4129:
        /* <DEDUP_REMOVED lines=207> */
.L_x_4130:
        /* <DEDUP_REMOVED lines=207> */
.L_x_4131:
        /* <DEDUP_REMOVED lines=207> */
.L_x_4132:
[----:B------:R-:W-:-:S04]  /*81e0*/  LOP3.LUT R3, R18, 0xfffffffc, RZ, 0xc0, !PT ;  /* 0xfffffffc12037812 */ /* 0x000fc800078ec0ff */
[----:B------:R-:W-:-:S05]  /*81f0*/  IADD3 R2, P1, R14, R3, RZ ;  /* 0x000000030e027210 */ /* 0x000fca0007f3e0ff */
[----:B------:R-:W-:-:S06]  /*8200*/  IMAD.X R3, RZ, RZ, R15, P1 ;  /* 0x000000ffff037224 */ /* 0x000fcc00008e060f */
[----:B------:R0:W5:Y:S02]  /*8210*/  LDG.E R3, [R2.64] ;  /* 0x0000002402037981 */ /* 0x000164000c1e1900 */
.L_x_4128:
[----:B0-----:R-:W-:Y:S05]  /*8220*/  BSYNC B1 ;  /* 0x0000000000017941 */ /* 0x001fea0003800000 */
.L_x_4127:
[----:B------:R-:W-:Y:S01]  /*8230*/  BSSY B1, `(.L_x_4133) ;  /* 0x000000e000017945 */ /* 0x000fe20003800000 */
[----:B------:R-:W-:Y:S05]  /*8240*/  @P0 BRA `(.L_x_4134) ;  /* 0x000000c000000947 */ /* 0x000fea0003800000 */
[----:B------:R-:W-:Y:S01]  /*8250*/  IADD3 R0, R21, c[0x0][0x174], RZ ;  /* 0x00005d0015007a10 */ /* 0x000fe20007ffe0ff */
[----:B-----5:R-:W-:-:S03]  /*8260*/  IMAD R6, R6, R5, RZ ;  /* 0x0000000506067224 */ /* 0x020fc600078e02ff */
[----:B------:R-:W-:-:S13]  /*8270*/  ISETP.GE.U32.AND P0, PT, R0, c[0x0][0x16c], PT ;  /* 0x00005b0000007a0c */ /* 0x000fda0003f06070 */
[----:B------:R-:W-:Y:S05]  /*8280*/  @P0 BRA `(.L_x_4134) ;  /* 0x0000008000000947 */ /* 0x000fea0003800000 */
[----:B------:R-:W-:Y:S01]  /*8290*/  IADD3 R0, R0, c[0x0][0x174], RZ ;  /* 0x00005d0000007a10 */ /* 0x000fe20007ffe0ff */
[----:B------:R-:W-:-:S03]  /*82a0*/  IMAD R7, R7, R4, RZ ;  /* 0x0000000407077224 */ /* 0x000fc600078e02ff */
[----:B------:R-:W-:-:S13]  /*82b0*/  ISETP.GE.U32.AND P0, PT, R0, c[0x0][0x16c], PT ;  /* 0x00005b0000007a0c */ /* 0x000fda0003f06070 */
[----:B------:R-:W-:Y:S01]  /*82c0*/  @!P0 IADD3 R0, R0, c[0x0][0x174], RZ ;  /* 0x00005d0000008a10 */ /* 0x000fe20007ffe0ff */
[----:B------:R-:W-:-:S03]  /*82d0*/  @!P0 IMAD R8, R8, R25, RZ ;  /* 0x0000001908088224 */ /* 0x000fc600078e02ff */
[----:B------:R-:W-:-:S04]  /*82e0*/  @!P0 ISETP.GE.U32.AND P1, PT, R0, c[0x0][0x16c], PT ;  /* 0x00005b0000008a0c */ /* 0x000fc80003f26070 */
[----:B------:R-:W-:-:S05]  /*82f0*/  @!P0 SEL R0, R3, 0x1, !P1 ;  /* 0x0000000103008807 */ /* 0x000fca0004800000 */
[----:B------:R-:W-:Y:S02]  /*8300*/  @!P0 IMAD R9, R9, R0, RZ ;  /* 0x0000000009098224 */ /* 0x000fe400078e02ff */
.L_x_4134:
[----:B------:R-:W-:Y:S05]  /*8310*/  BSYNC B1 ;  /* 0x0000000000017941 */ /* 0x000fea0003800000 */
.L_x_4133:
[----:B------:R-:W-:-:S04]  /*8320*/  IMAD R7, R7, R6, RZ ;  /* 0x0000000607077224 */ /* 0x000fc800078e02ff */
[----:B------:R-:W-:-:S04]  /*8330*/  IMAD R8, R7, R8, RZ ;  /* 0x0000000807087224 */ /* 0x000fc800078e02ff */
[----:B------:R-:W-:Y:S01]  /*8340*/  IMAD R18, R8, R9, RZ ;  /* 0x0000000908127224 */ /* 0x000fe200078e02ff */
[----:B------:R-:W-:Y:S05]  /*8350*/  BRA `(.L_x_4102) ;  /* 0x000009b000007947 */ /* 0x000fea0003800000 */
.L_x_4118:
        /* <DEDUP_REMOVED lines=10> */
.L_x_4138:
        /* <DEDUP_REMOVED lines=11> */
[----:B------:R-:W3:Y:S02]  /*84b0*/  LDG.E R4, [R4.64] ;  /* 0x0000002404047981 */ /* 0x000ee4000c1e1900 */
[----:B------:R-:W-:Y:S02]  /*84c0*/  IMAD.WIDE.U32 R10, R11, 0x4, R14 ;  /* 0x000000040b0a7825 */ /* 0x000fe400078e000e */
[----:B------:R-:W4:Y:S04]  /*84d0*/  LDG.E R7, [R6.64] ;  /* 0x0000002406077981 */ /* 0x000f28000c1e1900 */
[----:B------:R-:W5:Y:S01]  /*84e0*/  LDG.E R10, [R10.64] ;  /* 0x000000240a0a7981 */ /* 0x000f62000c1e1900 */
[----:B------:R-:W-:-:S05]  /*84f0*/  IADD3 R21, R19, c[0x0][0x174], RZ ;  /* 0x00005d0013157a10 */ /* 0x000fca0007ffe0ff */
[----:B------:R-:W-:-:S05]  /*8500*/  IMAD R19, R18, 0x3, R21 ;  /* 0x0000000312137824 */ /* 0x000fca00078e0215 */
[----:B------:R-:W-:Y:S01]  /*8510*/  ISETP.GE.U32.AND P0, PT, R19, c[0x0][0x16c], PT ;  /* 0x00005b0013007a0c */ /* 0x000fe20003f06070 */
[----:B--2---:R-:W-:Y:S02]  /*8520*/  IMAD R0, R3, R0, RZ ;  /* 0x0000000003007224 */ /* 0x004fe400078e02ff */
[----:B---3--:R-:W-:Y:S02]  /*8530*/  IMAD R13, R4, R13, RZ ;  /* 0x0000000d040d7224 */ /* 0x008fe400078e02ff */
[----:B----4-:R-:W-:Y:S02]  /*8540*/  IMAD R8, R7, R8, RZ ;  /* 0x0000000807087224 */ /* 0x010fe400078e02ff */
[----:B-----5:R-:W-:-:S06]  /*8550*/  IMAD R9, R10, R9, RZ ;  /* 0x000000090a097224 */ /* 0x020fcc00078e02ff */
[----:B------:R-:W-:Y:S05]  /*8560*/  @!P0 BRA `(.L_x_4138) ;  /* 0xfffffe9000008947 */ /* 0x000fea000383ffff */
[----:B------:R-:W-:Y:S05]  /*8570*/  BSYNC B2 ;  /* 0x0000000000027941 */ /* 0x000fea0003800000 */
.L_x_4137:
[----:B------:R-:W-:Y:S01]  /*8580*/  MOV R5, R3 ;  /* 0x0000000300057202 */ /* 0x000fe20000000f00 */
[----:B------:R-:W-:Y:S01]  /*8590*/  IMAD.MOV.U32 R3, RZ, RZ, R7 ;  /* 0x000000ffff037224 */ /* 0x000fe200078e0007 */
[----:B------:R-:W-:Y:S02]  /*85a0*/  MOV R6, R4 ;  /* 0x0000000400067202 */ /* 0x000fe40000000f00 */
[----:B------:R-:W-:Y:S02]  /*85b0*/  MOV R4, R10 ;  /* 0x0000000a00047202 */ /* 0x000fe40000000f00 */
.L_x_4136:
[----:B------:R-:W-:Y:S05]  /*85c0*/  BSYNC B1 ;  /* 0x0000000000017941 */ /* 0x000fea0003800000 */
.L_x_4135:
        /* <DEDUP_REMOVED lines=10> */
[----:B------:R-:W-:-:S06]  /*8670*/  IMAD.WIDE.U32 R6, R7, 0x4, R14 ;  /* 0x0000000407067825 */ /* 0x000fcc00078e000e */
[----:B------:R0:W5:Y:S01]  /*8680*/  LDG.E R6, [R6.64] ;  /* 0x0000002406067981 */ /* 0x000162000c1e1900 */
[----:B------:R-:W-:-:S04]  /*8690*/  IADD3 R19, R19, c[0x0][0x174], RZ ;  /* 0x00005d0013137a10 */ /* 0x000fc80007ffe0ff */
[----:B------:R-:W-:-:S13]  /*86a0*/  ISETP.GE.U32.AND P0, PT, R19, c[0x0][0x16c], PT ;  /* 0x00005b0013007a0c */ /* 0x000fda0003f06070 */
[----:B------:R-:W-:Y:S05]  /*86b0*/  @P0 BRA `(.L_x_4140) ;  /* 0x0000008000000947 */ /* 0x000fea0003800000 */
[----:B0-----:R-:W-:Y:S01]  /*86c0*/  IADD3 R7, R19, c[0x0][0x174], RZ ;  /* 0x00005d0013077a10 */ /* 0x001fe20007ffe0ff */
[----:B------:R-:W-:-:S03]  /*86d0*/  IMAD R3, R12, R19, RZ ;  /* 0x000000130c037224 */ /* 0x000fc600078e02ff */
[----:B------:R-:W-:Y:S01]  /*86e0*/  ISETP.GE.U32.AND P0, PT, R7, c[0x0][0x16c], PT ;  /* 0x00005b0007007a0c */ /* 0x000fe20003f06070 */
[----:B------:R-:W-:-:S06]  /*86f0*/  IMAD.WIDE.U32 R2, R3, 0x4, R14 ;  /* 0x0000000403027825 */ /* 0x000fcc00078e000e */
[----:B------:R0:W5:Y:S06]  /*8700*/  LDG.E R3, [R2.64] ;  /* 0x0000002402037981 */ /* 0x00016c000c1e1900 */
[----:B------:R-:W-:-:S04]  /*8710*/  @!P0 IMAD R7, R12, R7, RZ ;  /* 0x000000070c078224 */ /* 0x000fc800078e02ff */
[----:B------:R-:W-:-:S05]  /*8720*/  @!P0 IMAD.WIDE.U32 R14, R7, 0x4, R14 ;  /* 0x00000004070e8825 */ /* 0x000fca00078e000e */
[----:B------:R0:W5:Y:S02]  /*8730*/  @!P0 LDG.E R4, [R14.64] ;  /* 0x000000240e048981 */ /* 0x000164000c1e1900 */
.L_x_4140:
[----:B0-----:R-:W-:Y:S05]  /*8740*/  BSYNC B1 ;  /* 0x0000000000017941 */ /* 0x001fea0003800000 */
.L_x_4139:
        /* <DEDUP_REMOVED lines=14> */
.L_x_4142:
[----:B------:R-:W-:Y:S05]  /*8830*/  BSYNC B1 ;  /* 0x0000000000017941 */ /* 0x000fea0003800000 */
.L_x_4141:
[----:B------:R-:W-:-:S04]  /*8840*/  IMAD R13, R0, R13, RZ ;  /* 0x0000000d000d7224 */ /* 0x000fc800078e02ff */
[----:B------:R-:W-:-:S04]  /*8850*/  IMAD R8, R13, R8, RZ ;  /* 0x000000080d087224 */ /* 0x000fc800078e02ff */
[----:B------:R-:W-:Y:S01]  /*8860*/  IMAD R18, R8, R9, RZ ;  /* 0x0000000908127224 */ /* 0x000fe200078e02ff */
[----:B------:R-:W-:Y:S05]  /*8870*/  BRA `(.L_x_4102) ;  /* 0x0000049000007947 */ /* 0x000fea0003800000 */
.L_x_4117:
[----:B------:R-:W-:Y:S01]  /*8880*/  MOV R12, c[0x0][0x174] ;  /* 0x00005d00000c7a02 */ /* 0x000fe20000000f00 */
[----:B------:R-:W-:Y:S01]  /*8890*/  BSSY B1, `(.L_x_4143) ;  /* 0x0000021000017945 */ /* 0x000fe20003800000 */
[----:B------:R-:W-:Y:S01]  /*88a0*/  IMAD.MOV.U32 R18, RZ, RZ, c[0x0][0x164] ;  /* 0x00005900ff127624 */ /* 0x000fe200078e00ff */
[----:B------:R-:W-:Y:S02]  /*88b0*/  MOV R2, c[0x0][0x164] ;  /* 0x0000590000027a02 */ /* 0x000fe40000000f00 */
[----:B------:R-:W-:Y:S01]  /*88c0*/  IMAD R0, R12, 0x3, R13 ;  /* 0x000000030c007824 */ /* 0x000fe200078e020d */
[----:B------:R-:W-:-:S04]  /*88d0*/  MOV R3, c[0x0][0x164] ;  /* 0x0000590000037a02 */ /* 0x000fc80000000f00 */
[----:B------:R-:W-:Y:S01]  /*88e0*/  ISETP.GE.U32.AND P0, PT, R0, c[0x0][0x16c], PT ;  /* 0x00005b0000007a0c */ /* 0x000fe20003f06070 */
[----:B------:R-:W-:-:S12]  /*88f0*/  IMAD.MOV.U32 R0, RZ, RZ, c[0x0][0x164] ;  /* 0x00005900ff007624 */ /* 0x000fd800078e00ff */
[----:B------:R-:W-:Y:S05]  /*8900*/  @P0 BRA `(.L_x_4144) ;  /* 0x0000019000000947 */ /* 0x000fea0003800000 */
[----:B------:R-:W-:Y:S01]  /*8910*/  BSSY B2, `(.L_x_4145) ;  /* 0x0000017000027945 */ /* 0x000fe20003800000 */
[----:B------:R-:W-:Y:S01]  /*8920*/  MOV R2, c[0x0][0x164] ;  /* 0x0000590000027a02 */ /* 0x000fe20000000f00 */
[----:B------:R-:W-:Y:S01]  /*8930*/  IMAD.MOV.U32 R0, RZ, RZ, c[0x0][0x164] ;  /* 0x00005900ff007624 */ /* 0x000fe200078e00ff */
[----:B------:R-:W-:Y:S02]  /*8940*/  MOV R3, c[0x0][0x164] ;  /* 0x0000590000037a02 */ /* 0x000fe40000000f00 */
.L_x_4146:
        /* <DEDUP_REMOVED lines=20> */
.L_x_4145:
[----:B------:R-:W-:Y:S02]  /*8a90*/  MOV R19, R5 ;  /* 0x0000000500137202 */ /* 0x000fe40000000f00 */
.L_x_4144:
[----:B------:R-:W-:Y:S05]  /*8aa0*/  BSYNC B1 ;  /* 0x0000000000017941 */ /* 0x000fea0003800000 */
.L_x_4143:
        /* <DEDUP_REMOVED lines=8> */
[----:B0-----:R-:W-:-:S06]  /*8b30*/  IMAD.WIDE.U32 R6, R21, 0x4, R14 ;  /* 0x0000000415067825 */ /* 0x001fcc00078e000e */
        /* <DEDUP_REMOVED lines=10> */
.L_x_4148:
[----:B0-----:R-:W-:Y:S05]  /*8be0*/  BSYNC B1 ;  /* 0x0000000000017941 */ /* 0x001fea0003800000 */
.L_x_4147:
        /* <DEDUP_REMOVED lines=14> */
.L_x_4150:
[----:B------:R-:W-:Y:S05]  /*8cd0*/  BSYNC B1 ;  /* 0x0000000000017941 */ /* 0x000fea0003800000 */
.L_x_4149:
[----:B------:R-:W-:-:S04]  /*8ce0*/  IMAD R3, R0, R3, RZ ;  /* 0x0000000300037224 */ /* 0x000fc800078e02ff */
[----:B------:R-:W-:-:S04]  /*8cf0*/  IMAD R3, R3, R2, RZ ;  /* 0x0000000203037224 */ /* 0x000fc800078e02ff */
[----:B------:R-:W-:Y:S02]  /*8d00*/  IMAD R18, R3, R18, RZ ;  /* 0x0000001203127224 */ /* 0x000fe400078e02ff */
.L_x_4102:
[----:B------:R-:W-:Y:S05]  /*8d10*/  BSYNC B0 ;  /* 0x0000000000007941 */ /* 0x000fea0003800000 */
.L_x_4101:
        /* <DEDUP_REMOVED lines=8> */
[----:B0-----:R-:W-:-:S05]  /*8da0*/  MOV R5, UR4 ;  /* 0x0000000400057c02 */ /* 0x001fca0008000f00 */
.L_x_4152:
[----:B------:R-:W-:Y:S01]  /*8db0*/  IMAD.IADD R0, R20, 0x1, R5 ;  /* 0x0000000114007824 */ /* 0x000fe200078e0205 */
[----:B------:R-:W-:Y:S04]  /*8dc0*/  BAR.SYNC.DEFER_BLOCKING 0x0 ;  /* 0x0000000000007b1d */ /* 0x000fe80000010000 */
[----:B------:R-:W-:-:S04]  /*8dd0*/  ISETP.GE.U32.AND P0, PT, R0, c[0x0][0x4], PT ;  /* 0x0000010000007a0c */ /* 0x000fc80003f06070 */
[----:B------:R-:W-:-:S13]  /*8de0*/  ISETP.GE.U32.OR P0, PT, R20, R5, P0 ;  /* 0x000000051400720c */ /* 0x000fda0000706470 */
[----:B------:R-:W-:-:S05]  /*8df0*/  @!P0 IMAD R0, R0, c[0x0][0x0], R23 ;  /* 0x0000000000008a24 */ /* 0x000fca00078e0217 */
[----:B------:R-:W0:Y:S02]  /*8e00*/  @!P0 LDS R7, [R0.X4+0x10] ;  /* 0x0000100000078984 */ /* 0x000e240000004800 */
[----:B0-----:R-:W-:-:S05]  /*8e10*/  @!P0 IMAD R18, R18, R7, RZ ;  /* 0x0000000712128224 */ /* 0x001fca00078e02ff */
[----:B------:R0:W-:Y:S01]  /*8e20*/  @!P0 STS [R3.X4+0x10], R18 ;  /* 0x0000101203008388 */ /* 0x0001e20000004800 */
[----:B------:R-:W-:Y:S02]  /*8e30*/  ISETP.GT.AND P0, PT, R5, 0x1, PT ;  /* 0x000000010500780c */ /* 0x000fe40003f04270 */
[----:B------:R-:W-:-:S11]  /*8e40*/  SHF.R.S32.HI R5, RZ, 0x1, R5 ;  /* 0x00000001ff057819 */ /* 0x000fd60000011405 */
[----:B0-----:R-:W-:Y:S05]  /*8e50*/  @P0 BRA `(.L_x_4152) ;  /* 0xffffff5000000947 */ /* 0x001fea000383ffff */
.L_x_4151:
[----:B0-----:R-:W-:-:S13]  /*8e60*/  ISETP.NE.AND P0, PT, RZ, c[0x0][0x180], PT ;  /* 0x00006000ff007a0c */ /* 0x001fda0003f05270 */
[----:B------:R-:W-:Y:S05]  /*8e70*/  @!P0 BRA `(.L_x_4153) ;  /* 0x0000021000008947 */ /* 0x000fea0003800000 */
[----:B------:R-:W-:Y:S02]  /*8e80*/  MOV R2, c[0x0][0x0] ;  /* 0x0000000000027a02 */ /* 0x000fe40000000f00 */
[----:B------:R-:W-:Y:S02]  /*8e90*/  MOV R0, c[0x0][0x0] ;  /* 0x0000000000007a02 */ /* 0x000fe40000000f00 */
[----:B------:R-:W-:-:S13]  /*8ea0*/  ISETP.GT.AND P0, PT, R2, 0x20, PT ;  /* 0x000000200200780c */ /* 0x000fda0003f04270 */
[----:B------:R-:W-:Y:S05]  /*8eb0*/  @!P0 BRA `(.L_x_4154) ;  /* 0x0000014000008947 */ /* 0x000fea0003800000 */
[----:B-----5:R-:W-:Y:S01]  /*8ec0*/  IMAD R5, R20, c[0x0][0x0], R23 ;  /* 0x0000000014057a24 */ /* 0x020fe200078e0217 */
[----:B------:R-:W-:-:S04]  /*8ed0*/  LEA.HI R0, R2, c[0x0][0x0], RZ, 0x1 ;  /* 0x0000000002007a11 */ /* 0x000fc800078f08ff */
[----:B------:R0:W-:Y:S01]  /*8ee0*/  STS [R5.X4+0x10], R18 ;  /* 0x0000101205007388 */ /* 0x0001e20000004800 */
[----:B------:R-:W-:Y:S01]  /*8ef0*/  SHF.R.S32.HI R2, RZ, 0x1, R0 ;  /* 0x00000001ff027819 */ /* 0x000fe20000011400 */
[----:B------:R-:W-:-:S03]  /*8f00*/  IMAD.MOV.U32 R0, RZ, RZ, 0x20 ;  /* 0x00000020ff007424 */ /* 0x000fc600078e00ff */
[----:B------:R-:W-:-:S13]  /*8f10*/  ISETP.GE.AND P0, PT, R2, 0x20, PT ;  /* 0x000000200200780c */ /* 0x000fda0003f06270 */
[----:B------:R-:W-:Y:S05]  /*8f20*/  @!P0 BRA `(.L_x_4154) ;  /* 0x000000d000008947 */ /* 0x000fea0003800000 */
[----:B0-----:R-:W-:Y:S02]  /*8f30*/  LEA R7, R5, 0x10, 0x2 ;  /* 0x0000001005077811 */ /* 0x001fe400078e10ff */
.L_x_4155:
[----:B------:R-:W-:Y:S01]  /*8f40*/  IADD3 R0, R23, R2, RZ ;  /* 0x0000000217007210 */ /* 0x000fe20007ffe0ff */
[----:B------:R-:W-:Y:S03]  /*8f50*/  BAR.SYNC.DEFER_BLOCKING 0x0 ;  /* 0x0000000000007b1d */ /* 0x000fe60000010000 */
[----:B------:R-:W-:-:S04]  /*8f60*/  ISETP.GE.U32.AND P0, PT, R0, c[0x0][0x0], PT ;  /* 0x0000000000007a0c */ /* 0x000fc80003f06070 */
[----:B------:R-:W-:-:S13]  /*8f70*/  ISETP.GE.U32.OR P0, PT, R23, R2, P0 ;  /* 0x000000021700720c */ /* 0x000fda0000706470 */
[----:B------:R-:W-:Y:S02]  /*8f80*/  @!P0 LEA R0, R2, R7, 0x2 ;  /* 0x0000000702008211 */ /* 0x000fe400078e10ff */
[----:B------:R-:W-:-:S03]  /*8f90*/  SHF.R.S32.HI R2, RZ, 0x1, R2 ;  /* 0x00000001ff027819 */ /* 0x000fc60000011402 */
[----:B------:R-:W0:Y:S02]  /*8fa0*/  @!P0 LDS R3, [R0] ;  /* 0x0000000000038984 */ /* 0x000e240000000800 */
[----:B0-----:R-:W-:-:S05]  /*8fb0*/  @!P0 IMAD R18, R18, R3, RZ ;  /* 0x0000000312128224 */ /* 0x001fca00078e02ff */
[----:B------:R0:W-:Y:S01]  /*8fc0*/  @!P0 STS [R5.X4+0x10], R18 ;  /* 0x0000101205008388 */ /* 0x0001e20000004800 */
[----:B------:R-:W-:-:S13]  /*8fd0*/  ISETP.GE.AND P0, PT, R2, 0x20, PT ;  /* 0x000000200200780c */ /* 0x000fda0003f06270 */
[----:B0-----:R-:W-:Y:S05]  /*8fe0*/  @P0 BRA `(.L_x_4155) ;  /* 0xffffff5000000947 */ /* 0x001fea000383ffff */
[----:B------:R-:W-:-:S04]  /*8ff0*/  IMAD.MOV.U32 R0, RZ, RZ, 0x20 ;  /* 0x00000020ff007424 */ /* 0x000fc800078e00ff */
.L_x_4154:
[----:B0-----:R-:W-:Y:S01]  /*9000*/  BAR.SYNC.DEFER_BLOCKING 0x0 ;  /* 0x0000000000007b1d */ /* 0x001fe20000010000 */
[----:B------:R-:W-:-:S13]  /*9010*/  ISETP.GE.AND P0, PT, R0, 0x2, PT ;  /* 0x000000020000780c */ /* 0x000fda0003f06270 */
[----:B------:R-:W-:Y:S05]  /*9020*/  @!P0 BRA `(.L_x_4153) ;  /* 0x0000006000008947 */ /* 0x000fea0003800000 */
[----:B-----5:R-:W-:-:S08]  /*9030*/  HFMA2.MMA R3, -RZ, RZ, 0, 5.9604644775390625e-08 ;  /* 0x00000001ff037435 */ /* 0x020fd000000001ff */
.L_x_4156:
[----:B------:R0:W1:Y:S02]  /*9040*/  SHFL.DOWN PT, R5, R18, R3, 0x1f ;  /* 0x08001f0312057589 */ /* 0x00006400000e0000 */
[----:B0-----:R-:W-:-:S04]  /*9050*/  SHF.L.U32 R3, R3, 0x1, RZ ;  /* 0x0000000103037819 */ /* 0x001fc800000006ff */
[----:B------:R-:W-:Y:S01]  /*9060*/  ISETP.GE.AND P0, PT, R3, R0, PT ;  /* 0x000000000300720c */ /* 0x000fe20003f06270 */
[----:B-1----:R-:W-:-:S12]  /*9070*/  IMAD R18, R5, R18, RZ ;  /* 0x0000001205127224 */ /* 0x002fd800078e02ff */
[----:B------:R-:W-:Y:S05]  /*9080*/  @!P0 BRA `(.L_x_4156) ;  /* 0xffffffb000008947 */ /* 0x000fea000383ffff */
.L_x_4153:
[----:B------:R-:W-:Y:S01]  /*9090*/  ISETP.NE.AND P1, PT, RZ, c[0x0][0x33c], PT ;  /* 0x0000cf00ff007a0c */ /* 0x000fe20003f25270 */
[----:B-----5:R-:W-:-:S12]  /*90a0*/  IMAD.MOV.U32 R19, RZ, RZ, RZ ;  /* 0x000000ffff137224 */ /* 0x020fd800078e00ff */
        /* <DEDUP_REMOVED lines=200> */
.L_x_4157:
        /* <DEDUP_REMOVED lines=215> */
.L_x_4159:
        /* <DEDUP_REMOVED lines=11> */
.L_x_4161:
[----:B------:R-:W-:Y:S05]  /*ab50*/  BSYNC B0 ;  /* 0x0000000000007941 */ /* 0x000fea0003800000 */
.L_x_4160:
        /* <DEDUP_REMOVED lines=40> */
.L_x_4163:
[----:B------:R-:W-:Y:S05]  /*ade0*/  BSYNC B0 ;  /* 0x0000000000007941 */ /* 0x000fea0003800000 */
.L_x_4162:
        /* <DEDUP_REMOVED lines=21> */
.L_x_4168:
[----:B------:R-:W-:Y:S01]  /*af40*/  HFMA2.MMA R7, -RZ, RZ, 0, 2.384185791015625e-07 ;  /* 0x00000004ff077435 */ /* 0x000fe200000001ff */
[----:B------:R-:W-:-:S09]  /*af50*/  IMAD R6, R0, c[0x0][0x10], R9 ;  /* 0x0000040000067a24 */ /* 0x000fd200078e0209 */
[----:B------:R-:W-:-:S06]  /*af60*/  IMAD.WIDE.U32 R6, R6, R7, c[0x0][0x558] ;  /* 0x0001560006067625 */ /* 0x000fcc00078e0007 */
[----:B------:R-:W2:Y:S01]  /*af70*/  LDG.E R6, [R6.64] ;  /* 0x0000002406067981 */ /* 0x000ea2000c1e1900 */
[----:B------:R-:W-:-:S05]  /*af80*/  MOV R8, c[0x0][0x0] ;  /* 0x0000000000087a02 */ /* 0x000fca0000000f00 */
[----:B------:R-:W-:-:S05]  /*af90*/  IMAD R9, R8, c[0x0][0x4], R9 ;  /* 0x0000010008097a24 */ /* 0x000fca00078e0209 */
[----:B------:R-:W-:Y:S01]  /*afa0*/  ISETP.GE.U32.AND P0, PT, R9, c[0x0][0x17c], PT ;  /* 0x00005f0009007a0c */ /* 0x000fe20003f06070 */
[----:B--2---:R-:W-:-:S12]  /*afb0*/  IMAD R17, R6, R17, RZ ;  /* 0x0000001106117224 */ /* 0x004fd800078e02ff */
[----:B------:R-:W-:Y:S05]  /*afc0*/  @!P0 BRA `(.L_x_4168) ;  /* 0xffffff7000008947 */ /* 0x000fea000383ffff */
.L_x_4167:
[----:B------:R-:W-:Y:S05]  /*afd0*/  BSYNC B1 ;  /* 0x0000000000017941 */ /* 0x000fea0003800000 */
.L_x_4166:
[----:B------:R-:W-:Y:S05]  /*afe0*/  BRA `(.L_x_4169) ;  /* 0x000000c000007947 */ /* 0x000fea0003800000 */
.L_x_4165:
[----:B------:R-:W-:-:S13]  /*aff0*/  ISETP.GE.U32.AND P0, PT, R20, c[0x0][0x17c], PT ;  /* 0x00005f0014007a0c */ /* 0x000fda0003f06070 */
[----:B------:R-:W-:Y:S05]  /*b000*/  @P0 BRA `(.L_x_4169) ;  /* 0x000000a000000947 */ /* 0x000fea0003800000 */
[----:B------:R-:W-:-:S03]  /*b010*/  IMAD.MOV.U32 R9, RZ, RZ, R20 ;  /* 0x000000ffff097224 */ /* 0x000fc600078e0014 */
.L_x_4170:
[----:B------:R-:W-:Y:S01]  /*b020*/  HFMA2.MMA R7, -RZ, RZ, 0, 2.384185791015625e-07 ;  /* 0x00000004ff077435 */ /* 0x000fe200000001ff */
[----:B------:R-:W-:-:S04]  /*b030*/  IMAD R6, R0, c[0x0][0x10], R9 ;  /* 0x0000040000067a24 */ /* 0x000fc800078e0209 */
[----:B------:R-:W-:-:S05]  /*b040*/  IMAD R6, R6, c[0x0][0x0], R23 ;  /* 0x0000000006067a24 */ /* 0x000fca00078e0217 */
[----:B------:R-:W-:-:S06]  /*b050*/  IMAD.WIDE.U32 R6, R6, R7, c[0x0][0x558] ;  /* 0x0001560006067625 */ /* 0x000fcc00078e0007 */
[----:B------:R-:W2:Y:S01]  /*b060*/  LDG.E R6, [R6.64] ;  /* 0x0000002406067981 */ /* 0x000ea2000c1e1900 */
[----:B------:R-:W-:-:S04]  /*b070*/  IADD3 R9, R9, c[0x0][0x4], RZ ;  /* 0x0000010009097a10 */ /* 0x000fc80007ffe0ff */
[----:B------:R-:W-:Y:S01]  /*b080*/  ISETP.GE.U32.AND P0, PT, R9, c[0x0][0x17c], PT ;  /* 0x00005f0009007a0c */ /* 0x000fe20003f06070 */
[----:B--2---:R-:W-:-:S12]  /*b090*/  IMAD R17, R6, R17, RZ ;  /* 0x0000001106117224 */ /* 0x004fd800078e02ff */
[----:B------:R-:W-:Y:S05]  /*b0a0*/  @!P0 BRA `(.L_x_4170) ;  /* 0xffffff7000008947 */ /* 0x000fea000383ffff */
.L_x_4169:
[----:B------:R-:W-:Y:S05]  /*b0b0*/  BSYNC B0 ;  /* 0x0000000000007941 */ /* 0x000fea0003800000 */
.L_x_4164:
[----:B------:R-:W-:Y:S01]  /*b0c0*/  IMAD R8, R20, c[0x0][0x0], R23 ;  /* 0x0000000014087a24 */ /* 0x000fe200078e0217 */
[----:B------:R-:W-:Y:S01]  /*b0d0*/  ULDC UR4, c[0x0][0x4] ;  /* 0x0000010000047ab9 */ /* 0x000fe20000000800 */
[----:B------:R-:W-:Y:S01]  /*b0e0*/  ISETP.NE.AND P2, PT, RZ, c[0x0][0x180], PT ;  /* 0x00006000ff007a0c */ /* 0x000fe20003f45270 */
[----:B------:R-:W-:Y:S02]  /*b0f0*/  USHF.R.U32.HI UR4, URZ, 0x1, UR4 ;  /* 0x000000013f047899 */ /* 0x000fe40008011604 */
[----:B------:R0:W-:Y:S04]  /*b100*/  STS [R8.X4+0x10], R17 ;  /* 0x0000101108007388 */ /* 0x0001e80000004800 */
[----:B------:R-:W-:-:S13]  /*b110*/  ISETP.NE.AND P0, PT, RZ, UR4, PT ;  /* 0x00000004ff007c0c */ /* 0x000fda000bf05270 */
[----:B------:R-:W-:Y:S05]  /*b120*/  @!P0 BRA `(.L_x_4171) ;  /* 0x000000c000008947 */ /* 0x000fea0003800000 */
[----:B0-----:R-:W-:-:S05]  /*b130*/  MOV R7, UR4 ;  /* 0x0000000400077c02 */ /* 0x001fca0008000f00 */
.L_x_4172:
[----:B------:R-:W-:Y:S01]  /*b140*/  IMAD.IADD R0, R20, 0x1, R7 ;  /* 0x0000000114007824 */ /* 0x000fe200078e0207 */
[----:B------:R-:W-:Y:S04]  /*b150*/  BAR.SYNC.DEFER_BLOCKING 0x0 ;  /* 0x0000000000007b1d */ /* 0x000fe80000010000 */
[----:B------:R-:W-:-:S04]  /*b160*/  ISETP.GE.U32.AND P0, PT, R0, c[0x0][0x4], PT ;  /* 0x0000010000007a0c */ /* 0x000fc80003f06070 */
[----:B------:R-:W-:-:S13]  /*b170*/  ISETP.GE.U32.OR P0, PT, R20, R7, P0 ;  /* 0x000000071400720c */ /* 0x000fda0000706470 */
[----:B------:R-:W-:-:S06]  /*b180*/  @!P0 IMAD R0, R0, c[0x0][0x0], R23 ;  /* 0x0000000000008a24 */ /* 0x000fcc00078e0217 */
[----:B------:R-:W0:Y:S02]  /*b190*/  @!P0 LDS R0, [R0.X4+0x10] ;  /* 0x0000100000008984 */ /* 0x000e240000004800 */
[----:B0-----:R-:W-:-:S05]  /*b1a0*/  @!P0 IMAD R17, R17, R0, RZ ;  /* 0x0000000011118224 */ /* 0x001fca00078e02ff */
[----:B------:R0:W-:Y:S01]  /*b1b0*/  @!P0 STS [R8.X4+0x10], R17 ;  /* 0x0000101108008388 */ /* 0x0001e20000004800 */
[----:B------:R-:W-:Y:S02]  /*b1c0*/  ISETP.GT.AND P0, PT, R7, 0x1, PT ;  /* 0x000000010700780c */ /* 0x000fe40003f04270 */
[----:B------:R-:W-:-:S11]  /*b1d0*/  SHF.R.S32.HI R7, RZ, 0x1, R7 ;  /* 0x00000001ff077819 */ /* 0x000fd60000011407 */
[----:B0-----:R-:W-:Y:S05]  /*b1e0*/  @P0 BRA `(.L_x_4172) ;  /* 0xffffff5000000947 */ /* 0x001fea000383ffff */
.L_x_4171:
[----:B0-----:R-:W-:Y:S01]  /*b1f0*/  LEA R7, R8, 0x10, 0x2 ;  /* 0x0000001008077811 */ /* 0x001fe200078e10ff */
[----:B------:R-:W-:Y:S05]  /*b200*/  @!P2 BRA `(.L_x_4173) ;  /* 0x000002000000a947 */ /* 0x000fea0003800000 */
[----:B------:R-:W-:Y:S02]  /*b210*/  MOV R6, c[0x0][0x0] ;  /* 0x0000000000067a02 */ /* 0x000fe40000000f00 */
[----:B------:R-:W-:Y:S02]  /*b220*/  MOV R0, c[0x0][0x0] ;  /* 0x0000000000007a02 */ /* 0x000fe40000000f00 */
[----:B------:R-:W-:-:S13]  /*b230*/  ISETP.GT.AND P0, PT, R6, 0x20, PT ;  /* 0x000000200600780c */ /* 0x000fda0003f04270 */
[----:B------:R-:W-:Y:S05]  /*b240*/  @!P0 BRA `(.L_x_4174) ;  /* 0x0000013000008947 */ /* 0x000fea0003800000 */
[----:B------:R-:W-:Y:S01]  /*b250*/  LEA.HI R6, R6, c[0x0][0x0], RZ, 0x1 ;  /* 0x0000000006067a11 */ /* 0x000fe200078f08ff */
[----:B------:R0:W-:Y:S01]  /*b260*/  STS [R8.X4+0x10], R17 ;  /* 0x0000101108007388 */ /* 0x0001e20000004800 */
[----:B------:R-:W-:Y:S02]  /*b270*/  IMAD.MOV.U32 R0, RZ, RZ, 0x20 ;  /* 0x00000020ff007424 */ /* 0x000fe400078e00ff */
[----:B------:R-:W-:-:S04]  /*b280*/  SHF.R.S32.HI R6, RZ, 0x1, R6 ;  /* 0x00000001ff067819 */ /* 0x000fc80000011406 */
[----:B------:R-:W-:-:S13]  /*b290*/  ISETP.GE.AND P0, PT, R6, 0x20, PT ;  /* 0x000000200600780c */ /* 0x000fda0003f06270 */
[----:B------:R-:W-:Y:S05]  /*b2a0*/  @!P0 BRA `(.L_x_4174) ;  /* 0x000000d000008947 */ /* 0x000fea0003800000 */
[----:B0-----:R-:W-:-:S04]  /*b2b0*/  MOV R0, R6 ;  /* 0x0000000600007202 */ /* 0x001fc80000000f00 */
.L_x_4175:
[----:B------:R-:W-:Y:S01]  /*b2c0*/  IADD3 R6, R23, R0, RZ ;  /* 0x0000000017067210 */ /* 0x000fe20007ffe0ff */
[----:B------:R-:W-:Y:S03]  /*b2d0*/  BAR.SYNC.DEFER_BLOCKING 0x0 ;  /* 0x0000000000007b1d */ /* 0x000fe60000010000 */
[----:B------:R-:W-:-:S04]  /*b2e0*/  ISETP.GE.U32.AND P0, PT, R6, c[0x0][0x0], PT ;  /* 0x0000000006007a0c */ /* 0x000fc80003f06070 */
[----:B------:R-:W-:-:S13]  /*b2f0*/  ISETP.GE.U32.OR P0, PT, R23, R0, P0 ;  /* 0x000000001700720c */ /* 0x000fda0000706470 */
[----:B------:R-:W-:Y:S01]  /*b300*/  @!P0 IMAD R6, R0, 0x4, R7 ;  /* 0x0000000400068824 */ /* 0x000fe200078e0207 */
[----:B------:R-:W-:-:S05]  /*b310*/  SHF.R.S32.HI R0, RZ, 0x1, R0 ;  /* 0x00000001ff007819 */ /* 0x000fca0000011400 */
[----:B------:R-:W0:Y:S02]  /*b320*/  @!P0 LDS R6, [R6] ;  /* 0x0000000006068984 */ /* 0x000e240000000800 */
[----:B0-----:R-:W-:-:S05]  /*b330*/  @!P0 IMAD R17, R17, R6, RZ ;  /* 0x0000000611118224 */ /* 0x001fca00078e02ff */
[----:B------:R0:W-:Y:S01]  /*b340*/  @!P0 STS [R8.X4+0x10], R17 ;  /* 0x0000101108008388 */ /* 0x0001e20000004800 */
[----:B------:R-:W-:-:S13]  /*b350*/  ISETP.GE.AND P0, PT, R0, 0x20, PT ;  /* 0x000000200000780c */ /* 0x000fda0003f06270 */
[----:B0-----:R-:W-:Y:S05]  /*b360*/  @P0 BRA `(.L_x_4175) ;  /* 0xffffff5000000947 */ /* 0x001fea000383ffff */
[----:B------:R-:W-:-:S09]  /*b370*/  HFMA2.MMA R0, -RZ, RZ, 0, 1.9073486328125e-06 ;  /* 0x00000020ff007435 */ /* 0x000fd200000001ff */
.L_x_4174:
[----:B0-----:R-:W-:Y:S01]  /*b380*/  BAR.SYNC.DEFER_BLOCKING 0x0 ;  /* 0x0000000000007b1d */ /* 0x001fe20000010000 */
[----:B------:R-:W-:-:S13]  /*b390*/  ISETP.GE.AND P0, PT, R0, 0x2, PT ;  /* 0x000000020000780c */ /* 0x000fda0003f06270 */
[----:B------:R-:W-:Y:S05]  /*b3a0*/  @!P0 BRA `(.L_x_4173) ;  /* 0x0000006000008947 */ /* 0x000fea0003800000 */
[----:B------:R-:W-:-:S05]  /*b3b0*/  MOV R6, 0x1 ;  /* 0x0000000100067802 */ /* 0x000fca0000000f00 */
.L_x_4176:
[----:B------:R0:W1:Y:S02]  /*b3c0*/  SHFL.DOWN PT, R8, R17, R6, 0x1f ;  /* 0x08001f0611087589 */ /* 0x00006400000e0000 */
[----:B0-----:R-:W-:-:S05]  /*b3d0*/  IMAD.SHL.U32 R6, R6, 0x2, RZ ;  /* 0x0000000206067824 */ /* 0x001fca00078e00ff */
[----:B------:R-:W-:Y:S01]  /*b3e0*/  ISETP.GE.AND P0, PT, R6, R0, PT ;  /* 0x000000000600720c */ /* 0x000fe20003f06270 */
[----:B-1----:R-:W-:-:S12]  /*b3f0*/  IMAD R17, R8, R17, RZ ;  /* 0x0000001108117224 */ /* 0x002fd800078e02ff */
[----:B------:R-:W-:Y:S05]  /*b400*/  @!P0 BRA `(.L_x_4176) ;  /* 0xffffffb000008947 */ /* 0x000fea000383ffff */
.L_x_4173:
        /* <DEDUP_REMOVED lines=10> */
[----:B--2---:R-:W-:Y:S02]  /*b4b0*/  IMAD R17, R17, R0, RZ ;  /* 0x0000000011117224 */ /* 0x004fe400078e02ff */
.L_x_4178:
        /* <DEDUP_REMOVED lines=23> */
.L_x_4180:
[----:B------:R-:W-:-:S04]  /*b630*/  IADD3 R2, P0, R16, c[0x0][0x540], RZ ;  /* 0x0001500010027a10 */ /* 0x000fc80007f1e0ff */
[----:B------:R-:W-:-:S05]  /*b640*/  IADD3.X R3, RZ, c[0x0][0x544], RZ, P0, !PT ;  /* 0x00015100ff037a10 */ /* 0x000fca00007fe4ff */
[----:B------:R-:W-:Y:S01]  /*b650*/  STG.E [R2.64], R17 ;  /* 0x0000001102007986 */ /* 0x000fe2000c101924 */
[----:B------:R-:W-:Y:S05]  /*b660*/  EXIT ;  /* 0x000000000000794d */ /* 0x000fea0003800000 */
.L_x_4179:
[----:B------:R-:W-:Y:S01]  /*b670*/  STG.E [R2.64], R17 ;  /* 0x0000001102007986 */ /* 0x000fe2000c101924 */
[----:B------:R-:W-:Y:S05]  /*b680*/  EXIT ;  /* 0x000000000000794d */ /* 0x000fea0003800000 */
.L_x_4177:
[----:B------:R-:W-:Y:S01]  /*b690*/  ISETP.NE.AND P0, PT, RZ, UR38, PT ;  /* 0x00000026ff007c0c */ /* 0x000fe2000bf05270 */
[----:B------:R-:W-:Y:S02]  /*b6a0*/  ULDC.U8 UR4, c[0x0][0x571] ;  /* 0x00015c4000047ab9 */ /* 0x000fe40000000000 */
[----:B------:R-:W-:-:S10]  /*b6b0*/  ISETP.NE.AND P1, PT, RZ, UR4, PT ;  /* 0x00000004ff007c0c */ /* 0x000fd4000bf25270 */
[----:B------:R-:W-:Y:S05]  /*b6c0*/  @!P0 BRA `(.L_x_4181) ;  /* 0x0000002000008947 */ /* 0x000fea0003800000 */
[----:B------:R-:W2:Y:S02]  /*b6d0*/  LDG.E R0, [R4.64] ;  /* 0x0000002404007981 */ /* 0x000ea4000c1e1900 */
[----:B--2---:R-:W-:Y:S02]  /*b6e0*/  IMAD R17, R17, R0, RZ ;  /* 0x0000000011117224 */ /* 0x004fe400078e02ff */
.L_x_4181:
        /* <DEDUP_REMOVED lines=23> */
.L_x_4183:
[----:B------:R-:W-:-:S04]  /*b860*/  IADD3 R2, P0, R16, c[0x0][0x540], RZ ;  /* 0x0001500010027a10 */ /* 0x000fc80007f1e0ff */
[----:B------:R-:W-:-:S05]  /*b870*/  IADD3.X R3, RZ, c[0x0][0x544], RZ, P0, !PT ;  /* 0x00015100ff037a10 */ /* 0x000fca00007fe4ff */
[----:B------:R-:W-:Y:S01]  /*b880*/  STG.E [R2.64], R17 ;  /* 0x0000001102007986 */ /* 0x000fe2000c101924 */
[----:B------:R-:W-:Y:S05]  /*b890*/  EXIT ;  /* 0x000000000000794d */ /* 0x000fea0003800000 */
.L_x_4182:
[----:B------:R-:W-:Y:S01]  /*b8a0*/  STG.E [R4.64], R17 ;  /* 0x0000001104007986 */ /* 0x000fe2000c101924 */
[----:B------:R-:W-:Y:S05]  /*b8b0*/  EXIT ;  /* 0x000000000000794d */ /* 0x000fea0003800000 */
.L_x_4158:
        /* <DEDUP_REMOVED lines=18> */
.L_x_4185:
        /* <DEDUP_REMOVED lines=23> */
.L_x_4187:
[----:B------:R-:W-:-:S05]  /*bb50*/  IADD3 R2, P0, R19, c[0x0][0x540], RZ ;  /* 0x0001500013027a10 */ /* 0x000fca0007f1e0ff */
[----:B------:R-:W-:-:S05]  /*bb60*/  IMAD.X R3, RZ, RZ, c[0x0][0x544], P0 ;  /* 0x00015100ff037624 */ /* 0x000fca00000e06ff */
[----:B------:R-:W-:Y:S01]  /*bb70*/  STG.E [R2.64], R18 ;  /* 0x0000001202007986 */ /* 0x000fe2000c101924 */
[----:B------:R-:W-:Y:S05]  /*bb80*/  EXIT ;  /* 0x000000000000794d */ /* 0x000fea0003800000 */
.L_x_4186:
[----:B------:R-:W-:Y:S01]  /*bb90*/  STG.E [R2.64], R18 ;  /* 0x0000001202007986 */ /* 0x000fe2000c101924 */
[----:B------:R-:W-:Y:S05]  /*bba0*/  EXIT ;  /* 0x000000000000794d */ /* 0x000fea0003800000 */
.L_x_4184:
[----:B------:R-:W-:Y:S01]  /*bbb0*/  ISETP.NE.AND P0, PT, RZ, UR38, PT ;  /* 0x00000026ff007c0c */ /* 0x000fe2000bf05270 */
[----:B------:R-:W-:Y:S02]  /*bbc0*/  ULDC.U8 UR4, c[0x0][0x571] ;  /* 0x00015c4000047ab9 */ /* 0x000fe40000000000 */
[----:B------:R-:W-:-:S10]  /*bbd0*/  ISETP.NE.AND P1, PT, RZ, UR4, PT ;  /* 0x00000004ff007c0c */ /* 0x000fd4000bf25270 */
[----:B------:R-:W-:Y:S05]  /*bbe0*/  @!P0 BRA `(.L_x_4188) ;  /* 0x0000002000008947 */ /* 0x000fea0003800000 */
[----:B------:R-:W2:Y:S02]  /*bbf0*/  LDG.E R3, [R4.64] ;  /* 0x0000002404037981 */ /* 0x000ea4000c1e1900 */
[----:B--2---:R-:W-:Y:S02]  /*bc00*/  IMAD R18, R18, R3, RZ ;  /* 0x0000000312127224 */ /* 0x004fe400078e02ff */
.L_x_4188:
        /* <DEDUP_REMOVED lines=23> */
.L_x_4190:
[----:B------:R-:W-:-:S04]  /*bd80*/  IADD3 R2, P0, R19, c[0x0][0x540], RZ ;  /* 0x0001500013027a10 */ /* 0x000fc80007f1e0ff */
[----:B------:R-:W-:-:S05]  /*bd90*/  IADD3.X R3, RZ, c[0x0][0x544], RZ, P0, !PT ;  /* 0x00015100ff037a10 */ /* 0x000fca00007fe4ff */
[----:B------:R-:W-:Y:S01]  /*bda0*/  STG.E [R2.64], R18 ;  /* 0x0000001202007986 */ /* 0x000fe2000c101924 */
[----:B------:R-:W-:Y:S05]  /*bdb0*/  EXIT ;  /* 0x000000000000794d */ /* 0x000fea0003800000 */
.L_x_4189:
[----:B------:R-:W-:Y:S01]  /*bdc0*/  STG.E [R4.64], R18 ;  /* 0x0000001204007986 */ /* 0x000fe2000c101924 */
[----:B------:R-:W-:Y:S05]  /*bdd0*/  EXIT ;  /* 0x000000000000794d */ /* 0x000fea0003800000 */
.L_x_4191:
        /* <DEDUP_REMOVED lines=10> */
.L_x_8832:


//--------------------- .text._ZN2at6native13reduce_kernelILi256ELi2ENS0_8ReduceOpIiNS0_14func_wrapper_tIiNS0_55_GLOBAL__N__0955718d_22_SparseCsrTensorMath_cu_868dd54514ReductionMulOpIiEEEEjiLi4ELi4EEEEEvT1_ --------------------------
	.section	.text._ZN2at6native13reduce_kernelILi256ELi2ENS0_8ReduceOpIiNS0_14func_wrapper_tIiNS0_55_GLOBAL__N__0955718d_22_SparseCsrTensorMath_cu_868dd54514ReductionMulOpIiEEEEjiLi4ELi4EEEEEvT1_,"ax",@progbits
	.sectioninfo	@"SHI_REGISTERS=34"
	.align	128
.text._ZN2at6native13reduce_kernelILi256ELi2ENS0_8ReduceOpIiNS0_14func_wrapper_tIiNS0_55_GLOBAL__N__0955718d_22_SparseCsrTensorMath_cu_868dd54514ReductionMulOpIiEEEEjiLi4ELi4EEEEEvT1_:
        .type           _ZN2at6native13reduce_kernelILi256ELi2ENS0_8ReduceOpIiNS0_14func_wrapper_tIiNS0_55_GLOBAL__N__0955718d_22_SparseCsrTensorMath_cu_868dd54514ReductionMulOpIiEEEEjiLi4ELi4EEEEEvT1_,@function
        .size           _ZN2at6native13reduce_kernelILi256ELi2ENS0_8ReduceOpIiNS0_14func_wrapper_tIiNS0_55_GLOBAL__N__0955718d_22_SparseCsrTensorMath_cu_868dd54514ReductionMulOpIiEEEEjiLi4ELi4EEEEEvT1_,(.L_x_8833 - _ZN2at6native13reduce_kernelILi256ELi2ENS0_8ReduceOpIiNS0_14func_wrapper_tIiNS0_55_GLOBAL__N__0955718d_22_SparseCsrTensorMath_cu_868dd54514ReductionMulOpIiEEEEjiLi4ELi4EEEEEvT1_)
        .other          _ZN2at6native13reduce_kernelILi256ELi2ENS0_8ReduceOpIiNS0_14func_wrapper_tIiNS0_55_GLOBAL__N__0955718d_22_SparseCsrTensorMath_cu_868dd54514ReductionMulOpIiEEEEjiLi4ELi4EEEEEvT1_,@"STO_CUDA_ENTRY STV_DEFAULT"
_ZN2at6native13reduce_kernelILi256ELi2ENS0_8ReduceOpIiNS0_14func_wrapper_tIiNS0_55_GLOBAL__N__0955718d_22_SparseCsrTensorMath_cu_868dd54514ReductionMulOpIiEEEEjiLi4ELi4EEEEEvT1_:
        /* <DEDUP_REMOVED lines=209> */
.L_x_4192:
        /* <DEDUP_REMOVED lines=60> */
.L_x_4201:
[----:B------:R-:W-:Y:S05]  /*10d0*/  BSYNC B2 ;  /* 0x0000000000027941 */ /* 0x000fea0003800000 */
.L_x_4200:
        /* <DEDUP_REMOVED lines=8> */
[----:B--2---:R-:W-:Y:S02]  /*1160*/  IMAD R3, R4, c[0x0][0x164], RZ ;  /* 0x0000590004037a24 */ /* 0x004fe400078e02ff */
.L_x_4199:
[----:B------:R-:W-:Y:S05]  /*1170*/  BSYNC B1 ;  /* 0x0000000000017941 */ /* 0x000fea0003800000 */
.L_x_4198:
[C---:B------:R-:W-:Y:S02]  /*1180*/  IADD3 R5, P0, -R6.reuse, 0x4, RZ ;  /* 0x0000000406057810 */ /* 0x040fe40007f1e1ff */
[----:B------:R-:W-:Y:S02]  /*1190*/  IADD3 R8, R6, c[0x0][0x16c], RZ ;  /* 0x00005b0006087a10 */ /* 0x000fe40007ffe0ff */
[----:B------:R-:W-:Y:S01]  /*11a0*/  LEA R18, P1, R5, R18, 0x2 ;  /* 0x0000001205127211 */ /* 0x000fe200078210ff */
[----:B------:R-:W-:Y:S01]  /*11b0*/  IMAD.X R0, RZ, RZ, -0x1, P0 ;  /* 0xffffffffff007424 */ /* 0x000fe200000e06ff */
[----:B------:R-:W-:-:S04]  /*11c0*/  IADD3 R8, R8, -0x4, RZ ;  /* 0xfffffffc08087810 */ /* 0x000fc80007ffe0ff */
[----:B------:R-:W-:Y:S02]  /*11d0*/  LEA.HI.X R19, R5, R19, R0, 0x2, P1 ;  /* 0x0000001305137211 */ /* 0x000fe400008f1400 */
.L_x_4197:
[----:B------:R-:W-:Y:S05]  /*11e0*/  BSYNC B0 ;  /* 0x0000000000007941 */ /* 0x000fea0003800000 */
.L_x_4196:
        /* <DEDUP_REMOVED lines=14> */
.L_x_4204:
        /* <DEDUP_REMOVED lines=10> */
.L_x_4203:
[----:B------:R-:W-:Y:S05]  /*1370*/  BSYNC B0 ;  /* 0x0000000000007941 */ /* 0x000fea0003800000 */
.L_x_4202:
        /* <DEDUP_REMOVED lines=8> */
.L_x_4206:
[----:B------:R-:W-:Y:S05]  /*1400*/  BSYNC B0 ;  /* 0x0000000000007941 */ /* 0x000fea0003800000 */
.L_x_4205:
        /* <DEDUP_REMOVED lines=10> */
[----:B--2---:R-:W-:Y:S02]  /*14b0*/  IMAD R3, R3, R18, RZ ;  /* 0x0000001203037224 */ /* 0x004fe400078e02ff */
.L_x_4208:
[----:B------:R-:W-:Y:S05]  /*14c0*/  BSYNC B0 ;  /* 0x0000000000007941 */ /* 0x000fea0003800000 */
.L_x_4207:
[----:B------:R-:W-:Y:S02]  /*14d0*/  IMAD R10, R10, R3, RZ ;  /* 0x000000030a0a7224 */ /* 0x000fe400078e02ff */
[----:B------:R-:W-:Y:S02]  /*14e0*/  IMAD.MOV.U32 R19, RZ, RZ, RZ ;  /* 0x000000ffff137224 */ /* 0x000fe400078e00ff */
[----:B------:R-:W-:-:S04]  /*14f0*/  IMAD R9, R10, R9, RZ ;  /* 0x000000090a097224 */ /* 0x000fc800078e02ff */
[----:B------:R-:W-:Y:S01]  /*1500*/  IMAD R18, R9, R0, RZ ;  /* 0x0000000009127224 */ /* 0x000fe200078e02ff */
[----:B------:R-:W-:Y:S05]  /*1510*/  BRA `(.L_x_4194) ;  /* 0x00007c6000007947 */ /* 0x000fea0003800000 */
.L_x_4195:
        /* <DEDUP_REMOVED lines=30> */
.L_x_4218:
        /* <DEDUP_REMOVED lines=215> */
.L_x_4213:
        /* <DEDUP_REMOVED lines=228> */
.L_x_4214:
        /* <DEDUP_REMOVED lines=219> */
.L_x_4215:
        /* <DEDUP_REMOVED lines=217> */
.L_x_4216:
[----:B------:R-:W-:-:S04]  /*4df0*/  LOP3.LUT R13, R15, 0xfffffff8, RZ, 0xc0, !PT ;  /* 0xfffffff80f0d7812 */ /* 0x000fc800078ec0ff */
[----:B------:R-:W-:-:S05]  /*4e00*/  IADD3 R12, P1, R18, R13, RZ ;  /* 0x0000000d120c7210 */ /* 0x000fca0007f3e0ff */
[----:B------:R-:W-:-:S06]  /*4e10*/  IMAD.X R13, RZ, RZ, R19, P1 ;  /* 0x000000ffff0d7224 */ /* 0x000fcc00008e0613 */
[----:B------:R-:W2:Y:S01]  /*4e20*/  LDG.E.64 R12, [R12.64] ;  /* 0x000000240c0c7981 */ /* 0x000ea2000c1e1b00 */
[----:B------:R-:W-:Y:S01]  /*4e30*/  IADD3 R9, R9, c[0x0][0x174], RZ ;  /* 0x00005d0009097a10 */ /* 0x000fe20007ffe0ff */
[----:B-----5:R-:W-:Y:S01]  /*4e40*/  IMAD R3, R6, R3, RZ ;  /* 0x0000000306037224 */ /* 0x020fe200078e02ff */
[----:B------:R-:W-:Y:S01]  /*4e50*/  MOV R14, c[0x0][0x174] ;  /* 0x00005d00000e7a02 */ /* 0x000fe20000000f00 */
[----:B------:R-:W-:Y:S02]  /*4e60*/  IMAD R4, R7, R4, RZ ;  /* 0x0000000407047224 */ /* 0x000fe400078e02ff */
[----:B------:R-:W-:Y:S02]  /*4e70*/  IMAD R5, R10, R5, RZ ;  /* 0x000000050a057224 */ /* 0x000fe400078e02ff */
[----:B------:R-:W-:Y:S02]  /*4e80*/  IMAD R14, R14, 0x3, R9 ;  /* 0x000000030e0e7824 */ /* 0x000fe400078e0209 */
[----:B------:R-:W-:-:S02]  /*4e90*/  IMAD R8, R11, R8, RZ ;  /* 0x000000080b087224 */ /* 0x000fc400078e02ff */
[----:B------:R-:W-:Y:S01]  /*4ea0*/  IMAD R25, R20, R25, RZ ;  /* 0x0000001914197224 */ /* 0x000fe200078e02ff */
[----:B------:R-:W-:Y:S01]  /*4eb0*/  ISETP.GE.U32.AND P1, PT, R14, c[0x0][0x16c], PT ;  /* 0x00005b000e007a0c */ /* 0x000fe20003f26070 */
[----:B------:R-:W-:Y:S02]  /*4ec0*/  IMAD R24, R21, R24, RZ ;  /* 0x0000001815187224 */ /* 0x000fe400078e02ff */
[----:B--2---:R-:W-:Y:S02]  /*4ed0*/  IMAD R0, R12, R0, RZ ;  /* 0x000000000c007224 */ /* 0x004fe400078e02ff */
[----:B------:R-:W-:-:S08]  /*4ee0*/  IMAD R22, R13, R22, RZ ;  /* 0x000000160d167224 */ /* 0x000fd000078e02ff */
[----:B------:R-:W-:Y:S01]  /*4ef0*/  @P1 CALL.REL.NOINC `(.L_x_4217) ;  /* 0x0000001000001944 */ /* 0x000fe20003c00000 */
[----:B------:R-:W-:Y:S05]  /*4f00*/  BRA `(.L_x_4218) ;  /* 0xffffc7f000007947 */ /* 0x000fea000383ffff */
.L_x_4217:
[----:B------:R-:W-:Y:S05]  /*4f10*/  BSYNC B1 ;  /* 0x0000000000017941 */ /* 0x000fea0003800000 */
.L_x_4212:
[----:B------:R-:W-:Y:S05]  /*4f20*/  BSYNC B0 ;  /* 0x0000000000007941 */ /* 0x000fea0003800000 */
.L_x_4211:
        /* <DEDUP_REMOVED lines=205> */
.L_x_4221:
        /* <DEDUP_REMOVED lines=207> */
.L_x_4222:
        /* <DEDUP_REMOVED lines=207> */
.L_x_4223:
        /* <DEDUP_REMOVED lines=207> */
.L_x_4224:
[----:B------:R-:W-:-:S04]  /*82d0*/  LOP3.LUT R13, R27, 0xfffffff8, RZ, 0xc0, !PT ;  /* 0xfffffff81b0d7812 */ /* 0x000fc800078ec0ff */
[----:B------:R-:W-:-:S05]  /*82e0*/  IADD3 R12, P1, R18, R13, RZ ;  /* 0x0000000d120c7210 */ /* 0x000fca0007f3e0ff */
[----:B------:R-:W-:-:S06]  /*82f0*/  IMAD.X R13, RZ, RZ, R19, P1 ;  /* 0x000000ffff0d7224 */ /* 0x000fcc00008e0613 */
[----:B------:R-:W5:Y:S02]  /*8300*/  LDG.E.64 R12, [R12.64] ;  /* 0x000000240c0c7981 */ /* 0x000f64000c1e1b00 */
.L_x_4220:
[----:B------:R-:W-:Y:S05]  /*8310*/  BSYNC B0 ;  /* 0x0000000000007941 */ /* 0x000fea0003800000 */
.L_x_4219:
[----:B------:R-:W-:Y:S01]  /*8320*/  BSSY B0, `(.L_x_4225) ;  /* 0x0000012000007945 */ /* 0x000fe20003800000 */
[----:B------:R-:W-:Y:S05]  /*8330*/  @P0 BRA `(.L_x_4226) ;  /* 0x0000010000000947 */ /* 0x000fea0003800000 */
[----:B------:R-:W-:Y:S01]  /*8340*/  IADD3 R9, R9, c[0x0][0x174], RZ ;  /* 0x00005d0009097a10 */ /* 0x000fe20007ffe0ff */
[----:B-----5:R-:W-:Y:S02]  /*8350*/  IMAD R3, R3, R6, RZ ;  /* 0x0000000603037224 */ /* 0x020fe400078e02ff */
[----:B------:R-:W-:Y:S01]  /*8360*/  IMAD R4, R4, R7, RZ ;  /* 0x0000000704047224 */ /* 0x000fe200078e02ff */
[----:B------:R-:W-:-:S13]  /*8370*/  ISETP.GE.U32.AND P0, PT, R9, c[0x0][0x16c], PT ;  /* 0x00005b0009007a0c */ /* 0x000fda0003f06070 */
[----:B------:R-:W-:Y:S05]  /*8380*/  @P0 BRA `(.L_x_4226) ;  /* 0x000000b000000947 */ /* 0x000fea0003800000 */
[----:B------:R-:W-:Y:S01]  /*8390*/  IADD3 R6, R9, c[0x0][0x174], RZ ;  /* 0x00005d0009067a10 */ /* 0x000fe20007ffe0ff */
[----:B------:R-:W-:Y:S02]  /*83a0*/  IMAD R5, R5, R10, RZ ;  /* 0x0000000a05057224 */ /* 0x000fe400078e02ff */
[----:B------:R-:W-:Y:S01]  /*83b0*/  IMAD R8, R8, R11, RZ ;  /* 0x0000000b08087224 */ /* 0x000fe200078e02ff */
[----:B------:R-:W-:-:S13]  /*83c0*/  ISETP.GE.U32.AND P0, PT, R6, c[0x0][0x16c], PT ;  /* 0x00005b0006007a0c */ /* 0x000fda0003f06070 */
[----:B------:R-:W-:Y:S05]  /*83d0*/  @P0 BRA `(.L_x_4226) ;  /* 0x0000006000000947 */ /* 0x000fea0003800000 */
[----:B------:R-:W-:Y:S01]  /*83e0*/  IADD3 R6, R6, c[0x0][0x174], RZ ;  /* 0x00005d0006067a10 */ /* 0x000fe20007ffe0ff */
[----:B------:R-:W-:Y:S02]  /*83f0*/  IMAD R25, R25, R20, RZ ;  /* 0x0000001419197224 */ /* 0x000fe400078e02ff */
[----:B------:R-:W-:Y:S01]  /*8400*/  IMAD R24, R24, R21, RZ ;  /* 0x0000001518187224 */ /* 0x000fe200078e02ff */
[----:B------:R-:W-:-:S13]  /*8410*/  ISETP.GE.U32.AND P0, PT, R6, c[0x0][0x16c], PT ;  /* 0x00005b0006007a0c */ /* 0x000fda0003f06070 */
[----:B------:R-:W-:Y:S02]  /*8420*/  @!P0 IMAD R0, R0, R12, RZ ;  /* 0x0000000c00008224 */ /* 0x000fe400078e02ff */
[----:B------:R-:W-:Y:S02]  /*8430*/  @!P0 IMAD R22, R22, R13, RZ ;  /* 0x0000000d16168224 */ /* 0x000fe400078e02ff */
.L_x_4226:
[----:B------:R-:W-:Y:S05]  /*8440*/  BSYNC B0 ;  /* 0x0000000000007941 */ /* 0x000fea0003800000 */
.L_x_4225:
[----:B-----5:R-:W-:Y:S02]  /*8450*/  IMAD R7, R8, R4, RZ ;  /* 0x0000000408077224 */ /* 0x020fe400078e02ff */
[----:B------:R-:W-:Y:S02]  /*8460*/  IMAD R4, R5, R3, RZ ;  /* 0x0000000305047224 */ /* 0x000fe400078e02ff */
[----:B------:R-:W-:Y:S02]  /*8470*/  IMAD R7, R7, R24, RZ ;  /* 0x0000001807077224 */ /* 0x000fe400078e02ff */
[----:B------:R-:W-:Y:S02]  /*8480*/  IMAD R25, R4, R25, RZ ;  /* 0x0000001904197224 */ /* 0x000fe400078e02ff */
[----:B------:R-:W-:-:S02]  /*8490*/  IMAD R19, R7, R22, RZ ;  /* 0x0000001607137224 */ /* 0x000fc400078e02ff */
[----:B------:R-:W-:Y:S01]  /*84a0*/  IMAD R18, R25, R0, RZ ;  /* 0x0000000019127224 */ /* 0x000fe200078e02ff */
[----:B------:R-:W-:Y:S05]  /*84b0*/  BRA `(.L_x_4194) ;  /* 0x00000cc000007947 */ /* 0x000fea0003800000 */
.L_x_4210:
        /* <DEDUP_REMOVED lines=18> */
.L_x_4229:
        /* <DEDUP_REMOVED lines=22> */
[----:B--2---:R-:W-:Y:S02]  /*8740*/  IMAD R7, R14, R7, RZ ;  /* 0x000000070e077224 */ /* 0x004fe400078e02ff */
[----:B------:R-:W-:Y:S02]  /*8750*/  IMAD R8, R15, R8, RZ ;  /* 0x000000080f087224 */ /* 0x000fe400078e02ff */
[----:B---3--:R-:W-:Y:S02]  /*8760*/  IMAD R6, R20, R6, RZ ;  /* 0x0000000614067224 */ /* 0x008fe400078e02ff */
[----:B------:R-:W-:Y:S02]  /*8770*/  IMAD R5, R21, R5, RZ ;  /* 0x0000000515057224 */ /* 0x000fe400078e02ff */
[----:B----4-:R-:W-:Y:S02]  /*8780*/  IMAD R4, R10, R4, RZ ;  /* 0x000000040a047224 */ /* 0x010fe400078e02ff */
[----:B------:R-:W-:-:S02]  /*8790*/  IMAD R3, R11, R3, RZ ;  /* 0x000000030b037224 */ /* 0x000fc400078e02ff */
[----:B-----5:R-:W-:Y:S02]  /*87a0*/  IMAD R0, R12, R0, RZ ;  /* 0x000000000c007224 */ /* 0x020fe400078e02ff */
[----:B------:R-:W-:Y:S01]  /*87b0*/  IMAD R22, R13, R22, RZ ;  /* 0x000000160d167224 */ /* 0x000fe200078e02ff */
[----:B------:R-:W-:Y:S05]  /*87c0*/  @!P0 BRA `(.L_x_4229) ;  /* 0xfffffe1000008947 */ /* 0x000fea000383ffff */
[----:B------:R-:W-:Y:S05]  /*87d0*/  BSYNC B1 ;  /* 0x0000000000017941 */ /* 0x000fea0003800000 */
.L_x_4228:
[----:B------:R-:W-:Y:S05]  /*87e0*/  BSYNC B0 ;  /* 0x0000000000007941 */ /* 0x000fea0003800000 */
.L_x_4227:
        /* <DEDUP_REMOVED lines=27> */
.L_x_4231:
[----:B------:R-:W-:Y:S05]  /*89a0*/  BSYNC B0 ;  /* 0x0000000000007941 */ /* 0x000fea0003800000 */
.L_x_4230:
        /* <DEDUP_REMOVED lines=18> */
.L_x_4233:
[----:B------:R-:W-:Y:S05]  /*8ad0*/  BSYNC B0 ;  /* 0x0000000000007941 */ /* 0x000fea0003800000 */
.L_x_4232:
[----:B------:R-:W-:Y:S02]  /*8ae0*/  IMAD R8, R8, R5, RZ ;  /* 0x0000000508087224 */ /* 0x000fe400078e02ff */
[----:B------:R-:W-:Y:S02]  /*8af0*/  IMAD R7, R7, R6, RZ ;  /* 0x0000000607077224 */ /* 0x000fe400078e02ff */
[----:B------:R-:W-:Y:S02]  /*8b00*/  IMAD R3, R8, R3, RZ ;  /* 0x0000000308037224 */ /* 0x000fe400078e02ff */
[----:B------:R-:W-:Y:S02]  /*8b10*/  IMAD R7, R7, R4, RZ ;  /* 0x0000000407077224 */ /* 0x000fe400078e02ff */
[----:B0-----:R-:W-:-:S02]  /*8b20*/  IMAD R19, R3, R22, RZ ;  /* 0x0000001603137224 */ /* 0x001fc400078e02ff */
[----:B------:R-:W-:Y:S01]  /*8b30*/  IMAD R18, R7, R0, RZ ;  /* 0x0000000007127224 */ /* 0x000fe200078e02ff */
[----:B------:R-:W-:Y:S05]  /*8b40*/  BRA `(.L_x_4194) ;  /* 0x0000063000007947 */ /* 0x000fea0003800000 */
.L_x_4209:
        /* <DEDUP_REMOVED lines=21> */
.L_x_4236:
        /* <DEDUP_REMOVED lines=28> */
.L_x_4235:
[----:B------:R-:W-:Y:S05]  /*8e60*/  BSYNC B0 ;  /* 0x0000000000007941 */ /* 0x000fea0003800000 */
.L_x_4234:
        /* <DEDUP_REMOVED lines=23> */
.L_x_4238:
[----:B------:R-:W-:Y:S05]  /*8fe0*/  BSYNC B0 ;  /* 0x0000000000007941 */ /* 0x000fea0003800000 */
.L_x_4237:
        /* <DEDUP_REMOVED lines=18> */
.L_x_4240:
[----:B------:R-:W-:Y:S05]  /*9110*/  BSYNC B0 ;  /* 0x0000000000007941 */ /* 0x000fea0003800000 */
.L_x_4239:
[----:B------:R-:W-:Y:S02]  /*9120*/  IMAD R8, R8, R5, RZ ;  /* 0x0000000508087224 */ /* 0x000fe400078e02ff */
[----:B------:R-:W-:Y:S02]  /*9130*/  IMAD R7, R7, R6, RZ ;  /* 0x0000000607077224 */ /* 0x000fe400078e02ff */
[----:B------:R-:W-:Y:S02]  /*9140*/  IMAD R3, R8, R3, RZ ;  /* 0x0000000308037224 */ /* 0x000fe400078e02ff */
[----:B------:R-:W-:Y:S02]  /*9150*/  IMAD R7, R7, R4, RZ ;  /* 0x0000000407077224 */ /* 0x000fe400078e02ff */
[----:B0-----:R-:W-:-:S02]  /*9160*/  IMAD R19, R3, R22, RZ ;  /* 0x0000001603137224 */ /* 0x001fc400078e02ff */
[----:B------:R-:W-:Y:S02]  /*9170*/  IMAD R18, R7, R0, RZ ;  /* 0x0000000007127224 */ /* 0x000fe400078e02ff */
.L_x_4194:
[----:B------:R-:W-:Y:S05]  /*9180*/  BSYNC B6 ;  /* 0x0000000000067941 */ /* 0x000fea0003800000 */
.L_x_4193:
        /* <DEDUP_REMOVED lines=9> */
.L_x_4242:
[----:B------:R-:W-:Y:S01]  /*9220*/  IADD3 R4, R2, R3, RZ ;  /* 0x0000000302047210 */ /* 0x000fe20007ffe0ff */
[----:B------:R-:W-:Y:S01]  /*9230*/  WARPSYNC 0xffffffff ;  /* 0xffffffff00007948 */ /* 0x000fe20003800000 */
[----:B------:R-:W-:Y:S02]  /*9240*/  BAR.SYNC.DEFER_BLOCKING 0x0 ;  /* 0x0000000000007b1d */ /* 0x000fe40000010000 */
[----:B------:R-:W-:-:S04]  /*9250*/  ISETP.GE.U32.AND P0, PT, R4, c[0x0][0x4], PT ;  /* 0x0000010004007a0c */ /* 0x000fc80003f06070 */
[----:B------:R-:W-:-:S13]  /*9260*/  ISETP.GE.U32.OR P0, PT, R2, R3, P0 ;  /* 0x000000030200720c */ /* 0x000fda0000706470 */
[----:B------:R-:W-:-:S06]  /*9270*/  @!P0 IMAD R4, R4, c[0x0][0x0], R23 ;  /* 0x0000000004048a24 */ /* 0x000fcc00078e0217 */
[----:B------:R-:W0:Y:S02]  /*9280*/  @!P0 LDS.64 R4, [R4.X8+0x10] ;  /* 0x0000100004048984 */ /* 0x000e240000008a00 */
[----:B0-----:R-:W-:Y:S02]  /*9290*/  @!P0 IMAD R18, R18, R4, RZ ;  /* 0x0000000412128224 */ /* 0x001fe400078e02ff */
[----:B------:R-:W-:-:S05]  /*92a0*/  @!P0 IMAD R19, R19, R5, RZ ;  /* 0x0000000513138224 */ /* 0x000fca00078e02ff */
[----:B------:R0:W-:Y:S01]  /*92b0*/  @!P0 STS.64 [R0.X8+0x10], R18 ;  /* 0x0000101200008388 */ /* 0x0001e20000008a00 */
[----:B------:R-:W-:Y:S02]  /*92c0*/  ISETP.GT.AND P0, PT, R3, 0x1, PT ;  /* 0x000000010300780c */ /* 0x000fe40003f04270 */
[----:B------:R-:W-:-:S11]  /*92d0*/  SHF.R.S32.HI R3, RZ, 0x1, R3 ;  /* 0x00000001ff037819 */ /* 0x000fd60000011403 */
[----:B0-----:R-:W-:Y:S05]  /*92e0*/  @P0 BRA `(.L_x_4242) ;  /* 0xffffff3000000947 */ /* 0x001fea000383ffff */
.L_x_4241:
        /* <DEDUP_REMOVED lines=14> */
.L_x_4245:
        /* <DEDUP_REMOVED lines=8> */
[----:B0-----:R-:W-:Y:S02]  /*9450*/  @!P0 IMAD R18, R18, R4, RZ ;  /* 0x0000000412128224 */ /* 0x001fe400078e02ff */
[----:B------:R-:W-:-:S05]  /*9460*/  @!P0 IMAD R19, R19, R5, RZ ;  /* 0x0000000513138224 */ /* 0x000fca00078e02ff */
[----:B------:R0:W-:Y:S01]  /*9470*/  @!P0 STS.64 [R6.X8+0x10], R18 ;  /* 0x0000101206008388 */ /* 0x0001e20000008a00 */
[----:B------:R-:W-:-:S13]  /*9480*/  ISETP.GE.AND P0, PT, R3, 0x20, PT ;  /* 0x000000200300780c */ /* 0x000fda0003f06270 */
[----:B0-----:R-:W-:Y:S05]  /*9490*/  @P0 BRA `(.L_x_4245) ;  /* 0xffffff3000000947 */ /* 0x001fea000383ffff */
[----:B------:R-:W-:-:S04]  /*94a0*/  MOV R0, 0x20 ;  /* 0x0000002000007802 */ /* 0x000fc80000000f00 */
.L_x_4244:
[----:B0-----:R-:W-:Y:S01]  /*94b0*/  ISETP.GE.AND P0, PT, R0, 0x2, PT ;  /* 0x000000020000780c */ /* 0x001fe20003f06270 */
[----:B------:R-:W-:Y:S01]  /*94c0*/  WARPSYNC 0xffffffff ;  /* 0xffffffff00007948 */ /* 0x000fe20003800000 */
[----:B------:R-:W-:Y:S11]  /*94d0*/  BAR.SYNC.DEFER_BLOCKING 0x0 ;  /* 0x0000000000007b1d */ /* 0x000ff60000010000 */
[----:B------:R-:W-:Y:S05]  /*94e0*/  @!P0 BRA `(.L_x_4243) ;  /* 0x0000008000008947 */ /* 0x000fea0003800000 */
[----:B------:R-:W-:-:S05]  /*94f0*/  IMAD.MOV.U32 R3, RZ, RZ, 0x1 ;  /* 0x00000001ff037424 */ /* 0x000fca00078e00ff */
.L_x_4246:
[----:B------:R-:W0:Y:S04]  /*9500*/  SHFL.DOWN PT, R5, R18, R3, 0x1f ;  /* 0x08001f0312057589 */ /* 0x000e2800000e0000 */
[----:B------:R1:W2:Y:S02]  /*9510*/  SHFL.DOWN PT, R4, R19, R3, 0x1f ;  /* 0x08001f0313047589 */ /* 0x0002a400000e0000 */
[----:B-1----:R-:W-:-:S04]  /*9520*/  SHF.L.U32 R3, R3, 0x1, RZ ;  /* 0x0000000103037819 */ /* 0x002fc800000006ff */
[----:B------:R-:W-:Y:S01]  /*9530*/  ISETP.GE.AND P0, PT, R3, R0, PT ;  /* 0x000000000300720c */ /* 0x000fe20003f06270 */
[----:B0-----:R-:W-:Y:S02]  /*9540*/  IMAD R18, R5, R18, RZ ;  /* 0x0000001205127224 */ /* 0x001fe400078e02ff */
[----:B--2---:R-:W-:-:S10]  /*9550*/  IMAD R19, R4, R19, RZ ;  /* 0x0000001304137224 */ /* 0x004fd400078e02ff */
[----:B------:R-:W-:Y:S05]  /*9560*/  @!P0 BRA `(.L_x_4246) ;  /* 0xffffff9000008947 */ /* 0x000fea000383ffff */
.L_x_4243:
        /* <DEDUP_REMOVED lines=203> */
.L_x_4247:
        /* <DEDUP_REMOVED lines=202> */
.L_x_4248:
        /* <DEDUP_REMOVED lines=217> */
.L_x_4250:
        /* <DEDUP_REMOVED lines=202> */
.L_x_4251:
        /* <DEDUP_REMOVED lines=11> */
.L_x_4253:
[----:B------:R-:W-:Y:S05]  /*c9a0*/  BSYNC B0 ;  /* 0x0000000000007941 */ /* 0x000fea0003800000 */
.L_x_4252:
        /* <DEDUP_REMOVED lines=13> */
.L_x_4255:
[----:B------:R-:W-:Y:S05]  /*ca80*/  BSYNC B0 ;  /* 0x0000000000007941 */ /* 0x000fea0003800000 */
.L_x_4254:
        /* <DEDUP_REMOVED lines=31> */
.L_x_4257:
[----:B------:R-:W-:Y:S05]  /*cc80*/  BSYNC B0 ;  /* 0x0000000000007941 */ /* 0x000fea0003800000 */
.L_x_4256:
        /* <DEDUP_REMOVED lines=23> */
.L_x_4262:
        /* <DEDUP_REMOVED lines=8> */
[----:B--2---:R-:W-:Y:S02]  /*ce80*/  IMAD R16, R15, R16, RZ ;  /* 0x000000100f107224 */ /* 0x004fe400078e02ff */
[----:B---3--:R-:W-:-:S10]  /*ce90*/  IMAD R17, R12, R17, RZ ;  /* 0x000000110c117224 */ /* 0x008fd400078e02ff */
[----:B------:R-:W-:Y:S05]  /*cea0*/  @!P0 BRA `(.L_x_4262) ;  /* 0xffffff5000008947 */ /* 0x000fea000383ffff */
.L_x_4261:
[----:B------:R-:W-:Y:S05]  /*ceb0*/  BSYNC B1 ;  /* 0x0000000000017941 */ /* 0x000fea0003800000 */
.L_x_4260:
[----:B------:R-:W-:Y:S05]  /*cec0*/  BRA `(.L_x_4263) ;  /* 0x0000010000007947 */ /* 0x000fea0003800000 */
.L_x_4259:
[----:B------:R-:W-:Y:S01]  /*ced0*/  ISETP.GE.U32.AND P0, PT, R2, c[0x0][0x17c], PT ;  /* 0x00005f0002007a0c */ /* 0x000fe20003f06070 */
[----:B------:R-:W-:-:S12]  /*cee0*/  IMAD.MOV.U32 R17, RZ, RZ, c[0x0][0x164] ;  /* 0x00005900ff117624 */ /* 0x000fd800078e00ff */
[----:B------:R-:W-:Y:S05]  /*cef0*/  @P0 BRA `(.L_x_4263) ;  /* 0x000000d000000947 */ /* 0x000fea0003800000 */
[----:B-----5:R-:W-:Y:S02]  /*cf00*/  MOV R13, R2 ;  /* 0x00000002000d7202 */ /* 0x020fe40000000f00 */
[----:B------:R-:W-:-:S03]  /*cf10*/  MOV R17, c[0x0][0x164] ;  /* 0x0000590000117a02 */ /* 0x000fc60000000f00 */
.L_x_4264:
        /* <DEDUP_REMOVED lines=8> */
[----:B--2---:R-:W-:Y:S02]  /*cfa0*/  IMAD R16, R15, R16, RZ ;  /* 0x000000100f107224 */ /* 0x004fe400078e02ff */
[----:B---3--:R-:W-:-:S10]  /*cfb0*/  IMAD R17, R12, R17, RZ ;  /* 0x000000110c117224 */ /* 0x008fd400078e02ff */
[----:B------:R-:W-:Y:S05]  /*cfc0*/  @!P0 BRA `(.L_x_4264) ;  /* 0xffffff5000008947 */ /* 0x000fea000383ffff */
.L_x_4263:
[----:B------:R-:W-:Y:S05]  /*cfd0*/  BSYNC B0 ;  /* 0x0000000000007941 */ /* 0x000fea0003800000 */
.L_x_4258:
        /* <DEDUP_REMOVED lines=8> */
.L_x_4266:
[----:B------:R-:W-:Y:S01]  /*d060*/  IADD3 R10, R2, R11, RZ ;  /* 0x0000000b020a7210 */ /* 0x000fe20007ffe0ff */
[----:B------:R-:W-:Y:S03]  /*d070*/  BAR.SYNC.DEFER_BLOCKING 0x0 ;  /* 0x0000000000007b1d */ /* 0x000fe60000010000 */
[----:B------:R-:W-:-:S04]  /*d080*/  ISETP.GE.U32.AND P0, PT, R10, c[0x0][0x4], PT ;  /* 0x000001000a007a0c */ /* 0x000fc80003f06070 */
[----:B------:R-:W-:-:S13]  /*d090*/  ISETP.GE.U32.OR P0, PT, R2, R11, P0 ;  /* 0x0000000b0200720c */ /* 0x000fda0000706470 */
[----:B------:R-:W-:-:S05]  /*d0a0*/  @!P0 IMAD R10, R10, c[0x0][0x0], R23 ;  /* 0x000000000a0a8a24 */ /* 0x000fca00078e0217 */
[----:B------:R-:W0:Y:S02]  /*d0b0*/  @!P0 LDS.64 R12, [R10.X8+0x10] ;  /* 0x000010000a0c8984 */ /* 0x000e240000008a00 */
[----:B0-----:R-:W-:Y:S02]  /*d0c0*/  @!P0 IMAD R16, R16, R12, RZ ;  /* 0x0000000c10108224 */ /* 0x001fe400078e02ff */
[----:B------:R-:W-:-:S05]  /*d0d0*/  @!P0 IMAD R17, R17, R13, RZ ;  /* 0x0000000d11118224 */ /* 0x000fca00078e02ff */
[----:B------:R0:W-:Y:S01]  /*d0e0*/  @!P0 STS.64 [R0.X8+0x10], R16 ;  /* 0x0000101000008388 */ /* 0x0001e20000008a00 */
[----:B------:R-:W-:Y:S02]  /*d0f0*/  ISETP.GT.AND P0, PT, R11, 0x1, PT ;  /* 0x000000010b00780c */ /* 0x000fe40003f04270 */
[----:B------:R-:W-:-:S11]  /*d100*/  SHF.R.S32.HI R11, RZ, 0x1, R11 ;  /* 0x00000001ff0b7819 */ /* 0x000fd6000001140b */
[----:B0-----:R-:W-:Y:S05]  /*d110*/  @P0 BRA `(.L_x_4266) ;  /* 0xffffff4000000947 */ /* 0x001fea000383ffff */
.L_x_4265:
        /* <DEDUP_REMOVED lines=13> */
.L_x_4269:
[----:B------:R-:W-:Y:S01]  /*d1f0*/  IADD3 R10, R23, R2, RZ ;  /* 0x00000002170a7210 */ /* 0x000fe20007ffe0ff */
[----:B------:R-:W-:Y:S03]  /*d200*/  BAR.SYNC.DEFER_BLOCKING 0x0 ;  /* 0x0000000000007b1d */ /* 0x000fe60000010000 */
[----:B------:R-:W-:-:S04]  /*d210*/  ISETP.GE.U32.AND P0, PT, R10, c[0x0][0x0], PT ;  /* 0x000000000a007a0c */ /* 0x000fc80003f06070 */
[----:B------:R-:W-:-:S13]  /*d220*/  ISETP.GE.U32.OR P0, PT, R23, R2, P0 ;  /* 0x000000021700720c */ /* 0x000fda0000706470 */
[----:B------:R-:W-:Y:S02]  /*d230*/  @!P0 LEA R10, R2, R13, 0x3 ;  /* 0x0000000d020a8211 */ /* 0x000fe400078e18ff */
[----:B------:R-:W-:-:S04]  /*d240*/  SHF.R.S32.HI R2, RZ, 0x1, R2 ;  /* 0x00000001ff027819 */ /* 0x000fc80000011402 */
[----:B------:R-:W0:Y:S02]  /*d250*/  @!P0 LDS.64 R10, [R10] ;  /* 0x000000000a0a8984 */ /* 0x000e240000000a00 */
[----:B0-----:R-:W-:Y:S02]  /*d260*/  @!P0 IMAD R16, R16, R10, RZ ;  /* 0x0000000a10108224 */ /* 0x001fe400078e02ff */
[----:B------:R-:W-:-:S05]  /*d270*/  @!P0 IMAD R17, R17, R11, RZ ;  /* 0x0000000b11118224 */ /* 0x000fca00078e02ff */
[----:B------:R0:W-:Y:S01]  /*d280*/  @!P0 STS.64 [R0.X8+0x10], R16 ;  /* 0x0000101000008388 */ /* 0x0001e20000008a00 */
[----:B------:R-:W-:-:S13]  /*d290*/  ISETP.GE.AND P0, PT, R2, 0x20, PT ;  /* 0x000000200200780c */ /* 0x000fda0003f06270 */
[----:B0-----:R-:W-:Y:S05]  /*d2a0*/  @P0 BRA `(.L_x_4269) ;  /* 0xffffff4000000947 */ /* 0x001fea000383ffff */
[----:B------:R-:W-:-:S04]  /*d2b0*/  IMAD.MOV.U32 R2, RZ, RZ, 0x20 ;  /* 0x00000020ff027424 */ /* 0x000fc800078e00ff */
.L_x_4268:
[----:B0-----:R-:W-:Y:S01]  /*d2c0*/  BAR.SYNC.DEFER_BLOCKING 0x0 ;  /* 0x0000000000007b1d */ /* 0x001fe20000010000 */
[----:B------:R-:W-:-:S13]  /*d2d0*/  ISETP.GE.AND P0, PT, R2, 0x2, PT ;  /* 0x000000020200780c */ /* 0x000fda0003f06270 */
[----:B------:R-:W-:Y:S05]  /*d2e0*/  @!P0 BRA `(.L_x_4267) ;  /* 0x0000008000008947 */ /* 0x000fea0003800000 */
[----:B------:R-:W-:-:S05]  /*d2f0*/  MOV R11, 0x1 ;  /* 0x00000001000b7802 */ /* 0x000fca0000000f00 */
.L_x_4270:
[----:B------:R-:W0:Y:S04]  /*d300*/  SHFL.DOWN PT, R13, R16, R11, 0x1f ;  /* 0x08001f0b100d7589 */ /* 0x000e2800000e0000 */
[----:B------:R1:W2:Y:S02]  /*d310*/  SHFL.DOWN PT, R0, R17, R11, 0x1f ;  /* 0x08001f0b11007589 */ /* 0x0002a400000e0000 */
[----:B-1----:R-:W-:-:S04]  /*d320*/  SHF.L.U32 R11, R11, 0x1, RZ ;  /* 0x000000010b0b7819 */ /* 0x002fc800000006ff */
[----:B------:R-:W-:Y:S01]  /*d330*/  ISETP.GE.AND P0, PT, R11, R2, PT ;  /* 0x000000020b00720c */ /* 0x000fe20003f06270 */
[----:B0-----:R-:W-:Y:S02]  /*d340*/  IMAD R16, R13, R16, RZ ;  /* 0x000000100d107224 */ /* 0x001fe400078e02ff */
[----:B--2---:R-:W-:-:S10]  /*d350*/  IMAD R17, R0, R17, RZ ;  /* 0x0000001100117224 */ /* 0x004fd400078e02ff */
[----:B------:R-:W-:Y:S05]  /*d360*/  @!P0 BRA `(.L_x_4270) ;  /* 0xffffff9000008947 */ /* 0x000fea000383ffff */
.L_x_4267:
        /* <DEDUP_REMOVED lines=11> */
[----:B--2---:R-:W-:Y:S02]  /*d420*/  IMAD R16, R16, R3, RZ ;  /* 0x0000000310107224 */ /* 0x004fe400078e02ff */
[----:B---3--:R-:W-:Y:S02]  /*d430*/  IMAD R17, R17, R0, RZ ;  /* 0x0000000011117224 */ /* 0x008fe400078e02ff */
.L_x_4272:
        /* <DEDUP_REMOVED lines=24> */
.L_x_4274:
        /* <DEDUP_REMOVED lines=24> */
.L_x_4275:
[----:B------:R-:W-:-:S04]  /*d740*/  IADD3 R24, P0, R24, c[0x0][0x540], RZ ;  /* 0x0001500018187a10 */ /* 0x000fc80007f1e0ff */
[----:B------:R-:W-:-:S05]  /*d750*/  IADD3.X R25, RZ, c[0x0][0x544], RZ, P0, !PT ;  /* 0x00015100ff197a10 */ /* 0x000fca00007fe4ff */
[----:B------:R-:W-:Y:S01]  /*d760*/  STG.E [R24.64], R17 ;  /* 0x0000001118007986 */ /* 0x000fe2000c101924 */
[----:B------:R-:W-:Y:S05]  /*d770*/  EXIT ;  /* 0x000000000000794d */ /* 0x000fea0003800000 */
.L_x_4273:
[----:B------:R-:W-:Y:S04]  /*d780*/  STG.E [R4.64], R16 ;  /* 0x0000001004007986 */ /* 0x000fe8000c101924 */
[----:B------:R-:W-:Y:S01]  /*d790*/  STG.E [R4.64+0x4], R17 ;  /* 0x0000041104007986 */ /* 0x000fe2000c101924 */
[----:B------:R-:W-:Y:S05]  /*d7a0*/  EXIT ;  /* 0x000000000000794d */ /* 0x000fea0003800000 */
.L_x_4271:
[----:B------:R-:W-:Y:S01]  /*d7b0*/  ISETP.NE.AND P0, PT, RZ, UR38, PT ;  /* 0x00000026ff007c0c */ /* 0x000fe2000bf05270 */
[----:B------:R-:W-:Y:S02]  /*d7c0*/  ULDC.U8 UR4, c[0x0][0x571] ;  /* 0x00015c4000047ab9 */ /* 0x000fe40000000000 */
[----:B------:R-:W-:-:S10]  /*d7d0*/  ISETP.NE.AND P1, PT, RZ, UR4, PT ;  /* 0x00000004ff007c0c */ /* 0x000fd4000bf25270 */
[----:B------:R-:W-:Y:S05]  /*d7e0*/  @!P0 BRA `(.L_x_4276) ;  /* 0x0000004000008947 */ /* 0x000fea0003800000 */
[----:B------:R-:W2:Y:S04]  /*d7f0*/  LDG.E R3, [R6.64] ;  /* 0x0000002406037981 */ /* 0x000ea8000c1e1900 */
[----:B------:R-:W3:Y:S01]  /*d800*/  LDG.E R0, [R8.64] ;  /* 0x0000002408007981 */ /* 0x000ee2000c1e1900 */
[----:B--2---:R-:W-:Y:S02]  /*d810*/  IMAD R16, R16, R3, RZ ;  /* 0x0000000310107224 */ /* 0x004fe400078e02ff */
[----:B---3--:R-:W-:Y:S02]  /*d820*/  IMAD R17, R17, R0, RZ ;  /* 0x0000000011117224 */ /* 0x008fe400078e02ff */
.L_x_4276:
        /* <DEDUP_REMOVED lines=24> */
.L_x_4278:
        /* <DEDUP_REMOVED lines=24> */
.L_x_4279:
[----:B------:R-:W-:-:S04]  /*db30*/  IADD3 R24, P0, R24, c[0x0][0x540], RZ ;  /* 0x0001500018187a10 */ /* 0x000fc80007f1e0ff */
[----:B------:R-:W-:-:S05]  /*db40*/  IADD3.X R25, RZ, c[0x0][0x544], RZ, P0, !PT ;  /* 0x00015100ff197a10 */ /* 0x000fca00007fe4ff */
[----:B------:R-:W-:Y:S01]  /*db50*/  STG.E [R24.64], R17 ;  /* 0x0000001118007986 */ /* 0x000fe2000c101924 */
[----:B------:R-:W-:Y:S05]  /*db60*/  EXIT ;  /* 0x000000000000794d */ /* 0x000fea0003800000 */
.L_x_4277:
[----:B------:R-:W-:Y:S04]  /*db70*/  STG.E [R6.64], R16 ;  /* 0x0000001006007986 */ /* 0x000fe8000c101924 */
[----:B------:R-:W-:Y:S01]  /*db80*/  STG.E [R8.64], R17 ;  /* 0x0000001108007986 */ /* 0x000fe2000c101924 */
[----:B------:R-:W-:Y:S05]  /*db90*/  EXIT ;  /* 0x000000000000794d */ /* 0x000fea0003800000 */
.L_x_4249:
        /* <DEDUP_REMOVED lines=18> */
[----:B--2---:R-:W-:Y:S02]  /*dcc0*/  IMAD R18, R18, R3, RZ ;  /* 0x0000000312127224 */ /* 0x004fe400078e02ff */
[----:B---3--:R-:W-:Y:S02]  /*dcd0*/  IMAD R19, R19, R0, RZ ;  /* 0x0000000013137224 */ /* 0x008fe400078e02ff */
.L_x_4281:
        /* <DEDUP_REMOVED lines=24> */
.L_x_4283:
        /* <DEDUP_REMOVED lines=24> */
.L_x_4284:
[----:B------:R-:W-:-:S04]  /*dfe0*/  IADD3 R24, P0, R24, c[0x0][0x540], RZ ;  /* 0x0001500018187a10 */ /* 0x000fc80007f1e0ff */
[----:B------:R-:W-:-:S05]  /*dff0*/  IADD3.X R25, RZ, c[0x0][0x544], RZ, P0, !PT ;  /* 0x00015100ff197a10 */ /* 0x000fca00007fe4ff */
[----:B------:R-:W-:Y:S01]  /*e000*/  STG.E [R24.64], R19 ;  /* 0x0000001318007986 */ /* 0x000fe2000c101924 */
[----:B------:R-:W-:Y:S05]  /*e010*/  EXIT ;  /* 0x000000000000794d */ /* 0x000fea0003800000 */
.L_x_4282:
[----:B------:R-:W-:Y:S04]  /*e020*/  STG.E [R4.64], R18 ;  /* 0x0000001204007986 */ /* 0x000fe8000c101924 */
[----:B------:R-:W-:Y:S01]  /*e030*/  STG.E [R4.64+0x4], R19 ;  /* 0x0000041304007986 */ /* 0x000fe2000c101924 */
[----:B------:R-:W-:Y:S05]  /*e040*/  EXIT ;  /* 0x000000000000794d */ /* 0x000fea0003800000 */
.L_x_4280:
[----:B0-----:R-:W-:Y:S01]  /*e050*/  ISETP.NE.AND P0, PT, R0, RZ, PT ;  /* 0x000000ff0000720c */ /* 0x001fe20003f05270 */
[----:B------:R-:W-:Y:S02]  /*e060*/  ULDC.U8 UR4, c[0x0][0x571] ;  /* 0x00015c4000047ab9 */ /* 0x000fe40000000000 */
[----:B------:R-:W-:-:S10]  /*e070*/  ISETP.NE.AND P1, PT, RZ, UR4, PT ;  /* 0x00000004ff007c0c */ /* 0x000fd4000bf25270 */
[----:B------:R-:W-:Y:S05]  /*e080*/  @!P0 BRA `(.L_x_4285) ;  /* 0x0000004000008947 */ /* 0x000fea0003800000 */
[----:B------:R-:W2:Y:S04]  /*e090*/  LDG.E R3, [R6.64] ;  /* 0x0000002406037981 */ /* 0x000ea8000c1e1900 */
[----:B------:R-:W3:Y:S01]  /*e0a0*/  LDG.E R0, [R8.64] ;  /* 0x0000002408007981 */ /* 0x000ee2000c1e1900 */
[----:B--2---:R-:W-:Y:S02]  /*e0b0*/  IMAD R18, R18, R3, RZ ;  /* 0x0000000312127224 */ /* 0x004fe400078e02ff */
[----:B---3--:R-:W-:Y:S02]  /*e0c0*/  IMAD R19, R19, R0, RZ ;  /* 0x0000000013137224 */ /* 0x008fe400078e02ff */
.L_x_4285:
        /* <DEDUP_REMOVED lines=24> */
.L_x_4287:
        /* <DEDUP_REMOVED lines=24> */
.L_x_4288:
[----:B------:R-:W-:-:S04]  /*e3d0*/  IADD3 R24, P0, R24, c[0x0][0x540], RZ ;  /* 0x0001500018187a10 */ /* 0x000fc80007f1e0ff */
[----:B------:R-:W-:-:S05]  /*e3e0*/  IADD3.X R25, RZ, c[0x0][0x544], RZ, P0, !PT ;  /* 0x00015100ff197a10 */ /* 0x000fca00007fe4ff */
[----:B------:R-:W-:Y:S01]  /*e3f0*/  STG.E [R24.64], R19 ;  /* 0x0000001318007986 */ /* 0x000fe2000c101924 */
[----:B------:R-:W-:Y:S05]  /*e400*/  EXIT ;  /* 0x000000000000794d */ /* 0x000fea0003800000 */
.L_x_4286:
[----:B------:R-:W-:Y:S04]  /*e410*/  STG.E [R6.64], R18 ;  /* 0x0000001206007986 */ /* 0x000fe8000c101924 */
[----:B------:R-:W-:Y:S01]  /*e420*/  STG.E [R8.64], R19 ;  /* 0x0000001308007986 */ /* 0x000fe2000c101924 */
[----:B------:R-:W-:Y:S05]  /*e430*/  EXIT ;  /* 0x000000000000794d */ /* 0x000fea0003800000 */
.L_x_4289:
        /* <DEDUP_REMOVED lines=12> */
.L_x_8833:


//--------------------- .text._ZN2at6native13reduce_kernelILi128ELi4ENS0_8ReduceOpIiNS0_14func_wrapper_tIiNS0_55_GLOBAL__N__0955718d_22_SparseCsrTensorMath_cu_868dd54514ReductionMulOpIiEEEEjiLi4ELi4EEEEEvT1_ --------------------------
	.section	.text._ZN2at6native13reduce_kernelILi128ELi4ENS0_8ReduceOpIiNS0_14func_wrapper_tIiNS0_55_GLOBAL__N__0955718d_22_SparseCsrTensorMath_cu_868dd54514ReductionMulOpIiEEEEjiLi4ELi4EEEEEvT1_,"ax",@progbits
	.sectioninfo	@"SHI_REGISTERS=48"
	.align	128
.text._ZN2at6native13reduce_kernelILi128ELi4ENS0_8ReduceOpIiNS0_14func_wrapper_tIiNS0_55_GLOBAL__N__0955718d_22_SparseCsrTensorMath_cu_868dd54514ReductionMulOpIiEEEEjiLi4ELi4EEEEEvT1_:
        .type           _ZN2at6native13reduce_kernelILi128ELi4ENS0_8ReduceOpIiNS0_14func_wrapper_tIiNS0_55_GLOBAL__N__0955718d_22_SparseCsrTensorMath_cu_868dd54514ReductionMulOpIiEEEEjiLi4ELi4EEEEEvT1_,@function
        .size           _ZN2at6native13reduce_kernelILi128ELi4ENS0_8ReduceOpIiNS0_14func_wrapper_tIiNS0_55_GLOBAL__N__0955718d_22_SparseCsrTensorMath_cu_868dd54514ReductionMulOpIiEEEEjiLi4ELi4EEEEEvT1_,(.L_x_8834 - _ZN2at6native13reduce_kernelILi128ELi4ENS0_8ReduceOpIiNS0_14func_wrapper_tIiNS0_55_GLOBAL__N__0955718d_22_SparseCsrTensorMath_cu_868dd54514ReductionMulOpIiEEEEjiLi4ELi4EEEEEvT1_)
        .other          _ZN2at6native13reduce_kernelILi128ELi4ENS0_8ReduceOpIiNS0_14func_wrapper_tIiNS0_55_GLOBAL__N__0955718d_22_SparseCsrTensorMath_cu_868dd54514ReductionMulOpIiEEEEjiLi4ELi4EEEEEvT1_,@"STO_CUDA_ENTRY STV_DEFAULT"
_ZN2at6native13reduce_kernelILi128ELi4ENS0_8ReduceOpIiNS0_14func_wrapper_tIiNS0_55_GLOBAL__N__0955718d_22_SparseCsrTensorMath_cu_868dd54514ReductionMulOpIiEEEEjiLi4ELi4EEEEEvT1_:
        /* <DEDUP_REMOVED lines=213> */
.L_x_4290:
        /* <DEDUP_REMOVED lines=50> */
.L_x_4299:
[----:B------:R-:W-:Y:S05]  /*1070*/  BSYNC B2 ;  /* 0x0000000000027941 */ /* 0x000fea0003800000 */
.L_x_4298:
        /* <DEDUP_REMOVED lines=9> */
.L_x_4297:
[----:B------:R-:W-:Y:S05]  /*1110*/  BSYNC B1 ;  /* 0x0000000000017941 */ /* 0x000fea0003800000 */
.L_x_4296:
[C---:B------:R-:W-:Y:S02]  /*1120*/  IADD3 R5, P0, -R6.reuse, 0x4, RZ ;  /* 0x0000000406057810 */ /* 0x040fe40007f1e1ff */
[----:B------:R-:W-:Y:S02]  /*1130*/  IADD3 R0, R6, c[0x0][0x16c], RZ ;  /* 0x00005b0006007a10 */ /* 0x000fe40007ffe0ff */
[----:B------:R-:W-:Y:S02]  /*1140*/  LEA R40, P1, R5, R40, 0x2 ;  /* 0x0000002805287211 */ /* 0x000fe400078210ff */
[----:B------:R-:W-:Y:S02]  /*1150*/  IADD3.X R4, RZ, -0x1, RZ, P0, !PT ;  /* 0xffffffffff047810 */ /* 0x000fe400007fe4ff */
[----:B------:R-:W-:-:S02]  /*1160*/  IADD3 R0, R0, -0x4, RZ ;  /* 0xfffffffc00007810 */ /* 0x000fc40007ffe0ff */
[----:B------:R-:W-:Y:S02]  /*1170*/  LEA.HI.X R41, R5, R41, R4, 0x2, P1 ;  /* 0x0000002905297211 */ /* 0x000fe400008f1404 */
.L_x_4295:
[----:B------:R-:W-:Y:S05]  /*1180*/  BSYNC B0 ;  /* 0x0000000000007941 */ /* 0x000fea0003800000 */
.L_x_4294:
        /* <DEDUP_REMOVED lines=14> */
.L_x_4302:
        /* <DEDUP_REMOVED lines=10> */
.L_x_4301:
[----:B------:R-:W-:Y:S05]  /*1310*/  BSYNC B0 ;  /* 0x0000000000007941 */ /* 0x000fea0003800000 */
.L_x_4300:
        /* <DEDUP_REMOVED lines=8> */
.L_x_4304:
[----:B------:R-:W-:Y:S05]  /*13a0*/  BSYNC B0 ;  /* 0x0000000000007941 */ /* 0x000fea0003800000 */
.L_x_4303:
        /* <DEDUP_REMOVED lines=11> */
.L_x_4306:
[----:B------:R-:W-:Y:S05]  /*1460*/  BSYNC B0 ;  /* 0x0000000000007941 */ /* 0x000fea0003800000 */
.L_x_4305:
[----:B------:R-:W-:Y:S01]  /*1470*/  IMAD R8, R8, R3, RZ ;  /* 0x0000000308087224 */ /* 0x000fe200078e02ff */
[----:B------:R-:W-:Y:S01]  /*1480*/  MOV R25, RZ ;  /* 0x000000ff00197202 */ /* 0x000fe20000000f00 */
[----:B------:R-:W-:Y:S02]  /*1490*/  CS2R R26, SRZ ;  /* 0x00000000001a7805 */ /* 0x000fe4000001ff00 */
[----:B------:R-:W-:-:S04]  /*14a0*/  IMAD R11, R8, R11, RZ ;  /* 0x0000000b080b7224 */ /* 0x000fc800078e02ff */
[----:B------:R-:W-:Y:S01]  /*14b0*/  IMAD R24, R11, R24, RZ ;  /* 0x000000180b187224 */ /* 0x000fe200078e02ff */
[----:B------:R-:W-:Y:S05]  /*14c0*/  BRA `(.L_x_4292) ;  /* 0x0000844000007947 */ /* 0x000fea0003800000 */
.L_x_4293:
        /* <DEDUP_REMOVED lines=47> */
.L_x_4316:
        /* <DEDUP_REMOVED lines=226> */
.L_x_4311:
        /* <DEDUP_REMOVED lines=228> */
.L_x_4312:
        /* <DEDUP_REMOVED lines=219> */
.L_x_4313:
        /* <DEDUP_REMOVED lines=217> */
.L_x_4314:
[----:B------:R-:W-:-:S04]  /*4f60*/  LOP3.LUT R21, R23, 0xfffffff0, RZ, 0xc0, !PT ;  /* 0xfffffff017157812 */ /* 0x000fc800078ec0ff */
[----:B------:R-:W-:-:S04]  /*4f70*/  IADD3 R20, P1, R40, R21, RZ ;  /* 0x0000001528147210 */ /* 0x000fc80007f3e0ff */
[----:B------:R-:W-:-:S06]  /*4f80*/  IADD3.X R21, RZ, R41, RZ, P1, !PT ;  /* 0x00000029ff157210 */ /* 0x000fcc0000ffe4ff */
[----:B------:R-:W2:Y:S01]  /*4f90*/  LDG.E.128 R20, [R20.64] ;  /* 0x0000002414147981 */ /* 0x000ea2000c1e1d00 */
[----:B------:R-:W-:Y:S01]  /*4fa0*/  IADD3 R37, R37, c[0x0][0x174], RZ ;  /* 0x00005d0025257a10 */ /* 0x000fe20007ffe0ff */
[----:B------:R-:W-:Y:S02]  /*4fb0*/  IMAD.MOV.U32 R30, RZ, RZ, c[0x0][0x174] ;  /* 0x00005d00ff1e7624 */ /* 0x000fe400078e00ff */
[----:B-----5:R-:W-:Y:S02]  /*4fc0*/  IMAD R27, R12, R27, RZ ;  /* 0x0000001b0c1b7224 */ /* 0x020fe400078e02ff */
[----:B------:R-:W-:Y:S02]  /*4fd0*/  IMAD R30, R30, 0x3, R37 ;  /* 0x000000031e1e7824 */ /* 0x000fe400078e0225 */
[----:B------:R-:W-:Y:S02]  /*4fe0*/  IMAD R16, R13, R16, RZ ;  /* 0x000000100d107224 */ /* 0x000fe400078e02ff */
[----:B------:R-:W-:Y:S01]  /*4ff0*/  IMAD R29, R14, R29, RZ ;  /* 0x0000001d0e1d7224 */ /* 0x000fe200078e02ff */
[----:B------:R-:W-:Y:S01]  /*5000*/  ISETP.GE.U32.AND P1, PT, R30, c[0x0][0x16c], PT ;  /* 0x00005b001e007a0c */ /* 0x000fe20003f26070 */
[----:B------:R-:W-:-:S02]  /*5010*/  IMAD R24, R15, R24, RZ ;  /* 0x000000180f187224 */ /* 0x000fc400078e02ff */
[----:B------:R-:W-:Y:S02]  /*5020*/  IMAD R33, R8, R33, RZ ;  /* 0x0000002108217224 */ /* 0x000fe400078e02ff */
[----:B------:R-:W-:Y:S02]  /*5030*/  IMAD R26, R9, R26, RZ ;  /* 0x0000001a091a7224 */ /* 0x000fe400078e02ff */
[----:B------:R-:W-:Y:S02]  /*5040*/  IMAD R35, R10, R35, RZ ;  /* 0x000000230a237224 */ /* 0x000fe400078e02ff */
[----:B------:R-:W-:Y:S02]  /*5050*/  IMAD R28, R11, R28, RZ ;  /* 0x0000001c0b1c7224 */ /* 0x000fe400078e02ff */
[----:B------:R-:W-:Y:S02]  /*5060*/  IMAD R39, R4, R39, RZ ;  /* 0x0000002704277224 */ /* 0x000fe400078e02ff */
[----:B------:R-:W-:-:S02]  /*5070*/  IMAD R32, R5, R32, RZ ;  /* 0x0000002005207224 */ /* 0x000fc400078e02ff */
[----:B------:R-:W-:Y:S02]  /*5080*/  IMAD R43, R6, R43, RZ ;  /* 0x0000002b062b7224 */ /* 0x000fe400078e02ff */
[----:B------:R-:W-:Y:S02]  /*5090*/  IMAD R34, R7, R34, RZ ;  /* 0x0000002207227224 */ /* 0x000fe400078e02ff */
[----:B--2---:R-:W-:Y:S02]  /*50a0*/  IMAD R3, R20, R3, RZ ;  /* 0x0000000314037224 */ /* 0x004fe400078e02ff */
[----:B------:R-:W-:Y:S02]  /*50b0*/  IMAD R0, R21, R0, RZ ;  /* 0x0000000015007224 */ /* 0x000fe400078e02ff */
[----:B------:R-:W-:Y:S02]  /*50c0*/  IMAD R25, R22, R25, RZ ;  /* 0x0000001916197224 */ /* 0x000fe400078e02ff */
[----:B------:R-:W-:Y:S01]  /*50d0*/  IMAD R36, R23, R36, RZ ;  /* 0x0000002417247224 */ /* 0x000fe200078e02ff */
[----:B------:R-:W-:Y:S01]  /*50e0*/  @P1 CALL.REL.NOINC `(.L_x_4315) ;  /* 0x0000001000001944 */ /* 0x000fe20003c00000 */
[----:B------:R-:W-:Y:S05]  /*50f0*/  BRA `(.L_x_4316) ;  /* 0xffffc6c000007947 */ /* 0x000fea000383ffff */
.L_x_4315:
[----:B------:R-:W-:Y:S05]  /*5100*/  BSYNC B1 ;  /* 0x0000000000017941 */ /* 0x000fea0003800000 */
.L_x_4310:
[----:B------:R-:W-:Y:S05]  /*5110*/  BSYNC B0 ;  /* 0x0000000000007941 */ /* 0x000fea0003800000 */
.L_x_4309:
        /* <DEDUP_REMOVED lines=205> */
.L_x_4319:
        /* <DEDUP_REMOVED lines=207> */
.L_x_4320:
        /* <DEDUP_REMOVED lines=207> */
.L_x_4321:
        /* <DEDUP_REMOVED lines=207> */
.L_x_4322:
[----:B------:R-:W-:-:S04]  /*84c0*/  LOP3.LUT R21, R38, 0xfffffff0, RZ, 0xc0, !PT ;  /* 0xfffffff026157812 */ /* 0x000fc800078ec0ff */
[----:B------:R-:W-:-:S05]  /*84d0*/  IADD3 R20, P1, R40, R21, RZ ;  /* 0x0000001528147210 */ /* 0x000fca0007f3e0ff */
[----:B------:R-:W-:-:S06]  /*84e0*/  IMAD.X R21, RZ, RZ, R41, P1 ;  /* 0x000000ffff157224 */ /* 0x000fcc00008e0629 */
[----:B------:R-:W5:Y:S02]  /*84f0*/  LDG.E.128 R20, [R20.64] ;  /* 0x0000002414147981 */ /* 0x000f64000c1e1d00 */
.L_x_4318:
[----:B------:R-:W-:Y:S05]  /*8500*/  BSYNC B0 ;  /* 0x0000000000007941 */ /* 0x000fea0003800000 */
.L_x_4317:
[----:B------:R-:W-:Y:S01]  /*8510*/  BSSY B0, `(.L_x_4323) ;  /* 0x000001a000007945 */ /* 0x000fe20003800000 */
[----:B------:R-:W-:Y:S05]  /*8520*/  @P0 BRA `(.L_x_4324) ;  /* 0x0000018000000947 */ /* 0x000fea0003800000 */
[----:B------:R-:W-:Y:S01]  /*8530*/  IADD3 R37, R37, c[0x0][0x174], RZ ;  /* 0x00005d0025257a10 */ /* 0x000fe20007ffe0ff */
[----:B-----5:R-:W-:Y:S02]  /*8540*/  IMAD R27, R27, R12, RZ ;  /* 0x0000000c1b1b7224 */ /* 0x020fe400078e02ff */
[----:B------:R-:W-:Y:S01]  /*8550*/  IMAD R16, R16, R13, RZ ;  /* 0x0000000d10107224 */ /* 0x000fe200078e02ff */
[----:B------:R-:W-:Y:S01]  /*8560*/  ISETP.GE.U32.AND P0, PT, R37, c[0x0][0x16c], PT ;  /* 0x00005b0025007a0c */ /* 0x000fe20003f06070 */
[----:B------:R-:W-:Y:S02]  /*8570*/  IMAD R29, R29, R14, RZ ;  /* 0x0000000e1d1d7224 */ /* 0x000fe400078e02ff */
[----:B------:R-:W-:-:S10]  /*8580*/  IMAD R24, R24, R15, RZ ;  /* 0x0000000f18187224 */ /* 0x000fd400078e02ff */
[----:B------:R-:W-:Y:S05]  /*8590*/  @P0 BRA `(.L_x_4324) ;  /* 0x0000011000000947 */ /* 0x000fea0003800000 */
[----:B------:R-:W-:Y:S01]  /*85a0*/  IADD3 R12, R37, c[0x0][0x174], RZ ;  /* 0x00005d00250c7a10 */ /* 0x000fe20007ffe0ff */
[----:B------:R-:W-:Y:S02]  /*85b0*/  IMAD R33, R33, R8, RZ ;  /* 0x0000000821217224 */ /* 0x000fe400078e02ff */
        /* <DEDUP_REMOVED lines=11> */
[----:B------:R-:W-:Y:S02]  /*8670*/  @!P0 IMAD R3, R3, R20, RZ ;  /* 0x0000001403038224 */ /* 0x000fe400078e02ff */
[----:B------:R-:W-:Y:S02]  /*8680*/  @!P0 IMAD R0, R0, R21, RZ ;  /* 0x0000001500008224 */ /* 0x000fe400078e02ff */
[----:B------:R-:W-:Y:S02]  /*8690*/  @!P0 IMAD R25, R25, R22, RZ ;  /* 0x0000001619198224 */ /* 0x000fe400078e02ff */
[----:B------:R-:W-:Y:S02]  /*86a0*/  @!P0 IMAD R36, R36, R23, RZ ;  /* 0x0000001724248224 */ /* 0x000fe400078e02ff */
.L_x_4324:
[----:B------:R-:W-:Y:S05]  /*86b0*/  BSYNC B0 ;  /* 0x0000000000007941 */ /* 0x000fea0003800000 */
.L_x_4323:
[----:B-----5:R-:W-:Y:S02]  /*86c0*/  IMAD R6, R35, R29, RZ ;  /* 0x0000001d23067224 */ /* 0x020fe400078e02ff */
[----:B------:R-:W-:Y:S02]  /*86d0*/  IMAD R7, R28, R24, RZ ;  /* 0x000000181c077224 */ /* 0x000fe400078e02ff */
        /* <DEDUP_REMOVED lines=9> */
[----:B------:R-:W-:Y:S01]  /*8770*/  IMAD R24, R4, R3, RZ ;  /* 0x0000000304187224 */ /* 0x000fe200078e02ff */
[----:B------:R-:W-:Y:S05]  /*8780*/  BRA `(.L_x_4292) ;  /* 0x0000118000007947 */ /* 0x000fea0003800000 */
.L_x_4308:
        /* <DEDUP_REMOVED lines=34> */
.L_x_4327:
        /* <DEDUP_REMOVED lines=22> */
[----:B--2---:R-:W-:Y:S02]  /*8b10*/  IMAD R29, R12, R29, RZ ;  /* 0x0000001d0c1d7224 */ /* 0x004fe400078e02ff */
[----:B------:R-:W-:Y:S02]  /*8b20*/  IMAD R28, R13, R28, RZ ;  /* 0x0000001c0d1c7224 */ /* 0x000fe400078e02ff */
[----:B------:R-:W-:Y:S02]  /*8b30*/  IMAD R27, R14, R27, RZ ;  /* 0x0000001b0e1b7224 */ /* 0x000fe400078e02ff */
[----:B------:R-:W-:Y:S02]  /*8b40*/  IMAD R16, R15, R16, RZ ;  /* 0x000000100f107224 */ /* 0x000fe400078e02ff */
[----:B---3--:R-:W-:Y:S02]  /*8b50*/  IMAD R3, R20, R3, RZ ;  /* 0x0000000314037224 */ /* 0x008fe400078e02ff */
[----:B------:R-:W-:-:S02]  /*8b60*/  IMAD R0, R21, R0, RZ ;  /* 0x0000000015007224 */ /* 0x000fc400078e02ff */
[----:B------:R-:W-:Y:S02]  /*8b70*/  IMAD R31, R22, R31, RZ ;  /* 0x0000001f161f7224 */ /* 0x000fe400078e02ff */
[----:B------:R-:W-:Y:S02]  /*8b80*/  IMAD R30, R23, R30, RZ ;  /* 0x0000001e171e7224 */ /* 0x000fe400078e02ff */
[----:B----4-:R-:W-:Y:S02]  /*8b90*/  IMAD R33, R4, R33, RZ ;  /* 0x0000002104217224 */ /* 0x010fe400078e02ff */
[----:B------:R-:W-:Y:S02]  /*8ba0*/  IMAD R32, R5, R32, RZ ;  /* 0x0000002005207224 */ /* 0x000fe400078e02ff */
[----:B------:R-:W-:Y:S02]  /*8bb0*/  IMAD R35, R6, R35, RZ ;  /* 0x0000002306237224 */ /* 0x000fe400078e02ff */
[----:B------:R-:W-:-:S02]  /*8bc0*/  IMAD R34, R7, R34, RZ ;  /* 0x0000002207227224 */ /* 0x000fc400078e02ff */
[----:B-----5:R-:W-:Y:S02]  /*8bd0*/  IMAD R24, R8, R24, RZ ;  /* 0x0000001808187224 */ /* 0x020fe400078e02ff */
[----:B------:R-:W-:Y:S02]  /*8be0*/  IMAD R25, R9, R25, RZ ;  /* 0x0000001909197224 */ /* 0x000fe400078e02ff */
[----:B------:R-:W-:Y:S02]  /*8bf0*/  IMAD R26, R10, R26, RZ ;  /* 0x0000001a0a1a7224 */ /* 0x000fe400078e02ff */
[----:B------:R-:W-:Y:S01]  /*8c00*/  IMAD R36, R11, R36, RZ ;  /* 0x000000240b247224 */ /* 0x000fe200078e02ff */
[----:B------:R-:W-:Y:S05]  /*8c10*/  @!P0 BRA `(.L_x_4327) ;  /* 0xfffffd9000008947 */ /* 0x000fea000383ffff */
[----:B------:R-:W-:Y:S05]  /*8c20*/  BSYNC B1 ;  /* 0x0000000000017941 */ /* 0x000fea0003800000 */
.L_x_4326:
[----:B------:R-:W-:Y:S05]  /*8c30*/  BSYNC B0 ;  /* 0x0000000000007941 */ /* 0x000fea0003800000 */
.L_x_4325:
        /* <DEDUP_REMOVED lines=27> */
.L_x_4329:
[----:B------:R-:W-:Y:S05]  /*8df0*/  BSYNC B0 ;  /* 0x0000000000007941 */ /* 0x000fea0003800000 */
.L_x_4328:
[----:B------:R-:W-:Y:S01]  /*8e00*/  BSSY B0, `(.L_x_4330) ;  /* 0x000001a000007945 */ /* 0x000fe20003800000 */
[----:B------:R-:W-:Y:S05]  /*8e10*/  @P1 BRA `(.L_x_4331) ;  /* 0x0000018000001947 */ /* 0x000fea0003800000 */
[----:B------:R-:W-:Y:S01]  /*8e20*/  IADD3 R37, R37, c[0x0][0x174], RZ ;  /* 0x00005d0025257a10 */ /* 0x000fe20007ffe0ff */
[----:B-----5:R-:W-:Y:S02]  /*8e30*/  IMAD R29, R29, R12, RZ ;  /* 0x0000000c1d1d7224 */ /* 0x020fe400078e02ff */
[----:B------:R-:W-:Y:S01]  /*8e40*/  IMAD R28, R28, R13, RZ ;  /* 0x0000000d1c1c7224 */ /* 0x000fe200078e02ff */
[----:B------:R-:W-:Y:S01]  /*8e50*/  ISETP.GE.U32.AND P0, PT, R37, c[0x0][0x16c], PT ;  /* 0x00005b0025007a0c */ /* 0x000fe20003f06070 */
[----:B------:R-:W-:-:S02]  /*8e60*/  IMAD R27, R27, R14, RZ ;  /* 0x0000000e1b1b7224 */ /* 0x000fc400078e02ff */
        /* <DEDUP_REMOVED lines=19> */
.L_x_4331:
[----:B------:R-:W-:Y:S05]  /*8fa0*/  BSYNC B0 ;  /* 0x0000000000007941 */ /* 0x000fea0003800000 */
.L_x_4330:
        /* <DEDUP_REMOVED lines=13> */
.L_x_4307:
        /* <DEDUP_REMOVED lines=37> */
.L_x_4334:
        /* <DEDUP_REMOVED lines=36> */
.L_x_4333:
[----:B------:R-:W-:Y:S05]  /*9510*/  BSYNC B0 ;  /* 0x0000000000007941 */ /* 0x000fea0003800000 */
.L_x_4332:
        /* <DEDUP_REMOVED lines=23> */
.L_x_4336:
[----:B------:R-:W-:Y:S05]  /*9690*/  BSYNC B0 ;  /* 0x0000000000007941 */ /* 0x000fea0003800000 */
.L_x_4335:
        /* <DEDUP_REMOVED lines=26> */
.L_x_4338:
[----:B------:R-:W-:Y:S05]  /*9840*/  BSYNC B0 ;  /* 0x0000000000007941 */ /* 0x000fea0003800000 */
.L_x_4337:
        /* <DEDUP_REMOVED lines=11> */
[----:B------:R-:W-:Y:S02]  /*9900*/  IMAD R24, R35, R24, RZ ;  /* 0x0000001823187224 */ /* 0x000fe400078e02ff */
.L_x_4292:
[----:B------:R-:W-:Y:S05]  /*9910*/  BSYNC B6 ;  /* 0x0000000000067941 */ /* 0x000fea0003800000 */
.L_x_4291:
        /* <DEDUP_REMOVED lines=9> */
.L_x_4340:
[----:B------:R-:W-:Y:S01]  /*99b0*/  IADD3 R4, R2, R3, RZ ;  /* 0x0000000302047210 */ /* 0x000fe20007ffe0ff */
[----:B------:R-:W-:Y:S01]  /*99c0*/  WARPSYNC 0xffffffff ;  /* 0xffffffff00007948 */ /* 0x000fe20003800000 */
[----:B------:R-:W-:Y:S02]  /*99d0*/  BAR.SYNC.DEFER_BLOCKING 0x0 ;  /* 0x0000000000007b1d */ /* 0x000fe40000010000 */
[----:B------:R-:W-:-:S04]  /*99e0*/  ISETP.GE.U32.AND P0, PT, R4, c[0x0][0x4], PT ;  /* 0x0000010004007a0c */ /* 0x000fc80003f06070 */
[----:B------:R-:W-:-:S13]  /*99f0*/  ISETP.GE.U32.OR P0, PT, R2, R3, P0 ;  /* 0x000000030200720c */ /* 0x000fda0000706470 */
[----:B------:R-:W-:-:S06]  /*9a00*/  @!P0 IMAD R4, R4, c[0x0][0x0], R17 ;  /* 0x0000000004048a24 */ /* 0x000fcc00078e0211 */
[----:B-1----:R-:W1:Y:S02]  /*9a10*/  @!P0 LDS.128 R4, [R4.X16+0x10] ;  /* 0x0000100004048984 */ /* 0x002e64000000cc00 */
[----:B-1----:R-:W-:Y:S02]  /*9a20*/  @!P0 IMAD R24, R24, R4, RZ ;  /* 0x0000000418188224 */ /* 0x002fe400078e02ff */
[----:B------:R-:W-:Y:S02]  /*9a30*/  @!P0 IMAD R25, R25, R5, RZ ;  /* 0x0000000519198224 */ /* 0x000fe400078e02ff */
[----:B------:R-:W-:Y:S02]  /*9a40*/  @!P0 IMAD R26, R26, R6, RZ ;  /* 0x000000061a1a8224 */ /* 0x000fe400078e02ff */
[----:B------:R-:W-:-:S05]  /*9a50*/  @!P0 IMAD R27, R27, R7, RZ ;  /* 0x000000071b1b8224 */ /* 0x000fca00078e02ff */
[----:B------:R1:W-:Y:S01]  /*9a60*/  @!P0 STS.128 [R0.X16+0x10], R24 ;  /* 0x0000101800008388 */ /* 0x0003e2000000cc00 */
[----:B------:R-:W-:Y:S02]  /*9a70*/  ISETP.GT.AND P0, PT, R3, 0x1, PT ;  /* 0x000000010300780c */ /* 0x000fe40003f04270 */
[----:B------:R-:W-:-:S11]  /*9a80*/  SHF.R.S32.HI R3, RZ, 0x1, R3 ;  /* 0x00000001ff037819 */ /* 0x000fd60000011403 */
[----:B------:R-:W-:Y:S05]  /*9a90*/  @P0 BRA `(.L_x_4340) ;  /* 0xffffff1000000947 */ /* 0x000fea000383ffff */
.L_x_4339:
        /* <DEDUP_REMOVED lines=14> */
.L_x_4343:
        /* <DEDUP_REMOVED lines=8> */
[----:B-1----:R-:W-:Y:S02]  /*9c00*/  @!P0 IMAD R24, R24, R4, RZ ;  /* 0x0000000418188224 */ /* 0x002fe400078e02ff */
[----:B------:R-:W-:Y:S02]  /*9c10*/  @!P0 IMAD R25, R25, R5, RZ ;  /* 0x0000000519198224 */ /* 0x000fe400078e02ff */
[----:B------:R-:W-:Y:S02]  /*9c20*/  @!P0 IMAD R26, R26, R6, RZ ;  /* 0x000000061a1a8224 */ /* 0x000fe400078e02ff */
[----:B------:R-:W-:-:S05]  /*9c30*/  @!P0 IMAD R27, R27, R7, RZ ;  /* 0x000000071b1b8224 */ /* 0x000fca00078e02ff */
[----:B------:R1:W-:Y:S01]  /*9c40*/  @!P0 STS.128 [R8.X16+0x10], R24 ;  /* 0x0000101808008388 */ /* 0x0003e2000000cc00 */
[----:B------:R-:W-:-:S13]  /*9c50*/  ISETP.GE.AND P0, PT, R3, 0x20, PT ;  /* 0x000000200300780c */ /* 0x000fda0003f06270 */
[----:B------:R-:W-:Y:S05]  /*9c60*/  @P0 BRA `(.L_x_4343) ;  /* 0xffffff1000000947 */ /* 0x000fea000383ffff */
[----:B------:R-:W-:-:S04]  /*9c70*/  MOV R0, 0x20 ;  /* 0x0000002000007802 */ /* 0x000fc80000000f00 */
.L_x_4342:
[----:B-1----:R-:W-:Y:S01]  /*9c80*/  ISETP.GE.AND P0, PT, R0, 0x2, PT ;  /* 0x000000020000780c */ /* 0x002fe20003f06270 */
[----:B------:R-:W-:Y:S01]  /*9c90*/  WARPSYNC 0xffffffff ;  /* 0xffffffff00007948 */ /* 0x000fe20003800000 */
[----:B------:R-:W-:Y:S11]  /*9ca0*/  BAR.SYNC.DEFER_BLOCKING 0x0 ;  /* 0x0000000000007b1d */ /* 0x000ff60000010000 */
[----:B------:R-:W-:Y:S05]  /*9cb0*/  @!P0 BRA `(.L_x_4341) ;  /* 0x000000c000008947 */ /* 0x000fea0003800000 */
[----:B------:R-:W-:-:S07]  /*9cc0*/  HFMA2.MMA R3, -RZ, RZ, 0, 5.9604644775390625e-08 ;  /* 0x00000001ff037435 */ /* 0x000fce00000001ff */
.L_x_4344:
[----:B------:R-:W1:Y:S04]  /*9cd0*/  SHFL.DOWN PT, R5, R24, R3, 0x1f ;  /* 0x08001f0318057589 */ /* 0x000e6800000e0000 */
[----:B------:R-:W2:Y:S04]  /*9ce0*/  SHFL.DOWN PT, R4, R25, R3, 0x1f ;  /* 0x08001f0319047589 */ /* 0x000ea800000e0000 */
[----:B------:R-:W3:Y:S04]  /*9cf0*/  SHFL.DOWN PT, R7, R26, R3, 0x1f ;  /* 0x08001f031a077589 */ /* 0x000ee800000e0000 */
[----:B------:R4:W5:Y:S02]  /*9d00*/  SHFL.DOWN PT, R6, R27, R3, 0x1f ;  /* 0x08001f031b067589 */ /* 0x00096400000e0000 */
[----:B----4-:R-:W-:-:S02]  /*9d10*/  IMAD.SHL.U32 R3, R3, 0x2, RZ ;  /* 0x0000000203037824 */ /* 0x010fc400078e00ff */
[----:B-1----:R-:W-:-:S03]  /*9d20*/  IMAD R24, R5, R24, RZ ;  /* 0x0000001805187224 */ /* 0x002fc600078e02ff */
[----:B------:R-:W-:Y:S01]  /*9d30*/  ISETP.GE.AND P0, PT, R3, R0, PT ;  /* 0x000000000300720c */ /* 0x000fe20003f06270 */
[----:B--2---:R-:W-:Y:S02]  /*9d40*/  IMAD R25, R4, R25, RZ ;  /* 0x0000001904197224 */ /* 0x004fe400078e02ff */
[----:B---3--:R-:W-:Y:S02]  /*9d50*/  IMAD R26, R7, R26, RZ ;  /* 0x0000001a071a7224 */ /* 0x008fe400078e02ff */
[----:B-----5:R-:W-:-:S08]  /*9d60*/  IMAD R27, R6, R27, RZ ;  /* 0x0000001b061b7224 */ /* 0x020fd000078e02ff */
[----:B------:R-:W-:Y:S05]  /*9d70*/  @!P0 BRA `(.L_x_4344) ;  /* 0xffffff5000008947 */ /* 0x000fea000383ffff */
.L_x_4341:
        /* <DEDUP_REMOVED lines=204> */
.L_x_4345:
        /* <DEDUP_REMOVED lines=202> */
.L_x_4346:
        /* <DEDUP_REMOVED lines=204> */
.L_x_4347:
        /* <DEDUP_REMOVED lines=202> */
.L_x_4348:
        /* <DEDUP_REMOVED lines=217> */
.L_x_4350:
        /* <DEDUP_REMOVED lines=202> */
.L_x_4351:
        /* <DEDUP_REMOVED lines=204> */
.L_x_4352:
        /* <DEDUP_REMOVED lines=202> */
.L_x_4353:
        /* <DEDUP_REMOVED lines=11> */
.L_x_4355:
[----:B------:R-:W-:Y:S05]  /*10480*/  BSYNC B0 ;  /* 0x0000000000007941 */ /* 0x000fea0003800000 */
.L_x_4354:
        /* <DEDUP_REMOVED lines=15> */
.L_x_4357:
[----:B------:R-:W-:Y:S05]  /*10580*/  BSYNC B0 ;  /* 0x0000000000007941 */ /* 0x000fea0003800000 */
.L_x_4356:
        /* <DEDUP_REMOVED lines=31> */
.L_x_4359:
[----:B------:R-:W-:Y:S05]  /*10780*/  BSYNC B0 ;  /* 0x0000000000007941 */ /* 0x000fea0003800000 */
.L_x_4358:
        /* <DEDUP_REMOVED lines=27> */
.L_x_4364:
        /* <DEDUP_REMOVED lines=10> */
[----:B--2---:R-:W-:Y:S02]  /*109e0*/  IMAD R24, R23, R24, RZ ;  /* 0x0000001817187224 */ /* 0x004fe400078e02ff */
[----:B---3--:R-:W-:Y:S02]  /*109f0*/  IMAD R25, R6, R25, RZ ;  /* 0x0000001906197224 */ /* 0x008fe400078e02ff */
[----:B----4-:R-:W-:Y:S02]  /*10a00*/  IMAD R26, R29, R26, RZ ;  /* 0x0000001a1d1a7224 */ /* 0x010fe400078e02ff */
[----:B-----5:R-:W-:-:S06]  /*10a10*/  IMAD R27, R28, R27, RZ ;  /* 0x0000001b1c1b7224 */ /* 0x020fcc00078e02ff */
[----:B------:R-:W-:Y:S05]  /*10a20*/  @!P0 BRA `(.L_x_4364) ;  /* 0xffffff1000008947 */ /* 0x000fea000383ffff */
.L_x_4363:
[----:B------:R-:W-:Y:S05]  /*10a30*/  BSYNC B1 ;  /* 0x0000000000017941 */ /* 0x000fea0003800000 */
.L_x_4362:
[----:B------:R-:W-:Y:S05]  /*10a40*/  BRA `(.L_x_4365) ;  /* 0x0000018000007947 */ /* 0x000fea0003800000 */
.L_x_4361:
        /* <DEDUP_REMOVED lines=9> */
.L_x_4366:
        /* <DEDUP_REMOVED lines=10> */
[----:B--2---:R-:W-:Y:S02]  /*10b80*/  IMAD R24, R23, R24, RZ ;  /* 0x0000001817187224 */ /* 0x004fe400078e02ff */
[----:B---3--:R-:W-:Y:S02]  /*10b90*/  IMAD R25, R6, R25, RZ ;  /* 0x0000001906197224 */ /* 0x008fe400078e02ff */
[----:B----4-:R-:W-:Y:S02]  /*10ba0*/  IMAD R26, R29, R26, RZ ;  /* 0x0000001a1d1a7224 */ /* 0x010fe400078e02ff */
[----:B-----5:R-:W-:-:S06]  /*10bb0*/  IMAD R27, R28, R27, RZ ;  /* 0x0000001b1c1b7224 */ /* 0x020fcc00078e02ff */
[----:B------:R-:W-:Y:S05]  /*10bc0*/  @!P0 BRA `(.L_x_4366) ;  /* 0xffffff1000008947 */ /* 0x000fea000383ffff */
.L_x_4365:
[----:B------:R-:W-:Y:S05]  /*10bd0*/  BSYNC B0 ;  /* 0x0000000000007941 */ /* 0x000fea0003800000 */
.L_x_4360:
        /* <DEDUP_REMOVED lines=8> */
.L_x_4368:
[----:B------:R-:W-:Y:S01]  /*10c60*/  IMAD.IADD R4, R2, 0x1, R23 ;  /* 0x0000000102047824 */ /* 0x000fe200078e0217 */
[----:B------:R-:W-:Y:S04]  /*10c70*/  BAR.SYNC.DEFER_BLOCKING 0x0 ;  /* 0x0000000000007b1d */ /* 0x000fe80000010000 */
        /* <DEDUP_REMOVED lines=12> */
.L_x_4367:
        /* <DEDUP_REMOVED lines=13> */
.L_x_4371:
[----:B------:R-:W-:Y:S01]  /*10e10*/  IADD3 R2, R17, R0, RZ ;  /* 0x0000000011027210 */ /* 0x000fe20007ffe0ff */
[----:B------:R-:W-:Y:S03]  /*10e20*/  BAR.SYNC.DEFER_BLOCKING 0x0 ;  /* 0x0000000000007b1d */ /* 0x000fe60000010000 */
[----:B------:R-:W-:-:S04]  /*10e30*/  ISETP.GE.U32.AND P0, PT, R2, c[0x0][0x0], PT ;  /* 0x0000000002007a0c */ /* 0x000fc80003f06070 */
[----:B------:R-:W-:-:S13]  /*10e40*/  ISETP.GE.U32.OR P0, PT, R17, R0, P0 ;  /* 0x000000001100720c */ /* 0x000fda0000706470 */
[----:B------:R-:W-:Y:S01]  /*10e50*/  @!P0 IMAD R4, R0, 0x10, R23 ;  /* 0x0000001000048824 */ /* 0x000fe200078e0217 */
[----:B------:R-:W-:-:S05]  /*10e60*/  SHF.R.S32.HI R0, RZ, 0x1, R0 ;  /* 0x00000001ff007819 */ /* 0x000fca0000011400 */
        /* <DEDUP_REMOVED lines=8> */
[----:B------:R-:W-:-:S09]  /*10ef0*/  HFMA2.MMA R0, -RZ, RZ, 0, 1.9073486328125e-06 ;  /* 0x00000020ff007435 */ /* 0x000fd200000001ff */
.L_x_4370:
[----:B-1----:R-:W-:Y:S01]  /*10f00*/  BAR.SYNC.DEFER_BLOCKING 0x0 ;  /* 0x0000000000007b1d */ /* 0x002fe20000010000 */
[----:B------:R-:W-:-:S13]  /*10f10*/  ISETP.GE.AND P0, PT, R0, 0x2, PT ;  /* 0x000000020000780c */ /* 0x000fda0003f06270 */
[----:B------:R-:W-:Y:S05]  /*10f20*/  @!P0 BRA `(.L_x_4369) ;  /* 0x000000c000008947 */ /* 0x000fea0003800000 */
[----:B------:R-:W-:-:S05]  /*10f30*/  MOV R5, 0x1 ;  /* 0x0000000100057802 */ /* 0x000fca0000000f00 */
.L_x_4372:
        /* <DEDUP_REMOVED lines=11> */
.L_x_4369:
        /* <DEDUP_REMOVED lines=13> */
[----:B--2---:R-:W-:-:S02]  /*110c0*/  IMAD R24, R24, R3, RZ ;  /* 0x0000000318187224 */ /* 0x004fc400078e02ff */
[----:B---3--:R-:W-:Y:S02]  /*110d0*/  IMAD R25, R25, R0, RZ ;  /* 0x0000000019197224 */ /* 0x008fe400078e02ff */
[----:B----4-:R-:W-:Y:S02]  /*110e0*/  IMAD R26, R26, R5, RZ ;  /* 0x000000051a1a7224 */ /* 0x010fe400078e02ff */
[----:B-----5:R-:W-:Y:S02]  /*110f0*/  IMAD R27, R27, R2, RZ ;  /* 0x000000021b1b7224 */ /* 0x020fe400078e02ff */
.L_x_4374:
        /* <DEDUP_REMOVED lines=24> */
.L_x_4376:
        /* <DEDUP_REMOVED lines=24> */
.L_x_4377:
        /* <DEDUP_REMOVED lines=24> */
.L_x_4378:
        /* <DEDUP_REMOVED lines=24> */
.L_x_4379:
[----:B------:R-:W-:-:S04]  /*11700*/  IADD3 R16, P0, R16, c[0x0][0x540], RZ ;  /* 0x0001500010107a10 */ /* 0x000fc80007f1e0ff */
[----:B------:R-:W-:-:S05]  /*11710*/  IADD3.X R17, RZ, c[0x0][0x544], RZ, P0, !PT ;  /* 0x00015100ff117a10 */ /* 0x000fca00007fe4ff */
[----:B------:R-:W-:Y:S01]  /*11720*/  STG.E [R16.64], R27 ;  /* 0x0000001b10007986 */ /* 0x000fe2000c101924 */
[----:B------:R-:W-:Y:S05]  /*11730*/  EXIT ;  /* 0x000000000000794d */ /* 0x000fea0003800000 */
.L_x_4375:
[----:B------:R-:W-:Y:S04]  /*11740*/  STG.E [R8.64], R24 ;  /* 0x0000001808007986 */ /* 0x000fe8000c101924 */
[----:B------:R-:W-:Y:S04]  /*11750*/  STG.E [R8.64+0x4], R25 ;  /* 0x0000041908007986 */ /* 0x000fe8000c101924 */
[----:B------:R-:W-:Y:S04]  /*11760*/  STG.E [R8.64+0x8], R26 ;  /* 0x0000081a08007986 */ /* 0x000fe8000c101924 */
[----:B------:R-:W-:Y:S01]  /*11770*/  STG.E [R8.64+0xc], R27 ;  /* 0x00000c1b08007986 */ /* 0x000fe2000c101924 */
[----:B------:R-:W-:Y:S05]  /*11780*/  EXIT ;  /* 0x000000000000794d */ /* 0x000fea0003800000 */
.L_x_4373:
        /* <DEDUP_REMOVED lines=8> */
[----:B--2---:R-:W-:-:S02]  /*11810*/  IMAD R24, R24, R3, RZ ;  /* 0x0000000318187224 */ /* 0x004fc400078e02ff */
[----:B---3--:R-:W-:Y:S02]  /*11820*/  IMAD R25, R25, R0, RZ ;  /* 0x0000000019197224 */ /* 0x008fe400078e02ff */
[----:B----4-:R-:W-:Y:S02]  /*11830*/  IMAD R26, R26, R5, RZ ;  /* 0x000000051a1a7224 */ /* 0x010fe400078e02ff */
[----:B-----5:R-:W-:Y:S02]  /*11840*/  IMAD R27, R27, R2, RZ ;  /* 0x000000021b1b7224 */ /* 0x020fe400078e02ff */
.L_x_4380:
        /* <DEDUP_REMOVED lines=24> */
.L_x_4382:
        /* <DEDUP_REMOVED lines=24> */
.L_x_4383:
        /* <DEDUP_REMOVED lines=24> */
.L_x_4384:
        /* <DEDUP_REMOVED lines=24> */
.L_x_4385:
[----:B------:R-:W-:-:S04]  /*11e50*/  IADD3 R16, P0, R16, c[0x0][0x540], RZ ;  /* 0x0001500010107a10 */ /* 0x000fc80007f1e0ff */
[----:B------:R-:W-:-:S05]  /*11e60*/  IADD3.X R17, RZ, c[0x0][0x544], RZ, P0, !PT ;  /* 0x00015100ff117a10 */ /* 0x000fca00007fe4ff */
[----:B------:R-:W-:Y:S01]  /*11e70*/  STG.E [R16.64], R27 ;  /* 0x0000001b10007986 */ /* 0x000fe2000c101924 */
[----:B------:R-:W-:Y:S05]  /*11e80*/  EXIT ;  /* 0x000000000000794d */ /* 0x000fea0003800000 */
.L_x_4381:
[----:B------:R-:W-:Y:S04]  /*11e90*/  STG.E [R14.64], R24 ;  /* 0x000000180e007986 */ /* 0x000fe8000c101924 */
[----:B------:R-:W-:Y:S04]  /*11ea0*/  STG.E [R12.64], R25 ;  /* 0x000000190c007986 */ /* 0x000fe8000c101924 */
[----:B------:R-:W-:Y:S04]  /*11eb0*/  STG.E [R10.64], R26 ;  /* 0x0000001a0a007986 */ /* 0x000fe8000c101924 */
[----:B------:R-:W-:Y:S01]  /*11ec0*/  STG.E [R20.64], R27 ;  /* 0x0000001b14007986 */ /* 0x000fe2000c101924 */
[----:B------:R-:W-:Y:S05]  /*11ed0*/  EXIT ;  /* 0x000000000000794d */ /* 0x000fea0003800000 */
.L_x_4349:
        /* <DEDUP_REMOVED lines=24> */
.L_x_4387:
        /* <DEDUP_REMOVED lines=24> */
.L_x_4389:
        /* <DEDUP_REMOVED lines=24> */
.L_x_4390:
        /* <DEDUP_REMOVED lines=24> */
.L_x_4391:
        /* <DEDUP_REMOVED lines=24> */
.L_x_4392:
[----:B------:R-:W-:-:S05]  /*12660*/  IADD3 R16, P0, R16, c[0x0][0x540], RZ ;  /* 0x0001500010107a10 */ /* 0x000fca0007f1e0ff */
[----:B------:R-:W-:-:S05]  /*12670*/  IMAD.X R17, RZ, RZ, c[0x0][0x544], P0 ;  /* 0x00015100ff117624 */ /* 0x000fca00000e06ff */
[----:B------:R-:W-:Y:S01]  /*12680*/  STG.E [R16.64], R27 ;  /* 0x0000001b10007986 */ /* 0x000fe2000c101924 */
[----:B------:R-:W-:Y:S05]  /*12690*/  EXIT ;  /* 0x000000000000794d */ /* 0x000fea0003800000 */
.L_x_4388:
[----:B------:R-:W-:Y:S04]  /*126a0*/  STG.E [R8.64], R24 ;  /* 0x0000001808007986 */ /* 0x000fe8000c101924 */
[----:B------:R-:W-:Y:S04]  /*126b0*/  STG.E [R8.64+0x4], R25 ;  /* 0x0000041908007986 */ /* 0x000fe8000c101924 */
[----:B------:R-:W-:Y:S04]  /*126c0*/  STG.E [R8.64+0x8], R26 ;  /* 0x0000081a08007986 */ /* 0x000fe8000c101924 */
[----:B------:R-:W-:Y:S01]  /*126d0*/  STG.E [R8.64+0xc], R27 ;  /* 0x00000c1b08007986 */ /* 0x000fe2000c101924 */
[----:B------:R-:W-:Y:S05]  /*126e0*/  EXIT ;  /* 0x000000000000794d */ /* 0x000fea0003800000 */
.L_x_4386:
        /* <DEDUP_REMOVED lines=12> */
.L_x_4393:
        /* <DEDUP_REMOVED lines=24> */
.L_x_4395:
        /* <DEDUP_REMOVED lines=24> */
.L_x_4396:
        /* <DEDUP_REMOVED lines=24> */
.L_x_4397:
        /* <DEDUP_REMOVED lines=24> */
.L_x_4398:
[----:B------:R-:W-:-:S04]  /*12db0*/  IADD3 R16, P0, R16, c[0x0][0x540], RZ ;  /* 0x0001500010107a10 */ /* 0x000fc80007f1e0ff */
[----:B------:R-:W-:-:S05]  /*12dc0*/  IADD3.X R17, RZ, c[0x0][0x544], RZ, P0, !PT ;  /* 0x00015100ff117a10 */ /* 0x000fca00007fe4ff */
[----:B------:R-:W-:Y:S01]  /*12dd0*/  STG.E [R16.64], R27 ;  /* 0x0000001b10007986 */ /* 0x000fe2000c101924 */
[----:B------:R-:W-:Y:S05]  /*12de0*/  EXIT ;  /* 0x000000000000794d */ /* 0x000fea0003800000 */
.L_x_4394:
[----:B------:R-:W-:Y:S04]  /*12df0*/  STG.E [R4.64], R24 ;  /* 0x0000001804007986 */ /* 0x000fe8000c101924 */
[----:B------:R-:W-:Y:S04]  /*12e00*/  STG.E [R6.64], R25 ;  /* 0x0000001906007986 */ /* 0x000fe8000c101924 */
[----:B------:R-:W-:Y:S04]  /*12e10*/  STG.E [R10.64], R26 ;  /* 0x0000001a0a007986 */ /* 0x000fe8000c101924 */
[----:B------:R-:W-:Y:S01]  /*12e20*/  STG.E [R12.64], R27 ;  /* 0x0000001b0c007986 */ /* 0x000fe2000c101924 */
[----:B------:R-:W-:Y:S05]  /*12e30*/  EXIT ;  /* 0x000000000000794d */ /* 0x000fea0003800000 */
.L_x_4399:
        /* <DEDUP_REMOVED lines=12> */
.L_x_8834:


//--------------------- .text._ZN2at6native13reduce_kernelILi512ELi1ENS0_8ReduceOpIaNS0_14func_wrapper_tIaNS0_55_GLOBAL__N__0955718d_22_SparseCsrTensorMath_cu_868dd54514ReductionMulOpIaEEEEjaLi4ELi4EEEEEvT1_ --------------------------
	.section	.text._ZN2at6native13reduce_kernelILi512ELi1ENS0_8ReduceOpIaNS0_14func_wrapper_tIaNS0_55_GLOBAL__N__0955718d_22_SparseCsrTensorMath_cu_868dd54514ReductionMulOpIaEEEEjaLi4ELi4EEEEEvT1_,"ax",@progbits
	.sectioninfo	@"SHI_REGISTERS=26"
	.align	128
.text._ZN2at6native13reduce_kernelILi512ELi1ENS0_8ReduceOpIaNS0_14func_wrapper_tIaNS0_55_GLOBAL__N__0955718d_22_SparseCsrTensorMath_cu_868dd54514ReductionMulOpIaEEEEjaLi4ELi4EEEEEvT1_:
        .type           _ZN2at6native13reduce_kernelILi512ELi1ENS0_8ReduceOpIaNS0_14func_wrapper_tIaNS0_55_GLOBAL__N__0955718d_22_SparseCsrTensorMath_cu_868dd54514ReductionMulOpIaEEEEjaLi4ELi4EEEEEvT1_,@function
        .size           _ZN2at6native13reduce_kernelILi512ELi1ENS0_8ReduceOpIaNS0_14func_wrapper_tIaNS0_55_GLOBAL__N__0955718d_22_SparseCsrTensorMath_cu_868dd54514ReductionMulOpIaEEEEjaLi4ELi4EEEEEvT1_,(.L_x_8835 - _ZN2at6native13reduce_kernelILi512ELi1ENS0_8ReduceOpIaNS0_14func_wrapper_tIaNS0_55_GLOBAL__N__0955718d_22_SparseCsrTensorMath_cu_868dd54514ReductionMulOpIaEEEEjaLi4ELi4EEEEEvT1_)
        .other          _ZN2at6native13reduce_kernelILi512ELi1ENS0_8ReduceOpIaNS0_14func_wrapper_tIaNS0_55_GLOBAL__N__0955718d_22_SparseCsrTensorMath_cu_868dd54514ReductionMulOpIaEEEEjaLi4ELi4EEEEEvT1_,@"STO_CUDA_ENTRY STV_DEFAULT"
_ZN2at6native13reduce_kernelILi512ELi1ENS0_8ReduceOpIaNS0_14func_wrapper_tIaNS0_55_GLOBAL__N__0955718d_22_SparseCsrTensorMath_cu_868dd54514ReductionMulOpIaEEEEjaLi4ELi4EEEEEvT1_:
[----:B------:R-:W-:Y:S02]  /*0000*/  IMAD.MOV.U32 R1, RZ, RZ, c[0x0][0x28] ;  /* 0x00000a00ff017624 */ /* 0x000fe400078e00ff */
        /* <DEDUP_REMOVED lines=207> */
.L_x_4400:
        /* <DEDUP_REMOVED lines=15> */
[----:B------:R-:W-:Y:S01]  /*0df0*/  IMAD.MOV.U32 R10, RZ, RZ, RZ ;  /* 0x000000ffff0a7224 */ /* 0x000fe200078e00ff */
[----:B------:R-:W-:-:S13]  /*0e00*/  ISETP.NE.AND P0, PT, RZ, UR4, PT ;  /* 0x00000004ff007c0c */ /* 0x000fda000bf05270 */
[----:B------:R-:W-:Y:S05]  /*0e10*/  @!P0 BRA `(.L_x_4403) ;  /* 0x000006a000008947 */ /* 0x000fea0003800000 */
[----:B------:R-:W0:Y:S01]  /*0e20*/  LDC.U8 R3, c[0x0][0x161] ;  /* 0x00005840ff037b82 */ /* 0x000e220000000000 */
[----:B------:R-:W-:Y:S01]  /*0e30*/  IADD3 R2, R21, c[0x0][0x530], RZ ;  /* 0x00014c0015027a10 */ /* 0x000fe20007ffe0ff */
[----:B------:R-:W-:Y:S01]  /*0e40*/  BSSY B1, `(.L_x_4404) ;  /* 0x0000025000017945 */ /* 0x000fe20003800000 */
[----:B------:R-:W-:Y:S02]  /*0e50*/  MOV R5, c[0x0][0x168] ;  /* 0x00005a0000057a02 */ /* 0x000fe40000000f00 */
[----:B------:R-:W-:Y:S02]  /*0e60*/  LOP3.LUT P0, R12, R2, 0x3, RZ, 0xc0, !PT ;  /* 0x00000003020c7812 */ /* 0x000fe4000780c0ff */
[----:B0-----:R-:W-:-:S11]  /*0e70*/  PRMT R4, R3, 0x7610, R4 ;  /* 0x0000761003047816 */ /* 0x001fd60000000004 */
[----:B------:R-:W-:Y:S05]  /*0e80*/  @!P0 BRA `(.L_x_4405) ;  /* 0x0000020000008947 */ /* 0x000fea0003800000 */
[C---:B------:R-:W-:Y:S01]  /*0e90*/  ISETP.GE.U32.AND P0, PT, R23.reuse, R12, PT ;  /* 0x0000000c1700720c */ /* 0x040fe20003f06070 */
[----:B------:R-:W-:Y:S01]  /*0ea0*/  IMAD.MOV R8, RZ, RZ, -R12 ;  /* 0x000000ffff087224 */ /* 0x000fe200078e0a0c */
[----:B------:R-:W-:Y:S02]  /*0eb0*/  BSSY B2, `(.L_x_4406) ;  /* 0x0000019000027945 */ /* 0x000fe40003800000 */
[----:B------:R-:W-:Y:S02]  /*0ec0*/  ISETP.GT.U32.OR P0, PT, R23, 0x3, !P0 ;  /* 0x000000031700780c */ /* 0x000fe40004704470 */
[----:B------:R-:W-:-:S11]  /*0ed0*/  SHF.R.S32.HI R9, RZ, 0x1f, R8 ;  /* 0x0000001fff097819 */ /* 0x000fd60000011408 */
        /* <DEDUP_REMOVED lines=11> */
.L_x_4409:
[----:B------:R-:W-:Y:S05]  /*0f90*/  BSYNC B3 ;  /* 0x0000000000037941 */ /* 0x000fea0003800000 */
.L_x_4408:
[----:B------:R-:W-:-:S04]  /*0fa0*/  PRMT R2, R2, 0x9910, RZ ;  /* 0x0000991002027816 */ /* 0x000fc800000000ff */
[----:B------:R-:W-:-:S13]  /*0fb0*/  ISETP.NE.AND P0, PT, R2, RZ, PT ;  /* 0x000000ff0200720c */ /* 0x000fda0003f05270 */
[----:B------:R-:W-:Y:S05]  /*0fc0*/  @!P0 BRA `(.L_x_4407) ;  /* 0x0000007000008947 */ /* 0x000fea0003800000 */
[----:B------:R-:W-:-:S04]  /*0fd0*/  IADD3 R6, P0, P1, R8, R21, R23 ;  /* 0x0000001508067210 */ /* 0x000fc8000791e017 */
[----:B------:R-:W-:Y:S02]  /*0fe0*/  IADD3 R6, P2, R6, c[0x0][0x530], RZ ;  /* 0x00014c0006067a10 */ /* 0x000fe40007f5e0ff */
[----:B------:R-:W-:-:S04]  /*0ff0*/  IADD3.X R2, R9, R10, RZ, P0, P1 ;  /* 0x0000000a09027210 */ /* 0x000fc800007e24ff */
[----:B------:R-:W-:-:S05]  /*1000*/  IADD3.X R7, R2, c[0x0][0x534], RZ, P2, !PT ;  /* 0x00014d0002077a10 */ /* 0x000fca00017fe4ff */
[----:B------:R-:W2:Y:S01]  /*1010*/  LDG.E.U8 R6, [R6.64] ;  /* 0x0000002406067981 */ /* 0x000ea2000c1e1100 */
[----:B------:R-:W-:-:S05]  /*1020*/  PRMT R5, R4, 0x9910, RZ ;  /* 0x0000991004057816 */ /* 0x000fca00000000ff */
[----:B--2---:R-:W-:Y:S02]  /*1030*/  IMAD R4, R6, R5, RZ ;  /* 0x0000000506047224 */ /* 0x004fe400078e02ff */
.L_x_4407:
[----:B------:R-:W-:Y:S05]  /*1040*/  BSYNC B2 ;  /* 0x0000000000027941 */ /* 0x000fea0003800000 */
.L_x_4406:
[----:B------:R-:W-:Y:S02]  /*1050*/  IADD3 R21, P0, P1, R21, 0x4, R8 ;  /* 0x0000000415157810 */ /* 0x000fe4000791e008 */
[----:B------:R-:W-:Y:S02]  /*1060*/  IADD3 R5, R12, c[0x0][0x168], RZ ;  /* 0x00005a000c057a10 */ /* 0x000fe40007ffe0ff */
[----:B------:R-:W-:Y:S02]  /*1070*/  IADD3.X R10, R10, RZ, R9, P0, P1 ;  /* 0x000000ff0a0a7210 */ /* 0x000fe400007e2409 */
[----:B------:R-:W-:Y:S02]  /*1080*/  IADD3 R5, R5, -0x4, RZ ;  /* 0xfffffffc05057810 */ /* 0x000fe40007ffe0ff */
.L_x_4405:
[----:B------:R-:W-:Y:S05]  /*1090*/  BSYNC B1 ;  /* 0x0000000000017941 */ /* 0x000fea0003800000 */
.L_x_4404:
[----:B------:R-:W-:Y:S01]  /*10a0*/  LEA R2, R11, 0x3, 0x2 ;  /* 0x000000030b027811 */ /* 0x000fe200078e10ff */
[----:B------:R-:W-:Y:S01]  /*10b0*/  BSSY B1, `(.L_x_4410) ;  /* 0x000001f000017945 */ /* 0x000fe20003800000 */
[----:B------:R-:W-:Y:S02]  /*10c0*/  PRMT R6, R3, 0x7610, R6 ;  /* 0x0000761003067816 */ /* 0x000fe40000000006 */
[----:B------:R-:W-:-:S02]  /*10d0*/  ISETP.GE.U32.AND P0, PT, R2, R5, PT ;  /* 0x000000050200720c */ /* 0x000fc40003f06070 */
[----:B------:R-:W-:Y:S02]  /*10e0*/  IADD3 R2, P1, R21, c[0x0][0x530], RZ ;  /* 0x00014c0015027a10 */ /* 0x000fe40007f3e0ff */
[C---:B------:R-:W-:Y:S02]  /*10f0*/  PRMT R7, R3.reuse, 0x7610, R7 ;  /* 0x0000761003077816 */ /* 0x040fe40000000007 */
[----:B------:R-:W-:Y:S02]  /*1100*/  PRMT R8, R3, 0x7610, R8 ;  /* 0x0000761003087816 */ /* 0x000fe40000000008 */
[----:B------:R-:W-:Y:S02]  /*1110*/  ISETP.NE.AND P2, PT, RZ, c[0x0][0x180], PT ;  /* 0x00006000ff007a0c */ /* 0x000fe40003f45270 */
[----:B------:R-:W-:Y:S02]  /*1120*/  ISETP.NE.AND P3, PT, R20, RZ, PT ;  /* 0x000000ff1400720c */ /* 0x000fe40003f65270 */
[----:B------:R-:W-:Y:S01]  /*1130*/  IADD3.X R3, R10, c[0x0][0x534], RZ, P1, !PT ;  /* 0x00014d000a037a10 */ /* 0x000fe20000ffe4ff */
[----:B------:R-:W-:Y:S05]  /*1140*/  @P0 BRA `(.L_x_4411) ;  /* 0x0000015000000947 */ /* 0x000fea0003800000 */
[C---:B------:R-:W-:Y:S02]  /*1150*/  PRMT R7, R6.reuse, 0x7610, R7 ;  /* 0x0000761006077816 */ /* 0x040fe40000000007 */
[----:B------:R-:W-:-:S03]  /*1160*/  PRMT R8, R6, 0x7610, R8 ;  /* 0x0000761006087816 */ /* 0x000fc60000000008 */
.L_x_4412:
[----:B------:R-:W-:-:S06]  /*1170*/  IMAD.WIDE.U32 R12, R11, 0x4, R2 ;  /* 0x000000040b0c7825 */ /* 0x000fcc00078e0002 */
[----:B------:R-:W2:Y:S01]  /*1180*/  LDG.E R12, [R12.64] ;  /* 0x000000240c0c7981 */ /* 0x000ea2000c1e1900 */
        /* <DEDUP_REMOVED lines=8> */
[C---:B--2---:R-:W-:Y:S02]  /*1210*/  LOP3.LUT R7, R12.reuse, 0xff, RZ, 0xc0, !PT ;  /* 0x000000ff0c077812 */ /* 0x044fe400078ec0ff */
[C---:B------:R-:W-:Y:S02]  /*1220*/  PRMT R9, R12.reuse, 0x7771, RZ ;  /* 0x000077710c097816 */ /* 0x040fe400000000ff */
[----:B------:R-:W-:Y:S01]  /*1230*/  PRMT R13, R12, 0x7772, RZ ;  /* 0x000077720c0d7816 */ /* 0x000fe200000000ff */
[----:B------:R-:W-:Y:S01]  /*1240*/  IMAD R4, R6, R7, RZ ;  /* 0x0000000706047224 */ /* 0x000fe200078e02ff */
[----:B------:R-:W-:Y:S01]  /*1250*/  PRMT R15, R12, 0x7773, RZ ;  /* 0x000077730c0f7816 */ /* 0x000fe200000000ff */
[----:B------:R-:W-:Y:S02]  /*1260*/  IMAD R8, R8, R9, RZ ;  /* 0x0000000908087224 */ /* 0x000fe400078e02ff */
[----:B------:R-:W-:-:S02]  /*1270*/  IMAD R7, R10, R13, RZ ;  /* 0x0000000d0a077224 */ /* 0x000fc400078e02ff */
[----:B------:R-:W-:Y:S01]  /*1280*/  IMAD R6, R14, R15, RZ ;  /* 0x0000000f0e067224 */ /* 0x000fe200078e02ff */
[----:B------:R-:W-:Y:S05]  /*1290*/  @!P0 BRA `(.L_x_4412) ;  /* 0xfffffed000008947 */ /* 0x000fea000383ffff */
.L_x_4411:
[----:B------:R-:W-:Y:S05]  /*12a0*/  BSYNC B1 ;  /* 0x0000000000017941 */ /* 0x000fea0003800000 */
.L_x_4410:
        /* <DEDUP_REMOVED lines=8> */
.L_x_4414:
[----:B------:R-:W-:Y:S05]  /*1330*/  BSYNC B1 ;  /* 0x0000000000017941 */ /* 0x000fea0003800000 */
.L_x_4413:
        /* <DEDUP_REMOVED lines=8> */
[----:B------:R-:W-:-:S04]  /*13c0*/  IADD3 R2, P0, R9, R2, RZ ;  /* 0x0000000209027210 */ /* 0x000fc80007f1e0ff */
[----:B------:R-:W-:-:S05]  /*13d0*/  LEA.HI.X.SX32 R3, R9, R3, 0x1, P0 ;  /* 0x0000000309037211 */ /* 0x000fca00000f0eff */
[----:B------:R-:W2:Y:S01]  /*13e0*/  LDG.E.U8 R2, [R2.64] ;  /* 0x0000002402027981 */ /* 0x000ea2000c1e1100 */
[----:B------:R-:W-:-:S05]  /*13f0*/  PRMT R5, R4, 0x9910, RZ ;  /* 0x0000991004057816 */ /* 0x000fca00000000ff */
[----:B--2---:R-:W-:Y:S02]  /*1400*/  IMAD R4, R2, R5, RZ ;  /* 0x0000000502047224 */ /* 0x004fe400078e02ff */
.L_x_4416:
[----:B------:R-:W-:Y:S05]  /*1410*/  BSYNC B1 ;  /* 0x0000000000017941 */ /* 0x000fea0003800000 */
.L_x_4415:
        /* <DEDUP_REMOVED lines=10> */
.L_x_4403:
[----:B------:R-:W-:-:S10]  /*14c0*/  HFMA2.MMA R0, -RZ, RZ, 0, 5.9604644775390625e-08 ;  /* 0x00000001ff007435 */ /* 0x000fd400000001ff */
[C---:B------:R-:W-:Y:S02]  /*14d0*/  ISETP.NE.AND P0, PT, R0.reuse, c[0x0][0x1a4], PT ;  /* 0x0000690000007a0c */ /* 0x040fe40003f05270 */
[----:B------:R-:W-:-:S13]  /*14e0*/  ISETP.EQ.AND P1, PT, R0, c[0x0][0x2d4], PT ;  /* 0x0000b50000007a0c */ /* 0x000fda0003f22270 */
[----:B------:R-:W-:Y:S05]  /*14f0*/  @!P0 BRA P1, `(.L_x_4417) ;  /* 0x000076a000008947 */ /* 0x000fea0000800000 */
[----:B------:R-:W-:Y:S01]  /*1500*/  ULDC.U8 UR4, c[0x0][0x161] ;  /* 0x0000584000047ab9 */ /* 0x000fe20000000000 */
[----:B------:R-:W-:Y:S01]  /*1510*/  IMAD.MOV.U32 R18, RZ, RZ, c[0x0][0x170] ;  /* 0x00005c00ff127624 */ /* 0x000fe200078e00ff */
[----:B------:R-:W-:-:S03]  /*1520*/  MOV R9, UR4 ;  /* 0x0000000400097c02 */ /* 0x000fc60008000f00 */
[----:B------:R-:W-:Y:S01]  /*1530*/  IMAD R0, R18, 0x3, R11 ;  /* 0x0000000312007824 */ /* 0x000fe200078e020b */
[----:B------:R-:W-:Y:S05]  /*1540*/  @!P0 BRA `(.L_x_4418) ;  /* 0x00006f9000008947 */ /* 0x000fea0003800000 */
[----:B------:R-:W-:Y:S01]  /*1550*/  ISETP.GE.U32.AND P0, PT, R0, c[0x0][0x168], PT ;  /* 0x00005a0000007a0c */ /* 0x000fe20003f06070 */
[----:B------:R-:W-:Y:S01]  /*1560*/  BSSY B1, `(.L_x_4419) ;  /* 0x0000398000017945 */ /* 0x000fe20003800000 */
[C---:B------:R-:W-:Y:S02]  /*1570*/  PRMT R8, R9.reuse, 0x7610, R8 ;  /* 0x0000761009087816 */ /* 0x040fe40000000008 */
[C---:B------:R-:W-:Y:S02]  /*1580*/  PRMT R7, R9.reuse, 0x7610, R7 ;  /* 0x0000761009077816 */ /* 0x040fe40000000007 */
[----:B------:R-:W-:-:S07]  /*1590*/  PRMT R6, R9, 0x7610, R6 ;  /* 0x0000761009067816 */ /* 0x000fce0000000006 */
[----:B------:R-:W-:Y:S05]  /*15a0*/  @P0 BRA `(.L_x_4420) ;  /* 0x0000393000000947 */ /* 0x000fea0003800000 */
[----:B------:R-:W-:Y:S01]  /*15b0*/  BSSY B2, `(.L_x_4420) ;  /* 0x0000392000027945 */ /* 0x000fe20003800000 */
[----:B------:R-:W-:Y:S02]  /*15c0*/  ISETP.NE.AND P0, PT, RZ, c[0x0][0x1a4], PT ;  /* 0x00006900ff007a0c */ /* 0x000fe40003f05270 */
[C---:B------:R-:W-:Y:S02]  /*15d0*/  PRMT R8, R9.reuse, 0x7610, R8 ;  /* 0x0000761009087816 */ /* 0x040fe40000000008 */
[C---:B------:R-:W-:Y:S02]  /*15e0*/  PRMT R7, R9.reuse, 0x7610, R7 ;  /* 0x0000761009077816 */ /* 0x040fe40000000007 */
[----:B------:R-:W-:-:S05]  /*15f0*/  PRMT R6, R9, 0x7610, R6 ;  /* 0x0000761009067816 */ /* 0x000fca0000000006 */
.L_x_4426:
[----:B------:R-:W-:Y:S01]  /*1600*/  IMAD.MOV.U32 R0, RZ, RZ, RZ ;  /* 0x000000ffff007224 */ /* 0x000fe200078e00ff */
[----:B------:R-:W-:Y:S01]  /*1610*/  MOV R2, RZ ;  /* 0x000000ff00027202 */ /* 0x000fe20000000f00 */
[----:B------:R-:W-:Y:S05]  /*1620*/  @!P0 BRA `(.L_x_4421) ;  /* 0x00000d1000008947 */ /* 0x000fea0003800000 */
[----:B------:R-:W-:Y:S01]  /*1630*/  MOV R3, R11 ;  /* 0x0000000b00037202 */ /* 0x000fe20000000f00 */
[----:B------:R-:W-:-:S02]  /*1640*/  IMAD.MOV.U32 R2, RZ, RZ, RZ ;  /* 0x000000ffff027224 */ /* 0x000fc400078e00ff */
        /* <DEDUP_REMOVED lines=207> */
.L_x_4421:
[----:B------:R-:W-:-:S04]  /*2340*/  IADD3 R2, P1, P2, R2, c[0x0][0x530], R21 ;  /* 0x00014c0002027a10 */ /* 0x000fc80007a3e015 */
[----:B------:R-:W-:-:S05]  /*2350*/  IADD3.X R3, RZ, c[0x0][0x534], R10, P1, P2 ;  /* 0x00014d00ff037a10 */ /* 0x000fca0000fe440a */
[----:B------:R0:W5:Y:S01]  /*2360*/  LDG.E.U8 R5, [R2.64] ;  /* 0x0000002402057981 */ /* 0x000162000c1e1100 */
[----:B------:R-:W-:Y:S01]  /*2370*/  IADD3 R11, R11, c[0x0][0x170], RZ ;  /* 0x00005c000b0b7a10 */ /* 0x000fe20007ffe0ff */
[----:B------:R-:W-:Y:S05]  /*2380*/  @!P0 BRA `(.L_x_4422) ;  /* 0x00000db000008947 */ /* 0x000fea0003800000 */
[----:B0-----:R-:W-:Y:S01]  /*2390*/  MOV R3, R11 ;  /* 0x0000000b00037202 */ /* 0x001fe20000000f00 */
        /* <DEDUP_REMOVED lines=218> */
.L_x_4422:
[----:B0-----:R-:W-:-:S04]  /*3140*/  IADD3 R2, P1, P2, R0, c[0x0][0x530], R21 ;  /* 0x00014c0000027a10 */ /* 0x001fc80007a3e015 */
[----:B------:R-:W-:-:S05]  /*3150*/  IADD3.X R3, RZ, c[0x0][0x534], R10, P1, P2 ;  /* 0x00014d00ff037a10 */ /* 0x000fca0000fe440a */
[----:B------:R0:W5:Y:S01]  /*3160*/  LDG.E.U8 R4, [R2.64] ;  /* 0x0000002402047981 */ /* 0x000162000c1e1100 */
[----:B------:R-:W-:Y:S01]  /*3170*/  IADD3 R11, R11, c[0x0][0x170], RZ ;  /* 0x00005c000b0b7a10 */ /* 0x000fe20007ffe0ff */
[----:B------:R-:W-:Y:S01]  /*3180*/  IMAD.MOV.U32 R14, RZ, RZ, RZ ;  /* 0x000000ffff0e7224 */ /* 0x000fe200078e00ff */
[----:B------:R-:W-:Y:S01]  /*3190*/  MOV R12, RZ ;  /* 0x000000ff000c7202 */ /* 0x000fe20000000f00 */
[----:B------:R-:W-:Y:S05]  /*31a0*/  @!P0 BRA `(.L_x_4423) ;  /* 0x00000db000008947 */ /* 0x000fea0003800000 */
[----:B0-----:R-:W-:Y:S01]  /*31b0*/  MOV R3, R11 ;  /* 0x0000000b00037202 */ /* 0x001fe20000000f00 */
        /* <DEDUP_REMOVED lines=8> */
[----:B------:R-:W-:Y:S01]  /*3240*/  IMAD R2, R2, c[0x0][0x1a8], R11 ;  /* 0x00006a0002027a24 */ /* 0x000fe200078e020b */
[----:B------:R-:W-:Y:S02]  /*3250*/  IADD3 R13, -R15, RZ, RZ ;  /* 0x000000ff0f0d7210 */ /* 0x000fe40007ffe1ff */
[----:B------:R-:W-:Y:S01]  /*3260*/  ISETP.NE.AND P1, PT, R0, 0x2, PT ;  /* 0x000000020000780c */ /* 0x000fe20003f25270 */
[----:B------:R-:W-:Y:S02]  /*3270*/  IMAD R2, R2, c[0x0][0x2d4], RZ ;  /* 0x0000b50002027a24 */ /* 0x000fe400078e02ff */
        /* <DEDUP_REMOVED lines=206> */
.L_x_4423:
[----:B------:R-:W-:-:S04]  /*3f60*/  IADD3 R12, P1, P2, R12, c[0x0][0x530], R21 ;  /* 0x00014c000c0c7a10 */ /* 0x000fc80007a3e015 */
[----:B------:R-:W-:-:S05]  /*3f70*/  IADD3.X R13, RZ, c[0x0][0x534], R10, P1, P2 ;  /* 0x00014d00ff0d7a10 */ /* 0x000fca0000fe440a */
[----:B------:R1:W5:Y:S01]  /*3f80*/  LDG.E.U8 R0, [R12.64] ;  /* 0x000000240c007981 */ /* 0x000362000c1e1100 */
[----:B------:R-:W-:Y:S01]  /*3f90*/  IADD3 R11, R11, c[0x0][0x170], RZ ;  /* 0x00005c000b0b7a10 */ /* 0x000fe20007ffe0ff */
[----:B------:R-:W-:Y:S05]  /*3fa0*/  @!P0 BRA `(.L_x_4424) ;  /* 0x00000db000008947 */ /* 0x000fea0003800000 */
[----:B0-----:R-:W-:Y:S01]  /*3fb0*/  MOV R3, R11 ;  /* 0x0000000b00037202 */ /* 0x001fe20000000f00 */
[----:B------:R-:W-:Y:S02]  /*3fc0*/  IMAD.MOV.U32 R2, RZ, RZ, RZ ;  /* 0x000000ffff027224 */ /* 0x000fe400078e00ff */
[----:B-1----:R-:W-:Y:S02]  /*3fd0*/  IMAD.MOV.U32 R12, RZ, RZ, c[0x0][0x1a4] ;  /* 0x00006900ff0c7624 */ /* 0x002fe400078e00ff */
        /* <DEDUP_REMOVED lines=216> */
.L_x_4424:
[----:B------:R-:W-:-:S04]  /*4d60*/  IADD3 R14, P1, P2, R14, c[0x0][0x530], R21 ;  /* 0x00014c000e0e7a10 */ /* 0x000fc80007a3e015 */
[----:B------:R-:W-:-:S05]  /*4d70*/  IADD3.X R15, RZ, c[0x0][0x534], R10, P1, P2 ;  /* 0x00014d00ff0f7a10 */ /* 0x000fca0000fe440a */
[----:B0-----:R0:W2:Y:S01]  /*4d80*/  LDG.E.U8 R3, [R14.64] ;  /* 0x000000240e037981 */ /* 0x0010a2000c1e1100 */
[----:B------:R-:W-:Y:S01]  /*4d90*/  IADD3 R11, R11, c[0x0][0x170], RZ ;  /* 0x00005c000b0b7a10 */ /* 0x000fe20007ffe0ff */
[----:B------:R-:W-:Y:S01]  /*4da0*/  IMAD.MOV.U32 R2, RZ, RZ, c[0x0][0x170] ;  /* 0x00005c00ff027624 */ /* 0x000fe200078e00ff */
[----:B-1----:R-:W-:Y:S02]  /*4db0*/  PRMT R12, R7, 0x9910, RZ ;  /* 0x00009910070c7816 */ /* 0x002fe400000000ff */
[----:B------:R-:W-:Y:S01]  /*4dc0*/  PRMT R13, R8, 0x9910, RZ ;  /* 0x00009910080d7816 */ /* 0x000fe200000000ff */
[----:B------:R-:W-:Y:S01]  /*4dd0*/  IMAD R2, R2, 0x3, R11 ;  /* 0x0000000302027824 */ /* 0x000fe200078e020b */
[----:B-----5:R-:W-:Y:S02]  /*4de0*/  PRMT R18, R0, 0x9910, RZ ;  /* 0x0000991000127816 */ /* 0x020fe400000000ff */
[----:B------:R-:W-:Y:S02]  /*4df0*/  PRMT R6, R6, 0x9910, RZ ;  /* 0x0000991006067816 */ /* 0x000fe400000000ff */
[----:B------:R-:W-:-:S02]  /*4e00*/  ISETP.GE.U32.AND P1, PT, R2, c[0x0][0x168], PT ;  /* 0x00005a0002007a0c */ /* 0x000fc40003f26070 */
[----:B0-----:R-:W-:Y:S02]  /*4e10*/  PRMT R14, R9, 0x9910, RZ ;  /* 0x00009910090e7816 */ /* 0x001fe400000000ff */
[----:B------:R-:W-:Y:S02]  /*4e20*/  PRMT R7, R5, 0x9910, RZ ;  /* 0x0000991005077816 */ /* 0x000fe400000000ff */
[----:B------:R-:W-:Y:S01]  /*4e30*/  MOV R8, R12 ;  /* 0x0000000c00087202 */ /* 0x000fe20000000f00 */
[----:B------:R-:W-:Y:S01]  /*4e40*/  IMAD.MOV.U32 R12, RZ, RZ, R13 ;  /* 0x000000ffff0c7224 */ /* 0x000fe200078e000d */
[----:B------:R-:W-:Y:S01]  /*4e50*/  PRMT R9, R4, 0x9910, RZ ;  /* 0x0000991004097816 */ /* 0x000fe200000000ff */
[----:B------:R-:W-:Y:S01]  /*4e60*/  IMAD R6, R6, R7, RZ ;  /* 0x0000000706067224 */ /* 0x000fe200078e02ff */
[----:B------:R-:W-:-:S03]  /*4e70*/  MOV R13, R18 ;  /* 0x00000012000d7202 */ /* 0x000fc60000000f00 */
[----:B------:R-:W-:Y:S02]  /*4e80*/  IMAD R7, R8, R9, RZ ;  /* 0x0000000908077224 */ /* 0x000fe400078e02ff */
[----:B------:R-:W-:Y:S02]  /*4e90*/  IMAD R8, R12, R13, RZ ;  /* 0x0000000d0c087224 */ /* 0x000fe400078e02ff */
[----:B--2---:R-:W-:Y:S01]  /*4ea0*/  IMAD R9, R3, R14, RZ ;  /* 0x0000000e03097224 */ /* 0x004fe200078e02ff */
[----:B------:R-:W-:Y:S01]  /*4eb0*/  @P1 CALL.REL.NOINC `(.L_x_4425) ;  /* 0x0000001000001944 */ /* 0x000fe20003c00000 */
[----:B------:R-:W-:Y:S05]  /*4ec0*/  BRA `(.L_x_4426) ;  /* 0xffffc73000007947 */ /* 0x000fea000383ffff */
.L_x_4425:
[----:B------:R-:W-:Y:S05]  /*4ed0*/  BSYNC B2 ;  /* 0x0000000000027941 */ /* 0x000fea0003800000 */
.L_x_4420:
[----:B------:R-:W-:Y:S05]  /*4ee0*/  BSYNC B1 ;  /* 0x0000000000017941 */ /* 0x000fea0003800000 */
.L_x_4419:
        /* <DEDUP_REMOVED lines=205> */
.L_x_4429:
[----:B------:R-:W-:-:S04]  /*5bc0*/  IADD3 R18, P2, P3, R18, c[0x0][0x530], R21 ;  /* 0x00014c0012127a10 */ /* 0x000fc80007b5e015 */
[----:B------:R-:W-:-:S05]  /*5bd0*/  IADD3.X R19, RZ, c[0x0][0x534], R10, P2, P3 ;  /* 0x00014d00ff137a10 */ /* 0x000fca00017e640a */
[----:B------:R0:W5:Y:S01]  /*5be0*/  LDG.E.U8 R5, [R18.64] ;  /* 0x0000002412057981 */ /* 0x000162000c1e1100 */
        /* <DEDUP_REMOVED lines=203> */
.L_x_4430:
        /* <DEDUP_REMOVED lines=206> */
.L_x_4431:
        /* <DEDUP_REMOVED lines=206> */
.L_x_4432:
[----:B------:R-:W-:-:S04]  /*8260*/  IADD3 R18, P1, P2, R18, c[0x0][0x530], R21 ;  /* 0x00014c0012127a10 */ /* 0x000fc80007a3e015 */
[----:B------:R-:W-:-:S05]  /*8270*/  IADD3.X R19, RZ, c[0x0][0x534], R10, P1, P2 ;  /* 0x00014d00ff137a10 */ /* 0x000fca0000fe440a */
[----:B------:R0:W5:Y:S04]  /*8280*/  LDG.E.U8 R3, [R18.64] ;  /* 0x0000002412037981 */ /* 0x000168000c1e1100 */
.L_x_4428:
[----:B0-----:R-:W-:Y:S05]  /*8290*/  BSYNC B1 ;  /* 0x0000000000017941 */ /* 0x001fea0003800000 */
.L_x_4427:
        /* <DEDUP_REMOVED lines=21> */
[----:B------:R-:W-:Y:S01]  /*83f0*/  MOV R3, R0 ;  /* 0x0000000000037202 */ /* 0x000fe20000000f00 */
[----:B------:R-:W-:-:S04]  /*8400*/  IMAD.MOV.U32 R0, RZ, RZ, R2 ;  /* 0x000000ffff007224 */ /* 0x000fc800078e0002 */
[----:B------:R-:W-:Y:S02]  /*8410*/  IMAD R8, R8, R3, RZ ;  /* 0x0000000308087224 */ /* 0x000fe400078e02ff */
[----:B------:R-:W-:Y:S02]  /*8420*/  IMAD R9, R9, R0, RZ ;  /* 0x0000000009097224 */ /* 0x000fe400078e02ff */
.L_x_4434:
[----:B------:R-:W-:Y:S05]  /*8430*/  BSYNC B1 ;  /* 0x0000000000017941 */ /* 0x000fea0003800000 */
.L_x_4433:
        /* <DEDUP_REMOVED lines=10> */
.L_x_4418:
[----:B------:R-:W-:Y:S01]  /*84e0*/  ISETP.GE.U32.AND P0, PT, R0, c[0x0][0x168], PT ;  /* 0x00005a0000007a0c */ /* 0x000fe20003f06070 */
[----:B------:R-:W-:Y:S01]  /*84f0*/  BSSY B1, `(.L_x_4435) ;  /* 0x000002c000017945 */ /* 0x000fe20003800000 */
[C---:B------:R-:W-:Y:S02]  /*8500*/  PRMT R0, R9.reuse, 0x7610, R0 ;  /* 0x0000761009007816 */ /* 0x040fe40000000000 */
[C---:B------:R-:W-:Y:S02]  /*8510*/  PRMT R8, R9.reuse, 0x7610, R8 ;  /* 0x0000761009087816 */ /* 0x040fe40000000008 */
[----:B------:R-:W-:-:S07]  /*8520*/  PRMT R12, R9, 0x7610, R12 ;  /* 0x00007610090c7816 */ /* 0x000fce000000000c */
[----:B------:R-:W-:Y:S05]  /*8530*/  @P0 BRA `(.L_x_4436) ;  /* 0x0000027000000947 */ /* 0x000fea0003800000 */
[----:B------:R-:W-:Y:S01]  /*8540*/  BSSY B2, `(.L_x_4437) ;  /* 0x0000024000027945 */ /* 0x000fe20003800000 */
[C---:B------:R-:W-:Y:S02]  /*8550*/  PRMT R0, R9.reuse, 0x7610, R0 ;  /* 0x0000761009007816 */ /* 0x040fe40000000000 */
[C---:B------:R-:W-:Y:S02]  /*8560*/  PRMT R8, R9.reuse, 0x7610, R8 ;  /* 0x0000761009087816 */ /* 0x040fe40000000008 */
[----:B------:R-:W-:Y:S02]  /*8570*/  PRMT R12, R9, 0x7610, R12 ;  /* 0x00007610090c7816 */ /* 0x000fe4000000000c */
.L_x_4438:
[C---:B------:R-:W-:Y:S01]  /*8580*/  IADD3 R2, R11.reuse, c[0x0][0x170], RZ ;  /* 0x00005c000b027a10 */ /* 0x040fe20007ffe0ff */
[----:B------:R-:W-:-:S03]  /*8590*/  IMAD R14, R11, c[0x0][0x2d4], RZ ;  /* 0x0000b5000b0e7a24 */ /* 0x000fc600078e02ff */
[C---:B------:R-:W-:Y:S01]  /*85a0*/  IADD3 R3, R2.reuse, c[0x0][0x170], RZ ;  /* 0x00005c0002037a10 */ /* 0x040fe20007ffe0ff */
[----:B------:R-:W-:Y:S01]  /*85b0*/  IMAD R2, R2, c[0x0][0x2d4], RZ ;  /* 0x0000b50002027a24 */ /* 0x000fe200078e02ff */
[--C-:B------:R-:W-:Y:S02]  /*85c0*/  IADD3 R14, P0, P1, R14, c[0x0][0x530], R21.reuse ;  /* 0x00014c000e0e7a10 */ /* 0x100fe4000791e015 */
[C---:B------:R-:W-:Y:S01]  /*85d0*/  IADD3 R11, R3.reuse, c[0x0][0x170], RZ ;  /* 0x00005c00030b7a10 */ /* 0x040fe20007ffe0ff */
[----:B------:R-:W-:Y:S01]  /*85e0*/  IMAD R4, R3, c[0x0][0x2d4], RZ ;  /* 0x0000b50003047a24 */ /* 0x000fe200078e02ff */
[----:B------:R-:W-:Y:S02]  /*85f0*/  IADD3 R2, P2, P3, R2, c[0x0][0x530], R21 ;  /* 0x00014c0002027a10 */ /* 0x000fe40007b5e015 */
[--C-:B------:R-:W-:Y:S01]  /*8600*/  IADD3.X R15, RZ, c[0x0][0x534], R10.reuse, P0, P1 ;  /* 0x00014d00ff0f7a10 */ /* 0x100fe200007e240a */
[----:B------:R-:W-:Y:S01]  /*8610*/  IMAD R6, R11, c[0x0][0x2d4], RZ ;  /* 0x0000b5000b067a24 */ /* 0x000fe200078e02ff */
[----:B------:R-:W-:-:S02]  /*8620*/  IADD3.X R3, RZ, c[0x0][0x534], R10, P2, P3 ;  /* 0x00014d00ff037a10 */ /* 0x000fc400017e640a */
[--C-:B------:R-:W-:Y:S01]  /*8630*/  IADD3 R4, P0, P1, R4, c[0x0][0x530], R21.reuse ;  /* 0x00014c0004047a10 */ /* 0x100fe2000791e015 */
[----:B------:R-:W2:Y:S01]  /*8640*/  LDG.E.U8 R14, [R14.64] ;  /* 0x000000240e0e7981 */ /* 0x000ea2000c1e1100 */
[----:B------:R-:W-:Y:S02]  /*8650*/  IADD3 R6, P2, P3, R6, c[0x0][0x530], R21 ;  /* 0x00014c0006067a10 */ /* 0x000fe40007b5e015 */
[--C-:B------:R-:W-:Y:S01]  /*8660*/  IADD3.X R5, RZ, c[0x0][0x534], R10.reuse, P0, P1 ;  /* 0x00014d00ff057a10 */ /* 0x100fe200007e240a */
[----:B------:R0:W3:Y:S01]  /*8670*/  LDG.E.U8 R2, [R2.64] ;  /* 0x0000002402027981 */ /* 0x0000e2000c1e1100 */
[----:B------:R-:W-:-:S03]  /*8680*/  IADD3.X R7, RZ, c[0x0][0x534], R10, P2, P3 ;  /* 0x00014d00ff077a10 */ /* 0x000fc600017e640a */
[----:B------:R1:W4:Y:S04]  /*8690*/  LDG.E.U8 R4, [R4.64] ;  /* 0x0000002404047981 */ /* 0x000328000c1e1100 */
[----:B------:R-:W5:Y:S01]  /*86a0*/  LDG.E.U8 R6, [R6.64] ;  /* 0x0000002406067981 */ /* 0x000f62000c1e1100 */
[----:B------:R-:W-:Y:S02]  /*86b0*/  IADD3 R11, R11, c[0x0][0x170], RZ ;  /* 0x00005c000b0b7a10 */ /* 0x000fe40007ffe0ff */
[----:B0-----:R-:W-:-:S03]  /*86c0*/  PRMT R3, R0, 0x9910, RZ ;  /* 0x0000991000037816 */ /* 0x001fc600000000ff */
[----:B------:R-:W-:-:S05]  /*86d0*/  IMAD R0, R18, 0x3, R11 ;  /* 0x0000000312007824 */ /* 0x000fca00078e020b */
[----:B------:R-:W-:Y:S02]  /*86e0*/  ISETP.GE.U32.AND P0, PT, R0, c[0x0][0x168], PT ;  /* 0x00005a0000007a0c */ /* 0x000fe40003f06070 */
[----:B------:R-:W-:Y:S02]  /*86f0*/  PRMT R12, R12, 0x9910, RZ ;  /* 0x000099100c0c7816 */ /* 0x000fe400000000ff */
[----:B-1----:R-:W-:Y:S02]  /*8700*/  PRMT R5, R9, 0x9910, RZ ;  /* 0x0000991009057816 */ /* 0x002fe400000000ff */
[----:B------:R-:W-:Y:S02]  /*8710*/  MOV R9, R12 ;  /* 0x0000000c00097202 */ /* 0x000fe40000000f00 */
[----:B------:R-:W-:-:S03]  /*8720*/  PRMT R13, R8, 0x9910, RZ ;  /* 0x00009910080d7816 */ /* 0x000fc600000000ff */
[----:B--2---:R-:W-:Y:S02]  /*8730*/  IMAD R12, R14, R9, RZ ;  /* 0x000000090e0c7224 */ /* 0x004fe400078e02ff */
[----:B---3--:R-:W-:Y:S02]  /*8740*/  IMAD R8, R2, R13, RZ ;  /* 0x0000000d02087224 */ /* 0x008fe400078e02ff */
[----:B----4-:R-:W-:Y:S02]  /*8750*/  IMAD R0, R4, R3, RZ ;  /* 0x0000000304007224 */ /* 0x010fe400078e02ff */
[----:B-----5:R-:W-:Y:S01]  /*8760*/  IMAD R9, R6, R5, RZ ;  /* 0x0000000506097224 */ /* 0x020fe200078e02ff */
[----:B------:R-:W-:Y:S05]  /*8770*/  @!P0 BRA `(.L_x_4438) ;  /* 0xfffffe0000008947 */ /* 0x000fea000383ffff */
[----:B------:R-:W-:Y:S05]  /*8780*/  BSYNC B2 ;  /* 0x0000000000027941 */ /* 0x000fea0003800000 */
.L_x_4437:
[----:B------:R-:W-:Y:S02]  /*8790*/  PRMT R7, R2, 0x7610, R7 ;  /* 0x0000761002077816 */ /* 0x000fe40000000007 */
[----:B------:R-:W-:Y:S02]  /*87a0*/  PRMT R2, R4, 0x7610, R2 ;  /* 0x0000761004027816 */ /* 0x000fe40000000002 */
.L_x_4436:
[----:B------:R-:W-:Y:S05]  /*87b0*/  BSYNC B1 ;  /* 0x0000000000017941 */ /* 0x000fea0003800000 */
.L_x_4435:
[----:B------:R-:W-:Y:S01]  /*87c0*/  ISETP.GE.U32.AND P0, PT, R11, c[0x0][0x168], PT ;  /* 0x00005a000b007a0c */ /* 0x000fe20003f06070 */
[----:B------:R-:W-:-:S12]  /*87d0*/  BSSY B1, `(.L_x_4439) ;  /* 0x000001a000017945 */ /* 0x000fd80003800000 */
[----:B------:R-:W-:Y:S05]  /*87e0*/  @P0 BRA `(.L_x_4440) ;  /* 0x0000018000000947 */ /* 0x000fea0003800000 */
[----:B------:R-:W-:-:S05]  /*87f0*/  IMAD R14, R11, c[0x0][0x2d4], RZ ;  /* 0x0000b5000b0e7a24 */ /* 0x000fca00078e02ff */
[----:B------:R-:W-:-:S04]  /*8800*/  IADD3 R14, P1, P2, R14, c[0x0][0x530], R21 ;  /* 0x00014c000e0e7a10 */ /* 0x000fc80007a3e015 */
[----:B------:R-:W-:-:S05]  /*8810*/  IADD3.X R15, RZ, c[0x0][0x534], R10, P1, P2 ;  /* 0x00014d00ff0f7a10 */ /* 0x000fca0000fe440a */
[----:B------:R0:W5:Y:S01]  /*8820*/  LDG.E.U8 R14, [R14.64] ;  /* 0x000000240e0e7981 */ /* 0x000162000c1e1100 */
[----:B------:R-:W-:-:S04]  /*8830*/  IADD3 R3, R11, c[0x0][0x170], RZ ;  /* 0x00005c000b037a10 */ /* 0x000fc80007ffe0ff */
[----:B------:R-:W-:-:S13]  /*8840*/  ISETP.GE.U32.AND P1, PT, R3, c[0x0][0x168], PT ;  /* 0x00005a0003007a0c */ /* 0x000fda0003f26070 */
[----:B------:R-:W-:Y:S05]  /*8850*/  @P1 BRA `(.L_x_4440) ;  /* 0x0000011000001947 */ /* 0x000fea0003800000 */
[----:B0-----:R-:W-:-:S05]  /*8860*/  IMAD R4, R3, c[0x0][0x2d4], RZ ;  /* 0x0000b50003047a24 */ /* 0x001fca00078e02ff */
[----:B------:R-:W-:-:S04]  /*8870*/  IADD3 R4, P1, P2, R4, c[0x0][0x530], R21 ;  /* 0x00014c0004047a10 */ /* 0x000fc80007a3e015 */
[----:B------:R-:W-:-:S05]  /*8880*/  IADD3.X R5, RZ, c[0x0][0x534], R10, P1, P2 ;  /* 0x00014d00ff057a10 */ /* 0x000fca0000fe440a */
[----:B------:R0:W5:Y:S01]  /*8890*/  LDG.E.U8 R7, [R4.64] ;  /* 0x0000002404077981 */ /* 0x000162000c1e1100 */
[----:B------:R-:W-:-:S04]  /*88a0*/  IADD3 R3, R3, c[0x0][0x170], RZ ;  /* 0x00005c0003037a10 */ /* 0x000fc80007ffe0ff */
[----:B------:R-:W-:-:S13]  /*88b0*/  ISETP.GE.U32.AND P1, PT, R3, c[0x0][0x168], PT ;  /* 0x00005a0003007a0c */ /* 0x000fda0003f26070 */
[----:B------:R-:W-:Y:S05]  /*88c0*/  @P1 BRA `(.L_x_4440) ;  /* 0x000000a000001947 */ /* 0x000fea0003800000 */
[C---:B0-----:R-:W-:Y:S01]  /*88d0*/  IADD3 R4, R3.reuse, c[0x0][0x170], RZ ;  /* 0x00005c0003047a10 */ /* 0x041fe20007ffe0ff */
[----:B------:R-:W-:-:S03]  /*88e0*/  IMAD R2, R3, c[0x0][0x2d4], RZ ;  /* 0x0000b50003027a24 */ /* 0x000fc600078e02ff */
[----:B------:R-:W-:Y:S02]  /*88f0*/  ISETP.GE.U32.AND P1, PT, R4, c[0x0][0x168], PT ;  /* 0x00005a0004007a0c */ /* 0x000fe40003f26070 */
[----:B------:R-:W-:-:S04]  /*8900*/  IADD3 R2, P2, P3, R2, c[0x0][0x530], R21 ;  /* 0x00014c0002027a10 */ /* 0x000fc80007b5e015 */
[----:B------:R-:W-:-:S05]  /*8910*/  IADD3.X R3, RZ, c[0x0][0x534], R10, P2, P3 ;  /* 0x00014d00ff037a10 */ /* 0x000fca00017e640a */
[----:B------:R0:W5:Y:S02]  /*8920*/  LDG.E.U8 R2, [R2.64] ;  /* 0x0000002402027981 */ /* 0x000164000c1e1100 */
[----:B------:R-:W-:-:S05]  /*8930*/  @!P1 IMAD R4, R4, c[0x0][0x2d4], RZ ;  /* 0x0000b50004049a24 */ /* 0x000fca00078e02ff */
[----:B------:R-:W-:-:S04]  /*8940*/  @!P1 IADD3 R4, P4, P5, R4, c[0x0][0x530], R21 ;  /* 0x00014c0004049a10 */ /* 0x000fc80007d9e015 */
[----:B------:R-:W-:-:S05]  /*8950*/  @!P1 IADD3.X R5, RZ, c[0x0][0x534], R10, P4, P5 ;  /* 0x00014d00ff059a10 */ /* 0x000fca00027ea40a */
[----:B------:R0:W5:Y:S04]  /*8960*/  @!P1 LDG.E.U8 R6, [R4.64] ;  /* 0x0000002404069981 */ /* 0x000168000c1e1100 */
.L_x_4440:
[----:B0-----:R-:W-:Y:S05]  /*8970*/  BSYNC B1 ;  /* 0x0000000000017941 */ /* 0x001fea0003800000 */
.L_x_4439:
        /* <DEDUP_REMOVED lines=23> */
.L_x_4442:
[----:B------:R-:W-:Y:S05]  /*8af0*/  BSYNC B1 ;  /* 0x0000000000017941 */ /* 0x000fea0003800000 */
.L_x_4441:
        /* <DEDUP_REMOVED lines=10> */
.L_x_4417:
[----:B------:R-:W-:Y:S01]  /*8ba0*/  IMAD.MOV.U32 R14, RZ, RZ, c[0x0][0x170] ;  /* 0x00005c00ff0e7624 */ /* 0x000fe200078e00ff */
[----:B------:R-:W-:Y:S01]  /*8bb0*/  ULDC.U8 UR4, c[0x0][0x161] ;  /* 0x0000584000047ab9 */ /* 0x000fe20000000000 */
[----:B------:R-:W-:Y:S01]  /*8bc0*/  MOV R18, R11 ;  /* 0x0000000b00127202 */ /* 0x000fe20000000f00 */
[----:B------:R-:W-:Y:S01]  /*8bd0*/  IMAD.U32 R0, RZ, RZ, UR4 ;  /* 0x00000004ff007e24 */ /* 0x000fe2000f8e00ff */
[----:B------:R-:W-:Y:S01]  /*8be0*/  MOV R8, UR4 ;  /* 0x0000000400087c02 */ /* 0x000fe20008000f00 */
[----:B------:R-:W-:Y:S01]  /*8bf0*/  IMAD R2, R14, 0x3, R11 ;  /* 0x000000030e027824 */ /* 0x000fe200078e020b */
[----:B------:R-:W-:Y:S01]  /*8c00*/  MOV R11, UR4 ;  /* 0x00000004000b7c02 */ /* 0x000fe20008000f00 */
[----:B------:R-:W-:Y:S01]  /*8c10*/  IMAD.U32 R9, RZ, RZ, UR4 ;  /* 0x00000004ff097e24 */ /* 0x000fe2000f8e00ff */
[----:B------:R-:W-:Y:S02]  /*8c20*/  BSSY B1, `(.L_x_4443) ;  /* 0x0000025000017945 */ /* 0x000fe40003800000 */
[----:B------:R-:W-:-:S13]  /*8c30*/  ISETP.GE.U32.AND P0, PT, R2, c[0x0][0x168], PT ;  /* 0x00005a0002007a0c */ /* 0x000fda0003f06070 */
[----:B------:R-:W-:Y:S05]  /*8c40*/  @P0 BRA `(.L_x_4444) ;  /* 0x0000022000000947 */ /* 0x000fea0003800000 */
[----:B------:R-:W-:Y:S01]  /*8c50*/  BSSY B2, `(.L_x_4445) ;  /* 0x000001f000027945 */ /* 0x000fe20003800000 */
[C---:B------:R-:W-:Y:S02]  /*8c60*/  PRMT R8, R0.reuse, 0x7610, R8 ;  /* 0x0000761000087816 */ /* 0x040fe40000000008 */
[C---:B------:R-:W-:Y:S02]  /*8c70*/  PRMT R9, R0.reuse, 0x7610, R9 ;  /* 0x0000761000097816 */ /* 0x040fe40000000009 */
[----:B------:R-:W-:Y:S02]  /*8c80*/  PRMT R11, R0, 0x7610, R11 ;  /* 0x00007610000b7816 */ /* 0x000fe4000000000b */
.L_x_4446:
[C---:B------:R-:W-:Y:S02]  /*8c90*/  IADD3 R2, R18.reuse, c[0x0][0x170], RZ ;  /* 0x00005c0012027a10 */ /* 0x040fe40007ffe0ff */
[--C-:B------:R-:W-:Y:S02]  /*8ca0*/  IADD3 R12, P0, P1, R18, c[0x0][0x530], R21.reuse ;  /* 0x00014c00120c7a10 */ /* 0x100fe4000791e015 */
[C---:B------:R-:W-:Y:S02]  /*8cb0*/  IADD3 R4, R2.reuse, c[0x0][0x170], RZ ;  /* 0x00005c0002047a10 */ /* 0x040fe40007ffe0ff */
[----:B------:R-:W-:-:S02]  /*8cc0*/  IADD3 R2, P2, P3, R2, c[0x0][0x530], R21 ;  /* 0x00014c0002027a10 */ /* 0x000fc40007b5e015 */
[C---:B------:R-:W-:Y:S02]  /*8cd0*/  IADD3 R18, R4.reuse, c[0x0][0x170], RZ ;  /* 0x00005c0004127a10 */ /* 0x040fe40007ffe0ff */
[--C-:B------:R-:W-:Y:S02]  /*8ce0*/  IADD3.X R13, RZ, c[0x0][0x534], R10.reuse, P0, P1 ;  /* 0x00014d00ff0d7a10 */ /* 0x100fe400007e240a */
[--C-:B------:R-:W-:Y:S02]  /*8cf0*/  IADD3.X R3, RZ, c[0x0][0x534], R10.reuse, P2, P3 ;  /* 0x00014d00ff037a10 */ /* 0x100fe400017e640a */
        /* <DEDUP_REMOVED lines=9> */
[----:B-1----:R-:W-:-:S03]  /*8d90*/  PRMT R5, R0, 0x9910, RZ ;  /* 0x0000991000057816 */ /* 0x002fc600000000ff */
[----:B------:R-:W-:-:S05]  /*8da0*/  IMAD R0, R14, 0x3, R18 ;  /* 0x000000030e007824 */ /* 0x000fca00078e0212 */
[----:B------:R-:W-:Y:S02]  /*8db0*/  ISETP.GE.U32.AND P0, PT, R0, c[0x0][0x168], PT ;  /* 0x00005a0000007a0c */ /* 0x000fe40003f06070 */
[----:B------:R-:W-:Y:S02]  /*8dc0*/  PRMT R11, R11, 0x9910, RZ ;  /* 0x000099100b0b7816 */ /* 0x000fe400000000ff */
[----:B------:R-:W-:Y:S02]  /*8dd0*/  PRMT R9, R9, 0x9910, RZ ;  /* 0x0000991009097816 */ /* 0x000fe400000000ff */
[----:B0-----:R-:W-:Y:S01]  /*8de0*/  PRMT R3, R8, 0x9910, RZ ;  /* 0x0000991008037816 */ /* 0x001fe200000000ff */
[----:B--2---:R-:W-:Y:S02]  /*8df0*/  IMAD R11, R12, R11, RZ ;  /* 0x0000000b0c0b7224 */ /* 0x004fe400078e02ff */
[----:B---3--:R-:W-:Y:S02]  /*8e00*/  IMAD R9, R2, R9, RZ ;  /* 0x0000000902097224 */ /* 0x008fe400078e02ff */
[----:B----4-:R-:W-:-:S02]  /*8e10*/  IMAD R8, R4, R3, RZ ;  /* 0x0000000304087224 */ /* 0x010fc400078e02ff */
[----:B-----5:R-:W-:Y:S01]  /*8e20*/  IMAD R0, R6, R5, RZ ;  /* 0x0000000506007224 */ /* 0x020fe200078e02ff */
[----:B------:R-:W-:Y:S05]  /*8e30*/  @!P0 BRA `(.L_x_4446) ;  /* 0xfffffe5000008947 */ /* 0x000fea000383ffff */
[----:B------:R-:W-:Y:S05]  /*8e40*/  BSYNC B2 ;  /* 0x0000000000027941 */ /* 0x000fea0003800000 */
.L_x_4445:
[----:B------:R-:W-:Y:S02]  /*8e50*/  PRMT R7, R2, 0x7610, R7 ;  /* 0x0000761002077816 */ /* 0x000fe40000000007 */
[----:B------:R-:W-:Y:S02]  /*8e60*/  PRMT R2, R4, 0x7610, R2 ;  /* 0x0000761004027816 */ /* 0x000fe40000000002 */
.L_x_4444:
[----:B------:R-:W-:Y:S05]  /*8e70*/  BSYNC B1 ;  /* 0x0000000000017941 */ /* 0x000fea0003800000 */
.L_x_4443:
[----:B------:R-:W-:Y:S01]  /*8e80*/  ISETP.GE.U32.AND P0, PT, R18, c[0x0][0x168], PT ;  /* 0x00005a0012007a0c */ /* 0x000fe20003f06070 */
[----:B------:R-:W-:-:S12]  /*8e90*/  BSSY B1, `(.L_x_4447) ;  /* 0x0000016000017945 */ /* 0x000fd80003800000 */
[----:B------:R-:W-:Y:S05]  /*8ea0*/  @P0 BRA `(.L_x_4448) ;  /* 0x0000014000000947 */ /* 0x000fea0003800000 */
[----:B------:R-:W-:-:S04]  /*8eb0*/  IADD3 R4, P1, P2, R18, c[0x0][0x530], R21 ;  /* 0x00014c0012047a10 */ /* 0x000fc80007a3e015 */
[----:B------:R-:W-:-:S05]  /*8ec0*/  IADD3.X R5, RZ, c[0x0][0x534], R10, P1, P2 ;  /* 0x00014d00ff057a10 */ /* 0x000fca0000fe440a */
[----:B------:R0:W5:Y:S01]  /*8ed0*/  LDG.E.U8 R12, [R4.64] ;  /* 0x00000024040c7981 */ /* 0x000162000c1e1100 */
[----:B------:R-:W-:-:S04]  /*8ee0*/  IADD3 R14, R18, c[0x0][0x170], RZ ;  /* 0x00005c00120e7a10 */ /* 0x000fc80007ffe0ff */
[----:B------:R-:W-:-:S13]  /*8ef0*/  ISETP.GE.U32.AND P1, PT, R14, c[0x0][0x168], PT ;  /* 0x00005a000e007a0c */ /* 0x000fda0003f26070 */
[----:B------:R-:W-:Y:S05]  /*8f00*/  @P1 BRA `(.L_x_4448) ;  /* 0x000000e000001947 */ /* 0x000fea0003800000 */
[----:B0-----:R-:W-:-:S04]  /*8f10*/  IADD3 R4, P1, P2, R14, c[0x0][0x530], R21 ;  /* 0x00014c000e047a10 */ /* 0x001fc80007a3e015 */
[----:B------:R-:W-:-:S05]  /*8f20*/  IADD3.X R5, RZ, c[0x0][0x534], R10, P1, P2 ;  /* 0x00014d00ff057a10 */ /* 0x000fca0000fe440a */
[----:B------:R0:W5:Y:S01]  /*8f30*/  LDG.E.U8 R7, [R4.64] ;  /* 0x0000002404077981 */ /* 0x000162000c1e1100 */
[----:B------:R-:W-:-:S04]  /*8f40*/  IADD3 R14, R14, c[0x0][0x170], RZ ;  /* 0x00005c000e0e7a10 */ /* 0x000fc80007ffe0ff */
[----:B------:R-:W-:-:S13]  /*8f50*/  ISETP.GE.U32.AND P1, PT, R14, c[0x0][0x168], PT ;  /* 0x00005a000e007a0c */ /* 0x000fda0003f26070 */
[----:B------:R-:W-:Y:S05]  /*8f60*/  @P1 BRA `(.L_x_4448) ;  /* 0x0000008000001947 */ /* 0x000fea0003800000 */
[C---:B0-----:R-:W-:Y:S02]  /*8f70*/  IADD3 R4, R14.reuse, c[0x0][0x170], RZ ;  /* 0x00005c000e047a10 */ /* 0x041fe40007ffe0ff */
[----:B------:R-:W-:Y:S02]  /*8f80*/  IADD3 R2, P2, P3, R14, c[0x0][0x530], R21 ;  /* 0x00014c000e027a10 */ /* 0x000fe40007b5e015 */
[----:B------:R-:W-:Y:S02]  /*8f90*/  ISETP.GE.U32.AND P1, PT, R4, c[0x0][0x168], PT ;  /* 0x00005a0004007a0c */ /* 0x000fe40003f26070 */
[----:B------:R-:W-:-:S05]  /*8fa0*/  IADD3.X R3, RZ, c[0x0][0x534], R10, P2, P3 ;  /* 0x00014d00ff037a10 */ /* 0x000fca00017e640a */
[----:B------:R0:W5:Y:S06]  /*8fb0*/  LDG.E.U8 R2, [R2.64] ;  /* 0x0000002402027981 */ /* 0x00016c000c1e1100 */
[----:B------:R-:W-:-:S04]  /*8fc0*/  @!P1 IADD3 R4, P4, P5, R4, c[0x0][0x530], R21 ;  /* 0x00014c0004049a10 */ /* 0x000fc80007d9e015 */
[----:B------:R-:W-:-:S05]  /*8fd0*/  @!P1 IADD3.X R5, RZ, c[0x0][0x534], R10, P4, P5 ;  /* 0x00014d00ff059a10 */ /* 0x000fca00027ea40a */
[----:B------:R0:W5:Y:S04]  /*8fe0*/  @!P1 LDG.E.U8 R6, [R4.64] ;  /* 0x0000002404069981 */ /* 0x000168000c1e1100 */
.L_x_4448:
[----:B0-----:R-:W-:Y:S05]  /*8ff0*/  BSYNC B1 ;  /* 0x0000000000017941 */ /* 0x001fea0003800000 */
.L_x_4447:
        /* <DEDUP_REMOVED lines=20> */
[----:B------:R-:W-:-:S03]  /*9140*/  PRMT R0, R6, 0x9910, RZ ;  /* 0x0000991006007816 */ /* 0x000fc600000000ff */
[----:B------:R-:W-:Y:S02]  /*9150*/  IMAD R8, R8, R3, RZ ;  /* 0x0000000308087224 */ /* 0x000fe400078e02ff */
[----:B------:R-:W-:Y:S02]  /*9160*/  IMAD R0, R0, R5, RZ ;  /* 0x0000000500007224 */ /* 0x000fe400078e02ff */
.L_x_4450:
[----:B------:R-:W-:Y:S05]  /*9170*/  BSYNC B1 ;  /* 0x0000000000017941 */ /* 0x000fea0003800000 */
.L_x_4449:
        /* <DEDUP_REMOVED lines=9> */
.L_x_4402:
[----:B------:R-:W-:Y:S05]  /*9210*/  BSYNC B0 ;  /* 0x0000000000007941 */ /* 0x000fea0003800000 */
.L_x_4401:
[----:B------:R-:W-:-:S13]  /*9220*/  ISETP.NE.AND P0, PT, RZ, c[0x0][0x180], PT ;  /* 0x00006000ff007a0c */ /* 0x000fda0003f05270 */
[----:B------:R-:W-:Y:S05]  /*9230*/  @!P0 BRA `(.L_x_4451) ;  /* 0x0000014000008947 */ /* 0x000fea0003800000 */
[----:B------:R-:W-:Y:S01]  /*9240*/  IMAD R3, R20, c[0x0][0x0], R23 ;  /* 0x0000000014037a24 */ /* 0x000fe200078e0217 */
[----:B------:R-:W-:Y:S02]  /*9250*/  ULDC UR4, c[0x0][0x4] ;  /* 0x0000010000047ab9 */ /* 0x000fe40000000800 */
[----:B------:R-:W-:Y:S02]  /*9260*/  USHF.R.U32.HI UR4, URZ, 0x1, UR4 ;  /* 0x000000013f047899 */ /* 0x000fe40008011604 */
[----:B------:R0:W-:Y:S04]  /*9270*/  STS.U8 [R3+0x10], R18 ;  /* 0x0000101203007388 */ /* 0x0001e80000000000 */
[----:B------:R-:W-:-:S13]  /*9280*/  ISETP.NE.AND P0, PT, RZ, UR4, PT ;  /* 0x00000004ff007c0c */ /* 0x000fda000bf05270 */
[----:B------:R-:W-:Y:S05]  /*9290*/  @!P0 BRA `(.L_x_4451) ;  /* 0x000000e000008947 */ /* 0x000fea0003800000 */
[----:B0-----:R-:W-:-:S05]  /*92a0*/  IMAD.U32 R5, RZ, RZ, UR4 ;  /* 0x00000004ff057e24 */ /* 0x001fca000f8e00ff */
.L_x_4452:
[----:B------:R-:W-:Y:S01]  /*92b0*/  IADD3 R0, R20, R5, RZ ;  /* 0x0000000514007210 */ /* 0x000fe20007ffe0ff */
[----:B------:R-:W-:Y:S01]  /*92c0*/  BAR.SYNC.DEFER_BLOCKING 0x0 ;  /* 0x0000000000007b1d */ /* 0x000fe20000010000 */
[----:B------:R-:W-:Y:S02]  /*92d0*/  ISETP.GT.AND P1, PT, R5, 0x1, PT ;  /* 0x000000010500780c */ /* 0x000fe40003f24270 */
[----:B------:R-:W-:-:S04]  /*92e0*/  ISETP.GE.U32.AND P0, PT, R0, c[0x0][0x4], PT ;  /* 0x0000010000007a0c */ /* 0x000fc80003f06070 */
[----:B------:R-:W-:Y:S02]  /*92f0*/  ISETP.GE.U32.OR P0, PT, R20, R5, P0 ;  /* 0x000000051400720c */ /* 0x000fe40000706470 */
[----:B------:R-:W-:-:S11]  /*9300*/  SHF.R.S32.HI R5, RZ, 0x1, R5 ;  /* 0x00000001ff057819 */ /* 0x000fd60000011405 */
[----:B------:R-:W-:Y:S01]  /*9310*/  @!P0 IMAD R0, R0, c[0x0][0x0], R23 ;  /* 0x0000000000008a24 */ /* 0x000fe200078e0217 */
[----:B------:R-:W-:-:S05]  /*9320*/  @!P0 PRMT R7, R18, 0x9910, RZ ;  /* 0x0000991012078816 */ /* 0x000fca00000000ff */
[----:B0-----:R-:W0:Y:S02]  /*9330*/  @!P0 LDS.U8 R0, [R0+0x10] ;  /* 0x0000100000008984 */ /* 0x001e240000000000 */
[----:B0-----:R-:W-:-:S05]  /*9340*/  @!P0 IMAD R2, R0, R7, RZ ;  /* 0x0000000700028224 */ /* 0x001fca00078e02ff */
[----:B------:R0:W-:Y:S01]  /*9350*/  @!P0 STS.U8 [R3+0x10], R2 ;  /* 0x0000100203008388 */ /* 0x0001e20000000000 */
[----:B------:R-:W-:Y:S01]  /*9360*/  @!P0 PRMT R18, R2, 0x7610, R18 ;  /* 0x0000761002128816 */ /* 0x000fe20000000012 */
[----:B------:R-:W-:Y:S05]  /*9370*/  @P1 BRA `(.L_x_4452) ;  /* 0xffffff3000001947 */ /* 0x000fea000383ffff */
.L_x_4451:
        /* <DEDUP_REMOVED lines=8> */
[----:B------:R0:W-:Y:S01]  /*9400*/  STS.U8 [R5+0x10], R18 ;  /* 0x0000101205007388 */ /* 0x0001e20000000000 */
[----:B------:R-:W-:Y:S01]  /*9410*/  SHF.R.S32.HI R2, RZ, 0x1, R0 ;  /* 0x00000001ff027819 */ /* 0x000fe20000011400 */
[----:B------:R-:W-:-:S03]  /*9420*/  IMAD.MOV.U32 R0, RZ, RZ, 0x20 ;  /* 0x00000020ff007424 */ /* 0x000fc600078e00ff */
[----:B------:R-:W-:-:S13]  /*9430*/  ISETP.GE.AND P0, PT, R2, 0x20, PT ;  /* 0x000000200200780c */ /* 0x000fda0003f06270 */
[----:B0-----:R-:W-:Y:S05]  /*9440*/  @!P0 BRA `(.L_x_4454) ;  /* 0x000000e000008947 */ /* 0x001fea0003800000 */
.L_x_4455:
[----:B0-----:R-:W-:Y:S01]  /*9450*/  IADD3 R0, R23, R2, RZ ;  /* 0x0000000217007210 */ /* 0x001fe20007ffe0ff */
[----:B------:R-:W-:Y:S03]  /*9460*/  BAR.SYNC.DEFER_BLOCKING 0x0 ;  /* 0x0000000000007b1d */ /* 0x000fe60000010000 */
[----:B------:R-:W-:-:S04]  /*9470*/  ISETP.GE.U32.AND P0, PT, R0, c[0x0][0x0], PT ;  /* 0x0000000000007a0c */ /* 0x000fc80003f06070 */
[----:B------:R-:W-:-:S13]  /*9480*/  ISETP.GE.U32.OR P0, PT, R23, R2, P0 ;  /* 0x000000021700720c */ /* 0x000fda0000706470 */
[--C-:B------:R-:W-:Y:S01]  /*9490*/  @!P0 IMAD.IADD R3, R5, 0x1, R2.reuse ;  /* 0x0000000105038824 */ /* 0x100fe200078e0202 */
[----:B------:R-:W-:Y:S02]  /*94a0*/  @!P0 PRMT R7, R18, 0x9910, RZ ;  /* 0x0000991012078816 */ /* 0x000fe400000000ff */
[----:B------:R-:W-:Y:S02]  /*94b0*/  SHF.R.S32.HI R2, RZ, 0x1, R2 ;  /* 0x00000001ff027819 */ /* 0x000fe40000011402 */
[----:B------:R-:W0:Y:S02]  /*94c0*/  @!P0 LDS.U8 R0, [R3+0x10] ;  /* 0x0000100003008984 */ /* 0x000e240000000000 */
[----:B------:R-:W-:Y:S01]  /*94d0*/  ISETP.GE.AND P1, PT, R2, 0x20, PT ;  /* 0x000000200200780c */ /* 0x000fe20003f26270 */
[----:B0-----:R-:W-:-:S05]  /*94e0*/  @!P0 IMAD R0, R0, R7, RZ ;  /* 0x0000000700008224 */ /* 0x001fca00078e02ff */
[----:B------:R0:W-:Y:S01]  /*94f0*/  @!P0 STS.U8 [R5+0x10], R0 ;  /* 0x0000100005008388 */ /* 0x0001e20000000000 */
[----:B------:R-:W-:-:S06]  /*9500*/  @!P0 PRMT R18, R0, 0x7610, R18 ;  /* 0x0000761000128816 */ /* 0x000fcc0000000012 */
[----:B------:R-:W-:Y:S05]  /*9510*/  @P1 BRA `(.L_x_4455) ;  /* 0xffffff3000001947 */ /* 0x000fea000383ffff */
[----:B0-----:R-:W-:-:S09]  /*9520*/  HFMA2.MMA R0, -RZ, RZ, 0, 1.9073486328125e-06 ;  /* 0x00000020ff007435 */ /* 0x001fd200000001ff */
.L_x_4454:
[----:B------:R-:W-:Y:S01]  /*9530*/  BAR.SYNC.DEFER_BLOCKING 0x0 ;  /* 0x0000000000007b1d */ /* 0x000fe20000010000 */
[----:B------:R-:W-:-:S13]  /*9540*/  ISETP.GE.AND P0, PT, R0, 0x2, PT ;  /* 0x000000020000780c */ /* 0x000fda0003f06270 */
[----:B------:R-:W-:Y:S05]  /*9550*/  @!P0 BRA `(.L_x_4453) ;  /* 0x000000a000008947 */ /* 0x000fea0003800000 */
[----:B------:R-:W-:Y:S02]  /*9560*/  IMAD.MOV.U32 R3, RZ, RZ, 0x1 ;  /* 0x00000001ff037424 */ /* 0x000fe400078e00ff */
.L_x_4456:
[C---:B------:R-:W-:Y:S02]  /*9570*/  LOP3.LUT R2, R18.reuse, 0xffff, RZ, 0xc0, !PT ;  /* 0x0000ffff12027812 */ /* 0x040fe400078ec0ff */
[----:B------:R-:W-:Y:S02]  /*9580*/  PRMT R5, R18, 0x9910, RZ ;  /* 0x0000991012057816 */ /* 0x000fe400000000ff */
[----:B------:R-:W-:-:S06]  /*9590*/  PRMT R2, R2, 0x8880, RZ ;  /* 0x0000888002027816 */ /* 0x000fcc00000000ff */
[----:B------:R0:W1:Y:S02]  /*95a0*/  SHFL.DOWN PT, R2, R2, R3, 0x1f ;  /* 0x08001f0302027589 */ /* 0x00006400000e0000 */
[----:B0-----:R-:W-:-:S04]  /*95b0*/  SHF.L.U32 R3, R3, 0x1, RZ ;  /* 0x0000000103037819 */ /* 0x001fc800000006ff */
[----:B------:R-:W-:Y:S02]  /*95c0*/  ISETP.GE.AND P0, PT, R3, R0, PT ;  /* 0x000000000300720c */ /* 0x000fe40003f06270 */
[----:B-1----:R-:W-:-:S05]  /*95d0*/  PRMT R18, R2, 0x9910, RZ ;  /* 0x0000991002127816 */ /* 0x002fca00000000ff */
[----:B------:R-:W-:-:S06]  /*95e0*/  IMAD R18, R18, R5, RZ ;  /* 0x0000000512127224 */ /* 0x000fcc00078e02ff */
[----:B------:R-:W-:Y:S05]  /*95f0*/  @!P0 BRA `(.L_x_4456) ;  /* 0xffffff7000008947 */ /* 0x000fea000383ffff */
.L_x_4453:
[----:B------:R-:W-:Y:S01]  /*9600*/  ISETP.NE.AND P1, PT, RZ, c[0x0][0x338], PT ;  /* 0x0000ce00ff007a0c */ /* 0x000fe20003f25270 */
[----:B------:R-:W-:-:S12]  /*9610*/  IMAD.MOV.U32 R19, RZ, RZ, RZ ;  /* 0x000000ffff137224 */ /* 0x000fd800078e00ff */
        /* <DEDUP_REMOVED lines=200> */
.L_x_4457:
[----:B------:R-:W-:Y:S01]  /*a2a0*/  ISETP.NE.U32.AND P0, PT, RZ, c[0x0][0x548], PT ;  /* 0x00015200ff007a0c */ /* 0x000fe20003f05070 */
[----:B------:R-:W-:Y:S01]  /*a2b0*/  CS2R R2, SRZ ;  /* 0x0000000000027805 */ /* 0x000fe2000001ff00 */
[----:B------:R-:W-:Y:S02]  /*a2c0*/  ISETP.NE.AND P3, PT, RZ, c[0x0][0x184], PT ;  /* 0x00006100ff007a0c */ /* 0x000fe40003f65270 */
[----:B------:R-:W-:Y:S02]  /*a2d0*/  ISETP.NE.AND.EX P0, PT, RZ, c[0x0][0x54c], PT, P0 ;  /* 0x00015300ff007a0c */ /* 0x000fe40003f05300 */
[----:B------:R-:W-:-:S11]  /*a2e0*/  MOV R10, RZ ;  /* 0x000000ff000a7202 */ /* 0x000fd60000000f00 */
[----:B------:R-:W-:-:S05]  /*a2f0*/  @P0 IADD3 R2, P2, R19, c[0x0][0x548], RZ ;  /* 0x0001520013020a10 */ /* 0x000fca0007f5e0ff */
[----:B------:R-:W-:-:S05]  /*a300*/  @P0 IMAD.X R3, RZ, RZ, c[0x0][0x54c], P2 ;  /* 0x00015300ff030624 */ /* 0x000fca00010e06ff */
        /* <DEDUP_REMOVED lines=206> */
.L_x_4459:
        /* <DEDUP_REMOVED lines=11> */
.L_x_4461:
[----:B------:R-:W-:Y:S05]  /*b0a0*/  BSYNC B0 ;  /* 0x0000000000007941 */ /* 0x000fea0003800000 */
.L_x_4460:
[----:B------:R-:W-:Y:S01]  /*b0b0*/  PRMT R4, R4, 0x9910, RZ ;  /* 0x0000991004047816 */ /* 0x000fe200000000ff */
[----:B------:R-:W-:Y:S01]  /*b0c0*/  BSSY B0, `(.L_x_4462) ;  /* 0x000000b000007945 */ /* 0x000fe20003800000 */
[----:B------:R-:W-:Y:S02]  /*b0d0*/  LOP3.LUT P0, RZ, R23, R20, RZ, 0xfc, !PT ;  /* 0x0000001417ff7212 */ /* 0x000fe4000780fcff */
[----:B------:R-:W-:-:S13]  /*b0e0*/  ISETP.NE.AND P1, PT, R4, RZ, PT ;  /* 0x000000ff0400720c */ /* 0x000fda0003f25270 */
[----:B------:R-:W-:Y:S05]  /*b0f0*/  @!P1 BRA `(.L_x_4463) ;  /* 0x0000007000009947 */ /* 0x000fea0003800000 */
[----:B------:R-:W0:Y:S01]  /*b100*/  S2R R5, SR_CTAID.Y ;  /* 0x0000000000057919 */ /* 0x000e220000002600 */
[----:B------:R-:W-:Y:S01]  /*b110*/  ISETP.NE.AND P2, PT, RZ, c[0x0][0x17c], PT ;  /* 0x00005f00ff007a0c */ /* 0x000fe20003f45270 */
[----:B0-----:R-:W-:-:S12]  /*b120*/  IMAD R4, R0, c[0x0][0x10], R5 ;  /* 0x0000040000047a24 */ /* 0x001fd800078e0205 */
[----:B------:R-:W-:-:S05]  /*b130*/  @!P2 IMAD R4, R4, c[0x0][0x0], R23 ;  /* 0x000000000404aa24 */ /* 0x000fca00078e0217 */
[----:B------:R-:W-:-:S04]  /*b140*/  IADD3 R4, P2, R4, c[0x0][0x550], RZ ;  /* 0x0001540004047a10 */ /* 0x000fc80007f5e0ff */
[----:B------:R-:W-:-:S05]  /*b150*/  IADD3.X R5, RZ, c[0x0][0x554], RZ, P2, !PT ;  /* 0x00015500ff057a10 */ /* 0x000fca00017fe4ff */
[----:B------:R0:W-:Y:S04]  /*b160*/  STG.E.U8 [R4.64], R18 ;  /* 0x0000001204007986 */ /* 0x0001e8000c101124 */
.L_x_4463:
[----:B------:R-:W-:Y:S05]  /*b170*/  BSYNC B0 ;  /* 0x0000000000007941 */ /* 0x000fea0003800000 */
.L_x_4462:
        /* <DEDUP_REMOVED lines=30> */
.L_x_4465:
[----:B------:R-:W-:Y:S05]  /*b360*/  BSYNC B0 ;  /* 0x0000000000007941 */ /* 0x000fea0003800000 */
.L_x_4464:
[----:B------:R-:W-:Y:S06]  /*b370*/  BAR.SYNC.DEFER_BLOCKING 0x0 ;  /* 0x0000000000007b1d */ /* 0x000fec0000010000 */
[----:B0-----:R-:W0:Y:S02]  /*b380*/  LDS.U8 R4, [RZ] ;  /* 0x00000000ff047984 */ /* 0x001e240000000000 */
[----:B0-----:R-:W-:-:S13]  /*b390*/  ISETP.NE.AND P0, PT, R4, RZ, PT ;  /* 0x000000ff0400720c */ /* 0x001fda0003f05270 */
[----:B------:R-:W-:Y:S05]  /*b3a0*/  @!P0 EXIT ;  /* 0x000000000000894d */ /* 0x000fea0003800000 */
[----:B------:R-:W-:Y:S01]  /*b3b0*/  @!PT LDS RZ, [RZ] ;  /* 0x00000000fffff984 */ /* 0x000fe20000000800 */
[----:B------:R-:W-:Y:S01]  /*b3c0*/  @!PT LDS RZ, [RZ] ;  /* 0x00000000fffff984 */ /* 0x000fe20000000800 */
[----:B------:R-:W-:Y:S01]  /*b3d0*/  @!PT LDS RZ, [RZ] ;  /* 0x00000000fffff984 */ /* 0x000fe20000000800 */
[----:B------:R-:W-:Y:S01]  /*b3e0*/  @!PT LDS RZ, [RZ] ;  /* 0x00000000fffff984 */ /* 0x000fe20000000800 */
[----:B------:R-:W-:Y:S06]  /*b3f0*/  MEMBAR.SC.GPU ;  /* 0x0000000000007992 */ /* 0x000fec0000002000 */
[----:B------:R-:W-:Y:S01]  /*b400*/  ISETP.NE.AND P0, PT, RZ, c[0x0][0x17c], PT ;  /* 0x00005f00ff007a0c */ /* 0x000fe20003f05270 */
[----:B------:R-:W-:Y:S01]  /*b410*/  ULDC.U8 UR4, c[0x0][0x161] ;  /* 0x0000584000047ab9 */ /* 0x000fe20000000000 */
[----:B------:R-:W-:Y:S01]  /*b420*/  BSSY B0, `(.L_x_4466) ;  /* 0x0000022000007945 */ /* 0x000fe20003800000 */
[----:B------:R-:W-:Y:S01]  /*b430*/  IMAD.U32 R17, RZ, RZ, UR4 ;  /* 0x00000004ff117e24 */ /* 0x000fe2000f8e00ff */
[----:B------:R-:W-:-:S00]  /*b440*/  ERRBAR ;  /* 0x00000000000079ab */ /* 0x000fc00000000000 */
[----:B------:R-:W-:-:S08]  /*b450*/  CCTL.IVALL ;  /* 0x00000000ff00798f */ /* 0x000fd00002000000 */
[----:B------:R-:W-:Y:S05]  /*b460*/  @!P0 BRA `(.L_x_4467) ;  /* 0x0000010000008947 */ /* 0x000fea0003800000 */
[----:B------:R-:W-:Y:S01]  /*b470*/  IMAD R7, R20, c[0x0][0x0], R23 ;  /* 0x0000000014077a24 */ /* 0x000fe200078e0217 */
[----:B------:R-:W-:Y:S04]  /*b480*/  BSSY B1, `(.L_x_4468) ;  /* 0x000000d000017945 */ /* 0x000fe80003800000 */
[----:B------:R-:W-:-:S13]  /*b490*/  ISETP.GE.U32.AND P0, PT, R7, c[0x0][0x178], PT ;  /* 0x00005e0007007a0c */ /* 0x000fda0003f06070 */
[----:B------:R-:W-:Y:S05]  /*b4a0*/  @P0 BRA `(.L_x_4469) ;  /* 0x000000a000000947 */ /* 0x000fea0003800000 */
.L_x_4470:
[----:B------:R-:W-:-:S05]  /*b4b0*/  IMAD R4, R0, c[0x0][0x10], R7 ;  /* 0x0000040000047a24 */ /* 0x000fca00078e0207 */
[----:B------:R-:W-:-:S04]  /*b4c0*/  IADD3 R4, P0, R4, c[0x0][0x550], RZ ;  /* 0x0001540004047a10 */ /* 0x000fc80007f1e0ff */
[----:B------:R-:W-:-:S05]  /*b4d0*/  IADD3.X R5, RZ, c[0x0][0x554], RZ, P0, !PT ;  /* 0x00015500ff057a10 */ /* 0x000fca00007fe4ff */
[----:B------:R-:W2:Y:S01]  /*b4e0*/  LDG.E.U8 R4, [R4.64] ;  /* 0x0000002404047981 */ /* 0x000ea2000c1e1100 */
[----:B------:R-:W-:Y:S01]  /*b4f0*/  IMAD.MOV.U32 R6, RZ, RZ, c[0x0][0x0] ;  /* 0x00000000ff067624 */ /* 0x000fe200078e00ff */
[----:B------:R-:W-:-:S03]  /*b500*/  PRMT R17, R17, 0x9910, RZ ;  /* 0x0000991011117816 */ /* 0x000fc600000000ff */
[----:B------:R-:W-:-:S05]  /*b510*/  IMAD R7, R6, c[0x0][0x4], R7 ;  /* 0x0000010006077a24 */ /* 0x000fca00078e0207 */
[----:B------:R-:W-:Y:S01]  /*b520*/  ISETP.GE.U32.AND P0, PT, R7, c[0x0][0x178], PT ;  /* 0x00005e0007007a0c */ /* 0x000fe20003f06070 */
[----:B--2---:R-:W-:-:S12]  /*b530*/  IMAD R17, R4, R17, RZ ;  /* 0x0000001104117224 */ /* 0x004fd800078e02ff */
[----:B------:R-:W-:Y:S05]  /*b540*/  @!P0 BRA `(.L_x_4470) ;  /* 0xffffff6000008947 */ /* 0x000fea000383ffff */
.L_x_4469:
[----:B------:R-:W-:Y:S05]  /*b550*/  BSYNC B1 ;  /* 0x0000000000017941 */ /* 0x000fea0003800000 */
.L_x_4468:
[----:B------:R-:W-:Y:S05]  /*b560*/  BRA `(.L_x_4471) ;  /* 0x000000d000007947 */ /* 0x000fea0003800000 */
.L_x_4467:
[----:B------:R-:W-:-:S13]  /*b570*/  ISETP.GE.U32.AND P0, PT, R20, c[0x0][0x178], PT ;  /* 0x00005e0014007a0c */ /* 0x000fda0003f06070 */
[----:B------:R-:W-:Y:S05]  /*b580*/  @P0 BRA `(.L_x_4471) ;  /* 0x000000b000000947 */ /* 0x000fea0003800000 */
[----:B------:R-:W-:-:S05]  /*b590*/  MOV R7, R20 ;  /* 0x0000001400077202 */ /* 0x000fca0000000f00 */
.L_x_4472:
[----:B------:R-:W-:-:S04]  /*b5a0*/  IMAD R4, R0, c[0x0][0x10], R7 ;  /* 0x0000040000047a24 */ /* 0x000fc800078e0207 */
[----:B------:R-:W-:-:S05]  /*b5b0*/  IMAD R4, R4, c[0x0][0x0], R23 ;  /* 0x0000000004047a24 */ /* 0x000fca00078e0217 */
[----:B------:R-:W-:-:S05]  /*b5c0*/  IADD3 R4, P0, R4, c[0x0][0x550], RZ ;  /* 0x0001540004047a10 */ /* 0x000fca0007f1e0ff */
[----:B------:R-:W-:-:S05]  /*b5d0*/  IMAD.X R5, RZ, RZ, c[0x0][0x554], P0 ;  /* 0x00015500ff057624 */ /* 0x000fca00000e06ff */
[----:B------:R-:W2:Y:S01]  /*b5e0*/  LDG.E.U8 R4, [R4.64] ;  /* 0x0000002404047981 */ /* 0x000ea2000c1e1100 */
[----:B------:R-:W-:Y:S02]  /*b5f0*/  IADD3 R7, R7, c[0x0][0x4], RZ ;  /* 0x0000010007077a10 */ /* 0x000fe40007ffe0ff */
[----:B------:R-:W-:Y:S02]  /*b600*/  PRMT R17, R17, 0x9910, RZ ;  /* 0x0000991011117816 */ /* 0x000fe400000000ff */
[----:B------:R-:W-:-:S03]  /*b610*/  ISETP.GE.U32.AND P0, PT, R7, c[0x0][0x178], PT ;  /* 0x00005e0007007a0c */ /* 0x000fc60003f06070 */
[----:B--2---:R-:W-:-:S10]  /*b620*/  IMAD R17, R4, R17, RZ ;  /* 0x0000001104117224 */ /* 0x004fd400078e02ff */
[----:B------:R-:W-:Y:S05]  /*b630*/  @!P0 BRA `(.L_x_4472) ;  /* 0xffffff6000008947 */ /* 0x000fea000383ffff */
.L_x_4471:
[----:B------:R-:W-:Y:S05]  /*b640*/  BSYNC B0 ;  /* 0x0000000000007941 */ /* 0x000fea0003800000 */
.L_x_4466:
[----:B------:R-:W-:Y:S01]  /*b650*/  IMAD R9, R20, c[0x0][0x0], R23 ;  /* 0x0000000014097a24 */ /* 0x000fe200078e0217 */
[----:B------:R-:W-:Y:S01]  /*b660*/  ULDC UR4, c[0x0][0x4] ;  /* 0x0000010000047ab9 */ /* 0x000fe20000000800 */
[----:B------:R-:W-:Y:S01]  /*b670*/  ISETP.NE.AND P3, PT, RZ, c[0x0][0x17c], PT ;  /* 0x00005f00ff007a0c */ /* 0x000fe20003f65270 */
[----:B------:R-:W-:Y:S02]  /*b680*/  USHF.R.U32.HI UR4, URZ, 0x1, UR4 ;  /* 0x000000013f047899 */ /* 0x000fe40008011604 */
[----:B------:R0:W-:Y:S04]  /*b690*/  STS.U8 [R9+0x10], R17 ;  /* 0x0000101109007388 */ /* 0x0001e80000000000 */
[----:B------:R-:W-:-:S13]  /*b6a0*/  ISETP.NE.AND P0, PT, RZ, UR4, PT ;  /* 0x00000004ff007c0c */ /* 0x000fda000bf05270 */
[----:B------:R-:W-:Y:S05]  /*b6b0*/  @!P0 BRA `(.L_x_4473) ;  /* 0x000000e000008947 */ /* 0x000fea0003800000 */
[----:B0-----:R-:W-:-:S05]  /*b6c0*/  MOV R5, UR4 ;  /* 0x0000000400057c02 */ /* 0x001fca0008000f00 */
.L_x_4474:
[----:B------:R-:W-:Y:S01]  /*b6d0*/  IMAD.IADD R0, R20, 0x1, R5 ;  /* 0x0000000114007824 */ /* 0x000fe200078e0205 */
[----:B------:R-:W-:Y:S01]  /*b6e0*/  BAR.SYNC.DEFER_BLOCKING 0x0 ;  /* 0x0000000000007b1d */ /* 0x000fe20000010000 */
[----:B------:R-:W-:-:S03]  /*b6f0*/  ISETP.GT.AND P2, PT, R5, 0x1, PT ;  /* 0x000000010500780c */ /* 0x000fc60003f44270 */
        /* <DEDUP_REMOVED lines=10> */
.L_x_4473:
[----:B0-----:R-:W-:Y:S05]  /*b7a0*/  @!P3 BRA `(.L_x_4475) ;  /* 0x000002600000b947 */ /* 0x001fea0003800000 */
[----:B------:R-:W-:Y:S01]  /*b7b0*/  MOV R4, c[0x0][0x0] ;  /* 0x0000000000047a02 */ /* 0x000fe20000000f00 */
[----:B------:R-:W-:-:S03]  /*b7c0*/  IMAD.MOV.U32 R0, RZ, RZ, c[0x0][0x0] ;  /* 0x00000000ff007624 */ /* 0x000fc600078e00ff */
[----:B------:R-:W-:-:S13]  /*b7d0*/  ISETP.GT.AND P0, PT, R4, 0x20, PT ;  /* 0x000000200400780c */ /* 0x000fda0003f04270 */
[----:B------:R-:W-:Y:S05]  /*b7e0*/  @!P0 BRA `(.L_x_4476) ;  /* 0x0000015000008947 */ /* 0x000fea0003800000 */
[----:B------:R-:W-:Y:S01]  /*b7f0*/  LEA.HI R4, R4, c[0x0][0x0], RZ, 0x1 ;  /* 0x0000000004047a11 */ /* 0x000fe200078f08ff */
[----:B------:R0:W-:Y:S01]  /*b800*/  STS.U8 [R9+0x10], R17 ;  /* 0x0000101109007388 */ /* 0x0001e20000000000 */
[----:B------:R-:W-:Y:S02]  /*b810*/  HFMA2.MMA R0, -RZ, RZ, 0, 1.9073486328125e-06 ;  /* 0x00000020ff007435 */ /* 0x000fe400000001ff */
[----:B------:R-:W-:-:S04]  /*b820*/  SHF.R.S32.HI R4, RZ, 0x1, R4 ;  /* 0x00000001ff047819 */ /* 0x000fc80000011404 */
[----:B------:R-:W-:-:S13]  /*b830*/  ISETP.GE.AND P0, PT, R4, 0x20, PT ;  /* 0x000000200400780c */ /* 0x000fda0003f06270 */
[----:B------:R-:W-:Y:S05]  /*b840*/  @!P0 BRA `(.L_x_4476) ;  /* 0x000000f000008947 */ /* 0x000fea0003800000 */
[----:B0-----:R-:W-:-:S05]  /*b850*/  IMAD.MOV.U32 R0, RZ, RZ, R4 ;  /* 0x000000ffff007224 */ /* 0x001fca00078e0004 */
.L_x_4477:
        /* <DEDUP_REMOVED lines=13> */
[----:B------:R-:W-:-:S03]  /*b930*/  MOV R0, 0x20 ;  /* 0x0000002000007802 */ /* 0x000fc60000000f00 */
.L_x_4476:
[----:B0-----:R-:W-:Y:S01]  /*b940*/  BAR.SYNC.DEFER_BLOCKING 0x0 ;  /* 0x0000000000007b1d */ /* 0x001fe20000010000 */
[----:B------:R-:W-:-:S13]  /*b950*/  ISETP.GE.AND P0, PT, R0, 0x2, PT ;  /* 0x000000020000780c */ /* 0x000fda0003f06270 */
[----:B------:R-:W-:Y:S05]  /*b960*/  @!P0 BRA `(.L_x_4475) ;  /* 0x000000a000008947 */ /* 0x000fea0003800000 */
[----:B------:R-:W-:Y:S02]  /*b970*/  IMAD.MOV.U32 R5, RZ, RZ, 0x1 ;  /* 0x00000001ff057424 */ /* 0x000fe400078e00ff */
.L_x_4478:
        /* <DEDUP_REMOVED lines=9> */
.L_x_4475:
        /* <DEDUP_REMOVED lines=9> */
[----:B------:R-:W2:Y:S01]  /*baa0*/  LDG.E.U8 R0, [R2.64] ;  /* 0x0000002402007981 */ /* 0x000ea2000c1e1100 */
[----:B------:R-:W-:-:S05]  /*bab0*/  PRMT R5, R17, 0x9910, RZ ;  /* 0x0000991011057816 */ /* 0x000fca00000000ff */
[----:B--2---:R-:W-:-:S05]  /*bac0*/  IMAD R0, R0, R5, RZ ;  /* 0x0000000500007224 */ /* 0x004fca00078e02ff */
[----:B------:R-:W-:Y:S02]  /*bad0*/  PRMT R17, R0, 0x7610, R17 ;  /* 0x0000761000117816 */ /* 0x000fe40000000011 */
.L_x_4480:
        /* <DEDUP_REMOVED lines=23> */
.L_x_4482:
[----:B------:R-:W-:-:S05]  /*bc50*/  IADD3 R2, P0, R16, c[0x0][0x538], RZ ;  /* 0x00014e0010027a10 */ /* 0x000fca0007f1e0ff */
[----:B------:R-:W-:-:S05]  /*bc60*/  IMAD.X R3, RZ, RZ, c[0x0][0x53c], P0 ;  /* 0x00014f00ff037624 */ /* 0x000fca00000e06ff */
[----:B------:R-:W-:Y:S01]  /*bc70*/  STG.E.U8 [R2.64], R17 ;  /* 0x0000001102007986 */ /* 0x000fe2000c101124 */
[----:B------:R-:W-:Y:S05]  /*bc80*/  EXIT ;  /* 0x000000000000794d */ /* 0x000fea0003800000 */
.L_x_4481:
[----:B------:R-:W-:Y:S01]  /*bc90*/  STG.E.U8 [R2.64], R17 ;  /* 0x0000001102007986 */ /* 0x000fe2000c101124 */
[----:B------:R-:W-:Y:S05]  /*bca0*/  EXIT ;  /* 0x000000000000794d */ /* 0x000fea0003800000 */
.L_x_4479:
[----:B------:R-:W-:Y:S01]  /*bcb0*/  ISETP.NE.AND P1, PT, RZ, UR38, PT ;  /* 0x00000026ff007c0c */ /* 0x000fe2000bf25270 */
[----:B------:R-:W-:Y:S01]  /*bcc0*/  ULDC.U8 UR4, c[0x0][0x569] ;  /* 0x00015a4000047ab9 */ /* 0x000fe20000000000 */
[----:B------:R-:W-:Y:S02]  /*bcd0*/  IADD3 R2, P0, R16, c[0x0][0x538], RZ ;  /* 0x00014e0010027a10 */ /* 0x000fe40007f1e0ff */
[----:B------:R-:W-:Y:S02]  /*bce0*/  ISETP.NE.AND P2, PT, RZ, UR4, PT ;  /* 0x00000004ff007c0c */ /* 0x000fe4000bf45270 */
[----:B------:R-:W-:-:S07]  /*bcf0*/  IADD3.X R3, RZ, c[0x0][0x53c], RZ, P0, !PT ;  /* 0x00014f00ff037a10 */ /* 0x000fce00007fe4ff */
[----:B------:R-:W-:Y:S05]  /*bd00*/  @!P1 BRA `(.L_x_4483) ;  /* 0x0000004000009947 */ /* 0x000fea0003800000 */
[----:B------:R-:W2:Y:S01]  /*bd10*/  LDG.E.U8 R0, [R2.64] ;  /* 0x0000002402007981 */ /* 0x000ea2000c1e1100 */
[----:B------:R-:W-:-:S05]  /*bd20*/  PRMT R5, R17, 0x9910, RZ ;  /* 0x0000991011057816 */ /* 0x000fca00000000ff */
[----:B--2---:R-:W-:-:S05]  /*bd30*/  IMAD R0, R0, R5, RZ ;  /* 0x0000000500007224 */ /* 0x004fca00078e02ff */
[----:B------:R-:W-:Y:S02]  /*bd40*/  PRMT R17, R0, 0x7610, R17 ;  /* 0x0000761000117816 */ /* 0x000fe40000000011 */
.L_x_4483:
        /* <DEDUP_REMOVED lines=23> */
.L_x_4485:
[----:B------:R-:W-:-:S05]  /*bec0*/  IADD3 R2, P0, R16, c[0x0][0x538], RZ ;  /* 0x00014e0010027a10 */ /* 0x000fca0007f1e0ff */
[----:B------:R-:W-:-:S05]  /*bed0*/  IMAD.X R3, RZ, RZ, c[0x0][0x53c], P0 ;  /* 0x00014f00ff037624 */ /* 0x000fca00000e06ff */
[----:B------:R-:W-:Y:S01]  /*bee0*/  STG.E.U8 [R2.64], R17 ;  /* 0x0000001102007986 */ /* 0x000fe2000c101124 */
[----:B------:R-:W-:Y:S05]  /*bef0*/  EXIT ;  /* 0x000000000000794d */ /* 0x000fea0003800000 */
.L_x_4484:
[----:B------:R-:W-:Y:S01]  /*bf00*/  STG.E.U8 [R2.64], R17 ;  /* 0x0000001102007986 */ /* 0x000fe2000c101124 */
[----:B------:R-:W-:Y:S05]  /*bf10*/  EXIT ;  /* 0x000000000000794d */ /* 0x000fea0003800000 */
.L_x_4458:
        /* <DEDUP_REMOVED lines=20> */
.L_x_4487:
        /* <DEDUP_REMOVED lines=23> */
.L_x_4489:
[----:B------:R-:W-:-:S04]  /*c1d0*/  IADD3 R2, P0, R19, c[0x0][0x538], RZ ;  /* 0x00014e0013027a10 */ /* 0x000fc80007f1e0ff */
[----:B------:R-:W-:-:S05]  /*c1e0*/  IADD3.X R3, RZ, c[0x0][0x53c], RZ, P0, !PT ;  /* 0x00014f00ff037a10 */ /* 0x000fca00007fe4ff */
[----:B------:R-:W-:Y:S01]  /*c1f0*/  STG.E.U8 [R2.64], R18 ;  /* 0x0000001202007986 */ /* 0x000fe2000c101124 */
[----:B------:R-:W-:Y:S05]  /*c200*/  EXIT ;  /* 0x000000000000794d */ /* 0x000fea0003800000 */
.L_x_4488:
[----:B------:R-:W-:Y:S01]  /*c210*/  STG.E.U8 [R2.64], R18 ;  /* 0x0000001202007986 */ /* 0x000fe2000c101124 */
[----:B------:R-:W-:Y:S05]  /*c220*/  EXIT ;  /* 0x000000000000794d */ /* 0x000fea0003800000 */
.L_x_4486:
[----:B------:R-:W-:Y:S01]  /*c230*/  ISETP.NE.AND P1, PT, RZ, UR38, PT ;  /* 0x00000026ff007c0c */ /* 0x000fe2000bf25270 */
[----:B------:R-:W-:Y:S01]  /*c240*/  ULDC.U8 UR4, c[0x0][0x569] ;  /* 0x00015a4000047ab9 */ /* 0x000fe20000000000 */
[----:B------:R-:W-:Y:S02]  /*c250*/  IADD3 R2, P0, R19, c[0x0][0x538], RZ ;  /* 0x00014e0013027a10 */ /* 0x000fe40007f1e0ff */
[----:B------:R-:W-:-:S03]  /*c260*/  ISETP.NE.AND P2, PT, RZ, UR4, PT ;  /* 0x00000004ff007c0c */ /* 0x000fc6000bf45270 */
[----:B------:R-:W-:-:S06]  /*c270*/  IMAD.X R3, RZ, RZ, c[0x0][0x53c], P0 ;  /* 0x00014f00ff037624 */ /* 0x000fcc00000e06ff */
[----:B------:R-:W-:Y:S05]  /*c280*/  @!P1 BRA `(.L_x_4490) ;  /* 0x0000004000009947 */ /* 0x000fea0003800000 */
[----:B------:R-:W2:Y:S01]  /*c290*/  LDG.E.U8 R0, [R2.64] ;  /* 0x0000002402007981 */ /* 0x000ea2000c1e1100 */
[----:B------:R-:W-:-:S05]  /*c2a0*/  PRMT R5, R18, 0x9910, RZ ;  /* 0x0000991012057816 */ /* 0x000fca00000000ff */
[----:B--2---:R-:W-:-:S05]  /*c2b0*/  IMAD R0, R0, R5, RZ ;  /* 0x0000000500007224 */ /* 0x004fca00078e02ff */
[----:B------:R-:W-:Y:S02]  /*c2c0*/  PRMT R18, R0, 0x7610, R18 ;  /* 0x0000761000127816 */ /* 0x000fe40000000012 */
.L_x_4490:
        /* <DEDUP_REMOVED lines=23> */
.L_x_4492:
[----:B------:R-:W-:-:S04]  /*c440*/  IADD3 R2, P0, R19, c[0x0][0x538], RZ ;  /* 0x00014e0013027a10 */ /* 0x000fc80007f1e0ff */
[----:B------:R-:W-:-:S05]  /*c450*/  IADD3.X R3, RZ, c[0x0][0x53c], RZ, P0, !PT ;  /* 0x00014f00ff037a10 */ /* 0x000fca00007fe4ff */
[----:B------:R-:W-:Y:S01]  /*c460*/  STG.E.U8 [R2.64], R18 ;  /* 0x0000001202007986 */ /* 0x000fe2000c101124 */
[----:B------:R-:W-:Y:S05]  /*c470*/  EXIT ;  /* 0x000000000000794d */ /* 0x000fea0003800000 */
.L_x_4491:
[----:B------:R-:W-:Y:S01]  /*c480*/  STG.E.U8 [R2.64], R18 ;  /* 0x0000001202007986 */ /* 0x000fe2000c101124 */
[----:B------:R-:W-:Y:S05]  /*c490*/  EXIT ;  /* 0x000000000000794d */ /* 0x000fea0003800000 */
.L_x_4493:
        /* <DEDUP_REMOVED lines=14> */
.L_x_8835:


//--------------------- .text._ZN2at6native13reduce_kernelILi256ELi2ENS0_8ReduceOpIaNS0_14func_wrapper_tIaNS0_55_GLOBAL__N__0955718d_22_SparseCsrTensorMath_cu_868dd54514ReductionMulOpIaEEEEjaLi4ELi4EEEEEvT1_ --------------------------
	.section	.text._ZN2at6native13reduce_kernelILi256ELi2ENS0_8ReduceOpIaNS0_14func_wrapper_tIaNS0_55_GLOBAL__N__0955718d_22_SparseCsrTensorMath_cu_868dd54514ReductionMulOpIaEEEEjaLi4ELi4EEEEEvT1_,"ax",@progbits
	.sectioninfo	@"SHI_REGISTERS=34"
	.align	128
.text._ZN2at6native13reduce_kernelILi256ELi2ENS0_8ReduceOpIaNS0_14func_wrapper_tIaNS0_55_GLOBAL__N__0955718d_22_SparseCsrTensorMath_cu_868dd54514ReductionMulOpIaEEEEjaLi4ELi4EEEEEvT1_:
        .type           _ZN2at6native13reduce_kernelILi256ELi2ENS0_8ReduceOpIaNS0_14func_wrapper_tIaNS0_55_GLOBAL__N__0955718d_22_SparseCsrTensorMath_cu_868dd54514ReductionMulOpIaEEEEjaLi4ELi4EEEEEvT1_,@function
        .size           _ZN2at6native13reduce_kernelILi256ELi2ENS0_8ReduceOpIaNS0_14func_wrapper_tIaNS0_55_GLOBAL__N__0955718d_22_SparseCsrTensorMath_cu_868dd54514ReductionMulOpIaEEEEjaLi4ELi4EEEEEvT1_,(.L_x_8836 - _ZN2at6native13reduce_kernelILi256ELi2ENS0_8ReduceOpIaNS0_14func_wrapper_tIaNS0_55_GLOBAL__N__0955718d_22_SparseCsrTensorMath_cu_868dd54514ReductionMulOpIaEEEEjaLi4ELi4EEEEEvT1_)
        .other          _ZN2at6native13reduce_kernelILi256ELi2ENS0_8ReduceOpIaNS0_14func_wrapper_tIaNS0_55_GLOBAL__N__0955718d_22_SparseCsrTensorMath_cu_868dd54514ReductionMulOpIaEEEEjaLi4ELi4EEEEEvT1_,@"STO_CUDA_ENTRY STV_DEFAULT"
_ZN2at6native13reduce_kernelILi256ELi2ENS0_8ReduceOpIaNS0_14func_wrapper_tIaNS0_55_GLOBAL__N__0955718d_22_SparseCsrTensorMath_cu_868dd54514ReductionMulOpIaEEEEjaLi4ELi4EEEEEvT1_:
        /* <DEDUP_REMOVED lines=209> */
.L_x_4494:
        /* <DEDUP_REMOVED lines=62> */
.L_x_4503:
[----:B------:R-:W-:Y:S05]  /*10f0*/  BSYNC B2 ;  /* 0x0000000000027941 */ /* 0x000fea0003800000 */
.L_x_4502:
[----:B------:R-:W-:-:S04]  /*1100*/  PRMT R3, R3, 0x9910, RZ ;  /* 0x0000991003037816 */ /* 0x000fc800000000ff */
[----:B------:R-:W-:-:S13]  /*1110*/  ISETP.NE.AND P0, PT, R3, RZ, PT ;  /* 0x000000ff0300720c */ /* 0x000fda0003f05270 */
[----:B------:R-:W-:Y:S05]  /*1120*/  @!P0 BRA `(.L_x_4501) ;  /* 0x0000007000008947 */ /* 0x000fea0003800000 */
[----:B------:R-:W-:-:S04]  /*1130*/  IADD3 R6, P0, P1, R5, R16, R23 ;  /* 0x0000001005067210 */ /* 0x000fc8000791e017 */
[----:B------:R-:W-:Y:S02]  /*1140*/  IADD3 R6, P2, R6, c[0x0][0x530], RZ ;  /* 0x00014c0006067a10 */ /* 0x000fe40007f5e0ff */
[----:B------:R-:W-:-:S04]  /*1150*/  IADD3.X R3, R19, RZ, RZ, P0, P1 ;  /* 0x000000ff13037210 */ /* 0x000fc800007e24ff */
[----:B------:R-:W-:-:S05]  /*1160*/  IADD3.X R7, R3, c[0x0][0x534], RZ, P2, !PT ;  /* 0x00014d0003077a10 */ /* 0x000fca00017fe4ff */
[----:B------:R-:W2:Y:S01]  /*1170*/  LDG.E.U8 R6, [R6.64] ;  /* 0x0000002406067981 */ /* 0x000ea2000c1e1100 */
[----:B------:R-:W-:-:S05]  /*1180*/  PRMT R3, R0, 0x9910, RZ ;  /* 0x0000991000037816 */ /* 0x000fca00000000ff */
[----:B--2---:R-:W-:Y:S02]  /*1190*/  IMAD R0, R6, R3, RZ ;  /* 0x0000000306007224 */ /* 0x004fe400078e02ff */
.L_x_4501:
[----:B------:R-:W-:Y:S05]  /*11a0*/  BSYNC B1 ;  /* 0x0000000000017941 */ /* 0x000fea0003800000 */
.L_x_4500:
[----:B------:R-:W-:Y:S02]  /*11b0*/  IADD3 R18, P0, P1, R16, c[0x0][0x530], R5 ;  /* 0x00014c0010127a10 */ /* 0x000fe4000791e005 */
[----:B------:R-:W-:Y:S02]  /*11c0*/  IADD3 R3, R8, c[0x0][0x168], RZ ;  /* 0x00005a0008037a10 */ /* 0x000fe40007ffe0ff */
[----:B------:R-:W-:Y:S02]  /*11d0*/  IADD3 R18, P2, R18, 0x4, RZ ;  /* 0x0000000412127810 */ /* 0x000fe40007f5e0ff */
[----:B------:R-:W-:Y:S02]  /*11e0*/  IADD3.X R19, RZ, c[0x0][0x534], R19, P0, P1 ;  /* 0x00014d00ff137a10 */ /* 0x000fe400007e2413 */
[----:B------:R-:W-:Y:S02]  /*11f0*/  IADD3 R3, R3, -0x4, RZ ;  /* 0xfffffffc03037810 */ /* 0x000fe40007ffe0ff */
[----:B------:R-:W-:-:S02]  /*1200*/  IADD3.X R19, RZ, R19, RZ, P2, !PT ;  /* 0x00000013ff137210 */ /* 0x000fc400017fe4ff */
.L_x_4499:
[----:B------:R-:W-:Y:S05]  /*1210*/  BSYNC B0 ;  /* 0x0000000000007941 */ /* 0x000fea0003800000 */
.L_x_4498:
[----:B------:R-:W-:Y:S01]  /*1220*/  IMAD R5, R23, c[0x0][0x17c], RZ ;  /* 0x00005f0017057a24 */ /* 0x000fe200078e02ff */
[----:B------:R-:W-:Y:S01]  /*1230*/  BSSY B0, `(.L_x_4504) ;  /* 0x0000021000007945 */ /* 0x000fe20003800000 */
[----:B------:R-:W-:-:S02]  /*1240*/  ISETP.NE.AND P1, PT, RZ, c[0x0][0x180], PT ;  /* 0x00006000ff007a0c */ /* 0x000fc40003f25270 */
[C---:B------:R-:W-:Y:S01]  /*1250*/  IMAD R5, R2.reuse, c[0x0][0x180], R5 ;  /* 0x0000600002057a24 */ /* 0x040fe200078e0205 */
[----:B------:R-:W-:Y:S02]  /*1260*/  ISETP.NE.AND P2, PT, R2, RZ, PT ;  /* 0x000000ff0200720c */ /* 0x000fe40003f45270 */
[----:B------:R-:W-:Y:S01]  /*1270*/  PRMT R7, R4, 0x7610, R7 ;  /* 0x0000761004077816 */ /* 0x000fe20000000007 */
[--C-:B------:R-:W-:Y:S01]  /*1280*/  IMAD R8, R22, c[0x0][0x184], R5.reuse ;  /* 0x0000610016087a24 */ /* 0x100fe200078e0205 */
[----:B------:R-:W-:-:S04]  /*1290*/  PRMT R5, R4, 0x7610, R5 ;  /* 0x0000761004057816 */ /* 0x000fc80000000005 */
[----:B------:R-:W-:-:S04]  /*12a0*/  LEA R6, R8, 0x3, 0x2 ;  /* 0x0000000308067811 */ /* 0x000fc800078e10ff */
[----:B------:R-:W-:Y:S02]  /*12b0*/  ISETP.GE.U32.AND P0, PT, R6, R3, PT ;  /* 0x000000030600720c */ /* 0x000fe40003f06070 */
[----:B------:R-:W-:-:S11]  /*12c0*/  PRMT R6, R4, 0x7610, R6 ;  /* 0x0000761004067816 */ /* 0x000fd60000000006 */
[----:B------:R-:W-:Y:S05]  /*12d0*/  @P0 BRA `(.L_x_4505) ;  /* 0x0000016000000947 */ /* 0x000fea0003800000 */
[----:B------:R-:W-:Y:S01]  /*12e0*/  IMAD.MOV.U32 R4, RZ, RZ, R8 ;  /* 0x000000ffff047224 */ /* 0x000fe200078e0008 */
[C---:B------:R-:W-:Y:S02]  /*12f0*/  PRMT R6, R5.reuse, 0x7610, R6 ;  /* 0x0000761005067816 */ /* 0x040fe40000000006 */
[----:B------:R-:W-:Y:S02]  /*1300*/  PRMT R7, R5, 0x7610, R7 ;  /* 0x0000761005077816 */ /* 0x000fe40000000007 */
.L_x_4506:
        /* <DEDUP_REMOVED lines=12> */
[C---:B------:R-:W-:Y:S01]  /*13d0*/  PRMT R12, R8.reuse, 0x7773, RZ ;  /* 0x00007773080c7816 */ /* 0x040fe200000000ff */
[----:B------:R-:W-:Y:S01]  /*13e0*/  IMAD R7, R7, R6, RZ ;  /* 0x0000000607077224 */ /* 0x000fe200078e02ff */
[----:B------:R-:W-:Y:S01]  /*13f0*/  LOP3.LUT R8, R8, 0xff, RZ, 0xc0, !PT ;  /* 0x000000ff08087812 */ /* 0x000fe200078ec0ff */
[----:B------:R-:W-:-:S04]  /*1400*/  IMAD R6, R10, R9, RZ ;  /* 0x000000090a067224 */ /* 0x000fc800078e02ff */
[----:B------:R-:W-:Y:S02]  /*1410*/  IMAD R0, R5, R8, RZ ;  /* 0x0000000805007224 */ /* 0x000fe400078e02ff */
[----:B------:R-:W-:Y:S01]  /*1420*/  IMAD R5, R11, R12, RZ ;  /* 0x0000000c0b057224 */ /* 0x000fe200078e02ff */
[----:B------:R-:W-:Y:S05]  /*1430*/  @!P0 BRA `(.L_x_4506) ;  /* 0xfffffed000008947 */ /* 0x000fea000383ffff */
.L_x_4505:
[----:B------:R-:W-:Y:S05]  /*1440*/  BSYNC B0 ;  /* 0x0000000000007941 */ /* 0x000fea0003800000 */
.L_x_4504:
        /* <DEDUP_REMOVED lines=8> */
.L_x_4508:
[----:B------:R-:W-:Y:S05]  /*14d0*/  BSYNC B0 ;  /* 0x0000000000007941 */ /* 0x000fea0003800000 */
.L_x_4507:
        /* <DEDUP_REMOVED lines=13> */
.L_x_4510:
[----:B------:R-:W-:Y:S05]  /*15b0*/  BSYNC B0 ;  /* 0x0000000000007941 */ /* 0x000fea0003800000 */
.L_x_4509:
        /* <DEDUP_REMOVED lines=11> */
.L_x_4497:
[----:B------:R-:W-:-:S05]  /*1670*/  IMAD.MOV.U32 R0, RZ, RZ, 0x1 ;  /* 0x00000001ff007424 */ /* 0x000fca00078e00ff */
[C---:B------:R-:W-:Y:S02]  /*1680*/  ISETP.NE.AND P0, PT, R0.reuse, c[0x0][0x1a4], PT ;  /* 0x0000690000007a0c */ /* 0x040fe40003f05270 */
[----:B------:R-:W-:-:S13]  /*1690*/  ISETP.EQ.AND P1, PT, R0, c[0x0][0x2d4], PT ;  /* 0x0000b50000007a0c */ /* 0x000fda0003f22270 */
[----:B------:R-:W-:Y:S05]  /*16a0*/  @!P0 BRA P1, `(.L_x_4511) ;  /* 0x00007f9000008947 */ /* 0x000fea0000800000 */
[----:B------:R-:W-:Y:S01]  /*16b0*/  ULDC.U8 UR4, c[0x0][0x161] ;  /* 0x0000584000047ab9 */ /* 0x000fe20000000000 */
[----:B------:R-:W-:Y:S01]  /*16c0*/  MOV R22, c[0x0][0x170] ;  /* 0x00005c0000167a02 */ /* 0x000fe20000000f00 */
[----:B------:R-:W-:Y:S02]  /*16d0*/  IMAD.U32 R24, RZ, RZ, UR4 ;  /* 0x00000004ff187e24 */ /* 0x000fe4000f8e00ff */
[--C-:B------:R-:W-:Y:S02]  /*16e0*/  IMAD.MOV.U32 R25, RZ, RZ, R6.reuse ;  /* 0x000000ffff197224 */ /* 0x100fe400078e0006 */
[----:B------:R-:W-:Y:S01]  /*16f0*/  IMAD R0, R22, 0x3, R6 ;  /* 0x0000000316007824 */ /* 0x000fe200078e0206 */
[----:B------:R-:W-:Y:S05]  /*1700*/  @!P0 BRA `(.L_x_4512) ;  /* 0x0000733000008947 */ /* 0x000fea0003800000 */
[----:B------:R-:W-:Y:S01]  /*1710*/  ISETP.GE.U32.AND P0, PT, R0, c[0x0][0x168], PT ;  /* 0x00005a0000007a0c */ /* 0x000fe20003f06070 */
[----:B------:R-:W-:Y:S01]  /*1720*/  BSSY B0, `(.L_x_4513) ;  /* 0x00003b0000007945 */ /* 0x000fe20003800000 */
[C---:B------:R-:W-:Y:S02]  /*1730*/  PRMT R22, R24.reuse, 0x7610, R22 ;  /* 0x0000761018167816 */ /* 0x040fe40000000016 */
[----:B------:R-:W-:-:S02]  /*1740*/  PRMT R21, R24, 0x7610, R21 ;  /* 0x0000761018157816 */ /* 0x000fc40000000015 */
[C---:B------:R-:W-:Y:S02]  /*1750*/  PRMT R20, R24.reuse, 0x7610, R20 ;  /* 0x0000761018147816 */ /* 0x040fe40000000014 */
[C---:B------:R-:W-:Y:S02]  /*1760*/  PRMT R15, R24.reuse, 0x7610, R15 ;  /* 0x00007610180f7816 */ /* 0x040fe4000000000f */
[C---:B------:R-:W-:Y:S02]  /*1770*/  PRMT R14, R24.reuse, 0x7610, R14 ;  /* 0x00007610180e7816 */ /* 0x040fe4000000000e */
[C---:B------:R-:W-:Y:S02]  /*1780*/  PRMT R9, R24.reuse, 0x7610, R9 ;  /* 0x0000761018097816 */ /* 0x040fe40000000009 */
[----:B------:R-:W-:Y:S01]  /*1790*/  PRMT R8, R24, 0x7610, R8 ;  /* 0x0000761018087816 */ /* 0x000fe20000000008 */
[----:B------:R-:W-:Y:S05]  /*17a0*/  @P0 BRA `(.L_x_4514) ;  /* 0x00003a7000000947 */ /* 0x000fea0003800000 */
[----:B------:R-:W-:Y:S01]  /*17b0*/  BSSY B1, `(.L_x_4515) ;  /* 0x00003a4000017945 */ /* 0x000fe20003800000 */
[----:B------:R-:W-:-:S02]  /*17c0*/  ISETP.NE.AND P0, PT, RZ, c[0x0][0x1a4], PT ;  /* 0x00006900ff007a0c */ /* 0x000fc40003f05270 */
[C---:B------:R-:W-:Y:S02]  /*17d0*/  PRMT R22, R24.reuse, 0x7610, R22 ;  /* 0x0000761018167816 */ /* 0x040fe40000000016 */
[C---:B------:R-:W-:Y:S02]  /*17e0*/  PRMT R21, R24.reuse, 0x7610, R21 ;  /* 0x0000761018157816 */ /* 0x040fe40000000015 */
[C---:B------:R-:W-:Y:S02]  /*17f0*/  PRMT R20, R24.reuse, 0x7610, R20 ;  /* 0x0000761018147816 */ /* 0x040fe40000000014 */
[C---:B------:R-:W-:Y:S02]  /*1800*/  PRMT R15, R24.reuse, 0x7610, R15 ;  /* 0x00007610180f7816 */ /* 0x040fe4000000000f */
[C---:B------:R-:W-:Y:S02]  /*1810*/  PRMT R14, R24.reuse, 0x7610, R14 ;  /* 0x00007610180e7816 */ /* 0x040fe4000000000e */
[----:B------:R-:W-:-:S02]  /*1820*/  PRMT R9, R24, 0x7610, R9 ;  /* 0x0000761018097816 */ /* 0x000fc40000000009 */
[----:B------:R-:W-:Y:S02]  /*1830*/  PRMT R8, R24, 0x7610, R8 ;  /* 0x0000761018087816 */ /* 0x000fe40000000008 */
.L_x_4521:
[----:B------:R-:W-:Y:S01]  /*1840*/  HFMA2.MMA R0, -RZ, RZ, 0, 0 ;  /* 0x00000000ff007435 */ /* 0x000fe200000001ff */
[----:B------:R-:W-:Y:S01]  /*1850*/  IMAD.MOV.U32 R6, RZ, RZ, RZ ;  /* 0x000000ffff067224 */ /* 0x000fe200078e00ff */
        /* <DEDUP_REMOVED lines=220> */
.L_x_4516:
[----:B------:R-:W-:-:S04]  /*2620*/  LOP3.LUT R5, R6, 0xfffffffe, RZ, 0xc0, !PT ;  /* 0xfffffffe06057812 */ /* 0x000fc800078ec0ff */
[----:B------:R-:W-:-:S05]  /*2630*/  IADD3 R4, P1, R5, R18, RZ ;  /* 0x0000001205047210 */ /* 0x000fca0007f3e0ff */
[----:B------:R-:W-:-:S05]  /*2640*/  IMAD.X R5, RZ, RZ, R19, P1 ;  /* 0x000000ffff057224 */ /* 0x000fca00008e0613 */
[----:B------:R-:W2:Y:S01]  /*2650*/  LDG.E.U16 R4, [R4.64] ;  /* 0x0000002404047981 */ /* 0x000ea2000c1e1500 */
[----:B------:R-:W-:Y:S02]  /*2660*/  IADD3 R25, R25, c[0x0][0x170], RZ ;  /* 0x00005c0019197a10 */ /* 0x000fe40007ffe0ff */
[C---:B--2---:R-:W-:Y:S02]  /*2670*/  PRMT R7, R4.reuse, 0x7770, RZ ;  /* 0x0000777004077816 */ /* 0x044fe400000000ff */
[----:B------:R-:W-:Y:S01]  /*2680*/  PRMT R6, R4, 0x7771, RZ ;  /* 0x0000777104067816 */ /* 0x000fe200000000ff */
        /* <DEDUP_REMOVED lines=220> */
.L_x_4517:
[----:B------:R-:W-:-:S04]  /*3450*/  LOP3.LUT R11, R0, 0xfffffffe, RZ, 0xc0, !PT ;  /* 0xfffffffe000b7812 */ /* 0x000fc800078ec0ff */
[----:B------:R-:W-:-:S05]  /*3460*/  IADD3 R10, P1, R11, R18, RZ ;  /* 0x000000120b0a7210 */ /* 0x000fca0007f3e0ff */
[----:B------:R-:W-:-:S05]  /*3470*/  IMAD.X R11, RZ, RZ, R19, P1 ;  /* 0x000000ffff0b7224 */ /* 0x000fca00008e0613 */
[----:B------:R-:W2:Y:S01]  /*3480*/  LDG.E.U16 R10, [R10.64] ;  /* 0x000000240a0a7981 */ /* 0x000ea2000c1e1500 */
[----:B------:R-:W-:Y:S01]  /*3490*/  HFMA2.MMA R12, -RZ, RZ, 0, 0 ;  /* 0x00000000ff0c7435 */ /* 0x000fe200000001ff */
[----:B------:R-:W-:Y:S01]  /*34a0*/  IADD3 R25, R25, c[0x0][0x170], RZ ;  /* 0x00005c0019197a10 */ /* 0x000fe20007ffe0ff */
[----:B------:R-:W-:Y:S01]  /*34b0*/  IMAD.MOV.U32 R3, RZ, RZ, RZ ;  /* 0x000000ffff037224 */ /* 0x000fe200078e00ff */
[C---:B--2---:R-:W-:Y:S02]  /*34c0*/  PRMT R5, R10.reuse, 0x7770, RZ ;  /* 0x000077700a057816 */ /* 0x044fe400000000ff */
[----:B------:R-:W-:Y:S01]  /*34d0*/  PRMT R4, R10, 0x7771, RZ ;  /* 0x000077710a047816 */ /* 0x000fe200000000ff */
[----:B------:R-:W-:Y:S05]  /*34e0*/  @!P0 BRA `(.L_x_4518) ;  /* 0x00000d1000008947 */ /* 0x000fea0003800000 */
[----:B------:R-:W-:Y:S02]  /*34f0*/  IMAD.MOV.U32 R10, RZ, RZ, RZ ;  /* 0x000000ffff0a7224 */ /* 0x000fe400078e00ff */
[----:B------:R-:W-:Y:S02]  /*3500*/  IMAD.MOV.U32 R11, RZ, RZ, R25 ;  /* 0x000000ffff0b7224 */ /* 0x000fe400078e0019 */
        /* <DEDUP_REMOVED lines=207> */
.L_x_4518:
        /* <DEDUP_REMOVED lines=8> */
[----:B------:R-:W-:Y:S01]  /*4280*/  MOV R12, RZ ;  /* 0x000000ff000c7202 */ /* 0x000fe20000000f00 */
[----:B------:R-:W-:Y:S02]  /*4290*/  IMAD.MOV.U32 R13, RZ, RZ, R25 ;  /* 0x000000ffff0d7224 */ /* 0x000fe400078e0019 */
        /* <DEDUP_REMOVED lines=207> */
.L_x_4519:
[----:B------:R-:W-:-:S04]  /*4f90*/  LOP3.LUT R3, R3, 0xfffffffe, RZ, 0xc0, !PT ;  /* 0xfffffffe03037812 */ /* 0x000fc800078ec0ff */
[----:B------:R-:W-:-:S05]  /*4fa0*/  IADD3 R12, P1, R3, R18, RZ ;  /* 0x00000012030c7210 */ /* 0x000fca0007f3e0ff */
[----:B------:R-:W-:-:S05]  /*4fb0*/  IMAD.X R13, RZ, RZ, R19, P1 ;  /* 0x000000ffff0d7224 */ /* 0x000fca00008e0613 */
[----:B------:R0:W2:Y:S01]  /*4fc0*/  LDG.E.U16 R12, [R12.64] ;  /* 0x000000240c0c7981 */ /* 0x0000a2000c1e1500 */
[----:B------:R-:W-:Y:S02]  /*4fd0*/  PRMT R14, R14, 0x9910, RZ ;  /* 0x000099100e0e7816 */ /* 0x000fe400000000ff */
[----:B------:R-:W-:Y:S02]  /*4fe0*/  PRMT R3, R5, 0x9910, RZ ;  /* 0x0000991005037816 */ /* 0x000fe400000000ff */
[----:B------:R-:W-:Y:S02]  /*4ff0*/  IADD3 R25, R25, c[0x0][0x170], RZ ;  /* 0x00005c0019197a10 */ /* 0x000fe40007ffe0ff */
[----:B------:R-:W-:Y:S01]  /*5000*/  PRMT R15, R15, 0x9910, RZ ;  /* 0x000099100f0f7816 */ /* 0x000fe200000000ff */
[----:B------:R-:W-:Y:S01]  /*5010*/  IMAD R14, R14, R3, RZ ;  /* 0x000000030e0e7224 */ /* 0x000fe200078e02ff */
[----:B------:R-:W-:Y:S01]  /*5020*/  PRMT R3, R22, 0x9910, RZ ;  /* 0x0000991016037816 */ /* 0x000fe200000000ff */
[----:B------:R-:W-:Y:S01]  /*5030*/  IMAD.MOV.U32 R22, RZ, RZ, c[0x0][0x170] ;  /* 0x00005c00ff167624 */ /* 0x000fe200078e00ff */
[----:B------:R-:W-:-:S02]  /*5040*/  PRMT R0, R4, 0x9910, RZ ;  /* 0x0000991004007816 */ /* 0x000fc400000000ff */
[----:B------:R-:W-:Y:S01]  /*5050*/  PRMT R9, R9, 0x9910, RZ ;  /* 0x0000991009097816 */ /* 0x000fe200000000ff */
[----:B------:R-:W-:Y:S01]  /*5060*/  IMAD R22, R22, 0x3, R25 ;  /* 0x0000000316167824 */ /* 0x000fe200078e0219 */
[----:B------:R-:W-:Y:S01]  /*5070*/  PRMT R26, R6, 0x9910, RZ ;  /* 0x00009910061a7816 */ /* 0x000fe200000000ff */
[----:B------:R-:W-:Y:S01]  /*5080*/  IMAD R15, R15, R0, RZ ;  /* 0x000000000f0f7224 */ /* 0x000fe200078e02ff */
[----:B0-----:R-:W-:Y:S02]  /*5090*/  PRMT R13, R10, 0x9910, RZ ;  /* 0x000099100a0d7816 */ /* 0x001fe400000000ff */
[----:B------:R-:W-:Y:S01]  /*50a0*/  ISETP.GE.U32.AND P1, PT, R22, c[0x0][0x168], PT ;  /* 0x00005a0016007a0c */ /* 0x000fe20003f26070 */
[----:B------:R-:W-:Y:S01]  /*50b0*/  IMAD R9, R9, R26, RZ ;  /* 0x0000001a09097224 */ /* 0x000fe200078e02ff */
[----:B------:R-:W-:Y:S02]  /*50c0*/  PRMT R8, R8, 0x9910, RZ ;  /* 0x0000991008087816 */ /* 0x000fe400000000ff */
[----:B------:R-:W-:-:S02]  /*50d0*/  PRMT R27, R7, 0x9910, RZ ;  /* 0x00009910071b7816 */ /* 0x000fc400000000ff */
[----:B------:R-:W-:Y:S02]  /*50e0*/  PRMT R0, R24, 0x9910, RZ ;  /* 0x0000991018007816 */ /* 0x000fe400000000ff */
[----:B------:R-:W-:Y:S01]  /*50f0*/  MOV R24, R13 ;  /* 0x0000000d00187202 */ /* 0x000fe20000000f00 */
[----:B------:R-:W-:Y:S01]  /*5100*/  IMAD R8, R8, R27, RZ ;  /* 0x0000001b08087224 */ /* 0x000fe200078e02ff */
[----:B------:R-:W-:Y:S02]  /*5110*/  PRMT R21, R21, 0x9910, RZ ;  /* 0x0000991015157816 */ /* 0x000fe400000000ff */
[----:B------:R-:W-:Y:S02]  /*5120*/  PRMT R20, R20, 0x9910, RZ ;  /* 0x0000991014147816 */ /* 0x000fe400000000ff */
[----:B------:R-:W-:Y:S01]  /*5130*/  PRMT R27, R11, 0x9910, RZ ;  /* 0x000099100b1b7816 */ /* 0x000fe200000000ff */
[----:B------:R-:W-:-:S04]  /*5140*/  IMAD R21, R21, R24, RZ ;  /* 0x0000001815157224 */ /* 0x000fc800078e02ff */
[----:B------:R-:W-:Y:S01]  /*5150*/  IMAD R20, R20, R27, RZ ;  /* 0x0000001b14147224 */ /* 0x000fe200078e02ff */
[C---:B--2---:R-:W-:Y:S02]  /*5160*/  PRMT R28, R12.reuse, 0x7771, RZ ;  /* 0x000077710c1c7816 */ /* 0x044fe400000000ff */
[----:B------:R-:W-:-:S03]  /*5170*/  LOP3.LUT R26, R12, 0xff, RZ, 0xc0, !PT ;  /* 0x000000ff0c1a7812 */ /* 0x000fc600078ec0ff */
[----:B------:R-:W-:Y:S02]  /*5180*/  IMAD.MOV.U32 R13, RZ, RZ, R28 ;  /* 0x000000ffff0d7224 */ /* 0x000fe400078e001c */
[----:B------:R-:W-:Y:S02]  /*5190*/  IMAD R3, R3, R26, RZ ;  /* 0x0000001a03037224 */ /* 0x000fe400078e02ff */
[----:B------:R-:W-:-:S03]  /*51a0*/  IMAD R0, R0, R13, RZ ;  /* 0x0000000d00007224 */ /* 0x000fc600078e02ff */
[----:B------:R-:W-:Y:S02]  /*51b0*/  PRMT R22, R3, 0x7610, R22 ;  /* 0x0000761003167816 */ /* 0x000fe40000000016 */
[----:B------:R-:W-:Y:S01]  /*51c0*/  PRMT R24, R0, 0x7610, R24 ;  /* 0x0000761000187816 */ /* 0x000fe20000000018 */
[----:B------:R-:W-:Y:S01]  /*51d0*/  @P1 CALL.REL.NOINC `(.L_x_4520) ;  /* 0x0000001000001944 */ /* 0x000fe20003c00000 */
[----:B------:R-:W-:Y:S05]  /*51e0*/  BRA `(.L_x_4521) ;  /* 0xffffc65000007947 */ /* 0x000fea000383ffff */
.L_x_4520:
[----:B------:R-:W-:Y:S05]  /*51f0*/  BSYNC B1 ;  /* 0x0000000000017941 */ /* 0x000fea0003800000 */
.L_x_4515:
[C---:B------:R-:W-:Y:S02]  /*5200*/  PRMT R3, R12.reuse, 0x7770, RZ ;  /* 0x000077700c037816 */ /* 0x040fe400000000ff */
[----:B------:R-:W-:Y:S02]  /*5210*/  PRMT R0, R12, 0x7771, RZ ;  /* 0x000077710c007816 */ /* 0x000fe400000000ff */
.L_x_4514:
[----:B------:R-:W-:Y:S05]  /*5220*/  BSYNC B0 ;  /* 0x0000000000007941 */ /* 0x000fea0003800000 */
.L_x_4513:
        /* <DEDUP_REMOVED lines=205> */
.L_x_4524:
[----:B------:R-:W-:-:S04]  /*5f00*/  LOP3.LUT R13, R27, 0xfffffffe, RZ, 0xc0, !PT ;  /* 0xfffffffe1b0d7812 */ /* 0x000fc800078ec0ff */
[----:B------:R-:W-:-:S05]  /*5f10*/  IADD3 R12, P2, R13, R18, RZ ;  /* 0x000000120d0c7210 */ /* 0x000fca0007f5e0ff */
[----:B------:R-:W-:-:S05]  /*5f20*/  IMAD.X R13, RZ, RZ, R19, P2 ;  /* 0x000000ffff0d7224 */ /* 0x000fca00010e0613 */
[----:B------:R-:W2:Y:S01]  /*5f30*/  LDG.E.U16 R12, [R12.64] ;  /* 0x000000240c0c7981 */ /* 0x000ea2000c1e1500 */
[----:B------:R-:W-:-:S04]  /*5f40*/  IADD3 R29, R25, c[0x0][0x170], RZ ;  /* 0x00005c00191d7a10 */ /* 0x000fc80007ffe0ff */
[----:B------:R-:W-:Y:S02]  /*5f50*/  ISETP.GE.U32.AND P2, PT, R29, c[0x0][0x168], PT ;  /* 0x00005a001d007a0c */ /* 0x000fe40003f46070 */
[C---:B--2---:R-:W-:Y:S02]  /*5f60*/  PRMT R7, R12.reuse, 0x7770, RZ ;  /* 0x000077700c077816 */ /* 0x044fe400000000ff */
[----:B------:R-:W-:-:S09]  /*5f70*/  PRMT R6, R12, 0x7771, RZ ;  /* 0x000077710c067816 */ /* 0x000fd200000000ff */
        /* <DEDUP_REMOVED lines=201> */
.L_x_4525:
[----:B------:R-:W-:-:S04]  /*6c10*/  LOP3.LUT R13, R12, 0xfffffffe, RZ, 0xc0, !PT ;  /* 0xfffffffe0c0d7812 */ /* 0x000fc800078ec0ff */
[----:B------:R-:W-:-:S04]  /*6c20*/  IADD3 R12, P2, R13, R18, RZ ;  /* 0x000000120d0c7210 */ /* 0x000fc80007f5e0ff */
[----:B------:R-:W-:-:S05]  /*6c30*/  IADD3.X R13, RZ, R19, RZ, P2, !PT ;  /* 0x00000013ff0d7210 */ /* 0x000fca00017fe4ff */
        /* <DEDUP_REMOVED lines=206> */
.L_x_4526:
        /* <DEDUP_REMOVED lines=209> */
.L_x_4527:
[----:B------:R-:W-:-:S04]  /*8630*/  LOP3.LUT R3, R3, 0xfffffffe, RZ, 0xc0, !PT ;  /* 0xfffffffe03037812 */ /* 0x000fc800078ec0ff */
[----:B------:R-:W-:-:S05]  /*8640*/  IADD3 R18, P1, R3, R18, RZ ;  /* 0x0000001203127210 */ /* 0x000fca0007f3e0ff */
[----:B------:R-:W-:-:S05]  /*8650*/  IMAD.X R19, RZ, RZ, R19, P1 ;  /* 0x000000ffff137224 */ /* 0x000fca00008e0613 */
[----:B------:R-:W2:Y:S02]  /*8660*/  LDG.E.U16 R18, [R18.64] ;  /* 0x0000002412127981 */ /* 0x000ea4000c1e1500 */
[C---:B--2---:R-:W-:Y:S02]  /*8670*/  PRMT R3, R18.reuse, 0x7770, RZ ;  /* 0x0000777012037816 */ /* 0x044fe400000000ff */
[----:B------:R-:W-:Y:S02]  /*8680*/  PRMT R0, R18, 0x7771, RZ ;  /* 0x0000777112007816 */ /* 0x000fe400000000ff */
.L_x_4523:
[----:B------:R-:W-:Y:S05]  /*8690*/  BSYNC B0 ;  /* 0x0000000000007941 */ /* 0x000fea0003800000 */
.L_x_4522:
        /* <DEDUP_REMOVED lines=36> */
.L_x_4529:
[----:B------:R-:W-:Y:S05]  /*88e0*/  BSYNC B0 ;  /* 0x0000000000007941 */ /* 0x000fea0003800000 */
.L_x_4528:
        /* <DEDUP_REMOVED lines=21> */
.L_x_4512:
[----:B------:R-:W-:Y:S01]  /*8a40*/  ISETP.GE.U32.AND P0, PT, R0, c[0x0][0x168], PT ;  /* 0x00005a0000007a0c */ /* 0x000fe20003f06070 */
[----:B------:R-:W-:Y:S01]  /*8a50*/  BSSY B0, `(.L_x_4530) ;  /* 0x0000054000007945 */ /* 0x000fe20003800000 */
[C---:B------:R-:W-:Y:S02]  /*8a60*/  PRMT R5, R24.reuse, 0x7610, R5 ;  /* 0x0000761018057816 */ /* 0x040fe40000000005 */
[C---:B------:R-:W-:Y:S02]  /*8a70*/  PRMT R6, R24.reuse, 0x7610, R6 ;  /* 0x0000761018067816 */ /* 0x040fe40000000006 */
[C---:B------:R-:W-:Y:S02]  /*8a80*/  PRMT R4, R24.reuse, 0x7610, R4 ;  /* 0x0000761018047816 */ /* 0x040fe40000000004 */
[----:B------:R-:W-:-:S02]  /*8a90*/  PRMT R7, R24, 0x7610, R7 ;  /* 0x0000761018077816 */ /* 0x000fc40000000007 */
[C---:B------:R-:W-:Y:S02]  /*8aa0*/  PRMT R12, R24.reuse, 0x7610, R12 ;  /* 0x00007610180c7816 */ /* 0x040fe4000000000c */
[C---:B------:R-:W-:Y:S02]  /*8ab0*/  PRMT R0, R24.reuse, 0x7610, R0 ;  /* 0x0000761018007816 */ /* 0x040fe40000000000 */
[----:B------:R-:W-:Y:S01]  /*8ac0*/  PRMT R3, R24, 0x7610, R3 ;  /* 0x0000761018037816 */ /* 0x000fe20000000003 */
[----:B------:R-:W-:Y:S05]  /*8ad0*/  @P0 BRA `(.L_x_4531) ;  /* 0x000004b000000947 */ /* 0x000fea0003800000 */
[----:B------:R-:W-:Y:S01]  /*8ae0*/  BSSY B1, `(.L_x_4532) ;  /* 0x000003d000017945 */ /* 0x000fe20003800000 */
[C---:B------:R-:W-:Y:S02]  /*8af0*/  PRMT R5, R24.reuse, 0x7610, R5 ;  /* 0x0000761018057816 */ /* 0x040fe40000000005 */
[C---:B------:R-:W-:Y:S02]  /*8b00*/  PRMT R6, R24.reuse, 0x7610, R6 ;  /* 0x0000761018067816 */ /* 0x040fe40000000006 */
[----:B------:R-:W-:-:S02]  /*8b10*/  PRMT R4, R24, 0x7610, R4 ;  /* 0x0000761018047816 */ /* 0x000fc40000000004 */
[C---:B------:R-:W-:Y:S02]  /*8b20*/  PRMT R7, R24.reuse, 0x7610, R7 ;  /* 0x0000761018077816 */ /* 0x040fe40000000007 */
[C---:B------:R-:W-:Y:S02]  /*8b30*/  PRMT R12, R24.reuse, 0x7610, R12 ;  /* 0x00007610180c7816 */ /* 0x040fe4000000000c */
[C---:B------:R-:W-:Y:S02]  /*8b40*/  PRMT R0, R24.reuse, 0x7610, R0 ;  /* 0x0000761018007816 */ /* 0x040fe40000000000 */
[----:B------:R-:W-:Y:S02]  /*8b50*/  PRMT R3, R24, 0x7610, R3 ;  /* 0x0000761018037816 */ /* 0x000fe40000000003 */
.L_x_4533:
[C---:B------:R-:W-:Y:S01]  /*8b60*/  IADD3 R8, R25.reuse, c[0x0][0x170], RZ ;  /* 0x00005c0019087a10 */ /* 0x040fe20007ffe0ff */
[----:B------:R-:W-:-:S04]  /*8b70*/  IMAD R25, R25, c[0x0][0x2d4], RZ ;  /* 0x0000b50019197a24 */ /* 0x000fc800078e02ff */
[C---:B------:R-:W-:Y:S01]  /*8b80*/  IMAD R9, R8.reuse, c[0x0][0x2d4], RZ ;  /* 0x0000b50008097a24 */ /* 0x040fe200078e02ff */
[----:B------:R-:W-:Y:S02]  /*8b90*/  LOP3.LUT R25, R25, 0xfffffffe, RZ, 0xc0, !PT ;  /* 0xfffffffe19197812 */ /* 0x000fe400078ec0ff */
[----:B------:R-:W-:Y:S02]  /*8ba0*/  IADD3 R8, R8, c[0x0][0x170], RZ ;  /* 0x00005c0008087a10 */ /* 0x000fe40007ffe0ff */
[-C--:B------:R-:W-:Y:S02]  /*8bb0*/  IADD3 R20, P0, R25, R18.reuse, RZ ;  /* 0x0000001219147210 */ /* 0x080fe40007f1e0ff */
[C---:B------:R-:W-:Y:S01]  /*8bc0*/  IADD3 R25, R8.reuse, c[0x0][0x170], RZ ;  /* 0x00005c0008197a10 */ /* 0x040fe20007ffe0ff */
[----:B------:R-:W-:Y:S01]  /*8bd0*/  IMAD R8, R8, c[0x0][0x2d4], RZ ;  /* 0x0000b50008087a24 */ /* 0x000fe200078e02ff */
[----:B------:R-:W-:Y:S02]  /*8be0*/  LOP3.LUT R9, R9, 0xfffffffe, RZ, 0xc0, !PT ;  /* 0xfffffffe09097812 */ /* 0x000fe400078ec0ff */
[----:B------:R-:W-:Y:S01]  /*8bf0*/  IADD3.X R21, RZ, R19, RZ, P0, !PT ;  /* 0x00000013ff157210 */ /* 0x000fe200007fe4ff */
[----:B------:R-:W-:Y:S01]  /*8c00*/  IMAD R10, R25, c[0x0][0x2d4], RZ ;  /* 0x0000b500190a7a24 */ /* 0x000fe200078e02ff */
[----:B------:R-:W-:-:S02]  /*8c10*/  IADD3 R14, P1, R9, R18, RZ ;  /* 0x00000012090e7210 */ /* 0x000fc40007f3e0ff */
[----:B------:R-:W-:Y:S01]  /*8c20*/  LOP3.LUT R9, R8, 0xfffffffe, RZ, 0xc0, !PT ;  /* 0xfffffffe08097812 */ /* 0x000fe200078ec0ff */
[----:B------:R-:W2:Y:S01]  /*8c30*/  LDG.E.U16 R20, [R20.64] ;  /* 0x0000002414147981 */ /* 0x000ea2000c1e1500 */
[----:B------:R-:W-:Y:S01]  /*8c40*/  LOP3.LUT R11, R10, 0xfffffffe, RZ, 0xc0, !PT ;  /* 0xfffffffe0a0b7812 */ /* 0x000fe200078ec0ff */
[--C-:B------:R-:W-:Y:S01]  /*8c50*/  IMAD.X R15, RZ, RZ, R19.reuse, P1 ;  /* 0x000000ffff0f7224 */ /* 0x100fe200008e0613 */
[-C--:B------:R-:W-:Y:S02]  /*8c60*/  IADD3 R8, P0, R9, R18.reuse, RZ ;  /* 0x0000001209087210 */ /* 0x080fe40007f1e0ff */
[----:B------:R-:W-:Y:S02]  /*8c70*/  IADD3 R10, P1, R11, R18, RZ ;  /* 0x000000120b0a7210 */ /* 0x000fe40007f3e0ff */
[----:B------:R-:W-:Y:S01]  /*8c80*/  IADD3.X R9, RZ, R19, RZ, P0, !PT ;  /* 0x00000013ff097210 */ /* 0x000fe200007fe4ff */
[----:B------:R0:W3:Y:S02]  /*8c90*/  LDG.E.U16 R14, [R14.64] ;  /* 0x000000240e0e7981 */ /* 0x0000e4000c1e1500 */
[----:B------:R-:W-:-:S02]  /*8ca0*/  IMAD.X R11, RZ, RZ, R19, P1 ;  /* 0x000000ffff0b7224 */ /* 0x000fc400008e0613 */
[----:B------:R1:W4:Y:S04]  /*8cb0*/  LDG.E.U16 R8, [R8.64] ;  /* 0x0000002408087981 */ /* 0x000328000c1e1500 */
[----:B------:R4:W5:Y:S01]  /*8cc0*/  LDG.E.U16 R10, [R10.64] ;  /* 0x000000240a0a7981 */ /* 0x000962000c1e1500 */
[----:B------:R-:W-:Y:S02]  /*8cd0*/  IADD3 R25, R25, c[0x0][0x170], RZ ;  /* 0x00005c0019197a10 */ /* 0x000fe40007ffe0ff */
[----:B------:R-:W-:-:S03]  /*8ce0*/  PRMT R13, R0, 0x9910, RZ ;  /* 0x00009910000d7816 */ /* 0x000fc600000000ff */
[----:B------:R-:W-:Y:S01]  /*8cf0*/  IMAD R0, R22, 0x3, R25 ;  /* 0x0000000316007824 */ /* 0x000fe200078e0219 */
[----:B0-----:R-:W-:Y:S02]  /*8d00*/  PRMT R15, R12, 0x9910, RZ ;  /* 0x000099100c0f7816 */ /* 0x001fe400000000ff */
[----:B------:R-:W-:Y:S02]  /*8d10*/  PRMT R3, R3, 0x9910, RZ ;  /* 0x0000991003037816 */ /* 0x000fe400000000ff */
[----:B------:R-:W-:Y:S02]  /*8d20*/  ISETP.GE.U32.AND P0, PT, R0, c[0x0][0x168], PT ;  /* 0x00005a0000007a0c */ /* 0x000fe40003f06070 */
[----:B------:R-:W-:Y:S02]  /*8d30*/  PRMT R4, R4, 0x9910, RZ ;  /* 0x0000991004047816 */ /* 0x000fe400000000ff */
[----:B-1----:R-:W-:Y:S02]  /*8d40*/  PRMT R9, R6, 0x9910, RZ ;  /* 0x0000991006097816 */ /* 0x002fe400000000ff */
[----:B------:R-:W-:-:S02]  /*8d50*/  PRMT R6, R5, 0x9910, RZ ;  /* 0x0000991005067816 */ /* 0x000fc400000000ff */
[----:B------:R-:W-:Y:S02]  /*8d60*/  PRMT R5, R24, 0x9910, RZ ;  /* 0x0000991018057816 */ /* 0x000fe400000000ff */
[----:B------:R-:W-:Y:S02]  /*8d70*/  PRMT R7, R7, 0x9910, RZ ;  /* 0x0000991007077816 */ /* 0x000fe400000000ff */
[C---:B--2---:R-:W-:Y:S02]  /*8d80*/  PRMT R26, R20.reuse, 0x7771, RZ ;  /* 0x00007771141a7816 */ /* 0x044fe400000000ff */
[----:B------:R-:W-:-:S03]  /*8d90*/  LOP3.LUT R12, R20, 0xff, RZ, 0xc0, !PT ;  /* 0x000000ff140c7812 */ /* 0x000fc600078ec0ff */
[----:B------:R-:W-:Y:S01]  /*8da0*/  IMAD R0, R13, R26, RZ ;  /* 0x0000001a0d007224 */ /* 0x000fe200078e02ff */
[----:B---3--:R-:W-:Y:S01]  /*8db0*/  LOP3.LUT R28, R14, 0xff, RZ, 0xc0, !PT ;  /* 0x000000ff0e1c7812 */ /* 0x008fe200078ec0ff */
[----:B------:R-:W-:Y:S01]  /*8dc0*/  IMAD R3, R3, R12, RZ ;  /* 0x0000000c03037224 */ /* 0x000fe200078e02ff */
[C---:B----4-:R-:W-:Y:S02]  /*8dd0*/  LOP3.LUT R11, R8.reuse, 0xff, RZ, 0xc0, !PT ;  /* 0x000000ff080b7812 */ /* 0x050fe400078ec0ff */
[----:B------:R-:W-:Y:S02]  /*8de0*/  PRMT R26, R8, 0x7771, RZ ;  /* 0x00007771081a7816 */ /* 0x000fe400000000ff */
[----:B-----5:R-:W-:Y:S01]  /*8df0*/  LOP3.LUT R13, R10, 0xff, RZ, 0xc0, !PT ;  /* 0x000000ff0a0d7812 */ /* 0x020fe200078ec0ff */
[----:B------:R-:W-:Y:S01]  /*8e00*/  IMAD R12, R15, R28, RZ ;  /* 0x0000001c0f0c7224 */ /* 0x000fe200078e02ff */
[----:B------:R-:W-:Y:S01]  /*8e10*/  PRMT R24, R14, 0x7771, RZ ;  /* 0x000077710e187816 */ /* 0x000fe200000000ff */
[----:B------:R-:W-:Y:S01]  /*8e20*/  IMAD R4, R4, R11, RZ ;  /* 0x0000000b04047224 */ /* 0x000fe200078e02ff */
[----:B------:R-:W-:Y:S01]  /*8e30*/  PRMT R28, R10, 0x7771, RZ ;  /* 0x000077710a1c7816 */ /* 0x000fe200000000ff */
[----:B------:R-:W-:-:S02]  /*8e40*/  IMAD R9, R9, R26, RZ ;  /* 0x0000001a09097224 */ /* 0x000fc400078e02ff */
[----:B------:R-:W-:Y:S02]  /*8e50*/  IMAD R11, R6, R13, RZ ;  /* 0x0000000d060b7224 */ /* 0x000fe400078e02ff */
[----:B------:R-:W-:Y:S01]  /*8e60*/  IMAD R7, R7, R24, RZ ;  /* 0x0000001807077224 */ /* 0x000fe200078e02ff */
[----:B------:R-:W-:Y:S01]  /*8e70*/  PRMT R6, R9, 0x7610, R6 ;  /* 0x0000761009067816 */ /* 0x000fe20000000006 */
[----:B------:R-:W-:Y:S01]  /*8e80*/  IMAD R24, R28, R5, RZ ;  /* 0x000000051c187224 */ /* 0x000fe200078e02ff */
[----:B------:R-:W-:Y:S01]  /*8e90*/  PRMT R5, R11, 0x7610, R5 ;  /* 0x000076100b057816 */ /* 0x000fe20000000005 */
[----:B------:R-:W-:Y:S05]  /*8ea0*/  @!P0 BRA `(.L_x_4533) ;  /* 0xfffffcb000008947 */ /* 0x000fea000383ffff */
[----:B------:R-:W-:Y:S05]  /*8eb0*/  BSYNC B1 ;  /* 0x0000000000017941 */ /* 0x000fea0003800000 */
.L_x_4532:
[C---:B------:R-:W-:Y:S02]  /*8ec0*/  PRMT R13, R14.reuse, 0x7770, RZ ;  /* 0x000077700e0d7816 */ /* 0x040fe400000000ff */
[----:B------:R-:W-:Y:S02]  /*8ed0*/  PRMT R21, R14, 0x7771, RZ ;  /* 0x000077710e157816 */ /* 0x000fe400000000ff */
[----:B------:R-:W-:-:S02]  /*8ee0*/  PRMT R22, R8, 0x7770, RZ ;  /* 0x0000777008167816 */ /* 0x000fc400000000ff */
[----:B------:R-:W-:Y:S02]  /*8ef0*/  PRMT R26, R8, 0x7771, RZ ;  /* 0x00007771081a7816 */ /* 0x000fe400000000ff */
[----:B------:R-:W-:Y:S02]  /*8f00*/  PRMT R9, R20, 0x7770, RZ ;  /* 0x0000777014097816 */ /* 0x000fe400000000ff */
[----:B------:R-:W-:Y:S02]  /*8f10*/  PRMT R8, R10, 0x7770, RZ ;  /* 0x000077700a087816 */ /* 0x000fe400000000ff */
[----:B------:R-:W-:Y:S02]  /*8f20*/  PRMT R14, R13, 0x7610, R14 ;  /* 0x000076100d0e7816 */ /* 0x000fe4000000000e */
[----:B------:R-:W-:Y:S02]  /*8f30*/  PRMT R15, R20, 0x7771, RZ ;  /* 0x00007771140f7816 */ /* 0x000fe400000000ff */
[----:B------:R-:W-:-:S02]  /*8f40*/  PRMT R11, R10, 0x7771, RZ ;  /* 0x000077710a0b7816 */ /* 0x000fc400000000ff */
[----:B------:R-:W-:Y:S02]  /*8f50*/  PRMT R13, R21, 0x7610, R13 ;  /* 0x00007610150d7816 */ /* 0x000fe4000000000d */
[----:B------:R-:W-:Y:S02]  /*8f60*/  PRMT R20, R9, 0x7610, R20 ;  /* 0x0000761009147816 */ /* 0x000fe40000000014 */
[----:B------:R-:W-:Y:S02]  /*8f70*/  PRMT R21, R26, 0x7610, R21 ;  /* 0x000076101a157816 */ /* 0x000fe40000000015 */
[----:B------:R-:W-:Y:S02]  /*8f80*/  PRMT R10, R8, 0x7610, R10 ;  /* 0x00007610080a7816 */ /* 0x000fe4000000000a */
.L_x_4531:
[----:B------:R-:W-:Y:S05]  /*8f90*/  BSYNC B0 ;  /* 0x0000000000007941 */ /* 0x000fea0003800000 */
.L_x_4530:
[----:B------:R-:W-:Y:S01]  /*8fa0*/  ISETP.GE.U32.AND P0, PT, R25, c[0x0][0x168], PT ;  /* 0x00005a0019007a0c */ /* 0x000fe20003f06070 */
[----:B------:R-:W-:-:S12]  /*8fb0*/  BSSY B0, `(.L_x_4534) ;  /* 0x0000028000007945 */ /* 0x000fd80003800000 */
[----:B------:R-:W-:Y:S05]  /*8fc0*/  @P0 BRA `(.L_x_4535) ;  /* 0x0000026000000947 */ /* 0x000fea0003800000 */
[----:B------:R-:W-:-:S05]  /*8fd0*/  IMAD R8, R25, c[0x0][0x2d4], RZ ;  /* 0x0000b50019087a24 */ /* 0x000fca00078e02ff */
        /* <DEDUP_REMOVED lines=9> */
[----:B------:R-:W-:-:S05]  /*9070*/  IMAD R8, R26, c[0x0][0x2d4], RZ ;  /* 0x0000b5001a087a24 */ /* 0x000fca00078e02ff */
        /* <DEDUP_REMOVED lines=9> */
[C---:B------:R-:W-:Y:S01]  /*9110*/  IADD3 R9, R26.reuse, c[0x0][0x170], RZ ;  /* 0x00005c001a097a10 */ /* 0x040fe20007ffe0ff */
[----:B------:R-:W-:-:S03]  /*9120*/  IMAD R8, R26, c[0x0][0x2d4], RZ ;  /* 0x0000b5001a087a24 */ /* 0x000fc600078e02ff */
[----:B------:R-:W-:-:S13]  /*9130*/  ISETP.GE.U32.AND P1, PT, R9, c[0x0][0x168], PT ;  /* 0x00005a0009007a0c */ /* 0x000fda0003f26070 */
[----:B------:R-:W-:-:S05]  /*9140*/  @!P1 IMAD R9, R9, c[0x0][0x2d4], RZ ;  /* 0x0000b50009099a24 */ /* 0x000fca00078e02ff */
[----:B------:R-:W-:Y:S02]  /*9150*/  @!P1 LOP3.LUT R21, R9, 0xfffffffe, RZ, 0xc0, !PT ;  /* 0xfffffffe09159812 */ /* 0x000fe400078ec0ff */
[----:B------:R-:W-:Y:S02]  /*9160*/  LOP3.LUT R9, R8, 0xfffffffe, RZ, 0xc0, !PT ;  /* 0xfffffffe08097812 */ /* 0x000fe400078ec0ff */
[-C--:B------:R-:W-:Y:S02]  /*9170*/  @!P1 IADD3 R8, P3, R21, R18.reuse, RZ ;  /* 0x0000001215089210 */ /* 0x080fe40007f7e0ff */
[----:B------:R-:W-:Y:S02]  /*9180*/  IADD3 R18, P2, R9, R18, RZ ;  /* 0x0000001209127210 */ /* 0x000fe40007f5e0ff */
[----:B------:R-:W-:-:S03]  /*9190*/  @!P1 IADD3.X R9, RZ, R19, RZ, P3, !PT ;  /* 0x00000013ff099210 */ /* 0x000fc60001ffe4ff */
[----:B------:R-:W-:Y:S02]  /*91a0*/  IMAD.X R19, RZ, RZ, R19, P2 ;  /* 0x000000ffff137224 */ /* 0x000fe400010e0613 */
[----:B------:R-:W2:Y:S04]  /*91b0*/  @!P1 LDG.E.U16 R8, [R8.64] ;  /* 0x0000002408089981 */ /* 0x000ea8000c1e1500 */
[----:B------:R-:W3:Y:S01]  /*91c0*/  LDG.E.U16 R18, [R18.64] ;  /* 0x0000002412127981 */ /* 0x000ee2000c1e1500 */
[C---:B--2---:R-:W-:Y:S02]  /*91d0*/  @!P1 PRMT R26, R8.reuse, 0x7770, RZ ;  /* 0x00007770081a9816 */ /* 0x044fe400000000ff */
[----:B------:R-:W-:Y:S02]  /*91e0*/  @!P1 PRMT R27, R8, 0x7771, RZ ;  /* 0x00007771081b9816 */ /* 0x000fe400000000ff */
[----:B---3--:R-:W-:-:S02]  /*91f0*/  PRMT R22, R18, 0x7770, RZ ;  /* 0x0000777012167816 */ /* 0x008fc400000000ff */
[----:B------:R-:W-:Y:S02]  /*9200*/  PRMT R21, R18, 0x7771, RZ ;  /* 0x0000777112157816 */ /* 0x000fe400000000ff */
[----:B------:R-:W-:Y:S02]  /*9210*/  @!P1 PRMT R10, R26, 0x7610, R10 ;  /* 0x000076101a0a9816 */ /* 0x000fe4000000000a */
[----:B------:R-:W-:Y:S02]  /*9220*/  @!P1 PRMT R11, R27, 0x7610, R11 ;  /* 0x000076101b0b9816 */ /* 0x000fe4000000000b */
.L_x_4535:
[----:B------:R-:W-:Y:S05]  /*9230*/  BSYNC B0 ;  /* 0x0000000000007941 */ /* 0x000fea0003800000 */
.L_x_4534:
[----:B------:R-:W-:Y:S01]  /*9240*/  BSSY B0, `(.L_x_4536) ;  /* 0x0000027000007945 */ /* 0x000fe20003800000 */
        /* <DEDUP_REMOVED lines=26> */
[----:B------:R-:W-:-:S03]  /*93f0*/  PRMT R6, R6, 0x9910, RZ ;  /* 0x0000991006067816 */ /* 0x000fc600000000ff */
[----:B------:R-:W-:-:S04]  /*9400*/  IMAD R4, R4, R13, RZ ;  /* 0x0000000d04047224 */ /* 0x000fc800078e02ff */
[----:B------:R-:W-:Y:S02]  /*9410*/  @!P0 PRMT R9, R10, 0x9910, RZ ;  /* 0x000099100a098816 */ /* 0x000fe400000000ff */
[----:B------:R-:W-:Y:S02]  /*9420*/  @!P0 PRMT R8, R5, 0x9910, RZ ;  /* 0x0000991005088816 */ /* 0x000fe400000000ff */
[----:B------:R-:W-:Y:S02]  /*9430*/  @!P0 PRMT R10, R11, 0x9910, RZ ;  /* 0x000099100b0a8816 */ /* 0x000fe400000000ff */
[----:B------:R-:W-:Y:S01]  /*9440*/  @!P0 PRMT R15, R24, 0x9910, RZ ;  /* 0x00009910180f8816 */ /* 0x000fe200000000ff */
[----:B------:R-:W-:Y:S01]  /*9450*/  @!P0 IMAD R8, R8, R9, RZ ;  /* 0x0000000908088224 */ /* 0x000fe200078e02ff */
[----:B------:R-:W-:-:S03]  /*9460*/  MOV R11, R21 ;  /* 0x00000015000b7202 */ /* 0x000fc60000000f00 */
[----:B------:R-:W-:Y:S01]  /*9470*/  @!P0 IMAD R9, R10, R15, RZ ;  /* 0x0000000f0a098224 */ /* 0x000fe200078e02ff */
[----:B------:R-:W-:Y:S01]  /*9480*/  @!P0 PRMT R5, R8, 0x7610, R5 ;  /* 0x0000761008058816 */ /* 0x000fe20000000005 */
[----:B------:R-:W-:-:S03]  /*9490*/  IMAD R6, R6, R11, RZ ;  /* 0x0000000b06067224 */ /* 0x000fc600078e02ff */
[----:B------:R-:W-:Y:S02]  /*94a0*/  @!P0 PRMT R24, R9, 0x7610, R24 ;  /* 0x0000761009188816 */ /* 0x000fe40000000018 */
.L_x_4537:
[----:B------:R-:W-:Y:S05]  /*94b0*/  BSYNC B0 ;  /* 0x0000000000007941 */ /* 0x000fea0003800000 */
.L_x_4536:
[----:B------:R-:W-:Y:S02]  /*94c0*/  PRMT R3, R3, 0x9910, RZ ;  /* 0x0000991003037816 */ /* 0x000fe400000000ff */
[----:B------:R-:W-:Y:S02]  /*94d0*/  PRMT R8, R0, 0x9910, RZ ;  /* 0x0000991000087816 */ /* 0x000fe400000000ff */
[----:B------:R-:W-:Y:S01]  /*94e0*/  PRMT R9, R7, 0x9910, RZ ;  /* 0x0000991007097816 */ /* 0x000fe200000000ff */
[----:B------:R-:W-:Y:S01]  /*94f0*/  IMAD.MOV.U32 R0, RZ, RZ, R3 ;  /* 0x000000ffff007224 */ /* 0x000fe200078e0003 */
[----:B------:R-:W-:Y:S02]  /*9500*/  PRMT R7, R12, 0x9910, RZ ;  /* 0x000099100c077816 */ /* 0x000fe400000000ff */
        /* <DEDUP_REMOVED lines=8> */
[----:B------:R-:W-:Y:S02]  /*9590*/  PRMT R3, R3, 0x9910, RZ ;  /* 0x0000991003037816 */ /* 0x000fe400000000ff */
[----:B------:R-:W-:Y:S01]  /*95a0*/  PRMT R5, R5, 0x9910, RZ ;  /* 0x0000991005057816 */ /* 0x000fe200000000ff */
[----:B------:R-:W-:Y:S02]  /*95b0*/  IMAD R0, R7, R0, RZ ;  /* 0x0000000007007224 */ /* 0x000fe400078e02ff */
[----:B------:R-:W-:-:S03]  /*95c0*/  IMAD R3, R4, R3, RZ ;  /* 0x0000000304037224 */ /* 0x000fc600078e02ff */
[----:B------:R-:W-:Y:S02]  /*95d0*/  PRMT R22, R0, 0x9910, RZ ;  /* 0x0000991000167816 */ /* 0x000fe400000000ff */
[----:B------:R-:W-:Y:S01]  /*95e0*/  PRMT R25, R3, 0x9910, RZ ;  /* 0x0000991003197816 */ /* 0x000fe200000000ff */
[----:B------:R-:W-:Y:S01]  /*95f0*/  IMAD.MOV.U32 R3, RZ, RZ, R5 ;  /* 0x000000ffff037224 */ /* 0x000fe200078e0005 */
[----:B------:R-:W-:-:S03]  /*9600*/  MOV R0, R24 ;  /* 0x0000001800007202 */ /* 0x000fc60000000f00 */
[----:B------:R-:W-:Y:S02]  /*9610*/  IMAD R22, R3, R22, RZ ;  /* 0x0000001603167224 */ /* 0x000fe400078e02ff */
[----:B------:R-:W-:Y:S01]  /*9620*/  IMAD R25, R25, R0, RZ ;  /* 0x0000000019197224 */ /* 0x000fe200078e02ff */
[----:B------:R-:W-:Y:S05]  /*9630*/  BRA `(.L_x_4496) ;  /* 0x00000b1000007947 */ /* 0x000fea0003800000 */
.L_x_4511:
[----:B------:R-:W-:Y:S01]  /*9640*/  MOV R25, c[0x0][0x170] ;  /* 0x00005c0000197a02 */ /* 0x000fe20000000f00 */
[----:B------:R-:W-:Y:S01]  /*9650*/  ULDC.U8 UR4, c[0x0][0x161] ;  /* 0x0000584000047ab9 */ /* 0x000fe20000000000 */
[----:B------:R-:W-:Y:S01]  /*9660*/  BSSY B0, `(.L_x_4538) ;  /* 0x0000050000007945 */ /* 0x000fe20003800000 */
[----:B------:R-:W-:Y:S01]  /*9670*/  IMAD.U32 R0, RZ, RZ, UR4 ;  /* 0x00000004ff007e24 */ /* 0x000fe2000f8e00ff */
[----:B------:R-:W-:Y:S01]  /*9680*/  MOV R13, UR4 ;  /* 0x00000004000d7c02 */ /* 0x000fe20008000f00 */
[----:B------:R-:W-:Y:S01]  /*9690*/  IMAD R3, R25, 0x3, R6 ;  /* 0x0000000319037824 */ /* 0x000fe200078e0206 */
[----:B------:R-:W-:Y:S01]  /*96a0*/  MOV R15, UR4 ;  /* 0x00000004000f7c02 */ /* 0x000fe20008000f00 */
[----:B------:R-:W-:Y:S01]  /*96b0*/  IMAD.U32 R12, RZ, RZ, UR4 ;  /* 0x00000004ff0c7e24 */ /* 0x000fe2000f8e00ff */
[----:B------:R-:W-:Y:S01]  /*96c0*/  MOV R21, UR4 ;  /* 0x0000000400157c02 */ /* 0x000fe20008000f00 */
[----:B------:R-:W-:Y:S01]  /*96d0*/  IMAD.U32 R14, RZ, RZ, UR4 ;  /* 0x00000004ff0e7e24 */ /* 0x000fe2000f8e00ff */
[----:B------:R-:W-:Y:S01]  /*96e0*/  ISETP.GE.U32.AND P0, PT, R3, c[0x0][0x168], PT ;  /* 0x00005a0003007a0c */ /* 0x000fe20003f06070 */
[----:B------:R-:W-:Y:S01]  /*96f0*/  IMAD.U32 R20, RZ, RZ, UR4 ;  /* 0x00000004ff147e24 */ /* 0x000fe2000f8e00ff */
[----:B------:R-:W-:-:S11]  /*9700*/  MOV R3, UR4 ;  /* 0x0000000400037c02 */ /* 0x000fd60008000f00 */
[----:B------:R-:W-:Y:S05]  /*9710*/  @P0 BRA `(.L_x_4539) ;  /* 0x0000044000000947 */ /* 0x000fea0003800000 */
[----:B------:R-:W-:Y:S01]  /*9720*/  BSSY B1, `(.L_x_4540) ;  /* 0x0000039000017945 */ /* 0x000fe20003800000 */
[C---:B------:R-:W-:Y:S02]  /*9730*/  PRMT R3, R0.reuse, 0x7610, R3 ;  /* 0x0000761000037816 */ /* 0x040fe40000000003 */
[C---:B------:R-:W-:Y:S02]  /*9740*/  PRMT R12, R0.reuse, 0x7610, R12 ;  /* 0x00007610000c7816 */ /* 0x040fe4000000000c */
[C---:B------:R-:W-:Y:S02]  /*9750*/  PRMT R13, R0.reuse, 0x7610, R13 ;  /* 0x00007610000d7816 */ /* 0x040fe4000000000d */
[C---:B------:R-:W-:Y:S02]  /*9760*/  PRMT R14, R0.reuse, 0x7610, R14 ;  /* 0x00007610000e7816 */ /* 0x040fe4000000000e */
[C---:B------:R-:W-:Y:S02]  /*9770*/  PRMT R15, R0.reuse, 0x7610, R15 ;  /* 0x00007610000f7816 */ /* 0x040fe4000000000f */
[----:B------:R-:W-:-:S02]  /*9780*/  PRMT R20, R0, 0x7610, R20 ;  /* 0x0000761000147816 */ /* 0x000fc40000000014 */
[----:B------:R-:W-:Y:S02]  /*9790*/  PRMT R21, R0, 0x7610, R21 ;  /* 0x0000761000157816 */ /* 0x000fe40000000015 */
.L_x_4541:
[C---:B------:R-:W-:Y:S02]  /*97a0*/  LOP3.LUT R5, R6.reuse, 0xfffffffe, RZ, 0xc0, !PT ;  /* 0xfffffffe06057812 */ /* 0x040fe400078ec0ff */
[----:B------:R-:W-:Y:S02]  /*97b0*/  IADD3 R8, R6, c[0x0][0x170], RZ ;  /* 0x00005c0006087a10 */ /* 0x000fe40007ffe0ff */
[-C--:B------:R-:W-:Y:S02]  /*97c0*/  IADD3 R4, P0, R5, R18.reuse, RZ ;  /* 0x0000001205047210 */ /* 0x080fe40007f1e0ff */
[C---:B------:R-:W-:Y:S02]  /*97d0*/  LOP3.LUT R7, R8.reuse, 0xfffffffe, RZ, 0xc0, !PT ;  /* 0xfffffffe08077812 */ /* 0x040fe400078ec0ff */
[----:B------:R-:W-:Y:S01]  /*97e0*/  IADD3 R8, R8, c[0x0][0x170], RZ ;  /* 0x00005c0008087a10 */ /* 0x000fe20007ffe0ff */
[----:B------:R-:W-:Y:S01]  /*97f0*/  IMAD.X R5, RZ, RZ, R19, P0 ;  /* 0x000000ffff057224 */ /* 0x000fe200000e0613 */
[----:B------:R-:W-:-:S02]  /*9800*/  IADD3 R6, P0, R7, R18, RZ ;  /* 0x0000001207067210 */ /* 0x000fc40007f1e0ff */
[C---:B------:R-:W-:Y:S02]  /*9810*/  LOP3.LUT R9, R8.reuse, 0xfffffffe, RZ, 0xc0, !PT ;  /* 0xfffffffe08097812 */ /* 0x040fe400078ec0ff */
[----:B------:R-:W-:Y:S01]  /*9820*/  IADD3 R22, R8, c[0x0][0x170], RZ ;  /* 0x00005c0008167a10 */ /* 0x000fe20007ffe0ff */
[----:B------:R0:W2:Y:S01]  /*9830*/  LDG.E.U16 R4, [R4.64] ;  /* 0x0000002404047981 */ /* 0x0000a2000c1e1500 */
[----:B------:R-:W-:Y:S02]  /*9840*/  IADD3.X R7, RZ, R19, RZ, P0, !PT ;  /* 0x00000013ff077210 */ /* 0x000fe400007fe4ff */
[-C--:B------:R-:W-:Y:S02]  /*9850*/  IADD3 R8, P0, R9, R18.reuse, RZ ;  /* 0x0000001209087210 */ /* 0x080fe40007f1e0ff */
[----:B------:R-:W-:Y:S02]  /*9860*/  LOP3.LUT R11, R22, 0xfffffffe, RZ, 0xc0, !PT ;  /* 0xfffffffe160b7812 */ /* 0x000fe400078ec0ff */
[----:B------:R1:W3:Y:S01]  /*9870*/  LDG.E.U16 R7, [R6.64] ;  /* 0x0000002406077981 */ /* 0x0002e2000c1e1500 */
[----:B------:R-:W-:Y:S01]  /*9880*/  IMAD.X R9, RZ, RZ, R19, P0 ;  /* 0x000000ffff097224 */ /* 0x000fe200000e0613 */
[----:B------:R-:W-:-:S04]  /*9890*/  IADD3 R10, P1, R11, R18, RZ ;  /* 0x000000120b0a7210 */ /* 0x000fc80007f3e0ff */
[----:B------:R-:W-:Y:S01]  /*98a0*/  IADD3.X R11, RZ, R19, RZ, P1, !PT ;  /* 0x00000013ff0b7210 */ /* 0x000fe20000ffe4ff */
[----:B------:R3:W4:Y:S04]  /*98b0*/  LDG.E.U16 R8, [R8.64] ;  /* 0x0000002408087981 */ /* 0x000728000c1e1500 */
[----:B------:R-:W5:Y:S01]  /*98c0*/  LDG.E.U16 R10, [R10.64] ;  /* 0x000000240a0a7981 */ /* 0x000f62000c1e1500 */
[----:B-1----:R-:W-:Y:S02]  /*98d0*/  IADD3 R6, R22, c[0x0][0x170], RZ ;  /* 0x00005c0016067a10 */ /* 0x002fe40007ffe0ff */
[----:B------:R-:W-:Y:S02]  /*98e0*/  PRMT R20, R20, 0x9910, RZ ;  /* 0x0000991014147816 */ /* 0x000fe400000000ff */
[----:B------:R-:W-:Y:S01]  /*98f0*/  PRMT R24, R15, 0x9910, RZ ;  /* 0x000099100f187816 */ /* 0x000fe200000000ff */
[----:B0-----:R-:W-:Y:S01]  /*9900*/  IMAD R5, R25, 0x3, R6 ;  /* 0x0000000319057824 */ /* 0x001fe200078e0206 */
[----:B------:R-:W-:Y:S01]  /*9910*/  PRMT R21, R21, 0x9910, RZ ;  /* 0x0000991015157816 */ /* 0x000fe200000000ff */
[----:B------:R-:W-:-:S03]  /*9920*/  IMAD.MOV.U32 R15, RZ, RZ, R20 ;  /* 0x000000ffff0f7224 */ /* 0x000fc600078e0014 */
[----:B------:R-:W-:Y:S02]  /*9930*/  ISETP.GE.U32.AND P0, PT, R5, c[0x0][0x168], PT ;  /* 0x00005a0005007a0c */ /* 0x000fe40003f06070 */
[----:B------:R-:W-:Y:S02]  /*9940*/  PRMT R5, R12, 0x9910, RZ ;  /* 0x000099100c057816 */ /* 0x000fe400000000ff */
[----:B------:R-:W-:Y:S02]  /*9950*/  PRMT R13, R13, 0x9910, RZ ;  /* 0x000099100d0d7816 */ /* 0x000fe400000000ff */
[----:B------:R-:W-:Y:S02]  /*9960*/  PRMT R14, R14, 0x9910, RZ ;  /* 0x000099100e0e7816 */ /* 0x000fe400000000ff */
[----:B------:R-:W-:Y:S02]  /*9970*/  PRMT R3, R3, 0x9910, RZ ;  /* 0x0000991003037816 */ /* 0x000fe400000000ff */
[----:B------:R-:W-:-:S02]  /*9980*/  PRMT R0, R0, 0x9910, RZ ;  /* 0x0000991000007816 */ /* 0x000fc400000000ff */
[C---:B--2---:R-:W-:Y:S02]  /*9990*/  LOP3.LUT R20, R4.reuse, 0xff, RZ, 0xc0, !PT ;  /* 0x000000ff04147812 */ /* 0x044fe400078ec0ff */
[----:B------:R-:W-:-:S03]  /*99a0*/  PRMT R22, R4, 0x7771, RZ ;  /* 0x0000777104167816 */ /* 0x000fc600000000ff */
[----:B------:R-:W-:Y:S01]  /*99b0*/  IMAD R21, R21, R20, RZ ;  /* 0x0000001415157224 */ /* 0x000fe200078e02ff */
[----:B---3--:R-:W-:Y:S01]  /*99c0*/  LOP3.LUT R9, R7, 0xff, RZ, 0xc0, !PT ;  /* 0x000000ff07097812 */ /* 0x008fe200078ec0ff */
[----:B------:R-:W-:Y:S01]  /*99d0*/  IMAD R20, R15, R22, RZ ;  /* 0x000000160f147224 */ /* 0x000fe200078e02ff */
[----:B----4-:R-:W-:-:S03]  /*99e0*/  PRMT R22, R8, 0x7771, RZ ;  /* 0x0000777108167816 */ /* 0x010fc600000000ff */
[----:B------:R-:W-:Y:S01]  /*99f0*/  IMAD R15, R24, R9, RZ ;  /* 0x00000009180f7224 */ /* 0x000fe200078e02ff */
[----:B------:R-:W-:Y:S02]  /*9a00*/  LOP3.LUT R12, R8, 0xff, RZ, 0xc0, !PT ;  /* 0x000000ff080c7812 */ /* 0x000fe400078ec0ff */
[----:B------:R-:W-:Y:S01]  /*9a10*/  PRMT R9, R7, 0x7771, RZ ;  /* 0x0000777107097816 */ /* 0x000fe200000000ff */
[----:B------:R-:W-:Y:S01]  /*9a20*/  IMAD R5, R5, R22, RZ ;  /* 0x0000001605057224 */ /* 0x000fe200078e02ff */
[C---:B-----5:R-:W-:Y:S02]  /*9a30*/  PRMT R11, R10.reuse, 0x7771, RZ ;  /* 0x000077710a0b7816 */ /* 0x060fe400000000ff */
[----:B------:R-:W-:Y:S01]  /*9a40*/  LOP3.LUT R24, R10, 0xff, RZ, 0xc0, !PT ;  /* 0x000000ff0a187812 */ /* 0x000fe200078ec0ff */
[----:B------:R-:W-:Y:S01]  /*9a50*/  IMAD R13, R13, R12, RZ ;  /* 0x0000000c0d0d7224 */ /* 0x000fe200078e02ff */
[----:B------:R-:W-:Y:S01]  /*9a60*/  PRMT R12, R5, 0x7610, R12 ;  /* 0x00007610050c7816 */ /* 0x000fe2000000000c */
[----:B------:R-:W-:-:S02]  /*9a70*/  IMAD R14, R14, R9, RZ ;  /* 0x000000090e0e7224 */ /* 0x000fc400078e02ff */
[----:B------:R-:W-:Y:S02]  /*9a80*/  IMAD R3, R3, R24, RZ ;  /* 0x0000001803037224 */ /* 0x000fe400078e02ff */
[----:B------:R-:W-:Y:S01]  /*9a90*/  IMAD R0, R0, R11, RZ ;  /* 0x0000000b00007224 */ /* 0x000fe200078e02ff */
[----:B------:R-:W-:Y:S05]  /*9aa0*/  @!P0 BRA `(.L_x_4541) ;  /* 0xfffffcf000008947 */ /* 0x000fea000383ffff */
[----:B------:R-:W-:Y:S05]  /*9ab0*/  BSYNC B1 ;  /* 0x0000000000017941 */ /* 0x000fea0003800000 */
.L_x_4540:
[C---:B------:R-:W-:Y:S02]  /*9ac0*/  PRMT R22, R4.reuse, 0x7770, RZ ;  /* 0x0000777004167816 */ /* 0x040fe400000000ff */
[----:B------:R-:W-:Y:S02]  /*9ad0*/  PRMT R4, R4, 0x7771, RZ ;  /* 0x0000777104047816 */ /* 0x000fe400000000ff */
[C---:B------:R-:W-:Y:S02]  /*9ae0*/  PRMT R5, R7.reuse, 0x7770, RZ ;  /* 0x0000777007057816 */ /* 0x040fe400000000ff */
[----:B------:R-:W-:Y:S02]  /*9af0*/  PRMT R9, R7, 0x7771, RZ ;  /* 0x0000777107097816 */ /* 0x000fe400000000ff */
[----:B------:R-:W-:-:S02]  /*9b00*/  PRMT R25, R8, 0x7770, RZ ;  /* 0x0000777008197816 */ /* 0x000fc400000000ff */
[----:B------:R-:W-:Y:S02]  /*9b10*/  PRMT R24, R8, 0x7771, RZ ;  /* 0x0000777108187816 */ /* 0x000fe400000000ff */
[C---:B------:R-:W-:Y:S02]  /*9b20*/  PRMT R7, R10.reuse, 0x7770, RZ ;  /* 0x000077700a077816 */ /* 0x040fe400000000ff */
[----:B------:R-:W-:Y:S02]  /*9b30*/  PRMT R8, R10, 0x7771, RZ ;  /* 0x000077710a087816 */ /* 0x000fe400000000ff */
[----:B------:R-:W-:Y:S02]  /*9b40*/  PRMT R11, R4, 0x7610, R11 ;  /* 0x00007610040b7816 */ /* 0x000fe4000000000b */
[----:B------:R-:W-:Y:S02]  /*9b50*/  PRMT R10, R5, 0x7610, R10 ;  /* 0x00007610050a7816 */ /* 0x000fe4000000000a */
.L_x_4539:
[----:B------:R-:W-:Y:S05]  /*9b60*/  BSYNC B0 ;  /* 0x0000000000007941 */ /* 0x000fea0003800000 */
.L_x_4538:
[----:B------:R-:W-:Y:S01]  /*9b70*/  ISETP.GE.U32.AND P0, PT, R6, c[0x0][0x168], PT ;  /* 0x00005a0006007a0c */ /* 0x000fe20003f06070 */
[----:B------:R-:W-:-:S12]  /*9b80*/  BSSY B0, `(.L_x_4542) ;  /* 0x0000024000007945 */ /* 0x000fd80003800000 */
[----:B------:R-:W-:Y:S05]  /*9b90*/  @P0 BRA `(.L_x_4543) ;  /* 0x0000022000000947 */ /* 0x000fea0003800000 */
        /* <DEDUP_REMOVED lines=18> */
[C---:B------:R-:W-:Y:S02]  /*9cc0*/  IADD3 R25, R26.reuse, c[0x0][0x170], RZ ;  /* 0x00005c001a197a10 */ /* 0x040fe40007ffe0ff */
[----:B------:R-:W-:Y:S02]  /*9cd0*/  LOP3.LUT R5, R26, 0xfffffffe, RZ, 0xc0, !PT ;  /* 0xfffffffe1a057812 */ /* 0x000fe400078ec0ff */
[----:B------:R-:W-:-:S13]  /*9ce0*/  ISETP.GE.U32.AND P1, PT, R25, c[0x0][0x168], PT ;  /* 0x00005a0019007a0c */ /* 0x000fda0003f26070 */
[----:B------:R-:W-:-:S04]  /*9cf0*/  @!P1 LOP3.LUT R25, R25, 0xfffffffe, RZ, 0xc0, !PT ;  /* 0xfffffffe19199812 */ /* 0x000fc800078ec0ff */
        /* <DEDUP_REMOVED lines=12> */
.L_x_4543:
[----:B------:R-:W-:Y:S05]  /*9dc0*/  BSYNC B0 ;  /* 0x0000000000007941 */ /* 0x000fea0003800000 */
.L_x_4542:
        /* <DEDUP_REMOVED lines=25> */
[----:B------:R-:W-:-:S03]  /*9f60*/  PRMT R12, R12, 0x9910, RZ ;  /* 0x000099100c0c7816 */ /* 0x000fc600000000ff */
[----:B------:R-:W-:-:S04]  /*9f70*/  IMAD R13, R13, R6, RZ ;  /* 0x000000060d0d7224 */ /* 0x000fc800078e02ff */
[----:B------:R-:W-:Y:S02]  /*9f80*/  @!P0 PRMT R5, R7, 0x9910, RZ ;  /* 0x0000991007058816 */ /* 0x000fe400000000ff */
[----:B------:R-:W-:Y:S02]  /*9f90*/  @!P0 PRMT R9, R8, 0x9910, RZ ;  /* 0x0000991008098816 */ /* 0x000fe400000000ff */
[----:B------:R-:W-:Y:S02]  /*9fa0*/  @!P0 PRMT R4, R3, 0x9910, RZ ;  /* 0x0000991003048816 */ /* 0x000fe400000000ff */
[----:B------:R-:W-:Y:S02]  /*9fb0*/  @!P0 PRMT R8, R0, 0x9910, RZ ;  /* 0x0000991000088816 */ /* 0x000fe400000000ff */
[----:B------:R-:W-:Y:S01]  /*9fc0*/  MOV R7, R24 ;  /* 0x0000001800077202 */ /* 0x000fe20000000f00 */
[----:B------:R-:W-:Y:S02]  /*9fd0*/  @!P0 IMAD R4, R4, R5, RZ ;  /* 0x0000000504048224 */ /* 0x000fe400078e02ff */
[----:B------:R-:W-:-:S02]  /*9fe0*/  @!P0 IMAD R5, R8, R9, RZ ;  /* 0x0000000908058224 */ /* 0x000fc400078e02ff */
[----:B------:R-:W-:Y:S01]  /*9ff0*/  IMAD R12, R12, R7, RZ ;  /* 0x000000070c0c7224 */ /* 0x000fe200078e02ff */
[----:B------:R-:W-:Y:S02]  /*a000*/  @!P0 PRMT R3, R4, 0x7610, R3 ;  /* 0x0000761004038816 */ /* 0x000fe40000000003 */
[----:B------:R-:W-:Y:S02]  /*a010*/  @!P0 PRMT R0, R5, 0x7610, R0 ;  /* 0x0000761005008816 */ /* 0x000fe40000000000 */
.L_x_4545:
[----:B------:R-:W-:Y:S05]  /*a020*/  BSYNC B0 ;  /* 0x0000000000007941 */ /* 0x000fea0003800000 */
.L_x_4544:
        /* <DEDUP_REMOVED lines=15> */
[----:B------:R-:W-:-:S03]  /*a120*/  PRMT R22, R4, 0x9910, RZ ;  /* 0x0000991004167816 */ /* 0x000fc600000000ff */
[----:B------:R-:W-:Y:S02]  /*a130*/  IMAD R25, R0, R25, RZ ;  /* 0x0000001900197224 */ /* 0x000fe400078e02ff */
[----:B------:R-:W-:Y:S02]  /*a140*/  IMAD R22, R3, R22, RZ ;  /* 0x0000001603167224 */ /* 0x000fe400078e02ff */
.L_x_4496:
[----:B------:R-:W-:Y:S05]  /*a150*/  BSYNC B6 ;  /* 0x0000000000067941 */ /* 0x000fea0003800000 */
.L_x_4495:
[----:B------:R-:W-:-:S13]  /*a160*/  ISETP.NE.AND P0, PT, RZ, c[0x0][0x180], PT ;  /* 0x00006000ff007a0c */ /* 0x000fda0003f05270 */
[----:B------:R-:W-:Y:S05]  /*a170*/  @!P0 BRA `(.L_x_4546) ;  /* 0x0000021000008947 */ /* 0x000fea0003800000 */
[----:B------:R-:W-:Y:S01]  /*a180*/  IMAD R0, R2, c[0x0][0x0], R23 ;  /* 0x0000000002007a24 */ /* 0x000fe200078e0217 */
[----:B------:R-:W-:Y:S01]  /*a190*/  PRMT R3, R25, 0x7604, R22 ;  /* 0x0000760419037816 */ /* 0x000fe20000000016 */
[----:B------:R-:W-:Y:S02]  /*a1a0*/  ULDC UR4, c[0x0][0x4] ;  /* 0x0000010000047ab9 */ /* 0x000fe40000000800 */
[C---:B------:R-:W-:Y:S01]  /*a1b0*/  IMAD.SHL.U32 R4, R0.reuse, 0x2, RZ ;  /* 0x0000000200047824 */ /* 0x040fe200078e00ff */
[----:B------:R-:W-:Y:S01]  /*a1c0*/  USHF.R.U32.HI UR4, URZ, 0x1, UR4 ;  /* 0x000000013f047899 */ /* 0x000fe20008011604 */
[----:B------:R-:W-:-:S03]  /*a1d0*/  LEA R0, R0, 0x10, 0x1 ;  /* 0x0000001000007811 */ /* 0x000fc600078e08ff */
[----:B------:R0:W-:Y:S02]  /*a1e0*/  STS.U16 [R4+0x10], R3 ;  /* 0x0000100304007388 */ /* 0x0001e40000000400 */
[----:B------:R-:W-:-:S13]  /*a1f0*/  ISETP.NE.AND P0, PT, RZ, UR4, PT ;  /* 0x00000004ff007c0c */ /* 0x000fda000bf05270 */
[----:B------:R-:W-:Y:S05]  /*a200*/  @!P0 BRA `(.L_x_4546) ;  /* 0x0000018000008947 */ /* 0x000fea0003800000 */
[----:B0-----:R-:W-:-:S05]  /*a210*/  MOV R3, UR4 ;  /* 0x0000000400037c02 */ /* 0x001fca0008000f00 */
.L_x_4549:
        /* <DEDUP_REMOVED lines=11> */
[----:B------:R-:W-:Y:S02]  /*a2d0*/  PRMT R25, R25, 0x9910, RZ ;  /* 0x0000991019197816 */ /* 0x000fe400000000ff */
[----:B------:R-:W-:-:S05]  /*a2e0*/  SHF.L.U32 R5, R3, 0x1, RZ ;  /* 0x0000000103057819 */ /* 0x000fca00000006ff */
[----:B------:R-:W0:Y:S02]  /*a2f0*/  LDS.U16 R3, [R5+0x10] ;  /* 0x0000100005037984 */ /* 0x000e240000000400 */
[C---:B0-----:R-:W-:Y:S02]  /*a300*/  PRMT R6, R3.reuse, 0x7771, RZ ;  /* 0x0000777103067816 */ /* 0x041fe400000000ff */
[----:B------:R-:W-:-:S03]  /*a310*/  LOP3.LUT R3, R3, 0xff, RZ, 0xc0, !PT ;  /* 0x000000ff03037812 */ /* 0x000fc600078ec0ff */
[----:B------:R-:W-:Y:S02]  /*a320*/  IMAD R25, R25, R6, RZ ;  /* 0x0000000619197224 */ /* 0x000fe400078e02ff */
[----:B------:R-:W-:-:S05]  /*a330*/  IMAD R22, R22, R3, RZ ;  /* 0x0000000316167224 */ /* 0x000fca00078e02ff */
[----:B------:R-:W-:-:S05]  /*a340*/  PRMT R3, R25, 0x7604, R22 ;  /* 0x0000760419037816 */ /* 0x000fca0000000016 */
[----:B------:R0:W-:Y:S02]  /*a350*/  STS.U16 [R0], R3 ;  /* 0x0000000300007388 */ /* 0x0001e40000000400 */
.L_x_4548:
[----:B------:R-:W-:Y:S05]  /*a360*/  BSYNC B0 ;  /* 0x0000000000007941 */ /* 0x000fea0003800000 */
.L_x_4547:
[----:B0-----:R-:W-:Y:S01]  /*a370*/  IMAD.MOV.U32 R3, RZ, RZ, R4 ;  /* 0x000000ffff037224 */ /* 0x001fe200078e0004 */
[----:B------:R-:W-:Y:S05]  /*a380*/  @P1 BRA `(.L_x_4549) ;  /* 0xfffffe9000001947 */ /* 0x000fea000383ffff */
.L_x_4546:
        /* <DEDUP_REMOVED lines=8> */
[----:B------:R-:W-:Y:S02]  /*a410*/  LEA.HI R0, R3, c[0x0][0x0], RZ, 0x1 ;  /* 0x0000000003007a11 */ /* 0x000fe400078f08ff */
[C---:B------:R-:W-:Y:S02]  /*a420*/  SHF.L.U32 R6, R4.reuse, 0x1, RZ ;  /* 0x0000000104067819 */ /* 0x040fe400000006ff */
[----:B------:R-:W-:Y:S01]  /*a430*/  SHF.R.S32.HI R3, RZ, 0x1, R0 ;  /* 0x00000001ff037819 */ /* 0x000fe20000011400 */
[----:B------:R-:W-:Y:S01]  /*a440*/  IMAD.MOV.U32 R0, RZ, RZ, 0x20 ;  /* 0x00000020ff007424 */ /* 0x000fe200078e00ff */
[----:B------:R-:W-:Y:S01]  /*a450*/  LEA R5, R4, 0x10, 0x1 ;  /* 0x0000001004057811 */ /* 0x000fe200078e08ff */
[----:B------:R0:W-:Y:S01]  /*a460*/  STS.U16 [R6+0x10], R7 ;  /* 0x0000100706007388 */ /* 0x0001e20000000400 */
[----:B------:R-:W-:-:S13]  /*a470*/  ISETP.GE.AND P0, PT, R3, 0x20, PT ;  /* 0x000000200300780c */ /* 0x000fda0003f06270 */
[----:B0-----:R-:W-:Y:S05]  /*a480*/  @!P0 BRA `(.L_x_4551) ;  /* 0x0000016000008947 */ /* 0x001fea0003800000 */
.L_x_4554:
        /* <DEDUP_REMOVED lines=8> */
[----:B------:R-:W-:Y:S02]  /*a510*/  PRMT R7, R22, 0x9910, RZ ;  /* 0x0000991016077816 */ /* 0x000fe400000000ff */
[----:B------:R-:W-:-:S03]  /*a520*/  PRMT R4, R25, 0x9910, RZ ;  /* 0x0000991019047816 */ /* 0x000fc600000000ff */
[----:B------:R-:W0:Y:S02]  /*a530*/  LDS.U16 R0, [R0] ;  /* 0x0000000000007984 */ /* 0x000e240000000400 */
[C---:B0-----:R-:W-:Y:S02]  /*a540*/  PRMT R25, R0.reuse, 0x7771, RZ ;  /* 0x0000777100197816 */ /* 0x041fe400000000ff */
[----:B------:R-:W-:-:S03]  /*a550*/  LOP3.LUT R22, R0, 0xff, RZ, 0xc0, !PT ;  /* 0x000000ff00167812 */ /* 0x000fc600078ec0ff */
[----:B------:R-:W-:Y:S02]  /*a560*/  IMAD R25, R4, R25, RZ ;  /* 0x0000001904197224 */ /* 0x000fe400078e02ff */
[----:B------:R-:W-:-:S05]  /*a570*/  IMAD R22, R7, R22, RZ ;  /* 0x0000001607167224 */ /* 0x000fca00078e02ff */
[----:B------:R-:W-:-:S05]  /*a580*/  PRMT R4, R25, 0x7604, R22 ;  /* 0x0000760419047816 */ /* 0x000fca0000000016 */
[----:B------:R0:W-:Y:S02]  /*a590*/  STS.U16 [R5], R4 ;  /* 0x0000000405007388 */ /* 0x0001e40000000400 */
.L_x_4553:
[----:B------:R-:W-:Y:S05]  /*a5a0*/  BSYNC B0 ;  /* 0x0000000000007941 */ /* 0x000fea0003800000 */
.L_x_4552:
[----:B------:R-:W-:-:S04]  /*a5b0*/  SHF.R.S32.HI R3, RZ, 0x1, R3 ;  /* 0x00000001ff037819 */ /* 0x000fc80000011403 */
[----:B------:R-:W-:-:S13]  /*a5c0*/  ISETP.GE.AND P0, PT, R3, 0x20, PT ;  /* 0x000000200300780c */ /* 0x000fda0003f06270 */
[----:B------:R-:W-:Y:S05]  /*a5d0*/  @P0 BRA `(.L_x_4554) ;  /* 0xfffffeb000000947 */ /* 0x000fea000383ffff */
[----:B------:R-:W-:-:S10]  /*a5e0*/  HFMA2.MMA R0, -RZ, RZ, 0, 1.9073486328125e-06 ;  /* 0x00000020ff007435 */ /* 0x000fd400000001ff */
.L_x_4551:
[----:B------:R-:W-:Y:S01]  /*a5f0*/  ISETP.GE.AND P0, PT, R0, 0x2, PT ;  /* 0x000000020000780c */ /* 0x000fe20003f06270 */
[----:B------:R-:W-:Y:S01]  /*a600*/  WARPSYNC 0xffffffff ;  /* 0xffffffff00007948 */ /* 0x000fe20003800000 */
[----:B------:R-:W-:Y:S11]  /*a610*/  BAR.SYNC.DEFER_BLOCKING 0x0 ;  /* 0x0000000000007b1d */ /* 0x000ff60000010000 */
[----:B------:R-:W-:Y:S05]  /*a620*/  @!P0 BRA `(.L_x_4550) ;  /* 0x0000010000008947 */ /* 0x000fea0003800000 */
[----:B------:R-:W-:Y:S02]  /*a630*/  IMAD.MOV.U32 R3, RZ, RZ, 0x1 ;  /* 0x00000001ff037424 */ /* 0x000fe400078e00ff */
.L_x_4555:
[----:B0-----:R-:W-:Y:S02]  /*a640*/  LOP3.LUT R4, R22, 0xffff, RZ, 0xc0, !PT ;  /* 0x0000ffff16047812 */ /* 0x001fe400078ec0ff */
[----:B------:R-:W-:-:S02]  /*a650*/  LOP3.LUT R5, R25, 0xffff, RZ, 0xc0, !PT ;  /* 0x0000ffff19057812 */ /* 0x000fc400078ec0ff */
[----:B------:R-:W-:Y:S02]  /*a660*/  PRMT R4, R4, 0x8880, RZ ;  /* 0x0000888004047816 */ /* 0x000fe400000000ff */
[----:B------:R-:W-:Y:S02]  /*a670*/  PRMT R6, R5, 0x8880, RZ ;  /* 0x0000888005067816 */ /* 0x000fe400000000ff */
[----:B------:R-:W-:Y:S02]  /*a680*/  PRMT R5, R22, 0x9910, RZ ;  /* 0x0000991016057816 */ /* 0x000fe400000000ff */
[----:B------:R-:W0:Y:S01]  /*a690*/  SHFL.DOWN PT, R4, R4, R3, 0x1f ;  /* 0x08001f0304047589 */ /* 0x000e2200000e0000 */
[----:B------:R-:W-:-:S03]  /*a6a0*/  PRMT R8, R25, 0x9910, RZ ;  /* 0x0000991019087816 */ /* 0x000fc600000000ff */
        /* <DEDUP_REMOVED lines=8> */
.L_x_4550:
        /* <DEDUP_REMOVED lines=15> */
[----:B0-----:R-:W-:-:S05]  /*a820*/  IMAD.HI.U32 R4, R7, c[0x0][0x34c], R6 ;  /* 0x0000d30007047a27 */ /* 0x001fca00078e0006 */
        /* <DEDUP_REMOVED lines=186> */
.L_x_4556:
[----:B------:R-:W-:Y:S05]  /*b3d0*/  @!P1 BRA `(.L_x_4557) ;  /* 0x00000c7000009947 */ /* 0x000fea0003800000 */
[----:B------:R-:W-:Y:S01]  /*b3e0*/  IADD3 R7, R17, 0x1, RZ ;  /* 0x0000000111077810 */ /* 0x000fe20007ffe0ff */
        /* <DEDUP_REMOVED lines=198> */
.L_x_4557:
[----:B------:R-:W-:Y:S01]  /*c050*/  ISETP.NE.U32.AND P0, PT, RZ, c[0x0][0x548], PT ;  /* 0x00015200ff007a0c */ /* 0x000fe20003f05070 */
[----:B0-----:R-:W-:Y:S01]  /*c060*/  CS2R R4, SRZ ;  /* 0x0000000000047805 */ /* 0x001fe2000001ff00 */
        /* <DEDUP_REMOVED lines=212> */
.L_x_4559:
        /* <DEDUP_REMOVED lines=200> */
.L_x_4560:
        /* <DEDUP_REMOVED lines=11> */
.L_x_4562:
[----:B------:R-:W-:Y:S05]  /*dae0*/  BSYNC B0 ;  /* 0x0000000000007941 */ /* 0x000fea0003800000 */
.L_x_4561:
        /* <DEDUP_REMOVED lines=11> */
[----:B------:R0:W-:Y:S04]  /*dba0*/  STG.E.U8 [R6.64], R22 ;  /* 0x0000001606007986 */ /* 0x0001e8000c101124 */
[----:B------:R0:W-:Y:S02]  /*dbb0*/  STG.E.U8 [R6.64+0x1], R25 ;  /* 0x0000011906007986 */ /* 0x0001e4000c101124 */
.L_x_4564:
[----:B------:R-:W-:Y:S05]  /*dbc0*/  BSYNC B0 ;  /* 0x0000000000007941 */ /* 0x000fea0003800000 */
.L_x_4563:
        /* <DEDUP_REMOVED lines=31> */
.L_x_4566:
[----:B------:R-:W-:Y:S05]  /*ddc0*/  BSYNC B0 ;  /* 0x0000000000007941 */ /* 0x000fea0003800000 */
.L_x_4565:
        /* <DEDUP_REMOVED lines=12> */
[----:B------:R-:W-:Y:S01]  /*de90*/  MOV R18, UR4 ;  /* 0x0000000400127c02 */ /* 0x000fe20008000f00 */
[----:B------:R-:W-:-:S00]  /*dea0*/  ERRBAR ;  /* 0x00000000000079ab */ /* 0x000fc00000000000 */
[----:B------:R-:W-:-:S08]  /*deb0*/  CCTL.IVALL ;  /* 0x00000000ff00798f */ /* 0x000fd00002000000 */
[----:B------:R-:W-:Y:S05]  /*dec0*/  @!P0 BRA `(.L_x_4568) ;  /* 0x0000017000008947 */ /* 0x000fea0003800000 */
[----:B------:R-:W-:Y:S01]  /*ded0*/  IMAD R9, R2, c[0x0][0x0], R23 ;  /* 0x0000000002097a24 */ /* 0x000fe200078e0217 */
[----:B------:R-:W-:Y:S01]  /*dee0*/  BSSY B1, `(.L_x_4569) ;  /* 0x0000014000017945 */ /* 0x000fe20003800000 */
[----:B------:R-:W-:-:S03]  /*def0*/  PRMT R19, R18, 0x7610, R19 ;  /* 0x0000761012137816 */ /* 0x000fc60000000013 */
[----:B------:R-:W-:-:S13]  /*df00*/  ISETP.GE.U32.AND P0, PT, R9, c[0x0][0x178], PT ;  /* 0x00005e0009007a0c */ /* 0x000fda0003f06070 */
[----:B------:R-:W-:Y:S05]  /*df10*/  @P0 BRA `(.L_x_4570) ;  /* 0x0000010000000947 */ /* 0x000fea0003800000 */
[----:B------:R-:W-:Y:S02]  /*df20*/  PRMT R19, R18, 0x7610, R19 ;  /* 0x0000761012137816 */ /* 0x000fe40000000013 */
.L_x_4571:
[----:B------:R-:W-:Y:S02]  /*df30*/  IMAD.MOV.U32 R7, RZ, RZ, 0x2 ;  /* 0x00000002ff077424 */ /* 0x000fe400078e00ff */
[----:B------:R-:W-:-:S04]  /*df40*/  IMAD R6, R0, c[0x0][0x10], R9 ;  /* 0x0000040000067a24 */ /* 0x000fc800078e0209 */
[----:B------:R-:W-:-:S05]  /*df50*/  IMAD.WIDE.U32 R6, R6, R7, c[0x0][0x550] ;  /* 0x0001540006067625 */ /* 0x000fca00078e0007 */
[----:B------:R-:W2:Y:S04]  /*df60*/  LDG.E.U8 R8, [R6.64] ;  /* 0x0000002406087981 */ /* 0x000ea8000c1e1100 */
[----:B------:R-:W3:Y:S01]  /*df70*/  LDG.E.U8 R10, [R6.64+0x1] ;  /* 0x00000124060a7981 */ /* 0x000ee2000c1e1100 */
[----:B------:R-:W-:Y:S02]  /*df80*/  MOV R12, c[0x0][0x0] ;  /* 0x00000000000c7a02 */ /* 0x000fe40000000f00 */
[----:B------:R-:W-:Y:S02]  /*df90*/  PRMT R11, R18, 0x9910, RZ ;  /* 0x00009910120b7816 */ /* 0x000fe400000000ff */
[----:B------:R-:W-:Y:S01]  /*dfa0*/  PRMT R13, R19, 0x9910, RZ ;  /* 0x00009910130d7816 */ /* 0x000fe200000000ff */
[----:B------:R-:W-:-:S05]  /*dfb0*/  IMAD R9, R12, c[0x0][0x4], R9 ;  /* 0x000001000c097a24 */ /* 0x000fca00078e0209 */
[----:B------:R-:W-:Y:S01]  /*dfc0*/  ISETP.GE.U32.AND P0, PT, R9, c[0x0][0x178], PT ;  /* 0x00005e0009007a0c */ /* 0x000fe20003f06070 */
[----:B--2---:R-:W-:Y:S02]  /*dfd0*/  IMAD R8, R8, R11, RZ ;  /* 0x0000000b08087224 */ /* 0x004fe400078e02ff */
[----:B---3--:R-:W-:-:S03]  /*dfe0*/  IMAD R10, R10, R13, RZ ;  /* 0x0000000d0a0a7224 */ /* 0x008fc600078e02ff */
[----:B------:R-:W-:Y:S02]  /*dff0*/  PRMT R18, R8, 0x7610, R18 ;  /* 0x0000761008127816 */ /* 0x000fe40000000012 */
[----:B------:R-:W-:-:S05]  /*e000*/  PRMT R19, R10, 0x7610, R19 ;  /* 0x000076100a137816 */ /* 0x000fca0000000013 */
[----:B------:R-:W-:Y:S05]  /*e010*/  @!P0 BRA `(.L_x_4571) ;  /* 0xffffff1000008947 */ /* 0x000fea000383ffff */
.L_x_4570:
[----:B------:R-:W-:Y:S05]  /*e020*/  BSYNC B1 ;  /* 0x0000000000017941 */ /* 0x000fea0003800000 */
.L_x_4569:
[----:B------:R-:W-:Y:S05]  /*e030*/  BRA `(.L_x_4572) ;  /* 0x0000014000007947 */ /* 0x000fea0003800000 */
.L_x_4568:
[----:B------:R-:W-:Y:S02]  /*e040*/  ISETP.GE.U32.AND P0, PT, R2, c[0x0][0x178], PT ;  /* 0x00005e0002007a0c */ /* 0x000fe40003f06070 */
[----:B------:R-:W-:-:S11]  /*e050*/  PRMT R19, R18, 0x7610, R19 ;  /* 0x0000761012137816 */ /* 0x000fd60000000013 */
[----:B------:R-:W-:Y:S05]  /*e060*/  @P0 BRA `(.L_x_4572) ;  /* 0x0000011000000947 */ /* 0x000fea0003800000 */
[----:B------:R-:W-:Y:S01]  /*e070*/  PRMT R19, R18, 0x7610, R19 ;  /* 0x0000761012137816 */ /* 0x000fe20000000013 */
[----:B------:R-:W-:-:S03]  /*e080*/  IMAD.MOV.U32 R9, RZ, RZ, R2 ;  /* 0x000000ffff097224 */ /* 0x000fc600078e0002 */
.L_x_4573:
[----:B------:R-:W-:Y:S01]  /*e090*/  HFMA2.MMA R7, -RZ, RZ, 0, 1.1920928955078125e-07 ;  /* 0x00000002ff077435 */ /* 0x000fe200000001ff */
[----:B------:R-:W-:-:S04]  /*e0a0*/  IMAD R6, R0, c[0x0][0x10], R9 ;  /* 0x0000040000067a24 */ /* 0x000fc800078e0209 */
[----:B------:R-:W-:-:S05]  /*e0b0*/  IMAD R6, R6, c[0x0][0x0], R23 ;  /* 0x0000000006067a24 */ /* 0x000fca00078e0217 */
[----:B------:R-:W-:-:S05]  /*e0c0*/  IMAD.WIDE.U32 R6, R6, R7, c[0x0][0x550] ;  /* 0x0001540006067625 */ /* 0x000fca00078e0007 */
[----:B------:R-:W2:Y:S04]  /*e0d0*/  LDG.E.U8 R8, [R6.64] ;  /* 0x0000002406087981 */ /* 0x000ea8000c1e1100 */
[----:B------:R-:W3:Y:S01]  /*e0e0*/  LDG.E.U8 R10, [R6.64+0x1] ;  /* 0x00000124060a7981 */ /* 0x000ee2000c1e1100 */
[----:B------:R-:W-:Y:S02]  /*e0f0*/  IADD3 R9, R9, c[0x0][0x4], RZ ;  /* 0x0000010009097a10 */ /* 0x000fe40007ffe0ff */
[----:B------:R-:W-:Y:S02]  /*e100*/  PRMT R11, R18, 0x9910, RZ ;  /* 0x00009910120b7816 */ /* 0x000fe400000000ff */
[----:B------:R-:W-:Y:S02]  /*e110*/  ISETP.GE.U32.AND P0, PT, R9, c[0x0][0x178], PT ;  /* 0x00005e0009007a0c */ /* 0x000fe40003f06070 */
[----:B------:R-:W-:Y:S01]  /*e120*/  PRMT R13, R19, 0x9910, RZ ;  /* 0x00009910130d7816 */ /* 0x000fe200000000ff */
[----:B--2---:R-:W-:-:S04]  /*e130*/  IMAD R8, R8, R11, RZ ;  /* 0x0000000b08087224 */ /* 0x004fc800078e02ff */
[----:B---3--:R-:W-:Y:S01]  /*e140*/  IMAD R10, R10, R13, RZ ;  /* 0x0000000d0a0a7224 */ /* 0x008fe200078e02ff */
[----:B------:R-:W-:-:S04]  /*e150*/  PRMT R18, R8, 0x7610, R18 ;  /* 0x0000761008127816 */ /* 0x000fc80000000012 */
[----:B------:R-:W-:Y:S01]  /*e160*/  PRMT R19, R10, 0x7610, R19 ;  /* 0x000076100a137816 */ /* 0x000fe20000000013 */
[----:B------:R-:W-:Y:S05]  /*e170*/  @!P0 BRA `(.L_x_4573) ;  /* 0xffffff1000008947 */ /* 0x000fea000383ffff */
.L_x_4572:
[----:B------:R-:W-:Y:S05]  /*e180*/  BSYNC B0 ;  /* 0x0000000000007941 */ /* 0x000fea0003800000 */
.L_x_4567:
        /* <DEDUP_REMOVED lines=10> */
.L_x_4577:
[----:B------:R-:W-:Y:S01]  /*e230*/  IMAD.IADD R6, R2, 0x1, R7 ;  /* 0x0000000102067824 */ /* 0x000fe200078e0207 */
[----:B------:R-:W-:Y:S01]  /*e240*/  BAR.SYNC.DEFER_BLOCKING 0x0 ;  /* 0x0000000000007b1d */ /* 0x000fe20000010000 */
[----:B------:R-:W-:-:S03]  /*e250*/  ISETP.GT.AND P2, PT, R7, 0x1, PT ;  /* 0x000000010700780c */ /* 0x000fc60003f44270 */
[----:B------:R-:W-:Y:S02]  /*e260*/  ISETP.GE.U32.AND P0, PT, R6, c[0x0][0x4], PT ;  /* 0x0000010006007a0c */ /* 0x000fe40003f06070 */
[----:B------:R-:W-:Y:S02]  /*e270*/  BSSY B0, `(.L_x_4575) ;  /* 0x0000010000007945 */ /* 0x000fe40003800000 */
[----:B------:R-:W-:Y:S02]  /*e280*/  ISETP.GE.U32.OR P0, PT, R2, R7, P0 ;  /* 0x000000070200720c */ /* 0x000fe40000706470 */
[----:B------:R-:W-:-:S11]  /*e290*/  SHF.R.S32.HI R7, RZ, 0x1, R7 ;  /* 0x00000001ff077819 */ /* 0x000fd60000011407 */
[----:B0-----:R-:W-:Y:S05]  /*e2a0*/  @P0 BRA `(.L_x_4576) ;  /* 0x000000c000000947 */ /* 0x001fea0003800000 */
[----:B------:R-:W-:Y:S01]  /*e2b0*/  IMAD R6, R6, c[0x0][0x0], R23 ;  /* 0x0000000006067a24 */ /* 0x000fe200078e0217 */
[----:B------:R-:W-:Y:S02]  /*e2c0*/  PRMT R18, R18, 0x9910, RZ ;  /* 0x0000991012127816 */ /* 0x000fe400000000ff */
[----:B------:R-:W-:Y:S02]  /*e2d0*/  PRMT R19, R19, 0x9910, RZ ;  /* 0x0000991013137816 */ /* 0x000fe400000000ff */
[----:B------:R-:W-:-:S05]  /*e2e0*/  SHF.L.U32 R8, R6, 0x1, RZ ;  /* 0x0000000106087819 */ /* 0x000fca00000006ff */
[----:B------:R-:W0:Y:S02]  /*e2f0*/  LDS.U16 R6, [R8+0x10] ;  /* 0x0000100008067984 */ /* 0x000e240000000400 */
[C---:B0-----:R-:W-:Y:S02]  /*e300*/  PRMT R10, R6.reuse, 0x7771, RZ ;  /* 0x00007771060a7816 */ /* 0x041fe400000000ff */
[----:B------:R-:W-:-:S03]  /*e310*/  LOP3.LUT R9, R6, 0xff, RZ, 0xc0, !PT ;  /* 0x000000ff06097812 */ /* 0x000fc600078ec0ff */
[----:B------:R-:W-:Y:S02]  /*e320*/  IMAD.MOV.U32 R6, RZ, RZ, R10 ;  /* 0x000000ffff067224 */ /* 0x000fe400078e000a */
[----:B------:R-:W-:Y:S02]  /*e330*/  IMAD R18, R18, R9, RZ ;  /* 0x0000000912127224 */ /* 0x000fe400078e02ff */
[----:B------:R-:W-:-:S05]  /*e340*/  IMAD R19, R19, R6, RZ ;  /* 0x0000000613137224 */ /* 0x000fca00078e02ff */
[----:B------:R-:W-:-:S05]  /*e350*/  PRMT R9, R19, 0x7604, R18 ;  /* 0x0000760413097816 */ /* 0x000fca0000000012 */
[----:B------:R0:W-:Y:S02]  /*e360*/  STS.U16 [R0], R9 ;  /* 0x0000000900007388 */ /* 0x0001e40000000400 */
.L_x_4576:
[----:B------:R-:W-:Y:S05]  /*e370*/  BSYNC B0 ;  /* 0x0000000000007941 */ /* 0x000fea0003800000 */
.L_x_4575:
[----:B------:R-:W-:Y:S05]  /*e380*/  @P2 BRA `(.L_x_4577) ;  /* 0xfffffea000002947 */ /* 0x000fea000383ffff */
.L_x_4574:
        /* <DEDUP_REMOVED lines=9> */
[----:B------:R0:W-:Y:S01]  /*e420*/  STS.U16 [R0], R7 ;  /* 0x0000000700007388 */ /* 0x0001e20000000400 */
[----:B------:R-:W-:-:S04]  /*e430*/  SHF.R.S32.HI R6, RZ, 0x1, R6 ;  /* 0x00000001ff067819 */ /* 0x000fc80000011406 */
[----:B------:R-:W-:-:S13]  /*e440*/  ISETP.GE.AND P0, PT, R6, 0x20, PT ;  /* 0x000000200600780c */ /* 0x000fda0003f06270 */
[----:B------:R-:W-:Y:S05]  /*e450*/  @!P0 BRA `(.L_x_4579) ;  /* 0x0000016000008947 */ /* 0x000fea0003800000 */
[----:B0-----:R-:W-:-:S05]  /*e460*/  IMAD.MOV.U32 R2, RZ, RZ, R6 ;  /* 0x000000ffff027224 */ /* 0x001fca00078e0006 */
.L_x_4582:
        /* <DEDUP_REMOVED lines=16> */
.L_x_4581:
[----:B------:R-:W-:Y:S05]  /*e570*/  BSYNC B0 ;  /* 0x0000000000007941 */ /* 0x000fea0003800000 */
.L_x_4580:
[----:B------:R-:W-:-:S04]  /*e580*/  SHF.R.S32.HI R2, RZ, 0x1, R2 ;  /* 0x00000001ff027819 */ /* 0x000fc80000011402 */
[----:B------:R-:W-:-:S13]  /*e590*/  ISETP.GE.AND P0, PT, R2, 0x20, PT ;  /* 0x000000200200780c */ /* 0x000fda0003f06270 */
[----:B------:R-:W-:Y:S05]  /*e5a0*/  @P0 BRA `(.L_x_4582) ;  /* 0xfffffec000000947 */ /* 0x000fea000383ffff */
[----:B------:R-:W-:-:S03]  /*e5b0*/  MOV R2, 0x20 ;  /* 0x0000002000027802 */ /* 0x000fc60000000f00 */
.L_x_4579:
[----:B0-----:R-:W-:Y:S01]  /*e5c0*/  BAR.SYNC.DEFER_BLOCKING 0x0 ;  /* 0x0000000000007b1d */ /* 0x001fe20000010000 */
[----:B------:R-:W-:-:S13]  /*e5d0*/  ISETP.GE.AND P0, PT, R2, 0x2, PT ;  /* 0x000000020200780c */ /* 0x000fda0003f06270 */
[----:B------:R-:W-:Y:S05]  /*e5e0*/  @!P0 BRA `(.L_x_4578) ;  /* 0x0000010000008947 */ /* 0x000fea0003800000 */
[----:B------:R-:W-:Y:S02]  /*e5f0*/  IMAD.MOV.U32 R7, RZ, RZ, 0x1 ;  /* 0x00000001ff077424 */ /* 0x000fe400078e00ff */
.L_x_4583:
[----:B------:R-:W-:Y:S02]  /*e600*/  LOP3.LUT R0, R18, 0xffff, RZ, 0xc0, !PT ;  /* 0x0000ffff12007812 */ /* 0x000fe400078ec0ff */
[C---:B------:R-:W-:Y:S02]  /*e610*/  LOP3.LUT R6, R19.reuse, 0xffff, RZ, 0xc0, !PT ;  /* 0x0000ffff13067812 */ /* 0x040fe400078ec0ff */
        /* <DEDUP_REMOVED lines=13> */
.L_x_4578:
        /* <DEDUP_REMOVED lines=9> */
[----:B------:R-:W2:Y:S04]  /*e780*/  LDG.E.U8 R0, [R4.64] ;  /* 0x0000002404007981 */ /* 0x000ea8000c1e1100 */
[----:B------:R-:W3:Y:S01]  /*e790*/  LDG.E.U8 R2, [R4.64+0x1] ;  /* 0x0000012404027981 */ /* 0x000ee2000c1e1100 */
[----:B------:R-:W-:Y:S02]  /*e7a0*/  PRMT R3, R18, 0x9910, RZ ;  /* 0x0000991012037816 */ /* 0x000fe400000000ff */
[----:B------:R-:W-:-:S03]  /*e7b0*/  PRMT R7, R19, 0x9910, RZ ;  /* 0x0000991013077816 */ /* 0x000fc600000000ff */
[----:B--2---:R-:W-:Y:S02]  /*e7c0*/  IMAD R0, R0, R3, RZ ;  /* 0x0000000300007224 */ /* 0x004fe400078e02ff */
[----:B---3--:R-:W-:-:S03]  /*e7d0*/  IMAD R2, R2, R7, RZ ;  /* 0x0000000702027224 */ /* 0x008fc600078e02ff */
[----:B------:R-:W-:Y:S02]  /*e7e0*/  PRMT R18, R0, 0x7610, R18 ;  /* 0x0000761000127816 */ /* 0x000fe40000000012 */
[----:B------:R-:W-:Y:S02]  /*e7f0*/  PRMT R19, R2, 0x7610, R19 ;  /* 0x0000761002137816 */ /* 0x000fe40000000013 */
.L_x_4585:
        /* <DEDUP_REMOVED lines=24> */
.L_x_4587:
[----:B------:R-:W-:Y:S02]  /*e980*/  IADD3 R2, P0, R17, c[0x0][0x538], RZ ;  /* 0x00014e0011027a10 */ /* 0x000fe40007f1e0ff */
[----:B------:R-:W-:-:S03]  /*e990*/  ISETP.NE.AND P6, PT, R22, c[0x0][0x56c], PT ;  /* 0x00015b0016007a0c */ /* 0x000fc60003fc5270 */
[----:B------:R-:W-:-:S05]  /*e9a0*/  IMAD.X R3, RZ, RZ, c[0x0][0x53c], P0 ;  /* 0x00014f00ff037624 */ /* 0x000fca00000e06ff */
[----:B------:R0:W-:Y:S05]  /*e9b0*/  STG.E.U8 [R2.64], R18 ;  /* 0x0000001202007986 */ /* 0x0001ea000c101124 */
        /* <DEDUP_REMOVED lines=20> */
.L_x_4588:
[----:B------:R-:W-:-:S05]  /*eb00*/  IADD3 R16, P0, R16, c[0x0][0x538], RZ ;  /* 0x00014e0010107a10 */ /* 0x000fca0007f1e0ff */
[----:B------:R-:W-:-:S05]  /*eb10*/  IMAD.X R17, RZ, RZ, c[0x0][0x53c], P0 ;  /* 0x00014f00ff117624 */ /* 0x000fca00000e06ff */
[----:B------:R-:W-:Y:S01]  /*eb20*/  STG.E.U8 [R16.64], R19 ;  /* 0x0000001310007986 */ /* 0x000fe2000c101124 */
[----:B------:R-:W-:Y:S05]  /*eb30*/  EXIT ;  /* 0x000000000000794d */ /* 0x000fea0003800000 */
.L_x_4586:
[----:B------:R-:W-:Y:S04]  /*eb40*/  STG.E.U8 [R4.64], R18 ;  /* 0x0000001204007986 */ /* 0x000fe8000c101124 */
[----:B------:R-:W-:Y:S01]  /*eb50*/  STG.E.U8 [R4.64+0x1], R19 ;  /* 0x0000011304007986 */ /* 0x000fe2000c101124 */
[----:B------:R-:W-:Y:S05]  /*eb60*/  EXIT ;  /* 0x000000000000794d */ /* 0x000fea0003800000 */
.L_x_4584:
[----:B------:R-:W-:Y:S02]  /*eb70*/  ISETP.NE.AND P2, PT, RZ, UR38, PT ;  /* 0x00000026ff007c0c */ /* 0x000fe4000bf45270 */
[----:B------:R-:W-:Y:S02]  /*eb80*/  IADD3 R4, P1, R16, c[0x0][0x538], RZ ;  /* 0x00014e0010047a10 */ /* 0x000fe40007f3e0ff */
[----:B------:R-:W-:-:S03]  /*eb90*/  IADD3 R2, P0, R17, c[0x0][0x538], RZ ;  /* 0x00014e0011027a10 */ /* 0x000fc60007f1e0ff */
[----:B------:R-:W-:Y:S01]  /*eba0*/  IMAD.X R5, RZ, RZ, c[0x0][0x53c], P1 ;  /* 0x00014f00ff057624 */ /* 0x000fe200008e06ff */
[----:B------:R-:W-:-:S05]  /*ebb0*/  IADD3.X R3, RZ, c[0x0][0x53c], RZ, P0, !PT ;  /* 0x00014f00ff037a10 */ /* 0x000fca00007fe4ff */
[----:B------:R-:W2:Y:S04]  /*ebc0*/  @P2 LDG.E.U8 R0, [R2.64] ;  /* 0x0000002402002981 */ /* 0x000ea8000c1e1100 */
[----:B------:R-:W3:Y:S01]  /*ebd0*/  @P2 LDG.E.U8 R6, [R4.64] ;  /* 0x0000002404062981 */ /* 0x000ee2000c1e1100 */
[----:B------:R-:W-:Y:S01]  /*ebe0*/  ULDC.U8 UR4, c[0x0][0x569] ;  /* 0x00015a4000047ab9 */ /* 0x000fe20000000000 */
[----:B------:R-:W-:Y:S02]  /*ebf0*/  @P2 PRMT R7, R18, 0x9910, RZ ;  /* 0x0000991012072816 */ /* 0x000fe400000000ff */
[----:B------:R-:W-:Y:S02]  /*ec00*/  ISETP.NE.AND P0, PT, RZ, UR4, PT ;  /* 0x00000004ff007c0c */ /* 0x000fe4000bf05270 */
[----:B------:R-:W-:Y:S01]  /*ec10*/  @P2 PRMT R9, R19, 0x9910, RZ ;  /* 0x0000991013092816 */ /* 0x000fe200000000ff */
[----:B--2---:R-:W-:-:S04]  /*ec20*/  @P2 IMAD R0, R0, R7, RZ ;  /* 0x0000000700002224 */ /* 0x004fc800078e02ff */
[----:B---3--:R-:W-:Y:S01]  /*ec30*/  @P2 IMAD R6, R6, R9, RZ ;  /* 0x0000000906062224 */ /* 0x008fe200078e02ff */
[----:B------:R-:W-:-:S04]  /*ec40*/  @P2 PRMT R18, R0, 0x7610, R18 ;  /* 0x0000761000122816 */ /* 0x000fc80000000012 */
[----:B------:R-:W-:Y:S01]  /*ec50*/  @P2 PRMT R19, R6, 0x7610, R19 ;  /* 0x0000761006132816 */ /* 0x000fe20000000013 */
        /* <DEDUP_REMOVED lines=24> */
.L_x_4590:
[----:B------:R-:W-:Y:S02]  /*ede0*/  IADD3 R2, P0, R17, c[0x0][0x538], RZ ;  /* 0x00014e0011027a10 */ /* 0x000fe40007f1e0ff */
[----:B------:R-:W-:Y:S02]  /*edf0*/  ISETP.NE.AND P6, PT, R22, c[0x0][0x56c], PT ;  /* 0x00015b0016007a0c */ /* 0x000fe40003fc5270 */
[----:B------:R-:W-:-:S05]  /*ee00*/  IADD3.X R3, RZ, c[0x0][0x53c], RZ, P0, !PT ;  /* 0x00014f00ff037a10 */ /* 0x000fca00007fe4ff */
[----:B------:R0:W-:Y:S06]  /*ee10*/  STG.E.U8 [R2.64], R18 ;  /* 0x0000001202007986 */ /* 0x0001ec000c101124 */
        /* <DEDUP_REMOVED lines=20> */
.L_x_4591:
[----:B------:R-:W-:-:S04]  /*ef60*/  IADD3 R16, P0, R16, c[0x0][0x538], RZ ;  /* 0x00014e0010107a10 */ /* 0x000fc80007f1e0ff */
[----:B------:R-:W-:-:S05]  /*ef70*/  IADD3.X R17, RZ, c[0x0][0x53c], RZ, P0, !PT ;  /* 0x00014f00ff117a10 */ /* 0x000fca00007fe4ff */
[----:B------:R-:W-:Y:S01]  /*ef80*/  STG.E.U8 [R16.64], R19 ;  /* 0x0000001310007986 */ /* 0x000fe2000c101124 */
[----:B------:R-:W-:Y:S05]  /*ef90*/  EXIT ;  /* 0x000000000000794d */ /* 0x000fea0003800000 */
.L_x_4589:
[----:B------:R-:W-:Y:S04]  /*efa0*/  STG.E.U8 [R2.64], R18 ;  /* 0x0000001202007986 */ /* 0x000fe8000c101124 */
[----:B------:R-:W-:Y:S01]  /*efb0*/  STG.E.U8 [R4.64], R19 ;  /* 0x0000001304007986 */ /* 0x000fe2000c101124 */
[----:B------:R-:W-:Y:S05]  /*efc0*/  EXIT ;  /* 0x000000000000794d */ /* 0x000fea0003800000 */
.L_x_4558:
        /* <DEDUP_REMOVED lines=24> */
.L_x_4593:
        /* <DEDUP_REMOVED lines=24> */
.L_x_4595:
        /* <DEDUP_REMOVED lines=24> */
.L_x_4596:
[----:B0-----:R-:W-:-:S05]  /*f450*/  IADD3 R2, P0, R19, c[0x0][0x538], RZ ;  /* 0x00014e0013027a10 */ /* 0x001fca0007f1e0ff */
[----:B------:R-:W-:-:S05]  /*f460*/  IMAD.X R3, RZ, RZ, c[0x0][0x53c], P0 ;  /* 0x00014f00ff037624 */ /* 0x000fca00000e06ff */
[----:B------:R-:W-:Y:S01]  /*f470*/  STG.E.U8 [R2.64], R25 ;  /* 0x0000001902007986 */ /* 0x000fe2000c101124 */
[----:B------:R-:W-:Y:S05]  /*f480*/  EXIT ;  /* 0x000000000000794d */ /* 0x000fea0003800000 */
.L_x_4594:
[----:B------:R-:W-:Y:S04]  /*f490*/  STG.E.U8 [R4.64], R22 ;  /* 0x0000001604007986 */ /* 0x000fe8000c101124 */
[----:B------:R-:W-:Y:S01]  /*f4a0*/  STG.E.U8 [R4.64+0x1], R25 ;  /* 0x0000011904007986 */ /* 0x000fe2000c101124 */
[----:B------:R-:W-:Y:S05]  /*f4b0*/  EXIT ;  /* 0x000000000000794d */ /* 0x000fea0003800000 */
.L_x_4592:
[----:B0-----:R-:W-:Y:S02]  /*f4c0*/  ISETP.NE.AND P2, PT, R0, RZ, PT ;  /* 0x000000ff0000720c */ /* 0x001fe40003f45270 */
        /* <DEDUP_REMOVED lines=38> */
.L_x_4598:
        /* <DEDUP_REMOVED lines=24> */
.L_x_4599:
[----:B0-----:R-:W-:-:S04]  /*f8b0*/  IADD3 R2, P0, R19, c[0x0][0x538], RZ ;  /* 0x00014e0013027a10 */ /* 0x001fc80007f1e0ff */
[----:B------:R-:W-:-:S05]  /*f8c0*/  IADD3.X R3, RZ, c[0x0][0x53c], RZ, P0, !PT ;  /* 0x00014f00ff037a10 */ /* 0x000fca00007fe4ff */
[----:B------:R-:W-:Y:S01]  /*f8d0*/  STG.E.U8 [R2.64], R25 ;  /* 0x0000001902007986 */ /* 0x000fe2000c101124 */
[----:B------:R-:W-:Y:S05]  /*f8e0*/  EXIT ;  /* 0x000000000000794d */ /* 0x000fea0003800000 */
.L_x_4597:
[----:B------:R-:W-:Y:S04]  /*f8f0*/  STG.E.U8 [R2.64], R22 ;  /* 0x0000001602007986 */ /* 0x000fe8000c101124 */
[----:B------:R-:W-:Y:S01]  /*f900*/  STG.E.U8 [R4.64], R25 ;  /* 0x0000001904007986 */ /* 0x000fe2000c101124 */
[----:B------:R-:W-:Y:S05]  /*f910*/  EXIT ;  /* 0x000000000000794d */ /* 0x000fea0003800000 */
.L_x_4600:
        /* <DEDUP_REMOVED lines=14> */
.L_x_8836:


//--------------------- .text._ZN2at6native13reduce_kernelILi128ELi4ENS0_8ReduceOpIaNS0_14func_wrapper_tIaNS0_55_GLOBAL__N__0955718d_22_SparseCsrTensorMath_cu_868dd54514ReductionMulOpIaEEEEjaLi4ELi4EEEEEvT1_ --------------------------
	.section	.text._ZN2at6native13reduce_kernelILi128ELi4ENS0_8ReduceOpIaNS0_14func_wrapper_tIaNS0_55_GLOBAL__N__0955718d_22_SparseCsrTensorMath_cu_868dd54514ReductionMulOpIaEEEEjaLi4ELi4EEEEEvT1_,"ax",@progbits
	.sectioninfo	@"SHI_REGISTERS=48"
	.align	128
.text._ZN2at6native13reduce_kernelILi128ELi4ENS0_8ReduceOpIaNS0_14func_wrapper_tIaNS0_55_GLOBAL__N__0955718d_22_SparseCsrTensorMath_cu_868dd54514ReductionMulOpIaEEEEjaLi4ELi4EEEEEvT1_:
        .type           _ZN2at6native13reduce_kernelILi128ELi4ENS0_8ReduceOpIaNS0_14func_wrapper_tIaNS0_55_GLOBAL__N__0955718d_22_SparseCsrTensorMath_cu_868dd54514ReductionMulOpIaEEEEjaLi4ELi4EEEEEvT1_,@function
        .size           _ZN2at6native13reduce_kernelILi128ELi4ENS0_8ReduceOpIaNS0_14func_wrapper_tIaNS0_55_GLOBAL__N__0955718d_22_SparseCsrTensorMath_cu_868dd54514ReductionMulOpIaEEEEjaLi4ELi4EEEEEvT1_,(.L_x_8837 - _ZN2at6native13reduce_kernelILi128ELi4ENS0_8ReduceOpIaNS0_14func_wrapper_tIaNS0_55_GLOBAL__N__0955718d_22_SparseCsrTensorMath_cu_868dd54514ReductionMulOpIaEEEEjaLi4ELi4EEEEEvT1_)
        .other          _ZN2at6native13reduce_kernelILi128ELi4ENS0_8ReduceOpIaNS0_14func_wrapper_tIaNS0_55_GLOBAL__N__0955718d_22_SparseCsrTensorMath_cu_868dd54514ReductionMulOpIaEEEEjaLi4ELi4EEEEEvT1_,@"STO_CUDA_ENTRY STV_DEFAULT"
_ZN2at6native13reduce_kernelILi128ELi4ENS0_8ReduceOpIaNS0_14func_wrapper_tIaNS0_55_GLOBAL__N__0955718d_22_SparseCsrTensorMath_cu_868dd54514ReductionMulOpIaEEEEjaLi4ELi4EEEEEvT1_:
[----:B------:R-:W-:Y:S02]  /*0000*/  IMAD.MOV.U32 R1, RZ, RZ, c[0x0][0x28] ;  /* 0x00000a00ff017624 */ /* 0x000fe400078e00ff */
[----:B------:R-:W0:Y:S01]  /*0010*/  S2R R2, SR_TID.X ;  /* 0x0000000000027919 */ /* 0x000e220000002100 */
[----:B------:R-:W-:Y:S01]  /*0020*/  ISETP.NE.AND P0, PT, RZ, c[0x0][0x338], PT ;  /* 0x0000ce00ff007a0c */ /* 0x000fe20003f05270 */
[----:B------:R-:W-:Y:S02]  /*0030*/  IMAD.MOV.U32 R25, RZ, RZ, RZ ;  /* 0x000000ffff197224 */ /* 0x000fe400078e00ff */
[----:B------:R-:W1:Y:S04]  /*0040*/  S2R R17, SR_TID.Y ;  /* 0x0000000000117919 */ /* 0x000e680000002200 */
[----:B------:R-:W2:Y:S04]  /*0050*/  S2R R3, SR_CTAID.X ;  /* 0x0000000000037919 */ /* 0x000ea80000002500 */
[----:B------:R-:W3:Y:S01]  /*0060*/  S2R R24, SR_CTAID.Y ;  /* 0x0000000000187919 */ /* 0x000ee20000002600 */
[----:B0-----:R-:W-:-:S02]  /*0070*/  IMAD R0, R2, c[0x0][0x188], RZ ;  /* 0x0000620002007a24 */ /* 0x001fc400078e02ff */
[----:B------:R-:W-:Y:S02]  /*0080*/  IMAD R4, R2, c[0x0][0x17c], RZ ;  /* 0x00005f0002047a24 */ /* 0x000fe400078e02ff */
[----:B-1----:R-:W-:-:S04]  /*0090*/  IMAD R0, R17, c[0x0][0x18c], R0 ;  /* 0x0000630011007a24 */ /* 0x002fc800078e0200 */
[----:B--2---:R-:W-:Y:S02]  /*00a0*/  IMAD R0, R3, c[0x0][0x174], R0 ;  /* 0x00005d0003007a24 */ /* 0x004fe400078e0200 */
[----:B------:R-:W-:-:S03]  /*00b0*/  IMAD R3, R17, c[0x0][0x180], R4 ;  /* 0x0000600011037a24 */ /* 0x000fc600078e0204 */
        /* <DEDUP_REMOVED lines=201> */
.L_x_4601:
        /* <DEDUP_REMOVED lines=32> */
[----:B------:R-:W-:Y:S02]  /*0f50*/  IMAD.MOV.U32 R3, RZ, RZ, c[0x0][0x168] ;  /* 0x00005a00ff037624 */ /* 0x000fe400078e00ff */
[----:B------:R-:W-:Y:S02]  /*0f60*/  LOP3.LUT P0, R7, R7, 0x3, RZ, 0xc0, !PT ;  /* 0x0000000307077812 */ /* 0x000fe4000780c0ff */
[----:B0-----:R-:W-:-:S11]  /*0f70*/  PRMT R0, R9, 0x7610, R0 ;  /* 0x0000761009007816 */ /* 0x001fd60000000000 */
[----:B------:R-:W-:Y:S05]  /*0f80*/  @!P0 BRA `(.L_x_4606) ;  /* 0x0000022000008947 */ /* 0x000fea0003800000 */
[C---:B------:R-:W-:Y:S01]  /*0f90*/  ISETP.GE.U32.AND P0, PT, R2.reuse, R7, PT ;  /* 0x000000070200720c */ /* 0x040fe20003f06070 */
[----:B------:R-:W-:Y:S01]  /*0fa0*/  BSSY B1, `(.L_x_4607) ;  /* 0x000001a000017945 */ /* 0x000fe20003800000 */
[----:B------:R-:W-:Y:S02]  /*0fb0*/  IADD3 R16, -R7, RZ, RZ ;  /* 0x000000ff07107210 */ /* 0x000fe40007ffe1ff */
        /* <DEDUP_REMOVED lines=13> */
.L_x_4610:
[----:B------:R-:W-:Y:S05]  /*1090*/  BSYNC B2 ;  /* 0x0000000000027941 */ /* 0x000fea0003800000 */
.L_x_4609:
        /* <DEDUP_REMOVED lines=10> */
.L_x_4608:
[----:B------:R-:W-:Y:S05]  /*1140*/  BSYNC B1 ;  /* 0x0000000000017941 */ /* 0x000fea0003800000 */
.L_x_4607:
[----:B------:R-:W-:Y:S02]  /*1150*/  IADD3 R16, P0, P1, R25, c[0x0][0x530], R16 ;  /* 0x00014c0019107a10 */ /* 0x000fe4000791e010 */
[----:B------:R-:W-:Y:S02]  /*1160*/  IADD3 R3, R7, c[0x0][0x168], RZ ;  /* 0x00005a0007037a10 */ /* 0x000fe40007ffe0ff */
[----:B------:R-:W-:Y:S02]  /*1170*/  IADD3 R16, P2, R16, 0x4, RZ ;  /* 0x0000000410107810 */ /* 0x000fe40007f5e0ff */
[----:B------:R-:W-:Y:S02]  /*1180*/  IADD3.X R19, RZ, c[0x0][0x534], R19, P0, P1 ;  /* 0x00014d00ff137a10 */ /* 0x000fe400007e2413 */
[----:B------:R-:W-:-:S03]  /*1190*/  IADD3 R3, R3, -0x4, RZ ;  /* 0xfffffffc03037810 */ /* 0x000fc60007ffe0ff */
[----:B------:R-:W-:Y:S02]  /*11a0*/  IMAD.X R19, RZ, RZ, R19, P2 ;  /* 0x000000ffff137224 */ /* 0x000fe400010e0613 */
.L_x_4606:
[----:B------:R-:W-:Y:S05]  /*11b0*/  BSYNC B0 ;  /* 0x0000000000007941 */ /* 0x000fea0003800000 */
.L_x_4605:
[----:B------:R-:W-:Y:S01]  /*11c0*/  IMAD R4, R2, c[0x0][0x17c], RZ ;  /* 0x00005f0002047a24 */ /* 0x000fe200078e02ff */
[----:B------:R-:W-:Y:S01]  /*11d0*/  BSSY B0, `(.L_x_4611) ;  /* 0x0000022000007945 */ /* 0x000fe20003800000 */
[----:B------:R-:W-:Y:S02]  /*11e0*/  ISETP.NE.AND P1, PT, RZ, c[0x0][0x180], PT ;  /* 0x00006000ff007a0c */ /* 0x000fe40003f25270 */
[C---:B------:R-:W-:Y:S01]  /*11f0*/  IMAD R5, R17.reuse, c[0x0][0x180], R4 ;  /* 0x0000600011057a24 */ /* 0x040fe200078e0204 */
[----:B------:R-:W-:Y:S02]  /*1200*/  ISETP.NE.AND P2, PT, R17, RZ, PT ;  /* 0x000000ff1100720c */ /* 0x000fe40003f45270 */
[----:B------:R-:W-:Y:S01]  /*1210*/  PRMT R8, R9, 0x7610, R8 ;  /* 0x0000761009087816 */ /* 0x000fe20000000008 */
[----:B------:R-:W-:-:S05]  /*1220*/  IMAD R5, R24, c[0x0][0x184], R5 ;  /* 0x0000610018057a24 */ /* 0x000fca00078e0205 */
[----:B------:R-:W-:-:S04]  /*1230*/  LEA R4, R5, 0x3, 0x2 ;  /* 0x0000000305047811 */ /* 0x000fc800078e10ff */
[----:B------:R-:W-:Y:S02]  /*1240*/  ISETP.GE.U32.AND P0, PT, R4, R3, PT ;  /* 0x000000030400720c */ /* 0x000fe40003f06070 */
[----:B------:R-:W-:-:S11]  /*1250*/  PRMT R4, R9, 0x7610, R4 ;  /* 0x0000761009047816 */ /* 0x000fd60000000004 */
[----:B------:R-:W-:Y:S05]  /*1260*/  @P0 BRA `(.L_x_4612) ;  /* 0x0000018000000947 */ /* 0x000fea0003800000 */
[C---:B------:R-:W-:Y:S02]  /*1270*/  PRMT R8, R4.reuse, 0x7610, R8 ;  /* 0x0000761004087816 */ /* 0x040fe40000000008 */
[----:B------:R-:W-:Y:S02]  /*1280*/  PRMT R9, R4, 0x7610, R9 ;  /* 0x0000761004097816 */ /* 0x000fe40000000009 */
.L_x_4613:
[----:B------:R-:W-:-:S05]  /*1290*/  MOV R18, R16 ;  /* 0x0000001000127202 */ /* 0x000fca0000000f00 */
        /* <DEDUP_REMOVED lines=12> */
[C---:B------:R-:W-:Y:S02]  /*1360*/  PRMT R13, R6.reuse, 0x7773, RZ ;  /* 0x00007773060d7816 */ /* 0x040fe400000000ff */
[----:B------:R-:W-:Y:S01]  /*1370*/  LOP3.LUT R7, R6, 0xff, RZ, 0xc0, !PT ;  /* 0x000000ff06077812 */ /* 0x000fe200078ec0ff */
[----:B------:R-:W-:Y:S01]  /*1380*/  IMAD.MOV.U32 R6, RZ, RZ, R11 ;  /* 0x000000ffff067224 */ /* 0x000fe200078e000b */
[----:B------:R-:W-:-:S03]  /*1390*/  MOV R11, R12 ;  /* 0x0000000c000b7202 */ /* 0x000fc60000000f00 */
[----:B------:R-:W-:Y:S02]  /*13a0*/  IMAD R0, R4, R7, RZ ;  /* 0x0000000704007224 */ /* 0x000fe400078e02ff */
[----:B------:R-:W-:Y:S02]  /*13b0*/  IMAD R9, R9, R6, RZ ;  /* 0x0000000609097224 */ /* 0x000fe400078e02ff */
[----:B------:R-:W-:Y:S02]  /*13c0*/  IMAD R8, R8, R11, RZ ;  /* 0x0000000b08087224 */ /* 0x000fe400078e02ff */
[----:B------:R-:W-:Y:S01]  /*13d0*/  IMAD R4, R10, R13, RZ ;  /* 0x0000000d0a047224 */ /* 0x000fe200078e02ff */
[----:B------:R-:W-:Y:S05]  /*13e0*/  @!P0 BRA `(.L_x_4613) ;  /* 0xfffffea000008947 */ /* 0x000fea000383ffff */
.L_x_4612:
[----:B------:R-:W-:Y:S05]  /*13f0*/  BSYNC B0 ;  /* 0x0000000000007941 */ /* 0x000fea0003800000 */
.L_x_4611:
        /* <DEDUP_REMOVED lines=8> */
.L_x_4615:
[----:B------:R-:W-:Y:S05]  /*1480*/  BSYNC B0 ;  /* 0x0000000000007941 */ /* 0x000fea0003800000 */
.L_x_4614:
        /* <DEDUP_REMOVED lines=13> */
.L_x_4617:
[----:B------:R-:W-:Y:S05]  /*1560*/  BSYNC B0 ;  /* 0x0000000000007941 */ /* 0x000fea0003800000 */
.L_x_4616:
        /* <DEDUP_REMOVED lines=10> */
[----:B------:R-:W-:Y:S02]  /*1610*/  PRMT R27, R0, 0x9910, RZ ;  /* 0x00009910001b7816 */ /* 0x000fe400000000ff */
[----:B------:R-:W-:-:S05]  /*1620*/  MOV R0, R4 ;  /* 0x0000000400007202 */ /* 0x000fca0000000f00 */
[----:B------:R-:W-:Y:S01]  /*1630*/  IMAD R27, R27, R0, RZ ;  /* 0x000000001b1b7224 */ /* 0x000fe200078e02ff */
[----:B------:R-:W-:Y:S05]  /*1640*/  BRA `(.L_x_4603) ;  /* 0x00009d2000007947 */ /* 0x000fea0003800000 */
.L_x_4604:
[----:B------:R-:W-:-:S05]  /*1650*/  IMAD.MOV.U32 R0, RZ, RZ, 0x1 ;  /* 0x00000001ff007424 */ /* 0x000fca00078e00ff */
[C---:B------:R-:W-:Y:S02]  /*1660*/  ISETP.NE.AND P0, PT, R0.reuse, c[0x0][0x1a4], PT ;  /* 0x0000690000007a0c */ /* 0x040fe40003f05270 */
[----:B------:R-:W-:-:S13]  /*1670*/  ISETP.EQ.AND P1, PT, R0, c[0x0][0x2d4], PT ;  /* 0x0000b50000007a0c */ /* 0x000fda0003f22270 */
[----:B------:R-:W-:Y:S05]  /*1680*/  @!P0 BRA P1, `(.L_x_4618) ;  /* 0x00008b6000008947 */ /* 0x000fea0000800000 */
[----:B------:R-:W-:Y:S01]  /*1690*/  ULDC.U8 UR4, c[0x0][0x161] ;  /* 0x0000584000047ab9 */ /* 0x000fe20000000000 */
[----:B------:R-:W-:Y:S01]  /*16a0*/  IMAD.MOV.U32 R30, RZ, RZ, c[0x0][0x170] ;  /* 0x00005c00ff1e7624 */ /* 0x000fe200078e00ff */
[----:B------:R-:W-:Y:S01]  /*16b0*/  MOV R34, UR4 ;  /* 0x0000000400227c02 */ /* 0x000fe20008000f00 */
        /* <DEDUP_REMOVED lines=19> */
[----:B------:R-:W-:Y:S01]  /*17f0*/  PRMT R27, R34, 0x7610, R27 ;  /* 0x00007610221b7816 */ /* 0x000fe2000000001b */
[----:B------:R-:W-:Y:S05]  /*1800*/  @P0 BRA `(.L_x_4621) ;  /* 0x00003cb000000947 */ /* 0x000fea0003800000 */
[----:B------:R-:W-:Y:S01]  /*1810*/  BSSY B1, `(.L_x_4622) ;  /* 0x00003c6000017945 */ /* 0x000fe20003800000 */
[----:B------:R-:W-:Y:S02]  /*1820*/  ISETP.NE.AND P0, PT, RZ, c[0x0][0x1a4], PT ;  /* 0x00006900ff007a0c */ /* 0x000fe40003f05270 */
        /* <DEDUP_REMOVED lines=14> */
[----:B------:R-:W-:Y:S02]  /*1910*/  PRMT R27, R34, 0x7610, R27 ;  /* 0x00007610221b7816 */ /* 0x000fe4000000001b */
.L_x_4628:
[----:B------:R-:W-:Y:S01]  /*1920*/  HFMA2.MMA R9, -RZ, RZ, 0, 0 ;  /* 0x00000000ff097435 */ /* 0x000fe200000001ff */
[----:B------:R-:W-:Y:S01]  /*1930*/  IMAD.MOV.U32 R12, RZ, RZ, RZ ;  /* 0x000000ffff0c7224 */ /* 0x000fe200078e00ff */
[----:B------:R-:W-:Y:S08]  /*1940*/  @!P0 BRA `(.L_x_4623) ;  /* 0x00000d1000008947 */ /* 0x000ff00003800000 */
[----:B------:R-:W-:Y:S02]  /*1950*/  IMAD.MOV.U32 R6, RZ, RZ, RZ ;  /* 0x000000ffff067224 */ /* 0x000fe400078e00ff */
[----:B------:R-:W-:-:S02]  /*1960*/  IMAD.MOV.U32 R7, RZ, RZ, R5 ;  /* 0x000000ffff077224 */ /* 0x000fc400078e0005 */
[----:B------:R-:W-:Y:S02]  /*1970*/  IMAD.MOV.U32 R8, RZ, RZ, c[0x0][0x1a4] ;  /* 0x00006900ff087624 */ /* 0x000fe400078e00ff */
[----:B------:R-:W-:-:S03]  /*1980*/  IMAD.HI.U32 R6, R5, c[0x0][0x1ac], R6 ;  /* 0x00006b0005067a27 */ /* 0x000fc600078e0006 */
[----:B------:R-:W-:Y:S02]  /*1990*/  ISETP.NE.AND P1, PT, R8, 0x2, PT ;  /* 0x000000020800780c */ /* 0x000fe40003f25270 */
[----:B------:R-:W-:Y:S02]  /*19a0*/  SHF.R.U32.HI R7, RZ, c[0x0][0x1b0], R6 ;  /* 0x00006c00ff077a19 */ /* 0x000fe40000011606 */
[----:B------:R-:W-:-:S03]  /*19b0*/  MOV R6, RZ ;  /* 0x000000ff00067202 */ /* 0x000fc60000000f00 */
[--C-:B------:R-:W-:Y:S02]  /*19c0*/  IMAD.MOV R10, RZ, RZ, -R7.reuse ;  /* 0x000000ffff0a7224 */ /* 0x100fe400078e0a07 */
        /* <DEDUP_REMOVED lines=201> */
.L_x_4623:
[----:B------:R-:W-:-:S04]  /*2660*/  LOP3.LUT R9, R9, 0xfffffffc, RZ, 0xc0, !PT ;  /* 0xfffffffc09097812 */ /* 0x000fc800078ec0ff */
[----:B------:R-:W-:-:S05]  /*2670*/  IADD3 R10, P1, R9, R16, RZ ;  /* 0x00000010090a7210 */ /* 0x000fca0007f3e0ff */
[----:B------:R-:W-:-:S05]  /*2680*/  IMAD.X R11, RZ, RZ, R19, P1 ;  /* 0x000000ffff0b7224 */ /* 0x000fca00008e0613 */
[----:B------:R-:W2:Y:S01]  /*2690*/  LDG.E R10, [R10.64] ;  /* 0x000000240a0a7981 */ /* 0x000ea2000c1e1900 */
[----:B------:R-:W-:Y:S02]  /*26a0*/  IADD3 R5, R5, c[0x0][0x170], RZ ;  /* 0x00005c0005057a10 */ /* 0x000fe40007ffe0ff */
[C---:B--2---:R-:W-:Y:S02]  /*26b0*/  PRMT R6, R10.reuse, 0x7770, RZ ;  /* 0x000077700a067816 */ /* 0x044fe400000000ff */
[C---:B------:R-:W-:Y:S02]  /*26c0*/  PRMT R7, R10.reuse, 0x7771, RZ ;  /* 0x000077710a077816 */ /* 0x040fe400000000ff */
[C---:B------:R-:W-:Y:S02]  /*26d0*/  PRMT R8, R10.reuse, 0x7772, RZ ;  /* 0x000077720a087816 */ /* 0x040fe400000000ff */
[----:B------:R-:W-:Y:S01]  /*26e0*/  PRMT R9, R10, 0x7773, RZ ;  /* 0x000077730a097816 */ /* 0x000fe200000000ff */
[----:B------:R-:W-:Y:S05]  /*26f0*/  @!P0 BRA `(.L_x_4624) ;  /* 0x00000db000008947 */ /* 0x000fea0003800000 */
[----:B------:R-:W-:Y:S01]  /*2700*/  MOV R10, RZ ;  /* 0x000000ff000a7202 */ /* 0x000fe20000000f00 */
[----:B------:R-:W-:-:S02]  /*2710*/  IMAD.MOV.U32 R11, RZ, RZ, R5 ;  /* 0x000000ffff0b7224 */ /* 0x000fc400078e0005 */
        /* <DEDUP_REMOVED lines=217> */
.L_x_4624:
[----:B------:R-:W-:-:S04]  /*34b0*/  LOP3.LUT R15, R12, 0xfffffffc, RZ, 0xc0, !PT ;  /* 0xfffffffc0c0f7812 */ /* 0x000fc800078ec0ff */
[----:B------:R-:W-:-:S05]  /*34c0*/  IADD3 R14, P1, R15, R16, RZ ;  /* 0x000000100f0e7210 */ /* 0x000fca0007f3e0ff */
[----:B------:R-:W-:-:S05]  /*34d0*/  IMAD.X R15, RZ, RZ, R19, P1 ;  /* 0x000000ffff0f7224 */ /* 0x000fca00008e0613 */
[----:B------:R-:W2:Y:S01]  /*34e0*/  LDG.E R14, [R14.64] ;  /* 0x000000240e0e7981 */ /* 0x000ea2000c1e1900 */
[----:B------:R-:W-:Y:S01]  /*34f0*/  IADD3 R5, R5, c[0x0][0x170], RZ ;  /* 0x00005c0005057a10 */ /* 0x000fe20007ffe0ff */
[----:B------:R-:W-:Y:S01]  /*3500*/  IMAD.MOV.U32 R20, RZ, RZ, RZ ;  /* 0x000000ffff147224 */ /* 0x000fe200078e00ff */
[----:B------:R-:W-:Y:S02]  /*3510*/  MOV R37, RZ ;  /* 0x000000ff00257202 */ /* 0x000fe40000000f00 */
[C---:B--2---:R-:W-:Y:S02]  /*3520*/  PRMT R10, R14.reuse, 0x7770, RZ ;  /* 0x000077700e0a7816 */ /* 0x044fe400000000ff */
[C---:B------:R-:W-:Y:S02]  /*3530*/  PRMT R11, R14.reuse, 0x7771, RZ ;  /* 0x000077710e0b7816 */ /* 0x040fe400000000ff */
[C---:B------:R-:W-:Y:S02]  /*3540*/  PRMT R12, R14.reuse, 0x7772, RZ ;  /* 0x000077720e0c7816 */ /* 0x040fe400000000ff */
        /* <DEDUP_REMOVED lines=221> */
.L_x_4625:
        /* <DEDUP_REMOVED lines=219> */
.L_x_4626:
[----:B------:R-:W-:-:S04]  /*50d0*/  LOP3.LUT R37, R37, 0xfffffffc, RZ, 0xc0, !PT ;  /* 0xfffffffc25257812 */ /* 0x000fc800078ec0ff */
[----:B------:R-:W-:-:S04]  /*50e0*/  IADD3 R38, P1, R37, R16, RZ ;  /* 0x0000001025267210 */ /* 0x000fc80007f3e0ff */
[----:B------:R-:W-:-:S05]  /*50f0*/  IADD3.X R39, RZ, R19, RZ, P1, !PT ;  /* 0x00000013ff277210 */ /* 0x000fca0000ffe4ff */
[----:B------:R0:W2:Y:S01]  /*5100*/  LDG.E R21, [R38.64] ;  /* 0x0000002426157981 */ /* 0x0000a2000c1e1900 */
[----:B------:R-:W-:Y:S02]  /*5110*/  PRMT R32, R32, 0x9910, RZ ;  /* 0x0000991020207816 */ /* 0x000fe400000000ff */
[----:B------:R-:W-:Y:S02]  /*5120*/  PRMT R24, R24, 0x9910, RZ ;  /* 0x0000991018187816 */ /* 0x000fe400000000ff */
[----:B------:R-:W-:Y:S02]  /*5130*/  PRMT R37, R12, 0x9910, RZ ;  /* 0x000099100c257816 */ /* 0x000fe400000000ff */
[----:B------:R-:W-:Y:S02]  /*5140*/  PRMT R25, R25, 0x9910, RZ ;  /* 0x0000991019197816 */ /* 0x000fe400000000ff */
[----:B------:R-:W-:Y:S01]  /*5150*/  PRMT R26, R26, 0x9910, RZ ;  /* 0x000099101a1a7816 */ /* 0x000fe200000000ff */
[----:B------:R-:W-:Y:S01]  /*5160*/  IMAD R24, R24, R37, RZ ;  /* 0x0000002518187224 */ /* 0x000fe200078e02ff */
[----:B0-----:R-:W-:-:S02]  /*5170*/  PRMT R38, R11, 0x9910, RZ ;  /* 0x000099100b267816 */ /* 0x001fc400000000ff */
[----:B------:R-:W-:Y:S02]  /*5180*/  PRMT R37, R20, 0x9910, RZ ;  /* 0x0000991014257816 */ /* 0x000fe400000000ff */
[----:B------:R-:W-:Y:S01]  /*5190*/  IADD3 R5, R5, c[0x0][0x170], RZ ;  /* 0x00005c0005057a10 */ /* 0x000fe20007ffe0ff */
[----:B------:R-:W-:Y:S01]  /*51a0*/  IMAD R32, R32, R38, RZ ;  /* 0x0000002620207224 */ /* 0x000fe200078e02ff */
[----:B------:R-:W-:Y:S01]  /*51b0*/  PRMT R38, R18, 0x9910, RZ ;  /* 0x0000991012267816 */ /* 0x000fe200000000ff */
[----:B------:R-:W-:Y:S01]  /*51c0*/  IMAD R26, R26, R37, RZ ;  /* 0x000000251a1a7224 */ /* 0x000fe200078e02ff */
[----:B------:R-:W-:Y:S02]  /*51d0*/  PRMT R27, R27, 0x9910, RZ ;  /* 0x000099101b1b7816 */ /* 0x000fe400000000ff */
[----:B------:R-:W-:Y:S01]  /*51e0*/  PRMT R40, R6, 0x9910, RZ ;  /* 0x0000991006287816 */ /* 0x000fe200000000ff */
[----:B------:R-:W-:Y:S01]  /*51f0*/  IMAD R25, R25, R38, RZ ;  /* 0x0000002619197224 */ /* 0x000fe200078e02ff */
[----:B------:R-:W-:Y:S01]  /*5200*/  PRMT R4, R4, 0x9910, RZ ;  /* 0x0000991004047816 */ /* 0x000fe200000000ff */
[----:B------:R-:W-:Y:S01]  /*5210*/  IMAD.MOV.U32 R38, RZ, RZ, c[0x0][0x170] ;  /* 0x00005c00ff267624 */ /* 0x000fe200078e00ff */
[----:B------:R-:W-:Y:S01]  /*5220*/  PRMT R36, R36, 0x9910, RZ ;  /* 0x0000991024247816 */ /* 0x000fe200000000ff */
[----:B------:R-:W-:Y:S01]  /*5230*/  IMAD R27, R27, R40, RZ ;  /* 0x000000281b1b7224 */ /* 0x000fe200078e02ff */
[----:B------:R-:W-:Y:S01]  /*5240*/  PRMT R41, R8, 0x9910, RZ ;  /* 0x0000991008297816 */ /* 0x000fe200000000ff */
[----:B------:R-:W-:Y:S01]  /*5250*/  IMAD R37, R38, 0x3, R5 ;  /* 0x0000000326257824 */ /* 0x000fe200078e0205 */
[----:B------:R-:W-:-:S02]  /*5260*/  PRMT R39, R10, 0x9910, RZ ;  /* 0x000099100a277816 */ /* 0x000fc400000000ff */
[----:B------:R-:W-:Y:S01]  /*5270*/  PRMT R28, R28, 0x9910, RZ ;  /* 0x000099101c1c7816 */ /* 0x000fe200000000ff */
[----:B------:R-:W-:Y:S01]  /*5280*/  IMAD R4, R4, R41, RZ ;  /* 0x0000002904047224 */ /* 0x000fe200078e02ff */
[----:B------:R-:W-:Y:S01]  /*5290*/  ISETP.GE.U32.AND P1, PT, R37, c[0x0][0x168], PT ;  /* 0x00005a0025007a0c */ /* 0x000fe20003f26070 */
[----:B------:R-:W-:Y:S01]  /*52a0*/  IMAD R36, R36, R39, RZ ;  /* 0x0000002724247224 */ /* 0x000fe200078e02ff */
[----:B------:R-:W-:Y:S02]  /*52b0*/  PRMT R40, R9, 0x9910, RZ ;  /* 0x0000991009287816 */ /* 0x000fe400000000ff */
[----:B------:R-:W-:Y:S02]  /*52c0*/  PRMT R29, R29, 0x9910, RZ ;  /* 0x000099101d1d7816 */ /* 0x000fe400000000ff */
[----:B------:R-:W-:Y:S01]  /*52d0*/  PRMT R33, R33, 0x9910, RZ ;  /* 0x0000991021217816 */ /* 0x000fe200000000ff */
[----:B------:R-:W-:Y:S01]  /*52e0*/  IMAD R28, R28, R40, RZ ;  /* 0x000000281c1c7224 */ /* 0x000fe200078e02ff */
[----:B------:R-:W-:-:S02]  /*52f0*/  PRMT R41, R13, 0x9910, RZ ;  /* 0x000099100d297816 */ /* 0x000fc400000000ff */
[----:B------:R-:W-:Y:S02]  /*5300*/  PRMT R39, R15, 0x9910, RZ ;  /* 0x000099100f277816 */ /* 0x000fe400000000ff */
[----:B------:R-:W-:Y:S01]  /*5310*/  PRMT R31, R31, 0x9910, RZ ;  /* 0x000099101f1f7816 */ /* 0x000fe200000000ff */
[----:B------:R-:W-:Y:S01]  /*5320*/  IMAD R29, R29, R41, RZ ;  /* 0x000000291d1d7224 */ /* 0x000fe200078e02ff */
[----:B------:R-:W-:Y:S01]  /*5330*/  PRMT R42, R7, 0x9910, RZ ;  /* 0x00009910072a7816 */ /* 0x000fe200000000ff */
[----:B------:R-:W-:Y:S01]  /*5340*/  IMAD R33, R33, R39, RZ ;  /* 0x0000002721217224 */ /* 0x000fe200078e02ff */
        /* <DEDUP_REMOVED lines=8> */
[C---:B--2---:R-:W-:Y:S02]  /*53d0*/  PRMT R39, R21.reuse, 0x7771, RZ ;  /* 0x0000777115277816 */ /* 0x044fe400000000ff */
[C---:B------:R-:W-:Y:S02]  /*53e0*/  PRMT R41, R21.reuse, 0x7772, RZ ;  /* 0x0000777215297816 */ /* 0x040fe400000000ff */
[C---:B------:R-:W-:Y:S01]  /*53f0*/  PRMT R43, R21.reuse, 0x7773, RZ ;  /* 0x00007773152b7816 */ /* 0x040fe200000000ff */
[----:B------:R-:W-:Y:S01]  /*5400*/  IMAD R0, R0, R39, RZ ;  /* 0x0000002700007224 */ /* 0x000fe200078e02ff */
[----:B------:R-:W-:Y:S01]  /*5410*/  LOP3.LUT R38, R21, 0xff, RZ, 0xc0, !PT ;  /* 0x000000ff15267812 */ /* 0x000fe200078ec0ff */
[----:B------:R-:W-:-:S02]  /*5420*/  IMAD R30, R30, R41, RZ ;  /* 0x000000291e1e7224 */ /* 0x000fc400078e02ff */
[----:B------:R-:W-:Y:S02]  /*5430*/  IMAD R34, R34, R43, RZ ;  /* 0x0000002b22227224 */ /* 0x000fe400078e02ff */
[----:B------:R-:W-:Y:S01]  /*5440*/  IMAD R3, R3, R38, RZ ;  /* 0x0000002603037224 */ /* 0x000fe200078e02ff */
[----:B------:R-:W-:Y:S01]  /*5450*/  @P1 CALL.REL.NOINC `(.L_x_4627) ;  /* 0x0000001000001944 */ /* 0x000fe20003c00000 */
[----:B------:R-:W-:Y:S05]  /*5460*/  BRA `(.L_x_4628) ;  /* 0xffffc4b000007947 */ /* 0x000fea000383ffff */
.L_x_4627:
[----:B------:R-:W-:Y:S05]  /*5470*/  BSYNC B1 ;  /* 0x0000000000017941 */ /* 0x000fea0003800000 */
.L_x_4622:
[C---:B------:R-:W-:Y:S02]  /*5480*/  PRMT R41, R21.reuse, 0x7770, RZ ;  /* 0x0000777015297816 */ /* 0x040fe400000000ff */
[C---:B------:R-:W-:Y:S02]  /*5490*/  PRMT R40, R21.reuse, 0x7771, RZ ;  /* 0x0000777115287816 */ /* 0x040fe400000000ff */
[C---:B------:R-:W-:Y:S02]  /*54a0*/  PRMT R37, R21.reuse, 0x7772, RZ ;  /* 0x0000777215257816 */ /* 0x040fe400000000ff */
[----:B------:R-:W-:Y:S02]  /*54b0*/  PRMT R21, R21, 0x7773, RZ ;  /* 0x0000777315157816 */ /* 0x000fe400000000ff */
.L_x_4621:
[----:B------:R-:W-:Y:S05]  /*54c0*/  BSYNC B0 ;  /* 0x0000000000007941 */ /* 0x000fea0003800000 */
.L_x_4620:
        /* <DEDUP_REMOVED lines=205> */
.L_x_4631:
[----:B------:R-:W-:-:S04]  /*61a0*/  LOP3.LUT R39, R39, 0xfffffffc, RZ, 0xc0, !PT ;  /* 0xfffffffc27277812 */ /* 0x000fc800078ec0ff */
[----:B------:R-:W-:-:S05]  /*61b0*/  IADD3 R42, P2, R39, R16, RZ ;  /* 0x00000010272a7210 */ /* 0x000fca0007f5e0ff */
[----:B------:R-:W-:-:S05]  /*61c0*/  IMAD.X R43, RZ, RZ, R19, P2 ;  /* 0x000000ffff2b7224 */ /* 0x000fca00010e0613 */
[----:B------:R-:W2:Y:S01]  /*61d0*/  LDG.E R42, [R42.64] ;  /* 0x000000242a2a7981 */ /* 0x000ea2000c1e1900 */
[----:B------:R-:W-:-:S04]  /*61e0*/  IADD3 R39, R5, c[0x0][0x170], RZ ;  /* 0x00005c0005277a10 */ /* 0x000fc80007ffe0ff */
[----:B------:R-:W-:Y:S02]  /*61f0*/  ISETP.GE.U32.AND P2, PT, R39, c[0x0][0x168], PT ;  /* 0x00005a0027007a0c */ /* 0x000fe40003f46070 */
[C---:B--2---:R-:W-:Y:S02]  /*6200*/  PRMT R6, R42.reuse, 0x7770, RZ ;  /* 0x000077702a067816 */ /* 0x044fe400000000ff */
[C---:B------:R-:W-:Y:S02]  /*6210*/  PRMT R7, R42.reuse, 0x7771, RZ ;  /* 0x000077712a077816 */ /* 0x040fe400000000ff */
[C---:B------:R-:W-:Y:S02]  /*6220*/  PRMT R8, R42.reuse, 0x7772, RZ ;  /* 0x000077722a087816 */ /* 0x040fe400000000ff */
[----:B------:R-:W-:-:S05]  /*6230*/  PRMT R9, R42, 0x7773, RZ ;  /* 0x000077732a097816 */ /* 0x000fca00000000ff */
        /* <DEDUP_REMOVED lines=194> */
[----:B------:R-:W-:-:S05]  /*6e60*/  @P2 IMAD.HI.U32 R10, R13, c[0x0][0x2cc], R12 ;  /* 0x0000b3000d0a2a27 */ /* 0x000fca00078e000c */
[----:B------:R-:W-:Y:S01]  /*6e70*/  @P2 SHF.R.U32.HI R12, RZ, c[0x0][0x2d0], R10 ;  /* 0x0000b400ff0c2a19 */ /* 0x000fe2000001160a */
[----:B------:R-:W-:-:S04]  /*6e80*/  IMAD R10, R45, c[0x0][0x2bc], R11 ;  /* 0x0000af002d0a7a24 */ /* 0x000fc800078e020b */
[----:B------:R-:W-:Y:S02]  /*6e90*/  @P2 IMAD.MOV R12, RZ, RZ, -R12 ;  /* 0x000000ffff0c2224 */ /* 0x000fe400078e0a0c */
[----:B------:R-:W-:Y:S02]  /*6ea0*/  IMAD R43, R10, c[0x0][0x330], R43 ;  /* 0x0000cc000a2b7a24 */ /* 0x000fe400078e022b */
[----:B------:R-:W-:-:S04]  /*6eb0*/  @P2 IMAD R12, R12, c[0x0][0x2c8], R13 ;  /* 0x0000b2000c0c2a24 */ /* 0x000fc800078e020d */
[----:B------:R-:W-:-:S05]  /*6ec0*/  @P2 IMAD R43, R12, c[0x0][0x334], R43 ;  /* 0x0000cd000c2b2a24 */ /* 0x000fca00078e022b */
.L_x_4632:
[----:B------:R-:W-:-:S04]  /*6ed0*/  LOP3.LUT R43, R43, 0xfffffffc, RZ, 0xc0, !PT ;  /* 0xfffffffc2b2b7812 */ /* 0x000fc800078ec0ff */
[----:B------:R-:W-:-:S04]  /*6ee0*/  IADD3 R42, P2, R43, R16, RZ ;  /* 0x000000102b2a7210 */ /* 0x000fc80007f5e0ff */
[----:B------:R-:W-:-:S05]  /*6ef0*/  IADD3.X R43, RZ, R19, RZ, P2, !PT ;  /* 0x00000013ff2b7210 */ /* 0x000fca00017fe4ff */
        /* <DEDUP_REMOVED lines=208> */
.L_x_4633:
        /* <DEDUP_REMOVED lines=211> */
.L_x_4634:
[----:B------:R-:W-:-:S04]  /*8930*/  LOP3.LUT R37, R37, 0xfffffffc, RZ, 0xc0, !PT ;  /* 0xfffffffc25257812 */ /* 0x000fc800078ec0ff */
[----:B------:R-:W-:-:S05]  /*8940*/  IADD3 R38, P1, R37, R16, RZ ;  /* 0x0000001025267210 */ /* 0x000fca0007f3e0ff */
[----:B------:R-:W-:-:S05]  /*8950*/  IMAD.X R39, RZ, RZ, R19, P1 ;  /* 0x000000ffff277224 */ /* 0x000fca00008e0613 */
[----:B------:R-:W2:Y:S02]  /*8960*/  LDG.E R38, [R38.64] ;  /* 0x0000002426267981 */ /* 0x000ea4000c1e1900 */
[C---:B--2---:R-:W-:Y:S02]  /*8970*/  PRMT R41, R38.reuse, 0x7770, RZ ;  /* 0x0000777026297816 */ /* 0x044fe400000000ff */
[C---:B------:R-:W-:Y:S02]  /*8980*/  PRMT R40, R38.reuse, 0x7771, RZ ;  /* 0x0000777126287816 */ /* 0x040fe400000000ff */
[C---:B------:R-:W-:Y:S02]  /*8990*/  PRMT R37, R38.reuse, 0x7772, RZ ;  /* 0x0000777226257816 */ /* 0x040fe400000000ff */
[----:B------:R-:W-:Y:S02]  /*89a0*/  PRMT R21, R38, 0x7773, RZ ;  /* 0x0000777326157816 */ /* 0x000fe400000000ff */
.L_x_4630:
[----:B------:R-:W-:Y:S05]  /*89b0*/  BSYNC B0 ;  /* 0x0000000000007941 */ /* 0x000fea0003800000 */
.L_x_4629:
        /* <DEDUP_REMOVED lines=8> */
[----:B------:R-:W-:Y:S02]  /*8a40*/  PRMT R27, R27, 0x9910, RZ ;  /* 0x000099101b1b7816 */ /* 0x000fe400000000ff */
[----:B------:R-:W-:Y:S02]  /*8a50*/  PRMT R31, R31, 0x9910, RZ ;  /* 0x000099101f1f7816 */ /* 0x000fe400000000ff */
[----:B------:R-:W-:Y:S01]  /*8a60*/  PRMT R8, R8, 0x9910, RZ ;  /* 0x0000991008087816 */ /* 0x000fe200000000ff */
[----:B------:R-:W-:Y:S01]  /*8a70*/  IMAD R27, R27, R4, RZ ;  /* 0x000000041b1b7224 */ /* 0x000fe200078e02ff */
[----:B------:R-:W-:-:S02]  /*8a80*/  PRMT R28, R28, 0x9910, RZ ;  /* 0x000099101c1c7816 */ /* 0x000fc400000000ff */
[----:B------:R-:W-:Y:S02]  /*8a90*/  PRMT R9, R9, 0x9910, RZ ;  /* 0x0000991009097816 */ /* 0x000fe400000000ff */
[----:B------:R-:W-:Y:S01]  /*8aa0*/  MOV R6, R7 ;  /* 0x0000000700067202 */ /* 0x000fe20000000f00 */
[----:B------:R-:W-:Y:S02]  /*8ab0*/  IMAD.MOV.U32 R7, RZ, RZ, R16 ;  /* 0x000000ffff077224 */ /* 0x000fe400078e0010 */
        /* <DEDUP_REMOVED lines=15> */
[----:B------:R-:W-:Y:S01]  /*8bb0*/  PRMT R6, R13, 0x9910, RZ ;  /* 0x000099100d067816 */ /* 0x000fe200000000ff */
        /* <DEDUP_REMOVED lines=14> */
[----:B------:R-:W-:Y:S01]  /*8ca0*/  PRMT R7, R20, 0x9910, RZ ;  /* 0x0000991014077816 */ /* 0x000fe200000000ff */
[----:B------:R-:W-:-:S04]  /*8cb0*/  IMAD R25, R25, R10, RZ ;  /* 0x0000000a19197224 */ /* 0x000fc800078e02ff */
[----:B------:R-:W-:Y:S01]  /*8cc0*/  IMAD R26, R26, R7, RZ ;  /* 0x000000071a1a7224 */ /* 0x000fe200078e02ff */
[----:B------:R-:W-:Y:S05]  /*8cd0*/  @P0 BRA `(.L_x_4636) ;  /* 0x000000d000000947 */ /* 0x000fea0003800000 */
[----:B------:R-:W-:Y:S02]  /*8ce0*/  PRMT R41, R41, 0x9910, RZ ;  /* 0x0000991029297816 */ /* 0x000fe400000000ff */
[----:B------:R-:W-:Y:S02]  /*8cf0*/  PRMT R3, R3, 0x9910, RZ ;  /* 0x0000991003037816 */ /* 0x000fe400000000ff */
[----:B------:R-:W-:Y:S01]  /*8d00*/  PRMT R5, R0, 0x9910, RZ ;  /* 0x0000991000057816 */ /* 0x000fe200000000ff */
[----:B------:R-:W-:Y:S01]  /*8d10*/  IMAD.MOV.U32 R0, RZ, RZ, R41 ;  /* 0x000000ffff007224 */ /* 0x000fe200078e0029 */
        /* <DEDUP_REMOVED lines=8> */
[----:B------:R-:W-:Y:S02]  /*8da0*/  IMAD R34, R34, R9, RZ ;  /* 0x0000000922227224 */ /* 0x000fe400078e02ff */
.L_x_4636:
[----:B------:R-:W-:Y:S05]  /*8db0*/  BSYNC B0 ;  /* 0x0000000000007941 */ /* 0x000fea0003800000 */
.L_x_4635:
[----:B------:R-:W-:Y:S02]  /*8dc0*/  PRMT R27, R27, 0x9910, RZ ;  /* 0x000099101b1b7816 */ /* 0x000fe400000000ff */
[----:B------:R-:W-:Y:S02]  /*8dd0*/  PRMT R8, R4, 0x9910, RZ ;  /* 0x0000991004087816 */ /* 0x000fe400000000ff */
[----:B------:R-:W-:Y:S02]  /*8de0*/  PRMT R5, R36, 0x9910, RZ ;  /* 0x0000991024057816 */ /* 0x000fe400000000ff */
[----:B------:R-:W-:Y:S02]  /*8df0*/  MOV R4, R27 ;  /* 0x0000001b00047202 */ /* 0x000fe40000000f00 */
[----:B------:R-:W-:Y:S02]  /*8e00*/  PRMT R6, R31, 0x9910, RZ ;  /* 0x000099101f067816 */ /* 0x000fe400000000ff */
[----:B------:R-:W-:Y:S01]  /*8e10*/  PRMT R7, R32, 0x9910, RZ ;  /* 0x0000991020077816 */ /* 0x000fe200000000ff */
[----:B------:R-:W-:Y:S01]  /*8e20*/  IMAD R4, R4, R5, RZ ;  /* 0x0000000504047224 */ /* 0x000fe200078e02ff */
[----:B------:R-:W-:-:S02]  /*8e30*/  PRMT R9, R24, 0x9910, RZ ;  /* 0x0000991018097816 */ /* 0x000fc400000000ff */
[----:B------:R-:W-:Y:S01]  /*8e40*/  PRMT R10, R28, 0x9910, RZ ;  /* 0x000099101c0a7816 */ /* 0x000fe200000000ff */
[----:B------:R-:W-:Y:S01]  /*8e50*/  IMAD R5, R6, R7, RZ ;  /* 0x0000000706057224 */ /* 0x000fe200078e02ff */
[----:B------:R-:W-:Y:S01]  /*8e60*/  PRMT R11, R29, 0x9910, RZ ;  /* 0x000099101d0b7816 */ /* 0x000fe200000000ff */
[----:B------:R-:W-:Y:S01]  /*8e70*/  IMAD R6, R8, R9, RZ ;  /* 0x0000000908067224 */ /* 0x000fe200078e02ff */
[----:B------:R-:W-:Y:S02]  /*8e80*/  PRMT R9, R35, 0x9910, RZ ;  /* 0x0000991023097816 */ /* 0x000fe400000000ff */
        /* <DEDUP_REMOVED lines=15> */
[----:B------:R-:W-:Y:S01]  /*8f80*/  PRMT R8, R3, 0x9910, RZ ;  /* 0x0000991003087816 */ /* 0x000fe200000000ff */
[----:B------:R-:W-:Y:S01]  /*8f90*/  IMAD.MOV.U32 R3, RZ, RZ, R34 ;  /* 0x000000ffff037224 */ /* 0x000fe200078e0022 */
[----:B------:R-:W-:Y:S01]  /*8fa0*/  PRMT R18, R7, 0x9910, RZ ;  /* 0x0000991007127816 */ /* 0x000fe200000000ff */
[----:B------:R-:W-:Y:S01]  /*8fb0*/  IMAD.MOV.U32 R0, RZ, RZ, R30 ;  /* 0x000000ffff007224 */ /* 0x000fe200078e001e */
[----:B------:R-:W-:Y:S02]  /*8fc0*/  PRMT R19, R6, 0x9910, RZ ;  /* 0x0000991006137816 */ /* 0x000fe400000000ff */
[----:B------:R-:W-:Y:S01]  /*8fd0*/  PRMT R24, R5, 0x9910, RZ ;  /* 0x0000991005187816 */ /* 0x000fe200000000ff */
[----:B------:R-:W-:Y:S01]  /*8fe0*/  IMAD R18, R18, R3, RZ ;  /* 0x0000000312127224 */ /* 0x000fe200078e02ff */
[----:B------:R-:W-:Y:S01]  /*8ff0*/  PRMT R27, R4, 0x9910, RZ ;  /* 0x00009910041b7816 */ /* 0x000fe200000000ff */
[----:B------:R-:W-:Y:S02]  /*9000*/  IMAD R19, R19, R0, RZ ;  /* 0x0000000013137224 */ /* 0x000fe400078e02ff */
[----:B------:R-:W-:-:S02]  /*9010*/  IMAD R24, R24, R9, RZ ;  /* 0x0000000918187224 */ /* 0x000fc400078e02ff */
[----:B------:R-:W-:Y:S01]  /*9020*/  IMAD R27, R27, R8, RZ ;  /* 0x000000081b1b7224 */ /* 0x000fe200078e02ff */
[----:B------:R-:W-:Y:S05]  /*9030*/  BRA `(.L_x_4603) ;  /* 0x0000233000007947 */ /* 0x000fea0003800000 */
.L_x_4619:
[----:B------:R-:W-:Y:S01]  /*9040*/  ISETP.GE.U32.AND P0, PT, R0, c[0x0][0x168], PT ;  /* 0x00005a0000007a0c */ /* 0x000fe20003f06070 */
[----:B------:R-:W-:Y:S01]  /*9050*/  BSSY B0, `(.L_x_4637) ;  /* 0x000007d000007945 */ /* 0x000fe20003800000 */
        /* <DEDUP_REMOVED lines=14> */
[----:B------:R-:W-:Y:S01]  /*9140*/  PRMT R14, R34, 0x7610, R14 ;  /* 0x00007610220e7816 */ /* 0x000fe2000000000e */
[----:B------:R-:W-:Y:S05]  /*9150*/  @P0 BRA `(.L_x_4638) ;  /* 0x000006c000000947 */ /* 0x000fea0003800000 */
        /* <DEDUP_REMOVED lines=15> */
[----:B------:R-:W-:Y:S02]  /*9250*/  PRMT R14, R34, 0x7610, R14 ;  /* 0x00007610220e7816 */ /* 0x000fe4000000000e */
.L_x_4640:
[C---:B------:R-:W-:Y:S01]  /*9260*/  IMAD R6, R5.reuse, c[0x0][0x2d4], RZ ;  /* 0x0000b50005067a24 */ /* 0x040fe200078e02ff */
[----:B------:R-:W-:-:S04]  /*9270*/  IADD3 R5, R5, c[0x0][0x170], RZ ;  /* 0x00005c0005057a10 */ /* 0x000fc80007ffe0ff */
[----:B------:R-:W-:Y:S01]  /*9280*/  LOP3.LUT R7, R6, 0xfffffffc, RZ, 0xc0, !PT ;  /* 0xfffffffc06077812 */ /* 0x000fe200078ec0ff */
[C---:B------:R-:W-:Y:S01]  /*9290*/  IMAD R8, R5.reuse, c[0x0][0x2d4], RZ ;  /* 0x0000b50005087a24 */ /* 0x040fe200078e02ff */
[----:B------:R-:W-:Y:S02]  /*92a0*/  IADD3 R5, R5, c[0x0][0x170], RZ ;  /* 0x00005c0005057a10 */ /* 0x000fe40007ffe0ff */
[-C--:B------:R-:W-:Y:S02]  /*92b0*/  IADD3 R6, P0, R7, R16.reuse, RZ ;  /* 0x0000001007067210 */ /* 0x080fe40007f1e0ff */
[----:B------:R-:W-:Y:S01]  /*92c0*/  LOP3.LUT R9, R8, 0xfffffffc, RZ, 0xc0, !PT ;  /* 0xfffffffc08097812 */ /* 0x000fe200078ec0ff */
[----:B------:R-:W-:Y:S01]  /*92d0*/  IMAD R28, R5, c[0x0][0x2d4], RZ ;  /* 0x0000b500051c7a24 */ /* 0x000fe200078e02ff */
[----:B------:R-:W-:Y:S02]  /*92e0*/  IADD3.X R7, RZ, R19, RZ, P0, !PT ;  /* 0x00000013ff077210 */ /* 0x000fe400007fe4ff */
[----:B------:R-:W-:-:S02]  /*92f0*/  IADD3 R8, P0, R9, R16, RZ ;  /* 0x0000001009087210 */ /* 0x000fc40007f1e0ff */
[----:B------:R-:W-:Y:S01]  /*9300*/  IADD3 R5, R5, c[0x0][0x170], RZ ;  /* 0x00005c0005057a10 */ /* 0x000fe20007ffe0ff */
[----:B------:R0:W2:Y:S01]  /*9310*/  LDG.E R27, [R6.64] ;  /* 0x00000024061b7981 */ /* 0x0000a2000c1e1900 */
[----:B------:R-:W-:Y:S01]  /*9320*/  LOP3.LUT R29, R28, 0xfffffffc, RZ, 0xc0, !PT ;  /* 0xfffffffc1c1d7812 */ /* 0x000fe200078ec0ff */
[----:B------:R-:W-:-:S03]  /*9330*/  IMAD.X R9, RZ, RZ, R19, P0 ;  /* 0x000000ffff097224 */ /* 0x000fc600000e0613 */
[----:B------:R-:W-:Y:S02]  /*9340*/  IADD3 R28, P0, R29, R16, RZ ;  /* 0x000000101d1c7210 */ /* 0x000fe40007f1e0ff */
[----:B------:R1:W3:Y:S01]  /*9350*/  LDG.E R8, [R8.64] ;  /* 0x0000002408087981 */ /* 0x0002e2000c1e1900 */
[----:B0-----:R-:W-:Y:S02]  /*9360*/  IMAD R6, R5, c[0x0][0x2d4], RZ ;  /* 0x0000b50005067a24 */ /* 0x001fe400078e02ff */
[----:B------:R-:W-:-:S03]  /*9370*/  IMAD.X R29, RZ, RZ, R19, P0 ;  /* 0x000000ffff1d7224 */ /* 0x000fc600000e0613 */
[----:B------:R-:W-:Y:S02]  /*9380*/  LOP3.LUT R7, R6, 0xfffffffc, RZ, 0xc0, !PT ;  /* 0xfffffffc06077812 */ /* 0x000fe400078ec0ff */
[----:B------:R0:W4:Y:S02]  /*9390*/  LDG.E R28, [R28.64] ;  /* 0x000000241c1c7981 */ /* 0x000124000c1e1900 */
[----:B------:R-:W-:-:S04]  /*93a0*/  IADD3 R6, P0, R7, R16, RZ ;  /* 0x0000001007067210 */ /* 0x000fc80007f1e0ff */
[----:B------:R-:W-:-:S05]  /*93b0*/  IADD3.X R7, RZ, R19, RZ, P0, !PT ;  /* 0x00000013ff077210 */ /* 0x000fca00007fe4ff */
[----:B------:R5:W4:Y:S01]  /*93c0*/  LDG.E R6, [R6.64] ;  /* 0x0000002406067981 */ /* 0x000b22000c1e1900 */
[----:B------:R-:W-:Y:S02]  /*93d0*/  IADD3 R5, R5, c[0x0][0x170], RZ ;  /* 0x00005c0005057a10 */ /* 0x000fe40007ffe0ff */
[----:B0-----:R-:W-:Y:S02]  /*93e0*/  PRMT R29, R4, 0x9910, RZ ;  /* 0x00009910041d7816 */ /* 0x001fe400000000ff */
[----:B------:R-:W-:Y:S01]  /*93f0*/  PRMT R13, R13, 0x9910, RZ ;  /* 0x000099100d0d7816 */ /* 0x000fe200000000ff */
[----:B-1----:R-:W-:Y:S01]  /*9400*/  IMAD R9, R30, 0x3, R5 ;  /* 0x000000031e097824 */ /* 0x002fe200078e0205 */
        /* <DEDUP_REMOVED lines=11> */
[C---:B--2---:R-:W-:Y:S02]  /*94c0*/  PRMT R4, R27.reuse, 0x7771, RZ ;  /* 0x000077711b047816 */ /* 0x044fe400000000ff */
[C---:B-----5:R-:W-:Y:S02]  /*94d0*/  PRMT R7, R27.reuse, 0x7772, RZ ;  /* 0x000077721b077816 */ /* 0x060fe400000000ff */
[----:B------:R-:W-:Y:S01]  /*94e0*/  PRMT R10, R27, 0x7773, RZ ;  /* 0x000077731b0a7816 */ /* 0x000fe200000000ff */
[----:B------:R-:W-:Y:S01]  /*94f0*/  IMAD R13, R13, R4, RZ ;  /* 0x000000040d0d7224 */ /* 0x000fe200078e02ff */
[----:B------:R-:W-:Y:S01]  /*9500*/  LOP3.LUT R31, R27, 0xff, RZ, 0xc0, !PT ;  /* 0x000000ff1b1f7812 */ /* 0x000fe200078ec0ff */
[----:B------:R-:W-:Y:S01]  /*9510*/  IMAD R12, R12, R7, RZ ;  /* 0x000000070c0c7224 */ /* 0x000fe200078e02ff */
[C---:B---3--:R-:W-:Y:S01]  /*9520*/  PRMT R36, R8.reuse, 0x7771, RZ ;  /* 0x0000777108247816 */ /* 0x048fe200000000ff */
[----:B------:R-:W-:Y:S01]  /*9530*/  IMAD R11, R11, R10, RZ ;  /* 0x0000000a0b0b7224 */ /* 0x000fe200078e02ff */
[----:B------:R-:W-:Y:S01]  /*9540*/  LOP3.LUT R32, R8, 0xff, RZ, 0xc0, !PT ;  /* 0x000000ff08207812 */ /* 0x000fe200078ec0ff */
[----:B------:R-:W-:Y:S01]  /*9550*/  IMAD R14, R14, R31, RZ ;  /* 0x0000001f0e0e7224 */ /* 0x000fe200078e02ff */
[----:B------:R-:W-:Y:S01]  /*9560*/  PRMT R7, R0, 0x9910, RZ ;  /* 0x0000991000077816 */ /* 0x000fe200000000ff */
[----:B------:R-:W-:Y:S01]  /*9570*/  IMAD R4, R29, R36, RZ ;  /* 0x000000241d047224 */ /* 0x000fe200078e02ff */
[----:B------:R-:W-:Y:S01]  /*9580*/  PRMT R29, R24, 0x9910, RZ ;  /* 0x00009910181d7816 */ /* 0x000fe200000000ff */
[----:B------:R-:W-:Y:S01]  /*9590*/  IMAD R10, R9, R32, RZ ;  /* 0x00000020090a7224 */ /* 0x000fe200078e02ff */
[----:B------:R-:W-:-:S02]  /*95a0*/  PRMT R0, R8, 0x7772, RZ ;  /* 0x0000777208007816 */ /* 0x000fc400000000ff */
[----:B------:R-:W-:Y:S02]  /*95b0*/  PRMT R24, R8, 0x7773, RZ ;  /* 0x0000777308187816 */ /* 0x000fe400000000ff */
[C---:B----4-:R-:W-:Y:S01]  /*95c0*/  PRMT R36, R28.reuse, 0x7772, RZ ;  /* 0x000077721c247816 */ /* 0x050fe200000000ff */
[----:B------:R-:W-:Y:S01]  /*95d0*/  IMAD R3, R3, R0, RZ ;  /* 0x0000000003037224 */ /* 0x000fe200078e02ff */
[C---:B------:R-:W-:Y:S01]  /*95e0*/  LOP3.LUT R9, R28.reuse, 0xff, RZ, 0xc0, !PT ;  /* 0x000000ff1c097812 */ /* 0x040fe200078ec0ff */
        /* <DEDUP_REMOVED lines=8> */
[C---:B------:R-:W-:Y:S02]  /*9670*/  PRMT R34, R6.reuse, 0x7772, RZ ;  /* 0x0000777206227816 */ /* 0x040fe400000000ff */
[C---:B------:R-:W-:Y:S01]  /*9680*/  PRMT R32, R6.reuse, 0x7771, RZ ;  /* 0x0000777106207816 */ /* 0x040fe200000000ff */
[----:B------:R-:W-:Y:S01]  /*9690*/  IMAD R21, R21, R18, RZ ;  /* 0x0000001215157224 */ /* 0x000fe200078e02ff */
[C---:B------:R-:W-:Y:S01]  /*96a0*/  PRMT R29, R6.reuse, 0x7773, RZ ;  /* 0x00007773061d7816 */ /* 0x040fe200000000ff */
[----:B------:R-:W-:Y:S01]  /*96b0*/  IMAD R15, R15, R34, RZ ;  /* 0x000000220f0f7224 */ /* 0x000fe200078e02ff */
[----:B------:R-:W-:Y:S01]  /*96c0*/  LOP3.LUT R7, R6, 0xff, RZ, 0xc0, !PT ;  /* 0x000000ff06077812 */ /* 0x000fe200078ec0ff */
[----:B------:R-:W-:Y:S02]  /*96d0*/  IMAD R18, R9, R32, RZ ;  /* 0x0000002009127224 */ /* 0x000fe400078e02ff */
[----:B------:R-:W-:Y:S02]  /*96e0*/  IMAD R34, R29, R36, RZ ;  /* 0x000000241d227224 */ /* 0x000fe400078e02ff */
[----:B------:R-:W-:Y:S01]  /*96f0*/  IMAD R20, R20, R7, RZ ;  /* 0x0000000714147224 */ /* 0x000fe200078e02ff */
[----:B------:R-:W-:Y:S05]  /*9700*/  @!P0 BRA `(.L_x_4640) ;  /* 0xfffffb5000008947 */ /* 0x000fea000383ffff */
[----:B------:R-:W-:Y:S05]  /*9710*/  BSYNC B1 ;  /* 0x0000000000017941 */ /* 0x000fea0003800000 */
.L_x_4639:
[C---:B------:R-:W-:Y:S02]  /*9720*/  PRMT R35, R8.reuse, 0x7770, RZ ;  /* 0x0000777008237816 */ /* 0x040fe400000000ff */
[----:B------:R-:W-:-:S02]  /*9730*/  PRMT R33, R8, 0x7771, RZ ;  /* 0x0000777108217816 */ /* 0x000fc400000000ff */
[C---:B------:R-:W-:Y:S02]  /*9740*/  PRMT R32, R8.reuse, 0x7772, RZ ;  /* 0x0000777208207816 */ /* 0x040fe400000000ff */
[----:B------:R-:W-:Y:S02]  /*9750*/  PRMT R31, R8, 0x7773, RZ ;  /* 0x00007773081f7816 */ /* 0x000fe400000000ff */
[C---:B------:R-:W-:Y:S02]  /*9760*/  PRMT R39, R27.reuse, 0x7770, RZ ;  /* 0x000077701b277816 */ /* 0x040fe400000000ff */
[C---:B------:R-:W-:Y:S02]  /*9770*/  PRMT R38, R27.reuse, 0x7771, RZ ;  /* 0x000077711b267816 */ /* 0x040fe400000000ff */
[C---:B------:R-:W-:Y:S02]  /*9780*/  PRMT R37, R27.reuse, 0x7772, RZ ;  /* 0x000077721b257816 */ /* 0x040fe400000000ff */
[----:B------:R-:W-:-:S02]  /*9790*/  PRMT R36, R27, 0x7773, RZ ;  /* 0x000077731b247816 */ /* 0x000fc400000000ff */
[C---:B------:R-:W-:Y:S02]  /*97a0*/  PRMT R41, R28.reuse, 0x7770, RZ ;  /* 0x000077701c297816 */ /* 0x040fe400000000ff */
[C---:B------:R-:W-:Y:S02]  /*97b0*/  PRMT R40, R28.reuse, 0x7771, RZ ;  /* 0x000077711c287816 */ /* 0x040fe400000000ff */
[C---:B------:R-:W-:Y:S02]  /*97c0*/  PRMT R9, R28.reuse, 0x7772, RZ ;  /* 0x000077721c097816 */ /* 0x040fe400000000ff */
[----:B------:R-:W-:Y:S02]  /*97d0*/  PRMT R8, R28, 0x7773, RZ ;  /* 0x000077731c087816 */ /* 0x000fe400000000ff */
[C---:B------:R-:W-:Y:S02]  /*97e0*/  PRMT R27, R6.reuse, 0x7770, RZ ;  /* 0x00007770061b7816 */ /* 0x040fe400000000ff */
[----:B------:R-:W-:-:S02]  /*97f0*/  PRMT R28, R6, 0x7771, RZ ;  /* 0x00007771061c7816 */ /* 0x000fc400000000ff */
[C---:B------:R-:W-:Y:S02]  /*9800*/  PRMT R29, R6.reuse, 0x7772, RZ ;  /* 0x00007772061d7816 */ /* 0x040fe400000000ff */
[----:B------:R-:W-:Y:S02]  /*9810*/  PRMT R30, R6, 0x7773, RZ ;  /* 0x00007773061e7816 */ /* 0x000fe400000000ff */
.L_x_4638:
[----:B------:R-:W-:Y:S05]  /*9820*/  BSYNC B0 ;  /* 0x0000000000007941 */ /* 0x000fea0003800000 */
.L_x_4637:
[----:B------:R-:W-:Y:S01]  /*9830*/  ISETP.GE.U32.AND P0, PT, R5, c[0x0][0x168], PT ;  /* 0x00005a0005007a0c */ /* 0x000fe20003f06070 */
[----:B------:R-:W-:-:S12]  /*9840*/  BSSY B0, `(.L_x_4641) ;  /* 0x0000032000007945 */ /* 0x000fd80003800000 */
[----:B------:R-:W-:Y:S05]  /*9850*/  @P0 BRA `(.L_x_4642) ;  /* 0x0000030000000947 */ /* 0x000fea0003800000 */
[----:B------:R-:W-:-:S05]  /*9860*/  IMAD R6, R5, c[0x0][0x2d4], RZ ;  /* 0x0000b50005067a24 */ /* 0x000fca00078e02ff */
        /* <DEDUP_REMOVED lines=23> */
[C---:B------:R-:W-:Y:S01]  /*99e0*/  IADD3 R6, R42.reuse, c[0x0][0x170], RZ ;  /* 0x00005c002a067a10 */ /* 0x040fe20007ffe0ff */
[----:B------:R-:W-:-:S03]  /*99f0*/  IMAD R42, R42, c[0x0][0x2d4], RZ ;  /* 0x0000b5002a2a7a24 */ /* 0x000fc600078e02ff */
[----:B------:R-:W-:Y:S02]  /*9a00*/  ISETP.GE.U32.AND P1, PT, R6, c[0x0][0x168], PT ;  /* 0x00005a0006007a0c */ /* 0x000fe40003f26070 */
[----:B------:R-:W-:-:S11]  /*9a10*/  LOP3.LUT R9, R42, 0xfffffffc, RZ, 0xc0, !PT ;  /* 0xfffffffc2a097812 */ /* 0x000fd600078ec0ff */
[----:B------:R-:W-:-:S05]  /*9a20*/  @!P1 IMAD R6, R6, c[0x0][0x2d4], RZ ;  /* 0x0000b50006069a24 */ /* 0x000fca00078e02ff */
[----:B------:R-:W-:-:S04]  /*9a30*/  @!P1 LOP3.LUT R7, R6, 0xfffffffc, RZ, 0xc0, !PT ;  /* 0xfffffffc06079812 */ /* 0x000fc800078ec0ff */
[----:B------:R-:W-:-:S04]  /*9a40*/  @!P1 IADD3 R6, P2, R7, R16, RZ ;  /* 0x0000001007069210 */ /* 0x000fc80007f5e0ff */
[----:B------:R-:W-:Y:S02]  /*9a50*/  @!P1 IADD3.X R7, RZ, R19, RZ, P2, !PT ;  /* 0x00000013ff079210 */ /* 0x000fe400017fe4ff */
[----:B------:R-:W-:-:S03]  /*9a60*/  IADD3 R8, P2, R9, R16, RZ ;  /* 0x0000001009087210 */ /* 0x000fc60007f5e0ff */
[----:B------:R-:W2:Y:S02]  /*9a70*/  @!P1 LDG.E R6, [R6.64] ;  /* 0x0000002406069981 */ /* 0x000ea4000c1e1900 */
[----:B------:R-:W-:-:S05]  /*9a80*/  IMAD.X R9, RZ, RZ, R19, P2 ;  /* 0x000000ffff097224 */ /* 0x000fca00010e0613 */
[----:B------:R-:W3:Y:S01]  /*9a90*/  LDG.E R8, [R8.64] ;  /* 0x0000002408087981 */ /* 0x000ee2000c1e1900 */
[C---:B--2---:R-:W-:Y:S02]  /*9aa0*/  @!P1 PRMT R40, R6.reuse, 0x7772, RZ ;  /* 0x0000777206289816 */ /* 0x044fe400000000ff */
[C---:B------:R-:W-:Y:S02]  /*9ab0*/  @!P1 PRMT R41, R6.reuse, 0x7773, RZ ;  /* 0x0000777306299816 */ /* 0x040fe400000000ff */
[C---:B------:R-:W-:Y:S02]  /*9ac0*/  @!P1 PRMT R16, R6.reuse, 0x7770, RZ ;  /* 0x0000777006109816 */ /* 0x040fe400000000ff */
[----:B------:R-:W-:Y:S02]  /*9ad0*/  @!P1 PRMT R19, R6, 0x7771, RZ ;  /* 0x0000777106139816 */ /* 0x000fe400000000ff */
[----:B------:R-:W-:Y:S02]  /*9ae0*/  @!P1 PRMT R29, R40, 0x7610, R29 ;  /* 0x00007610281d9816 */ /* 0x000fe4000000001d */
[----:B------:R-:W-:-:S02]  /*9af0*/  @!P1 PRMT R30, R41, 0x7610, R30 ;  /* 0x00007610291e9816 */ /* 0x000fc4000000001e */
[C---:B---3--:R-:W-:Y:S02]  /*9b00*/  PRMT R41, R8.reuse, 0x7770, RZ ;  /* 0x0000777008297816 */ /* 0x048fe400000000ff */
[C---:B------:R-:W-:Y:S02]  /*9b10*/  PRMT R40, R8.reuse, 0x7771, RZ ;  /* 0x0000777108287816 */ /* 0x040fe400000000ff */
[----:B------:R-:W-:Y:S02]  /*9b20*/  PRMT R9, R8, 0x7772, RZ ;  /* 0x0000777208097816 */ /* 0x000fe400000000ff */
[----:B------:R-:W-:Y:S02]  /*9b30*/  @!P1 PRMT R27, R16, 0x7610, R27 ;  /* 0x00007610101b9816 */ /* 0x000fe4000000001b */
[----:B------:R-:W-:Y:S02]  /*9b40*/  @!P1 PRMT R28, R19, 0x7610, R28 ;  /* 0x00007610131c9816 */ /* 0x000fe4000000001c */
[----:B------:R-:W-:-:S02]  /*9b50*/  PRMT R8, R8, 0x7773, RZ ;  /* 0x0000777308087816 */ /* 0x000fc400000000ff */
.L_x_4642:
[----:B------:R-:W-:Y:S05]  /*9b60*/  BSYNC B0 ;  /* 0x0000000000007941 */ /* 0x000fea0003800000 */
.L_x_4641:
        /* <DEDUP_REMOVED lines=9> */
[----:B------:R-:W-:Y:S01]  /*9c00*/  PRMT R7, R39, 0x9910, RZ ;  /* 0x0000991027077816 */ /* 0x000fe200000000ff */
[----:B------:R-:W-:Y:S01]  /*9c10*/  IMAD R12, R12, R11, RZ ;  /* 0x0000000b0c0c7224 */ /* 0x000fe200078e02ff */
[----:B------:R-:W-:-:S02]  /*9c20*/  PRMT R13, R13, 0x9910, RZ ;  /* 0x000099100d0d7816 */ /* 0x000fc400000000ff */
        /* <DEDUP_REMOVED lines=11> */
[----:B------:R-:W-:Y:S01]  /*9ce0*/  PRMT R10, R10, 0x9910, RZ ;  /* 0x000099100a0a7816 */ /* 0x000fe200000000ff */
[----:B------:R-:W-:Y:S01]  /*9cf0*/  IMAD.MOV.U32 R0, RZ, RZ, R6 ;  /* 0x000000ffff007224 */ /* 0x000fe200078e0006 */
[----:B------:R-:W-:Y:S01]  /*9d00*/  MOV R3, R35 ;  /* 0x0000002300037202 */ /* 0x000fe20000000f00 */
[----:B------:R-:W-:Y:S01]  /*9d10*/  IMAD.MOV.U32 R6, RZ, RZ, R16 ;  /* 0x000000ffff067224 */ /* 0x000fe200078e0010 */
[----:B------:R-:W-:Y:S02]  /*9d20*/  PRMT R19, R32, 0x9910, RZ ;  /* 0x0000991020137816 */ /* 0x000fe400000000ff */
        /* <DEDUP_REMOVED lines=14> */
[----:B------:R-:W-:Y:S01]  /*9e10*/  IMAD R26, R26, R7, RZ ;  /* 0x000000071a1a7224 */ /* 0x000fe200078e02ff */
[----:B------:R-:W-:Y:S02]  /*9e20*/  PRMT R24, R24, 0x9910, RZ ;  /* 0x0000991018187816 */ /* 0x000fe400000000ff */
        /* <DEDUP_REMOVED lines=18> */
[----:B------:R-:W-:Y:S02]  /*9f50*/  IMAD R34, R34, R9, RZ ;  /* 0x0000000922227224 */ /* 0x000fe400078e02ff */
.L_x_4644:
[----:B------:R-:W-:Y:S05]  /*9f60*/  BSYNC B0 ;  /* 0x0000000000007941 */ /* 0x000fea0003800000 */
.L_x_4643:
        /* <DEDUP_REMOVED lines=8> */
[----:B------:R-:W-:Y:S01]  /*9ff0*/  IMAD.MOV.U32 R4, RZ, RZ, R13 ;  /* 0x000000ffff047224 */ /* 0x000fe200078e000d */
[----:B------:R-:W-:Y:S01]  /*a000*/  PRMT R6, R12, 0x9910, RZ ;  /* 0x000099100c067816 */ /* 0x000fe200000000ff */
[----:B------:R-:W-:Y:S01]  /*a010*/  IMAD R0, R0, R3, RZ ;  /* 0x0000000300007224 */ /* 0x000fe200078e02ff */
[----:B------:R-:W-:Y:S01]  /*a020*/  PRMT R8, R11, 0x9910, RZ ;  /* 0x000099100b087816 */ /* 0x000fe200000000ff */
[----:B------:R-:W-:Y:S02]  /*a030*/  IMAD R3, R4, R5, RZ ;  /* 0x0000000504037224 */ /* 0x000fe400078e02ff */
[----:B------:R-:W-:Y:S01]  /*a040*/  IMAD R4, R6, R7, RZ ;  /* 0x0000000706047224 */ /* 0x000fe200078e02ff */
[----:B------:R-:W-:Y:S01]  /*a050*/  PRMT R7, R26, 0x9910, RZ ;  /* 0x000099101a077816 */ /* 0x000fe200000000ff */
[----:B------:R-:W-:Y:S01]  /*a060*/  IMAD R5, R8, R9, RZ ;  /* 0x0000000908057224 */ /* 0x000fe200078e02ff */
[----:B------:R-:W-:-:S02]  /*a070*/  PRMT R6, R25, 0x9910, RZ ;  /* 0x0000991019067816 */ /* 0x000fc400000000ff */
        /* <DEDUP_REMOVED lines=23> */
.L_x_4618:
        /* <DEDUP_REMOVED lines=12> */
[----:B------:R-:W-:Y:S01]  /*a2b0*/  MOV R0, UR4 ;  /* 0x0000000400007c02 */ /* 0x000fe20008000f00 */
[----:B------:R-:W-:Y:S01]  /*a2c0*/  IMAD.U32 R26, RZ, RZ, UR4 ;  /* 0x00000004ff1a7e24 */ /* 0x000fe2000f8e00ff */
[----:B------:R-:W-:Y:S01]  /*a2d0*/  MOV R12, UR4 ;  /* 0x00000004000c7c02 */ /* 0x000fe20008000f00 */
[----:B------:R-:W-:-:S02]  /*a2e0*/  IMAD.U32 R27, RZ, RZ, UR4 ;  /* 0x00000004ff1b7e24 */ /* 0x000fc4000f8e00ff */
[----:B------:R-:W-:Y:S02]  /*a2f0*/  IMAD.U32 R3, RZ, RZ, UR4 ;  /* 0x00000004ff037e24 */ /* 0x000fe4000f8e00ff */
[----:B------:R-:W-:Y:S02]  /*a300*/  IMAD.U32 R8, RZ, RZ, UR4 ;  /* 0x00000004ff087e24 */ /* 0x000fe4000f8e00ff */
[----:B------:R-:W-:Y:S02]  /*a310*/  IMAD.U32 R10, RZ, RZ, UR4 ;  /* 0x00000004ff0a7e24 */ /* 0x000fe4000f8e00ff */
[----:B------:R-:W-:Y:S02]  /*a320*/  IMAD.U32 R11, RZ, RZ, UR4 ;  /* 0x00000004ff0b7e24 */ /* 0x000fe4000f8e00ff */
[----:B------:R-:W-:Y:S01]  /*a330*/  IMAD.U32 R13, RZ, RZ, UR4 ;  /* 0x00000004ff0d7e24 */ /* 0x000fe2000f8e00ff */
[----:B------:R-:W-:Y:S05]  /*a340*/  @P0 BRA `(.L_x_4646) ;  /* 0x0000069000000947 */ /* 0x000fea0003800000 */
[----:B------:R-:W-:Y:S01]  /*a350*/  BSSY B1, `(.L_x_4647) ;  /* 0x0000058000017945 */ /* 0x000fe20003800000 */
        /* <DEDUP_REMOVED lines=14> */
[----:B------:R-:W-:Y:S02]  /*a440*/  PRMT R13, R15, 0x7610, R13 ;  /* 0x000076100f0d7816 */ /* 0x000fe4000000000d */
.L_x_4648:
        /* <DEDUP_REMOVED lines=9> */
[----:B------:R0:W2:Y:S01]  /*a4e0*/  LDG.E R30, [R4.64] ;  /* 0x00000024041e7981 */ /* 0x0000a2000c1e1900 */
[----:B------:R-:W-:Y:S02]  /*a4f0*/  IADD3.X R7, RZ, R19, RZ, P0, !PT ;  /* 0x00000013ff077210 */ /* 0x000fe400007fe4ff */
[----:B------:R-:W-:-:S03]  /*a500*/  IADD3 R28, P0, R29, R16, RZ ;  /* 0x000000101d1c7210 */ /* 0x000fc60007f1e0ff */
[----:B------:R1:W3:Y:S02]  /*a510*/  LDG.E R6, [R6.64] ;  /* 0x0000002406067981 */ /* 0x0002e4000c1e1900 */
[----:B------:R-:W-:Y:S01]  /*a520*/  IMAD.X R29, RZ, RZ, R19, P0 ;  /* 0x000000ffff1d7224 */ /* 0x000fe200000e0613 */
[----:B0-----:R-:W-:-:S04]  /*a530*/  LOP3.LUT R5, R14, 0xfffffffc, RZ, 0xc0, !PT ;  /* 0xfffffffc0e057812 */ /* 0x001fc800078ec0ff */
[----:B------:R0:W4:Y:S01]  /*a540*/  LDG.E R28, [R28.64] ;  /* 0x000000241c1c7981 */ /* 0x000122000c1e1900 */
[----:B------:R-:W-:-:S05]  /*a550*/  IADD3 R4, P0, R5, R16, RZ ;  /* 0x0000001005047210 */ /* 0x000fca0007f1e0ff */
[----:B------:R-:W-:-:S05]  /*a560*/  IMAD.X R5, RZ, RZ, R19, P0 ;  /* 0x000000ffff057224 */ /* 0x000fca00000e0613 */
[----:B------:R5:W4:Y:S01]  /*a570*/  LDG.E R4, [R4.64] ;  /* 0x0000002404047981 */ /* 0x000b22000c1e1900 */
[----:B------:R-:W-:Y:S02]  /*a580*/  IADD3 R14, R14, c[0x0][0x170], RZ ;  /* 0x00005c000e0e7a10 */ /* 0x000fe40007ffe0ff */
[----:B------:R-:W-:Y:S02]  /*a590*/  PRMT R13, R13, 0x9910, RZ ;  /* 0x000099100d0d7816 */ /* 0x000fe400000000ff */
[----:B------:R-:W-:Y:S01]  /*a5a0*/  PRMT R12, R12, 0x9910, RZ ;  /* 0x000099100c0c7816 */ /* 0x000fe200000000ff */
[----:B-1----:R-:W-:Y:S01]  /*a5b0*/  IMAD R7, R31, 0x3, R14 ;  /* 0x000000031f077824 */ /* 0x002fe200078e020e */
[----:B------:R-:W-:Y:S02]  /*a5c0*/  PRMT R10, R10, 0x9910, RZ ;  /* 0x000099100a0a7816 */ /* 0x000fe400000000ff */
[----:B0-----:R-:W-:Y:S02]  /*a5d0*/  PRMT R29, R8, 0x9910, RZ ;  /* 0x00009910081d7816 */ /* 0x001fe400000000ff */
        /* <DEDUP_REMOVED lines=10> */
[C---:B--2---:R-:W-:Y:S02]  /*a680*/  LOP3.LUT R32, R30.reuse, 0xff, RZ, 0xc0, !PT ;  /* 0x000000ff1e207812 */ /* 0x044fe400078ec0ff */
[C---:B-----5:R-:W-:Y:S02]  /*a690*/  PRMT R5, R30.reuse, 0x7771, RZ ;  /* 0x000077711e057816 */ /* 0x060fe400000000ff */
[C---:B------:R-:W-:Y:S01]  /*a6a0*/  PRMT R7, R30.reuse, 0x7773, RZ ;  /* 0x000077731e077816 */ /* 0x040fe200000000ff */
[----:B------:R-:W-:Y:S01]  /*a6b0*/  IMAD R13, R13, R32, RZ ;  /* 0x000000200d0d7224 */ /* 0x000fe200078e02ff */
[----:B------:R-:W-:Y:S01]  /*a6c0*/  PRMT R8, R30, 0x7772, RZ ;  /* 0x000077721e087816 */ /* 0x000fe200000000ff */
[----:B------:R-:W-:Y:S01]  /*a6d0*/  IMAD R12, R12, R5, RZ ;  /* 0x000000050c0c7224 */ /* 0x000fe200078e02ff */
[----:B---3--:R-:W-:Y:S01]  /*a6e0*/  LOP3.LUT R32, R6, 0xff, RZ, 0xc0, !PT ;  /* 0x000000ff06207812 */ /* 0x008fe200078ec0ff */
        /* <DEDUP_REMOVED lines=9> */
[C---:B----4-:R-:W-:Y:S01]  /*a780*/  LOP3.LUT R32, R28.reuse, 0xff, RZ, 0xc0, !PT ;  /* 0x000000ff1c207812 */ /* 0x050fe200078ec0ff */
[----:B------:R-:W-:Y:S01]  /*a790*/  IMAD R3, R3, R0, RZ ;  /* 0x0000000003037224 */ /* 0x000fe200078e02ff */
[----:B------:R-:W-:Y:S01]  /*a7a0*/  PRMT R34, R28, 0x7771, RZ ;  /* 0x000077711c227816 */ /* 0x000fe200000000ff */
[----:B------:R-:W-:Y:S01]  /*a7b0*/  IMAD R0, R5, R26, RZ ;  /* 0x0000001a05007224 */ /* 0x000fe200078e02ff */
[----:B------:R-:W-:Y:S01]  /*a7c0*/  PRMT R29, R15, 0x9910, RZ ;  /* 0x000099100f1d7816 */ /* 0x000fe200000000ff */
[----:B------:R-:W-:Y:S01]  /*a7d0*/  IMAD R27, R27, R32, RZ ;  /* 0x000000201b1b7224 */ /* 0x000fe200078e02ff */
[----:B------:R-:W-:Y:S01]  /*a7e0*/  MOV R15, R18 ;  /* 0x00000012000f7202 */ /* 0x000fe20000000f00 */
[----:B------:R-:W-:Y:S01]  /*a7f0*/  IMAD R26, R7, R34, RZ ;  /* 0x00000022071a7224 */ /* 0x000fe200078e02ff */
[----:B------:R-:W-:-:S02]  /*a800*/  LOP3.LUT R18, R4, 0xff, RZ, 0xc0, !PT ;  /* 0x000000ff04127812 */ /* 0x000fc400078ec0ff */
[----:B------:R-:W-:Y:S02]  /*a810*/  PRMT R32, R4, 0x7772, RZ ;  /* 0x0000777204207816 */ /* 0x000fe400000000ff */
[C---:B------:R-:W-:Y:S01]  /*a820*/  PRMT R36, R28.reuse, 0x7772, RZ ;  /* 0x000077721c247816 */ /* 0x040fe200000000ff */
[----:B------:R-:W-:Y:S01]  /*a830*/  IMAD R21, R21, R18, RZ ;  /* 0x0000001215157224 */ /* 0x000fe200078e02ff */
[----:B------:R-:W-:Y:S01]  /*a840*/  PRMT R5, R28, 0x7773, RZ ;  /* 0x000077731c057816 */ /* 0x000fe200000000ff */
[----:B------:R-:W-:Y:S01]  /*a850*/  IMAD R18, R15, R32, RZ ;  /* 0x000000200f127224 */ /* 0x000fe200078e02ff */
[C---:B------:R-:W-:Y:S01]  /*a860*/  PRMT R7, R4.reuse, 0x7771, RZ ;  /* 0x0000777104077816 */ /* 0x040fe200000000ff */
[----:B------:R-:W-:Y:S01]  /*a870*/  IMAD R25, R25, R36, RZ ;  /* 0x0000002419197224 */ /* 0x000fe200078e02ff */
[----:B------:R-:W-:Y:S01]  /*a880*/  PRMT R34, R4, 0x7773, RZ ;  /* 0x0000777304227816 */ /* 0x000fe200000000ff */
[----:B------:R-:W-:Y:S02]  /*a890*/  IMAD R24, R24, R5, RZ ;  /* 0x0000000518187224 */ /* 0x000fe400078e02ff */
[----:B------:R-:W-:-:S02]  /*a8a0*/  IMAD R20, R20, R7, RZ ;  /* 0x0000000714147224 */ /* 0x000fc400078e02ff */
[----:B------:R-:W-:Y:S01]  /*a8b0*/  IMAD R15, R29, R34, RZ ;  /* 0x000000221d0f7224 */ /* 0x000fe200078e02ff */
[----:B------:R-:W-:Y:S05]  /*a8c0*/  @!P0 BRA `(.L_x_4648) ;  /* 0xfffffb8000008947 */ /* 0x000fea000383ffff */
[----:B------:R-:W-:Y:S05]  /*a8d0*/  BSYNC B1 ;  /* 0x0000000000017941 */ /* 0x000fea0003800000 */
.L_x_4647:
        /* <DEDUP_REMOVED lines=16> */
.L_x_4646:
[----:B------:R-:W-:Y:S05]  /*a9e0*/  BSYNC B0 ;  /* 0x0000000000007941 */ /* 0x000fea0003800000 */
.L_x_4645:
[----:B------:R-:W-:Y:S01]  /*a9f0*/  ISETP.GE.U32.AND P0, PT, R14, c[0x0][0x168], PT ;  /* 0x00005a000e007a0c */ /* 0x000fe20003f06070 */
[----:B------:R-:W-:-:S12]  /*aa00*/  BSSY B0, `(.L_x_4649) ;  /* 0x000002e000007945 */ /* 0x000fd80003800000 */
[----:B------:R-:W-:Y:S05]  /*aa10*/  @P0 BRA `(.L_x_4650) ;  /* 0x000002c000000947 */ /* 0x000fea0003800000 */
        /* <DEDUP_REMOVED lines=22> */
[C---:B------:R-:W-:Y:S02]  /*ab80*/  IADD3 R5, R42.reuse, c[0x0][0x170], RZ ;  /* 0x00005c002a057a10 */ /* 0x040fe40007ffe0ff */
[----:B------:R-:W-:Y:S02]  /*ab90*/  LOP3.LUT R7, R42, 0xfffffffc, RZ, 0xc0, !PT ;  /* 0xfffffffc2a077812 */ /* 0x000fe400078ec0ff */
[----:B------:R-:W-:-:S13]  /*aba0*/  ISETP.GE.U32.AND P1, PT, R5, c[0x0][0x168], PT ;  /* 0x00005a0005007a0c */ /* 0x000fda0003f26070 */
        /* <DEDUP_REMOVED lines=19> */
.L_x_4650:
[----:B------:R-:W-:Y:S05]  /*ace0*/  BSYNC B0 ;  /* 0x0000000000007941 */ /* 0x000fea0003800000 */
.L_x_4649:
        /* <DEDUP_REMOVED lines=35> */
[----:B------:R-:W-:Y:S02]  /*af20*/  IADD3 R14, R14, c[0x0][0x170], RZ ;  /* 0x00005c000e0e7a10 */ /* 0x000fe40007ffe0ff */
[----:B------:R-:W-:Y:S02]  /*af30*/  PRMT R7, R7, 0x9910, RZ ;  /* 0x0000991007077816 */ /* 0x000fe400000000ff */
[----:B------:R-:W-:Y:S02]  /*af40*/  ISETP.GE.U32.AND P0, PT, R14, c[0x0][0x168], PT ;  /* 0x00005a000e007a0c */ /* 0x000fe40003f06070 */
[----:B------:R-:W-:Y:S01]  /*af50*/  PRMT R16, R6, 0x9910, RZ ;  /* 0x0000991006107816 */ /* 0x000fe200000000ff */
[----:B------:R-:W-:Y:S01]  /*af60*/  IMAD.MOV.U32 R6, RZ, RZ, R7 ;  /* 0x000000ffff067224 */ /* 0x000fe200078e0007 */
[----:B------:R-:W-:-:S02]  /*af70*/  PRMT R27, R27, 0x9910, RZ ;  /* 0x000099101b1b7816 */ /* 0x000fc400000000ff */
[----:B------:R-:W-:Y:S02]  /*af80*/  PRMT R4, R41, 0x9910, RZ ;  /* 0x0000991029047816 */ /* 0x000fe400000000ff */
[----:B------:R-:W-:Y:S02]  /*af90*/  PRMT R26, R26, 0x9910, RZ ;  /* 0x000099101a1a7816 */ /* 0x000fe400000000ff */
        /* <DEDUP_REMOVED lines=9> */
[----:B------:R-:W-:Y:S02]  /*b030*/  PRMT R21, R21, 0x9910, RZ ;  /* 0x0000991015157816 */ /* 0x000fe400000000ff */
[----:B------:R-:W-:Y:S02]  /*b040*/  PRMT R4, R28, 0x9910, RZ ;  /* 0x000099101c047816 */ /* 0x000fe400000000ff */
[----:B------:R-:W-:Y:S02]  /*b050*/  PRMT R20, R20, 0x9910, RZ ;  /* 0x0000991014147816 */ /* 0x000fe400000000ff */
[----:B------:R-:W-:Y:S01]  /*b060*/  PRMT R5, R29, 0x9910, RZ ;  /* 0x000099101d057816 */ /* 0x000fe200000000ff */
[----:B------:R-:W-:Y:S01]  /*b070*/  IMAD R21, R21, R4, RZ ;  /* 0x0000000415157224 */ /* 0x000fe200078e02ff */
[----:B------:R-:W-:Y:S02]  /*b080*/  PRMT R18, R18, 0x9910, RZ ;  /* 0x0000991012127816 */ /* 0x000fe400000000ff */
[----:B------:R-:W-:Y:S01]  /*b090*/  PRMT R7, R30, 0x9910, RZ ;  /* 0x000099101e077816 */ /* 0x000fe200000000ff */
[----:B------:R-:W-:Y:S01]  /*b0a0*/  IMAD R20, R20, R5, RZ ;  /* 0x0000000514147224 */ /* 0x000fe200078e02ff */
[----:B------:R-:W-:-:S02]  /*b0b0*/  PRMT R15, R15, 0x9910, RZ ;  /* 0x000099100f0f7816 */ /* 0x000fc400000000ff */
[----:B------:R-:W-:Y:S01]  /*b0c0*/  PRMT R6, R31, 0x9910, RZ ;  /* 0x000099101f067816 */ /* 0x000fe200000000ff */
[----:B------:R-:W-:-:S04]  /*b0d0*/  IMAD R18, R18, R7, RZ ;  /* 0x0000000712127224 */ /* 0x000fc800078e02ff */
[----:B------:R-:W-:Y:S02]  /*b0e0*/  IMAD R15, R15, R6, RZ ;  /* 0x000000060f0f7224 */ /* 0x000fe400078e02ff */
.L_x_4652:
[----:B------:R-:W-:Y:S05]  /*b0f0*/  BSYNC B0 ;  /* 0x0000000000007941 */ /* 0x000fea0003800000 */
.L_x_4651:
[----:B------:R-:W-:Y:S02]  /*b100*/  PRMT R13, R13, 0x9910, RZ ;  /* 0x000099100d0d7816 */ /* 0x000fe400000000ff */
[----:B------:R-:W-:Y:S02]  /*b110*/  PRMT R9, R9, 0x9910, RZ ;  /* 0x0000991009097816 */ /* 0x000fe400000000ff */
[----:B------:R-:W-:Y:S02]  /*b120*/  PRMT R5, R8, 0x9910, RZ ;  /* 0x0000991008057816 */ /* 0x000fe400000000ff */
[----:B------:R-:W-:Y:S02]  /*b130*/  PRMT R8, R10, 0x9910, RZ ;  /* 0x000099100a087816 */ /* 0x000fe400000000ff */
[----:B------:R-:W-:Y:S01]  /*b140*/  PRMT R10, R0, 0x9910, RZ ;  /* 0x00009910000a7816 */ /* 0x000fe200000000ff */
[----:B------:R-:W-:Y:S01]  /*b150*/  IMAD.MOV.U32 R0, RZ, RZ, R13 ;  /* 0x000000ffff007224 */ /* 0x000fe200078e000d */
[----:B------:R-:W-:Y:S01]  /*b160*/  PRMT R7, R3, 0x9910, RZ ;  /* 0x0000991003077816 */ /* 0x000fe200000000ff */
[----:B------:R-:W-:Y:S01]  /*b170*/  IMAD.MOV.U32 R3, RZ, RZ, R9 ;  /* 0x000000ffff037224 */ /* 0x000fe200078e0009 */
[----:B------:R-:W-:-:S02]  /*b180*/  PRMT R4, R12, 0x9910, RZ ;  /* 0x000099100c047816 */ /* 0x000fc400000000ff */
[----:B------:R-:W-:Y:S01]  /*b190*/  PRMT R6, R11, 0x9910, RZ ;  /* 0x000099100b067816 */ /* 0x000fe200000000ff */
[----:B------:R-:W-:Y:S01]  /*b1a0*/  IMAD R0, R0, R3, RZ ;  /* 0x0000000300007224 */ /* 0x000fe200078e02ff */
[----:B------:R-:W-:Y:S01]  /*b1b0*/  MOV R9, R10 ;  /* 0x0000000a00097202 */ /* 0x000fe20000000f00 */
[----:B------:R-:W-:Y:S02]  /*b1c0*/  IMAD R3, R4, R5, RZ ;  /* 0x0000000504037224 */ /* 0x000fe400078e02ff */
[----:B------:R-:W-:Y:S01]  /*b1d0*/  IMAD R4, R6, R7, RZ ;  /* 0x0000000706047224 */ /* 0x000fe200078e02ff */
[----:B------:R-:W-:Y:S01]  /*b1e0*/  PRMT R7, R27, 0x9910, RZ ;  /* 0x000099101b077816 */ /* 0x000fe200000000ff */
[----:B------:R-:W-:Y:S01]  /*b1f0*/  IMAD R5, R8, R9, RZ ;  /* 0x0000000908057224 */ /* 0x000fe200078e02ff */
[----:B------:R-:W-:Y:S02]  /*b200*/  PRMT R6, R26, 0x9910, RZ ;  /* 0x000099101a067816 */ /* 0x000fe400000000ff */
        /* <DEDUP_REMOVED lines=21> */
[----:B------:R-:W-:Y:S02]  /*b360*/  IMAD R27, R8, R27, RZ ;  /* 0x0000001b081b7224 */ /* 0x000fe400078e02ff */
.L_x_4603:
[----:B------:R-:W-:Y:S05]  /*b370*/  BSYNC B6 ;  /* 0x0000000000067941 */ /* 0x000fea0003800000 */
.L_x_4602:
[----:B------:R-:W-:-:S13]  /*b380*/  ISETP.NE.AND P0, PT, RZ, c[0x0][0x180], PT ;  /* 0x00006000ff007a0c */ /* 0x000fda0003f05270 */
[----:B------:R-:W-:Y:S05]  /*b390*/  @!P0 BRA `(.L_x_4653) ;  /* 0x0000027000008947 */ /* 0x000fea0003800000 */
[----:B------:R-:W-:Y:S01]  /*b3a0*/  PRMT R0, R24, 0x7604, R27 ;  /* 0x0000760418007816 */ /* 0x000fe2000000001b */
[----:B------:R-:W-:Y:S02]  /*b3b0*/  ULDC UR4, c[0x0][0x4] ;  /* 0x0000010000047ab9 */ /* 0x000fe40000000800 */
[----:B------:R-:W-:Y:S01]  /*b3c0*/  USHF.R.U32.HI UR4, URZ, 0x1, UR4 ;  /* 0x000000013f047899 */ /* 0x000fe20008011604 */
[----:B------:R-:W-:Y:S01]  /*b3d0*/  PRMT R3, R19, 0x7054, R0 ;  /* 0x0000705413037816 */ /* 0x000fe20000000000 */
[----:B------:R-:W-:-:S03]  /*b3e0*/  IMAD R0, R17, c[0x0][0x0], R2 ;  /* 0x0000000011007a24 */ /* 0x000fc600078e0202 */
[----:B------:R-:W-:Y:S02]  /*b3f0*/  PRMT R3, R18, 0x654, R3 ;  /* 0x0000065412037816 */ /* 0x000fe40000000003 */
[----:B------:R-:W-:-:S03]  /*b400*/  ISETP.NE.AND P0, PT, RZ, UR4, PT ;  /* 0x00000004ff007c0c */ /* 0x000fc6000bf05270 */
[----:B------:R0:W-:Y:S10]  /*b410*/  STS [R0.X4+0x10], R3 ;  /* 0x0000100300007388 */ /* 0x0001f40000004800 */
[----:B------:R-:W-:Y:S05]  /*b420*/  @!P0 BRA `(.L_x_4653) ;  /* 0x000001e000008947 */ /* 0x000fea0003800000 */
[----:B0-----:R-:W-:-:S04]  /*b430*/  IMAD.U32 R4, RZ, RZ, UR4 ;  /* 0x00000004ff047e24 */ /* 0x001fc8000f8e00ff */
.L_x_4656:
[----:B0-----:R-:W-:Y:S01]  /*b440*/  IMAD.IADD R3, R17, 0x1, R4 ;  /* 0x0000000111037824 */ /* 0x001fe200078e0204 */
[----:B------:R-:W-:Y:S01]  /*b450*/  WARPSYNC 0xffffffff ;  /* 0xffffffff00007948 */ /* 0x000fe20003800000 */
[----:B------:R-:W-:Y:S01]  /*b460*/  BAR.SYNC.DEFER_BLOCKING 0x0 ;  /* 0x0000000000007b1d */ /* 0x000fe20000010000 */
[----:B------:R-:W-:-:S02]  /*b470*/  ISETP.GT.AND P1, PT, R4, 0x1, PT ;  /* 0x000000010400780c */ /* 0x000fc40003f24270 */
[----:B------:R-:W-:-:S03]  /*b480*/  ISETP.GE.U32.AND P0, PT, R3, c[0x0][0x4], PT ;  /* 0x0000010003007a0c */ /* 0x000fc60003f06070 */
[----:B------:R-:W-:Y:S01]  /*b490*/  BSSY B0, `(.L_x_4654) ;  /* 0x0000016000007945 */ /* 0x000fe20003800000 */
[----:B------:R-:W-:Y:S02]  /*b4a0*/  ISETP.GE.U32.OR P0, PT, R17, R4, P0 ;  /* 0x000000041100720c */ /* 0x000fe40000706470 */
[----:B------:R-:W-:-:S11]  /*b4b0*/  SHF.R.S32.HI R4, RZ, 0x1, R4 ;  /* 0x00000001ff047819 */ /* 0x000fd60000011404 */
[----:B------:R-:W-:Y:S05]  /*b4c0*/  @P0 BRA `(.L_x_4655) ;  /* 0x0000012000000947 */ /* 0x000fea0003800000 */
[----:B------:R-:W-:Y:S01]  /*b4d0*/  IMAD R3, R3, c[0x0][0x0], R2 ;  /* 0x0000000003037a24 */ /* 0x000fe200078e0202 */
[----:B------:R-:W-:Y:S02]  /*b4e0*/  PRMT R27, R27, 0x9910, RZ ;  /* 0x000099101b1b7816 */ /* 0x000fe400000000ff */
[----:B------:R-:W-:Y:S02]  /*b4f0*/  PRMT R24, R24, 0x9910, RZ ;  /* 0x0000991018187816 */ /* 0x000fe400000000ff */
[----:B------:R-:W-:Y:S01]  /*b500*/  PRMT R19, R19, 0x9910, RZ ;  /* 0x0000991013137816 */ /* 0x000fe200000000ff */
[----:B------:R-:W0:Y:S01]  /*b510*/  LDS R3, [R3.X4+0x10] ;  /* 0x0000100003037984 */ /* 0x000e220000004800 */
[----:B------:R-:W-:Y:S02]  /*b520*/  PRMT R18, R18, 0x9910, RZ ;  /* 0x0000991012127816 */ /* 0x000fe400000000ff */
[C---:B0-----:R-:W-:Y:S02]  /*b530*/  LOP3.LUT R6, R3.reuse, 0xff, RZ, 0xc0, !PT ;  /* 0x000000ff03067812 */ /* 0x041fe400078ec0ff */
[----:B------:R-:W-:-:S03]  /*b540*/  PRMT R5, R3, 0x7771, RZ ;  /* 0x0000777103057816 */ /* 0x000fc600000000ff */
[----:B------:R-:W-:Y:S01]  /*b550*/  IMAD R27, R27, R6, RZ ;  /* 0x000000061b1b7224 */ /* 0x000fe200078e02ff */
[C---:B------:R-:W-:Y:S01]  /*b560*/  PRMT R6, R3.reuse, 0x7772, RZ ;  /* 0x0000777203067816 */ /* 0x040fe200000000ff */
[----:B------:R-:W-:Y:S01]  /*b570*/  IMAD R24, R24, R5, RZ ;  /* 0x0000000518187224 */ /* 0x000fe200078e02ff */
[----:B------:R-:W-:-:S03]  /*b580*/  PRMT R3, R3, 0x7773, RZ ;  /* 0x0000777303037816 */ /* 0x000fc600000000ff */
[----:B------:R-:W-:Y:S01]  /*b590*/  IMAD R19, R19, R6, RZ ;  /* 0x0000000613137224 */ /* 0x000fe200078e02ff */
[----:B------:R-:W-:Y:S01]  /*b5a0*/  PRMT R6, R24, 0x7604, R27 ;  /* 0x0000760418067816 */ /* 0x000fe2000000001b */
[----:B------:R-:W-:-:S03]  /*b5b0*/  IMAD R18, R18, R3, RZ ;  /* 0x0000000312127224 */ /* 0x000fc600078e02ff */
[----:B------:R-:W-:-:S04]  /*b5c0*/  PRMT R3, R19, 0x7054, R6 ;  /* 0x0000705413037816 */ /* 0x000fc80000000006 */
[----:B------:R-:W-:-:S05]  /*b5d0*/  PRMT R3, R18, 0x654, R3 ;  /* 0x0000065412037816 */ /* 0x000fca0000000003 */
[----:B------:R0:W-:Y:S02]  /*b5e0*/  STS [R0.X4+0x10], R3 ;  /* 0x0000100300007388 */ /* 0x0001e40000004800 */
.L_x_4655:
[----:B------:R-:W-:Y:S05]  /*b5f0*/  BSYNC B0 ;  /* 0x0000000000007941 */ /* 0x000fea0003800000 */
.L_x_4654:
[----:B------:R-:W-:Y:S05]  /*b600*/  @P1 BRA `(.L_x_4656) ;  /* 0xfffffe3000001947 */ /* 0x000fea000383ffff */
.L_x_4653:
[----:B0-----:R-:W-:-:S13]  /*b610*/  ISETP.NE.AND P0, PT, RZ, c[0x0][0x17c], PT ;  /* 0x00005f00ff007a0c */ /* 0x001fda0003f05270 */
[----:B------:R-:W-:Y:S05]  /*b620*/  @!P0 BRA `(.L_x_4657) ;  /* 0x0000050000008947 */ /* 0x000fea0003800000 */
[----:B------:R-:W-:Y:S01]  /*b630*/  MOV R3, c[0x0][0x0] ;  /* 0x0000000000037a02 */ /* 0x000fe20000000f00 */
[----:B------:R-:W-:-:S03]  /*b640*/  IMAD.MOV.U32 R0, RZ, RZ, c[0x0][0x0] ;  /* 0x00000000ff007624 */ /* 0x000fc600078e00ff */
[----:B------:R-:W-:-:S13]  /*b650*/  ISETP.GT.AND P0, PT, R3, 0x20, PT ;  /* 0x000000200300780c */ /* 0x000fda0003f04270 */
[----:B------:R-:W-:Y:S05]  /*b660*/  @!P0 BRA `(.L_x_4658) ;  /* 0x000002b000008947 */ /* 0x000fea0003800000 */
[----:B------:R-:W-:Y:S01]  /*b670*/  PRMT R0, R24, 0x7604, R27 ;  /* 0x0000760418007816 */ /* 0x000fe2000000001b */
[----:B------:R-:W-:-:S03]  /*b680*/  IMAD R4, R17, c[0x0][0x0], R2 ;  /* 0x0000000011047a24 */ /* 0x000fc600078e0202 */
[----:B------:R-:W-:Y:S02]  /*b690*/  PRMT R5, R19, 0x7054, R0 ;  /* 0x0000705413057816 */ /* 0x000fe40000000000 */
[----:B------:R-:W-:Y:S02]  /*b6a0*/  LEA.HI R0, R3, c[0x0][0x0], RZ, 0x1 ;  /* 0x0000000003007a11 */ /* 0x000fe400078f08ff */
[----:B------:R-:W-:Y:S02]  /*b6b0*/  PRMT R5, R18, 0x654, R5 ;  /* 0x0000065412057816 */ /* 0x000fe40000000005 */
[----:B------:R-:W-:Y:S01]  /*b6c0*/  SHF.R.S32.HI R3, RZ, 0x1, R0 ;  /* 0x00000001ff037819 */ /* 0x000fe20000011400 */
[----:B------:R-:W-:Y:S02]  /*b6d0*/  IMAD.MOV.U32 R0, RZ, RZ, 0x20 ;  /* 0x00000020ff007424 */ /* 0x000fe400078e00ff */
[----:B------:R0:W-:Y:S01]  /*b6e0*/  STS [R4.X4+0x10], R5 ;  /* 0x0000100504007388 */ /* 0x0001e20000004800 */
[----:B------:R-:W-:-:S13]  /*b6f0*/  ISETP.GE.AND P0, PT, R3, 0x20, PT ;  /* 0x000000200300780c */ /* 0x000fda0003f06270 */
[----:B------:R-:W-:Y:S05]  /*b700*/  @!P0 BRA `(.L_x_4658) ;  /* 0x0000021000008947 */ /* 0x000fea0003800000 */
[----:B0-----:R-:W-:Y:S02]  /*b710*/  LEA R6, R4, 0x10, 0x2 ;  /* 0x0000001004067811 */ /* 0x001fe400078e10ff */
.L_x_4661:
        /* <DEDUP_REMOVED lines=9> */
[----:B------:R-:W-:Y:S02]  /*b7b0*/  PRMT R5, R24, 0x9910, RZ ;  /* 0x0000991018057816 */ /* 0x000fe400000000ff */
[----:B------:R-:W-:Y:S01]  /*b7c0*/  PRMT R18, R18, 0x9910, RZ ;  /* 0x0000991012127816 */ /* 0x000fe200000000ff */
[----:B------:R-:W0:Y:S02]  /*b7d0*/  LDS R0, [R0] ;  /* 0x0000000000007984 */ /* 0x000e240000000800 */
[C---:B0-----:R-:W-:Y:S02]  /*b7e0*/  LOP3.LUT R27, R0.reuse, 0xff, RZ, 0xc0, !PT ;  /* 0x000000ff001b7812 */ /* 0x041fe400078ec0ff */
[----:B------:R-:W-:-:S03]  /*b7f0*/  PRMT R24, R0, 0x7771, RZ ;  /* 0x0000777100187816 */ /* 0x000fc600000000ff */
[----:B------:R-:W-:Y:S01]  /*b800*/  IMAD R27, R8, R27, RZ ;  /* 0x0000001b081b7224 */ /* 0x000fe200078e02ff */
[----:B------:R-:W-:Y:S01]  /*b810*/  PRMT R8, R19, 0x9910, RZ ;  /* 0x0000991013087816 */ /* 0x000fe200000000ff */
[----:B------:R-:W-:Y:S01]  /*b820*/  IMAD R24, R5, R24, RZ ;  /* 0x0000001805187224 */ /* 0x000fe200078e02ff */
[C---:B------:R-:W-:Y:S01]  /*b830*/  PRMT R19, R0.reuse, 0x7772, RZ ;  /* 0x0000777200137816 */ /* 0x040fe200000000ff */
[----:B------:R-:W-:Y:S01]  /*b840*/  IMAD.MOV.U32 R5, RZ, RZ, R18 ;  /* 0x000000ffff057224 */ /* 0x000fe200078e0012 */
[----:B------:R-:W-:-:S03]  /*b850*/  PRMT R0, R0, 0x7773, RZ ;  /* 0x0000777300007816 */ /* 0x000fc600000000ff */
[----:B------:R-:W-:Y:S01]  /*b860*/  IMAD R19, R8, R19, RZ ;  /* 0x0000001308137224 */ /* 0x000fe200078e02ff */
[----:B------:R-:W-:Y:S02]  /*b870*/  MOV R18, R0 ;  /* 0x0000000000127202 */ /* 0x000fe40000000f00 */
[----:B------:R-:W-:-:S03]  /*b880*/  PRMT R0, R24, 0x7604, R27 ;  /* 0x0000760418007816 */ /* 0x000fc6000000001b */
[----:B------:R-:W-:Y:S01]  /*b890*/  IMAD R18, R5, R18, RZ ;  /* 0x0000001205127224 */ /* 0x000fe200078e02ff */
[----:B------:R-:W-:-:S04]  /*b8a0*/  PRMT R5, R19, 0x7054, R0 ;  /* 0x0000705413057816 */ /* 0x000fc80000000000 */
[----:B------:R-:W-:-:S05]  /*b8b0*/  PRMT R5, R18, 0x654, R5 ;  /* 0x0000065412057816 */ /* 0x000fca0000000005 */
[----:B------:R0:W-:Y:S02]  /*b8c0*/  STS [R4.X4+0x10], R5 ;  /* 0x0000100504007388 */ /* 0x0001e40000004800 */
.L_x_4660:
[----:B------:R-:W-:Y:S05]  /*b8d0*/  BSYNC B0 ;  /* 0x0000000000007941 */ /* 0x000fea0003800000 */
.L_x_4659:
[----:B------:R-:W-:-:S04]  /*b8e0*/  SHF.R.S32.HI R3, RZ, 0x1, R3 ;  /* 0x00000001ff037819 */ /* 0x000fc80000011403 */
[----:B------:R-:W-:-:S13]  /*b8f0*/  ISETP.GE.AND P0, PT, R3, 0x20, PT ;  /* 0x000000200300780c */ /* 0x000fda0003f06270 */
[----:B------:R-:W-:Y:S05]  /*b900*/  @P0 BRA `(.L_x_4661) ;  /* 0xfffffe1000000947 */ /* 0x000fea000383ffff */
[----:B------:R-:W-:-:S05]  /*b910*/  IMAD.MOV.U32 R0, RZ, RZ, 0x20 ;  /* 0x00000020ff007424 */ /* 0x000fca00078e00ff */
.L_x_4658:
[----:B0-----:R-:W-:Y:S01]  /*b920*/  ISETP.GE.AND P0, PT, R0, 0x2, PT ;  /* 0x000000020000780c */ /* 0x001fe20003f06270 */
[----:B------:R-:W-:Y:S01]  /*b930*/  WARPSYNC 0xffffffff ;  /* 0xffffffff00007948 */ /* 0x000fe20003800000 */
[----:B------:R-:W-:Y:S11]  /*b940*/  BAR.SYNC.DEFER_BLOCKING 0x0 ;  /* 0x0000000000007b1d */ /* 0x000ff60000010000 */
[----:B------:R-:W-:Y:S05]  /*b950*/  @!P0 BRA `(.L_x_4657) ;  /* 0x000001d000008947 */ /* 0x000fea0003800000 */
[----:B------:R-:W-:Y:S02]  /*b960*/  IMAD.MOV.U32 R3, RZ, RZ, 0x1 ;  /* 0x00000001ff037424 */ /* 0x000fe400078e00ff */
.L_x_4662:
[----:B------:R-:W-:Y:S02]  /*b970*/  LOP3.LUT R5, R24, 0xffff, RZ, 0xc0, !PT ;  /* 0x0000ffff18057812 */ /* 0x000fe400078ec0ff */
[----:B------:R-:W-:-:S02]  /*b980*/  LOP3.LUT R6, R19, 0xffff, RZ, 0xc0, !PT ;  /* 0x0000ffff13067812 */ /* 0x000fc400078ec0ff */
[----:B------:R-:W-:Y:S02]  /*b990*/  LOP3.LUT R4, R27, 0xffff, RZ, 0xc0, !PT ;  /* 0x0000ffff1b047812 */ /* 0x000fe400078ec0ff */
[----:B------:R-:W-:Y:S02]  /*b9a0*/  LOP3.LUT R7, R18, 0xffff, RZ, 0xc0, !PT ;  /* 0x0000ffff12077812 */ /* 0x000fe400078ec0ff */
[----:B------:R-:W-:Y:S02]  /*b9b0*/  PRMT R5, R5, 0x8880, RZ ;  /* 0x0000888005057816 */ /* 0x000fe400000000ff */
[----:B------:R-:W-:Y:S02]  /*b9c0*/  PRMT R8, R6, 0x8880, RZ ;  /* 0x0000888006087816 */ /* 0x000fe400000000ff */
[----:B------:R-:W-:Y:S02]  /*b9d0*/  PRMT R4, R4, 0x8880, RZ ;  /* 0x0000888004047816 */ /* 0x000fe400000000ff */
[----:B------:R-:W-:-:S02]  /*b9e0*/  PRMT R10, R7, 0x8880, RZ ;  /* 0x00008880070a7816 */ /* 0x000fc400000000ff */
[----:B------:R-:W-:Y:S01]  /*b9f0*/  MOV R6, R5 ;  /* 0x0000000500067202 */ /* 0x000fe20000000f00 */
[----:B------:R-:W0:Y:S01]  /*ba00*/  SHFL.DOWN PT, R8, R8, R3, 0x1f ;  /* 0x08001f0308087589 */ /* 0x000e2200000e0000 */
[----:B------:R-:W-:Y:S02]  /*ba10*/  PRMT R12, R27, 0x9910, RZ ;  /* 0x000099101b0c7816 */ /* 0x000fe400000000ff */
[----:B------:R-:W-:Y:S01]  /*ba20*/  PRMT R5, R24, 0x9910, RZ ;  /* 0x0000991018057816 */ /* 0x000fe200000000ff */
[----:B------:R-:W1:Y:S01]  /*ba30*/  SHFL.DOWN PT, R4, R4, R3, 0x1f ;  /* 0x08001f0304047589 */ /* 0x000e6200000e0000 */
[----:B------:R-:W-:Y:S02]  /*ba40*/  PRMT R14, R19, 0x9910, RZ ;  /* 0x00009910130e7816 */ /* 0x000fe400000000ff */
[----:B------:R-:W-:Y:S01]  /*ba50*/  PRMT R7, R18, 0x9910, RZ ;  /* 0x0000991012077816 */ /* 0x000fe200000000ff */
        /* <DEDUP_REMOVED lines=13> */
.L_x_4657:
[----:B------:R-:W-:Y:S01]  /*bb30*/  ISETP.NE.AND P1, PT, RZ, c[0x0][0x338], PT ;  /* 0x0000ce00ff007a0c */ /* 0x000fe20003f25270 */
[----:B------:R-:W-:Y:S01]  /*bb40*/  HFMA2.MMA R28, -RZ, RZ, 0, 0 ;  /* 0x00000000ff1c7435 */ /* 0x000fe200000001ff */
[----:B------:R-:W-:-:S11]  /*bb50*/  IMAD.MOV.U32 R26, RZ, RZ, RZ ;  /* 0x000000ffff1a7224 */ /* 0x000fd600078e00ff */
[----:B------:R-:W-:Y:S05]  /*bb60*/  @!P1 BRA `(.L_x_4663) ;  /* 0x00000c8000009947 */ /* 0x000fea0003800000 */
[----:B------:R-:W-:Y:S01]  /*bb70*/  IMAD.MOV.U32 R4, RZ, RZ, RZ ;  /* 0x000000ffff047224 */ /* 0x000fe200078e00ff */
[----:B------:R-:W-:Y:S01]  /*bb80*/  MOV R0, 0x1 ;  /* 0x0000000100007802 */ /* 0x000fe20000000f00 */
[----:B------:R-:W-:-:S03]  /*bb90*/  IMAD.MOV.U32 R5, RZ, RZ, R23 ;  /* 0x000000ffff057224 */ /* 0x000fc600078e0017 */
[----:B------:R-:W-:Y:S01]  /*bba0*/  ISETP.NE.AND P0, PT, R0, c[0x0][0x338], PT ;  /* 0x0000ce0000007a0c */ /* 0x000fe20003f05270 */
[----:B------:R-:W-:-:S05]  /*bbb0*/  IMAD.HI.U32 R4, R23, c[0x0][0x340], R4 ;  /* 0x0000d00017047a27 */ /* 0x000fca00078e0004 */
        /* <DEDUP_REMOVED lines=195> */
.L_x_4663:
        /* <DEDUP_REMOVED lines=200> */
.L_x_4664:
[----:B------:R-:W-:Y:S01]  /*d470*/  MOV R25, RZ ;  /* 0x000000ff00197202 */ /* 0x000fe20000000f00 */
[----:B------:R-:W-:Y:S01]  /*d480*/  IMAD.MOV.U32 R16, RZ, RZ, RZ ;  /* 0x000000ffff107224 */ /* 0x000fe200078e00ff */
        /* <DEDUP_REMOVED lines=200> */
.L_x_4665:
        /* <DEDUP_REMOVED lines=200> */
.L_x_4666:
[----:B------:R-:W-:Y:S01]  /*ed90*/  ISETP.NE.U32.AND P0, PT, RZ, c[0x0][0x548], PT ;  /* 0x00015200ff007a0c */ /* 0x000fe20003f05070 */
[----:B------:R-:W-:Y:S01]  /*eda0*/  CS2R R4, SRZ ;  /* 0x0000000000047805 */ /* 0x000fe2000001ff00 */
[----:B------:R-:W-:Y:S01]  /*edb0*/  ISETP.NE.AND P3, PT, RZ, c[0x0][0x184], PT ;  /* 0x00006100ff007a0c */ /* 0x000fe20003f65270 */
[----:B------:R-:W-:Y:S01]  /*edc0*/  IMAD.MOV.U32 R12, RZ, RZ, RZ ;  /* 0x000000ffff0c7224 */ /* 0x000fe200078e00ff */
[----:B------:R-:W-:-:S13]  /*edd0*/  ISETP.NE.AND.EX P0, PT, RZ, c[0x0][0x54c], PT, P0 ;  /* 0x00015300ff007a0c */ /* 0x000fda0003f05300 */
        /* <DEDUP_REMOVED lines=209> */
[----:B------:R-:W-:Y:S02]  /*faf0*/  @P0 IMAD R25, R10, c[0x0][0x528], R25 ;  /* 0x00014a000a190a24 */ /* 0x000fe400078e0219 */
.L_x_4668:
        /* <DEDUP_REMOVED lines=200> */
.L_x_4669:
[----:B------:R-:W-:Y:S01]  /*10780*/  IMAD.MOV.U32 R16, RZ, RZ, RZ ;  /* 0x000000ffff107224 */ /* 0x000fe200078e00ff */
[----:B------:R-:W-:Y:S01]  /*10790*/  MOV R22, RZ ;  /* 0x000000ff00167202 */ /* 0x000fe20000000f00 */
        /* <DEDUP_REMOVED lines=200> */
.L_x_4670:
        /* <DEDUP_REMOVED lines=200> */
.L_x_4671:
        /* <DEDUP_REMOVED lines=11> */
.L_x_4673:
[----:B------:R-:W-:Y:S05]  /*12150*/  BSYNC B0 ;  /* 0x0000000000007941 */ /* 0x000fea0003800000 */
.L_x_4672:
        /* <DEDUP_REMOVED lines=11> */
[----:B------:R0:W-:Y:S04]  /*12210*/  STG.E.U8 [R6.64], R27 ;  /* 0x0000001b06007986 */ /* 0x0001e8000c101124 */
[----:B------:R0:W-:Y:S04]  /*12220*/  STG.E.U8 [R6.64+0x1], R24 ;  /* 0x0000011806007986 */ /* 0x0001e8000c101124 */
[----:B------:R0:W-:Y:S04]  /*12230*/  STG.E.U8 [R6.64+0x2], R19 ;  /* 0x0000021306007986 */ /* 0x0001e8000c101124 */
[----:B------:R0:W-:Y:S02]  /*12240*/  STG.E.U8 [R6.64+0x3], R18 ;  /* 0x0000031206007986 */ /* 0x0001e4000c101124 */
.L_x_4675:
[----:B------:R-:W-:Y:S05]  /*12250*/  BSYNC B0 ;  /* 0x0000000000007941 */ /* 0x000fea0003800000 */
.L_x_4674:
        /* <DEDUP_REMOVED lines=12> */
[----:B------:R-:W1:Y:S01]  /*12320*/  S2R R3, SR_LANEID ;  /* 0x0000000000037919 */ /* 0x000e620000000000 */
[----:B------:R-:W-:Y:S01]  /*12330*/  VOTEU.ANY UR4, UPT, PT ;  /* 0x0000000000047886 */ /* 0x000fe200038e0100 */
[----:B0-----:R-:W-:Y:S01]  /*12340*/  HFMA2.MMA R7, -RZ, RZ, 0, 2.384185791015625e-07 ;  /* 0x00000004ff077435 */ /* 0x001fe200000001ff */
[----:B------:R-:W1:Y:S08]  /*12350*/  FLO.U32 R8, UR4 ;  /* 0x0000000400087d00 */ /* 0x000e7000080e0000 */
[----:B------:R-:W0:Y:S01]  /*12360*/  POPC R9, UR4 ;  /* 0x0000000400097d09 */ /* 0x000e220008000000 */
[----:B------:R-:W-:Y:S01]  /*12370*/  IMAD.WIDE.U32 R6, R0, R7, c[0x0][0x558] ;  /* 0x0001560000067625 */ /* 0x000fe200078e0007 */
[----:B-1----:R-:W-:-:S13]  /*12380*/  ISETP.EQ.U32.AND P0, PT, R8, R3, PT ;  /* 0x000000030800720c */ /* 0x002fda0003f02070 */
[----:B0-----:R-:W2:Y:S01]  /*12390*/  @P0 ATOMG.E.ADD.STRONG.GPU PT, R7, [R6.64], R9 ;  /* 0x00000009060709a8 */ /* 0x001ea200081ee1e4 */
        /* <DEDUP_REMOVED lines=11> */
.L_x_4677:
[----:B------:R-:W-:Y:S05]  /*12450*/  BSYNC B0 ;  /* 0x0000000000007941 */ /* 0x000fea0003800000 */
.L_x_4676:
        /* <DEDUP_REMOVED lines=18> */
[C---:B------:R-:W-:Y:S02]  /*12580*/  PRMT R24, R27.reuse, 0x7610, R24 ;  /* 0x000076101b187816 */ /* 0x040fe40000000018 */
[----:B------:R-:W-:Y:S02]  /*12590*/  PRMT R19, R27, 0x7610, R19 ;  /* 0x000076101b137816 */ /* 0x000fe40000000013 */
[----:B------:R-:W-:Y:S02]  /*125a0*/  ISETP.GE.U32.AND P0, PT, R3, c[0x0][0x178], PT ;  /* 0x00005e0003007a0c */ /* 0x000fe40003f06070 */
[----:B------:R-:W-:-:S11]  /*125b0*/  PRMT R18, R27, 0x7610, R18 ;  /* 0x000076101b127816 */ /* 0x000fd60000000012 */
[----:B------:R-:W-:Y:S05]  /*125c0*/  @P0 BRA `(.L_x_4681) ;  /* 0x000001a000000947 */ /* 0x000fea0003800000 */
[C---:B------:R-:W-:Y:S02]  /*125d0*/  PRMT R24, R27.reuse, 0x7610, R24 ;  /* 0x000076101b187816 */ /* 0x040fe40000000018 */
[C---:B------:R-:W-:Y:S02]  /*125e0*/  PRMT R19, R27.reuse, 0x7610, R19 ;  /* 0x000076101b137816 */ /* 0x040fe40000000013 */
[----:B------:R-:W-:Y:S02]  /*125f0*/  PRMT R18, R27, 0x7610, R18 ;  /* 0x000076101b127816 */ /* 0x000fe40000000012 */
.L_x_4682:
[----:B------:R-:W-:Y:S02]  /*12600*/  IMAD.MOV.U32 R7, RZ, RZ, 0x4 ;  /* 0x00000004ff077424 */ /* 0x000fe400078e00ff */
[----:B------:R-:W-:-:S04]  /*12610*/  IMAD R6, R0, c[0x0][0x10], R3 ;  /* 0x0000040000067a24 */ /* 0x000fc800078e0203 */
[----:B------:R-:W-:-:S05]  /*12620*/  IMAD.WIDE.U32 R6, R6, R7, c[0x0][0x550] ;  /* 0x0001540006067625 */ /* 0x000fca00078e0007 */
[----:B------:R-:W2:Y:S04]  /*12630*/  LDG.E.U8 R8, [R6.64] ;  /* 0x0000002406087981 */ /* 0x000ea8000c1e1100 */
[----:B------:R-:W3:Y:S04]  /*12640*/  LDG.E.U8 R9, [R6.64+0x1] ;  /* 0x0000012406097981 */ /* 0x000ee8000c1e1100 */
[----:B------:R-:W4:Y:S04]  /*12650*/  LDG.E.U8 R10, [R6.64+0x2] ;  /* 0x00000224060a7981 */ /* 0x000f28000c1e1100 */
[----:B------:R-:W5:Y:S01]  /*12660*/  LDG.E.U8 R11, [R6.64+0x3] ;  /* 0x00000324060b7981 */ /* 0x000f62000c1e1100 */
[----:B------:R-:W-:-:S02]  /*12670*/  MOV R20, c[0x0][0x0] ;  /* 0x0000000000147a02 */ /* 0x000fc40000000f00 */
[----:B------:R-:W-:Y:S02]  /*12680*/  PRMT R13, R27, 0x9910, RZ ;  /* 0x000099101b0d7816 */ /* 0x000fe400000000ff */
[----:B------:R-:W-:Y:S01]  /*12690*/  PRMT R14, R24, 0x9910, RZ ;  /* 0x00009910180e7816 */ /* 0x000fe200000000ff */
[----:B------:R-:W-:Y:S01]  /*126a0*/  IMAD R3, R20, c[0x0][0x4], R3 ;  /* 0x0000010014037a24 */ /* 0x000fe200078e0203 */
[----:B------:R-:W-:Y:S02]  /*126b0*/  PRMT R15, R19, 0x9910, RZ ;  /* 0x00009910130f7816 */ /* 0x000fe400000000ff */
[----:B------:R-:W-:Y:S02]  /*126c0*/  PRMT R18, R18, 0x9910, RZ ;  /* 0x0000991012127816 */ /* 0x000fe400000000ff */
[----:B------:R-:W-:Y:S01]  /*126d0*/  ISETP.GE.U32.AND P0, PT, R3, c[0x0][0x178], PT ;  /* 0x00005e0003007a0c */ /* 0x000fe20003f06070 */
[----:B--2---:R-:W-:Y:S02]  /*126e0*/  IMAD R8, R8, R13, RZ ;  /* 0x0000000d08087224 */ /* 0x004fe400078e02ff */
[----:B---3--:R-:W-:-:S03]  /*126f0*/  IMAD R9, R9, R14, RZ ;  /* 0x0000000e09097224 */ /* 0x008fc600078e02ff */
[----:B------:R-:W-:Y:S01]  /*12700*/  PRMT R27, R8, 0x7610, R27 ;  /* 0x00007610081b7816 */ /* 0x000fe2000000001b */
[----:B----4-:R-:W-:Y:S01]  /*12710*/  IMAD R10, R10, R15, RZ ;  /* 0x0000000f0a0a7224 */ /* 0x010fe200078e02ff */
[----:B------:R-:W-:Y:S01]  /*12720*/  PRMT R24, R9, 0x7610, R24 ;  /* 0x0000761009187816 */ /* 0x000fe20000000018 */
[----:B-----5:R-:W-:-:S03]  /*12730*/  IMAD R11, R11, R18, RZ ;  /* 0x000000120b0b7224 */ /* 0x020fc600078e02ff */
[----:B------:R-:W-:Y:S02]  /*12740*/  PRMT R19, R10, 0x7610, R19 ;  /* 0x000076100a137816 */ /* 0x000fe40000000013 */
[----:B------:R-:W-:Y:S01]  /*12750*/  PRMT R18, R11, 0x7610, R18 ;  /* 0x000076100b127816 */ /* 0x000fe20000000012 */
[----:B------:R-:W-:Y:S05]  /*12760*/  @!P0 BRA `(.L_x_4682) ;  /* 0xfffffe9000008947 */ /* 0x000fea000383ffff */
.L_x_4681:
[----:B------:R-:W-:Y:S05]  /*12770*/  BSYNC B1 ;  /* 0x0000000000017941 */ /* 0x000fea0003800000 */
.L_x_4680:
[----:B------:R-:W-:Y:S05]  /*12780*/  BRA `(.L_x_4683) ;  /* 0x0000020000007947 */ /* 0x000fea0003800000 */
.L_x_4679:
[----:B------:R-:W-:Y:S02]  /*12790*/  ISETP.GE.U32.AND P0, PT, R17, c[0x0][0x178], PT ;  /* 0x00005e0011007a0c */ /* 0x000fe40003f06070 */
[C---:B------:R-:W-:Y:S02]  /*127a0*/  PRMT R24, R27.reuse, 0x7610, R24 ;  /* 0x000076101b187816 */ /* 0x040fe40000000018 */
[C---:B------:R-:W-:Y:S02]  /*127b0*/  PRMT R19, R27.reuse, 0x7610, R19 ;  /* 0x000076101b137816 */ /* 0x040fe40000000013 */
[----:B------:R-:W-:-:S07]  /*127c0*/  PRMT R18, R27, 0x7610, R18 ;  /* 0x000076101b127816 */ /* 0x000fce0000000012 */
[----:B------:R-:W-:Y:S05]  /*127d0*/  @P0 BRA `(.L_x_4683) ;  /* 0x000001b000000947 */ /* 0x000fea0003800000 */
[C---:B------:R-:W-:Y:S01]  /*127e0*/  PRMT R24, R27.reuse, 0x7610, R24 ;  /* 0x000076101b187816 */ /* 0x040fe20000000018 */
[----:B------:R-:W-:Y:S01]  /*127f0*/  IMAD.MOV.U32 R3, RZ, RZ, R17 ;  /* 0x000000ffff037224 */ /* 0x000fe200078e0011 */
[C---:B------:R-:W-:Y:S02]  /*12800*/  PRMT R19, R27.reuse, 0x7610, R19 ;  /* 0x000076101b137816 */ /* 0x040fe40000000013 */
[----:B------:R-:W-:Y:S02]  /*12810*/  PRMT R18, R27, 0x7610, R18 ;  /* 0x000076101b127816 */ /* 0x000fe40000000012 */
.L_x_4684:
[----:B------:R-:W-:Y:S01]  /*12820*/  HFMA2.MMA R6, -RZ, RZ, 0, 2.384185791015625e-07 ;  /* 0x00000004ff067435 */ /* 0x000fe200000001ff */
[----:B------:R-:W-:-:S04]  /*12830*/  IMAD R7, R0, c[0x0][0x10], R3 ;  /* 0x0000040000077a24 */ /* 0x000fc800078e0203 */
[----:B------:R-:W-:-:S05]  /*12840*/  IMAD R7, R7, c[0x0][0x0], R2 ;  /* 0x0000000007077a24 */ /* 0x000fca00078e0202 */
[----:B------:R-:W-:-:S05]  /*12850*/  IMAD.WIDE.U32 R6, R7, R6, c[0x0][0x550] ;  /* 0x0001540007067625 */ /* 0x000fca00078e0006 */
[----:B------:R-:W2:Y:S04]  /*12860*/  LDG.E.U8 R8, [R6.64] ;  /* 0x0000002406087981 */ /* 0x000ea8000c1e1100 */
[----:B------:R-:W3:Y:S04]  /*12870*/  LDG.E.U8 R9, [R6.64+0x1] ;  /* 0x0000012406097981 */ /* 0x000ee8000c1e1100 */
[----:B------:R-:W4:Y:S04]  /*12880*/  LDG.E.U8 R10, [R6.64+0x2] ;  /* 0x00000224060a7981 */ /* 0x000f28000c1e1100 */
[----:B------:R-:W5:Y:S01]  /*12890*/  LDG.E.U8 R11, [R6.64+0x3] ;  /* 0x00000324060b7981 */ /* 0x000f62000c1e1100 */
[----:B------:R-:W-:-:S02]  /*128a0*/  IADD3 R3, R3, c[0x0][0x4], RZ ;  /* 0x0000010003037a10 */ /* 0x000fc40007ffe0ff */
[----:B------:R-:W-:Y:S02]  /*128b0*/  PRMT R13, R27, 0x9910, RZ ;  /* 0x000099101b0d7816 */ /* 0x000fe400000000ff */
[----:B------:R-:W-:Y:S02]  /*128c0*/  ISETP.GE.U32.AND P0, PT, R3, c[0x0][0x178], PT ;  /* 0x00005e0003007a0c */ /* 0x000fe40003f06070 */
[----:B------:R-:W-:Y:S02]  /*128d0*/  PRMT R14, R24, 0x9910, RZ ;  /* 0x00009910180e7816 */ /* 0x000fe400000000ff */
[----:B------:R-:W-:Y:S02]  /*128e0*/  PRMT R15, R19, 0x9910, RZ ;  /* 0x00009910130f7816 */ /* 0x000fe400000000ff */
[----:B------:R-:W-:Y:S01]  /*128f0*/  PRMT R18, R18, 0x9910, RZ ;  /* 0x0000991012127816 */ /* 0x000fe200000000ff */
        /* <DEDUP_REMOVED lines=9> */
.L_x_4683:
[----:B------:R-:W-:Y:S05]  /*12990*/  BSYNC B0 ;  /* 0x0000000000007941 */ /* 0x000fea0003800000 */
.L_x_4678:
[----:B------:R-:W-:Y:S01]  /*129a0*/  PRMT R0, R24, 0x7604, R27 ;  /* 0x0000760418007816 */ /* 0x000fe2000000001b */
[----:B------:R-:W-:Y:S02]  /*129b0*/  ULDC UR4, c[0x0][0x4] ;  /* 0x0000010000047ab9 */ /* 0x000fe40000000800 */
[----:B------:R-:W-:Y:S01]  /*129c0*/  USHF.R.U32.HI UR4, URZ, 0x1, UR4 ;  /* 0x000000013f047899 */ /* 0x000fe20008011604 */
[----:B------:R-:W-:Y:S01]  /*129d0*/  PRMT R3, R19, 0x7054, R0 ;  /* 0x0000705413037816 */ /* 0x000fe20000000000 */
[----:B------:R-:W-:-:S03]  /*129e0*/  IMAD R0, R17, c[0x0][0x0], R2 ;  /* 0x0000000011007a24 */ /* 0x000fc600078e0202 */
[----:B------:R-:W-:Y:S02]  /*129f0*/  PRMT R7, R18, 0x654, R3 ;  /* 0x0000065412077816 */ /* 0x000fe40000000003 */
[----:B------:R-:W-:Y:S02]  /*12a00*/  ISETP.NE.AND P0, PT, RZ, UR4, PT ;  /* 0x00000004ff007c0c */ /* 0x000fe4000bf05270 */
[----:B------:R-:W-:Y:S01]  /*12a10*/  LEA R3, R0, 0x10, 0x2 ;  /* 0x0000001000037811 */ /* 0x000fe200078e10ff */
[----:B------:R0:W-:Y:S10]  /*12a20*/  STS [R0.X4+0x10], R7 ;  /* 0x0000100700007388 */ /* 0x0001f40000004800 */
[----:B------:R-:W-:Y:S05]  /*12a30*/  @!P0 BRA `(.L_x_4685) ;  /* 0x0000020000008947 */ /* 0x000fea0003800000 */
[----:B0-----:R-:W-:-:S05]  /*12a40*/  IMAD.U32 R6, RZ, RZ, UR4 ;  /* 0x00000004ff067e24 */ /* 0x001fca000f8e00ff */
.L_x_4688:
        /* <DEDUP_REMOVED lines=15> */
[----:B------:R-:W-:-:S02]  /*12b40*/  PRMT R9, R6, 0x7771, RZ ;  /* 0x0000777106097816 */ /* 0x000fc400000000ff */
[C---:B------:R-:W-:Y:S01]  /*12b50*/  PRMT R10, R6.reuse, 0x7773, RZ ;  /* 0x00007773060a7816 */ /* 0x040fe200000000ff */
[----:B------:R-:W-:Y:S01]  /*12b60*/  IMAD R27, R27, R8, RZ ;  /* 0x000000081b1b7224 */ /* 0x000fe200078e02ff */
[----:B------:R-:W-:Y:S01]  /*12b70*/  PRMT R8, R6, 0x7772, RZ ;  /* 0x0000777206087816 */ /* 0x000fe200000000ff */
[----:B------:R-:W-:Y:S01]  /*12b80*/  IMAD R24, R24, R9, RZ ;  /* 0x0000000918187224 */ /* 0x000fe200078e02ff */
[----:B------:R-:W-:-:S03]  /*12b90*/  MOV R9, R10 ;  /* 0x0000000a00097202 */ /* 0x000fc60000000f00 */
[----:B------:R-:W-:Y:S02]  /*12ba0*/  IMAD.MOV.U32 R6, RZ, RZ, R8 ;  /* 0x000000ffff067224 */ /* 0x000fe400078e0008 */
[----:B------:R-:W-:Y:S02]  /*12bb0*/  IMAD R18, R18, R9, RZ ;  /* 0x0000000912127224 */ /* 0x000fe400078e02ff */
[----:B------:R-:W-:Y:S01]  /*12bc0*/  IMAD R19, R19, R6, RZ ;  /* 0x0000000613137224 */ /* 0x000fe200078e02ff */
[----:B------:R-:W-:-:S04]  /*12bd0*/  PRMT R6, R24, 0x7604, R27 ;  /* 0x0000760418067816 */ /* 0x000fc8000000001b */
[----:B------:R-:W-:-:S04]  /*12be0*/  PRMT R9, R19, 0x7054, R6 ;  /* 0x0000705413097816 */ /* 0x000fc80000000006 */
[----:B------:R-:W-:-:S05]  /*12bf0*/  PRMT R9, R18, 0x654, R9 ;  /* 0x0000065412097816 */ /* 0x000fca0000000009 */
[----:B------:R0:W-:Y:S02]  /*12c00*/  STS [R0.X4+0x10], R9 ;  /* 0x0000100900007388 */ /* 0x0001e40000004800 */
.L_x_4687:
[----:B------:R-:W-:Y:S05]  /*12c10*/  BSYNC B0 ;  /* 0x0000000000007941 */ /* 0x000fea0003800000 */
.L_x_4686:
[----:B------:R-:W-:Y:S01]  /*12c20*/  IMAD.MOV.U32 R6, RZ, RZ, R7 ;  /* 0x000000ffff067224 */ /* 0x000fe200078e0007 */
[----:B------:R-:W-:Y:S05]  /*12c30*/  @P2 BRA `(.L_x_4688) ;  /* 0xfffffe1000002947 */ /* 0x000fea000383ffff */
.L_x_4685:
[----:B0-----:R-:W-:-:S13]  /*12c40*/  ISETP.NE.AND P0, PT, RZ, c[0x0][0x17c], PT ;  /* 0x00005f00ff007a0c */ /* 0x001fda0003f05270 */
[----:B------:R-:W-:Y:S05]  /*12c50*/  @!P0 BRA `(.L_x_4689) ;  /* 0x000004c000008947 */ /* 0x000fea0003800000 */
[----:B------:R-:W-:Y:S01]  /*12c60*/  MOV R7, c[0x0][0x0] ;  /* 0x0000000000077a02 */ /* 0x000fe20000000f00 */
[----:B------:R-:W-:-:S03]  /*12c70*/  IMAD.MOV.U32 R6, RZ, RZ, c[0x0][0x0] ;  /* 0x00000000ff067624 */ /* 0x000fc600078e00ff */
[----:B------:R-:W-:-:S13]  /*12c80*/  ISETP.GT.AND P0, PT, R7, 0x20, PT ;  /* 0x000000200700780c */ /* 0x000fda0003f04270 */
[----:B------:R-:W-:Y:S05]  /*12c90*/  @!P0 BRA `(.L_x_4690) ;  /* 0x0000028000008947 */ /* 0x000fea0003800000 */
[----:B------:R-:W-:Y:S02]  /*12ca0*/  PRMT R6, R24, 0x7604, R27 ;  /* 0x0000760418067816 */ /* 0x000fe4000000001b */
[----:B------:R-:W-:Y:S02]  /*12cb0*/  LEA.HI R7, R7, c[0x0][0x0], RZ, 0x1 ;  /* 0x0000000007077a11 */ /* 0x000fe400078f08ff */
[----:B------:R-:W-:Y:S01]  /*12cc0*/  PRMT R9, R19, 0x7054, R6 ;  /* 0x0000705413097816 */ /* 0x000fe20000000006 */
[----:B------:R-:W-:Y:S01]  /*12cd0*/  HFMA2.MMA R6, -RZ, RZ, 0, 1.9073486328125e-06 ;  /* 0x00000020ff067435 */ /* 0x000fe200000001ff */
[----:B------:R-:W-:Y:S02]  /*12ce0*/  SHF.R.S32.HI R7, RZ, 0x1, R7 ;  /* 0x00000001ff077819 */ /* 0x000fe40000011407 */
[----:B------:R-:W-:Y:S02]  /*12cf0*/  PRMT R9, R18, 0x654, R9 ;  /* 0x0000065412097816 */ /* 0x000fe40000000009 */
[----:B------:R-:W-:-:S03]  /*12d00*/  ISETP.GE.AND P0, PT, R7, 0x20, PT ;  /* 0x000000200700780c */ /* 0x000fc60003f06270 */
[----:B------:R0:W-:Y:S10]  /*12d10*/  STS [R0.X4+0x10], R9 ;  /* 0x0000100900007388 */ /* 0x0001f40000004800 */
[----:B0-----:R-:W-:Y:S05]  /*12d20*/  @!P0 BRA `(.L_x_4690) ;  /* 0x000001f000008947 */ /* 0x001fea0003800000 */
.L_x_4693:
[----:B------:R-:W-:Y:S01]  /*12d30*/  IMAD.IADD R6, R2, 0x1, R7 ;  /* 0x0000000102067824 */ /* 0x000fe200078e0207 */
[----:B------:R-:W-:Y:S04]  /*12d40*/  BAR.SYNC.DEFER_BLOCKING 0x0 ;  /* 0x0000000000007b1d */ /* 0x000fe80000010000 */
[----:B------:R-:W-:-:S02]  /*12d50*/  ISETP.GE.U32.AND P0, PT, R6, c[0x0][0x0], PT ;  /* 0x0000000006007a0c */ /* 0x000fc40003f06070 */
[----:B------:R-:W-:Y:S02]  /*12d60*/  BSSY B0, `(.L_x_4691) ;  /* 0x0000017000007945 */ /* 0x000fe40003800000 */
[----:B------:R-:W-:-:S13]  /*12d70*/  ISETP.GE.U32.OR P0, PT, R2, R7, P0 ;  /* 0x000000070200720c */ /* 0x000fda0000706470 */
[----:B0-----:R-:W-:Y:S05]  /*12d80*/  @P0 BRA `(.L_x_4692) ;  /* 0x0000014000000947 */ /* 0x001fea0003800000 */
[----:B------:R-:W-:Y:S02]  /*12d90*/  LEA R6, R7, R3, 0x2 ;  /* 0x0000000307067211 */ /* 0x000fe400078e10ff */
[----:B------:R-:W-:Y:S02]  /*12da0*/  PRMT R8, R27, 0x9910, RZ ;  /* 0x000099101b087816 */ /* 0x000fe400000000ff */
[----:B------:R-:W-:Y:S02]  /*12db0*/  PRMT R9, R24, 0x9910, RZ ;  /* 0x0000991018097816 */ /* 0x000fe400000000ff */
[----:B------:R-:W0:Y:S01]  /*12dc0*/  LDS R6, [R6] ;  /* 0x0000000006067984 */ /* 0x000e220000000800 */
[----:B------:R-:W-:Y:S02]  /*12dd0*/  PRMT R18, R18, 0x9910, RZ ;  /* 0x0000991012127816 */ /* 0x000fe400000000ff */
        /* <DEDUP_REMOVED lines=15> */
.L_x_4692:
[----:B------:R-:W-:Y:S05]  /*12ed0*/  BSYNC B0 ;  /* 0x0000000000007941 */ /* 0x000fea0003800000 */
.L_x_4691:
[----:B------:R-:W-:-:S04]  /*12ee0*/  SHF.R.S32.HI R7, RZ, 0x1, R7 ;  /* 0x00000001ff077819 */ /* 0x000fc80000011407 */
[----:B------:R-:W-:-:S13]  /*12ef0*/  ISETP.GE.AND P0, PT, R7, 0x20, PT ;  /* 0x000000200700780c */ /* 0x000fda0003f06270 */
[----:B------:R-:W-:Y:S05]  /*12f00*/  @P0 BRA `(.L_x_4693) ;  /* 0xfffffe2000000947 */ /* 0x000fea000383ffff */
[----:B------:R-:W-:-:S04]  /*12f10*/  IMAD.MOV.U32 R6, RZ, RZ, 0x20 ;  /* 0x00000020ff067424 */ /* 0x000fc800078e00ff */
.L_x_4690:
[----:B------:R-:W-:Y:S01]  /*12f20*/  BAR.SYNC.DEFER_BLOCKING 0x0 ;  /* 0x0000000000007b1d */ /* 0x000fe20000010000 */
[----:B------:R-:W-:-:S13]  /*12f30*/  ISETP.GE.AND P0, PT, R6, 0x2, PT ;  /* 0x000000020600780c */ /* 0x000fda0003f06270 */
[----:B------:R-:W-:Y:S05]  /*12f40*/  @!P0 BRA `(.L_x_4689) ;  /* 0x000001d000008947 */ /* 0x000fea0003800000 */
[----:B------:R-:W-:Y:S02]  /*12f50*/  HFMA2.MMA R3, -RZ, RZ, 0, 5.9604644775390625e-08 ;  /* 0x00000001ff037435 */ /* 0x000fe400000001ff */
.L_x_4694:
[----:B------:R-:W-:Y:S02]  /*12f60*/  LOP3.LUT R7, R19, 0xffff, RZ, 0xc0, !PT ;  /* 0x0000ffff13077812 */ /* 0x000fe400078ec0ff */
[----:B------:R-:W-:Y:S02]  /*12f70*/  LOP3.LUT R8, R18, 0xffff, RZ, 0xc0, !PT ;  /* 0x0000ffff12087812 */ /* 0x000fe400078ec0ff */
[----:B------:R-:W-:Y:S02]  /*12f80*/  PRMT R7, R7, 0x8880, RZ ;  /* 0x0000888007077816 */ /* 0x000fe400000000ff */
[----:B0-----:R-:W-:Y:S02]  /*12f90*/  LOP3.LUT R0, R27, 0xffff, RZ, 0xc0, !PT ;  /* 0x0000ffff1b007812 */ /* 0x001fe400078ec0ff */
[----:B------:R-:W-:Y:S02]  /*12fa0*/  LOP3.LUT R2, R24, 0xffff, RZ, 0xc0, !PT ;  /* 0x0000ffff18027812 */ /* 0x000fe400078ec0ff */
[----:B------:R-:W-:Y:S01]  /*12fb0*/  PRMT R10, R8, 0x8880, RZ ;  /* 0x00008880080a7816 */ /* 0x000fe200000000ff */
[----:B------:R-:W-:Y:S01]  /*12fc0*/  IMAD.MOV.U32 R8, RZ, RZ, R7 ;  /* 0x000000ffff087224 */ /* 0x000fe200078e0007 */
[----:B------:R-:W-:-:S02]  /*12fd0*/  PRMT R0, R0, 0x8880, RZ ;  /* 0x0000888000007816 */ /* 0x000fc400000000ff */
[----:B------:R-:W-:Y:S02]  /*12fe0*/  PRMT R2, R2, 0x8880, RZ ;  /* 0x0000888002027816 */ /* 0x000fe400000000ff */
        /* <DEDUP_REMOVED lines=19> */
.L_x_4689:
        /* <DEDUP_REMOVED lines=9> */
[----:B0-----:R-:W2:Y:S04]  /*131b0*/  LDG.E.U8 R0, [R4.64] ;  /* 0x0000002404007981 */ /* 0x001ea8000c1e1100 */
[----:B------:R-:W3:Y:S04]  /*131c0*/  LDG.E.U8 R2, [R4.64+0x1] ;  /* 0x0000012404027981 */ /* 0x000ee8000c1e1100 */
[----:B------:R-:W4:Y:S04]  /*131d0*/  LDG.E.U8 R3, [R4.64+0x2] ;  /* 0x0000022404037981 */ /* 0x000f28000c1e1100 */
[----:B------:R-:W5:Y:S01]  /*131e0*/  LDG.E.U8 R6, [R4.64+0x3] ;  /* 0x0000032404067981 */ /* 0x000f62000c1e1100 */
[----:B------:R-:W-:-:S02]  /*131f0*/  PRMT R7, R27, 0x9910, RZ ;  /* 0x000099101b077816 */ /* 0x000fc400000000ff */
        /* <DEDUP_REMOVED lines=10> */
[----:B------:R-:W-:Y:S02]  /*132a0*/  PRMT R18, R6, 0x7610, R18 ;  /* 0x0000761006127816 */ /* 0x000fe40000000012 */
.L_x_4696:
[----:B------:R-:W-:Y:S05]  /*132b0*/  @!P1 BRA `(.L_x_4697) ;  /* 0x0000063000009947 */ /* 0x000fea0003800000 */
[----:B------:R-:W-:-:S05]  /*132c0*/  IMAD.MOV.U32 R17, RZ, RZ, 0x1 ;  /* 0x00000001ff117424 */ /* 0x000fca00078e00ff */
[----:B------:R-:W-:-:S04]  /*132d0*/  ISETP.NE.AND P0, PT, R17, c[0x0][0x56c], PT ;  /* 0x00015b0011007a0c */ /* 0x000fc80003f05270 */
[----:B0-----:R-:W-:-:S09]  /*132e0*/  P2R R0, PR, RZ, 0x1 ;  /* 0x00000001ff007803 */ /* 0x001fd20000000000 */
        /* <DEDUP_REMOVED lines=20> */
.L_x_4698:
        /* <DEDUP_REMOVED lines=24> */
.L_x_4699:
[----:B0-----:R-:W-:Y:S02]  /*135b0*/  IADD3 R2, P0, R23, c[0x0][0x538], RZ ;  /* 0x00014e0017027a10 */ /* 0x001fe40007f1e0ff */
[----:B------:R-:W-:-:S03]  /*135c0*/  ISETP.NE.AND P6, PT, R17, c[0x0][0x56c], PT ;  /* 0x00015b0011007a0c */ /* 0x000fc60003fc5270 */
[----:B------:R-:W-:-:S05]  /*135d0*/  IMAD.X R3, RZ, RZ, c[0x0][0x53c], P0 ;  /* 0x00014f00ff037624 */ /* 0x000fca00000e06ff */
[----:B------:R0:W-:Y:S05]  /*135e0*/  STG.E.U8 [R2.64], R24 ;  /* 0x0000001802007986 */ /* 0x0001ea000c101124 */
        /* <DEDUP_REMOVED lines=20> */
.L_x_4700:
[----:B------:R-:W-:Y:S02]  /*13730*/  IADD3 R22, P0, R22, c[0x0][0x538], RZ ;  /* 0x00014e0016167a10 */ /* 0x000fe40007f1e0ff */
        /* <DEDUP_REMOVED lines=23> */
.L_x_4701:
[----:B------:R-:W-:-:S05]  /*138b0*/  IADD3 R16, P0, R16, c[0x0][0x538], RZ ;  /* 0x00014e0010107a10 */ /* 0x000fca0007f1e0ff */
[----:B------:R-:W-:-:S05]  /*138c0*/  IMAD.X R17, RZ, RZ, c[0x0][0x53c], P0 ;  /* 0x00014f00ff117624 */ /* 0x000fca00000e06ff */
[----:B------:R-:W-:Y:S01]  /*138d0*/  STG.E.U8 [R16.64], R18 ;  /* 0x0000001210007986 */ /* 0x000fe2000c101124 */
[----:B------:R-:W-:Y:S05]  /*138e0*/  EXIT ;  /* 0x000000000000794d */ /* 0x000fea0003800000 */
.L_x_4697:
[----:B------:R-:W-:Y:S04]  /*138f0*/  STG.E.U8 [R4.64], R27 ;  /* 0x0000001b04007986 */ /* 0x000fe8000c101124 */
[----:B------:R-:W-:Y:S04]  /*13900*/  STG.E.U8 [R4.64+0x1], R24 ;  /* 0x0000011804007986 */ /* 0x000fe8000c101124 */
[----:B------:R-:W-:Y:S04]  /*13910*/  STG.E.U8 [R4.64+0x2], R19 ;  /* 0x0000021304007986 */ /* 0x000fe8000c101124 */
[----:B------:R-:W-:Y:S01]  /*13920*/  STG.E.U8 [R4.64+0x3], R18 ;  /* 0x0000031204007986 */ /* 0x000fe2000c101124 */
[----:B------:R-:W-:Y:S05]  /*13930*/  EXIT ;  /* 0x000000000000794d */ /* 0x000fea0003800000 */
.L_x_4695:
[----:B------:R-:W-:Y:S02]  /*13940*/  ISETP.NE.AND P0, PT, RZ, UR38, PT ;  /* 0x00000026ff007c0c */ /* 0x000fe4000bf05270 */
[----:B------:R-:W-:-:S02]  /*13950*/  IADD3 R2, P1, R25, c[0x0][0x538], RZ ;  /* 0x00014e0019027a10 */ /* 0x000fc40007f3e0ff */
[----:B------:R-:W-:Y:S02]  /*13960*/  IADD3 R4, P2, R23, c[0x0][0x538], RZ ;  /* 0x00014e0017047a10 */ /* 0x000fe40007f5e0ff */
[----:B------:R-:W-:Y:S02]  /*13970*/  IADD3.X R3, RZ, c[0x0][0x53c], RZ, P1, !PT ;  /* 0x00014f00ff037a10 */ /* 0x000fe40000ffe4ff */
[----:B------:R-:W-:Y:S01]  /*13980*/  IADD3 R8, P4, R16, c[0x0][0x538], RZ ;  /* 0x00014e0010087a10 */ /* 0x000fe20007f9e0ff */
[----:B------:R-:W-:Y:S01]  /*13990*/  IMAD.X R5, RZ, RZ, c[0x0][0x53c], P2 ;  /* 0x00014f00ff057624 */ /* 0x000fe200010e06ff */
[----:B------:R-:W-:-:S03]  /*139a0*/  IADD3 R6, P3, R22, c[0x0][0x538], RZ ;  /* 0x00014e0016067a10 */ /* 0x000fc60007f7e0ff */
[----:B0-----:R-:W2:Y:S01]  /*139b0*/  @P0 LDG.E.U8 R0, [R2.64] ;  /* 0x0000002402000981 */ /* 0x001ea2000c1e1100 */
[----:B------:R-:W-:Y:S01]  /*139c0*/  IADD3.X R7, RZ, c[0x0][0x53c], RZ, P3, !PT ;  /* 0x00014f00ff077a10 */ /* 0x000fe20001ffe4ff */
[----:B------:R-:W-:Y:S02]  /*139d0*/  IMAD.X R9, RZ, RZ, c[0x0][0x53c], P4 ;  /* 0x00014f00ff097624 */ /* 0x000fe400020e06ff */
[----:B------:R-:W3:Y:S04]  /*139e0*/  @P0 LDG.E.U8 R10, [R4.64] ;  /* 0x00000024040a0981 */ /* 0x000ee8000c1e1100 */
[----:B------:R-:W4:Y:S04]  /*139f0*/  @P0 LDG.E.U8 R11, [R6.64] ;  /* 0x00000024060b0981 */ /* 0x000f28000c1e1100 */
[----:B------:R-:W5:Y:S01]  /*13a00*/  @P0 LDG.E.U8 R12, [R8.64] ;  /* 0x00000024080c0981 */ /* 0x000f62000c1e1100 */
[----:B------:R-:W-:Y:S01]  /*13a10*/  ULDC.U8 UR4, c[0x0][0x569] ;  /* 0x00015a4000047ab9 */ /* 0x000fe20000000000 */
[----:B------:R-:W-:-:S02]  /*13a20*/  @P0 PRMT R13, R27, 0x9910, RZ ;  /* 0x000099101b0d0816 */ /* 0x000fc400000000ff */
[----:B------:R-:W-:Y:S02]  /*13a30*/  ISETP.NE.AND P1, PT, RZ, UR4, PT ;  /* 0x00000004ff007c0c */ /* 0x000fe4000bf25270 */
[----:B------:R-:W-:Y:S02]  /*13a40*/  @P0 PRMT R17, R18, 0x9910, RZ ;  /* 0x0000991012110816 */ /* 0x000fe400000000ff */
[----:B------:R-:W-:Y:S02]  /*13a50*/  @P0 PRMT R15, R24, 0x9910, RZ ;  /* 0x00009910180f0816 */ /* 0x000fe400000000ff */
[----:B------:R-:W-:Y:S01]  /*13a60*/  @P0 PRMT R14, R19, 0x9910, RZ ;  /* 0x00009910130e0816 */ /* 0x000fe200000000ff */
[----:B--2---:R-:W-:Y:S01]  /*13a70*/  @P0 IMAD R0, R0, R13, RZ ;  /* 0x0000000d00000224 */ /* 0x004fe200078e02ff */
[----:B------:R-:W-:Y:S01]  /*13a80*/  @P0 MOV R13, R17 ;  /* 0x00000011000d0202 */ /* 0x000fe20000000f00 */
[----:B---3--:R-:W-:Y:S02]  /*13a90*/  @P0 IMAD R10, R10, R15, RZ ;  /* 0x0000000f0a0a0224 */ /* 0x008fe400078e02ff */
[----:B----4-:R-:W-:-:S02]  /*13aa0*/  @P0 IMAD R11, R11, R14, RZ ;  /* 0x0000000e0b0b0224 */ /* 0x010fc400078e02ff */
[----:B-----5:R-:W-:Y:S01]  /*13ab0*/  @P0 IMAD R12, R12, R13, RZ ;  /* 0x0000000d0c0c0224 */ /* 0x020fe200078e02ff */
[----:B------:R-:W-:Y:S02]  /*13ac0*/  @P0 PRMT R27, R0, 0x7610, R27 ;  /* 0x00007610001b0816 */ /* 0x000fe4000000001b */
[----:B------:R-:W-:Y:S02]  /*13ad0*/  @P0 PRMT R24, R10, 0x7610, R24 ;  /* 0x000076100a180816 */ /* 0x000fe40000000018 */
[----:B------:R-:W-:Y:S02]  /*13ae0*/  @P0 PRMT R19, R11, 0x7610, R19 ;  /* 0x000076100b130816 */ /* 0x000fe40000000013 */
[----:B------:R-:W-:Y:S01]  /*13af0*/  @P0 PRMT R18, R12, 0x7610, R18 ;  /* 0x000076100c120816 */ /* 0x000fe20000000012 */
        /* <DEDUP_REMOVED lines=24> */
.L_x_4703:
        /* <DEDUP_REMOVED lines=24> */
.L_x_4704:
        /* <DEDUP_REMOVED lines=24> */
.L_x_4705:
        /* <DEDUP_REMOVED lines=24> */
.L_x_4706:
[----:B------:R-:W-:-:S05]  /*14100*/  IADD3 R16, P0, R16, c[0x0][0x538], RZ ;  /* 0x00014e0010107a10 */ /* 0x000fca0007f1e0ff */
[----:B------:R-:W-:-:S05]  /*14110*/  IMAD.X R17, RZ, RZ, c[0x0][0x53c], P0 ;  /* 0x00014f00ff117624 */ /* 0x000fca00000e06ff */
[----:B------:R-:W-:Y:S01]  /*14120*/  STG.E.U8 [R16.64], R18 ;  /* 0x0000001210007986 */ /* 0x000fe2000c101124 */
[----:B------:R-:W-:Y:S05]  /*14130*/  EXIT ;  /* 0x000000000000794d */ /* 0x000fea0003800000 */
.L_x_4702:
[----:B------:R-:W-:Y:S04]  /*14140*/  STG.E.U8 [R2.64], R27 ;  /* 0x0000001b02007986 */ /* 0x000fe8000c101124 */
[----:B------:R-:W-:Y:S04]  /*14150*/  STG.E.U8 [R4.64], R24 ;  /* 0x0000001804007986 */ /* 0x000fe8000c101124 */
[----:B------:R-:W-:Y:S04]  /*14160*/  STG.E.U8 [R6.64], R19 ;  /* 0x0000001306007986 */ /* 0x000fe8000c101124 */
[----:B------:R-:W-:Y:S01]  /*14170*/  STG.E.U8 [R8.64], R18 ;  /* 0x0000001208007986 */ /* 0x000fe2000c101124 */
[----:B------:R-:W-:Y:S05]  /*14180*/  EXIT ;  /* 0x000000000000794d */ /* 0x000fea0003800000 */
.L_x_4667:
        /* <DEDUP_REMOVED lines=32> */
.L_x_4708:
        /* <DEDUP_REMOVED lines=24> */
.L_x_4710:
[----:B------:R-:W-:Y:S02]  /*14510*/  IADD3 R28, P0, R28, c[0x0][0x538], RZ ;  /* 0x00014e001c1c7a10 */ /* 0x000fe40007f1e0ff */
[----:B------:R-:W-:Y:S02]  /*14520*/  ISETP.NE.AND P6, PT, R17, c[0x0][0x56c], PT ;  /* 0x00015b0011007a0c */ /* 0x000fe40003fc5270 */
[----:B------:R-:W-:-:S05]  /*14530*/  IADD3.X R29, RZ, c[0x0][0x53c], RZ, P0, !PT ;  /* 0x00014f00ff1d7a10 */ /* 0x000fca00007fe4ff */
[----:B------:R0:W-:Y:S06]  /*14540*/  STG.E.U8 [R28.64], R27 ;  /* 0x0000001b1c007986 */ /* 0x0001ec000c101124 */
        /* <DEDUP_REMOVED lines=20> */
.L_x_4711:
[----:B------:R-:W-:Y:S02]  /*14690*/  IADD3 R26, P0, R26, c[0x0][0x538], RZ ;  /* 0x00014e001a1a7a10 */ /* 0x000fe40007f1e0ff */
[----:B------:R-:W-:Y:S02]  /*146a0*/  ISETP.NE.AND P6, PT, R17, c[0x0][0x56c], PT ;  /* 0x00015b0011007a0c */ /* 0x000fe40003fc5270 */
[----:B0-----:R-:W-:-:S05]  /*146b0*/  IADD3.X R27, RZ, c[0x0][0x53c], RZ, P0, !PT ;  /* 0x00014f00ff1b7a10 */ /* 0x001fca00007fe4ff */
[----:B------:R0:W-:Y:S06]  /*146c0*/  STG.E.U8 [R26.64], R24 ;  /* 0x000000181a007986 */ /* 0x0001ec000c101124 */
        /* <DEDUP_REMOVED lines=20> */
.L_x_4712:
        /* <DEDUP_REMOVED lines=24> */
.L_x_4713:
[----:B------:R-:W-:-:S04]  /*14990*/  IADD3 R2, P0, R25, c[0x0][0x538], RZ ;  /* 0x00014e0019027a10 */ /* 0x000fc80007f1e0ff */
[----:B------:R-:W-:-:S05]  /*149a0*/  IADD3.X R3, RZ, c[0x0][0x53c], RZ, P0, !PT ;  /* 0x00014f00ff037a10 */ /* 0x000fca00007fe4ff */
[----:B------:R-:W-:Y:S01]  /*149b0*/  STG.E.U8 [R2.64], R18 ;  /* 0x0000001202007986 */ /* 0x000fe2000c101124 */
[----:B------:R-:W-:Y:S05]  /*149c0*/  EXIT ;  /* 0x000000000000794d */ /* 0x000fea0003800000 */
.L_x_4709:
[----:B------:R-:W-:Y:S04]  /*149d0*/  STG.E.U8 [R4.64], R27 ;  /* 0x0000001b04007986 */ /* 0x000fe8000c101124 */
[----:B------:R-:W-:Y:S04]  /*149e0*/  STG.E.U8 [R4.64+0x1], R24 ;  /* 0x0000011804007986 */ /* 0x000fe8000c101124 */
[----:B------:R-:W-:Y:S04]  /*149f0*/  STG.E.U8 [R4.64+0x2], R19 ;  /* 0x0000021304007986 */ /* 0x000fe8000c101124 */
[----:B------:R-:W-:Y:S01]  /*14a00*/  STG.E.U8 [R4.64+0x3], R18 ;  /* 0x0000031204007986 */ /* 0x000fe2000c101124 */
[----:B------:R-:W-:Y:S05]  /*14a10*/  EXIT ;  /* 0x000000000000794d */ /* 0x000fea0003800000 */
.L_x_4707:
[----:B0-----:R-:W-:Y:S02]  /*14a20*/  ISETP.NE.AND P0, PT, R0, RZ, PT ;  /* 0x000000ff0000720c */ /* 0x001fe40003f05270 */
[----:B------:R-:W-:-:S02]  /*14a30*/  IADD3 R2, P1, R28, c[0x0][0x538], RZ ;  /* 0x00014e001c027a10 */ /* 0x000fc40007f3e0ff */
[----:B------:R-:W-:Y:S02]  /*14a40*/  IADD3 R6, P3, R16, c[0x0][0x538], RZ ;  /* 0x00014e0010067a10 */ /* 0x000fe40007f7e0ff */
[----:B------:R-:W-:Y:S01]  /*14a50*/  IADD3 R4, P2, R26, c[0x0][0x538], RZ ;  /* 0x00014e001a047a10 */ /* 0x000fe20007f5e0ff */
[----:B------:R-:W-:Y:S01]  /*14a60*/  IMAD.X R3, RZ, RZ, c[0x0][0x53c], P1 ;  /* 0x00014f00ff037624 */ /* 0x000fe200008e06ff */
[----:B------:R-:W-:Y:S01]  /*14a70*/  IADD3 R8, P4, R25, c[0x0][0x538], RZ ;  /* 0x00014e0019087a10 */ /* 0x000fe20007f9e0ff */
[----:B------:R-:W-:Y:S01]  /*14a80*/  IMAD.X R7, RZ, RZ, c[0x0][0x53c], P3 ;  /* 0x00014f00ff077624 */ /* 0x000fe200018e06ff */
[----:B------:R-:W-:Y:S02]  /*14a90*/  IADD3.X R5, RZ, c[0x0][0x53c], RZ, P2, !PT ;  /* 0x00014f00ff057a10 */ /* 0x000fe400017fe4ff */
[----:B------:R-:W-:Y:S01]  /*14aa0*/  IADD3.X R9, RZ, c[0x0][0x53c], RZ, P4, !PT ;  /* 0x00014f00ff097a10 */ /* 0x000fe200027fe4ff */
[----:B------:R-:W2:Y:S04]  /*14ab0*/  @P0 LDG.E.U8 R0, [R2.64] ;  /* 0x0000002402000981 */ /* 0x000ea8000c1e1100 */
        /* <DEDUP_REMOVED lines=9> */
[----:B--2---:R-:W-:Y:S02]  /*14b50*/  @P0 IMAD R0, R0, R13, RZ ;  /* 0x0000000d00000224 */ /* 0x004fe400078e02ff */
[----:B------:R-:W-:Y:S02]  /*14b60*/  @P0 IMAD.MOV.U32 R13, RZ, RZ, R17 ;  /* 0x000000ffff0d0224 */ /* 0x000fe400078e0011 */
[----:B---3--:R-:W-:Y:S01]  /*14b70*/  @P0 IMAD R10, R10, R15, RZ ;  /* 0x0000000f0a0a0224 */ /* 0x008fe200078e02ff */
[----:B------:R-:W-:Y:S01]  /*14b80*/  @P0 PRMT R27, R0, 0x7610, R27 ;  /* 0x00007610001b0816 */ /* 0x000fe2000000001b */
[----:B----4-:R-:W-:-:S03]  /*14b90*/  @P0 IMAD R11, R11, R14, RZ ;  /* 0x0000000e0b0b0224 */ /* 0x010fc600078e02ff */
[----:B------:R-:W-:Y:S01]  /*14ba0*/  @P0 PRMT R24, R10, 0x7610, R24 ;  /* 0x000076100a180816 */ /* 0x000fe20000000018 */
[----:B-----5:R-:W-:Y:S01]  /*14bb0*/  @P0 IMAD R12, R12, R13, RZ ;  /* 0x0000000d0c0c0224 */ /* 0x020fe200078e02ff */
        /* <DEDUP_REMOVED lines=26> */
.L_x_4715:
        /* <DEDUP_REMOVED lines=24> */
.L_x_4716:
        /* <DEDUP_REMOVED lines=24> */
.L_x_4717:
        /* <DEDUP_REMOVED lines=24> */
.L_x_4718:
[----:B------:R-:W-:-:S04]  /*151e0*/  IADD3 R2, P0, R25, c[0x0][0x538], RZ ;  /* 0x00014e0019027a10 */ /* 0x000fc80007f1e0ff */
[----:B------:R-:W-:-:S05]  /*151f0*/  IADD3.X R3, RZ, c[0x0][0x53c], RZ, P0, !PT ;  /* 0x00014f00ff037a10 */ /* 0x000fca00007fe4ff */
[----:B------:R-:W-:Y:S01]  /*15200*/  STG.E.U8 [R2.64], R18 ;  /* 0x0000001202007986 */ /* 0x000fe2000c101124 */
[----:B------:R-:W-:Y:S05]  /*15210*/  EXIT ;  /* 0x000000000000794d */ /* 0x000fea0003800000 */
.L_x_4714:
[----:B------:R-:W-:Y:S04]  /*15220*/  STG.E.U8 [R2.64], R27 ;  /* 0x0000001b02007986 */ /* 0x000fe8000c101124 */
[----:B------:R-:W-:Y:S04]  /*15230*/  STG.E.U8 [R4.64], R24 ;  /* 0x0000001804007986 */ /* 0x000fe8000c101124 */
[----:B------:R-:W-:Y:S04]  /*15240*/  STG.E.U8 [R6.64], R19 ;  /* 0x0000001306007986 */ /* 0x000fe8000c101124 */
[----:B------:R-:W-:Y:S01]  /*15250*/  STG.E.U8 [R8.64], R18 ;  /* 0x0000001208007986 */ /* 0x000fe2000c101124 */
[----:B------:R-:W-:Y:S05]  /*15260*/  EXIT ;  /* 0x000000000000794d */ /* 0x000fea0003800000 */
.L_x_4719:
        /* <DEDUP_REMOVED lines=9> */
.L_x_8837:


//--------------------- .text._ZN2at6native13reduce_kernelILi512ELi1ENS0_8ReduceOpIhNS0_14func_wrapper_tIhNS0_55_GLOBAL__N__0955718d_22_SparseCsrTensorMath_cu_868dd54514ReductionMulOpIhEEEEjhLi4ELi4EEEEEvT1_ --------------------------
	.section	.text._ZN2at6native13reduce_kernelILi512ELi1ENS0_8ReduceOpIhNS0_14func_wrapper_tIhNS0_55_GLOBAL__N__0955718d_22_SparseCsrTensorMath_cu_868dd54514ReductionMulOpIhEEEEjhLi4ELi4EEEEEvT1_,"ax",@progbits
	.sectioninfo	@"SHI_REGISTERS=26"
	.align	128
.text._ZN2at6native13reduce_kernelILi512ELi1ENS0_8ReduceOpIhNS0_14func_wrapper_tIhNS0_55_GLOBAL__N__0955718d_22_SparseCsrTensorMath_cu_868dd54514ReductionMulOpIhEEEEjhLi4ELi4EEEEEvT1_:
        .type           _ZN2at6native13reduce_kernelILi512ELi1ENS0_8ReduceOpIhNS0_14func_wrapper_tIhNS0_55_GLOBAL__N__0955718d_22_SparseCsrTensorMath_cu_868dd54514ReductionMulOpIhEEEEjhLi4ELi4EEEEEvT1_,@function
        .size           _ZN2at6native13reduce_kernelILi512ELi1ENS0_8ReduceOpIhNS0_14func_wrapper_tIhNS0_55_GLOBAL__N__0955718d_22_SparseCsrTensorMath_cu_868dd54514ReductionMulOpIhEEEEjhLi4ELi4EEEEEvT1_,(.L_x_8838 - _ZN2at6native13reduce_kernelILi512ELi1ENS0_8ReduceOpIhNS0_14func_wrapper_tIhNS0_55_GLOBAL__N__0955718d_22_SparseCsrTensorMath_cu_868dd54514ReductionMulOpIhEEEEjhLi4ELi4EEEEEvT1_)
        .other          _ZN2at6native13reduce_kernelILi512ELi1ENS0_8ReduceOpIhNS0_14func_wrapper_tIhNS0_55_GLOBAL__N__0955718d_22_SparseCsrTensorMath_cu_868dd54514ReductionMulOpIhEEEEjhLi4ELi4EEEEEvT1_,@"STO_CUDA_ENTRY STV_DEFAULT"
_ZN2at6native13reduce_kernelILi512ELi1ENS0_8ReduceOpIhNS0_14func_wrapper_tIhNS0_55_GLOBAL__N__0955718d_22_SparseCsrTensorMath_cu_868dd54514ReductionMulOpIhEEEEjhLi4ELi4EEEEEvT1_:
        /* <DEDUP_REMOVED lines=208> */
.L_x_4720:
        /* <DEDUP_REMOVED lines=41> */
.L_x_4729:
[----:B------:R-:W-:Y:S05]  /*0f90*/  BSYNC B3 ;  /* 0x0000000000037941 */ /* 0x000fea0003800000 */
.L_x_4728:
        /* <DEDUP_REMOVED lines=10> */
.L_x_4727:
[----:B------:R-:W-:Y:S05]  /*1040*/  BSYNC B2 ;  /* 0x0000000000027941 */ /* 0x000fea0003800000 */
.L_x_4726:
[----:B------:R-:W-:Y:S02]  /*1050*/  IADD3 R21, P0, P1, R21, 0x4, R8 ;  /* 0x0000000415157810 */ /* 0x000fe4000791e008 */
[----:B------:R-:W-:Y:S02]  /*1060*/  IADD3 R5, R12, c[0x0][0x168], RZ ;  /* 0x00005a000c057a10 */ /* 0x000fe40007ffe0ff */
[----:B------:R-:W-:Y:S02]  /*1070*/  IADD3.X R10, R10, RZ, R9, P0, P1 ;  /* 0x000000ff0a0a7210 */ /* 0x000fe400007e2409 */
[----:B------:R-:W-:Y:S02]  /*1080*/  IADD3 R5, R5, -0x4, RZ ;  /* 0xfffffffc05057810 */ /* 0x000fe40007ffe0ff */
.L_x_4725:
[----:B------:R-:W-:Y:S05]  /*1090*/  BSYNC B1 ;  /* 0x0000000000017941 */ /* 0x000fea0003800000 */
.L_x_4724:
        /* <DEDUP_REMOVED lines=13> */
.L_x_4732:
        /* <DEDUP_REMOVED lines=19> */
.L_x_4731:
[----:B------:R-:W-:Y:S05]  /*12a0*/  BSYNC B1 ;  /* 0x0000000000017941 */ /* 0x000fea0003800000 */
.L_x_4730:
        /* <DEDUP_REMOVED lines=8> */
.L_x_4734:
[----:B------:R-:W-:Y:S05]  /*1330*/  BSYNC B1 ;  /* 0x0000000000017941 */ /* 0x000fea0003800000 */
.L_x_4733:
        /* <DEDUP_REMOVED lines=13> */
.L_x_4736:
[----:B------:R-:W-:Y:S05]  /*1410*/  BSYNC B1 ;  /* 0x0000000000017941 */ /* 0x000fea0003800000 */
.L_x_4735:
        /* <DEDUP_REMOVED lines=10> */
.L_x_4723:
        /* <DEDUP_REMOVED lines=20> */
.L_x_4746:
        /* <DEDUP_REMOVED lines=212> */
.L_x_4741:
        /* <DEDUP_REMOVED lines=224> */
.L_x_4742:
        /* <DEDUP_REMOVED lines=226> */
.L_x_4743:
        /* <DEDUP_REMOVED lines=224> */
.L_x_4744:
        /* <DEDUP_REMOVED lines=23> */
.L_x_4745:
[----:B------:R-:W-:Y:S05]  /*4ed0*/  BSYNC B2 ;  /* 0x0000000000027941 */ /* 0x000fea0003800000 */
.L_x_4740:
[----:B------:R-:W-:Y:S05]  /*4ee0*/  BSYNC B1 ;  /* 0x0000000000017941 */ /* 0x000fea0003800000 */
.L_x_4739:
        /* <DEDUP_REMOVED lines=205> */
.L_x_4749:
        /* <DEDUP_REMOVED lines=206> */
.L_x_4750:
        /* <DEDUP_REMOVED lines=206> */
.L_x_4751:
        /* <DEDUP_REMOVED lines=206> */
.L_x_4752:
[----:B------:R-:W-:-:S04]  /*8260*/  IADD3 R18, P1, P2, R18, c[0x0][0x530], R21 ;  /* 0x00014c0012127a10 */ /* 0x000fc80007a3e015 */
[----:B------:R-:W-:-:S05]  /*8270*/  IADD3.X R19, RZ, c[0x0][0x534], R10, P1, P2 ;  /* 0x00014d00ff137a10 */ /* 0x000fca0000fe440a */
[----:B------:R0:W5:Y:S04]  /*8280*/  LDG.E.U8 R3, [R18.64] ;  /* 0x0000002412037981 */ /* 0x000168000c1e1100 */
.L_x_4748:
[----:B0-----:R-:W-:Y:S05]  /*8290*/  BSYNC B1 ;  /* 0x0000000000017941 */ /* 0x001fea0003800000 */
.L_x_4747:
        /* <DEDUP_REMOVED lines=25> */
.L_x_4754:
[----:B------:R-:W-:Y:S05]  /*8430*/  BSYNC B1 ;  /* 0x0000000000017941 */ /* 0x000fea0003800000 */
.L_x_4753:
        /* <DEDUP_REMOVED lines=10> */
.L_x_4738:
        /* <DEDUP_REMOVED lines=10> */
.L_x_4758:
        /* <DEDUP_REMOVED lines=33> */
.L_x_4757:
[----:B------:R-:W-:Y:S02]  /*8790*/  PRMT R7, R2, 0x7610, R7 ;  /* 0x0000761002077816 */ /* 0x000fe40000000007 */
[----:B------:R-:W-:Y:S02]  /*87a0*/  PRMT R2, R4, 0x7610, R2 ;  /* 0x0000761004027816 */ /* 0x000fe40000000002 */
.L_x_4756:
[----:B------:R-:W-:Y:S05]  /*87b0*/  BSYNC B1 ;  /* 0x0000000000017941 */ /* 0x000fea0003800000 */
.L_x_4755:
        /* <DEDUP_REMOVED lines=27> */
.L_x_4760:
[----:B0-----:R-:W-:Y:S05]  /*8970*/  BSYNC B1 ;  /* 0x0000000000017941 */ /* 0x001fea0003800000 */
.L_x_4759:
        /* <DEDUP_REMOVED lines=23> */
.L_x_4762:
[----:B------:R-:W-:Y:S05]  /*8af0*/  BSYNC B1 ;  /* 0x0000000000017941 */ /* 0x000fea0003800000 */
.L_x_4761:
        /* <DEDUP_REMOVED lines=10> */
.L_x_4737:
        /* <DEDUP_REMOVED lines=15> */
.L_x_4766:
        /* <DEDUP_REMOVED lines=28> */
.L_x_4765:
[----:B------:R-:W-:Y:S02]  /*8e50*/  PRMT R7, R2, 0x7610, R7 ;  /* 0x0000761002077816 */ /* 0x000fe40000000007 */
[----:B------:R-:W-:Y:S02]  /*8e60*/  PRMT R2, R4, 0x7610, R2 ;  /* 0x0000761004027816 */ /* 0x000fe40000000002 */
.L_x_4764:
[----:B------:R-:W-:Y:S05]  /*8e70*/  BSYNC B1 ;  /* 0x0000000000017941 */ /* 0x000fea0003800000 */
.L_x_4763:
        /* <DEDUP_REMOVED lines=23> */
.L_x_4768:
[----:B0-----:R-:W-:Y:S05]  /*8ff0*/  BSYNC B1 ;  /* 0x0000000000017941 */ /* 0x001fea0003800000 */
.L_x_4767:
        /* <DEDUP_REMOVED lines=23> */
.L_x_4770:
[----:B------:R-:W-:Y:S05]  /*9170*/  BSYNC B1 ;  /* 0x0000000000017941 */ /* 0x000fea0003800000 */
.L_x_4769:
        /* <DEDUP_REMOVED lines=9> */
.L_x_4722:
[----:B------:R-:W-:Y:S05]  /*9210*/  BSYNC B0 ;  /* 0x0000000000007941 */ /* 0x000fea0003800000 */
.L_x_4721:
        /* <DEDUP_REMOVED lines=9> */
.L_x_4772:
        /* <DEDUP_REMOVED lines=13> */
.L_x_4771:
        /* <DEDUP_REMOVED lines=13> */
.L_x_4775:
        /* <DEDUP_REMOVED lines=14> */
.L_x_4774:
[----:B------:R-:W-:Y:S01]  /*9530*/  BAR.SYNC.DEFER_BLOCKING 0x0 ;  /* 0x0000000000007b1d */ /* 0x000fe20000010000 */
[----:B------:R-:W-:-:S13]  /*9540*/  ISETP.GE.AND P0, PT, R0, 0x2, PT ;  /* 0x000000020000780c */ /* 0x000fda0003f06270 */
[----:B------:R-:W-:Y:S05]  /*9550*/  @!P0 BRA `(.L_x_4773) ;  /* 0x0000009000008947 */ /* 0x000fea0003800000 */
[----:B------:R-:W-:Y:S02]  /*9560*/  IMAD.MOV.U32 R3, RZ, RZ, 0x1 ;  /* 0x00000001ff037424 */ /* 0x000fe400078e00ff */
.L_x_4776:
[C---:B------:R-:W-:Y:S02]  /*9570*/  LOP3.LUT R2, R18.reuse, 0xff, RZ, 0xc0, !PT ;  /* 0x000000ff12027812 */ /* 0x040fe400078ec0ff */
[----:B------:R-:W-:-:S04]  /*9580*/  PRMT R5, R18, 0x9910, RZ ;  /* 0x0000991012057816 */ /* 0x000fc800000000ff */
[----:B------:R0:W1:Y:S02]  /*9590*/  SHFL.DOWN PT, R2, R2, R3, 0x1f ;  /* 0x08001f0302027589 */ /* 0x00006400000e0000 */
[----:B0-----:R-:W-:-:S04]  /*95a0*/  SHF.L.U32 R3, R3, 0x1, RZ ;  /* 0x0000000103037819 */ /* 0x001fc800000006ff */
[----:B------:R-:W-:Y:S02]  /*95b0*/  ISETP.GE.AND P0, PT, R3, R0, PT ;  /* 0x000000000300720c */ /* 0x000fe40003f06270 */
[----:B-1----:R-:W-:-:S05]  /*95c0*/  PRMT R18, R2, 0x9910, RZ ;  /* 0x0000991002127816 */ /* 0x002fca00000000ff */
[----:B------:R-:W-:-:S06]  /*95d0*/  IMAD R18, R18, R5, RZ ;  /* 0x0000000512127224 */ /* 0x000fcc00078e02ff */
[----:B------:R-:W-:Y:S05]  /*95e0*/  @!P0 BRA `(.L_x_4776) ;  /* 0xffffff8000008947 */ /* 0x000fea000383ffff */
.L_x_4773:
        /* <DEDUP_REMOVED lines=202> */
.L_x_4777:
        /* <DEDUP_REMOVED lines=213> */
.L_x_4779:
        /* <DEDUP_REMOVED lines=11> */
.L_x_4781:
[----:B------:R-:W-:Y:S05]  /*b090*/  BSYNC B0 ;  /* 0x0000000000007941 */ /* 0x000fea0003800000 */
.L_x_4780:
        /* <DEDUP_REMOVED lines=12> */
.L_x_4783:
[----:B------:R-:W-:Y:S05]  /*b160*/  BSYNC B0 ;  /* 0x0000000000007941 */ /* 0x000fea0003800000 */
.L_x_4782:
        /* <DEDUP_REMOVED lines=30> */
.L_x_4785:
[----:B------:R-:W-:Y:S05]  /*b350*/  BSYNC B0 ;  /* 0x0000000000007941 */ /* 0x000fea0003800000 */
.L_x_4784:
        /* <DEDUP_REMOVED lines=20> */
.L_x_4790:
        /* <DEDUP_REMOVED lines=10> */
.L_x_4789:
[----:B------:R-:W-:Y:S05]  /*b540*/  BSYNC B1 ;  /* 0x0000000000017941 */ /* 0x000fea0003800000 */
.L_x_4788:
[----:B------:R-:W-:Y:S05]  /*b550*/  BRA `(.L_x_4791) ;  /* 0x000000d000007947 */ /* 0x000fea0003800000 */
.L_x_4787:
[----:B------:R-:W-:-:S13]  /*b560*/  ISETP.GE.U32.AND P0, PT, R20, c[0x0][0x178], PT ;  /* 0x00005e0014007a0c */ /* 0x000fda0003f06070 */
[----:B------:R-:W-:Y:S05]  /*b570*/  @P0 BRA `(.L_x_4791) ;  /* 0x000000b000000947 */ /* 0x000fea0003800000 */
[----:B------:R-:W-:-:S05]  /*b580*/  MOV R7, R20 ;  /* 0x0000001400077202 */ /* 0x000fca0000000f00 */
.L_x_4792:
        /* <DEDUP_REMOVED lines=10> */
.L_x_4791:
[----:B------:R-:W-:Y:S05]  /*b630*/  BSYNC B0 ;  /* 0x0000000000007941 */ /* 0x000fea0003800000 */
.L_x_4786:
        /* <DEDUP_REMOVED lines=8> */
.L_x_4794:
        /* <DEDUP_REMOVED lines=13> */
.L_x_4793:
        /* <DEDUP_REMOVED lines=12> */
.L_x_4797:
        /* <DEDUP_REMOVED lines=14> */
.L_x_4796:
[----:B0-----:R-:W-:Y:S01]  /*b930*/  BAR.SYNC.DEFER_BLOCKING 0x0 ;  /* 0x0000000000007b1d */ /* 0x001fe20000010000 */
[----:B------:R-:W-:-:S13]  /*b940*/  ISETP.GE.AND P0, PT, R0, 0x2, PT ;  /* 0x000000020000780c */ /* 0x000fda0003f06270 */
[----:B------:R-:W-:Y:S05]  /*b950*/  @!P0 BRA `(.L_x_4795) ;  /* 0x0000009000008947 */ /* 0x000fea0003800000 */
[----:B------:R-:W-:Y:S02]  /*b960*/  IMAD.MOV.U32 R5, RZ, RZ, 0x1 ;  /* 0x00000001ff057424 */ /* 0x000fe400078e00ff */
.L_x_4798:
        /* <DEDUP_REMOVED lines=8> */
.L_x_4795:
        /* <DEDUP_REMOVED lines=13> */
.L_x_4800:
        /* <DEDUP_REMOVED lines=23> */
.L_x_4802:
[----:B------:R-:W-:-:S05]  /*bc30*/  IADD3 R2, P0, R16, c[0x0][0x538], RZ ;  /* 0x00014e0010027a10 */ /* 0x000fca0007f1e0ff */
[----:B------:R-:W-:-:S05]  /*bc40*/  IMAD.X R3, RZ, RZ, c[0x0][0x53c], P0 ;  /* 0x00014f00ff037624 */ /* 0x000fca00000e06ff */
[----:B------:R-:W-:Y:S01]  /*bc50*/  STG.E.U8 [R2.64], R17 ;  /* 0x0000001102007986 */ /* 0x000fe2000c101124 */
[----:B------:R-:W-:Y:S05]  /*bc60*/  EXIT ;  /* 0x000000000000794d */ /* 0x000fea0003800000 */
.L_x_4801:
[----:B------:R-:W-:Y:S01]  /*bc70*/  STG.E.U8 [R2.64], R17 ;  /* 0x0000001102007986 */ /* 0x000fe2000c101124 */
[----:B------:R-:W-:Y:S05]  /*bc80*/  EXIT ;  /* 0x000000000000794d */ /* 0x000fea0003800000 */
.L_x_4799:
        /* <DEDUP_REMOVED lines=10> */
.L_x_4803:
        /* <DEDUP_REMOVED lines=23> */
.L_x_4805:
[----:B------:R-:W-:-:S05]  /*bea0*/  IADD3 R2, P0, R16, c[0x0][0x538], RZ ;  /* 0x00014e0010027a10 */ /* 0x000fca0007f1e0ff */
[----:B------:R-:W-:-:S05]  /*beb0*/  IMAD.X R3, RZ, RZ, c[0x0][0x53c], P0 ;  /* 0x00014f00ff037624 */ /* 0x000fca00000e06ff */
[----:B------:R-:W-:Y:S01]  /*bec0*/  STG.E.U8 [R2.64], R17 ;  /* 0x0000001102007986 */ /* 0x000fe2000c101124 */
[----:B------:R-:W-:Y:S05]  /*bed0*/  EXIT ;  /* 0x000000000000794d */ /* 0x000fea0003800000 */
.L_x_4804:
[----:B------:R-:W-:Y:S01]  /*bee0*/  STG.E.U8 [R2.64], R17 ;  /* 0x0000001102007986 */ /* 0x000fe2000c101124 */
[----:B------:R-:W-:Y:S05]  /*bef0*/  EXIT ;  /* 0x000000000000794d */ /* 0x000fea0003800000 */
.L_x_4778:
        /* <DEDUP_REMOVED lines=20> */
.L_x_4807:
        /* <DEDUP_REMOVED lines=23> */
.L_x_4809:
[----:B------:R-:W-:-:S04]  /*c1b0*/  IADD3 R2, P0, R19, c[0x0][0x538], RZ ;  /* 0x00014e0013027a10 */ /* 0x000fc80007f1e0ff */
[----:B------:R-:W-:-:S05]  /*c1c0*/  IADD3.X R3, RZ, c[0x0][0x53c], RZ, P0, !PT ;  /* 0x00014f00ff037a10 */ /* 0x000fca00007fe4ff */
[----:B------:R-:W-:Y:S01]  /*c1d0*/  STG.E.U8 [R2.64], R18 ;  /* 0x0000001202007986 */ /* 0x000fe2000c101124 */
[----:B------:R-:W-:Y:S05]  /*c1e0*/  EXIT ;  /* 0x000000000000794d */ /* 0x000fea0003800000 */
.L_x_4808:
[----:B------:R-:W-:Y:S01]  /*c1f0*/  STG.E.U8 [R2.64], R18 ;  /* 0x0000001202007986 */ /* 0x000fe2000c101124 */
[----:B------:R-:W-:Y:S05]  /*c200*/  EXIT ;  /* 0x000000000000794d */ /* 0x000fea0003800000 */
.L_x_4806:
        /* <DEDUP_REMOVED lines=10> */
.L_x_4810:
        /* <DEDUP_REMOVED lines=23> */
.L_x_4812:
[----:B------:R-:W-:-:S04]  /*c420*/  IADD3 R2, P0, R19, c[0x0][0x538], RZ ;  /* 0x00014e0013027a10 */ /* 0x000fc80007f1e0ff */
[----:B------:R-:W-:-:S05]  /*c430*/  IADD3.X R3, RZ, c[0x0][0x53c], RZ, P0, !PT ;  /* 0x00014f00ff037a10 */ /* 0x000fca00007fe4ff */
[----:B------:R-:W-:Y:S01]  /*c440*/  STG.E.U8 [R2.64], R18 ;  /* 0x0000001202007986 */ /* 0x000fe2000c101124 */
[----:B------:R-:W-:Y:S05]  /*c450*/  EXIT ;  /* 0x000000000000794d */ /* 0x000fea0003800000 */
.L_x_4811:
[----:B------:R-:W-:Y:S01]  /*c460*/  STG.E.U8 [R2.64], R18 ;  /* 0x0000001202007986 */ /* 0x000fe2000c101124 */
[----:B------:R-:W-:Y:S05]  /*c470*/  EXIT ;  /* 0x000000000000794d */ /* 0x000fea0003800000 */
.L_x_4813:
        /* <DEDUP_REMOVED lines=16> */
.L_x_8838:


//--------------------- .text._ZN2at6native13reduce_kernelILi256ELi2ENS0_8ReduceOpIhNS0_14func_wrapper_tIhNS0_55_GLOBAL__N__0955718d_22_SparseCsrTensorMath_cu_868dd54514ReductionMulOpIhEEEEjhLi4ELi4EEEEEvT1_ --------------------------
	.section	.text._ZN2at6native13reduce_kernelILi256ELi2ENS0_8ReduceOpIhNS0_14func_wrapper_tIhNS0_55_GLOBAL__N__0955718d_22_SparseCsrTensorMath_cu_868dd54514ReductionMulOpIhEEEEjhLi4ELi4EEEEEvT1_,"ax",@progbits
	.sectioninfo	@"SHI_REGISTERS=34"
	.align	128
.text._ZN2at6native13reduce_kernelILi256ELi2ENS0_8ReduceOpIhNS0_14func_wrapper_tIhNS0_55_GLOBAL__N__0955718d_22_SparseCsrTensorMath_cu_868dd54514ReductionMulOpIhEEEEjhLi4ELi4EEEEEvT1_:
        .type           _ZN2at6native13reduce_kernelILi256ELi2ENS0_8ReduceOpIhNS0_14func_wrapper_tIhNS0_55_GLOBAL__N__0955718d_22_SparseCsrTensorMath_cu_868dd54514ReductionMulOpIhEEEEjhLi4ELi4EEEEEvT1_,@function
        .size           _ZN2at6native13reduce_kernelILi256ELi2ENS0_8ReduceOpIhNS0_14func_wrapper_tIhNS0_55_GLOBAL__N__0955718d_22_SparseCsrTensorMath_cu_868dd54514ReductionMulOpIhEEEEjhLi4ELi4EEEEEvT1_,(.L_x_8839 - _ZN2at6native13reduce_kernelILi256ELi2ENS0_8ReduceOpIhNS0_14func_wrapper_tIhNS0_55_GLOBAL__N__0955718d_22_SparseCsrTensorMath_cu_868dd54514ReductionMulOpIhEEEEjhLi4ELi4EEEEEvT1_)
        .other          _ZN2at6native13reduce_kernelILi256ELi2ENS0_8ReduceOpIhNS0_14func_wrapper_tIhNS0_55_GLOBAL__N__0955718d_22_SparseCsrTensorMath_cu_868dd54514ReductionMulOpIhEEEEjhLi4ELi4EEEEEvT1_,@"STO_CUDA_ENTRY STV_DEFAULT"
_ZN2at6native13reduce_kernelILi256ELi2ENS0_8ReduceOpIhNS0_14func_wrapper_tIhNS0_55_GLOBAL__N__0955718d_22_SparseCsrTensorMath_cu_868dd54514ReductionMulOpIhEEEEjhLi4ELi4EEEEEvT1_:
        /* <DEDUP_REMOVED lines=209> */
.L_x_4814:
        /* <DEDUP_REMOVED lines=62> */
.L_x_4823:
[----:B------:R-:W-:Y:S05]  /*10f0*/  BSYNC B2 ;  /* 0x0000000000027941 */ /* 0x000fea0003800000 */
.L_x_4822:
        /* <DEDUP_REMOVED lines=10> */
.L_x_4821:
[----:B------:R-:W-:Y:S05]  /*11a0*/  BSYNC B1 ;  /* 0x0000000000017941 */ /* 0x000fea0003800000 */
.L_x_4820:
[----:B------:R-:W-:Y:S02]  /*11b0*/  IADD3 R18, P0, P1, R16, c[0x0][0x530], R5 ;  /* 0x00014c0010127a10 */ /* 0x000fe4000791e005 */
[----:B------:R-:W-:Y:S02]  /*11c0*/  IADD3 R3, R8, c[0x0][0x168], RZ ;  /* 0x00005a0008037a10 */ /* 0x000fe40007ffe0ff */
[----:B------:R-:W-:Y:S02]  /*11d0*/  IADD3 R18, P2, R18, 0x4, RZ ;  /* 0x0000000412127810 */ /* 0x000fe40007f5e0ff */
[----:B------:R-:W-:Y:S02]  /*11e0*/  IADD3.X R19, RZ, c[0x0][0x534], R19, P0, P1 ;  /* 0x00014d00ff137a10 */ /* 0x000fe400007e2413 */
[----:B------:R-:W-:Y:S02]  /*11f0*/  IADD3 R3, R3, -0x4, RZ ;  /* 0xfffffffc03037810 */ /* 0x000fe40007ffe0ff */
[----:B------:R-:W-:-:S02]  /*1200*/  IADD3.X R19, RZ, R19, RZ, P2, !PT ;  /* 0x00000013ff137210 */ /* 0x000fc400017fe4ff */
.L_x_4819:
[----:B------:R-:W-:Y:S05]  /*1210*/  BSYNC B0 ;  /* 0x0000000000007941 */ /* 0x000fea0003800000 */
.L_x_4818:
        /* <DEDUP_REMOVED lines=15> */
.L_x_4826:
        /* <DEDUP_REMOVED lines=19> */
.L_x_4825:
[----:B------:R-:W-:Y:S05]  /*1440*/  BSYNC B0 ;  /* 0x0000000000007941 */ /* 0x000fea0003800000 */
.L_x_4824:
        /* <DEDUP_REMOVED lines=8> */
.L_x_4828:
[----:B------:R-:W-:Y:S05]  /*14d0*/  BSYNC B0 ;  /* 0x0000000000007941 */ /* 0x000fea0003800000 */
.L_x_4827:
        /* <DEDUP_REMOVED lines=13> */
.L_x_4830:
[----:B------:R-:W-:Y:S05]  /*15b0*/  BSYNC B0 ;  /* 0x0000000000007941 */ /* 0x000fea0003800000 */
.L_x_4829:
        /* <DEDUP_REMOVED lines=11> */
.L_x_4817:
        /* <DEDUP_REMOVED lines=29> */
.L_x_4841:
        /* <DEDUP_REMOVED lines=222> */
.L_x_4836:
        /* <DEDUP_REMOVED lines=227> */
.L_x_4837:
        /* <DEDUP_REMOVED lines=219> */
.L_x_4838:
        /* <DEDUP_REMOVED lines=217> */
.L_x_4839:
        /* <DEDUP_REMOVED lines=38> */
.L_x_4840:
[----:B------:R-:W-:Y:S05]  /*51f0*/  BSYNC B1 ;  /* 0x0000000000017941 */ /* 0x000fea0003800000 */
.L_x_4835:
[C---:B------:R-:W-:Y:S02]  /*5200*/  PRMT R3, R12.reuse, 0x7770, RZ ;  /* 0x000077700c037816 */ /* 0x040fe400000000ff */
[----:B------:R-:W-:Y:S02]  /*5210*/  PRMT R0, R12, 0x7771, RZ ;  /* 0x000077710c007816 */ /* 0x000fe400000000ff */
.L_x_4834:
[----:B------:R-:W-:Y:S05]  /*5220*/  BSYNC B0 ;  /* 0x0000000000007941 */ /* 0x000fea0003800000 */
.L_x_4833:
        /* <DEDUP_REMOVED lines=205> */
.L_x_4844:
        /* <DEDUP_REMOVED lines=209> */
.L_x_4845:
        /* <DEDUP_REMOVED lines=209> */
.L_x_4846:
        /* <DEDUP_REMOVED lines=209> */
.L_x_4847:
[----:B------:R-:W-:-:S04]  /*8630*/  LOP3.LUT R3, R3, 0xfffffffe, RZ, 0xc0, !PT ;  /* 0xfffffffe03037812 */ /* 0x000fc800078ec0ff */
[----:B------:R-:W-:-:S05]  /*8640*/  IADD3 R18, P1, R3, R18, RZ ;  /* 0x0000001203127210 */ /* 0x000fca0007f3e0ff */
[----:B------:R-:W-:-:S05]  /*8650*/  IMAD.X R19, RZ, RZ, R19, P1 ;  /* 0x000000ffff137224 */ /* 0x000fca00008e0613 */
[----:B------:R-:W2:Y:S02]  /*8660*/  LDG.E.U16 R18, [R18.64] ;  /* 0x0000002412127981 */ /* 0x000ea4000c1e1500 */
[C---:B--2---:R-:W-:Y:S02]  /*8670*/  PRMT R3, R18.reuse, 0x7770, RZ ;  /* 0x0000777012037816 */ /* 0x044fe400000000ff */
[----:B------:R-:W-:Y:S02]  /*8680*/  PRMT R0, R18, 0x7771, RZ ;  /* 0x0000777112007816 */ /* 0x000fe400000000ff */
.L_x_4843:
[----:B------:R-:W-:Y:S05]  /*8690*/  BSYNC B0 ;  /* 0x0000000000007941 */ /* 0x000fea0003800000 */
.L_x_4842:
        /* <DEDUP_REMOVED lines=36> */
.L_x_4849:
[----:B------:R-:W-:Y:S05]  /*88e0*/  BSYNC B0 ;  /* 0x0000000000007941 */ /* 0x000fea0003800000 */
.L_x_4848:
        /* <DEDUP_REMOVED lines=21> */
.L_x_4832:
        /* <DEDUP_REMOVED lines=18> */
.L_x_4853:
        /* <DEDUP_REMOVED lines=54> */
.L_x_4852:
        /* <DEDUP_REMOVED lines=13> */
.L_x_4851:
[----:B------:R-:W-:Y:S05]  /*8f90*/  BSYNC B0 ;  /* 0x0000000000007941 */ /* 0x000fea0003800000 */
.L_x_4850:
        /* <DEDUP_REMOVED lines=41> */
.L_x_4855:
[----:B------:R-:W-:Y:S05]  /*9230*/  BSYNC B0 ;  /* 0x0000000000007941 */ /* 0x000fea0003800000 */
.L_x_4854:
        /* <DEDUP_REMOVED lines=39> */
.L_x_4857:
[----:B------:R-:W-:Y:S05]  /*94b0*/  BSYNC B0 ;  /* 0x0000000000007941 */ /* 0x000fea0003800000 */
.L_x_4856:
        /* <DEDUP_REMOVED lines=24> */
.L_x_4831:
        /* <DEDUP_REMOVED lines=22> */
.L_x_4861:
        /* <DEDUP_REMOVED lines=50> */
.L_x_4860:
        /* <DEDUP_REMOVED lines=10> */
.L_x_4859:
[----:B------:R-:W-:Y:S05]  /*9b60*/  BSYNC B0 ;  /* 0x0000000000007941 */ /* 0x000fea0003800000 */
.L_x_4858:
        /* <DEDUP_REMOVED lines=37> */
.L_x_4863:
[----:B------:R-:W-:Y:S05]  /*9dc0*/  BSYNC B0 ;  /* 0x0000000000007941 */ /* 0x000fea0003800000 */
.L_x_4862:
        /* <DEDUP_REMOVED lines=37> */
.L_x_4865:
[----:B------:R-:W-:Y:S05]  /*a020*/  BSYNC B0 ;  /* 0x0000000000007941 */ /* 0x000fea0003800000 */
.L_x_4864:
        /* <DEDUP_REMOVED lines=18> */
.L_x_4816:
[----:B------:R-:W-:Y:S05]  /*a150*/  BSYNC B6 ;  /* 0x0000000000067941 */ /* 0x000fea0003800000 */
.L_x_4815:
        /* <DEDUP_REMOVED lines=12> */
.L_x_4869:
        /* <DEDUP_REMOVED lines=20> */
.L_x_4868:
[----:B------:R-:W-:Y:S05]  /*a360*/  BSYNC B0 ;  /* 0x0000000000007941 */ /* 0x000fea0003800000 */
.L_x_4867:
[----:B0-----:R-:W-:Y:S01]  /*a370*/  IMAD.MOV.U32 R3, RZ, RZ, R4 ;  /* 0x000000ffff037224 */ /* 0x001fe200078e0004 */
[----:B------:R-:W-:Y:S05]  /*a380*/  @P1 BRA `(.L_x_4869) ;  /* 0xfffffe9000001947 */ /* 0x000fea000383ffff */
.L_x_4866:
        /* <DEDUP_REMOVED lines=16> */
.L_x_4874:
        /* <DEDUP_REMOVED lines=17> */
.L_x_4873:
[----:B------:R-:W-:Y:S05]  /*a5a0*/  BSYNC B0 ;  /* 0x0000000000007941 */ /* 0x000fea0003800000 */
.L_x_4872:
[----:B------:R-:W-:-:S04]  /*a5b0*/  SHF.R.S32.HI R3, RZ, 0x1, R3 ;  /* 0x00000001ff037819 */ /* 0x000fc80000011403 */
[----:B------:R-:W-:-:S13]  /*a5c0*/  ISETP.GE.AND P0, PT, R3, 0x20, PT ;  /* 0x000000200300780c */ /* 0x000fda0003f06270 */
[----:B------:R-:W-:Y:S05]  /*a5d0*/  @P0 BRA `(.L_x_4874) ;  /* 0xfffffeb000000947 */ /* 0x000fea000383ffff */
[----:B------:R-:W-:-:S10]  /*a5e0*/  HFMA2.MMA R0, -RZ, RZ, 0, 1.9073486328125e-06 ;  /* 0x00000020ff007435 */ /* 0x000fd400000001ff */
.L_x_4871:
[----:B------:R-:W-:Y:S01]  /*a5f0*/  ISETP.GE.AND P0, PT, R0, 0x2, PT ;  /* 0x000000020000780c */ /* 0x000fe20003f06270 */
[----:B------:R-:W-:Y:S01]  /*a600*/  WARPSYNC 0xffffffff ;  /* 0xffffffff00007948 */ /* 0x000fe20003800000 */
[----:B------:R-:W-:Y:S11]  /*a610*/  BAR.SYNC.DEFER_BLOCKING 0x0 ;  /* 0x0000000000007b1d */ /* 0x000ff60000010000 */
[----:B------:R-:W-:Y:S05]  /*a620*/  @!P0 BRA `(.L_x_4870) ;  /* 0x000000e000008947 */ /* 0x000fea0003800000 */
[----:B------:R-:W-:Y:S02]  /*a630*/  IMAD.MOV.U32 R3, RZ, RZ, 0x1 ;  /* 0x00000001ff037424 */ /* 0x000fe400078e00ff */
.L_x_4875:
[----:B0-----:R-:W-:Y:S02]  /*a640*/  LOP3.LUT R4, R22, 0xff, RZ, 0xc0, !PT ;  /* 0x000000ff16047812 */ /* 0x001fe400078ec0ff */
[----:B------:R-:W-:-:S02]  /*a650*/  LOP3.LUT R6, R25, 0xff, RZ, 0xc0, !PT ;  /* 0x000000ff19067812 */ /* 0x000fc400078ec0ff */
        /* <DEDUP_REMOVED lines=11> */
.L_x_4870:
        /* <DEDUP_REMOVED lines=202> */
.L_x_4876:
        /* <DEDUP_REMOVED lines=200> */
.L_x_4877:
        /* <DEDUP_REMOVED lines=214> */
.L_x_4879:
        /* <DEDUP_REMOVED lines=200> */
.L_x_4880:
        /* <DEDUP_REMOVED lines=11> */
.L_x_4882:
[----:B------:R-:W-:Y:S05]  /*dac0*/  BSYNC B0 ;  /* 0x0000000000007941 */ /* 0x000fea0003800000 */
.L_x_4881:
        /* <DEDUP_REMOVED lines=13> */
.L_x_4884:
[----:B------:R-:W-:Y:S05]  /*dba0*/  BSYNC B0 ;  /* 0x0000000000007941 */ /* 0x000fea0003800000 */
.L_x_4883:
        /* <DEDUP_REMOVED lines=31> */
.L_x_4886:
[----:B------:R-:W-:Y:S05]  /*dda0*/  BSYNC B0 ;  /* 0x0000000000007941 */ /* 0x000fea0003800000 */
.L_x_4885:
        /* <DEDUP_REMOVED lines=22> */
.L_x_4891:
        /* <DEDUP_REMOVED lines=15> */
.L_x_4890:
[----:B------:R-:W-:Y:S05]  /*e000*/  BSYNC B1 ;  /* 0x0000000000017941 */ /* 0x000fea0003800000 */
.L_x_4889:
[----:B------:R-:W-:Y:S05]  /*e010*/  BRA `(.L_x_4892) ;  /* 0x0000014000007947 */ /* 0x000fea0003800000 */
.L_x_4888:
[----:B------:R-:W-:Y:S02]  /*e020*/  ISETP.GE.U32.AND P0, PT, R2, c[0x0][0x178], PT ;  /* 0x00005e0002007a0c */ /* 0x000fe40003f06070 */
[----:B------:R-:W-:-:S11]  /*e030*/  PRMT R19, R18, 0x7610, R19 ;  /* 0x0000761012137816 */ /* 0x000fd60000000013 */
[----:B------:R-:W-:Y:S05]  /*e040*/  @P0 BRA `(.L_x_4892) ;  /* 0x0000011000000947 */ /* 0x000fea0003800000 */
[----:B------:R-:W-:Y:S01]  /*e050*/  PRMT R19, R18, 0x7610, R19 ;  /* 0x0000761012137816 */ /* 0x000fe20000000013 */
[----:B------:R-:W-:-:S03]  /*e060*/  IMAD.MOV.U32 R9, RZ, RZ, R2 ;  /* 0x000000ffff097224 */ /* 0x000fc600078e0002 */
.L_x_4893:
        /* <DEDUP_REMOVED lines=15> */
.L_x_4892:
[----:B------:R-:W-:Y:S05]  /*e160*/  BSYNC B0 ;  /* 0x0000000000007941 */ /* 0x000fea0003800000 */
.L_x_4887:
        /* <DEDUP_REMOVED lines=10> */
.L_x_4897:
        /* <DEDUP_REMOVED lines=20> */
.L_x_4896:
[----:B------:R-:W-:Y:S05]  /*e350*/  BSYNC B0 ;  /* 0x0000000000007941 */ /* 0x000fea0003800000 */
.L_x_4895:
[----:B------:R-:W-:Y:S05]  /*e360*/  @P2 BRA `(.L_x_4897) ;  /* 0xfffffea000002947 */ /* 0x000fea000383ffff */
.L_x_4894:
        /* <DEDUP_REMOVED lines=14> */
.L_x_4902:
        /* <DEDUP_REMOVED lines=16> */
.L_x_4901:
[----:B------:R-:W-:Y:S05]  /*e550*/  BSYNC B0 ;  /* 0x0000000000007941 */ /* 0x000fea0003800000 */
.L_x_4900:
[----:B------:R-:W-:-:S04]  /*e560*/  SHF.R.S32.HI R2, RZ, 0x1, R2 ;  /* 0x00000001ff027819 */ /* 0x000fc80000011402 */
[----:B------:R-:W-:-:S13]  /*e570*/  ISETP.GE.AND P0, PT, R2, 0x20, PT ;  /* 0x000000200200780c */ /* 0x000fda0003f06270 */
[----:B------:R-:W-:Y:S05]  /*e580*/  @P0 BRA `(.L_x_4902) ;  /* 0xfffffec000000947 */ /* 0x000fea000383ffff */
[----:B------:R-:W-:-:S03]  /*e590*/  MOV R2, 0x20 ;  /* 0x0000002000027802 */ /* 0x000fc60000000f00 */
.L_x_4899:
[----:B0-----:R-:W-:Y:S01]  /*e5a0*/  BAR.SYNC.DEFER_BLOCKING 0x0 ;  /* 0x0000000000007b1d */ /* 0x001fe20000010000 */
[----:B------:R-:W-:-:S13]  /*e5b0*/  ISETP.GE.AND P0, PT, R2, 0x2, PT ;  /* 0x000000020200780c */ /* 0x000fda0003f06270 */
[----:B------:R-:W-:Y:S05]  /*e5c0*/  @!P0 BRA `(.L_x_4898) ;  /* 0x000000e000008947 */ /* 0x000fea0003800000 */
[----:B------:R-:W-:Y:S02]  /*e5d0*/  IMAD.MOV.U32 R7, RZ, RZ, 0x1 ;  /* 0x00000001ff077424 */ /* 0x000fe400078e00ff */
.L_x_4903:
[C---:B------:R-:W-:Y:S02]  /*e5e0*/  LOP3.LUT R0, R18.reuse, 0xff, RZ, 0xc0, !PT ;  /* 0x000000ff12007812 */ /* 0x040fe400078ec0ff */
[C---:B------:R-:W-:Y:S02]  /*e5f0*/  LOP3.LUT R6, R19.reuse, 0xff, RZ, 0xc0, !PT ;  /* 0x000000ff13067812 */ /* 0x040fe400078ec0ff */
        /* <DEDUP_REMOVED lines=11> */
.L_x_4898:
        /* <DEDUP_REMOVED lines=17> */
.L_x_4905:
        /* <DEDUP_REMOVED lines=24> */
.L_x_4907:
        /* <DEDUP_REMOVED lines=24> */
.L_x_4908:
[----:B------:R-:W-:-:S05]  /*eac0*/  IADD3 R16, P0, R16, c[0x0][0x538], RZ ;  /* 0x00014e0010107a10 */ /* 0x000fca0007f1e0ff */
[----:B------:R-:W-:-:S05]  /*ead0*/  IMAD.X R17, RZ, RZ, c[0x0][0x53c], P0 ;  /* 0x00014f00ff117624 */ /* 0x000fca00000e06ff */
[----:B------:R-:W-:Y:S01]  /*eae0*/  STG.E.U8 [R16.64], R19 ;  /* 0x0000001310007986 */ /* 0x000fe2000c101124 */
[----:B------:R-:W-:Y:S05]  /*eaf0*/  EXIT ;  /* 0x000000000000794d */ /* 0x000fea0003800000 */
.L_x_4906:
[----:B------:R-:W-:Y:S04]  /*eb00*/  STG.E.U8 [R4.64], R18 ;  /* 0x0000001204007986 */ /* 0x000fe8000c101124 */
[----:B------:R-:W-:Y:S01]  /*eb10*/  STG.E.U8 [R4.64+0x1], R19 ;  /* 0x0000011304007986 */ /* 0x000fe2000c101124 */
[----:B------:R-:W-:Y:S05]  /*eb20*/  EXIT ;  /* 0x000000000000794d */ /* 0x000fea0003800000 */
.L_x_4904:
        /* <DEDUP_REMOVED lines=39> */
.L_x_4910:
        /* <DEDUP_REMOVED lines=24> */
.L_x_4911:
[----:B------:R-:W-:-:S04]  /*ef20*/  IADD3 R16, P0, R16, c[0x0][0x538], RZ ;  /* 0x00014e0010107a10 */ /* 0x000fc80007f1e0ff */
[----:B------:R-:W-:-:S05]  /*ef30*/  IADD3.X R17, RZ, c[0x0][0x53c], RZ, P0, !PT ;  /* 0x00014f00ff117a10 */ /* 0x000fca00007fe4ff */
[----:B------:R-:W-:Y:S01]  /*ef40*/  STG.E.U8 [R16.64], R19 ;  /* 0x0000001310007986 */ /* 0x000fe2000c101124 */
[----:B------:R-:W-:Y:S05]  /*ef50*/  EXIT ;  /* 0x000000000000794d */ /* 0x000fea0003800000 */
.L_x_4909:
[----:B------:R-:W-:Y:S04]  /*ef60*/  STG.E.U8 [R2.64], R18 ;  /* 0x0000001202007986 */ /* 0x000fe8000c101124 */
[----:B------:R-:W-:Y:S01]  /*ef70*/  STG.E.U8 [R4.64], R19 ;  /* 0x0000001304007986 */ /* 0x000fe2000c101124 */
[----:B------:R-:W-:Y:S05]  /*ef80*/  EXIT ;  /* 0x000000000000794d */ /* 0x000fea0003800000 */
.L_x_4878:
        /* <DEDUP_REMOVED lines=24> */
.L_x_4913:
        /* <DEDUP_REMOVED lines=24> */
.L_x_4915:
        /* <DEDUP_REMOVED lines=24> */
.L_x_4916:
[----:B0-----:R-:W-:-:S05]  /*f410*/  IADD3 R2, P0, R19, c[0x0][0x538], RZ ;  /* 0x00014e0013027a10 */ /* 0x001fca0007f1e0ff */
[----:B------:R-:W-:-:S05]  /*f420*/  IMAD.X R3, RZ, RZ, c[0x0][0x53c], P0 ;  /* 0x00014f00ff037624 */ /* 0x000fca00000e06ff */
[----:B------:R-:W-:Y:S01]  /*f430*/  STG.E.U8 [R2.64], R25 ;  /* 0x0000001902007986 */ /* 0x000fe2000c101124 */
[----:B------:R-:W-:Y:S05]  /*f440*/  EXIT ;  /* 0x000000000000794d */ /* 0x000fea0003800000 */
.L_x_4914:
[----:B------:R-:W-:Y:S04]  /*f450*/  STG.E.U8 [R4.64], R22 ;  /* 0x0000001604007986 */ /* 0x000fe8000c101124 */
[----:B------:R-:W-:Y:S01]  /*f460*/  STG.E.U8 [R4.64+0x1], R25 ;  /* 0x0000011904007986 */ /* 0x000fe2000c101124 */
[----:B------:R-:W-:Y:S05]  /*f470*/  EXIT ;  /* 0x000000000000794d */ /* 0x000fea0003800000 */
.L_x_4912:
        /* <DEDUP_REMOVED lines=39> */
.L_x_4918:
        /* <DEDUP_REMOVED lines=24> */
.L_x_4919:
[----:B0-----:R-:W-:-:S04]  /*f870*/  IADD3 R2, P0, R19, c[0x0][0x538], RZ ;  /* 0x00014e0013027a10 */ /* 0x001fc80007f1e0ff */
[----:B------:R-:W-:-:S05]  /*f880*/  IADD3.X R3, RZ, c[0x0][0x53c], RZ, P0, !PT ;  /* 0x00014f00ff037a10 */ /* 0x000fca00007fe4ff */
[----:B------:R-:W-:Y:S01]  /*f890*/  STG.E.U8 [R2.64], R25 ;  /* 0x0000001902007986 */ /* 0x000fe2000c101124 */
[----:B------:R-:W-:Y:S05]  /*f8a0*/  EXIT ;  /* 0x000000000000794d */ /* 0x000fea0003800000 */
.L_x_4917:
[----:B------:R-:W-:Y:S04]  /*f8b0*/  STG.E.U8 [R2.64], R22 ;  /* 0x0000001602007986 */ /* 0x000fe8000c101124 */
[----:B------:R-:W-:Y:S01]  /*f8c0*/  STG.E.U8 [R4.64], R25 ;  /* 0x0000001904007986 */ /* 0x000fe2000c101124 */
[----:B------:R-:W-:Y:S05]  /*f8d0*/  EXIT ;  /* 0x000000000000794d */ /* 0x000fea0003800000 */
.L_x_4920:
        /* <DEDUP_REMOVED lines=10> */
.L_x_8839:


//--------------------- .text._ZN2at6native13reduce_kernelILi128ELi4ENS0_8ReduceOpIhNS0_14func_wrapper_tIhNS0_55_GLOBAL__N__0955718d_22_SparseCsrTensorMath_cu_868dd54514ReductionMulOpIhEEEEjhLi4ELi4EEEEEvT1_ --------------------------
	.section	.text._ZN2at6native13reduce_kernelILi128ELi4ENS0_8ReduceOpIhNS0_14func_wrapper_tIhNS0_55_GLOBAL__N__0955718d_22_SparseCsrTensorMath_cu_868dd54514ReductionMulOpIhEEEEjhLi4ELi4EEEEEvT1_,"ax",@progbits
	.sectioninfo	@"SHI_REGISTERS=48"
	.align	128
.text._ZN2at6native13reduce_kernelILi128ELi4ENS0_8ReduceOpIhNS0_14func_wrapper_tIhNS0_55_GLOBAL__N__0955718d_22_SparseCsrTensorMath_cu_868dd54514ReductionMulOpIhEEEEjhLi4ELi4EEEEEvT1_:
        .type           _ZN2at6native13reduce_kernelILi128ELi4ENS0_8ReduceOpIhNS0_14func_wrapper_tIhNS0_55_GLOBAL__N__0955718d_22_SparseCsrTensorMath_cu_868dd54514ReductionMulOpIhEEEEjhLi4ELi4EEEEEvT1_,@function
        .size           _ZN2at6native13reduce_kernelILi128ELi4ENS0_8ReduceOpIhNS0_14func_wrapper_tIhNS0_55_GLOBAL__N__0955718d_22_SparseCsrTensorMath_cu_868dd54514ReductionMulOpIhEEEEjhLi4ELi4EEEEEvT1_,(.L_x_8840 - _ZN2at6native13reduce_kernelILi128ELi4ENS0_8ReduceOpIhNS0_14func_wrapper_tIhNS0_55_GLOBAL__N__0955718d_22_SparseCsrTensorMath_cu_868dd54514ReductionMulOpIhEEEEjhLi4ELi4EEEEEvT1_)
        .other          _ZN2at6native13reduce_kernelILi128ELi4ENS0_8ReduceOpIhNS0_14func_wrapper_tIhNS0_55_GLOBAL__N__0955718d_22_SparseCsrTensorMath_cu_868dd54514ReductionMulOpIhEEEEjhLi4ELi4EEEEEvT1_,@"STO_CUDA_ENTRY STV_DEFAULT"
_ZN2at6native13reduce_kernelILi128ELi4ENS0_8ReduceOpIhNS0_14func_wrapper_tIhNS0_55_GLOBAL__N__0955718d_22_SparseCsrTensorMath_cu_868dd54514ReductionMulOpIhEEEEjhLi4ELi4EEEEEvT1_:
        /* <DEDUP_REMOVED lines=213> */
.L_x_4921:
        /* <DEDUP_REMOVED lines=52> */
.L_x_4930:
[----:B------:R-:W-:Y:S05]  /*1090*/  BSYNC B2 ;  /* 0x0000000000027941 */ /* 0x000fea0003800000 */
.L_x_4929:
        /* <DEDUP_REMOVED lines=10> */
.L_x_4928:
[----:B------:R-:W-:Y:S05]  /*1140*/  BSYNC B1 ;  /* 0x0000000000017941 */ /* 0x000fea0003800000 */
.L_x_4927:
[----:B------:R-:W-:Y:S02]  /*1150*/  IADD3 R16, P0, P1, R25, c[0x0][0x530], R16 ;  /* 0x00014c0019107a10 */ /* 0x000fe4000791e010 */
[----:B------:R-:W-:Y:S02]  /*1160*/  IADD3 R3, R7, c[0x0][0x168], RZ ;  /* 0x00005a0007037a10 */ /* 0x000fe40007ffe0ff */
[----:B------:R-:W-:Y:S02]  /*1170*/  IADD3 R16, P2, R16, 0x4, RZ ;  /* 0x0000000410107810 */ /* 0x000fe40007f5e0ff */
[----:B------:R-:W-:Y:S02]  /*1180*/  IADD3.X R19, RZ, c[0x0][0x534], R19, P0, P1 ;  /* 0x00014d00ff137a10 */ /* 0x000fe400007e2413 */
[----:B------:R-:W-:-:S03]  /*1190*/  IADD3 R3, R3, -0x4, RZ ;  /* 0xfffffffc03037810 */ /* 0x000fc60007ffe0ff */
[----:B------:R-:W-:Y:S02]  /*11a0*/  IMAD.X R19, RZ, RZ, R19, P2 ;  /* 0x000000ffff137224 */ /* 0x000fe400010e0613 */
.L_x_4926:
[----:B------:R-:W-:Y:S05]  /*11b0*/  BSYNC B0 ;  /* 0x0000000000007941 */ /* 0x000fea0003800000 */
.L_x_4925:
        /* <DEDUP_REMOVED lines=13> */
.L_x_4933:
        /* <DEDUP_REMOVED lines=22> */
.L_x_4932:
[----:B------:R-:W-:Y:S05]  /*13f0*/  BSYNC B0 ;  /* 0x0000000000007941 */ /* 0x000fea0003800000 */
.L_x_4931:
        /* <DEDUP_REMOVED lines=8> */
.L_x_4935:
[----:B------:R-:W-:Y:S05]  /*1480*/  BSYNC B0 ;  /* 0x0000000000007941 */ /* 0x000fea0003800000 */
.L_x_4934:
        /* <DEDUP_REMOVED lines=13> */
.L_x_4937:
[----:B------:R-:W-:Y:S05]  /*1560*/  BSYNC B0 ;  /* 0x0000000000007941 */ /* 0x000fea0003800000 */
.L_x_4936:
        /* <DEDUP_REMOVED lines=14> */
.L_x_4924:
        /* <DEDUP_REMOVED lines=45> */
.L_x_4948:
        /* <DEDUP_REMOVED lines=212> */
.L_x_4943:
        /* <DEDUP_REMOVED lines=229> */
.L_x_4944:
        /* <DEDUP_REMOVED lines=231> */
.L_x_4945:
        /* <DEDUP_REMOVED lines=219> */
.L_x_4946:
        /* <DEDUP_REMOVED lines=58> */
.L_x_4947:
[----:B------:R-:W-:Y:S05]  /*5470*/  BSYNC B1 ;  /* 0x0000000000017941 */ /* 0x000fea0003800000 */
.L_x_4942:
[C---:B------:R-:W-:Y:S02]  /*5480*/  PRMT R41, R21.reuse, 0x7770, RZ ;  /* 0x0000777015297816 */ /* 0x040fe400000000ff */
[C---:B------:R-:W-:Y:S02]  /*5490*/  PRMT R40, R21.reuse, 0x7771, RZ ;  /* 0x0000777115287816 */ /* 0x040fe400000000ff */
[C---:B------:R-:W-:Y:S02]  /*54a0*/  PRMT R37, R21.reuse, 0x7772, RZ ;  /* 0x0000777215257816 */ /* 0x040fe400000000ff */
[----:B------:R-:W-:Y:S02]  /*54b0*/  PRMT R21, R21, 0x7773, RZ ;  /* 0x0000777315157816 */ /* 0x000fe400000000ff */
.L_x_4941:
[----:B------:R-:W-:Y:S05]  /*54c0*/  BSYNC B0 ;  /* 0x0000000000007941 */ /* 0x000fea0003800000 */
.L_x_4940:
        /* <DEDUP_REMOVED lines=205> */
.L_x_4951:
        /* <DEDUP_REMOVED lines=211> */
.L_x_4952:
        /* <DEDUP_REMOVED lines=211> */
.L_x_4953:
        /* <DEDUP_REMOVED lines=211> */
.L_x_4954:
        /* <DEDUP_REMOVED lines=8> */
.L_x_4950:
[----:B------:R-:W-:Y:S05]  /*89b0*/  BSYNC B0 ;  /* 0x0000000000007941 */ /* 0x000fea0003800000 */
.L_x_4949:
        /* <DEDUP_REMOVED lines=63> */
.L_x_4956:
[----:B------:R-:W-:Y:S05]  /*8db0*/  BSYNC B0 ;  /* 0x0000000000007941 */ /* 0x000fea0003800000 */
.L_x_4955:
        /* <DEDUP_REMOVED lines=40> */
.L_x_4939:
        /* <DEDUP_REMOVED lines=34> */
.L_x_4960:
        /* <DEDUP_REMOVED lines=76> */
.L_x_4959:
        /* <DEDUP_REMOVED lines=16> */
.L_x_4958:
[----:B------:R-:W-:Y:S05]  /*9820*/  BSYNC B0 ;  /* 0x0000000000007941 */ /* 0x000fea0003800000 */
.L_x_4957:
        /* <DEDUP_REMOVED lines=51> */
.L_x_4962:
[----:B------:R-:W-:Y:S05]  /*9b60*/  BSYNC B0 ;  /* 0x0000000000007941 */ /* 0x000fea0003800000 */
.L_x_4961:
        /* <DEDUP_REMOVED lines=63> */
.L_x_4964:
[----:B------:R-:W-:Y:S05]  /*9f60*/  BSYNC B0 ;  /* 0x0000000000007941 */ /* 0x000fea0003800000 */
.L_x_4963:
        /* <DEDUP_REMOVED lines=40> */
.L_x_4938:
        /* <DEDUP_REMOVED lines=38> */
.L_x_4968:
        /* <DEDUP_REMOVED lines=73> */
.L_x_4967:
        /* <DEDUP_REMOVED lines=16> */
.L_x_4966:
[----:B------:R-:W-:Y:S05]  /*a9e0*/  BSYNC B0 ;  /* 0x0000000000007941 */ /* 0x000fea0003800000 */
.L_x_4965:
        /* <DEDUP_REMOVED lines=47> */
.L_x_4970:
[----:B------:R-:W-:Y:S05]  /*ace0*/  BSYNC B0 ;  /* 0x0000000000007941 */ /* 0x000fea0003800000 */
.L_x_4969:
        /* <DEDUP_REMOVED lines=64> */
.L_x_4972:
[----:B------:R-:W-:Y:S05]  /*b0f0*/  BSYNC B0 ;  /* 0x0000000000007941 */ /* 0x000fea0003800000 */
.L_x_4971:
        /* <DEDUP_REMOVED lines=39> */
.L_x_4923:
[----:B------:R-:W-:Y:S05]  /*b370*/  BSYNC B6 ;  /* 0x0000000000067941 */ /* 0x000fea0003800000 */
.L_x_4922:
        /* <DEDUP_REMOVED lines=12> */
.L_x_4976:
        /* <DEDUP_REMOVED lines=27> */
.L_x_4975:
[----:B------:R-:W-:Y:S05]  /*b5f0*/  BSYNC B0 ;  /* 0x0000000000007941 */ /* 0x000fea0003800000 */
.L_x_4974:
[----:B------:R-:W-:Y:S05]  /*b600*/  @P1 BRA `(.L_x_4976) ;  /* 0xfffffe3000001947 */ /* 0x000fea000383ffff */
.L_x_4973:
        /* <DEDUP_REMOVED lines=17> */
.L_x_4981:
        /* <DEDUP_REMOVED lines=27> */
.L_x_4980:
[----:B------:R-:W-:Y:S05]  /*b8d0*/  BSYNC B0 ;  /* 0x0000000000007941 */ /* 0x000fea0003800000 */
.L_x_4979:
[----:B------:R-:W-:-:S04]  /*b8e0*/  SHF.R.S32.HI R3, RZ, 0x1, R3 ;  /* 0x00000001ff037819 */ /* 0x000fc80000011403 */
[----:B------:R-:W-:-:S13]  /*b8f0*/  ISETP.GE.AND P0, PT, R3, 0x20, PT ;  /* 0x000000200300780c */ /* 0x000fda0003f06270 */
[----:B------:R-:W-:Y:S05]  /*b900*/  @P0 BRA `(.L_x_4981) ;  /* 0xfffffe1000000947 */ /* 0x000fea000383ffff */
[----:B------:R-:W-:-:S05]  /*b910*/  IMAD.MOV.U32 R0, RZ, RZ, 0x20 ;  /* 0x00000020ff007424 */ /* 0x000fca00078e00ff */
.L_x_4978:
[----:B0-----:R-:W-:Y:S01]  /*b920*/  ISETP.GE.AND P0, PT, R0, 0x2, PT ;  /* 0x000000020000780c */ /* 0x001fe20003f06270 */
[----:B------:R-:W-:Y:S01]  /*b930*/  WARPSYNC 0xffffffff ;  /* 0xffffffff00007948 */ /* 0x000fe20003800000 */
[----:B------:R-:W-:Y:S11]  /*b940*/  BAR.SYNC.DEFER_BLOCKING 0x0 ;  /* 0x0000000000007b1d */ /* 0x000ff60000010000 */
[----:B------:R-:W-:Y:S05]  /*b950*/  @!P0 BRA `(.L_x_4977) ;  /* 0x0000018000008947 */ /* 0x000fea0003800000 */
[----:B------:R-:W-:Y:S02]  /*b960*/  IMAD.MOV.U32 R3, RZ, RZ, 0x1 ;  /* 0x00000001ff037424 */ /* 0x000fe400078e00ff */
.L_x_4982:
[----:B------:R-:W-:Y:S02]  /*b970*/  LOP3.LUT R4, R27, 0xff, RZ, 0xc0, !PT ;  /* 0x000000ff1b047812 */ /* 0x000fe400078ec0ff */
[----:B------:R-:W-:-:S02]  /*b980*/  LOP3.LUT R6, R24, 0xff, RZ, 0xc0, !PT ;  /* 0x000000ff18067812 */ /* 0x000fc400078ec0ff */
[----:B------:R-:W-:Y:S02]  /*b990*/  LOP3.LUT R8, R19, 0xff, RZ, 0xc0, !PT ;  /* 0x000000ff13087812 */ /* 0x000fe400078ec0ff */
[----:B------:R-:W-:Y:S01]  /*b9a0*/  LOP3.LUT R10, R18, 0xff, RZ, 0xc0, !PT ;  /* 0x000000ff120a7812 */ /* 0x000fe200078ec0ff */
        /* <DEDUP_REMOVED lines=19> */
.L_x_4977:
[----:B------:R-:W-:Y:S01]  /*bae0*/  ISETP.NE.AND P1, PT, RZ, c[0x0][0x338], PT ;  /* 0x0000ce00ff007a0c */ /* 0x000fe20003f25270 */
[----:B------:R-:W-:Y:S02]  /*baf0*/  IMAD.MOV.U32 R26, RZ, RZ, RZ ;  /* 0x000000ffff1a7224 */ /* 0x000fe400078e00ff */
[----:B------:R-:W-:-:S10]  /*bb00*/  IMAD.MOV.U32 R28, RZ, RZ, RZ ;  /* 0x000000ffff1c7224 */ /* 0x000fd400078e00ff */
[----:B------:R-:W-:Y:S05]  /*bb10*/  @!P1 BRA `(.L_x_4983) ;  /* 0x00000c8000009947 */ /* 0x000fea0003800000 */
[----:B------:R-:W-:Y:S01]  /*bb20*/  HFMA2.MMA R4, -RZ, RZ, 0, 0 ;  /* 0x00000000ff047435 */ /* 0x000fe200000001ff */
[----:B------:R-:W-:Y:S02]  /*bb30*/  IMAD.MOV.U32 R5, RZ, RZ, R23 ;  /* 0x000000ffff057224 */ /* 0x000fe400078e0017 */
[----:B------:R-:W-:-:S05]  /*bb40*/  IMAD.MOV.U32 R0, RZ, RZ, 0x1 ;  /* 0x00000001ff007424 */ /* 0x000fca00078e00ff */
[----:B------:R-:W-:Y:S02]  /*bb50*/  ISETP.NE.AND P0, PT, R0, c[0x0][0x338], PT ;  /* 0x0000ce0000007a0c */ /* 0x000fe40003f05270 */
[----:B------:R-:W-:-:S05]  /*bb60*/  IMAD.HI.U32 R4, R23, c[0x0][0x340], R4 ;  /* 0x0000d00017047a27 */ /* 0x000fca00078e0004 */
[----:B------:R-:W-:-:S04]  /*bb70*/  SHF.R.U32.HI R5, RZ, c[0x0][0x344], R4 ;  /* 0x0000d100ff057a19 */ /* 0x000fc80000011604 */
[----:B------:R-:W-:-:S05]  /*bb80*/  IADD3 R3, -R5, RZ, RZ ;  /* 0x000000ff05037210 */ /* 0x000fca0007ffe1ff */
[----:B------:R-:W-:-:S04]  /*bb90*/  IMAD R3, R3, c[0x0][0x33c], R23 ;  /* 0x0000cf0003037a24 */ /* 0x000fc800078e0217 */
[----:B------:R-:W-:Y:S01]  /*bba0*/  IMAD R28, R3, c[0x0][0x468], RZ ;  /* 0x00011a00031c7a24 */ /* 0x000fe200078e02ff */
        /* <DEDUP_REMOVED lines=191> */
.L_x_4983:
        /* <DEDUP_REMOVED lines=200> */
.L_x_4984:
        /* <DEDUP_REMOVED lines=202> */
.L_x_4985:
        /* <DEDUP_REMOVED lines=200> */
.L_x_4986:
[----:B------:R-:W-:Y:S01]  /*ed40*/  ISETP.NE.U32.AND P0, PT, RZ, c[0x0][0x548], PT ;  /* 0x00015200ff007a0c */ /* 0x000fe20003f05070 */
[----:B------:R-:W-:Y:S01]  /*ed50*/  CS2R R4, SRZ ;  /* 0x0000000000047805 */ /* 0x000fe2000001ff00 */
[----:B------:R-:W-:Y:S01]  /*ed60*/  ISETP.NE.AND P3, PT, RZ, c[0x0][0x184], PT ;  /* 0x00006100ff007a0c */ /* 0x000fe20003f65270 */
[----:B------:R-:W-:Y:S01]  /*ed70*/  IMAD.MOV.U32 R12, RZ, RZ, RZ ;  /* 0x000000ffff0c7224 */ /* 0x000fe200078e00ff */
[----:B------:R-:W-:-:S13]  /*ed80*/  ISETP.NE.AND.EX P0, PT, RZ, c[0x0][0x54c], PT, P0 ;  /* 0x00015300ff007a0c */ /* 0x000fda0003f05300 */
[----:B------:R-:W-:-:S05]  /*ed90*/  @P0 IADD3 R4, P2, R28, c[0x0][0x548], RZ ;  /* 0x000152001c040a10 */ /* 0x000fca0007f5e0ff */
[----:B------:R-:W-:-:S05]  /*eda0*/  @P0 IMAD.X R5, RZ, RZ, c[0x0][0x54c], P2 ;  /* 0x00015300ff050624 */ /* 0x000fca00010e06ff */
[----:B------:R-:W-:Y:S01]  /*edb0*/  @P0 MOV R12, R5 ;  /* 0x00000005000c0202 */ /* 0x000fe20000000f00 */
[----:B------:R-:W-:Y:S05]  /*edc0*/  @!P3 BRA `(.L_x_4987) ;  /* 0x000053200000b947 */ /* 0x000fea0003800000 */
[----:B------:R-:W0:Y:S01]  /*edd0*/  S2R R0, SR_CTAID.X ;  /* 0x0000000000007919 */ /* 0x000e220000002500 */
[----:B------:R-:W-:Y:S02]  /*ede0*/  IMAD R6, R2, c[0x0][0x188], RZ ;  /* 0x0000620002067a24 */ /* 0x000fe400078e02ff */
[----:B------:R-:W-:Y:S02]  /*edf0*/  IMAD.MOV.U32 R23, RZ, RZ, RZ ;  /* 0x000000ffff177224 */ /* 0x000fe400078e00ff */
[----:B------:R-:W-:Y:S02]  /*ee00*/  IMAD R3, R17, c[0x0][0x18c], R6 ;  /* 0x0000630011037a24 */ /* 0x000fe400078e0206 */
[----:B------:R-:W-:Y:S02]  /*ee10*/  IMAD.MOV.U32 R25, RZ, RZ, RZ ;  /* 0x000000ffff197224 */ /* 0x000fe400078e00ff */
[----:B0-----:R-:W-:-:S05]  /*ee20*/  IMAD R3, R0, c[0x0][0x174], R3 ;  /* 0x00005d0000037a24 */ /* 0x001fca00078e0203 */
[----:B------:R-:W-:Y:S01]  /*ee30*/  SHF.L.U32 R7, R3, 0x2, RZ ;  /* 0x0000000203077819 */ /* 0x000fe200000006ff */
        /* <DEDUP_REMOVED lines=199> */
.L_x_4988:
        /* <DEDUP_REMOVED lines=200> */
.L_x_4989:
[----:B------:R-:W-:Y:S02]  /*10730*/  IMAD.MOV.U32 R16, RZ, RZ, RZ ;  /* 0x000000ffff107224 */ /* 0x000fe400078e00ff */
[----:B------:R-:W-:Y:S01]  /*10740*/  IMAD.MOV.U32 R22, RZ, RZ, RZ ;  /* 0x000000ffff167224 */ /* 0x000fe200078e00ff */
        /* <DEDUP_REMOVED lines=200> */
.L_x_4990:
        /* <DEDUP_REMOVED lines=200> */
.L_x_4991:
        /* <DEDUP_REMOVED lines=11> */
.L_x_4993:
[----:B------:R-:W-:Y:S05]  /*12100*/  BSYNC B0 ;  /* 0x0000000000007941 */ /* 0x000fea0003800000 */
.L_x_4992:
        /* <DEDUP_REMOVED lines=11> */
[----:B------:R0:W-:Y:S04]  /*121c0*/  STG.E.U8 [R6.64], R27 ;  /* 0x0000001b06007986 */ /* 0x0001e8000c101124 */
[----:B------:R0:W-:Y:S04]  /*121d0*/  STG.E.U8 [R6.64+0x1], R24 ;  /* 0x0000011806007986 */ /* 0x0001e8000c101124 */
[----:B------:R0:W-:Y:S04]  /*121e0*/  STG.E.U8 [R6.64+0x2], R19 ;  /* 0x0000021306007986 */ /* 0x0001e8000c101124 */
[----:B------:R0:W-:Y:S02]  /*121f0*/  STG.E.U8 [R6.64+0x3], R18 ;  /* 0x0000031206007986 */ /* 0x0001e4000c101124 */
.L_x_4995:
[----:B------:R-:W-:Y:S05]  /*12200*/  BSYNC B0 ;  /* 0x0000000000007941 */ /* 0x000fea0003800000 */
.L_x_4994:
        /* <DEDUP_REMOVED lines=14> */
[----:B0-----:R-:W-:Y:S01]  /*122f0*/  IMAD.MOV.U32 R7, RZ, RZ, 0x4 ;  /* 0x00000004ff077424 */ /* 0x001fe200078e00ff */
[----:B------:R-:W1:Y:S03]  /*12300*/  FLO.U32 R8, UR4 ;  /* 0x0000000400087d00 */ /* 0x000e6600080e0000 */
[----:B------:R-:W-:-:S05]  /*12310*/  IMAD.WIDE.U32 R6, R0, R7, c[0x0][0x558] ;  /* 0x0001560000067625 */ /* 0x000fca00078e0007 */
[----:B------:R-:W0:Y:S01]  /*12320*/  POPC R9, UR4 ;  /* 0x0000000400097d09 */ /* 0x000e220008000000 */
        /* <DEDUP_REMOVED lines=13> */
.L_x_4997:
[----:B------:R-:W-:Y:S05]  /*12400*/  BSYNC B0 ;  /* 0x0000000000007941 */ /* 0x000fea0003800000 */
.L_x_4996:
        /* <DEDUP_REMOVED lines=26> */
.L_x_5002:
[----:B------:R-:W-:Y:S01]  /*125b0*/  HFMA2.MMA R7, -RZ, RZ, 0, 2.384185791015625e-07 ;  /* 0x00000004ff077435 */ /* 0x000fe200000001ff */
[----:B------:R-:W-:-:S09]  /*125c0*/  IMAD R6, R0, c[0x0][0x10], R3 ;  /* 0x0000040000067a24 */ /* 0x000fd200078e0203 */
[----:B------:R-:W-:-:S05]  /*125d0*/  IMAD.WIDE.U32 R6, R6, R7, c[0x0][0x550] ;  /* 0x0001540006067625 */ /* 0x000fca00078e0007 */
[----:B------:R-:W2:Y:S04]  /*125e0*/  LDG.E.U8 R8, [R6.64] ;  /* 0x0000002406087981 */ /* 0x000ea8000c1e1100 */
[----:B------:R-:W3:Y:S04]  /*125f0*/  LDG.E.U8 R9, [R6.64+0x1] ;  /* 0x0000012406097981 */ /* 0x000ee8000c1e1100 */
[----:B------:R-:W4:Y:S04]  /*12600*/  LDG.E.U8 R10, [R6.64+0x2] ;  /* 0x00000224060a7981 */ /* 0x000f28000c1e1100 */
[----:B------:R-:W5:Y:S01]  /*12610*/  LDG.E.U8 R11, [R6.64+0x3] ;  /* 0x00000324060b7981 */ /* 0x000f62000c1e1100 */
[----:B------:R-:W-:Y:S01]  /*12620*/  IMAD.MOV.U32 R20, RZ, RZ, c[0x0][0x0] ;  /* 0x00000000ff147624 */ /* 0x000fe200078e00ff */
[----:B------:R-:W-:-:S02]  /*12630*/  PRMT R13, R27, 0x9910, RZ ;  /* 0x000099101b0d7816 */ /* 0x000fc400000000ff */
        /* <DEDUP_REMOVED lines=14> */
.L_x_5001:
[----:B------:R-:W-:Y:S05]  /*12720*/  BSYNC B1 ;  /* 0x0000000000017941 */ /* 0x000fea0003800000 */
.L_x_5000:
[----:B------:R-:W-:Y:S05]  /*12730*/  BRA `(.L_x_5003) ;  /* 0x0000020000007947 */ /* 0x000fea0003800000 */
.L_x_4999:
[----:B------:R-:W-:Y:S02]  /*12740*/  ISETP.GE.U32.AND P0, PT, R17, c[0x0][0x178], PT ;  /* 0x00005e0011007a0c */ /* 0x000fe40003f06070 */
[C---:B------:R-:W-:Y:S02]  /*12750*/  PRMT R24, R27.reuse, 0x7610, R24 ;  /* 0x000076101b187816 */ /* 0x040fe40000000018 */
[C---:B------:R-:W-:Y:S02]  /*12760*/  PRMT R19, R27.reuse, 0x7610, R19 ;  /* 0x000076101b137816 */ /* 0x040fe40000000013 */
[----:B------:R-:W-:-:S07]  /*12770*/  PRMT R18, R27, 0x7610, R18 ;  /* 0x000076101b127816 */ /* 0x000fce0000000012 */
[----:B------:R-:W-:Y:S05]  /*12780*/  @P0 BRA `(.L_x_5003) ;  /* 0x000001b000000947 */ /* 0x000fea0003800000 */
[C---:B------:R-:W-:Y:S02]  /*12790*/  PRMT R24, R27.reuse, 0x7610, R24 ;  /* 0x000076101b187816 */ /* 0x040fe40000000018 */
[C---:B------:R-:W-:Y:S02]  /*127a0*/  PRMT R19, R27.reuse, 0x7610, R19 ;  /* 0x000076101b137816 */ /* 0x040fe40000000013 */
[----:B------:R-:W-:Y:S02]  /*127b0*/  PRMT R18, R27, 0x7610, R18 ;  /* 0x000076101b127816 */ /* 0x000fe40000000012 */
[----:B------:R-:W-:-:S05]  /*127c0*/  MOV R3, R17 ;  /* 0x0000001100037202 */ /* 0x000fca0000000f00 */
.L_x_5004:
[----:B------:R-:W-:Y:S02]  /*127d0*/  IMAD R7, R0, c[0x0][0x10], R3 ;  /* 0x0000040000077a24 */ /* 0x000fe400078e0203 */
[----:B------:R-:W-:Y:S02]  /*127e0*/  IMAD.MOV.U32 R6, RZ, RZ, 0x4 ;  /* 0x00000004ff067424 */ /* 0x000fe400078e00ff */
[----:B------:R-:W-:-:S04]  /*127f0*/  IMAD R7, R7, c[0x0][0x0], R2 ;  /* 0x0000000007077a24 */ /* 0x000fc800078e0202 */
        /* <DEDUP_REMOVED lines=20> */
.L_x_5003:
[----:B------:R-:W-:Y:S05]  /*12940*/  BSYNC B0 ;  /* 0x0000000000007941 */ /* 0x000fea0003800000 */
.L_x_4998:
        /* <DEDUP_REMOVED lines=10> */
[----:B0-----:R-:W-:-:S05]  /*129f0*/  MOV R6, UR4 ;  /* 0x0000000400067c02 */ /* 0x001fca0008000f00 */
.L_x_5008:
[----:B0-----:R-:W-:Y:S01]  /*12a00*/  IMAD.IADD R9, R17, 0x1, R6 ;  /* 0x0000000111097824 */ /* 0x001fe200078e0206 */
[----:B------:R-:W-:Y:S01]  /*12a10*/  BAR.SYNC.DEFER_BLOCKING 0x0 ;  /* 0x0000000000007b1d */ /* 0x000fe20000010000 */
[----:B------:R-:W-:-:S02]  /*12a20*/  ISETP.GT.AND P2, PT, R6, 0x1, PT ;  /* 0x000000010600780c */ /* 0x000fc40003f44270 */
[----:B------:R-:W-:Y:S02]  /*12a30*/  SHF.R.S32.HI R7, RZ, 0x1, R6 ;  /* 0x00000001ff077819 */ /* 0x000fe40000011406 */
[----:B------:R-:W-:Y:S01]  /*12a40*/  ISETP.GE.U32.AND P0, PT, R9, c[0x0][0x4], PT ;  /* 0x0000010009007a0c */ /* 0x000fe20003f06070 */
[----:B------:R-:W-:Y:S03]  /*12a50*/  BSSY B0, `(.L_x_5006) ;  /* 0x0000017000007945 */ /* 0x000fe60003800000 */
        /* <DEDUP_REMOVED lines=13> */
[----:B------:R-:W-:Y:S02]  /*12b30*/  IMAD R24, R24, R9, RZ ;  /* 0x0000000918187224 */ /* 0x000fe400078e02ff */
[----:B------:R-:W-:Y:S01]  /*12b40*/  IMAD.MOV.U32 R9, RZ, RZ, R10 ;  /* 0x000000ffff097224 */ /* 0x000fe200078e000a */
[----:B------:R-:W-:-:S03]  /*12b50*/  MOV R6, R8 ;  /* 0x0000000800067202 */ /* 0x000fc60000000f00 */
[----:B------:R-:W-:Y:S02]  /*12b60*/  IMAD R18, R18, R9, RZ ;  /* 0x0000000912127224 */ /* 0x000fe400078e02ff */
[----:B------:R-:W-:Y:S01]  /*12b70*/  IMAD R19, R19, R6, RZ ;  /* 0x0000000613137224 */ /* 0x000fe200078e02ff */
[----:B------:R-:W-:-:S04]  /*12b80*/  PRMT R6, R24, 0x7604, R27 ;  /* 0x0000760418067816 */ /* 0x000fc8000000001b */
[----:B------:R-:W-:-:S04]  /*12b90*/  PRMT R9, R19, 0x7054, R6 ;  /* 0x0000705413097816 */ /* 0x000fc80000000006 */
[----:B------:R-:W-:-:S05]  /*12ba0*/  PRMT R9, R18, 0x654, R9 ;  /* 0x0000065412097816 */ /* 0x000fca0000000009 */
[----:B------:R0:W-:Y:S02]  /*12bb0*/  STS [R0.X4+0x10], R9 ;  /* 0x0000100900007388 */ /* 0x0001e40000004800 */
.L_x_5007:
[----:B------:R-:W-:Y:S05]  /*12bc0*/  BSYNC B0 ;  /* 0x0000000000007941 */ /* 0x000fea0003800000 */
.L_x_5006:
[----:B------:R-:W-:Y:S01]  /*12bd0*/  MOV R6, R7 ;  /* 0x0000000700067202 */ /* 0x000fe20000000f00 */
[----:B------:R-:W-:Y:S05]  /*12be0*/  @P2 BRA `(.L_x_5008) ;  /* 0xfffffe1000002947 */ /* 0x000fea000383ffff */
.L_x_5005:
[----:B0-----:R-:W-:-:S13]  /*12bf0*/  ISETP.NE.AND P0, PT, RZ, c[0x0][0x17c], PT ;  /* 0x00005f00ff007a0c */ /* 0x001fda0003f05270 */
[----:B------:R-:W-:Y:S05]  /*12c00*/  @!P0 BRA `(.L_x_5009) ;  /* 0x0000047000008947 */ /* 0x000fea0003800000 */
[----:B------:R-:W-:Y:S01]  /*12c10*/  IMAD.MOV.U32 R7, RZ, RZ, c[0x0][0x0] ;  /* 0x00000000ff077624 */ /* 0x000fe200078e00ff */
[----:B------:R-:W-:-:S04]  /*12c20*/  MOV R6, c[0x0][0x0] ;  /* 0x0000000000067a02 */ /* 0x000fc80000000f00 */
[----:B------:R-:W-:-:S13]  /*12c30*/  ISETP.GT.AND P0, PT, R7, 0x20, PT ;  /* 0x000000200700780c */ /* 0x000fda0003f04270 */
[----:B------:R-:W-:Y:S05]  /*12c40*/  @!P0 BRA `(.L_x_5010) ;  /* 0x0000028000008947 */ /* 0x000fea0003800000 */
[----:B------:R-:W-:Y:S02]  /*12c50*/  PRMT R6, R24, 0x7604, R27 ;  /* 0x0000760418067816 */ /* 0x000fe4000000001b */
[----:B------:R-:W-:Y:S02]  /*12c60*/  LEA.HI R7, R7, c[0x0][0x0], RZ, 0x1 ;  /* 0x0000000007077a11 */ /* 0x000fe400078f08ff */
[----:B------:R-:W-:Y:S01]  /*12c70*/  PRMT R9, R19, 0x7054, R6 ;  /* 0x0000705413097816 */ /* 0x000fe20000000006 */
[----:B------:R-:W-:Y:S01]  /*12c80*/  IMAD.MOV.U32 R6, RZ, RZ, 0x20 ;  /* 0x00000020ff067424 */ /* 0x000fe200078e00ff */
[----:B------:R-:W-:Y:S02]  /*12c90*/  SHF.R.S32.HI R7, RZ, 0x1, R7 ;  /* 0x00000001ff077819 */ /* 0x000fe40000011407 */
[----:B------:R-:W-:Y:S02]  /*12ca0*/  PRMT R9, R18, 0x654, R9 ;  /* 0x0000065412097816 */ /* 0x000fe40000000009 */
[----:B------:R-:W-:-:S03]  /*12cb0*/  ISETP.GE.AND P0, PT, R7, 0x20, PT ;  /* 0x000000200700780c */ /* 0x000fc60003f06270 */
[----:B------:R0:W-:Y:S10]  /*12cc0*/  STS [R0.X4+0x10], R9 ;  /* 0x0000100900007388 */ /* 0x0001f40000004800 */
[----:B0-----:R-:W-:Y:S05]  /*12cd0*/  @!P0 BRA `(.L_x_5010) ;  /* 0x000001f000008947 */ /* 0x001fea0003800000 */
.L_x_5013:
        /* <DEDUP_REMOVED lines=16> */
[C---:B------:R-:W-:Y:S02]  /*12de0*/  PRMT R19, R6.reuse, 0x7772, RZ ;  /* 0x0000777206137816 */ /* 0x040fe400000000ff */
[----:B------:R-:W-:Y:S02]  /*12df0*/  PRMT R6, R6, 0x7773, RZ ;  /* 0x0000777306067816 */ /* 0x000fe400000000ff */
[----:B------:R-:W-:Y:S01]  /*12e00*/  MOV R9, R18 ;  /* 0x0000001200097202 */ /* 0x000fe20000000f00 */
[----:B------:R-:W-:Y:S02]  /*12e10*/  IMAD R19, R8, R19, RZ ;  /* 0x0000001308137224 */ /* 0x000fe400078e02ff */
[----:B------:R-:W-:Y:S01]  /*12e20*/  IMAD.MOV.U32 R18, RZ, RZ, R6 ;  /* 0x000000ffff127224 */ /* 0x000fe200078e0006 */
[----:B------:R-:W-:-:S03]  /*12e30*/  PRMT R6, R24, 0x7604, R27 ;  /* 0x0000760418067816 */ /* 0x000fc6000000001b */
[----:B------:R-:W-:Y:S01]  /*12e40*/  IMAD R18, R9, R18, RZ ;  /* 0x0000001209127224 */ /* 0x000fe200078e02ff */
[----:B------:R-:W-:-:S04]  /*12e50*/  PRMT R9, R19, 0x7054, R6 ;  /* 0x0000705413097816 */ /* 0x000fc80000000006 */
[----:B------:R-:W-:-:S05]  /*12e60*/  PRMT R9, R18, 0x654, R9 ;  /* 0x0000065412097816 */ /* 0x000fca0000000009 */
[----:B------:R0:W-:Y:S02]  /*12e70*/  STS [R0.X4+0x10], R9 ;  /* 0x0000100900007388 */ /* 0x0001e40000004800 */
.L_x_5012:
[----:B------:R-:W-:Y:S05]  /*12e80*/  BSYNC B0 ;  /* 0x0000000000007941 */ /* 0x000fea0003800000 */
.L_x_5011:
[----:B------:R-:W-:-:S04]  /*12e90*/  SHF.R.S32.HI R7, RZ, 0x1, R7 ;  /* 0x00000001ff077819 */ /* 0x000fc80000011407 */
[----:B------:R-:W-:-:S13]  /*12ea0*/  ISETP.GE.AND P0, PT, R7, 0x20, PT ;  /* 0x000000200700780c */ /* 0x000fda0003f06270 */
[----:B------:R-:W-:Y:S05]  /*12eb0*/  @P0 BRA `(.L_x_5013) ;  /* 0xfffffe2000000947 */ /* 0x000fea000383ffff */
[----:B------:R-:W-:-:S09]  /*12ec0*/  HFMA2.MMA R6, -RZ, RZ, 0, 1.9073486328125e-06 ;  /* 0x00000020ff067435 */ /* 0x000fd200000001ff */
.L_x_5010:
[----:B------:R-:W-:Y:S01]  /*12ed0*/  BAR.SYNC.DEFER_BLOCKING 0x0 ;  /* 0x0000000000007b1d */ /* 0x000fe20000010000 */
[----:B------:R-:W-:-:S13]  /*12ee0*/  ISETP.GE.AND P0, PT, R6, 0x2, PT ;  /* 0x000000020600780c */ /* 0x000fda0003f06270 */
[----:B------:R-:W-:Y:S05]  /*12ef0*/  @!P0 BRA `(.L_x_5009) ;  /* 0x0000018000008947 */ /* 0x000fea0003800000 */
[----:B------:R-:W-:Y:S02]  /*12f00*/  IMAD.MOV.U32 R3, RZ, RZ, 0x1 ;  /* 0x00000001ff037424 */ /* 0x000fe400078e00ff */
.L_x_5014:
[----:B0-----:R-:W-:Y:S02]  /*12f10*/  LOP3.LUT R0, R27, 0xff, RZ, 0xc0, !PT ;  /* 0x000000ff1b007812 */ /* 0x001fe400078ec0ff */
[----:B------:R-:W-:Y:S02]  /*12f20*/  LOP3.LUT R2, R24, 0xff, RZ, 0xc0, !PT ;  /* 0x000000ff18027812 */ /* 0x000fe400078ec0ff */
[----:B------:R-:W-:Y:S02]  /*12f30*/  LOP3.LUT R8, R19, 0xff, RZ, 0xc0, !PT ;  /* 0x000000ff13087812 */ /* 0x000fe400078ec0ff */
[----:B------:R-:W-:Y:S01]  /*12f40*/  LOP3.LUT R10, R18, 0xff, RZ, 0xc0, !PT ;  /* 0x000000ff120a7812 */ /* 0x000fe200078ec0ff */
[----:B------:R-:W0:Y:S01]  /*12f50*/  SHFL.DOWN PT, R0, R0, R3, 0x1f ;  /* 0x08001f0300007589 */ /* 0x000e2200000e0000 */
[----:B------:R-:W-:Y:S02]  /*12f60*/  PRMT R14, R27, 0x9910, RZ ;  /* 0x000099101b0e7816 */ /* 0x000fe400000000ff */
[----:B------:R-:W-:Y:S01]  /*12f70*/  PRMT R7, R24, 0x9910, RZ ;  /* 0x0000991018077816 */ /* 0x000fe200000000ff */
[----:B------:R-:W1:Y:S01]  /*12f80*/  SHFL.DOWN PT, R2, R2, R3, 0x1f ;  /* 0x08001f0302027589 */ /* 0x000e6200000e0000 */
[----:B------:R-:W-:-:S02]  /*12f90*/  PRMT R20, R19, 0x9910, RZ ;  /* 0x0000991013147816 */ /* 0x000fc400000000ff */
[----:B------:R-:W-:Y:S01]  /*12fa0*/  PRMT R9, R18, 0x9910, RZ ;  /* 0x0000991012097816 */ /* 0x000fe200000000ff */
[----:B------:R-:W2:Y:S04]  /*12fb0*/  SHFL.DOWN PT, R8, R8, R3, 0x1f ;  /* 0x08001f0308087589 */ /* 0x000ea800000e0000 */
[----:B------:R3:W4:Y:S02]  /*12fc0*/  SHFL.DOWN PT, R10, R10, R3, 0x1f ;  /* 0x08001f030a0a7589 */ /* 0x00072400000e0000 */
[----:B---3--:R-:W-:Y:S02]  /*12fd0*/  SHF.L.U32 R3, R3, 0x1, RZ ;  /* 0x0000000103037819 */ /* 0x008fe400000006ff */
[----:B0-----:R-:W-:Y:S02]  /*12fe0*/  PRMT R27, R0, 0x9910, RZ ;  /* 0x00009910001b7816 */ /* 0x001fe400000000ff */
[----:B------:R-:W-:-:S02]  /*12ff0*/  ISETP.GE.AND P0, PT, R3, R6, PT ;  /* 0x000000060300720c */ /* 0x000fc40003f06270 */
        /* <DEDUP_REMOVED lines=8> */
.L_x_5009:
        /* <DEDUP_REMOVED lines=25> */
.L_x_5016:
        /* <DEDUP_REMOVED lines=24> */
.L_x_5018:
        /* <DEDUP_REMOVED lines=24> */
.L_x_5019:
        /* <DEDUP_REMOVED lines=24> */
.L_x_5020:
        /* <DEDUP_REMOVED lines=24> */
.L_x_5021:
[----:B------:R-:W-:-:S05]  /*13810*/  IADD3 R16, P0, R16, c[0x0][0x538], RZ ;  /* 0x00014e0010107a10 */ /* 0x000fca0007f1e0ff */
[----:B------:R-:W-:-:S05]  /*13820*/  IMAD.X R17, RZ, RZ, c[0x0][0x53c], P0 ;  /* 0x00014f00ff117624 */ /* 0x000fca00000e06ff */
[----:B------:R-:W-:Y:S01]  /*13830*/  STG.E.U8 [R16.64], R18 ;  /* 0x0000001210007986 */ /* 0x000fe2000c101124 */
[----:B------:R-:W-:Y:S05]  /*13840*/  EXIT ;  /* 0x000000000000794d */ /* 0x000fea0003800000 */
.L_x_5017:
[----:B------:R-:W-:Y:S04]  /*13850*/  STG.E.U8 [R4.64], R27 ;  /* 0x0000001b04007986 */ /* 0x000fe8000c101124 */
[----:B------:R-:W-:Y:S04]  /*13860*/  STG.E.U8 [R4.64+0x1], R24 ;  /* 0x0000011804007986 */ /* 0x000fe8000c101124 */
[----:B------:R-:W-:Y:S04]  /*13870*/  STG.E.U8 [R4.64+0x2], R19 ;  /* 0x0000021304007986 */ /* 0x000fe8000c101124 */
[----:B------:R-:W-:Y:S01]  /*13880*/  STG.E.U8 [R4.64+0x3], R18 ;  /* 0x0000031204007986 */ /* 0x000fe2000c101124 */
[----:B------:R-:W-:Y:S05]  /*13890*/  EXIT ;  /* 0x000000000000794d */ /* 0x000fea0003800000 */
.L_x_5015:
        /* <DEDUP_REMOVED lines=52> */
.L_x_5023:
        /* <DEDUP_REMOVED lines=24> */
.L_x_5024:
        /* <DEDUP_REMOVED lines=24> */
.L_x_5025:
        /* <DEDUP_REMOVED lines=24> */
.L_x_5026:
[----:B------:R-:W-:-:S05]  /*14060*/  IADD3 R16, P0, R16, c[0x0][0x538], RZ ;  /* 0x00014e0010107a10 */ /* 0x000fca0007f1e0ff */
[----:B------:R-:W-:-:S05]  /*14070*/  IMAD.X R17, RZ, RZ, c[0x0][0x53c], P0 ;  /* 0x00014f00ff117624 */ /* 0x000fca00000e06ff */
[----:B------:R-:W-:Y:S01]  /*14080*/  STG.E.U8 [R16.64], R18 ;  /* 0x0000001210007986 */ /* 0x000fe2000c101124 */
[----:B------:R-:W-:Y:S05]  /*14090*/  EXIT ;  /* 0x000000000000794d */ /* 0x000fea0003800000 */
.L_x_5022:
[----:B------:R-:W-:Y:S04]  /*140a0*/  STG.E.U8 [R2.64], R27 ;  /* 0x0000001b02007986 */ /* 0x000fe8000c101124 */
[----:B------:R-:W-:Y:S04]  /*140b0*/  STG.E.U8 [R4.64], R24 ;  /* 0x0000001804007986 */ /* 0x000fe8000c101124 */
[----:B------:R-:W-:Y:S04]  /*140c0*/  STG.E.U8 [R6.64], R19 ;  /* 0x0000001306007986 */ /* 0x000fe8000c101124 */
[----:B------:R-:W-:Y:S01]  /*140d0*/  STG.E.U8 [R8.64], R18 ;  /* 0x0000001208007986 */ /* 0x000fe2000c101124 */
[----:B------:R-:W-:Y:S05]  /*140e0*/  EXIT ;  /* 0x000000000000794d */ /* 0x000fea0003800000 */
.L_x_4987:
        /* <DEDUP_REMOVED lines=32> */
.L_x_5028:
        /* <DEDUP_REMOVED lines=24> */
.L_x_5030:
        /* <DEDUP_REMOVED lines=24> */
.L_x_5031:
        /* <DEDUP_REMOVED lines=24> */
.L_x_5032:
        /* <DEDUP_REMOVED lines=24> */
.L_x_5033:
[----:B------:R-:W-:-:S04]  /*148f0*/  IADD3 R2, P0, R25, c[0x0][0x538], RZ ;  /* 0x00014e0019027a10 */ /* 0x000fc80007f1e0ff */
[----:B------:R-:W-:-:S05]  /*14900*/  IADD3.X R3, RZ, c[0x0][0x53c], RZ, P0, !PT ;  /* 0x00014f00ff037a10 */ /* 0x000fca00007fe4ff */
[----:B------:R-:W-:Y:S01]  /*14910*/  STG.E.U8 [R2.64], R18 ;  /* 0x0000001202007986 */ /* 0x000fe2000c101124 */
[----:B------:R-:W-:Y:S05]  /*14920*/  EXIT ;  /* 0x000000000000794d */ /* 0x000fea0003800000 */
.L_x_5029:
[----:B------:R-:W-:Y:S04]  /*14930*/  STG.E.U8 [R4.64], R27 ;  /* 0x0000001b04007986 */ /* 0x000fe8000c101124 */
[----:B------:R-:W-:Y:S04]  /*14940*/  STG.E.U8 [R4.64+0x1], R24 ;  /* 0x0000011804007986 */ /* 0x000fe8000c101124 */
[----:B------:R-:W-:Y:S04]  /*14950*/  STG.E.U8 [R4.64+0x2], R19 ;  /* 0x0000021304007986 */ /* 0x000fe8000c101124 */
[----:B------:R-:W-:Y:S01]  /*14960*/  STG.E.U8 [R4.64+0x3], R18 ;  /* 0x0000031204007986 */ /* 0x000fe2000c101124 */
[----:B------:R-:W-:Y:S05]  /*14970*/  EXIT ;  /* 0x000000000000794d */ /* 0x000fea0003800000 */
.L_x_5027:
        /* <DEDUP_REMOVED lines=52> */
.L_x_5035:
        /* <DEDUP_REMOVED lines=24> */
.L_x_5036:
        /* <DEDUP_REMOVED lines=24> */
.L_x_5037:
        /* <DEDUP_REMOVED lines=24> */
.L_x_5038:
[----:B------:R-:W-:-:S04]  /*15140*/  IADD3 R2, P0, R25, c[0x0][0x538], RZ ;  /* 0x00014e0019027a10 */ /* 0x000fc80007f1e0ff */
[----:B------:R-:W-:-:S05]  /*15150*/  IADD3.X R3, RZ, c[0x0][0x53c], RZ, P0, !PT ;  /* 0x00014f00ff037a10 */ /* 0x000fca00007fe4ff */
[----:B------:R-:W-:Y:S01]  /*15160*/  STG.E.U8 [R2.64], R18 ;  /* 0x0000001202007986 */ /* 0x000fe2000c101124 */
[----:B------:R-:W-:Y:S05]  /*15170*/  EXIT ;  /* 0x000000000000794d */ /* 0x000fea0003800000 */
.L_x_5034:
[----:B------:R-:W-:Y:S04]  /*15180*/  STG.E.U8 [R2.64], R27 ;  /* 0x0000001b02007986 */ /* 0x000fe8000c101124 */
[----:B------:R-:W-:Y:S04]  /*15190*/  STG.E.U8 [R4.64], R24 ;  /* 0x0000001804007986 */ /* 0x000fe8000c101124 */
[----:B------:R-:W-:Y:S04]  /*151a0*/  STG.E.U8 [R6.64], R19 ;  /* 0x0000001306007986 */ /* 0x000fe8000c101124 */
[----:B------:R-:W-:Y:S01]  /*151b0*/  STG.E.U8 [R8.64], R18 ;  /* 0x0000001208007986 */ /* 0x000fe2000c101124 */
[----:B------:R-:W-:Y:S05]  /*151c0*/  EXIT ;  /* 0x000000000000794d */ /* 0x000fea0003800000 */
.L_x_5039:
        /* <DEDUP_REMOVED lines=11> */
.L_x_8840:


//--------------------- .text._ZN2at6native13reduce_kernelILi512ELi1ENS0_8ReduceOpIN3c108BFloat16ENS0_14func_wrapper_tIS4_NS0_55_GLOBAL__N__0955718d_22_SparseCsrTensorMath_cu_868dd54514ReductionAddOpIfEEEEjS4_Li4ELi4EEEEEvT1_ --------------------------
	.section	.text._ZN2at6native13reduce_kernelILi512ELi1ENS0_8ReduceOpIN3c108BFloat16ENS0_14func_wrapper_tIS4_NS0_55_GLOBAL__N__0955718d_22_SparseCsrTensorMath_cu_868dd54514ReductionAddOpIfEEEEjS4_Li4ELi4EEEEEvT1_,"ax",@progbits
	.sectioninfo	@"SHI_REGISTERS=28"
	.align	128
.text._ZN2at6native13reduce_kernelILi512ELi1ENS0_8ReduceOpIN3c108BFloat16ENS0_14func_wrapper_tIS4_NS0_55_GLOBAL__N__0955718d_22_SparseCsrTensorMath_cu_868dd54514ReductionAddOpIfEEEEjS4_Li4ELi4EEEEEvT1_:
        .type           _ZN2at6native13reduce_kernelILi512ELi1ENS0_8ReduceOpIN3c108BFloat16ENS0_14func_wrapper_tIS4_NS0_55_GLOBAL__N__0955718d_22_SparseCsrTensorMath_cu_868dd54514ReductionAddOpIfEEEEjS4_Li4ELi4EEEEEvT1_,@function
        .size           _ZN2at6native13reduce_kernelILi512ELi1ENS0_8ReduceOpIN3c108BFloat16ENS0_14func_wrapper_tIS4_NS0_55_GLOBAL__N__0955718d_22_SparseCsrTensorMath_cu_868dd54514ReductionAddOpIfEEEEjS4_Li4ELi4EEEEEvT1_,(.L_x_8841 - _ZN2at6native13reduce_kernelILi512ELi1ENS0_8ReduceOpIN3c108BFloat16ENS0_14func_wrapper_tIS4_NS0_55_GLOBAL__N__0955718d_22_SparseCsrTensorMath_cu_868dd54514ReductionAddOpIfEEEEjS4_Li4ELi4EEEEEvT1_)
        .other          _ZN2at6native13reduce_kernelILi512ELi1ENS0_8ReduceOpIN3c108BFloat16ENS0_14func_wrapper_tIS4_NS0_55_GLOBAL__N__0955718d_22_SparseCsrTensorMath_cu_868dd54514ReductionAddOpIfEEEEjS4_Li4ELi4EEEEEvT1_,@"STO_CUDA_ENTRY STV_DEFAULT"
_ZN2at6native13reduce_kernelILi512ELi1ENS0_8ReduceOpIN3c108BFloat16ENS0_14func_wrapper_tIS4_NS0_55_GLOBAL__N__0955718d_22_SparseCsrTensorMath_cu_868dd54514ReductionAddOpIfEEEEjS4_Li4ELi4EEEEEvT1_:
        /* <DEDUP_REMOVED lines=208> */
.L_x_5040:
        /* <DEDUP_REMOVED lines=40> */
.L_x_5049:
[----:B------:R-:W-:Y:S05]  /*0f80*/  BSYNC B3 ;  /* 0x0000000000037941 */ /* 0x000fea0003800000 */
.L_x_5048:
[----:B------:R-:W-:-:S04]  /*0f90*/  PRMT R3, R3, 0x9910, RZ ;  /* 0x0000991003037816 */ /* 0x000fc800000000ff */
[----:B------:R-:W-:-:S13]  /*0fa0*/  ISETP.NE.AND P0, PT, R3, RZ, PT ;  /* 0x000000ff0300720c */ /* 0x000fda0003f05270 */
[----:B------:R-:W-:Y:S05]  /*0fb0*/  @!P0 BRA `(.L_x_5047) ;  /* 0x0000007000008947 */ /* 0x000fea0003800000 */
[----:B------:R-:W-:-:S05]  /*0fc0*/  IADD3 R3, P0, R23, -R8, RZ ;  /* 0x8000000817037210 */ /* 0x000fca0007f1e0ff */
[----:B------:R-:W-:Y:S01]  /*0fd0*/  IMAD.X R0, RZ, RZ, -0x1, P0 ;  /* 0xffffffffff007424 */ /* 0x000fe200000e06ff */
[----:B------:R-:W-:-:S04]  /*0fe0*/  LEA R4, P0, R3, R14, 0x1 ;  /* 0x0000000e03047211 */ /* 0x000fc800078008ff */
[----:B------:R-:W-:-:S05]  /*0ff0*/  LEA.HI.X R5, R3, R15, R0, 0x1, P0 ;  /* 0x0000000f03057211 */ /* 0x000fca00000f0c00 */
[----:B------:R-:W2:Y:S02]  /*1000*/  LDG.E.U16 R4, [R4.64] ;  /* 0x0000002404047981 */ /* 0x000ea4000c1e1500 */
[----:B--2---:R-:W-:-:S05]  /*1010*/  PRMT R4, RZ, 0x5410, R4 ;  /* 0x00005410ff047816 */ /* 0x004fca0000000004 */
[----:B------:R-:W-:Y:S02]  /*1020*/  FADD.FTZ R0, R4, c[0x0][0x164] ;  /* 0x0000590004007621 */ /* 0x000fe40000010000 */
.L_x_5047:
[----:B------:R-:W-:Y:S05]  /*1030*/  BSYNC B2 ;  /* 0x0000000000027941 */ /* 0x000fea0003800000 */
.L_x_5046:
[C---:B------:R-:W-:Y:S02]  /*1040*/  IADD3 R3, P0, -R8.reuse, 0x4, RZ ;  /* 0x0000000408037810 */ /* 0x040fe40007f1e1ff */
[----:B------:R-:W-:Y:S02]  /*1050*/  IADD3 R6, R8, c[0x0][0x16c], RZ ;  /* 0x00005b0008067a10 */ /* 0x000fe40007ffe0ff */
[C---:B------:R-:W-:Y:S02]  /*1060*/  LEA R14, P1, R3.reuse, R14, 0x1 ;  /* 0x0000000e030e7211 */ /* 0x040fe400078208ff */
[----:B------:R-:W-:Y:S02]  /*1070*/  IADD3.X R4, RZ, -0x1, RZ, P0, !PT ;  /* 0xffffffffff047810 */ /* 0x000fe400007fe4ff */
[----:B------:R-:W-:Y:S02]  /*1080*/  IADD3 R6, R6, -0x4, RZ ;  /* 0xfffffffc06067810 */ /* 0x000fe40007ffe0ff */
[----:B------:R-:W-:-:S02]  /*1090*/  LEA.HI.X R15, R3, R15, R4, 0x1, P1 ;  /* 0x0000000f030f7211 */ /* 0x000fc400008f0c04 */
.L_x_5045:
[----:B------:R-:W-:Y:S05]  /*10a0*/  BSYNC B1 ;  /* 0x0000000000017941 */ /* 0x000fea0003800000 */
.L_x_5044:
[----:B------:R-:W-:Y:S01]  /*10b0*/  LEA R3, R19, 0x3, 0x2 ;  /* 0x0000000313037811 */ /* 0x000fe200078e10ff */
[----:B------:R-:W-:Y:S01]  /*10c0*/  BSSY B1, `(.L_x_5050) ;  /* 0x0000018000017945 */ /* 0x000fe20003800000 */
[----:B------:R-:W-:Y:S01]  /*10d0*/  ISETP.NE.AND P1, PT, RZ, c[0x0][0x184], PT ;  /* 0x00006100ff007a0c */ /* 0x000fe20003f25270 */
[----:B------:R-:W-:Y:S01]  /*10e0*/  IMAD.MOV.U32 R9, RZ, RZ, c[0x0][0x164] ;  /* 0x00005900ff097624 */ /* 0x000fe200078e00ff */
[----:B------:R-:W-:Y:S01]  /*10f0*/  ISETP.GE.U32.AND P0, PT, R3, R6, PT ;  /* 0x000000060300720c */ /* 0x000fe20003f06070 */
[----:B------:R-:W-:Y:S01]  /*1100*/  IMAD.MOV.U32 R7, RZ, RZ, c[0x0][0x164] ;  /* 0x00005900ff077624 */ /* 0x000fe200078e00ff */
[----:B------:R-:W-:-:S02]  /*1110*/  ISETP.NE.AND P2, PT, R20, RZ, PT ;  /* 0x000000ff1400720c */ /* 0x000fc40003f45270 */
[----:B------:R-:W-:-:S09]  /*1120*/  MOV R3, c[0x0][0x164] ;  /* 0x0000590000037a02 */ /* 0x000fd20000000f00 */
[----:B------:R-:W-:Y:S05]  /*1130*/  @P0 BRA `(.L_x_5051) ;  /* 0x0000010000000947 */ /* 0x000fea0003800000 */
[----:B------:R-:W-:Y:S01]  /*1140*/  MOV R3, c[0x0][0x164] ;  /* 0x0000590000037a02 */ /* 0x000fe20000000f00 */
[----:B------:R-:W-:Y:S02]  /*1150*/  IMAD.MOV.U32 R7, RZ, RZ, c[0x0][0x164] ;  /* 0x00005900ff077624 */ /* 0x000fe400078e00ff */
.L_x_5052:
[----:B------:R-:W-:-:S06]  /*1160*/  IMAD.WIDE.U32 R4, R19, 0x8, R14 ;  /* 0x0000000813047825 */ /* 0x000fcc00078e000e */
[----:B------:R-:W2:Y:S01]  /*1170*/  LDG.E.64 R4, [R4.64] ;  /* 0x0000002404047981 */ /* 0x000ea2000c1e1b00 */
[----:B------:R-:W-:-:S04]  /*1180*/  IADD3 R19, R19, c[0x0][0x174], RZ ;  /* 0x00005d0013137a10 */ /* 0x000fc80007ffe0ff */
[----:B------:R-:W-:-:S04]  /*1190*/  LEA R13, R19, 0x3, 0x2 ;  /* 0x00000003130d7811 */ /* 0x000fc800078e10ff */
[----:B------:R-:W-:Y:S02]  /*11a0*/  ISETP.GE.U32.AND P0, PT, R13, R6, PT ;  /* 0x000000060d00720c */ /* 0x000fe40003f06070 */
[--C-:B--2---:R-:W-:Y:S02]  /*11b0*/  PRMT R11, RZ, 0x5410, R4.reuse ;  /* 0x00005410ff0b7816 */ /* 0x104fe40000000004 */
[----:B------:R-:W-:-:S03]  /*11c0*/  PRMT R4, RZ, 0x7610, R4 ;  /* 0x00007610ff047816 */ /* 0x000fc60000000004 */
[----:B------:R-:W-:Y:S02]  /*11d0*/  FADD.FTZ R0, R11, R0 ;  /* 0x000000000b007221 */ /* 0x000fe40000010000 */
[----:B------:R-:W-:Y:S01]  /*11e0*/  FADD.FTZ R7, R4, R7 ;  /* 0x0000000704077221 */ /* 0x000fe20000010000 */
[----:B------:R-:W-:-:S05]  /*11f0*/  PRMT R4, RZ, 0x5410, R5 ;  /* 0x00005410ff047816 */ /* 0x000fca0000000005 */
[----:B------:R-:W-:Y:S01]  /*1200*/  FADD.FTZ R3, R4, R3 ;  /* 0x0000000304037221 */ /* 0x000fe20000010000 */
[----:B------:R-:W-:-:S05]  /*1210*/  PRMT R4, RZ, 0x7610, R5 ;  /* 0x00007610ff047816 */ /* 0x000fca0000000005 */
[----:B------:R-:W-:Y:S01]  /*1220*/  FADD.FTZ R9, R4, R9 ;  /* 0x0000000904097221 */ /* 0x000fe20000010000 */
[----:B------:R-:W-:Y:S05]  /*1230*/  @!P0 BRA `(.L_x_5052) ;  /* 0xffffff2000008947 */ /* 0x000fea000383ffff */
.L_x_5051:
[----:B------:R-:W-:Y:S05]  /*1240*/  BSYNC B1 ;  /* 0x0000000000017941 */ /* 0x000fea0003800000 */
.L_x_5050:
        /* <DEDUP_REMOVED lines=8> */
.L_x_5054:
[----:B------:R-:W-:Y:S05]  /*12d0*/  BSYNC B1 ;  /* 0x0000000000017941 */ /* 0x000fea0003800000 */
.L_x_5053:
        /* <DEDUP_REMOVED lines=9> */
[----:B------:R-:W2:Y:S02]  /*1370*/  LDG.E.U16 R14, [R14.64] ;  /* 0x000000240e0e7981 */ /* 0x000ea4000c1e1500 */
[----:B--2---:R-:W-:-:S05]  /*1380*/  PRMT R5, RZ, 0x5410, R14 ;  /* 0x00005410ff057816 */ /* 0x004fca000000000e */
[----:B------:R-:W-:Y:S02]  /*1390*/  FADD.FTZ R0, R0, R5 ;  /* 0x0000000500007221 */ /* 0x000fe40000010000 */
.L_x_5056:
[----:B------:R-:W-:Y:S05]  /*13a0*/  BSYNC B1 ;  /* 0x0000000000017941 */ /* 0x000fea0003800000 */
.L_x_5055:
[----:B------:R-:W-:-:S04]  /*13b0*/  FADD.FTZ R0, R7, R0 ;  /* 0x0000000007007221 */ /* 0x000fc80000010000 */
[----:B------:R-:W-:-:S04]  /*13c0*/  FADD.FTZ R0, R0, R3 ;  /* 0x0000000300007221 */ /* 0x000fc80000010000 */
[----:B------:R-:W-:Y:S01]  /*13d0*/  FADD.FTZ R9, R0, R9 ;  /* 0x0000000900097221 */ /* 0x000fe20000010000 */
[----:B------:R-:W-:Y:S05]  /*13e0*/  BRA `(.L_x_5042) ;  /* 0x00007b0000007947 */ /* 0x000fea0003800000 */
.L_x_5043:
        /* <DEDUP_REMOVED lines=23> */
.L_x_5066:
        /* <DEDUP_REMOVED lines=226> */
.L_x_5061:
        /* <DEDUP_REMOVED lines=228> */
.L_x_5062:
[----:B------:R-:W-:-:S04]  /*31c0*/  LOP3.LUT R11, R0, 0xfffffffe, RZ, 0xc0, !PT ;  /* 0xfffffffe000b7812 */ /* 0x000fc800078ec0ff */
[----:B------:R-:W-:-:S05]  /*31d0*/  IADD3 R10, P1, R14, R11, RZ ;  /* 0x0000000b0e0a7210 */ /* 0x000fca0007f3e0ff */
[----:B------:R-:W-:-:S05]  /*31e0*/  IMAD.X R11, RZ, RZ, R15, P1 ;  /* 0x000000ffff0b7224 */ /* 0x000fca00008e060f */
[----:B------:R1:W5:Y:S01]  /*31f0*/  LDG.E.U16 R4, [R10.64] ;  /* 0x000000240a047981 */ /* 0x000362000c1e1500 */
[----:B------:R-:W-:Y:S01]  /*3200*/  IADD3 R21, R21, c[0x0][0x174], RZ ;  /* 0x00005d0015157a10 */ /* 0x000fe20007ffe0ff */
[----:B0-----:R-:W-:Y:S01]  /*3210*/  CS2R R2, SRZ ;  /* 0x0000000000027805 */ /* 0x001fe2000001ff00 */
[----:B------:R-:W-:Y:S05]  /*3220*/  @!P0 BRA `(.L_x_5063) ;  /* 0x00000de000008947 */ /* 0x000fea0003800000 */
[----:B-1----:R-:W-:Y:S01]  /*3230*/  HFMA2.MMA R10, -RZ, RZ, 0, 0 ;  /* 0x00000000ff0a7435 */ /* 0x002fe200000001ff */
        /* <DEDUP_REMOVED lines=221> */
.L_x_5063:
        /* <DEDUP_REMOVED lines=9> */
[----:B0-----:R-:W-:Y:S02]  /*40a0*/  SHF.R.U32.HI R11, RZ, c[0x0][0x1b4], R2 ;  /* 0x00006d00ff0b7a19 */ /* 0x001fe40000011602 */
        /* <DEDUP_REMOVED lines=207> */
.L_x_5064:
[----:B------:R-:W-:-:S04]  /*4da0*/  LOP3.LUT R3, R3, 0xfffffffe, RZ, 0xc0, !PT ;  /* 0xfffffffe03037812 */ /* 0x000fc800078ec0ff */
[----:B------:R-:W-:-:S04]  /*4db0*/  IADD3 R2, P1, R14, R3, RZ ;  /* 0x000000030e027210 */ /* 0x000fc80007f3e0ff */
[----:B------:R-:W-:-:S06]  /*4dc0*/  IADD3.X R3, RZ, R15, RZ, P1, !PT ;  /* 0x0000000fff037210 */ /* 0x000fcc0000ffe4ff */
[----:B------:R1:W2:Y:S01]  /*4dd0*/  LDG.E.U16 R3, [R2.64] ;  /* 0x0000002402037981 */ /* 0x0002a2000c1e1500 */
[----:B------:R-:W-:Y:S01]  /*4de0*/  IADD3 R21, R21, c[0x0][0x174], RZ ;  /* 0x00005d0015157a10 */ /* 0x000fe20007ffe0ff */
[----:B0-----:R-:W-:Y:S01]  /*4df0*/  IMAD.MOV.U32 R10, RZ, RZ, c[0x0][0x174] ;  /* 0x00005d00ff0a7624 */ /* 0x001fe200078e00ff */
[----:B-----5:R-:W-:-:S03]  /*4e00*/  PRMT R11, RZ, 0x5410, R5 ;  /* 0x00005410ff0b7816 */ /* 0x020fc60000000005 */
[----:B------:R-:W-:Y:S02]  /*4e10*/  IMAD R10, R10, 0x3, R21 ;  /* 0x000000030a0a7824 */ /* 0x000fe400078e0215 */
[----:B------:R-:W-:Y:S01]  /*4e20*/  FADD.FTZ R6, R11, R6 ;  /* 0x000000060b067221 */ /* 0x000fe20000010000 */
[----:B------:R-:W-:Y:S02]  /*4e30*/  PRMT R11, RZ, 0x5410, R0 ;  /* 0x00005410ff0b7816 */ /* 0x000fe40000000000 */
[----:B------:R-:W-:Y:S02]  /*4e40*/  ISETP.GE.U32.AND P1, PT, R10, c[0x0][0x16c], PT ;  /* 0x00005b000a007a0c */ /* 0x000fe40003f26070 */
[----:B-1----:R-:W-:Y:S01]  /*4e50*/  PRMT R2, RZ, 0x5410, R4 ;  /* 0x00005410ff027816 */ /* 0x002fe20000000004 */
[----:B------:R-:W-:-:S04]  /*4e60*/  FADD.FTZ R8, R11, R8 ;  /* 0x000000080b087221 */ /* 0x000fc80000010000 */
[----:B------:R-:W-:Y:S01]  /*4e70*/  FADD.FTZ R7, R2, R7 ;  /* 0x0000000702077221 */ /* 0x000fe20000010000 */
[----:B--2---:R-:W-:-:S05]  /*4e80*/  PRMT R2, RZ, 0x5410, R3 ;  /* 0x00005410ff027816 */ /* 0x004fca0000000003 */
[----:B------:R-:W-:Y:S01]  /*4e90*/  FADD.FTZ R9, R2, R9 ;  /* 0x0000000902097221 */ /* 0x000fe20000010000 */
[----:B------:R-:W-:Y:S01]  /*4ea0*/  @P1 CALL.REL.NOINC `(.L_x_5065) ;  /* 0x0000001000001944 */ /* 0x000fe20003c00000 */
[----:B------:R-:W-:Y:S05]  /*4eb0*/  BRA `(.L_x_5066) ;  /* 0xffffc6a000007947 */ /* 0x000fea000383ffff */
.L_x_5065:
[----:B------:R-:W-:Y:S05]  /*4ec0*/  BSYNC B2 ;  /* 0x0000000000027941 */ /* 0x000fea0003800000 */
.L_x_5060:
[----:B------:R-:W-:Y:S05]  /*4ed0*/  BSYNC B1 ;  /* 0x0000000000017941 */ /* 0x000fea0003800000 */
.L_x_5059:
        /* <DEDUP_REMOVED lines=205> */
.L_x_5069:
        /* <DEDUP_REMOVED lines=207> */
.L_x_5070:
        /* <DEDUP_REMOVED lines=207> */
.L_x_5071:
        /* <DEDUP_REMOVED lines=207> */
.L_x_5072:
[----:B------:R-:W-:-:S04]  /*8280*/  LOP3.LUT R3, R18, 0xfffffffe, RZ, 0xc0, !PT ;  /* 0xfffffffe12037812 */ /* 0x000fc800078ec0ff */
[----:B------:R-:W-:-:S04]  /*8290*/  IADD3 R2, P1, R14, R3, RZ ;  /* 0x000000030e027210 */ /* 0x000fc80007f3e0ff */
[----:B------:R-:W-:-:S06]  /*82a0*/  IADD3.X R3, RZ, R15, RZ, P1, !PT ;  /* 0x0000000fff037210 */ /* 0x000fcc0000ffe4ff */
[----:B------:R0:W5:Y:S03]  /*82b0*/  LDG.E.U16 R3, [R2.64] ;  /* 0x0000002402037981 */ /* 0x000166000c1e1500 */
.L_x_5068:
[----:B0-----:R-:W-:Y:S05]  /*82c0*/  BSYNC B1 ;  /* 0x0000000000017941 */ /* 0x001fea0003800000 */
.L_x_5067:
[----:B------:R-:W-:Y:S01]  /*82d0*/  BSSY B1, `(.L_x_5073) ;  /* 0x0000012000017945 */ /* 0x000fe20003800000 */
[----:B------:R-:W-:Y:S05]  /*82e0*/  @P0 BRA `(.L_x_5074) ;  /* 0x0000010000000947 */ /* 0x000fea0003800000 */
[----:B------:R-:W-:Y:S02]  /*82f0*/  IADD3 R2, R21, c[0x0][0x174], RZ ;  /* 0x00005d0015027a10 */ /* 0x000fe40007ffe0ff */
[----:B-----5:R-:W-:Y:S02]  /*8300*/  PRMT R5, RZ, 0x5410, R5 ;  /* 0x00005410ff057816 */ /* 0x020fe40000000005 */
[----:B------:R-:W-:-:S03]  /*8310*/  ISETP.GE.U32.AND P0, PT, R2, c[0x0][0x16c], PT ;  /* 0x00005b0002007a0c */ /* 0x000fc60003f06070 */
[----:B------:R-:W-:-:S10]  /*8320*/  FADD.FTZ R6, R6, R5 ;  /* 0x0000000506067221 */ /* 0x000fd40000010000 */
[----:B------:R-:W-:Y:S05]  /*8330*/  @P0 BRA `(.L_x_5074) ;  /* 0x000000b000000947 */ /* 0x000fea0003800000 */
[----:B------:R-:W-:Y:S02]  /*8340*/  IADD3 R2, R2, c[0x0][0x174], RZ ;  /* 0x00005d0002027a10 */ /* 0x000fe40007ffe0ff */
[----:B------:R-:W-:Y:S02]  /*8350*/  PRMT R4, RZ, 0x5410, R4 ;  /* 0x00005410ff047816 */ /* 0x000fe40000000004 */
[----:B------:R-:W-:-:S03]  /*8360*/  ISETP.GE.U32.AND P0, PT, R2, c[0x0][0x16c], PT ;  /* 0x00005b0002007a0c */ /* 0x000fc60003f06070 */
[----:B------:R-:W-:-:S10]  /*8370*/  FADD.FTZ R7, R7, R4 ;  /* 0x0000000407077221 */ /* 0x000fd40000010000 */
[----:B------:R-:W-:Y:S05]  /*8380*/  @P0 BRA `(.L_x_5074) ;  /* 0x0000006000000947 */ /* 0x000fea0003800000 */
[----:B------:R-:W-:Y:S02]  /*8390*/  IADD3 R2, R2, c[0x0][0x174], RZ ;  /* 0x00005d0002027a10 */ /* 0x000fe40007ffe0ff */
[----:B------:R-:W-:Y:S02]  /*83a0*/  PRMT R5, RZ, 0x5410, R0 ;  /* 0x00005410ff057816 */ /* 0x000fe40000000000 */
[----:B------:R-:W-:-:S03]  /*83b0*/  ISETP.GE.U32.AND P0, PT, R2, c[0x0][0x16c], PT ;  /* 0x00005b0002007a0c */ /* 0x000fc60003f06070 */
[----:B------:R-:W-:-:S10]  /*83c0*/  FADD.FTZ R8, R8, R5 ;  /* 0x0000000508087221 */ /* 0x000fd40000010000 */
[----:B------:R-:W-:-:S05]  /*83d0*/  @!P0 PRMT R0, RZ, 0x5410, R3 ;  /* 0x00005410ff008816 */ /* 0x000fca0000000003 */
[----:B------:R-:W-:Y:S02]  /*83e0*/  @!P0 FADD.FTZ R9, R9, R0 ;  /* 0x0000000009098221 */ /* 0x000fe40000010000 */
.L_x_5074:
[----:B------:R-:W-:Y:S05]  /*83f0*/  BSYNC B1 ;  /* 0x0000000000017941 */ /* 0x000fea0003800000 */
.L_x_5073:
[----:B------:R-:W-:-:S04]  /*8400*/  FADD.FTZ R7, R7, R6 ;  /* 0x0000000607077221 */ /* 0x000fc80000010000 */
[----:B------:R-:W-:-:S04]  /*8410*/  FADD.FTZ R8, R7, R8 ;  /* 0x0000000807087221 */ /* 0x000fc80000010000 */
[----:B------:R-:W-:Y:S01]  /*8420*/  FADD.FTZ R9, R8, R9 ;  /* 0x0000000908097221 */ /* 0x000fe20000010000 */
[----:B------:R-:W-:Y:S05]  /*8430*/  BRA `(.L_x_5042) ;  /* 0x00000ab000007947 */ /* 0x000fea0003800000 */
.L_x_5058:
[----:B------:R-:W-:Y:S01]  /*8440*/  ISETP.GE.U32.AND P0, PT, R0, c[0x0][0x16c], PT ;  /* 0x00005b0000007a0c */ /* 0x000fe20003f06070 */
[----:B------:R-:W-:Y:S01]  /*8450*/  BSSY B1, `(.L_x_5075) ;  /* 0x0000027000017945 */ /* 0x000fe20003800000 */
[----:B------:R-:W-:Y:S01]  /*8460*/  IMAD.MOV.U32 R8, RZ, RZ, c[0x0][0x164] ;  /* 0x00005900ff087624 */ /* 0x000fe200078e00ff */
[----:B------:R-:W-:Y:S02]  /*8470*/  MOV R11, c[0x0][0x164] ;  /* 0x00005900000b7a02 */ /* 0x000fe40000000f00 */
[----:B------:R-:W-:-:S08]  /*8480*/  MOV R0, c[0x0][0x164] ;  /* 0x0000590000007a02 */ /* 0x000fd00000000f00 */
[----:B------:R-:W-:Y:S05]  /*8490*/  @P0 BRA `(.L_x_5076) ;  /* 0x0000022000000947 */ /* 0x000fea0003800000 */
[----:B------:R-:W-:Y:S01]  /*84a0*/  BSSY B2, `(.L_x_5077) ;  /* 0x000001f000027945 */ /* 0x000fe20003800000 */
[----:B------:R-:W-:Y:S01]  /*84b0*/  IMAD.MOV.U32 R8, RZ, RZ, c[0x0][0x164] ;  /* 0x00005900ff087624 */ /* 0x000fe200078e00ff */
[----:B------:R-:W-:Y:S02]  /*84c0*/  MOV R11, c[0x0][0x164] ;  /* 0x00005900000b7a02 */ /* 0x000fe40000000f00 */
[----:B------:R-:W-:Y:S02]  /*84d0*/  MOV R0, c[0x0][0x164] ;  /* 0x0000590000007a02 */ /* 0x000fe40000000f00 */
.L_x_5078:
[----:B------:R-:W-:Y:S01]  /*84e0*/  IADD3 R3, R21, c[0x0][0x174], RZ ;  /* 0x00005d0015037a10 */ /* 0x000fe20007ffe0ff */
[----:B------:R-:W-:-:S03]  /*84f0*/  IMAD R13, R10, R21, RZ ;  /* 0x000000150a0d7224 */ /* 0x000fc600078e02ff */
[----:B------:R-:W-:Y:S01]  /*8500*/  IADD3 R5, R3, c[0x0][0x174], RZ ;  /* 0x00005d0003057a10 */ /* 0x000fe20007ffe0ff */
[----:B------:R-:W-:Y:S02]  /*8510*/  IMAD R3, R10, R3, RZ ;  /* 0x000000030a037224 */ /* 0x000fe400078e02ff */
[----:B------:R-:W-:Y:S01]  /*8520*/  IMAD.WIDE.U32 R12, R13, 0x2, R14 ;  /* 0x000000020d0c7825 */ /* 0x000fe200078e000e */
[----:B------:R-:W-:-:S03]  /*8530*/  IADD3 R21, R5, c[0x0][0x174], RZ ;  /* 0x00005d0005157a10 */ /* 0x000fc60007ffe0ff */
[--C-:B------:R-:W-:Y:S02]  /*8540*/  IMAD.WIDE.U32 R2, R3, 0x2, R14.reuse ;  /* 0x0000000203027825 */ /* 0x100fe400078e000e */
[----:B------:R-:W2:Y:S02]  /*8550*/  LDG.E.U16 R12, [R12.64] ;  /* 0x000000240c0c7981 */ /* 0x000ea4000c1e1500 */
[C---:B------:R-:W-:Y:S02]  /*8560*/  IMAD R5, R10.reuse, R5, RZ ;  /* 0x000000050a057224 */ /* 0x040fe400078e02ff */
[----:B------:R-:W-:Y:S01]  /*8570*/  IMAD R7, R10, R21, RZ ;  /* 0x000000150a077224 */ /* 0x000fe200078e02ff */
[----:B------:R2:W3:Y:S01]  /*8580*/  LDG.E.U16 R2, [R2.64] ;  /* 0x0000002402027981 */ /* 0x0004e2000c1e1500 */
[----:B------:R-:W-:-:S04]  /*8590*/  IMAD.WIDE.U32 R4, R5, 0x2, R14 ;  /* 0x0000000205047825 */ /* 0x000fc800078e000e */
[----:B------:R-:W-:Y:S02]  /*85a0*/  IMAD.WIDE.U32 R6, R7, 0x2, R14 ;  /* 0x0000000207067825 */ /* 0x000fe400078e000e */
[----:B------:R3:W4:Y:S04]  /*85b0*/  LDG.E.U16 R5, [R4.64] ;  /* 0x0000002404057981 */ /* 0x000728000c1e1500 */
[----:B------:R-:W5:Y:S01]  /*85c0*/  LDG.E.U16 R7, [R6.64] ;  /* 0x0000002406077981 */ /* 0x000f62000c1e1500 */
[----:B------:R-:W-:-:S05]  /*85d0*/  IADD3 R21, R21, c[0x0][0x174], RZ ;  /* 0x00005d0015157a10 */ /* 0x000fca0007ffe0ff */
[----:B------:R-:W-:-:S05]  /*85e0*/  IMAD R19, R18, 0x3, R21 ;  /* 0x0000000312137824 */ /* 0x000fca00078e0215 */
[----:B------:R-:W-:Y:S02]  /*85f0*/  ISETP.GE.U32.AND P0, PT, R19, c[0x0][0x16c], PT ;  /* 0x00005b0013007a0c */ /* 0x000fe40003f06070 */
[----:B--2---:R-:W-:Y:S02]  /*8600*/  PRMT R3, RZ, 0x5410, R12 ;  /* 0x00005410ff037816 */ /* 0x004fe4000000000c */
[----:B---3--:R-:W-:-:S03]  /*8610*/  PRMT R4, RZ, 0x5410, R2 ;  /* 0x00005410ff047816 */ /* 0x008fc60000000002 */
[----:B------:R-:W-:Y:S02]  /*8620*/  FADD.FTZ R0, R3, R0 ;  /* 0x0000000003007221 */ /* 0x000fe40000010000 */
[----:B------:R-:W-:Y:S01]  /*8630*/  FADD.FTZ R11, R4, R11 ;  /* 0x0000000b040b7221 */ /* 0x000fe20000010000 */
[----:B----4-:R-:W-:Y:S02]  /*8640*/  PRMT R3, RZ, 0x5410, R5 ;  /* 0x00005410ff037816 */ /* 0x010fe40000000005 */
[----:B-----5:R-:W-:-:S03]  /*8650*/  PRMT R4, RZ, 0x5410, R7 ;  /* 0x00005410ff047816 */ /* 0x020fc60000000007 */
[----:B------:R-:W-:Y:S02]  /*8660*/  FADD.FTZ R8, R3, R8 ;  /* 0x0000000803087221 */ /* 0x000fe40000010000 */
[----:B------:R-:W-:Y:S01]  /*8670*/  FADD.FTZ R9, R4, R9 ;  /* 0x0000000904097221 */ /* 0x000fe20000010000 */
[----:B------:R-:W-:Y:S05]  /*8680*/  @!P0 BRA `(.L_x_5078) ;  /* 0xfffffe5000008947 */ /* 0x000fea000383ffff */
[----:B------:R-:W-:Y:S05]  /*8690*/  BSYNC B2 ;  /* 0x0000000000027941 */ /* 0x000fea0003800000 */
.L_x_5077:
[----:B------:R-:W-:Y:S02]  /*86a0*/  PRMT R6, R2, 0x7610, R6 ;  /* 0x0000761002067816 */ /* 0x000fe40000000006 */
[----:B------:R-:W-:Y:S02]  /*86b0*/  PRMT R4, R7, 0x7610, R4 ;  /* 0x0000761007047816 */ /* 0x000fe40000000004 */
.L_x_5076:
[----:B------:R-:W-:Y:S05]  /*86c0*/  BSYNC B1 ;  /* 0x0000000000017941 */ /* 0x000fea0003800000 */
.L_x_5075:
        /* <DEDUP_REMOVED lines=21> */
[----:B------:R0:W5:Y:S04]  /*8820*/  LDG.E.U16 R5, [R2.64] ;  /* 0x0000002402057981 */ /* 0x000168000c1e1500 */
[----:B------:R0:W5:Y:S02]  /*8830*/  @!P0 LDG.E.U16 R4, [R14.64] ;  /* 0x000000240e048981 */ /* 0x000164000c1e1500 */
.L_x_5080:
[----:B0-----:R-:W-:Y:S05]  /*8840*/  BSYNC B1 ;  /* 0x0000000000017941 */ /* 0x001fea0003800000 */
.L_x_5079:
        /* <DEDUP_REMOVED lines=18> */
.L_x_5082:
[----:B------:R-:W-:Y:S05]  /*8970*/  BSYNC B1 ;  /* 0x0000000000017941 */ /* 0x000fea0003800000 */
.L_x_5081:
[----:B------:R-:W-:-:S04]  /*8980*/  FADD.FTZ R11, R0, R11 ;  /* 0x0000000b000b7221 */ /* 0x000fc80000010000 */
[----:B------:R-:W-:-:S04]  /*8990*/  FADD.FTZ R8, R11, R8 ;  /* 0x000000080b087221 */ /* 0x000fc80000010000 */
[----:B------:R-:W-:Y:S01]  /*89a0*/  FADD.FTZ R9, R8, R9 ;  /* 0x0000000908097221 */ /* 0x000fe20000010000 */
[----:B------:R-:W-:Y:S05]  /*89b0*/  BRA `(.L_x_5042) ;  /* 0x0000053000007947 */ /* 0x000fea0003800000 */
.L_x_5057:
        /* <DEDUP_REMOVED lines=13> */
.L_x_5086:
[C---:B------:R-:W-:Y:S01]  /*8a90*/  IADD3 R7, R19.reuse, c[0x0][0x174], RZ ;  /* 0x00005d0013077a10 */ /* 0x040fe20007ffe0ff */
[----:B------:R-:W-:-:S03]  /*8aa0*/  IMAD.WIDE.U32 R12, R19, 0x2, R14 ;  /* 0x00000002130c7825 */ /* 0x000fc600078e000e */
[C---:B------:R-:W-:Y:S01]  /*8ab0*/  IADD3 R5, R7.reuse, c[0x0][0x174], RZ ;  /* 0x00005d0007057a10 */ /* 0x040fe20007ffe0ff */
[--C-:B------:R-:W-:Y:S02]  /*8ac0*/  IMAD.WIDE.U32 R6, R7, 0x2, R14.reuse ;  /* 0x0000000207067825 */ /* 0x100fe400078e000e */
[----:B------:R-:W2:Y:S01]  /*8ad0*/  LDG.E.U16 R12, [R12.64] ;  /* 0x000000240c0c7981 */ /* 0x000ea2000c1e1500 */
[C---:B------:R-:W-:Y:S01]  /*8ae0*/  IADD3 R19, R5.reuse, c[0x0][0x174], RZ ;  /* 0x00005d0005137a10 */ /* 0x040fe20007ffe0ff */
[--C-:B------:R-:W-:Y:S02]  /*8af0*/  IMAD.WIDE.U32 R4, R5, 0x2, R14.reuse ;  /* 0x0000000205047825 */ /* 0x100fe400078e000e */
[----:B------:R-:W3:Y:S02]  /*8b00*/  LDG.E.U16 R6, [R6.64] ;  /* 0x0000002406067981 */ /* 0x000ee4000c1e1500 */
[C---:B------:R-:W-:Y:S02]  /*8b10*/  IMAD.WIDE.U32 R10, R19.reuse, 0x2, R14 ;  /* 0x00000002130a7825 */ /* 0x040fe400078e000e */
[----:B------:R2:W4:Y:S04]  /*8b20*/  LDG.E.U16 R4, [R4.64] ;  /* 0x0000002404047981 */ /* 0x000528000c1e1500 */
[----:B------:R-:W5:Y:S01]  /*8b30*/  LDG.E.U16 R10, [R10.64] ;  /* 0x000000240a0a7981 */ /* 0x000f62000c1e1500 */
[----:B------:R-:W-:-:S05]  /*8b40*/  IADD3 R19, R19, c[0x0][0x174], RZ ;  /* 0x00005d0013137a10 */ /* 0x000fca0007ffe0ff */
[----:B------:R-:W-:-:S05]  /*8b50*/  IMAD R18, R8, 0x3, R19 ;  /* 0x0000000308127824 */ /* 0x000fca00078e0213 */
[----:B------:R-:W-:Y:S02]  /*8b60*/  ISETP.GE.U32.AND P0, PT, R18, c[0x0][0x16c], PT ;  /* 0x00005b0012007a0c */ /* 0x000fe40003f06070 */
[----:B--2---:R-:W-:Y:S02]  /*8b70*/  PRMT R5, RZ, 0x5410, R12 ;  /* 0x00005410ff057816 */ /* 0x004fe4000000000c */
[----:B---3--:R-:W-:-:S03]  /*8b80*/  PRMT R18, RZ, 0x5410, R6 ;  /* 0x00005410ff127816 */ /* 0x008fc60000000006 */
[----:B------:R-:W-:Y:S01]  /*8b90*/  FADD.FTZ R0, R5, R0 ;  /* 0x0000000005007221 */ /* 0x000fe20000010000 */
[----:B----4-:R-:W-:Y:S01]  /*8ba0*/  PRMT R5, RZ, 0x5410, R4 ;  /* 0x00005410ff057816 */ /* 0x010fe20000000004 */
[----:B------:R-:W-:Y:S01]  /*8bb0*/  FADD.FTZ R3, R18, R3 ;  /* 0x0000000312037221 */ /* 0x000fe20000010000 */
[----:B-----5:R-:W-:-:S03]  /*8bc0*/  PRMT R18, RZ, 0x5410, R10 ;  /* 0x00005410ff127816 */ /* 0x020fc6000000000a */
[----:B------:R-:W-:Y:S02]  /*8bd0*/  FADD.FTZ R2, R5, R2 ;  /* 0x0000000205027221 */ /* 0x000fe40000010000 */
[----:B------:R-:W-:Y:S01]  /*8be0*/  FADD.FTZ R9, R18, R9 ;  /* 0x0000000912097221 */ /* 0x000fe20000010000 */
[----:B------:R-:W-:Y:S05]  /*8bf0*/  @!P0 BRA `(.L_x_5086) ;  /* 0xfffffe9000008947 */ /* 0x000fea000383ffff */
[----:B------:R-:W-:Y:S05]  /*8c00*/  BSYNC B2 ;  /* 0x0000000000027941 */ /* 0x000fea0003800000 */
.L_x_5085:
[----:B------:R-:W-:Y:S02]  /*8c10*/  PRMT R8, R4, 0x7610, R8 ;  /* 0x0000761004087816 */ /* 0x000fe40000000008 */
[----:B------:R-:W-:Y:S02]  /*8c20*/  PRMT R5, R6, 0x7610, R5 ;  /* 0x0000761006057816 */ /* 0x000fe40000000005 */
[----:B------:R-:W-:Y:S02]  /*8c30*/  PRMT R4, R10, 0x7610, R4 ;  /* 0x000076100a047816 */ /* 0x000fe40000000004 */
.L_x_5084:
[----:B------:R-:W-:Y:S05]  /*8c40*/  BSYNC B1 ;  /* 0x0000000000017941 */ /* 0x000fea0003800000 */
.L_x_5083:
        /* <DEDUP_REMOVED lines=8> */
[----:B0-----:R-:W-:-:S05]  /*8cd0*/  IMAD.WIDE.U32 R6, R11, 0x2, R14 ;  /* 0x000000020b067825 */ /* 0x001fca00078e000e */
[----:B------:R0:W5:Y:S01]  /*8ce0*/  LDG.E.U16 R5, [R6.64] ;  /* 0x0000002406057981 */ /* 0x000162000c1e1500 */
[----:B------:R-:W-:-:S04]  /*8cf0*/  IADD3 R11, R11, c[0x0][0x174], RZ ;  /* 0x00005d000b0b7a10 */ /* 0x000fc80007ffe0ff */
[----:B------:R-:W-:-:S13]  /*8d00*/  ISETP.GE.U32.AND P0, PT, R11, c[0x0][0x16c], PT ;  /* 0x00005b000b007a0c */ /* 0x000fda0003f06070 */
[----:B------:R-:W-:Y:S05]  /*8d10*/  @P0 BRA `(.L_x_5088) ;  /* 0x0000006000000947 */ /* 0x000fea0003800000 */
[C---:B0-----:R-:W-:Y:S01]  /*8d20*/  IADD3 R13, R11.reuse, c[0x0][0x174], RZ ;  /* 0x00005d000b0d7a10 */ /* 0x041fe20007ffe0ff */
[----:B------:R-:W-:-:S03]  /*8d30*/  IMAD.WIDE.U32 R6, R11, 0x2, R14 ;  /* 0x000000020b067825 */ /* 0x000fc600078e000e */
[C---:B------:R-:W-:Y:S02]  /*8d40*/  ISETP.GE.U32.AND P0, PT, R13.reuse, c[0x0][0x16c], PT ;  /* 0x00005b000d007a0c */ /* 0x040fe40003f06070 */
[----:B------:R0:W5:Y:S11]  /*8d50*/  LDG.E.U16 R8, [R6.64] ;  /* 0x0000002406087981 */ /* 0x000176000c1e1500 */
[----:B------:R-:W-:-:S05]  /*8d60*/  @!P0 IMAD.WIDE.U32 R14, R13, 0x2, R14 ;  /* 0x000000020d0e8825 */ /* 0x000fca00078e000e */
[----:B------:R0:W5:Y:S02]  /*8d70*/  @!P0 LDG.E.U16 R4, [R14.64] ;  /* 0x000000240e048981 */ /* 0x000164000c1e1500 */
.L_x_5088:
[----:B0-----:R-:W-:Y:S05]  /*8d80*/  BSYNC B1 ;  /* 0x0000000000017941 */ /* 0x001fea0003800000 */
.L_x_5087:
        /* <DEDUP_REMOVED lines=12> */
[----:B------:R-:W-:-:S04]  /*8e50*/  IADD3 R5, R7, c[0x0][0x174], RZ ;  /* 0x00005d0007057a10 */ /* 0x000fc80007ffe0ff */
[----:B------:R-:W-:Y:S02]  /*8e60*/  ISETP.GE.U32.AND P0, PT, R5, c[0x0][0x16c], PT ;  /* 0x00005b0005007a0c */ /* 0x000fe40003f06070 */
[----:B------:R-:W-:-:S05]  /*8e70*/  PRMT R5, RZ, 0x5410, R8 ;  /* 0x00005410ff057816 */ /* 0x000fca0000000008 */
[----:B------:R-:W-:-:S06]  /*8e80*/  FADD.FTZ R2, R2, R5 ;  /* 0x0000000502027221 */ /* 0x000fcc0000010000 */
[----:B------:R-:W-:-:S05]  /*8e90*/  @!P0 PRMT R4, RZ, 0x5410, R4 ;  /* 0x00005410ff048816 */ /* 0x000fca0000000004 */
[----:B------:R-:W-:Y:S02]  /*8ea0*/  @!P0 FADD.FTZ R9, R9, R4 ;  /* 0x0000000409098221 */ /* 0x000fe40000010000 */
.L_x_5090:
[----:B------:R-:W-:Y:S05]  /*8eb0*/  BSYNC B1 ;  /* 0x0000000000017941 */ /* 0x000fea0003800000 */
.L_x_5089:
[----:B------:R-:W-:-:S04]  /*8ec0*/  FADD.FTZ R3, R0, R3 ;  /* 0x0000000300037221 */ /* 0x000fc80000010000 */
[----:B------:R-:W-:-:S04]  /*8ed0*/  FADD.FTZ R2, R3, R2 ;  /* 0x0000000203027221 */ /* 0x000fc80000010000 */
[----:B------:R-:W-:Y:S02]  /*8ee0*/  FADD.FTZ R9, R2, R9 ;  /* 0x0000000902097221 */ /* 0x000fe40000010000 */
.L_x_5042:
[----:B------:R-:W-:Y:S05]  /*8ef0*/  BSYNC B0 ;  /* 0x0000000000007941 */ /* 0x000fea0003800000 */
.L_x_5041:
        /* <DEDUP_REMOVED lines=9> */
.L_x_5092:
[----:B------:R-:W-:Y:S01]  /*8f90*/  IMAD.IADD R2, R20, 0x1, R3 ;  /* 0x0000000114027824 */ /* 0x000fe200078e0203 */
[----:B------:R-:W-:Y:S04]  /*8fa0*/  BAR.SYNC.DEFER_BLOCKING 0x0 ;  /* 0x0000000000007b1d */ /* 0x000fe80000010000 */
[----:B------:R-:W-:-:S04]  /*8fb0*/  ISETP.GE.U32.AND P0, PT, R2, c[0x0][0x4], PT ;  /* 0x0000010002007a0c */ /* 0x000fc80003f06070 */
[----:B------:R-:W-:-:S13]  /*8fc0*/  ISETP.GE.U32.OR P0, PT, R20, R3, P0 ;  /* 0x000000031400720c */ /* 0x000fda0000706470 */
[----:B------:R-:W-:-:S06]  /*8fd0*/  @!P0 IMAD R2, R2, c[0x0][0x0], R23 ;  /* 0x0000000002028a24 */ /* 0x000fcc00078e0217 */
[----:B------:R-:W0:Y:S02]  /*8fe0*/  @!P0 LDS R2, [R2.X4+0x10] ;  /* 0x0000100002028984 */ /* 0x000e240000004800 */
[----:B0-----:R-:W-:-:S05]  /*8ff0*/  @!P0 FADD.FTZ R9, R9, R2 ;  /* 0x0000000209098221 */ /* 0x001fca0000010000 */
[----:B------:R0:W-:Y:S01]  /*9000*/  @!P0 STS [R0.X4+0x10], R9 ;  /* 0x0000100900008388 */ /* 0x0001e20000004800 */
[----:B------:R-:W-:Y:S02]  /*9010*/  ISETP.GT.AND P0, PT, R3, 0x1, PT ;  /* 0x000000010300780c */ /* 0x000fe40003f04270 */
[----:B------:R-:W-:-:S11]  /*9020*/  SHF.R.S32.HI R3, RZ, 0x1, R3 ;  /* 0x00000001ff037819 */ /* 0x000fd60000011403 */
[----:B0-----:R-:W-:Y:S05]  /*9030*/  @P0 BRA `(.L_x_5092) ;  /* 0xffffff5000000947 */ /* 0x001fea000383ffff */
.L_x_5091:
[----:B0-----:R-:W-:-:S13]  /*9040*/  ISETP.NE.AND P0, PT, RZ, c[0x0][0x180], PT ;  /* 0x00006000ff007a0c */ /* 0x001fda0003f05270 */
[----:B------:R-:W-:Y:S05]  /*9050*/  @!P0 BRA `(.L_x_5093) ;  /* 0x0000021000008947 */ /* 0x000fea0003800000 */
[----:B------:R-:W-:Y:S02]  /*9060*/  MOV R2, c[0x0][0x0] ;  /* 0x0000000000027a02 */ /* 0x000fe40000000f00 */
[----:B-----5:R-:W-:Y:S02]  /*9070*/  MOV R0, c[0x0][0x0] ;  /* 0x0000000000007a02 */ /* 0x020fe40000000f00 */
        /* <DEDUP_REMOVED lines=10> */
.L_x_5095:
[----:B------:R-:W-:Y:S01]  /*9120*/  IADD3 R0, R23, R2, RZ ;  /* 0x0000000217007210 */ /* 0x000fe20007ffe0ff */
[----:B------:R-:W-:Y:S03]  /*9130*/  BAR.SYNC.DEFER_BLOCKING 0x0 ;  /* 0x0000000000007b1d */ /* 0x000fe60000010000 */
[----:B------:R-:W-:-:S04]  /*9140*/  ISETP.GE.U32.AND P0, PT, R0, c[0x0][0x0], PT ;  /* 0x0000000000007a0c */ /* 0x000fc80003f06070 */
[----:B------:R-:W-:-:S13]  /*9150*/  ISETP.GE.U32.OR P0, PT, R23, R2, P0 ;  /* 0x000000021700720c */ /* 0x000fda0000706470 */
[----:B------:R-:W-:Y:S02]  /*9160*/  @!P0 LEA R0, R2, R3, 0x2 ;  /* 0x0000000302008211 */ /* 0x000fe400078e10ff */
[----:B------:R-:W-:-:S04]  /*9170*/  SHF.R.S32.HI R2, RZ, 0x1, R2 ;  /* 0x00000001ff027819 */ /* 0x000fc80000011402 */
[----:B------:R-:W0:Y:S02]  /*9180*/  @!P0 LDS R0, [R0] ;  /* 0x0000000000008984 */ /* 0x000e240000000800 */
[----:B0-----:R-:W-:-:S05]  /*9190*/  @!P0 FADD.FTZ R9, R9, R0 ;  /* 0x0000000009098221 */ /* 0x001fca0000010000 */
[----:B------:R0:W-:Y:S01]  /*91a0*/  @!P0 STS [R4.X4+0x10], R9 ;  /* 0x0000100904008388 */ /* 0x0001e20000004800 */
[----:B------:R-:W-:-:S13]  /*91b0*/  ISETP.GE.AND P0, PT, R2, 0x20, PT ;  /* 0x000000200200780c */ /* 0x000fda0003f06270 */
[----:B0-----:R-:W-:Y:S05]  /*91c0*/  @P0 BRA `(.L_x_5095) ;  /* 0xffffff5000000947 */ /* 0x001fea000383ffff */
[----:B------:R-:W-:-:S04]  /*91d0*/  IMAD.MOV.U32 R0, RZ, RZ, 0x20 ;  /* 0x00000020ff007424 */ /* 0x000fc800078e00ff */
.L_x_5094:
[----:B0-----:R-:W-:Y:S01]  /*91e0*/  BAR.SYNC.DEFER_BLOCKING 0x0 ;  /* 0x0000000000007b1d */ /* 0x001fe20000010000 */
[----:B------:R-:W-:-:S13]  /*91f0*/  ISETP.GE.AND P0, PT, R0, 0x2, PT ;  /* 0x000000020000780c */ /* 0x000fda0003f06270 */
[----:B------:R-:W-:Y:S05]  /*9200*/  @!P0 BRA `(.L_x_5093) ;  /* 0x0000006000008947 */ /* 0x000fea0003800000 */
[----:B------:R-:W-:-:S08]  /*9210*/  HFMA2.MMA R2, -RZ, RZ, 0, 5.9604644775390625e-08 ;  /* 0x00000001ff027435 */ /* 0x000fd000000001ff */
.L_x_5096:
[----:B------:R0:W1:Y:S02]  /*9220*/  SHFL.DOWN PT, R4, R9, R2, 0x1f ;  /* 0x08001f0209047589 */ /* 0x00006400000e0000 */
[----:B0-----:R-:W-:-:S04]  /*9230*/  SHF.L.U32 R2, R2, 0x1, RZ ;  /* 0x0000000102027819 */ /* 0x001fc800000006ff */
[----:B------:R-:W-:Y:S01]  /*9240*/  ISETP.GE.AND P0, PT, R2, R0, PT ;  /* 0x000000000200720c */ /* 0x000fe20003f06270 */
[----:B-1----:R-:W-:-:S12]  /*9250*/  FADD.FTZ R9, R4, R9 ;  /* 0x0000000904097221 */ /* 0x002fd80000010000 */
[----:B------:R-:W-:Y:S05]  /*9260*/  @!P0 BRA `(.L_x_5096) ;  /* 0xffffffb000008947 */ /* 0x000fea000383ffff */
.L_x_5093:
[----:B------:R-:W-:Y:S01]  /*9270*/  ISETP.NE.AND P0, PT, RZ, c[0x0][0x33c], PT ;  /* 0x0000cf00ff007a0c */ /* 0x000fe20003f05270 */
[----:B------:R-:W-:-:S12]  /*9280*/  IMAD.MOV.U32 R2, RZ, RZ, RZ ;  /* 0x000000ffff027224 */ /* 0x000fd800078e00ff */
[----:B------:R-:W-:Y:S05]  /*9290*/  @!P0 BRA `(.L_x_5097) ;  /* 0x00000c7000008947 */ /* 0x000fea0003800000 */
[----:B-----5:R-:W-:Y:S01]  /*92a0*/  HFMA2.MMA R0, -RZ, RZ, 0, 5.9604644775390625e-08 ;  /* 0x00000001ff007435 */ /* 0x020fe200000001ff */
        /* <DEDUP_REMOVED lines=197> */
[----:B------:R-:W-:-:S03]  /*9f00*/  @P0 IMAD R2, R5, c[0x0][0x52c], R2 ;  /* 0x00014b0005020a24 */ /* 0x000fc600078e0202 */
.L_x_5097:
[----:B------:R-:W-:Y:S01]  /*9f10*/  ISETP.NE.U32.AND P0, PT, RZ, c[0x0][0x550], PT ;  /* 0x00015400ff007a0c */ /* 0x000fe20003f05070 */
[----:B-----5:R-:W-:Y:S01]  /*9f20*/  CS2R R4, SRZ ;  /* 0x0000000000047805 */ /* 0x020fe2000001ff00 */
[----:B------:R-:W-:Y:S01]  /*9f30*/  IADD3 R10, P1, R2, c[0x0][0x540], RZ ;  /* 0x00015000020a7a10 */ /* 0x000fe20007f3e0ff */
[----:B------:R-:W-:Y:S01]  /*9f40*/  IMAD.MOV.U32 R0, RZ, RZ, RZ ;  /* 0x000000ffff007224 */ /* 0x000fe200078e00ff */
[----:B------:R-:W-:Y:S02]  /*9f50*/  ISETP.NE.AND.EX P0, PT, RZ, c[0x0][0x554], PT, P0 ;  /* 0x00015500ff007a0c */ /* 0x000fe40003f05300 */
[----:B------:R-:W-:-:S11]  /*9f60*/  IADD3.X R11, RZ, c[0x0][0x544], RZ, P1, !PT ;  /* 0x00015100ff0b7a10 */ /* 0x000fd60000ffe4ff */
[----:B------:R-:W-:Y:S05]  /*9f70*/  @!P0 BRA `(.L_x_5098) ;  /* 0x0000080000008947 */ /* 0x000fea0003800000 */
[----:B------:R-:W-:Y:S01]  /*9f80*/  HFMA2.MMA R8, -RZ, RZ, 0, 1.1920928955078125e-07 ;  /* 0x00000002ff087435 */ /* 0x000fe200000001ff */
[----:B------:R-:W-:Y:S01]  /*9f90*/  MOV R5, RZ ;  /* 0x000000ff00057202 */ /* 0x000fe20000000f00 */
[----:B------:R-:W-:Y:S01]  /*9fa0*/  HFMA2.MMA R15, -RZ, RZ, 0, 0 ;  /* 0x00000000ff0f7435 */ /* 0x000fe200000001ff */
[----:B------:R-:W-:-:S09]  /*9fb0*/  IMAD.MOV.U32 R14, RZ, RZ, 0x4 ;  /* 0x00000004ff0e7424 */ /* 0x000fd200078e00ff */
.L_x_5101:
[----:B------:R-:W-:Y:S01]  /*9fc0*/  LOP3.LUT R0, R5, R15, RZ, 0xfc, !PT ;  /* 0x0000000f05007212 */ /* 0x000fe200078efcff */
[----:B------:R-:W-:-:S03]  /*9fd0*/  IMAD.MOV.U32 R3, RZ, RZ, R15 ;  /* 0x000000ffff037224 */ /* 0x000fc600078e000f */
[----:B------:R-:W-:Y:S02]  /*9fe0*/  ISETP.NE.U32.AND P0, PT, R0, RZ, PT ;  /* 0x000000ff0000720c */ /* 0x000fe40003f05070 */
[----:B------:R-:W-:-:S11]  /*9ff0*/  MOV R0, R14 ;  /* 0x0000000e00007202 */ /* 0x000fd60000000f00 */
[----:B------:R-:W-:Y:S05]  /*a000*/  @!P0 BRA `(.L_x_5099) ;  /* 0x0000005000008947 */ /* 0x000fea0003800000 */
[----:B------:R-:W-:Y:S02]  /*a010*/  MOV R13, R14 ;  /* 0x0000000e000d7202 */ /* 0x000fe40000000f00 */
[----:B------:R-:W-:Y:S02]  /*a020*/  MOV R14, R5 ;  /* 0x00000005000e7202 */ /* 0x000fe40000000f00 */
[----:B------:R-:W-:Y:S02]  /*a030*/  MOV R12, 0xa050 ;  /* 0x0000a050000c7802 */ /* 0x000fe40000000f00 */
[----:B------:R-:W-:Y:S05]  /*a040*/  CALL.REL.NOINC `($__internal_11_$__cuda_sm20_rem_u64) ;  /* 0x00002c2000007944 */ /* 0x000fea0003c00000 */
[----:B------:R-:W-:Y:S05]  /*a050*/  BRA `(.L_x_5100) ;  /* 0x0000013000007947 */ /* 0x000fea0003800000 */
.L_x_5099:
[----:B------:R-:W0:Y:S01]  /*a060*/  I2F.U32.RP R6, R14 ;  /* 0x0000000e00067306 */ /* 0x000e220000209000 */
[----:B------:R-:W-:Y:S01]  /*a070*/  ISETP.NE.U32.AND P1, PT, R14, RZ, PT ;  /* 0x000000ff0e00720c */ /* 0x000fe20003f25070 */
[----:B------:R-:W-:-:S06]  /*a080*/  IMAD.MOV.U32 R15, RZ, RZ, RZ ;  /* 0x000000ffff0f7224 */ /* 0x000fcc00078e00ff */
[----:B0-----:R-:W0:Y:S02]  /*a090*/  MUFU.RCP R6, R6 ;  /* 0x0000000600067308 */ /* 0x001e240000001000 */
[----:B0-----:R-:W-:-:S06]  /*a0a0*/  IADD3 R4, R6, 0xffffffe, RZ ;  /* 0x0ffffffe06047810 */ /* 0x001fcc0007ffe0ff */
[----:B------:R0:W1:Y:S02]  /*a0b0*/  F2I.FTZ.U32.TRUNC.NTZ R5, R4 ;  /* 0x0000000400057305 */ /* 0x000064000021f000 */
[----:B0-----:R-:W-:Y:S01]  /*a0c0*/  HFMA2.MMA R4, -RZ, RZ, 0, 0 ;  /* 0x00000000ff047435 */ /* 0x001fe200000001ff */
[----:B-1----:R-:W-:-:S04]  /*a0d0*/  IMAD.MOV R7, RZ, RZ, -R5 ;  /* 0x000000ffff077224 */ /* 0x002fc800078e0a05 */
[----:B------:R-:W-:-:S05]  /*a0e0*/  IMAD R7, R7, R14, RZ ;  /* 0x0000000e07077224 */ /* 0x000fca00078e02ff */
[----:B------:R-:W-:-:S06]  /*a0f0*/  IMAD.HI.U32 R5, R5, R7, R4 ;  /* 0x0000000705057227 */ /* 0x000fcc00078e0004 */
[----:B------:R-:W-:-:S05]  /*a100*/  IMAD.HI.U32 R5, R5, R8, RZ ;  /* 0x0000000805057227 */ /* 0x000fca00078e00ff */
[----:B------:R-:W-:-:S05]  /*a110*/  IADD3 R5, -R5, RZ, RZ ;  /* 0x000000ff05057210 */ /* 0x000fca0007ffe1ff */
[----:B------:R-:W-:-:S05]  /*a120*/  IMAD R5, R14, R5, R8 ;  /* 0x000000050e057224 */ /* 0x000fca00078e0208 */
[----:B------:R-:W-:-:S13]  /*a130*/  ISETP.GE.U32.AND P0, PT, R5, R14, PT ;  /* 0x0000000e0500720c */ /* 0x000fda0003f06070 */
[----:B------:R-:W-:-:S05]  /*a140*/  @P0 IMAD.IADD R5, R5, 0x1, -R14 ;  /* 0x0000000105050824 */ /* 0x000fca00078e0a0e */
[----:B------:R-:W-:-:S13]  /*a150*/  ISETP.GE.U32.AND P0, PT, R5, R14, PT ;  /* 0x0000000e0500720c */ /* 0x000fda0003f06070 */
[-C--:B------:R-:W-:Y:S02]  /*a160*/  @P0 IADD3 R5, R5, -R14.reuse, RZ ;  /* 0x8000000e05050210 */ /* 0x080fe40007ffe0ff */
[----:B------:R-:W-:-:S04]  /*a170*/  @!P1 LOP3.LUT R5, RZ, R14, RZ, 0x33, !PT ;  /* 0x0000000eff059212 */ /* 0x000fc800078e33ff */
[----:B------:R-:W-:-:S04]  /*a180*/  MOV R14, R5 ;  /* 0x00000005000e7202 */ /* 0x000fc80000000f00 */
.L_x_5100:
[----:B------:R-:W-:Y:S02]  /*a190*/  ISETP.NE.U32.AND P0, PT, R14, RZ, PT ;  /* 0x000000ff0e00720c */ /* 0x000fe40003f05070 */
[----:B------:R-:W-:Y:S02]  /*a1a0*/  MOV R8, R0 ;  /* 0x0000000000087202 */ /* 0x000fe40000000f00 */
[----:B------:R-:W-:Y:S02]  /*a1b0*/  ISETP.NE.AND.EX P0, PT, R15, RZ, PT, P0 ;  /* 0x000000ff0f00720c */ /* 0x000fe40003f05300 */
[----:B------:R-:W-:-:S11]  /*a1c0*/  MOV R5, R3 ;  /* 0x0000000300057202 */ /* 0x000fd60000000f00 */
[----:B------:R-:W-:Y:S05]  /*a1d0*/  @P0 BRA `(.L_x_5101) ;  /* 0xfffffde000000947 */ /* 0x000fea000383ffff */
[----:B------:R-:W-:-:S13]  /*a1e0*/  ISETP.NE.U32.AND P2, PT, R3, RZ, PT ;  /* 0x000000ff0300720c */ /* 0x000fda0003f45070 */
[----:B------:R-:W-:Y:S05]  /*a1f0*/  @!P2 BRA `(.L_x_5102) ;  /* 0x000000700000a947 */ /* 0x000fea0003800000 */
[----:B------:R-:W-:Y:S01]  /*a200*/  HFMA2.MMA R4, -RZ, RZ, 0, 0 ;  /* 0x00000000ff047435 */ /* 0x000fe200000001ff */
[----:B------:R-:W-:Y:S01]  /*a210*/  IMAD.MOV.U32 R8, RZ, RZ, 0x4 ;  /* 0x00000004ff087424 */ /* 0x000fe200078e00ff */
[----:B------:R-:W-:-:S04]  /*a220*/  MOV R6, 0xa240 ;  /* 0x0000a24000067802 */ /* 0x000fc80000000f00 */
[----:B------:R-:W-:Y:S05]  /*a230*/  CALL.REL.NOINC `($__internal_10_$__cuda_sm20_div_u64) ;  /* 0x000025e000007944 */ /* 0x000fea0003c00000 */
[----:B------:R-:W-:Y:S01]  /*a240*/  MOV R12, R4 ;  /* 0x00000004000c7202 */ /* 0x000fe20000000f00 */
[----:B------:R-:W-:Y:S01]  /*a250*/  IMAD.MOV.U32 R13, RZ, RZ, R5 ;  /* 0x000000ffff0d7224 */ /* 0x000fe200078e0005 */
[----:B------:R-:W-:Y:S05]  /*a260*/  BRA `(.L_x_5103) ;  /* 0x0000013000007947 */ /* 0x000fea0003800000 */
.L_x_5102:
[----:B------:R-:W0:Y:S01]  /*a270*/  I2F.U32.RP R6, R0 ;  /* 0x0000000000067306 */ /* 0x000e220000209000 */
[----:B------:R-:W-:Y:S02]  /*a280*/  ISETP.NE.U32.AND P3, PT, R0, RZ, PT ;  /* 0x000000ff0000720c */ /* 0x000fe40003f65070 */
[----:B------:R-:W-:-:S05]  /*a290*/  MOV R13, RZ ;  /* 0x000000ff000d7202 */ /* 0x000fca0000000f00 */
[----:B0-----:R-:W0:Y:S02]  /*a2a0*/  MUFU.RCP R6, R6 ;  /* 0x0000000600067308 */ /* 0x001e240000001000 */
[----:B0-----:R-:W-:-:S06]  /*a2b0*/  IADD3 R4, R6, 0xffffffe, RZ ;  /* 0x0ffffffe06047810 */ /* 0x001fcc0007ffe0ff */
[----:B------:R0:W1:Y:S02]  /*a2c0*/  F2I.FTZ.U32.TRUNC.NTZ R5, R4 ;  /* 0x0000000400057305 */ /* 0x000064000021f000 */
[----:B0-----:R-:W-:Y:S01]  /*a2d0*/  HFMA2.MMA R4, -RZ, RZ, 0, 0 ;  /* 0x00000000ff047435 */ /* 0x001fe200000001ff */
[----:B-1----:R-:W-:-:S05]  /*a2e0*/  IADD3 R7, RZ, -R5, RZ ;  /* 0x80000005ff077210 */ /* 0x002fca0007ffe0ff */
[----:B------:R-:W-:-:S04]  /*a2f0*/  IMAD R7, R7, R0, RZ ;  /* 0x0000000007077224 */ /* 0x000fc800078e02ff */
[----:B------:R-:W-:-:S06]  /*a300*/  IMAD.HI.U32 R7, R5, R7, R4 ;  /* 0x0000000705077227 */ /* 0x000fcc00078e0004 */
[----:B------:R-:W-:-:S04]  /*a310*/  IMAD.HI.U32 R12, R7, 0x4, RZ ;  /* 0x00000004070c7827 */ /* 0x000fc800078e00ff */
[----:B------:R-:W-:-:S04]  /*a320*/  IMAD.MOV R5, RZ, RZ, -R12 ;  /* 0x000000ffff057224 */ /* 0x000fc800078e0a0c */
[----:B------:R-:W-:-:S05]  /*a330*/  IMAD R5, R0, R5, 0x4 ;  /* 0x0000000400057424 */ /* 0x000fca00078e0205 */
[----:B------:R-:W-:-:S13]  /*a340*/  ISETP.GE.U32.AND P0, PT, R5, R0, PT ;  /* 0x000000000500720c */ /* 0x000fda0003f06070 */
[-C--:B------:R-:W-:Y:S02]  /*a350*/  @P0 IADD3 R5, R5, -R0.reuse, RZ ;  /* 0x8000000005050210 */ /* 0x080fe40007ffe0ff */
[----:B------:R-:W-:Y:S02]  /*a360*/  @P0 IADD3 R12, R12, 0x1, RZ ;  /* 0x000000010c0c0810 */ /* 0x000fe40007ffe0ff */
[----:B------:R-:W-:-:S13]  /*a370*/  ISETP.GE.U32.AND P1, PT, R5, R0, PT ;  /* 0x000000000500720c */ /* 0x000fda0003f26070 */
[----:B------:R-:W-:Y:S02]  /*a380*/  @P1 IADD3 R12, R12, 0x1, RZ ;  /* 0x000000010c0c1810 */ /* 0x000fe40007ffe0ff */
[----:B------:R-:W-:Y:S02]  /*a390*/  @!P3 LOP3.LUT R12, RZ, R0, RZ, 0x33, !PT ;  /* 0x00000000ff0cb212 */ /* 0x000fe400078e33ff */
.L_x_5103:
[----:B------:R-:W-:Y:S05]  /*a3a0*/  @!P2 BRA `(.L_x_5104) ;  /* 0x000000500000a947 */ /* 0x000fea0003800000 */
[----:B------:R-:W-:Y:S01]  /*a3b0*/  HFMA2.MMA R4, -RZ, RZ, 0, 0 ;  /* 0x00000000ff047435 */ /* 0x000fe200000001ff */
[----:B------:R-:W-:Y:S01]  /*a3c0*/  IMAD.MOV.U32 R8, RZ, RZ, 0x2 ;  /* 0x00000002ff087424 */ /* 0x000fe200078e00ff */
[----:B------:R-:W-:-:S04]  /*a3d0*/  MOV R6, 0xa3f0 ;  /* 0x0000a3f000067802 */ /* 0x000fc80000000f00 */
[----:B------:R-:W-:Y:S05]  /*a3e0*/  CALL.REL.NOINC `($__internal_10_$__cuda_sm20_div_u64) ;  /* 0x0000243000007944 */ /* 0x000fea0003c00000 */
[----:B------:R-:W-:Y:S05]  /*a3f0*/  BRA `(.L_x_5105) ;  /* 0x0000013000007947 */ /* 0x000fea0003800000 */
.L_x_5104:
[----:B------:R-:W0:Y:S01]  /*a400*/  I2F.U32.RP R6, R0 ;  /* 0x0000000000067306 */ /* 0x000e220000209000 */
[----:B------:R-:W-:Y:S01]  /*a410*/  IMAD.MOV.U32 R4, RZ, RZ, RZ ;  /* 0x000000ffff047224 */ /* 0x000fe200078e00ff */
[----:B------:R-:W-:-:S06]  /*a420*/  ISETP.NE.U32.AND P2, PT, R0, RZ, PT ;  /* 0x000000ff0000720c */ /* 0x000fcc0003f45070 */
[----:B0-----:R-:W0:Y:S02]  /*a430*/  MUFU.RCP R6, R6 ;  /* 0x0000000600067308 */ /* 0x001e240000001000 */
[----:B0-----:R-:W-:-:S06]  /*a440*/  IADD3 R5, R6, 0xffffffe, RZ ;  /* 0x0ffffffe06057810 */ /* 0x001fcc0007ffe0ff */
[----:B------:R-:W0:Y:S02]  /*a450*/  F2I.FTZ.U32.TRUNC.NTZ R5, R5 ;  /* 0x0000000500057305 */ /* 0x000e24000021f000 */
[----:B0-----:R-:W-:-:S05]  /*a460*/  IADD3 R3, RZ, -R5, RZ ;  /* 0x80000005ff037210 */ /* 0x001fca0007ffe0ff */
[----:B------:R-:W-:-:S04]  /*a470*/  IMAD R3, R3, R0, RZ ;  /* 0x0000000003037224 */ /* 0x000fc800078e02ff */
[----:B------:R-:W-:-:S04]  /*a480*/  IMAD.HI.U32 R3, R5, R3, R4 ;  /* 0x0000000305037227 */ /* 0x000fc800078e0004 */
[----:B------:R-:W-:Y:S02]  /*a490*/  IMAD.MOV.U32 R5, RZ, RZ, RZ ;  /* 0x000000ffff057224 */ /* 0x000fe400078e00ff */
[----:B------:R-:W-:-:S05]  /*a4a0*/  IMAD.HI.U32 R4, R3, 0x2, RZ ;  /* 0x0000000203047827 */ /* 0x000fca00078e00ff */
[----:B------:R-:W-:-:S05]  /*a4b0*/  IADD3 R3, -R4, RZ, RZ ;  /* 0x000000ff04037210 */ /* 0x000fca0007ffe1ff */
[----:B------:R-:W-:-:S05]  /*a4c0*/  IMAD R3, R0, R3, 0x2 ;  /* 0x0000000200037424 */ /* 0x000fca00078e0203 */
[----:B------:R-:W-:-:S13]  /*a4d0*/  ISETP.GE.U32.AND P0, PT, R3, R0, PT ;  /* 0x000000000300720c */ /* 0x000fda0003f06070 */
[-C--:B------:R-:W-:Y:S02]  /*a4e0*/  @P0 IADD3 R3, R3, -R0.reuse, RZ ;  /* 0x8000000003030210 */ /* 0x080fe40007ffe0ff */
[----:B------:R-:W-:Y:S02]  /*a4f0*/  @P0 IADD3 R4, R4, 0x1, RZ ;  /* 0x0000000104040810 */ /* 0x000fe40007ffe0ff */
[----:B------:R-:W-:-:S13]  /*a500*/  ISETP.GE.U32.AND P1, PT, R3, R0, PT ;  /* 0x000000000300720c */ /* 0x000fda0003f26070 */
[----:B------:R-:W-:Y:S02]  /*a510*/  @P1 IADD3 R4, R4, 0x1, RZ ;  /* 0x0000000104041810 */ /* 0x000fe40007ffe0ff */
[----:B------:R-:W-:Y:S02]  /*a520*/  @!P2 LOP3.LUT R4, RZ, R0, RZ, 0x33, !PT ;  /* 0x00000000ff04a212 */ /* 0x000fe400078e33ff */
.L_x_5105:
[-C--:B------:R-:W-:Y:S01]  /*a530*/  IMAD R3, R13, R2.reuse, RZ ;  /* 0x000000020d037224 */ /* 0x080fe200078e02ff */
[----:B------:R-:W-:Y:S01]  /*a540*/  BSSY B0, `(.L_x_5106) ;  /* 0x0000020000007945 */ /* 0x000fe20003800000 */
[----:B------:R-:W-:-:S05]  /*a550*/  IMAD.WIDE.U32 R12, R12, R2, RZ ;  /* 0x000000020c0c7225 */ /* 0x000fca00078e00ff */
[----:B------:R-:W-:-:S04]  /*a560*/  IADD3 R6, R13, R3, RZ ;  /* 0x000000030d067210 */ /* 0x000fc80007ffe0ff */
[----:B------:R-:W-:-:S13]  /*a570*/  LOP3.LUT P0, RZ, R6, 0x7, RZ, 0xc0, !PT ;  /* 0x0000000706ff7812 */ /* 0x000fda000780c0ff */
[----:B------:R-:W-:Y:S05]  /*a580*/  @!P0 BRA `(.L_x_5107) ;  /* 0x0000007000008947 */ /* 0x000fea0003800000 */
[----:B------:R-:W-:Y:S01]  /*a590*/  IMAD.MOV.U32 R0, RZ, RZ, R4 ;  /* 0x000000ffff007224 */ /* 0x000fe200078e0004 */
[----:B------:R-:W-:Y:S02]  /*a5a0*/  MOV R4, R6 ;  /* 0x0000000600047202 */ /* 0x000fe40000000f00 */
[----:B------:R-:W-:Y:S02]  /*a5b0*/  MOV R8, R12 ;  /* 0x0000000c00087202 */ /* 0x000fe40000000f00 */
[----:B------:R-:W-:Y:S02]  /*a5c0*/  MOV R3, R5 ;  /* 0x0000000500037202 */ /* 0x000fe40000000f00 */
[----:B------:R-:W-:Y:S02]  /*a5d0*/  MOV R6, 0xa5f0 ;  /* 0x0000a5f000067802 */ /* 0x000fe40000000f00 */
[----:B------:R-:W-:Y:S05]  /*a5e0*/  CALL.REL.NOINC `($__internal_10_$__cuda_sm20_div_u64) ;  /* 0x0000223000007944 */ /* 0x000fea0003c00000 */
[----:B------:R-:W-:Y:S05]  /*a5f0*/  BRA `(.L_x_5108) ;  /* 0x0000014000007947 */ /* 0x000fea0003800000 */
.L_x_5107:
[----:B------:R-:W0:Y:S01]  /*a600*/  I2F.U32.RP R0, R4 ;  /* 0x0000000400007306 */ /* 0x000e220000209000 */
[----:B------:R-:W-:Y:S01]  /*a610*/  ISETP.NE.U32.AND P2, PT, R4, RZ, PT ;  /* 0x000000ff0400720c */ /* 0x000fe20003f45070 */
[----:B------:R-:W-:-:S06]  /*a620*/  HFMA2.MMA R5, -RZ, RZ, 0, 0 ;  /* 0x00000000ff057435 */ /* 0x000fcc00000001ff */
        /* <DEDUP_REMOVED lines=11> */
[----:B------:R-:W-:Y:S01]  /*a6e0*/  @P0 IMAD.IADD R13, R13, 0x1, -R4 ;  /* 0x000000010d0d0824 */ /* 0x000fe200078e0a04 */
[----:B------:R-:W-:-:S04]  /*a6f0*/  @P0 IADD3 R7, R7, 0x1, RZ ;  /* 0x0000000107070810 */ /* 0x000fc80007ffe0ff */
[----:B------:R-:W-:-:S13]  /*a700*/  ISETP.GE.U32.AND P1, PT, R13, R4, PT ;  /* 0x000000040d00720c */ /* 0x000fda0003f26070 */
[----:B------:R-:W-:Y:S02]  /*a710*/  @P1 IADD3 R7, R7, 0x1, RZ ;  /* 0x0000000107071810 */ /* 0x000fe40007ffe0ff */
[----:B------:R-:W-:-:S04]  /*a720*/  @!P2 LOP3.LUT R7, RZ, R4, RZ, 0x33, !PT ;  /* 0x00000004ff07a212 */ /* 0x000fc800078e33ff */
[----:B------:R-:W-:Y:S02]  /*a730*/  MOV R4, R7 ;  /* 0x0000000700047202 */ /* 0x000fe40000000f00 */
.L_x_5108:
[----:B------:R-:W-:Y:S05]  /*a740*/  BSYNC B0 ;  /* 0x0000000000007941 */ /* 0x000fea0003800000 */
.L_x_5106:
[----:B------:R-:W-:-:S04]  /*a750*/  IADD3 R4, P0, R4, c[0x0][0x550], RZ ;  /* 0x0001540004047a10 */ /* 0x000fc80007f1e0ff */
[----:B------:R-:W-:-:S05]  /*a760*/  IADD3.X R5, R5, c[0x0][0x554], RZ, P0, !PT ;  /* 0x0001550005057a10 */ /* 0x000fca00007fe4ff */
[----:B------:R-:W-:Y:S02]  /*a770*/  IMAD.MOV.U32 R0, RZ, RZ, R5 ;  /* 0x000000ffff007224 */ /* 0x000fe400078e0005 */
.L_x_5098:
[----:B------:R-:W-:-:S13]  /*a780*/  ISETP.NE.AND P0, PT, RZ, c[0x0][0x188], PT ;  /* 0x00006200ff007a0c */ /* 0x000fda0003f05270 */
[----:B------:R-:W-:Y:S05]  /*a790*/  @!P0 BRA `(.L_x_5109) ;  /* 0x00001b3000008947 */ /* 0x000fea0003800000 */
[----:B------:R-:W0:Y:S01]  /*a7a0*/  S2R R6, SR_CTAID.X ;  /* 0x0000000000067919 */ /* 0x000e220000002500 */
[----:B------:R-:W-:Y:S01]  /*a7b0*/  ISETP.NE.AND P0, PT, RZ, c[0x0][0x33c], PT ;  /* 0x0000cf00ff007a0c */ /* 0x000fe20003f05270 */
[----:B------:R-:W-:Y:S01]  /*a7c0*/  IMAD R3, R23, c[0x0][0x18c], RZ ;  /* 0x0000630017037a24 */ /* 0x000fe200078e02ff */
[----:B------:R-:W-:-:S03]  /*a7d0*/  MOV R16, RZ ;  /* 0x000000ff00107202 */ /* 0x000fc60000000f00 */
[----:B------:R-:W-:-:S04]  /*a7e0*/  IMAD R3, R20, c[0x0][0x190], R3 ;  /* 0x0000640014037a24 */ /* 0x000fc800078e0203 */
[----:B0-----:R-:W-:-:S04]  /*a7f0*/  IMAD R3, R6, c[0x0][0x178], R3 ;  /* 0x00005e0006037a24 */ /* 0x001fc800078e0203 */
        /* <DEDUP_REMOVED lines=199> */
.L_x_5110:
        /* <DEDUP_REMOVED lines=11> */
.L_x_5112:
[----:B------:R-:W-:Y:S05]  /*b520*/  BSYNC B0 ;  /* 0x0000000000007941 */ /* 0x000fea0003800000 */
.L_x_5111:
        /* <DEDUP_REMOVED lines=40> */
.L_x_5114:
[----:B------:R-:W-:Y:S05]  /*b7b0*/  BSYNC B0 ;  /* 0x0000000000007941 */ /* 0x000fea0003800000 */
.L_x_5113:
        /* <DEDUP_REMOVED lines=21> */
.L_x_5119:
[----:B------:R-:W-:Y:S01]  /*b910*/  HFMA2.MMA R9, -RZ, RZ, 0, 2.384185791015625e-07 ;  /* 0x00000004ff097435 */ /* 0x000fe200000001ff */
[----:B------:R-:W-:-:S09]  /*b920*/  IMAD R8, R6, c[0x0][0x10], R11 ;  /* 0x0000040006087a24 */ /* 0x000fd200078e020b */
[----:B------:R-:W-:-:S06]  /*b930*/  IMAD.WIDE.U32 R8, R8, R9, c[0x0][0x558] ;  /* 0x0001560008087625 */ /* 0x000fcc00078e0009 */
[----:B------:R-:W2:Y:S01]  /*b940*/  LDG.E R8, [R8.64] ;  /* 0x0000002408087981 */ /* 0x000ea2000c1e1900 */
[----:B------:R-:W-:-:S04]  /*b950*/  IMAD.MOV.U32 R10, RZ, RZ, c[0x0][0x0] ;  /* 0x00000000ff0a7624 */ /* 0x000fc800078e00ff */
[----:B------:R-:W-:-:S05]  /*b960*/  IMAD R11, R10, c[0x0][0x4], R11 ;  /* 0x000001000a0b7a24 */ /* 0x000fca00078e020b */
[----:B------:R-:W-:Y:S01]  /*b970*/  ISETP.GE.U32.AND P0, PT, R11, c[0x0][0x17c], PT ;  /* 0x00005f000b007a0c */ /* 0x000fe20003f06070 */
[----:B--2---:R-:W-:-:S12]  /*b980*/  FADD.FTZ R7, R8, R7 ;  /* 0x0000000708077221 */ /* 0x004fd80000010000 */
[----:B------:R-:W-:Y:S05]  /*b990*/  @!P0 BRA `(.L_x_5119) ;  /* 0xffffff7000008947 */ /* 0x000fea000383ffff */
.L_x_5118:
[----:B------:R-:W-:Y:S05]  /*b9a0*/  BSYNC B1 ;  /* 0x0000000000017941 */ /* 0x000fea0003800000 */
.L_x_5117:
[----:B------:R-:W-:Y:S05]  /*b9b0*/  BRA `(.L_x_5120) ;  /* 0x000000c000007947 */ /* 0x000fea0003800000 */
.L_x_5116:
[----:B------:R-:W-:-:S13]  /*b9c0*/  ISETP.GE.U32.AND P0, PT, R20, c[0x0][0x17c], PT ;  /* 0x00005f0014007a0c */ /* 0x000fda0003f06070 */
[----:B------:R-:W-:Y:S05]  /*b9d0*/  @P0 BRA `(.L_x_5120) ;  /* 0x000000a000000947 */ /* 0x000fea0003800000 */
[----:B------:R-:W-:-:S04]  /*b9e0*/  MOV R11, R20 ;  /* 0x00000014000b7202 */ /* 0x000fc80000000f00 */
.L_x_5121:
[----:B------:R-:W-:Y:S01]  /*b9f0*/  HFMA2.MMA R9, -RZ, RZ, 0, 2.384185791015625e-07 ;  /* 0x00000004ff097435 */ /* 0x000fe200000001ff */
[----:B------:R-:W-:-:S04]  /*ba00*/  IMAD R8, R6, c[0x0][0x10], R11 ;  /* 0x0000040006087a24 */ /* 0x000fc800078e020b */
[----:B------:R-:W-:-:S05]  /*ba10*/  IMAD R8, R8, c[0x0][0x0], R23 ;  /* 0x0000000008087a24 */ /* 0x000fca00078e0217 */
[----:B------:R-:W-:-:S06]  /*ba20*/  IMAD.WIDE.U32 R8, R8, R9, c[0x0][0x558] ;  /* 0x0001560008087625 */ /* 0x000fcc00078e0009 */
[----:B------:R-:W2:Y:S01]  /*ba30*/  LDG.E R8, [R8.64] ;  /* 0x0000002408087981 */ /* 0x000ea2000c1e1900 */
[----:B------:R-:W-:-:S04]  /*ba40*/  IADD3 R11, R11, c[0x0][0x4], RZ ;  /* 0x000001000b0b7a10 */ /* 0x000fc80007ffe0ff */
[----:B------:R-:W-:Y:S01]  /*ba50*/  ISETP.GE.U32.AND P0, PT, R11, c[0x0][0x17c], PT ;  /* 0x00005f000b007a0c */ /* 0x000fe20003f06070 */
[----:B--2---:R-:W-:-:S12]  /*ba60*/  FADD.FTZ R7, R8, R7 ;  /* 0x0000000708077221 */ /* 0x004fd80000010000 */
[----:B------:R-:W-:Y:S05]  /*ba70*/  @!P0 BRA `(.L_x_5121) ;  /* 0xffffff7000008947 */ /* 0x000fea000383ffff */
.L_x_5120:
[----:B------:R-:W-:Y:S05]  /*ba80*/  BSYNC B0 ;  /* 0x0000000000007941 */ /* 0x000fea0003800000 */
.L_x_5115:
        /* <DEDUP_REMOVED lines=8> */
.L_x_5123:
[----:B------:R-:W-:Y:S01]  /*bb10*/  IADD3 R6, R20, R9, RZ ;  /* 0x0000000914067210 */ /* 0x000fe20007ffe0ff */
[----:B------:R-:W-:Y:S03]  /*bb20*/  BAR.SYNC.DEFER_BLOCKING 0x0 ;  /* 0x0000000000007b1d */ /* 0x000fe60000010000 */
        /* <DEDUP_REMOVED lines=9> */
.L_x_5122:
        /* <DEDUP_REMOVED lines=11> */
[----:B------:R-:W-:Y:S05]  /*bc70*/  @!P0 BRA `(.L_x_5125) ;  /* 0x000000d000008947 */ /* 0x000fea0003800000 */
[----:B0-----:R-:W-:-:S05]  /*bc80*/  MOV R6, R8 ;  /* 0x0000000800067202 */ /* 0x001fca0000000f00 */
.L_x_5126:
[----:B------:R-:W-:Y:S01]  /*bc90*/  IMAD.IADD R8, R23, 0x1, R6 ;  /* 0x0000000117087824 */ /* 0x000fe200078e0206 */
[----:B------:R-:W-:Y:S04]  /*bca0*/  BAR.SYNC.DEFER_BLOCKING 0x0 ;  /* 0x0000000000007b1d */ /* 0x000fe80000010000 */
        /* <DEDUP_REMOVED lines=9> */
[----:B------:R-:W-:-:S03]  /*bd40*/  MOV R6, 0x20 ;  /* 0x0000002000067802 */ /* 0x000fc60000000f00 */
.L_x_5125:
[----:B0-----:R-:W-:Y:S01]  /*bd50*/  BAR.SYNC.DEFER_BLOCKING 0x0 ;  /* 0x0000000000007b1d */ /* 0x001fe20000010000 */
[----:B------:R-:W-:-:S13]  /*bd60*/  ISETP.GE.AND P0, PT, R6, 0x2, PT ;  /* 0x000000020600780c */ /* 0x000fda0003f06270 */
[----:B------:R-:W-:Y:S05]  /*bd70*/  @!P0 BRA `(.L_x_5124) ;  /* 0x0000006000008947 */ /* 0x000fea0003800000 */
[----:B------:R-:W-:-:S05]  /*bd80*/  IMAD.MOV.U32 R8, RZ, RZ, 0x1 ;  /* 0x00000001ff087424 */ /* 0x000fca00078e00ff */
.L_x_5127:
[----:B------:R0:W1:Y:S02]  /*bd90*/  SHFL.DOWN PT, R10, R7, R8, 0x1f ;  /* 0x08001f08070a7589 */ /* 0x00006400000e0000 */
[----:B0-----:R-:W-:-:S04]  /*bda0*/  SHF.L.U32 R8, R8, 0x1, RZ ;  /* 0x0000000108087819 */ /* 0x001fc800000006ff */
[----:B------:R-:W-:Y:S01]  /*bdb0*/  ISETP.GE.AND P0, PT, R8, R6, PT ;  /* 0x000000060800720c */ /* 0x000fe20003f06270 */
[----:B-1----:R-:W-:-:S12]  /*bdc0*/  FADD.FTZ R7, R10, R7 ;  /* 0x000000070a077221 */ /* 0x002fd80000010000 */
[----:B------:R-:W-:Y:S05]  /*bdd0*/  @!P0 BRA `(.L_x_5127) ;  /* 0xffffffb000008947 */ /* 0x000fea000383ffff */
.L_x_5124:
        /* <DEDUP_REMOVED lines=10> */
[----:B--2---:R-:W-:Y:S02]  /*be80*/  FADD.FTZ R7, R7, R0 ;  /* 0x0000000007077221 */ /* 0x004fe40000010000 */
.L_x_5129:
[----:B------:R-:W-:Y:S05]  /*be90*/  @!P1 BRA `(.L_x_5130) ;  /* 0x000001b000009947 */ /* 0x000fea0003800000 */
[----:B------:R-:W-:Y:S01]  /*bea0*/  HFMA2.MMA R0, -RZ, RZ, 0, 5.9604644775390625e-08 ;  /* 0x00000001ff007435 */ /* 0x000fe200000001ff */
[----:B------:R-:W-:-:S09]  /*beb0*/  F2FP.BF16.PACK_AB R18, RZ, R7 ;  /* 0x00000007ff12723e */ /* 0x000fd200000010ff */
        /* <DEDUP_REMOVED lines=21> */
.L_x_5131:
[----:B------:R-:W-:-:S05]  /*c010*/  IADD3 R16, P0, R16, c[0x0][0x540], RZ ;  /* 0x0001500010107a10 */ /* 0x000fca0007f1e0ff */
[----:B------:R-:W-:-:S05]  /*c020*/  IMAD.X R17, RZ, RZ, c[0x0][0x544], P0 ;  /* 0x00015100ff117624 */ /* 0x000fca00000e06ff */
[----:B------:R-:W-:Y:S01]  /*c030*/  STG.E.U16 [R16.64], R18 ;  /* 0x0000001210007986 */ /* 0x000fe2000c101524 */
[----:B------:R-:W-:Y:S05]  /*c040*/  EXIT ;  /* 0x000000000000794d */ /* 0x000fea0003800000 */
.L_x_5130:
[----:B------:R-:W-:Y:S01]  /*c050*/  STG.E [R4.64], R7 ;  /* 0x0000000704007986 */ /* 0x000fe2000c101924 */
[----:B------:R-:W-:Y:S05]  /*c060*/  EXIT ;  /* 0x000000000000794d */ /* 0x000fea0003800000 */
.L_x_5128:
[----:B------:R-:W-:Y:S01]  /*c070*/  ISETP.NE.AND P0, PT, RZ, UR38, PT ;  /* 0x00000026ff007c0c */ /* 0x000fe2000bf05270 */
[----:B------:R-:W-:Y:S02]  /*c080*/  ULDC.U8 UR4, c[0x0][0x571] ;  /* 0x00015c4000047ab9 */ /* 0x000fe40000000000 */
[----:B------:R-:W-:-:S10]  /*c090*/  ISETP.NE.AND P1, PT, RZ, UR4, PT ;  /* 0x00000004ff007c0c */ /* 0x000fd4000bf25270 */
[----:B------:R-:W-:Y:S05]  /*c0a0*/  @!P0 BRA `(.L_x_5132) ;  /* 0x0000003000008947 */ /* 0x000fea0003800000 */
[----:B------:R-:W2:Y:S02]  /*c0b0*/  LDG.E.U16 R0, [R2.64] ;  /* 0x0000002402007981 */ /* 0x000ea4000c1e1500 */
[----:B--2---:R-:W-:-:S05]  /*c0c0*/  PRMT R0, RZ, 0x5410, R0 ;  /* 0x00005410ff007816 */ /* 0x004fca0000000000 */
[----:B------:R-:W-:Y:S02]  /*c0d0*/  FADD.FTZ R7, R7, R0 ;  /* 0x0000000007077221 */ /* 0x000fe40000010000 */
.L_x_5132:
        /* <DEDUP_REMOVED lines=24> */
.L_x_5134:
[----:B------:R-:W-:-:S04]  /*c260*/  IADD3 R16, P0, R16, c[0x0][0x540], RZ ;  /* 0x0001500010107a10 */ /* 0x000fc80007f1e0ff */
[----:B------:R-:W-:-:S05]  /*c270*/  IADD3.X R17, RZ, c[0x0][0x544], RZ, P0, !PT ;  /* 0x00015100ff117a10 */ /* 0x000fca00007fe4ff */
[----:B------:R-:W-:Y:S01]  /*c280*/  STG.E.U16 [R16.64], R18 ;  /* 0x0000001210007986 */ /* 0x000fe2000c101524 */
[----:B------:R-:W-:Y:S05]  /*c290*/  EXIT ;  /* 0x000000000000794d */ /* 0x000fea0003800000 */
.L_x_5133:
[----:B------:R-:W-:-:S05]  /*c2a0*/  F2FP.BF16.PACK_AB R7, RZ, R7 ;  /* 0x00000007ff07723e */ /* 0x000fca00000010ff */
[----:B------:R-:W-:Y:S01]  /*c2b0*/  STG.E.U16 [R2.64], R7 ;  /* 0x0000000702007986 */ /* 0x000fe2000c101524 */
[----:B------:R-:W-:Y:S05]  /*c2c0*/  EXIT ;  /* 0x000000000000794d */ /* 0x000fea0003800000 */
.L_x_5109:
        /* <DEDUP_REMOVED lines=18> */
.L_x_5136:
[----:B------:R-:W-:Y:S05]  /*c3f0*/  @!P1 BRA `(.L_x_5137) ;  /* 0x000001b000009947 */ /* 0x000fea0003800000 */
[----:B------:R-:W-:Y:S01]  /*c400*/  IMAD.MOV.U32 R0, RZ, RZ, 0x1 ;  /* 0x00000001ff007424 */ /* 0x000fe200078e00ff */
[----:B------:R-:W-:-:S04]  /*c410*/  F2FP.BF16.PACK_AB R18, RZ, R9 ;  /* 0x00000009ff12723e */ /* 0x000fc800000010ff */
        /* <DEDUP_REMOVED lines=21> */
.L_x_5138:
[----:B------:R-:W-:-:S04]  /*c570*/  IADD3 R2, P0, R2, c[0x0][0x540], RZ ;  /* 0x0001500002027a10 */ /* 0x000fc80007f1e0ff */
[----:B------:R-:W-:-:S05]  /*c580*/  IADD3.X R3, RZ, c[0x0][0x544], RZ, P0, !PT ;  /* 0x00015100ff037a10 */ /* 0x000fca00007fe4ff */
[----:B------:R-:W-:Y:S01]  /*c590*/  STG.E.U16 [R2.64], R18 ;  /* 0x0000001202007986 */ /* 0x000fe2000c101524 */
[----:B------:R-:W-:Y:S05]  /*c5a0*/  EXIT ;  /* 0x000000000000794d */ /* 0x000fea0003800000 */
.L_x_5137:
[----:B------:R-:W-:Y:S01]  /*c5b0*/  STG.E [R4.64], R9 ;  /* 0x0000000904007986 */ /* 0x000fe2000c101924 */
[----:B------:R-:W-:Y:S05]  /*c5c0*/  EXIT ;  /* 0x000000000000794d */ /* 0x000fea0003800000 */
.L_x_5135:
[----:B------:R-:W-:Y:S01]  /*c5d0*/  ISETP.NE.AND P0, PT, RZ, UR38, PT ;  /* 0x00000026ff007c0c */ /* 0x000fe2000bf05270 */
[----:B------:R-:W-:Y:S02]  /*c5e0*/  ULDC.U8 UR4, c[0x0][0x571] ;  /* 0x00015c4000047ab9 */ /* 0x000fe40000000000 */
[----:B------:R-:W-:-:S10]  /*c5f0*/  ISETP.NE.AND P1, PT, RZ, UR4, PT ;  /* 0x00000004ff007c0c */ /* 0x000fd4000bf25270 */
[----:B------:R-:W-:Y:S05]  /*c600*/  @!P0 BRA `(.L_x_5139) ;  /* 0x0000003000008947 */ /* 0x000fea0003800000 */
[----:B------:R-:W2:Y:S02]  /*c610*/  LDG.E.U16 R0, [R10.64] ;  /* 0x000000240a007981 */ /* 0x000ea4000c1e1500 */
[----:B--2---:R-:W-:-:S05]  /*c620*/  PRMT R0, RZ, 0x5410, R0 ;  /* 0x00005410ff007816 */ /* 0x004fca0000000000 */
[----:B------:R-:W-:-:S05]  /*c630*/  FADD.FTZ R9, R9, R0 ;  /* 0x0000000009097221 */ /* 0x000fca0000010000 */
.L_x_5139:
[----:B------:R-:W-:Y:S01]  /*c640*/  F2FP.BF16.PACK_AB R18, RZ, R9 ;  /* 0x00000009ff12723e */ /* 0x000fe200000010ff */
        /* <DEDUP_REMOVED lines=23> */
.L_x_5141:
[----:B------:R-:W-:-:S05]  /*c7c0*/  IADD3 R2, P0, R2, c[0x0][0x540], RZ ;  /* 0x0001500002027a10 */ /* 0x000fca0007f1e0ff */
[----:B------:R-:W-:-:S05]  /*c7d0*/  IMAD.X R3, RZ, RZ, c[0x0][0x544], P0 ;  /* 0x00015100ff037624 */ /* 0x000fca00000e06ff */
[----:B------:R-:W-:Y:S01]  /*c7e0*/  STG.E.U16 [R2.64], R18 ;  /* 0x0000001202007986 */ /* 0x000fe2000c101524 */
[----:B------:R-:W-:Y:S05]  /*c7f0*/  EXIT ;  /* 0x000000000000794d */ /* 0x000fea0003800000 */
.L_x_5140:
[----:B------:R-:W-:Y:S01]  /*c800*/  STG.E.U16 [R10.64], R18 ;  /* 0x000000120a007986 */ /* 0x000fe2000c101524 */
[----:B------:R-:W-:Y:S05]  /*c810*/  EXIT ;  /* 0x000000000000794d */ /* 0x000fea0003800000 */
        .weak           $__internal_10_$__cuda_sm20_div_u64
        .type           $__internal_10_$__cuda_sm20_div_u64,@function
        .size           $__internal_10_$__cuda_sm20_div_u64,($__internal_11_$__cuda_sm20_rem_u64 - $__internal_10_$__cuda_sm20_div_u64)
$__internal_10_$__cuda_sm20_div_u64:
[----:B------:R-:W-:Y:S02]  /*c820*/  MOV R24, R0 ;  /* 0x0000000000187202 */ /* 0x000fe40000000f00 */
[----:B------:R-:W-:-:S04]  /*c830*/  MOV R25, R3 ;  /* 0x0000000300197202 */ /* 0x000fc80000000f00 */
[----:B------:R-:W0:Y:S08]  /*c840*/  I2F.U64.RP R5, R24 ;  /* 0x0000001800057312 */ /* 0x000e300000309000 */
[----:B0-----:R-:W0:Y:S02]  /*c850*/  MUFU.RCP R5, R5 ;  /* 0x0000000500057308 */ /* 0x001e240000001000 */
[----:B0-----:R-:W-:-:S06]  /*c860*/  IADD3 R14, R5, 0x1ffffffe, RZ ;  /* 0x1ffffffe050e7810 */ /* 0x001fcc0007ffe0ff */
[----:B------:R-:W0:Y:S02]  /*c870*/  F2I.U64.TRUNC R14, R14 ;  /* 0x0000000e000e7311 */ /* 0x000e24000020d800 */
[----:B0-----:R-:W-:-:S04]  /*c880*/  IMAD.WIDE.U32 R18, R14, R0, RZ ;  /* 0x000000000e127225 */ /* 0x001fc800078e00ff */
[C---:B------:R-:W-:Y:S01]  /*c890*/  IMAD R7, R14.reuse, R3, R19 ;  /* 0x000000030e077224 */ /* 0x040fe200078e0213 */
[----:B------:R-:W-:Y:S02]  /*c8a0*/  IADD3 R21, P0, RZ, -R18, RZ ;  /* 0x80000012ff157210 */ /* 0x000fe40007f1e0ff */
[----:B------:R-:W-:Y:S01]  /*c8b0*/  MOV R19, R14 ;  /* 0x0000000e00137202 */ /* 0x000fe20000000f00 */
[----:B------:R-:W-:Y:S02]  /*c8c0*/  IMAD R7, R15, R0, R7 ;  /* 0x000000000f077224 */ /* 0x000fe400078e0207 */
[----:B------:R-:W-:-:S04]  /*c8d0*/  IMAD.HI.U32 R18, R14, R21, RZ ;  /* 0x000000150e127227 */ /* 0x000fc800078e00ff */
[----:B------:R-:W-:-:S04]  /*c8e0*/  IMAD.X R7, RZ, RZ, ~R7, P0 ;  /* 0x000000ffff077224 */ /* 0x000fc800000e0e07 */
[----:B------:R-:W-:-:S04]  /*c8f0*/  IMAD.WIDE.U32 R18, P0, R14, R7, R18 ;  /* 0x000000070e127225 */ /* 0x000fc80007800012 */
[C---:B------:R-:W-:Y:S02]  /*c900*/  IMAD R25, R15.reuse, R7, RZ ;  /* 0x000000070f197224 */ /* 0x040fe400078e02ff */
[----:B------:R-:W-:-:S04]  /*c910*/  IMAD.HI.U32 R18, P1, R15, R21, R18 ;  /* 0x000000150f127227 */ /* 0x000fc80007820012 */
[----:B------:R-:W-:Y:S01]  /*c920*/  IMAD.HI.U32 R5, R15, R7, RZ ;  /* 0x000000070f057227 */ /* 0x000fe200078e00ff */
[----:B------:R-:W-:-:S04]  /*c930*/  IADD3 R19, P3, R25, R18, RZ ;  /* 0x0000001219137210 */ /* 0x000fc80007f7e0ff */
[----:B------:R-:W-:Y:S01]  /*c940*/  IADD3.X R5, R5, R15, RZ, P0, !PT ;  /* 0x0000000f05057210 */ /* 0x000fe200007fe4ff */
[----:B------:R-:W-:-:S03]  /*c950*/  IMAD.WIDE.U32 R14, R19, R0, RZ ;  /* 0x00000000130e7225 */ /* 0x000fc600078e00ff */
[----:B------:R-:W-:Y:S01]  /*c960*/  IADD3.X R5, RZ, RZ, R5, P3, P1 ;  /* 0x000000ffff057210 */ /* 0x000fe20001fe2405 */
[----:B------:R-:W-:Y:S01]  /*c970*/  IMAD R7, R19, R3, R15 ;  /* 0x0000000313077224 */ /* 0x000fe200078e020f */
[----:B------:R-:W-:-:S03]  /*c980*/  IADD3 R15, P0, RZ, -R14, RZ ;  /* 0x8000000eff0f7210 */ /* 0x000fc60007f1e0ff */
[----:B------:R-:W-:Y:S02]  /*c990*/  IMAD R7, R5, R0, R7 ;  /* 0x0000000005077224 */ /* 0x000fe400078e0207 */
[----:B------:R-:W-:-:S04]  /*c9a0*/  IMAD.HI.U32 R18, R19, R15, RZ ;  /* 0x0000000f13127227 */ /* 0x000fc800078e00ff */
[----:B------:R-:W-:-:S04]  /*c9b0*/  IMAD.X R14, RZ, RZ, ~R7, P0 ;  /* 0x000000ffff0e7224 */ /* 0x000fc800000e0e07 */
[----:B------:R-:W-:-:S04]  /*c9c0*/  IMAD.WIDE.U32 R18, P0, R19, R14, R18 ;  /* 0x0000000e13127225 */ /* 0x000fc80007800012 */
[C---:B------:R-:W-:Y:S02]  /*c9d0*/  IMAD R22, R5.reuse, R14, RZ ;  /* 0x0000000e05167224 */ /* 0x040fe400078e02ff */
[----:B------:R-:W-:Y:S01]  /*c9e0*/  IMAD.HI.U32 R7, P1, R5, R15, R18 ;  /* 0x0000000f05077227 */ /* 0x000fe20007820012 */
[----:B------:R-:W-:-:S03]  /*c9f0*/  HFMA2.MMA R15, -RZ, RZ, 0, 0 ;  /* 0x00000000ff0f7435 */ /* 0x000fc600000001ff */
[----:B------:R-:W-:Y:S01]  /*ca00*/  IMAD.HI.U32 R14, R5, R14, RZ ;  /* 0x0000000e050e7227 */ /* 0x000fe200078e00ff */
[----:B------:R-:W-:-:S04]  /*ca10*/  IADD3 R7, P3, R22, R7, RZ ;  /* 0x0000000716077210 */ /* 0x000fc80007f7e0ff */
[----:B------:R-:W-:Y:S01]  /*ca20*/  IADD3.X R5, R14, R5, RZ, P0, !PT ;  /* 0x000000050e057210 */ /* 0x000fe200007fe4ff */
[----:B------:R-:W-:-:S03]  /*ca30*/  IMAD.HI.U32 R14, R7, R8, RZ ;  /* 0x00000008070e7227 */ /* 0x000fc600078e00ff */
[----:B------:R-:W-:-:S03]  /*ca40*/  IADD3.X R5, RZ, RZ, R5, P3, P1 ;  /* 0x000000ffff057210 */ /* 0x000fc60001fe2405 */
[----:B------:R-:W-:-:S04]  /*ca50*/  IMAD.WIDE.U32 R14, R7, R4, R14 ;  /* 0x00000004070e7225 */ /* 0x000fc800078e000e */
[C---:B------:R-:W-:Y:S02]  /*ca60*/  IMAD R18, R5.reuse, R4, RZ ;  /* 0x0000000405127224 */ /* 0x040fe400078e02ff */
[----:B------:R-:W-:-:S04]  /*ca70*/  IMAD.HI.U32 R7, P0, R5, R8, R14 ;  /* 0x0000000805077227 */ /* 0x000fc8000780000e */
[----:B------:R-:W-:Y:S01]  /*ca80*/  IMAD.HI.U32 R5, R5, R4, RZ ;  /* 0x0000000405057227 */ /* 0x000fe200078e00ff */
[----:B------:R-:W-:-:S03]  /*ca90*/  IADD3 R7, P1, R18, R7, RZ ;  /* 0x0000000712077210 */ /* 0x000fc60007f3e0ff */
[----:B------:R-:W-:Y:S02]  /*caa0*/  IMAD.X R5, RZ, RZ, R5, P0 ;  /* 0x000000ffff057224 */ /* 0x000fe400000e0605 */
[----:B------:R-:W-:-:S03]  /*cab0*/  IMAD.WIDE.U32 R14, R7, R0, RZ ;  /* 0x00000000070e7225 */ /* 0x000fc600078e00ff */
[----:B------:R-:W-:Y:S01]  /*cac0*/  IADD3.X R5, RZ, R5, RZ, P1, !PT ;  /* 0x00000005ff057210 */ /* 0x000fe20000ffe4ff */
[----:B------:R-:W-:Y:S01]  /*cad0*/  IMAD R15, R7, R3, R15 ;  /* 0x00000003070f7224 */ /* 0x000fe200078e020f */
[----:B------:R-:W-:-:S03]  /*cae0*/  IADD3 R19, P1, -R14, R8, RZ ;  /* 0x000000080e137210 */ /* 0x000fc60007f3e1ff */
[-C--:B------:R-:W-:Y:S01]  /*caf0*/  IMAD R15, R5, R0.reuse, R15 ;  /* 0x00000000050f7224 */ /* 0x080fe200078e020f */
[----:B------:R-:W-:-:S04]  /*cb00*/  ISETP.GE.U32.AND P0, PT, R19, R0, PT ;  /* 0x000000001300720c */ /* 0x000fc80003f06070 */
[----:B------:R-:W-:Y:S02]  /*cb10*/  IADD3.X R18, ~R15, R4, RZ, P1, !PT ;  /* 0x000000040f127210 */ /* 0x000fe40000ffe5ff */
[----:B------:R-:W-:Y:S02]  /*cb20*/  IADD3 R15, P3, -R0, R19, RZ ;  /* 0x00000013000f7210 */ /* 0x000fe40007f7e1ff */
[----:B------:R-:W-:Y:S02]  /*cb30*/  IADD3 R4, P1, R7, 0x1, RZ ;  /* 0x0000000107047810 */ /* 0x000fe40007f3e0ff */
[C---:B------:R-:W-:Y:S01]  /*cb40*/  ISETP.GE.U32.AND.EX P0, PT, R18.reuse, R3, PT, P0 ;  /* 0x000000031200720c */ /* 0x040fe20003f06100 */
[----:B------:R-:W-:Y:S01]  /*cb50*/  IMAD.X R14, R18, 0x1, ~R3, P3 ;  /* 0x00000001120e7824 */ /* 0x000fe200018e0e03 */
[----:B------:R-:W-:Y:S02]  /*cb60*/  IADD3.X R8, RZ, R5, RZ, P1, !PT ;  /* 0x00000005ff087210 */ /* 0x000fe40000ffe4ff */
[----:B------:R-:W-:-:S02]  /*cb70*/  SEL R15, R15, R19, P0 ;  /* 0x000000130f0f7207 */ /* 0x000fc40000000000 */
[----:B------:R-:W-:Y:S02]  /*cb80*/  SEL R7, R4, R7, P0 ;  /* 0x0000000704077207 */ /* 0x000fe40000000000 */
[----:B------:R-:W-:Y:S02]  /*cb90*/  SEL R14, R14, R18, P0 ;  /* 0x000000120e0e7207 */ /* 0x000fe40000000000 */
[----:B------:R-:W-:Y:S02]  /*cba0*/  SEL R8, R8, R5, P0 ;  /* 0x0000000508087207 */ /* 0x000fe40000000000 */
[----:B------:R-:W-:Y:S02]  /*cbb0*/  ISETP.GE.U32.AND P0, PT, R15, R0, PT ;  /* 0x000000000f00720c */ /* 0x000fe40003f06070 */
[----:B------:R-:W-:Y:S02]  /*cbc0*/  IADD3 R4, P3, R7, 0x1, RZ ;  /* 0x0000000107047810 */ /* 0x000fe40007f7e0ff */
[----:B------:R-:W-:-:S02]  /*cbd0*/  ISETP.GE.U32.AND.EX P0, PT, R14, R3, PT, P0 ;  /* 0x000000030e00720c */ /* 0x000fc40003f06100 */
[----:B------:R-:W-:Y:S02]  /*cbe0*/  ISETP.NE.U32.AND P1, PT, R0, RZ, PT ;  /* 0x000000ff0000720c */ /* 0x000fe40003f25070 */
[-C--:B------:R-:W-:Y:S02]  /*cbf0*/  IADD3.X R5, RZ, R8.reuse, RZ, P3, !PT ;  /* 0x00000008ff057210 */ /* 0x080fe40001ffe4ff */
[----:B------:R-:W-:Y:S01]  /*cc00*/  SEL R4, R4, R7, P0 ;  /* 0x0000000704047207 */ /* 0x000fe20000000000 */
[----:B------:R-:W-:Y:S01]  /*cc10*/  IMAD.MOV.U32 R7, RZ, RZ, 0x0 ;  /* 0x00000000ff077424 */ /* 0x000fe200078e00ff */
[----:B------:R-:W-:Y:S02]  /*cc20*/  ISETP.NE.AND.EX P1, PT, R3, RZ, PT, P1 ;  /* 0x000000ff0300720c */ /* 0x000fe40003f25310 */
[----:B------:R-:W-:Y:S02]  /*cc30*/  SEL R5, R5, R8, P0 ;  /* 0x0000000805057207 */ /* 0x000fe40000000000 */
[----:B------:R-:W-:-:S02]  /*cc40*/  SEL R4, R4, 0xffffffff, P1 ;  /* 0xffffffff04047807 */ /* 0x000fc40000800000 */
[----:B------:R-:W-:Y:S01]  /*cc50*/  SEL R5, R5, 0xffffffff, P1 ;  /* 0xffffffff05057807 */ /* 0x000fe20000800000 */
[----:B------:R-:W-:Y:S06]  /*cc60*/  RET.REL.NODEC R6 `(_ZN2at6native13reduce_kernelILi512ELi1ENS0_8ReduceOpIN3c108BFloat16ENS0_14func_wrapper_tIS4_NS0_55_GLOBAL__N__0955718d_22_SparseCsrTensorMath_cu_868dd54514ReductionAddOpIfEEEEjS4_Li4ELi4EEEEEvT1_) ;  /* 0xffff339006007950 */ /* 0x000fec0003c3ffff */
        .weak           $__internal_11_$__cuda_sm20_rem_u64
        .type           $__internal_11_$__cuda_sm20_rem_u64,@function
        .size           $__internal_11_$__cuda_sm20_rem_u64,(.L_x_8841 - $__internal_11_$__cuda_sm20_rem_u64)
$__internal_11_$__cuda_sm20_rem_u64:
[----:B------:R-:W-:Y:S02]  /*cc70*/  MOV R18, R13 ;  /* 0x0000000d00127202 */ /* 0x000fe40000000f00 */
[----:B------:R-:W-:-:S04]  /*cc80*/  MOV R19, R15 ;  /* 0x0000000f00137202 */ /* 0x000fc80000000f00 */
        /* <DEDUP_REMOVED lines=14> */
[----:B------:R-:W-:Y:S01]  /*cd70*/  IMAD.HI.U32 R6, P1, R5, R21, R6 ;  /* 0x0000001505067227 */ /* 0x000fe20007820006 */
[----:B------:R-:W-:-:S04]  /*cd80*/  IADD3.X R18, R25, R5, RZ, P0, !PT ;  /* 0x0000000519127210 */ /* 0x000fc800007fe4ff */
[----:B------:R-:W-:-:S04]  /*cd90*/  IADD3 R7, P2, R19, R6, RZ ;  /* 0x0000000613077210 */ /* 0x000fc80007f5e0ff */
[----:B------:R-:W-:Y:S01]  /*cda0*/  IADD3.X R18, RZ, RZ, R18, P2, P1 ;  /* 0x000000ffff127210 */ /* 0x000fe200017e2412 */
[----:B------:R-:W-:-:S04]  /*cdb0*/  IMAD.WIDE.U32 R4, R7, R13, RZ ;  /* 0x0000000d07047225 */ /* 0x000fc800078e00ff */
[----:B------:R-:W-:Y:S01]  /*cdc0*/  IMAD R5, R7, R15, R5 ;  /* 0x0000000f07057224 */ /* 0x000fe200078e0205 */
[----:B------:R-:W-:-:S03]  /*cdd0*/  IADD3 R19, P0, RZ, -R4, RZ ;  /* 0x80000004ff137210 */ /* 0x000fc60007f1e0ff */
        /* <DEDUP_REMOVED lines=9> */
[----:B------:R-:W-:Y:S01]  /*ce70*/  HFMA2.MMA R5, -RZ, RZ, 0, 0 ;  /* 0x00000000ff057435 */ /* 0x000fe200000001ff */
[----:B------:R-:W-:Y:S02]  /*ce80*/  IMAD.HI.U32 R4, R7, R8, RZ ;  /* 0x0000000807047227 */ /* 0x000fe400078e00ff */
[----:B------:R-:W-:-:S05]  /*ce90*/  IADD3.X R19, RZ, RZ, R18, P2, P1 ;  /* 0x000000ffff137210 */ /* 0x000fca00017e2412 */
[----:B------:R-:W-:-:S04]  /*cea0*/  IMAD.HI.U32 R6, R19, R14, RZ ;  /* 0x0000000e13067227 */ /* 0x000fc800078e00ff */
[----:B------:R-:W-:-:S04]  /*ceb0*/  IMAD.WIDE.U32 R4, R7, R14, R4 ;  /* 0x0000000e07047225 */ /* 0x000fc800078e0004 */
[C---:B------:R-:W-:Y:S02]  /*cec0*/  IMAD R7, R19.reuse, R14, RZ ;  /* 0x0000000e13077224 */ /* 0x040fe400078e02ff */
[----:B------:R-:W-:-:S04]  /*ced0*/  IMAD.HI.U32 R4, P0, R19, R8, R4 ;  /* 0x0000000813047227 */ /* 0x000fc80007800004 */
[----:B------:R-:W-:Y:S01]  /*cee0*/  IMAD.X R6, RZ, RZ, R6, P0 ;  /* 0x000000ffff067224 */ /* 0x000fe200000e0606 */
[----:B------:R-:W-:-:S04]  /*cef0*/  IADD3 R18, P1, R7, R4, RZ ;  /* 0x0000000407127210 */ /* 0x000fc80007f3e0ff */
[----:B------:R-:W-:Y:S01]  /*cf00*/  IADD3.X R6, RZ, R6, RZ, P1, !PT ;  /* 0x00000006ff067210 */ /* 0x000fe20000ffe4ff */
[----:B------:R-:W-:-:S04]  /*cf10*/  IMAD.WIDE.U32 R4, R18, R13, RZ ;  /* 0x0000000d12047225 */ /* 0x000fc800078e00ff */
[----:B------:R-:W-:Y:S01]  /*cf20*/  IMAD R18, R18, R15, R5 ;  /* 0x0000000f12127224 */ /* 0x000fe200078e0205 */
[----:B------:R-:W-:-:S03]  /*cf30*/  IADD3 R4, P1, -R4, R8, RZ ;  /* 0x0000000804047210 */ /* 0x000fc60007f3e1ff */
[-C--:B------:R-:W-:Y:S01]  /*cf40*/  IMAD R5, R6, R13.reuse, R18 ;  /* 0x0000000d06057224 */ /* 0x080fe200078e0212 */
[----:B------:R-:W-:-:S04]  /*cf50*/  ISETP.GE.U32.AND P0, PT, R4, R13, PT ;  /* 0x0000000d0400720c */ /* 0x000fc80003f06070 */
[----:B------:R-:W-:Y:S02]  /*cf60*/  IADD3.X R14, ~R5, R14, RZ, P1, !PT ;  /* 0x0000000e050e7210 */ /* 0x000fe40000ffe5ff */
[----:B------:R-:W-:Y:S02]  /*cf70*/  IADD3 R6, P1, -R13, R4, RZ ;  /* 0x000000040d067210 */ /* 0x000fe40007f3e1ff */
[----:B------:R-:W-:-:S03]  /*cf80*/  ISETP.GE.U32.AND.EX P0, PT, R14, R15, PT, P0 ;  /* 0x0000000f0e00720c */ /* 0x000fc60003f06100 */
[----:B------:R-:W-:Y:S01]  /*cf90*/  IMAD.X R8, R14, 0x1, ~R15, P1 ;  /* 0x000000010e087824 */ /* 0x000fe200008e0e0f */
[----:B------:R-:W-:Y:S02]  /*cfa0*/  SEL R6, R6, R4, P0 ;  /* 0x0000000406067207 */ /* 0x000fe40000000000 */
[C---:B------:R-:W-:Y:S02]  /*cfb0*/  ISETP.NE.U32.AND P1, PT, R13.reuse, RZ, PT ;  /* 0x000000ff0d00720c */ /* 0x040fe40003f25070 */
[----:B------:R-:W-:Y:S02]  /*cfc0*/  SEL R8, R8, R14, P0 ;  /* 0x0000000e08087207 */ /* 0x000fe40000000000 */
[----:B------:R-:W-:Y:S02]  /*cfd0*/  ISETP.GE.U32.AND P0, PT, R6, R13, PT ;  /* 0x0000000d0600720c */ /* 0x000fe40003f06070 */
[----:B------:R-:W-:Y:S02]  /*cfe0*/  IADD3 R14, P2, -R13, R6, RZ ;  /* 0x000000060d0e7210 */ /* 0x000fe40007f5e1ff */
[----:B------:R-:W-:-:S02]  /*cff0*/  ISETP.GE.U32.AND.EX P0, PT, R8, R15, PT, P0 ;  /* 0x0000000f0800720c */ /* 0x000fc40003f06100 */
[C---:B------:R-:W-:Y:S02]  /*d000*/  IADD3.X R4, ~R15.reuse, R8, RZ, P2, !PT ;  /* 0x000000080f047210 */ /* 0x040fe400017fe5ff */
[----:B------:R-:W-:Y:S02]  /*d010*/  MOV R13, 0x0 ;  /* 0x00000000000d7802 */ /* 0x000fe40000000f00 */
[----:B------:R-:W-:Y:S02]  /*d020*/  ISETP.NE.AND.EX P1, PT, R15, RZ, PT, P1 ;  /* 0x000000ff0f00720c */ /* 0x000fe40003f25310 */
[----:B------:R-:W-:Y:S02]  /*d030*/  SEL R14, R14, R6, P0 ;  /* 0x000000060e0e7207 */ /* 0x000fe40000000000 */
[----:B------:R-:W-:Y:S02]  /*d040*/  SEL R15, R4, R8, P0 ;  /* 0x00000008040f7207 */ /* 0x000fe40000000000 */
[----:B------:R-:W-:-:S02]  /*d050*/  SEL R14, R14, 0xffffffff, P1 ;  /* 0xffffffff0e0e7807 */ /* 0x000fc40000800000 */
[----:B------:R-:W-:Y:S01]  /*d060*/  SEL R15, R15, 0xffffffff, P1 ;  /* 0xffffffff0f0f7807 */ /* 0x000fe20000800000 */
[----:B------:R-:W-:Y:S06]  /*d070*/  RET.REL.NODEC R12 `(_ZN2at6native13reduce_kernelILi512ELi1ENS0_8ReduceOpIN3c108BFloat16ENS0_14func_wrapper_tIS4_NS0_55_GLOBAL__N__0955718d_22_SparseCsrTensorMath_cu_868dd54514ReductionAddOpIfEEEEjS4_Li4ELi4EEEEEvT1_) ;  /* 0xffff2f800c007950 */ /* 0x000fec0003c3ffff */
.L_x_5142:
        /* <DEDUP_REMOVED lines=16> */
.L_x_8841:


//--------------------- .text._ZN2at6native13reduce_kernelILi256ELi2ENS0_8ReduceOpIN3c108BFloat16ENS0_14func_wrapper_tIS4_NS0_55_GLOBAL__N__0955718d_22_SparseCsrTensorMath_cu_868dd54514ReductionAddOpIfEEEEjS4_Li4ELi4EEEEEvT1_ --------------------------
	.section	.text._ZN2at6native13reduce_kernelILi256ELi2ENS0_8ReduceOpIN3c108BFloat16ENS0_14func_wrapper_tIS4_NS0_55_GLOBAL__N__0955718d_22_SparseCsrTensorMath_cu_868dd54514ReductionAddOpIfEEEEjS4_Li4ELi4EEEEEvT1_,"ax",@progbits
	.sectioninfo	@"SHI_REGISTERS=32"
	.align	128
.text._ZN2at6native13reduce_kernelILi256ELi2ENS0_8ReduceOpIN3c108BFloat16ENS0_14func_wrapper_tIS4_NS0_55_GLOBAL__N__0955718d_22_SparseCsrTensorMath_cu_868dd54514ReductionAddOpIfEEEEjS4_Li4ELi4EEEEEvT1_:
        .type           _ZN2at6native13reduce_kernelILi256ELi2ENS0_8ReduceOpIN3c108BFloat16ENS0_14func_wrapper_tIS4_NS0_55_GLOBAL__N__0955718d_22_SparseCsrTensorMath_cu_868dd54514ReductionAddOpIfEEEEjS4_Li4ELi4EEEEEvT1_,@function
        .size           _ZN2at6native13reduce_kernelILi256ELi2ENS0_8ReduceOpIN3c108BFloat16ENS0_14func_wrapper_tIS4_NS0_55_GLOBAL__N__0955718d_22_SparseCsrTensorMath_cu_868dd54514ReductionAddOpIfEEEEjS4_Li4ELi4EEEEEvT1_,(.L_x_8844 - _ZN2at6native13reduce_kernelILi256ELi2ENS0_8ReduceOpIN3c108BFloat16ENS0_14func_wrapper_tIS4_NS0_55_GLOBAL__N__0955718d_22_SparseCsrTensorMath_cu_868dd54514ReductionAddOpIfEEEEjS4_Li4ELi4EEEEEvT1_)
        .other          _ZN2at6native13reduce_kernelILi256ELi2ENS0_8ReduceOpIN3c108BFloat16ENS0_14func_wrapper_tIS4_NS0_55_GLOBAL__N__0955718d_22_SparseCsrTensorMath_cu_868dd54514ReductionAddOpIfEEEEjS4_Li4ELi4EEEEEvT1_,@"STO_CUDA_ENTRY STV_DEFAULT"
_ZN2at6native13reduce_kernelILi256ELi2ENS0_8ReduceOpIN3c108BFloat16ENS0_14func_wrapper_tIS4_NS0_55_GLOBAL__N__0955718d_22_SparseCsrTensorMath_cu_868dd54514ReductionAddOpIfEEEEjS4_Li4ELi4EEEEEvT1_:
        /* <DEDUP_REMOVED lines=209> */
.L_x_5143:
        /* <DEDUP_REMOVED lines=60> */
.L_x_5152:
[----:B------:R-:W-:Y:S05]  /*10d0*/  BSYNC B2 ;  /* 0x0000000000027941 */ /* 0x000fea0003800000 */
.L_x_5151:
[----:B------:R-:W-:-:S04]  /*10e0*/  PRMT R3, R3, 0x9910, RZ ;  /* 0x0000991003037816 */ /* 0x000fc800000000ff */
[----:B------:R-:W-:-:S13]  /*10f0*/  ISETP.NE.AND P0, PT, R3, RZ, PT ;  /* 0x000000ff0300720c */ /* 0x000fda0003f05270 */
[----:B------:R-:W-:Y:S05]  /*1100*/  @!P0 BRA `(.L_x_5150) ;  /* 0x0000007000008947 */ /* 0x000fea0003800000 */
[----:B------:R-:W-:-:S04]  /*1110*/  IADD3 R3, P0, R23, -R6, RZ ;  /* 0x8000000617037210 */ /* 0x000fc80007f1e0ff */
[----:B------:R-:W-:Y:S02]  /*1120*/  IADD3.X R0, RZ, -0x1, RZ, P0, !PT ;  /* 0xffffffffff007810 */ /* 0x000fe400007fe4ff */
[----:B------:R-:W-:-:S04]  /*1130*/  LEA R4, P0, R3, R18, 0x1 ;  /* 0x0000001203047211 */ /* 0x000fc800078008ff */
[----:B------:R-:W-:-:S05]  /*1140*/  LEA.HI.X R5, R3, R19, R0, 0x1, P0 ;  /* 0x0000001303057211 */ /* 0x000fca00000f0c00 */
[----:B------:R-:W2:Y:S02]  /*1150*/  LDG.E.U16 R4, [R4.64] ;  /* 0x0000002404047981 */ /* 0x000ea4000c1e1500 */
[----:B--2---:R-:W-:-:S05]  /*1160*/  PRMT R4, RZ, 0x5410, R4 ;  /* 0x00005410ff047816 */ /* 0x004fca0000000004 */
[----:B------:R-:W-:Y:S02]  /*1170*/  FADD.FTZ R0, R4, c[0x0][0x164] ;  /* 0x0000590004007621 */ /* 0x000fe40000010000 */
.L_x_5150:
[----:B------:R-:W-:Y:S05]  /*1180*/  BSYNC B1 ;  /* 0x0000000000017941 */ /* 0x000fea0003800000 */
.L_x_5149:
[C---:B------:R-:W-:Y:S02]  /*1190*/  IADD3 R3, P0, -R6.reuse, 0x4, RZ ;  /* 0x0000000406037810 */ /* 0x040fe40007f1e1ff */
[----:B------:R-:W-:Y:S02]  /*11a0*/  IADD3 R7, R6, c[0x0][0x16c], RZ ;  /* 0x00005b0006077a10 */ /* 0x000fe40007ffe0ff */
[----:B------:R-:W-:Y:S01]  /*11b0*/  LEA R18, P1, R3, R18, 0x1 ;  /* 0x0000001203127211 */ /* 0x000fe200078208ff */
[----:B------:R-:W-:Y:S01]  /*11c0*/  IMAD.X R4, RZ, RZ, -0x1, P0 ;  /* 0xffffffffff047424 */ /* 0x000fe200000e06ff */
[----:B------:R-:W-:-:S04]  /*11d0*/  IADD3 R7, R7, -0x4, RZ ;  /* 0xfffffffc07077810 */ /* 0x000fc80007ffe0ff */
[----:B------:R-:W-:Y:S02]  /*11e0*/  LEA.HI.X R19, R3, R19, R4, 0x1, P1 ;  /* 0x0000001303137211 */ /* 0x000fe400008f0c04 */
.L_x_5148:
[----:B------:R-:W-:Y:S05]  /*11f0*/  BSYNC B0 ;  /* 0x0000000000007941 */ /* 0x000fea0003800000 */
.L_x_5147:
[----:B------:R-:W-:Y:S01]  /*1200*/  IMAD R3, R23, c[0x0][0x180], RZ ;  /* 0x0000600017037a24 */ /* 0x000fe200078e02ff */
[----:B------:R-:W-:Y:S01]  /*1210*/  BSSY B0, `(.L_x_5153) ;  /* 0x000001b000007945 */ /* 0x000fe20003800000 */
[----:B------:R-:W-:Y:S01]  /*1220*/  ISETP.NE.AND P1, PT, RZ, c[0x0][0x184], PT ;  /* 0x00006100ff007a0c */ /* 0x000fe20003f25270 */
[----:B------:R-:W-:Y:S01]  /*1230*/  IMAD.MOV.U32 R6, RZ, RZ, c[0x0][0x164] ;  /* 0x00005900ff067624 */ /* 0x000fe200078e00ff */
[C---:B------:R-:W-:Y:S01]  /*1240*/  ISETP.NE.AND P2, PT, R2.reuse, RZ, PT ;  /* 0x000000ff0200720c */ /* 0x040fe20003f45270 */
[----:B------:R-:W-:Y:S01]  /*1250*/  IMAD R3, R2, c[0x0][0x184], R3 ;  /* 0x0000610002037a24 */ /* 0x000fe200078e0203 */
[----:B------:R-:W-:-:S03]  /*1260*/  MOV R9, c[0x0][0x164] ;  /* 0x0000590000097a02 */ /* 0x000fc60000000f00 */
[----:B------:R-:W-:Y:S01]  /*1270*/  IMAD R11, R16, c[0x0][0x188], R3 ;  /* 0x00006200100b7a24 */ /* 0x000fe200078e0203 */
[----:B------:R-:W-:-:S04]  /*1280*/  MOV R3, c[0x0][0x164] ;  /* 0x0000590000037a02 */ /* 0x000fc80000000f00 */
[----:B------:R-:W-:-:S04]  /*1290*/  LEA R4, R11, 0x3, 0x2 ;  /* 0x000000030b047811 */ /* 0x000fc800078e10ff */
[----:B------:R-:W-:-:S13]  /*12a0*/  ISETP.GE.U32.AND P0, PT, R4, R7, PT ;  /* 0x000000070400720c */ /* 0x000fda0003f06070 */
[----:B------:R-:W-:Y:S05]  /*12b0*/  @P0 BRA `(.L_x_5154) ;  /* 0x0000010000000947 */ /* 0x000fea0003800000 */
[----:B------:R-:W-:Y:S01]  /*12c0*/  IMAD.MOV.U32 R6, RZ, RZ, c[0x0][0x164] ;  /* 0x00005900ff067624 */ /* 0x000fe200078e00ff */
[----:B------:R-:W-:Y:S02]  /*12d0*/  MOV R9, c[0x0][0x164] ;  /* 0x0000590000097a02 */ /* 0x000fe40000000f00 */
.L_x_5155:
[----:B------:R-:W-:-:S06]  /*12e0*/  IMAD.WIDE.U32 R4, R11, 0x8, R18 ;  /* 0x000000080b047825 */ /* 0x000fcc00078e0012 */
[----:B------:R-:W2:Y:S01]  /*12f0*/  LDG.E.64 R4, [R4.64] ;  /* 0x0000002404047981 */ /* 0x000ea2000c1e1b00 */
[----:B------:R-:W-:-:S04]  /*1300*/  IADD3 R11, R11, c[0x0][0x174], RZ ;  /* 0x00005d000b0b7a10 */ /* 0x000fc80007ffe0ff */
[----:B------:R-:W-:-:S04]  /*1310*/  LEA R8, R11, 0x3, 0x2 ;  /* 0x000000030b087811 */ /* 0x000fc800078e10ff */
[----:B------:R-:W-:Y:S02]  /*1320*/  ISETP.GE.U32.AND P0, PT, R8, R7, PT ;  /* 0x000000070800720c */ /* 0x000fe40003f06070 */
[--C-:B--2---:R-:W-:Y:S02]  /*1330*/  PRMT R13, RZ, 0x5410, R4.reuse ;  /* 0x00005410ff0d7816 */ /* 0x104fe40000000004 */
[----:B------:R-:W-:-:S03]  /*1340*/  PRMT R4, RZ, 0x7610, R4 ;  /* 0x00007610ff047816 */ /* 0x000fc60000000004 */
[----:B------:R-:W-:Y:S01]  /*1350*/  FADD.FTZ R0, R13, R0 ;  /* 0x000000000d007221 */ /* 0x000fe20000010000 */
[----:B------:R-:W-:Y:S01]  /*1360*/  PRMT R13, RZ, 0x5410, R5 ;  /* 0x00005410ff0d7816 */ /* 0x000fe20000000005 */
[----:B------:R-:W-:Y:S01]  /*1370*/  FADD.FTZ R9, R4, R9 ;  /* 0x0000000904097221 */ /* 0x000fe20000010000 */
[----:B------:R-:W-:-:S03]  /*1380*/  PRMT R4, RZ, 0x7610, R5 ;  /* 0x00007610ff047816 */ /* 0x000fc60000000005 */
[----:B------:R-:W-:Y:S02]  /*1390*/  FADD.FTZ R6, R13, R6 ;  /* 0x000000060d067221 */ /* 0x000fe40000010000 */
[----:B------:R-:W-:Y:S01]  /*13a0*/  FADD.FTZ R3, R4, R3 ;  /* 0x0000000304037221 */ /* 0x000fe20000010000 */
[----:B------:R-:W-:Y:S05]  /*13b0*/  @!P0 BRA `(.L_x_5155) ;  /* 0xffffff2000008947 */ /* 0x000fea000383ffff */
.L_x_5154:
[----:B------:R-:W-:Y:S05]  /*13c0*/  BSYNC B0 ;  /* 0x0000000000007941 */ /* 0x000fea0003800000 */
.L_x_5153:
        /* <DEDUP_REMOVED lines=8> */
.L_x_5157:
[----:B------:R-:W-:Y:S05]  /*1450*/  BSYNC B0 ;  /* 0x0000000000007941 */ /* 0x000fea0003800000 */
.L_x_5156:
        /* <DEDUP_REMOVED lines=9> */
[----:B------:R-:W2:Y:S02]  /*14f0*/  LDG.E.U16 R18, [R18.64] ;  /* 0x0000002412127981 */ /* 0x000ea4000c1e1500 */
[----:B--2---:R-:W-:-:S05]  /*1500*/  PRMT R5, RZ, 0x5410, R18 ;  /* 0x00005410ff057816 */ /* 0x004fca0000000012 */
[----:B------:R-:W-:Y:S02]  /*1510*/  FADD.FTZ R0, R0, R5 ;  /* 0x0000000500007221 */ /* 0x000fe40000010000 */
.L_x_5159:
[----:B------:R-:W-:Y:S05]  /*1520*/  BSYNC B0 ;  /* 0x0000000000007941 */ /* 0x000fea0003800000 */
.L_x_5158:
[----:B------:R-:W-:Y:S02]  /*1530*/  FADD.FTZ R9, R9, R0 ;  /* 0x0000000009097221 */ /* 0x000fe40000010000 */
[----:B------:R-:W-:Y:S02]  /*1540*/  IMAD.MOV.U32 R19, RZ, RZ, RZ ;  /* 0x000000ffff137224 */ /* 0x000fe400078e00ff */
[----:B------:R-:W-:-:S04]  /*1550*/  FADD.FTZ R6, R9, R6 ;  /* 0x0000000609067221 */ /* 0x000fc80000010000 */
[----:B------:R-:W-:Y:S01]  /*1560*/  FADD.FTZ R18, R6, R3 ;  /* 0x0000000306127221 */ /* 0x000fe20000010000 */
[----:B------:R-:W-:Y:S05]  /*1570*/  BRA `(.L_x_5145) ;  /* 0x000082f000007947 */ /* 0x000fea0003800000 */
.L_x_5146:
        /* <DEDUP_REMOVED lines=20> */
[----:B------:R-:W-:-:S05]  /*16c0*/  IMAD.MOV.U32 R4, RZ, RZ, c[0x0][0x164] ;  /* 0x00005900ff047624 */ /* 0x000fca00078e00ff */
        /* <DEDUP_REMOVED lines=8> */
[----:B------:R-:W-:Y:S02]  /*1750*/  MOV R7, c[0x0][0x164] ;  /* 0x0000590000077a02 */ /* 0x000fe40000000f00 */
[----:B------:R-:W-:-:S03]  /*1760*/  MOV R4, c[0x0][0x164] ;  /* 0x0000590000047a02 */ /* 0x000fc60000000f00 */
.L_x_5170:
[----:B------:R-:W-:Y:S01]  /*1770*/  HFMA2.MMA R12, -RZ, RZ, 0, 0 ;  /* 0x00000000ff0c7435 */ /* 0x000fe200000001ff */
[----:B------:R-:W-:Y:S01]  /*1780*/  IMAD.MOV.U32 R0, RZ, RZ, RZ ;  /* 0x000000ffff007224 */ /* 0x000fe200078e00ff */
[----:B------:R-:W-:Y:S08]  /*1790*/  @!P0 BRA `(.L_x_5165) ;  /* 0x00000de000008947 */ /* 0x000ff00003800000 */
        /* <DEDUP_REMOVED lines=222> */
.L_x_5165:
        /* <DEDUP_REMOVED lines=230> */
.L_x_5166:
[----:B------:R-:W-:-:S04]  /*33e0*/  LOP3.LUT R11, R0, 0xfffffffc, RZ, 0xc0, !PT ;  /* 0xfffffffc000b7812 */ /* 0x000fc800078ec0ff */
[----:B------:R-:W-:-:S04]  /*33f0*/  IADD3 R10, P1, R18, R11, RZ ;  /* 0x0000000b120a7210 */ /* 0x000fc80007f3e0ff */
[----:B------:R-:W-:-:S05]  /*3400*/  IADD3.X R11, RZ, R19, RZ, P1, !PT ;  /* 0x00000013ff0b7210 */ /* 0x000fca0000ffe4ff */
[----:B------:R-:W2:Y:S01]  /*3410*/  LDG.E R10, [R10.64] ;  /* 0x000000240a0a7981 */ /* 0x000ea2000c1e1900 */
[----:B------:R-:W-:Y:S01]  /*3420*/  IADD3 R25, R25, c[0x0][0x174], RZ ;  /* 0x00005d0019197a10 */ /* 0x000fe20007ffe0ff */
[----:B------:R-:W-:Y:S01]  /*3430*/  IMAD.MOV.U32 R3, RZ, RZ, RZ ;  /* 0x000000ffff037224 */ /* 0x000fe200078e00ff */
[----:B------:R-:W-:Y:S02]  /*3440*/  MOV R12, RZ ;  /* 0x000000ff000c7202 */ /* 0x000fe40000000f00 */
[--C-:B--2---:R-:W-:Y:S02]  /*3450*/  PRMT R26, R26, 0x5410, R10.reuse ;  /* 0x000054101a1a7816 */ /* 0x104fe4000000000a */
[----:B------:R-:W-:Y:S01]  /*3460*/  PRMT R27, R27, 0x7610, R10 ;  /* 0x000076101b1b7816 */ /* 0x000fe2000000000a */
[----:B------:R-:W-:Y:S05]  /*3470*/  @!P0 BRA `(.L_x_5167) ;  /* 0x00000d3000008947 */ /* 0x000fea0003800000 */
[----:B------:R-:W-:Y:S01]  /*3480*/  MOV R11, R25 ;  /* 0x00000019000b7202 */ /* 0x000fe20000000f00 */
        /* <DEDUP_REMOVED lines=210> */
.L_x_5167:
        /* <DEDUP_REMOVED lines=219> */
.L_x_5168:
[----:B------:R-:W-:-:S04]  /*4f60*/  LOP3.LUT R3, R3, 0xfffffffc, RZ, 0xc0, !PT ;  /* 0xfffffffc03037812 */ /* 0x000fc800078ec0ff */
[----:B------:R-:W-:-:S04]  /*4f70*/  IADD3 R10, P1, R18, R3, RZ ;  /* 0x00000003120a7210 */ /* 0x000fc80007f3e0ff */
[----:B------:R-:W-:-:S05]  /*4f80*/  IADD3.X R11, RZ, R19, RZ, P1, !PT ;  /* 0x00000013ff0b7210 */ /* 0x000fca0000ffe4ff */
[----:B------:R-:W2:Y:S01]  /*4f90*/  LDG.E R10, [R10.64] ;  /* 0x000000240a0a7981 */ /* 0x000ea2000c1e1900 */
[----:B------:R-:W-:Y:S01]  /*4fa0*/  PRMT R0, RZ, 0x7610, R24 ;  /* 0x00007610ff007816 */ /* 0x000fe20000000018 */
[----:B------:R-:W-:Y:S01]  /*4fb0*/  IMAD.MOV.U32 R12, RZ, RZ, c[0x0][0x174] ;  /* 0x00005d00ff0c7624 */ /* 0x000fe200078e00ff */
[----:B------:R-:W-:Y:S02]  /*4fc0*/  IADD3 R25, R25, c[0x0][0x174], RZ ;  /* 0x00005d0019197a10 */ /* 0x000fe40007ffe0ff */
[----:B------:R-:W-:Y:S01]  /*4fd0*/  PRMT R3, RZ, 0x7610, R22 ;  /* 0x00007610ff037816 */ /* 0x000fe20000000016 */
[----:B------:R-:W-:Y:S01]  /*4fe0*/  FADD.FTZ R5, R0, R5 ;  /* 0x0000000500057221 */ /* 0x000fe20000010000 */
[----:B------:R-:W-:Y:S01]  /*4ff0*/  PRMT R26, RZ, 0x7610, R26 ;  /* 0x00007610ff1a7816 */ /* 0x000fe2000000001a */
[----:B------:R-:W-:Y:S01]  /*5000*/  IMAD R0, R12, 0x3, R25 ;  /* 0x000000030c007824 */ /* 0x000fe200078e0219 */
[----:B------:R-:W-:Y:S01]  /*5010*/  PRMT R27, RZ, 0x7610, R27 ;  /* 0x00007610ff1b7816 */ /* 0x000fe2000000001b */
[----:B------:R-:W-:Y:S01]  /*5020*/  FADD.FTZ R4, R3, R4 ;  /* 0x0000000403047221 */ /* 0x000fe20000010000 */
[----:B------:R-:W-:Y:S01]  /*5030*/  PRMT R3, RZ, 0x5410, R24 ;  /* 0x00005410ff037816 */ /* 0x000fe20000000018 */
[----:B------:R-:W-:Y:S01]  /*5040*/  FADD.FTZ R7, R26, R7 ;  /* 0x000000071a077221 */ /* 0x000fe20000010000 */
[----:B------:R-:W-:Y:S01]  /*5050*/  ISETP.GE.U32.AND P1, PT, R0, c[0x0][0x16c], PT ;  /* 0x00005b0000007a0c */ /* 0x000fe20003f26070 */
[----:B------:R-:W-:Y:S01]  /*5060*/  FADD.FTZ R6, R27, R6 ;  /* 0x000000061b067221 */ /* 0x000fe20000010000 */
[----:B------:R-:W-:Y:S01]  /*5070*/  PRMT R0, RZ, 0x5410, R22 ;  /* 0x00005410ff007816 */ /* 0x000fe20000000016 */
[----:B------:R-:W-:-:S04]  /*5080*/  FADD.FTZ R8, R3, R8 ;  /* 0x0000000803087221 */ /* 0x000fc80000010000 */
[----:B------:R-:W-:Y:S01]  /*5090*/  FADD.FTZ R9, R0, R9 ;  /* 0x0000000900097221 */ /* 0x000fe20000010000 */
[--C-:B--2---:R-:W-:Y:S02]  /*50a0*/  PRMT R3, RZ, 0x5410, R10.reuse ;  /* 0x00005410ff037816 */ /* 0x104fe4000000000a */
[----:B------:R-:W-:-:S03]  /*50b0*/  PRMT R0, RZ, 0x7610, R10 ;  /* 0x00007610ff007816 */ /* 0x000fc6000000000a */
[----:B------:R-:W-:Y:S02]  /*50c0*/  FADD.FTZ R20, R3, R20 ;  /* 0x0000001403147221 */ /* 0x000fe40000010000 */
[----:B------:R-:W-:Y:S01]  /*50d0*/  FADD.FTZ R21, R0, R21 ;  /* 0x0000001500157221 */ /* 0x000fe20000010000 */
[----:B------:R-:W-:Y:S01]  /*50e0*/  @P1 CALL.REL.NOINC `(.L_x_5169) ;  /* 0x0000001000001944 */ /* 0x000fe20003c00000 */
[----:B------:R-:W-:Y:S05]  /*50f0*/  BRA `(.L_x_5170) ;  /* 0xffffc67000007947 */ /* 0x000fea000383ffff */
.L_x_5169:
[----:B------:R-:W-:Y:S05]  /*5100*/  BSYNC B1 ;  /* 0x0000000000017941 */ /* 0x000fea0003800000 */
.L_x_5164:
[--C-:B------:R-:W-:Y:S02]  /*5110*/  PRMT R28, R28, 0x5410, R10.reuse ;  /* 0x000054101c1c7816 */ /* 0x100fe4000000000a */
[----:B------:R-:W-:Y:S02]  /*5120*/  PRMT R29, R29, 0x7610, R10 ;  /* 0x000076101d1d7816 */ /* 0x000fe4000000000a */
.L_x_5163:
[----:B------:R-:W-:Y:S05]  /*5130*/  BSYNC B0 ;  /* 0x0000000000007941 */ /* 0x000fea0003800000 */
.L_x_5162:
        /* <DEDUP_REMOVED lines=205> */
.L_x_5173:
        /* <DEDUP_REMOVED lines=209> */
.L_x_5174:
        /* <DEDUP_REMOVED lines=209> */
.L_x_5175:
        /* <DEDUP_REMOVED lines=209> */
.L_x_5176:
[----:B------:R-:W-:-:S04]  /*8540*/  LOP3.LUT R3, R3, 0xfffffffc, RZ, 0xc0, !PT ;  /* 0xfffffffc03037812 */ /* 0x000fc800078ec0ff */
[----:B------:R-:W-:-:S04]  /*8550*/  IADD3 R10, P1, R18, R3, RZ ;  /* 0x00000003120a7210 */ /* 0x000fc80007f3e0ff */
[----:B------:R-:W-:-:S05]  /*8560*/  IADD3.X R11, RZ, R19, RZ, P1, !PT ;  /* 0x00000013ff0b7210 */ /* 0x000fca0000ffe4ff */
[----:B------:R-:W2:Y:S02]  /*8570*/  LDG.E R10, [R10.64] ;  /* 0x000000240a0a7981 */ /* 0x000ea4000c1e1900 */
[--C-:B--2---:R-:W-:Y:S02]  /*8580*/  PRMT R28, R28, 0x5410, R10.reuse ;  /* 0x000054101c1c7816 */ /* 0x104fe4000000000a */
[----:B------:R-:W-:Y:S02]  /*8590*/  PRMT R29, R29, 0x7610, R10 ;  /* 0x000076101d1d7816 */ /* 0x000fe4000000000a */
.L_x_5172:
[----:B------:R-:W-:Y:S05]  /*85a0*/  BSYNC B0 ;  /* 0x0000000000007941 */ /* 0x000fea0003800000 */
.L_x_5171:
[----:B------:R-:W-:Y:S01]  /*85b0*/  BSSY B0, `(.L_x_5177) ;  /* 0x000001a000007945 */ /* 0x000fe20003800000 */
[----:B------:R-:W-:Y:S05]  /*85c0*/  @P0 BRA `(.L_x_5178) ;  /* 0x0000018000000947 */ /* 0x000fea0003800000 */
[----:B------:R-:W-:Y:S02]  /*85d0*/  IADD3 R25, R25, c[0x0][0x174], RZ ;  /* 0x00005d0019197a10 */ /* 0x000fe40007ffe0ff */
[----:B------:R-:W-:Y:S02]  /*85e0*/  PRMT R3, RZ, 0x7610, R22 ;  /* 0x00007610ff037816 */ /* 0x000fe40000000016 */
[----:B------:R-:W-:Y:S02]  /*85f0*/  ISETP.GE.U32.AND P0, PT, R25, c[0x0][0x16c], PT ;  /* 0x00005b0019007a0c */ /* 0x000fe40003f06070 */
[----:B------:R-:W-:Y:S01]  /*8600*/  PRMT R0, RZ, 0x7610, R24 ;  /* 0x00007610ff007816 */ /* 0x000fe20000000018 */
[----:B------:R-:W-:-:S04]  /*8610*/  FADD.FTZ R4, R4, R3 ;  /* 0x0000000304047221 */ /* 0x000fc80000010000 */
[----:B------:R-:W-:-:S06]  /*8620*/  FADD.FTZ R5, R5, R0 ;  /* 0x0000000005057221 */ /* 0x000fcc0000010000 */
        /* <DEDUP_REMOVED lines=14> */
[----:B------:R-:W-:Y:S02]  /*8710*/  @!P0 PRMT R28, RZ, 0x7610, R28 ;  /* 0x00007610ff1c8816 */ /* 0x000fe4000000001c */
[----:B------:R-:W-:-:S03]  /*8720*/  @!P0 PRMT R29, RZ, 0x7610, R29 ;  /* 0x00007610ff1d8816 */ /* 0x000fc6000000001d */
[----:B------:R-:W-:Y:S02]  /*8730*/  @!P0 FADD.FTZ R20, R20, R28 ;  /* 0x0000001c14148221 */ /* 0x000fe40000010000 */
[----:B------:R-:W-:Y:S02]  /*8740*/  @!P0 FADD.FTZ R21, R21, R29 ;  /* 0x0000001d15158221 */ /* 0x000fe40000010000 */
.L_x_5178:
[----:B------:R-:W-:Y:S05]  /*8750*/  BSYNC B0 ;  /* 0x0000000000007941 */ /* 0x000fea0003800000 */
.L_x_5177:
[----:B------:R-:W-:Y:S02]  /*8760*/  FADD.FTZ R6, R6, R5 ;  /* 0x0000000506067221 */ /* 0x000fe40000010000 */
[----:B------:R-:W-:Y:S02]  /*8770*/  FADD.FTZ R7, R7, R4 ;  /* 0x0000000407077221 */ /* 0x000fe40000010000 */
[----:B------:R-:W-:Y:S02]  /*8780*/  FADD.FTZ R6, R6, R9 ;  /* 0x0000000906067221 */ /* 0x000fe40000010000 */
[----:B------:R-:W-:Y:S02]  /*8790*/  FADD.FTZ R7, R7, R8 ;  /* 0x0000000807077221 */ /* 0x000fe40000010000 */
[----:B------:R-:W-:-:S02]  /*87a0*/  FADD.FTZ R19, R6, R21 ;  /* 0x0000001506137221 */ /* 0x000fc40000010000 */
[----:B------:R-:W-:Y:S01]  /*87b0*/  FADD.FTZ R18, R7, R20 ;  /* 0x0000001407127221 */ /* 0x000fe20000010000 */
[----:B------:R-:W-:Y:S05]  /*87c0*/  BRA `(.L_x_5145) ;  /* 0x000010a000007947 */ /* 0x000fea0003800000 */
.L_x_5161:
        /* <DEDUP_REMOVED lines=17> */
[----:B------:R-:W-:Y:S02]  /*88e0*/  MOV R11, c[0x0][0x164] ;  /* 0x00005900000b7a02 */ /* 0x000fe40000000f00 */
.L_x_5182:
        /* <DEDUP_REMOVED lines=12> */
[----:B------:R-:W2:Y:S02]  /*89b0*/  LDG.E R14, [R14.64] ;  /* 0x000000240e0e7981 */ /* 0x000ea4000c1e1900 */
[----:B------:R-:W-:Y:S01]  /*89c0*/  SHF.R.U32.HI R27, RZ, 0x1, R6 ;  /* 0x00000001ff1b7819 */ /* 0x000fe20000011606 */
[--C-:B------:R-:W-:Y:S02]  /*89d0*/  IMAD.WIDE.U32 R6, R7, 0x4, R18.reuse ;  /* 0x0000000407067825 */ /* 0x100fe400078e0012 */
[----:B------:R0:W3:Y:S02]  /*89e0*/  LDG.E R4, [R4.64] ;  /* 0x0000002404047981 */ /* 0x0000e4000c1e1900 */
[----:B------:R-:W-:-:S02]  /*89f0*/  IMAD.WIDE.U32 R26, R27, 0x4, R18 ;  /* 0x000000041b1a7825 */ /* 0x000fc400078e0012 */
[----:B------:R-:W4:Y:S04]  /*8a00*/  LDG.E R6, [R6.64] ;  /* 0x0000002406067981 */ /* 0x000f28000c1e1900 */
[----:B------:R-:W5:Y:S01]  /*8a10*/  LDG.E R26, [R26.64] ;  /* 0x000000241a1a7981 */ /* 0x000f62000c1e1900 */
[----:B------:R-:W-:-:S05]  /*8a20*/  IADD3 R25, R25, c[0x0][0x174], RZ ;  /* 0x00005d0019197a10 */ /* 0x000fca0007ffe0ff */
[----:B------:R-:W-:-:S05]  /*8a30*/  IMAD R13, R22, 0x3, R25 ;  /* 0x00000003160d7824 */ /* 0x000fca00078e0219 */
[----:B------:R-:W-:Y:S02]  /*8a40*/  ISETP.GE.U32.AND P0, PT, R13, c[0x0][0x16c], PT ;  /* 0x00005b000d007a0c */ /* 0x000fe40003f06070 */
[--C-:B--2---:R-:W-:Y:S02]  /*8a50*/  PRMT R24, RZ, 0x5410, R14.reuse ;  /* 0x00005410ff187816 */ /* 0x104fe4000000000e */
[----:B0-----:R-:W-:-:S03]  /*8a60*/  PRMT R5, RZ, 0x7610, R14 ;  /* 0x00007610ff057816 */ /* 0x001fc6000000000e */
[----:B------:R-:W-:Y:S01]  /*8a70*/  FADD.FTZ R11, R24, R11 ;  /* 0x0000000b180b7221 */ /* 0x000fe20000010000 */
[----:B---3--:R-:W-:Y:S01]  /*8a80*/  PRMT R24, RZ, 0x7610, R4 ;  /* 0x00007610ff187816 */ /* 0x008fe20000000004 */
[----:B------:R-:W-:Y:S01]  /*8a90*/  FADD.FTZ R12, R5, R12 ;  /* 0x0000000c050c7221 */ /* 0x000fe20000010000 */
[----:B------:R-:W-:-:S03]  /*8aa0*/  PRMT R5, RZ, 0x5410, R4 ;  /* 0x00005410ff057816 */ /* 0x000fc60000000004 */
[----:B------:R-:W-:Y:S01]  /*8ab0*/  FADD.FTZ R9, R24, R9 ;  /* 0x0000000918097221 */ /* 0x000fe20000010000 */
[----:B----4-:R-:W-:Y:S01]  /*8ac0*/  PRMT R24, RZ, 0x7610, R6 ;  /* 0x00007610ff187816 */ /* 0x010fe20000000006 */
[----:B------:R-:W-:Y:S01]  /*8ad0*/  FADD.FTZ R10, R5, R10 ;  /* 0x0000000a050a7221 */ /* 0x000fe20000010000 */
[----:B------:R-:W-:-:S03]  /*8ae0*/  PRMT R5, RZ, 0x5410, R6 ;  /* 0x00005410ff057816 */ /* 0x000fc60000000006 */
[----:B------:R-:W-:Y:S01]  /*8af0*/  FADD.FTZ R3, R24, R3 ;  /* 0x0000000318037221 */ /* 0x000fe20000010000 */
[----:B-----5:R-:W-:Y:S01]  /*8b00*/  PRMT R24, RZ, 0x7610, R26 ;  /* 0x00007610ff187816 */ /* 0x020fe2000000001a */
[----:B------:R-:W-:Y:S01]  /*8b10*/  FADD.FTZ R8, R5, R8 ;  /* 0x0000000805087221 */ /* 0x000fe20000010000 */
[----:B------:R-:W-:-:S03]  /*8b20*/  PRMT R5, RZ, 0x5410, R26 ;  /* 0x00005410ff057816 */ /* 0x000fc6000000001a */
[----:B------:R-:W-:Y:S02]  /*8b30*/  FADD.FTZ R21, R24, R21 ;  /* 0x0000001518157221 */ /* 0x000fe40000010000 */
[----:B------:R-:W-:Y:S01]  /*8b40*/  FADD.FTZ R0, R5, R0 ;  /* 0x0000000005007221 */ /* 0x000fe20000010000 */
[----:B------:R-:W-:Y:S05]  /*8b50*/  @!P0 BRA `(.L_x_5182) ;  /* 0xfffffd9000008947 */ /* 0x000fea000383ffff */
[----:B------:R-:W-:Y:S05]  /*8b60*/  BSYNC B1 ;  /* 0x0000000000017941 */ /* 0x000fea0003800000 */
.L_x_5181:
[--C-:B------:R-:W-:Y:S02]  /*8b70*/  PRMT R24, R24, 0x5410, R6.reuse ;  /* 0x0000541018187816 */ /* 0x100fe40000000006 */
[----:B------:R-:W-:Y:S02]  /*8b80*/  PRMT R27, R27, 0x7610, R6 ;  /* 0x000076101b1b7816 */ /* 0x000fe40000000006 */
[----:B------:R-:W-:Y:S02]  /*8b90*/  PRMT R13, R13, 0x5410, R14 ;  /* 0x000054100d0d7816 */ /* 0x000fe4000000000e */
[--C-:B------:R-:W-:Y:S02]  /*8ba0*/  PRMT R15, R15, 0x5410, R4.reuse ;  /* 0x000054100f0f7816 */ /* 0x100fe40000000004 */
[----:B------:R-:W-:-:S02]  /*8bb0*/  PRMT R22, R22, 0x7610, R4 ;  /* 0x0000761016167816 */ /* 0x000fc40000000004 */
[--C-:B------:R-:W-:Y:S02]  /*8bc0*/  PRMT R6, R6, 0x5410, R26.reuse ;  /* 0x0000541006067816 */ /* 0x100fe4000000001a */
[----:B------:R-:W-:Y:S02]  /*8bd0*/  PRMT R7, R7, 0x7610, R26 ;  /* 0x0000761007077816 */ /* 0x000fe4000000001a */
.L_x_5180:
[----:B------:R-:W-:Y:S05]  /*8be0*/  BSYNC B0 ;  /* 0x0000000000007941 */ /* 0x000fea0003800000 */
.L_x_5179:
        /* <DEDUP_REMOVED lines=28> */
[C---:B------:R-:W-:Y:S02]  /*8db0*/  @!P0 IMAD.WIDE.U32 R18, R27.reuse, 0x4, R18 ;  /* 0x000000041b128825 */ /* 0x040fe400078e0012 */
[----:B------:R-:W2:Y:S04]  /*8dc0*/  LDG.E R4, [R4.64] ;  /* 0x0000002404047981 */ /* 0x000ea8000c1e1900 */
[----:B------:R-:W3:Y:S01]  /*8dd0*/  @!P0 LDG.E R18, [R18.64] ;  /* 0x0000002412128981 */ /* 0x000ee2000c1e1900 */
[--C-:B--2---:R-:W-:Y:S02]  /*8de0*/  PRMT R24, R24, 0x5410, R4.reuse ;  /* 0x0000541018187816 */ /* 0x104fe40000000004 */
[----:B------:R-:W-:Y:S02]  /*8df0*/  PRMT R27, R27, 0x7610, R4 ;  /* 0x000076101b1b7816 */ /* 0x000fe40000000004 */
[----:B---3--:R-:W-:-:S02]  /*8e00*/  @!P0 PRMT R6, R6, 0x5410, R18 ;  /* 0x0000541006068816 */ /* 0x008fc40000000012 */
[----:B------:R-:W-:Y:S02]  /*8e10*/  @!P0 PRMT R7, R7, 0x7610, R18 ;  /* 0x0000761007078816 */ /* 0x000fe40000000012 */
.L_x_5184:
[----:B------:R-:W-:Y:S05]  /*8e20*/  BSYNC B0 ;  /* 0x0000000000007941 */ /* 0x000fea0003800000 */
.L_x_5183:
        /* <DEDUP_REMOVED lines=26> */
.L_x_5186:
[----:B------:R-:W-:Y:S05]  /*8fd0*/  BSYNC B0 ;  /* 0x0000000000007941 */ /* 0x000fea0003800000 */
.L_x_5185:
[----:B------:R-:W-:Y:S02]  /*8fe0*/  FADD.FTZ R12, R12, R9 ;  /* 0x000000090c0c7221 */ /* 0x000fe40000010000 */
[----:B------:R-:W-:Y:S02]  /*8ff0*/  FADD.FTZ R11, R11, R10 ;  /* 0x0000000a0b0b7221 */ /* 0x000fe40000010000 */
[----:B------:R-:W-:Y:S02]  /*9000*/  FADD.FTZ R12, R12, R3 ;  /* 0x000000030c0c7221 */ /* 0x000fe40000010000 */
[----:B------:R-:W-:Y:S02]  /*9010*/  FADD.FTZ R11, R11, R8 ;  /* 0x000000080b0b7221 */ /* 0x000fe40000010000 */
[----:B------:R-:W-:-:S02]  /*9020*/  FADD.FTZ R19, R12, R21 ;  /* 0x000000150c137221 */ /* 0x000fc40000010000 */
[----:B------:R-:W-:Y:S01]  /*9030*/  FADD.FTZ R18, R11, R0 ;  /* 0x000000000b127221 */ /* 0x000fe20000010000 */
[----:B------:R-:W-:Y:S05]  /*9040*/  BRA `(.L_x_5145) ;  /* 0x0000082000007947 */ /* 0x000fea0003800000 */
.L_x_5160:
        /* <DEDUP_REMOVED lines=11> */
[----:B------:R-:W-:-:S12]  /*9100*/  IMAD.MOV.U32 R0, RZ, RZ, c[0x0][0x164] ;  /* 0x00005900ff007624 */ /* 0x000fd800078e00ff */
        /* <DEDUP_REMOVED lines=9> */
.L_x_5190:
[----:B------:R-:W-:Y:S02]  /*91a0*/  SHF.R.U32.HI R21, RZ, 0x1, R11 ;  /* 0x00000001ff157819 */ /* 0x000fe4000001160b */
[----:B------:R-:W-:-:S03]  /*91b0*/  IADD3 R4, R11, c[0x0][0x174], RZ ;  /* 0x00005d000b047a10 */ /* 0x000fc60007ffe0ff */
[----:B------:R-:W-:Y:S01]  /*91c0*/  IMAD.WIDE.U32 R20, R21, 0x4, R18 ;  /* 0x0000000415147825 */ /* 0x000fe200078e0012 */
[----:B------:R-:W-:Y:S02]  /*91d0*/  SHF.R.U32.HI R5, RZ, 0x1, R4 ;  /* 0x00000001ff057819 */ /* 0x000fe40000011604 */
[----:B------:R-:W-:-:S03]  /*91e0*/  IADD3 R11, R4, c[0x0][0x174], RZ ;  /* 0x00005d00040b7a10 */ /* 0x000fc60007ffe0ff */
[----:B------:R-:W-:Y:S01]  /*91f0*/  IMAD.WIDE.U32 R4, R5, 0x4, R18 ;  /* 0x0000000405047825 */ /* 0x000fe200078e0012 */
[----:B------:R-:W2:Y:S01]  /*9200*/  LDG.E R20, [R20.64] ;  /* 0x0000002414147981 */ /* 0x000ea2000c1e1900 */
[----:B------:R-:W-:Y:S02]  /*9210*/  SHF.R.U32.HI R15, RZ, 0x1, R11 ;  /* 0x00000001ff0f7819 */ /* 0x000fe4000001160b */
[----:B------:R-:W-:Y:S02]  /*9220*/  IADD3 R11, R11, c[0x0][0x174], RZ ;  /* 0x00005d000b0b7a10 */ /* 0x000fe40007ffe0ff */
[----:B------:R2:W3:Y:S01]  /*9230*/  LDG.E R4, [R4.64] ;  /* 0x0000002404047981 */ /* 0x0004e2000c1e1900 */
[----:B------:R-:W-:Y:S01]  /*9240*/  IMAD.WIDE.U32 R14, R15, 0x4, R18 ;  /* 0x000000040f0e7825 */ /* 0x000fe200078e0012 */
[----:B------:R-:W-:-:S04]  /*9250*/  SHF.R.U32.HI R25, RZ, 0x1, R11 ;  /* 0x00000001ff197819 */ /* 0x000fc8000001160b */
[----:B------:R0:W4:Y:S01]  /*9260*/  LDG.E R26, [R14.64] ;  /* 0x000000240e1a7981 */ /* 0x000122000c1e1900 */
[----:B------:R-:W-:-:S06]  /*9270*/  IMAD.WIDE.U32 R24, R25, 0x4, R18 ;  /* 0x0000000419187825 */ /* 0x000fcc00078e0012 */
[----:B------:R-:W5:Y:S01]  /*9280*/  LDG.E R24, [R24.64] ;  /* 0x0000002418187981 */ /* 0x000f62000c1e1900 */
[----:B------:R-:W-:-:S05]  /*9290*/  IADD3 R11, R11, c[0x0][0x174], RZ ;  /* 0x00005d000b0b7a10 */ /* 0x000fca0007ffe0ff */
[----:B------:R-:W-:-:S05]  /*92a0*/  IMAD R13, R22, 0x3, R11 ;  /* 0x00000003160d7824 */ /* 0x000fca00078e020b */
[----:B------:R-:W-:Y:S02]  /*92b0*/  ISETP.GE.U32.AND P0, PT, R13, c[0x0][0x16c], PT ;  /* 0x00005b000d007a0c */ /* 0x000fe40003f06070 */
[----:B--2---:R-:W-:-:S05]  /*92c0*/  PRMT R5, RZ, 0x7610, R20 ;  /* 0x00007610ff057816 */ /* 0x004fca0000000014 */
[----:B------:R-:W-:Y:S01]  /*92d0*/  FADD.FTZ R12, R5, R12 ;  /* 0x0000000c050c7221 */ /* 0x000fe20000010000 */
[----:B---3--:R-:W-:Y:S02]  /*92e0*/  PRMT R5, RZ, 0x5410, R4 ;  /* 0x00005410ff057816 */ /* 0x008fe40000000004 */
[----:B0-----:R-:W-:-:S03]  /*92f0*/  PRMT R14, RZ, 0x5410, R20 ;  /* 0x00005410ff0e7816 */ /* 0x001fc60000000014 */
        /* <DEDUP_REMOVED lines=8> */
[----:B------:R-:W-:Y:S01]  /*9380*/  FADD.FTZ R0, R5, R0 ;  /* 0x0000000005007221 */ /* 0x000fe20000010000 */
[----:B------:R-:W-:Y:S01]  /*9390*/  PRMT R5, RZ, 0x7610, R24 ;  /* 0x00007610ff057816 */ /* 0x000fe20000000018 */
[----:B------:R-:W-:-:S04]  /*93a0*/  FADD.FTZ R7, R14, R7 ;  /* 0x000000070e077221 */ /* 0x000fc80000010000 */
[----:B------:R-:W-:Y:S01]  /*93b0*/  FADD.FTZ R6, R5, R6 ;  /* 0x0000000605067221 */ /* 0x000fe20000010000 */
[----:B------:R-:W-:Y:S05]  /*93c0*/  @!P0 BRA `(.L_x_5190) ;  /* 0xfffffdd000008947 */ /* 0x000fea000383ffff */
[----:B------:R-:W-:Y:S05]  /*93d0*/  BSYNC B1 ;  /* 0x0000000000017941 */ /* 0x000fea0003800000 */
.L_x_5189:
[--C-:B------:R-:W-:Y:S02]  /*93e0*/  PRMT R13, R13, 0x5410, R20.reuse ;  /* 0x000054100d0d7816 */ /* 0x100fe40000000014 */
[----:B------:R-:W-:Y:S02]  /*93f0*/  PRMT R15, R15, 0x7610, R20 ;  /* 0x000076100f0f7816 */ /* 0x000fe40000000014 */
[--C-:B------:R-:W-:Y:S02]  /*9400*/  PRMT R14, R14, 0x5410, R4.reuse ;  /* 0x000054100e0e7816 */ /* 0x100fe40000000004 */
[----:B------:R-:W-:Y:S02]  /*9410*/  PRMT R21, R21, 0x7610, R4 ;  /* 0x0000761015157816 */ /* 0x000fe40000000004 */
[----:B------:R-:W-:Y:S02]  /*9420*/  PRMT R25, R25, 0x5410, R26 ;  /* 0x0000541019197816 */ /* 0x000fe4000000001a */
[----:B------:R-:W-:-:S02]  /*9430*/  PRMT R20, R20, 0x5410, R24 ;  /* 0x0000541014147816 */ /* 0x000fc40000000018 */
[----:B------:R-:W-:Y:S02]  /*9440*/  PRMT R22, R22, 0x7610, R24 ;  /* 0x0000761016167816 */ /* 0x000fe40000000018 */
.L_x_5188:
[----:B------:R-:W-:Y:S05]  /*9450*/  BSYNC B0 ;  /* 0x0000000000007941 */ /* 0x000fea0003800000 */
.L_x_5187:
        /* <DEDUP_REMOVED lines=31> */
.L_x_5192:
[----:B------:R-:W-:Y:S05]  /*9650*/  BSYNC B0 ;  /* 0x0000000000007941 */ /* 0x000fea0003800000 */
.L_x_5191:
[----:B------:R-:W-:Y:S01]  /*9660*/  BSSY B0, `(.L_x_5193) ;  /* 0x000001a000007945 */ /* 0x000fe20003800000 */
[----:B------:R-:W-:Y:S05]  /*9670*/  @P1 BRA `(.L_x_5194) ;  /* 0x0000018000001947 */ /* 0x000fea0003800000 */
[----:B------:R-:W-:Y:S02]  /*9680*/  IADD3 R4, R11, c[0x0][0x174], RZ ;  /* 0x00005d000b047a10 */ /* 0x000fe40007ffe0ff */
[----:B------:R-:W-:-:S02]  /*9690*/  PRMT R13, RZ, 0x7610, R13 ;  /* 0x00007610ff0d7816 */ /* 0x000fc4000000000d */
        /* <DEDUP_REMOVED lines=22> */
.L_x_5194:
[----:B------:R-:W-:Y:S05]  /*9800*/  BSYNC B0 ;  /* 0x0000000000007941 */ /* 0x000fea0003800000 */
.L_x_5193:
[----:B------:R-:W-:Y:S02]  /*9810*/  FADD.FTZ R12, R12, R9 ;  /* 0x000000090c0c7221 */ /* 0x000fe40000010000 */
[----:B------:R-:W-:Y:S02]  /*9820*/  FADD.FTZ R3, R3, R10 ;  /* 0x0000000a03037221 */ /* 0x000fe40000010000 */
[----:B------:R-:W-:Y:S02]  /*9830*/  FADD.FTZ R7, R12, R7 ;  /* 0x000000070c077221 */ /* 0x000fe40000010000 */
[----:B------:R-:W-:Y:S02]  /*9840*/  FADD.FTZ R3, R3, R8 ;  /* 0x0000000803037221 */ /* 0x000fe40000010000 */
[----:B------:R-:W-:-:S02]  /*9850*/  FADD.FTZ R19, R7, R6 ;  /* 0x0000000607137221 */ /* 0x000fc40000010000 */
[----:B------:R-:W-:Y:S02]  /*9860*/  FADD.FTZ R18, R3, R0 ;  /* 0x0000000003127221 */ /* 0x000fe40000010000 */
.L_x_5145:
[----:B------:R-:W-:Y:S05]  /*9870*/  BSYNC B6 ;  /* 0x0000000000067941 */ /* 0x000fea0003800000 */
.L_x_5144:
        /* <DEDUP_REMOVED lines=8> */
[----:B0-----:R-:W-:-:S05]  /*9900*/  IMAD.U32 R3, RZ, RZ, UR4 ;  /* 0x00000004ff037e24 */ /* 0x001fca000f8e00ff */
.L_x_5196:
[----:B------:R-:W-:Y:S01]  /*9910*/  IADD3 R4, R2, R3, RZ ;  /* 0x0000000302047210 */ /* 0x000fe20007ffe0ff */
[----:B------:R-:W-:Y:S01]  /*9920*/  WARPSYNC 0xffffffff ;  /* 0xffffffff00007948 */ /* 0x000fe20003800000 */
[----:B------:R-:W-:Y:S02]  /*9930*/  BAR.SYNC.DEFER_BLOCKING 0x0 ;  /* 0x0000000000007b1d */ /* 0x000fe40000010000 */
[----:B------:R-:W-:-:S04]  /*9940*/  ISETP.GE.U32.AND P0, PT, R4, c[0x0][0x4], PT ;  /* 0x0000010004007a0c */ /* 0x000fc80003f06070 */
[----:B------:R-:W-:-:S13]  /*9950*/  ISETP.GE.U32.OR P0, PT, R2, R3, P0 ;  /* 0x000000030200720c */ /* 0x000fda0000706470 */
[----:B------:R-:W-:-:S06]  /*9960*/  @!P0 IMAD R4, R4, c[0x0][0x0], R23 ;  /* 0x0000000004048a24 */ /* 0x000fcc00078e0217 */
[----:B------:R-:W0:Y:S02]  /*9970*/  @!P0 LDS.64 R4, [R4.X8+0x10] ;  /* 0x0000100004048984 */ /* 0x000e240000008a00 */
[----:B0-----:R-:W-:Y:S02]  /*9980*/  @!P0 FADD.FTZ R18, R18, R4 ;  /* 0x0000000412128221 */ /* 0x001fe40000010000 */
[----:B------:R-:W-:-:S05]  /*9990*/  @!P0 FADD.FTZ R19, R19, R5 ;  /* 0x0000000513138221 */ /* 0x000fca0000010000 */
[----:B------:R0:W-:Y:S01]  /*99a0*/  @!P0 STS.64 [R0.X8+0x10], R18 ;  /* 0x0000101200008388 */ /* 0x0001e20000008a00 */
[----:B------:R-:W-:Y:S02]  /*99b0*/  ISETP.GT.AND P0, PT, R3, 0x1, PT ;  /* 0x000000010300780c */ /* 0x000fe40003f04270 */
[----:B------:R-:W-:-:S11]  /*99c0*/  SHF.R.S32.HI R3, RZ, 0x1, R3 ;  /* 0x00000001ff037819 */ /* 0x000fd60000011403 */
[----:B0-----:R-:W-:Y:S05]  /*99d0*/  @P0 BRA `(.L_x_5196) ;  /* 0xffffff3000000947 */ /* 0x001fea000383ffff */
.L_x_5195:
        /* <DEDUP_REMOVED lines=13> */
[----:B0-----:R-:W-:Y:S02]  /*9ab0*/  LEA R8, R6, 0x10, 0x3 ;  /* 0x0000001006087811 */ /* 0x001fe400078e18ff */
.L_x_5199:
[----:B------:R-:W-:Y:S01]  /*9ac0*/  IADD3 R0, R23, R3, RZ ;  /* 0x0000000317007210 */ /* 0x000fe20007ffe0ff */
[----:B------:R-:W-:Y:S01]  /*9ad0*/  WARPSYNC 0xffffffff ;  /* 0xffffffff00007948 */ /* 0x000fe20003800000 */
[----:B------:R-:W-:Y:S02]  /*9ae0*/  BAR.SYNC.DEFER_BLOCKING 0x0 ;  /* 0x0000000000007b1d */ /* 0x000fe40000010000 */
[----:B------:R-:W-:-:S04]  /*9af0*/  ISETP.GE.U32.AND P0, PT, R0, c[0x0][0x0], PT ;  /* 0x0000000000007a0c */ /* 0x000fc80003f06070 */
[----:B------:R-:W-:-:S13]  /*9b00*/  ISETP.GE.U32.OR P0, PT, R23, R3, P0 ;  /* 0x000000031700720c */ /* 0x000fda0000706470 */
[----:B------:R-:W-:Y:S01]  /*9b10*/  @!P0 IMAD R0, R3, 0x8, R8 ;  /* 0x0000000803008824 */ /* 0x000fe200078e0208 */
[----:B------:R-:W-:-:S04]  /*9b20*/  SHF.R.S32.HI R3, RZ, 0x1, R3 ;  /* 0x00000001ff037819 */ /* 0x000fc80000011403 */
[----:B------:R-:W0:Y:S02]  /*9b30*/  @!P0 LDS.64 R4, [R0] ;  /* 0x0000000000048984 */ /* 0x000e240000000a00 */
[----:B0-----:R-:W-:Y:S02]  /*9b40*/  @!P0 FADD.FTZ R18, R18, R4 ;  /* 0x0000000412128221 */ /* 0x001fe40000010000 */
[----:B------:R-:W-:-:S05]  /*9b50*/  @!P0 FADD.FTZ R19, R19, R5 ;  /* 0x0000000513138221 */ /* 0x000fca0000010000 */
[----:B------:R0:W-:Y:S01]  /*9b60*/  @!P0 STS.64 [R6.X8+0x10], R18 ;  /* 0x0000101206008388 */ /* 0x0001e20000008a00 */
[----:B------:R-:W-:-:S13]  /*9b70*/  ISETP.GE.AND P0, PT, R3, 0x20, PT ;  /* 0x000000200300780c */ /* 0x000fda0003f06270 */
[----:B0-----:R-:W-:Y:S05]  /*9b80*/  @P0 BRA `(.L_x_5199) ;  /* 0xffffff3000000947 */ /* 0x001fea000383ffff */
[----:B------:R-:W-:-:S10]  /*9b90*/  HFMA2.MMA R0, -RZ, RZ, 0, 1.9073486328125e-06 ;  /* 0x00000020ff007435 */ /* 0x000fd400000001ff */
.L_x_5198:
[----:B0-----:R-:W-:Y:S01]  /*9ba0*/  ISETP.GE.AND P0, PT, R0, 0x2, PT ;  /* 0x000000020000780c */ /* 0x001fe20003f06270 */
[----:B------:R-:W-:Y:S01]  /*9bb0*/  WARPSYNC 0xffffffff ;  /* 0xffffffff00007948 */ /* 0x000fe20003800000 */
[----:B------:R-:W-:Y:S11]  /*9bc0*/  BAR.SYNC.DEFER_BLOCKING 0x0 ;  /* 0x0000000000007b1d */ /* 0x000ff60000010000 */
[----:B------:R-:W-:Y:S05]  /*9bd0*/  @!P0 BRA `(.L_x_5197) ;  /* 0x0000008000008947 */ /* 0x000fea0003800000 */
[----:B------:R-:W-:-:S05]  /*9be0*/  IMAD.MOV.U32 R3, RZ, RZ, 0x1 ;  /* 0x00000001ff037424 */ /* 0x000fca00078e00ff */
.L_x_5200:
[----:B------:R-:W0:Y:S04]  /*9bf0*/  SHFL.DOWN PT, R5, R18, R3, 0x1f ;  /* 0x08001f0312057589 */ /* 0x000e2800000e0000 */
[----:B------:R1:W2:Y:S02]  /*9c00*/  SHFL.DOWN PT, R4, R19, R3, 0x1f ;  /* 0x08001f0313047589 */ /* 0x0002a400000e0000 */
[----:B-1----:R-:W-:-:S04]  /*9c10*/  SHF.L.U32 R3, R3, 0x1, RZ ;  /* 0x0000000103037819 */ /* 0x002fc800000006ff */
[----:B------:R-:W-:Y:S01]  /*9c20*/  ISETP.GE.AND P0, PT, R3, R0, PT ;  /* 0x000000000300720c */ /* 0x000fe20003f06270 */
[----:B0-----:R-:W-:Y:S02]  /*9c30*/  FADD.FTZ R18, R5, R18 ;  /* 0x0000001205127221 */ /* 0x001fe40000010000 */
[----:B--2---:R-:W-:-:S10]  /*9c40*/  FADD.FTZ R19, R4, R19 ;  /* 0x0000001304137221 */ /* 0x004fd40000010000 */
[----:B------:R-:W-:Y:S05]  /*9c50*/  @!P0 BRA `(.L_x_5200) ;  /* 0xffffff9000008947 */ /* 0x000fea000383ffff */
.L_x_5197:
[----:B------:R-:W-:Y:S01]  /*9c60*/  ISETP.NE.AND P0, PT, RZ, c[0x0][0x33c], PT ;  /* 0x0000cf00ff007a0c */ /* 0x000fe20003f05270 */
[----:B------:R-:W-:Y:S01]  /*9c70*/  IMAD.MOV.U32 R24, RZ, RZ, RZ ;  /* 0x000000ffff187224 */ /* 0x000fe200078e00ff */
[----:B------:R-:W-:-:S11]  /*9c80*/  MOV R22, RZ ;  /* 0x000000ff00167202 */ /* 0x000fd60000000f00 */
        /* <DEDUP_REMOVED lines=200> */
.L_x_5201:
        /* <DEDUP_REMOVED lines=201> */
[----:B------:R-:W-:-:S03]  /*b5a0*/  @P0 IMAD R24, R9, c[0x0][0x52c], R24 ;  /* 0x00014b0009180a24 */ /* 0x000fc600078e0218 */
.L_x_5202:
[----:B------:R-:W-:Y:S01]  /*b5b0*/  ISETP.NE.U32.AND P0, PT, RZ, c[0x0][0x550], PT ;  /* 0x00015400ff007a0c */ /* 0x000fe20003f05070 */
[----:B------:R-:W-:Y:S01]  /*b5c0*/  CS2R R4, SRZ ;  /* 0x0000000000047805 */ /* 0x000fe2000001ff00 */
[----:B------:R-:W-:Y:S02]  /*b5d0*/  IADD3 R8, P1, R24, c[0x0][0x540], RZ ;  /* 0x0001500018087a10 */ /* 0x000fe40007f3e0ff */
[----:B------:R-:W-:Y:S02]  /*b5e0*/  ISETP.NE.AND.EX P0, PT, RZ, c[0x0][0x554], PT, P0 ;  /* 0x00015500ff007a0c */ /* 0x000fe40003f05300 */
[----:B------:R-:W-:Y:S01]  /*b5f0*/  MOV R0, RZ ;  /* 0x000000ff00007202 */ /* 0x000fe20000000f00 */
[----:B------:R-:W-:-:S10]  /*b600*/  IMAD.X R9, RZ, RZ, c[0x0][0x544], P1 ;  /* 0x00015100ff097624 */ /* 0x000fd400008e06ff */
[----:B------:R-:W-:Y:S05]  /*b610*/  @!P0 BRA `(.L_x_5203) ;  /* 0x000008b000008947 */ /* 0x000fea0003800000 */
[----:B------:R-:W-:Y:S01]  /*b620*/  HFMA2.MMA R20, -RZ, RZ, 0, 0 ;  /* 0x00000000ff147435 */ /* 0x000fe200000001ff */
[----:B------:R-:W-:Y:S01]  /*b630*/  BSSY B0, `(.L_x_5204) ;  /* 0x0000028000007945 */ /* 0x000fe20003800000 */
[----:B------:R-:W-:Y:S01]  /*b640*/  IMAD.MOV.U32 R13, RZ, RZ, 0x2 ;  /* 0x00000002ff0d7424 */ /* 0x000fe200078e00ff */
[----:B------:R-:W-:Y:S01]  /*b650*/  MOV R5, 0x0 ;  /* 0x0000000000057802 */ /* 0x000fe20000000f00 */
[----:B------:R-:W-:-:S06]  /*b660*/  IMAD.MOV.U32 R4, RZ, RZ, 0x4 ;  /* 0x00000004ff047424 */ /* 0x000fcc00078e00ff */
.L_x_5208:
[-C--:B------:R-:W-:Y:S01]  /*b670*/  LOP3.LUT R0, R20, R5.reuse, RZ, 0xfc, !PT ;  /* 0x0000000514007212 */ /* 0x080fe200078efcff */
[----:B------:R-:W-:Y:S01]  /*b680*/  BSSY B1, `(.L_x_5205) ;  /* 0x000001d000017945 */ /* 0x000fe20003800000 */
[----:B------:R-:W-:Y:S02]  /*b690*/  MOV R3, R5 ;  /* 0x0000000500037202 */ /* 0x000fe40000000f00 */
[----:B------:R-:W-:Y:S01]  /*b6a0*/  ISETP.NE.U32.AND P0, PT, R0, RZ, PT ;  /* 0x000000ff0000720c */ /* 0x000fe20003f05070 */
[----:B------:R-:W-:-:S12]  /*b6b0*/  IMAD.MOV.U32 R0, RZ, RZ, R4 ;  /* 0x000000ffff007224 */ /* 0x000fd800078e0004 */
[----:B------:R-:W-:Y:S05]  /*b6c0*/  @!P0 BRA `(.L_x_5206) ;  /* 0x0000005000008947 */ /* 0x000fea0003800000 */
[----:B------:R-:W-:Y:S01]  /*b6d0*/  IMAD.MOV.U32 R11, RZ, RZ, R4 ;  /* 0x000000ffff0b7224 */ /* 0x000fe200078e0004 */
[----:B------:R-:W-:Y:S02]  /*b6e0*/  MOV R4, R13 ;  /* 0x0000000d00047202 */ /* 0x000fe40000000f00 */
[----:B------:R-:W-:Y:S02]  /*b6f0*/  MOV R10, 0xb710 ;  /* 0x0000b710000a7802 */ /* 0x000fe40000000f00 */
[----:B------:R-:W-:Y:S05]  /*b700*/  CALL.REL.NOINC `($__internal_13_$__cuda_sm20_rem_u64) ;  /* 0x0000421000007944 */ /* 0x000fea0003c00000 */
[----:B------:R-:W-:Y:S05]  /*b710*/  BRA `(.L_x_5207) ;  /* 0x0000013000007947 */ /* 0x000fea0003800000 */
.L_x_5206:
[----:B------:R-:W0:Y:S01]  /*b720*/  I2F.U32.RP R5, R4 ;  /* 0x0000000400057306 */ /* 0x000e220000209000 */
[----:B------:R-:W-:-:S07]  /*b730*/  ISETP.NE.U32.AND P1, PT, R4, RZ, PT ;  /* 0x000000ff0400720c */ /* 0x000fce0003f25070 */
[----:B0-----:R-:W0:Y:S02]  /*b740*/  MUFU.RCP R5, R5 ;  /* 0x0000000500057308 */ /* 0x001e240000001000 */
[----:B0-----:R-:W-:Y:S01]  /*b750*/  IADD3 R10, R5, 0xffffffe, RZ ;  /* 0x0ffffffe050a7810 */ /* 0x001fe20007ffe0ff */
[----:B------:R-:W-:-:S05]  /*b760*/  IMAD.MOV.U32 R5, RZ, RZ, RZ ;  /* 0x000000ffff057224 */ /* 0x000fca00078e00ff */
[----:B------:R0:W1:Y:S02]  /*b770*/  F2I.FTZ.U32.TRUNC.NTZ R11, R10 ;  /* 0x0000000a000b7305 */ /* 0x000064000021f000 */
[----:B0-----:R-:W-:Y:S01]  /*b780*/  HFMA2.MMA R10, -RZ, RZ, 0, 0 ;  /* 0x00000000ff0a7435 */ /* 0x001fe200000001ff */
[----:B-1----:R-:W-:-:S04]  /*b790*/  IMAD.MOV R15, RZ, RZ, -R11 ;  /* 0x000000ffff0f7224 */ /* 0x002fc800078e0a0b */
[----:B------:R-:W-:-:S05]  /*b7a0*/  IMAD R15, R15, R4, RZ ;  /* 0x000000040f0f7224 */ /* 0x000fca00078e02ff */
[----:B------:R-:W-:-:S06]  /*b7b0*/  IMAD.HI.U32 R12, R11, R15, R10 ;  /* 0x0000000f0b0c7227 */ /* 0x000fcc00078e000a */
[----:B------:R-:W-:-:S04]  /*b7c0*/  IMAD.HI.U32 R12, R12, R13, RZ ;  /* 0x0000000d0c0c7227 */ /* 0x000fc800078e00ff */
[----:B------:R-:W-:-:S04]  /*b7d0*/  IMAD.MOV R12, RZ, RZ, -R12 ;  /* 0x000000ffff0c7224 */ /* 0x000fc800078e0a0c */
[----:B------:R-:W-:-:S05]  /*b7e0*/  IMAD R11, R4, R12, R13 ;  /* 0x0000000c040b7224 */ /* 0x000fca00078e020d */
[----:B------:R-:W-:-:S13]  /*b7f0*/  ISETP.GE.U32.AND P0, PT, R11, R4, PT ;  /* 0x000000040b00720c */ /* 0x000fda0003f06070 */
[----:B------:R-:W-:-:S04]  /*b800*/  @P0 IADD3 R11, R11, -R4, RZ ;  /* 0x800000040b0b0210 */ /* 0x000fc80007ffe0ff */
[----:B------:R-:W-:-:S13]  /*b810*/  ISETP.GE.U32.AND P0, PT, R11, R4, PT ;  /* 0x000000040b00720c */ /* 0x000fda0003f06070 */
[----:B------:R-:W-:Y:S01]  /*b820*/  @P0 IMAD.IADD R11, R11, 0x1, -R4 ;  /* 0x000000010b0b0824 */ /* 0x000fe200078e0a04 */
[----:B------:R-:W-:-:S04]  /*b830*/  @!P1 LOP3.LUT R11, RZ, R4, RZ, 0x33, !PT ;  /* 0x00000004ff0b9212 */ /* 0x000fc800078e33ff */
[----:B------:R-:W-:Y:S02]  /*b840*/  MOV R4, R11 ;  /* 0x0000000b00047202 */ /* 0x000fe40000000f00 */
.L_x_5207:
[----:B------:R-:W-:Y:S05]  /*b850*/  BSYNC B1 ;  /* 0x0000000000017941 */ /* 0x000fea0003800000 */
.L_x_5205:
[----:B------:R-:W-:Y:S01]  /*b860*/  ISETP.NE.U32.AND P0, PT, R4, RZ, PT ;  /* 0x000000ff0400720c */ /* 0x000fe20003f05070 */
[----:B------:R-:W-:Y:S01]  /*b870*/  IMAD.MOV.U32 R20, RZ, RZ, R3 ;  /* 0x000000ffff147224 */ /* 0x000fe200078e0003 */
[----:B------:R-:W-:Y:S02]  /*b880*/  MOV R13, R0 ;  /* 0x00000000000d7202 */ /* 0x000fe40000000f00 */
[----:B------:R-:W-:-:S13]  /*b890*/  ISETP.NE.AND.EX P0, PT, R5, RZ, PT, P0 ;  /* 0x000000ff0500720c */ /* 0x000fda0003f05300 */
[----:B------:R-:W-:Y:S05]  /*b8a0*/  @P0 BRA `(.L_x_5208) ;  /* 0xfffffdc000000947 */ /* 0x000fea000383ffff */
[----:B------:R-:W-:Y:S05]  /*b8b0*/  BSYNC B0 ;  /* 0x0000000000007941 */ /* 0x000fea0003800000 */
.L_x_5204:
[----:B------:R-:W-:Y:S01]  /*b8c0*/  ISETP.NE.U32.AND P2, PT, R3, RZ, PT ;  /* 0x000000ff0300720c */ /* 0x000fe20003f45070 */
[----:B------:R-:W-:-:S12]  /*b8d0*/  BSSY B0, `(.L_x_5209) ;  /* 0x000001c000007945 */ /* 0x000fd80003800000 */
[----:B------:R-:W-:Y:S05]  /*b8e0*/  @!P2 BRA `(.L_x_5210) ;  /* 0x000000700000a947 */ /* 0x000fea0003800000 */
[----:B------:R-:W-:Y:S01]  /*b8f0*/  HFMA2.MMA R20, -RZ, RZ, 0, 2.384185791015625e-07 ;  /* 0x00000004ff147435 */ /* 0x000fe200000001ff */
[----:B------:R-:W-:Y:S01]  /*b900*/  IMAD.MOV.U32 R5, RZ, RZ, RZ ;  /* 0x000000ffff057224 */ /* 0x000fe200078e00ff */
[----:B------:R-:W-:-:S04]  /*b910*/  MOV R4, 0xb930 ;  /* 0x0000b93000047802 */ /* 0x000fc80000000f00 */
[----:B------:R-:W-:Y:S05]  /*b920*/  CALL.REL.NOINC `($__internal_12_$__cuda_sm20_div_u64) ;  /* 0x00003ba000007944 */ /* 0x000fea0003c00000 */
[----:B------:R-:W-:Y:S01]  /*b930*/  MOV R10, R12 ;  /* 0x0000000c000a7202 */ /* 0x000fe20000000f00 */
[----:B------:R-:W-:Y:S01]  /*b940*/  IMAD.MOV.U32 R11, RZ, RZ, R13 ;  /* 0x000000ffff0b7224 */ /* 0x000fe200078e000d */
[----:B------:R-:W-:Y:S05]  /*b950*/  BRA `(.L_x_5211) ;  /* 0x0000013000007947 */ /* 0x000fea0003800000 */
.L_x_5210:
[----:B------:R-:W0:Y:S01]  /*b960*/  I2F.U32.RP R11, R0 ;  /* 0x00000000000b7306 */ /* 0x000e220000209000 */
[----:B------:R-:W-:-:S07]  /*b970*/  ISETP.NE.U32.AND P3, PT, R0, RZ, PT ;  /* 0x000000ff0000720c */ /* 0x000fce0003f65070 */
[----:B0-----:R-:W0:Y:S02]  /*b980*/  MUFU.RCP R11, R11 ;  /* 0x0000000b000b7308 */ /* 0x001e240000001000 */
[----:B0-----:R-:W-:Y:S01]  /*b990*/  IADD3 R4, R11, 0xffffffe, RZ ;  /* 0x0ffffffe0b047810 */ /* 0x001fe20007ffe0ff */
[----:B------:R-:W-:-:S05]  /*b9a0*/  HFMA2.MMA R11, -RZ, RZ, 0, 0 ;  /* 0x00000000ff0b7435 */ /* 0x000fca00000001ff */
[----:B------:R0:W1:Y:S02]  /*b9b0*/  F2I.FTZ.U32.TRUNC.NTZ R5, R4 ;  /* 0x0000000400057305 */ /* 0x000064000021f000 */
[----:B0-----:R-:W-:Y:S01]  /*b9c0*/  IMAD.MOV.U32 R4, RZ, RZ, RZ ;  /* 0x000000ffff047224 */ /* 0x001fe200078e00ff */
[----:B-1----:R-:W-:-:S05]  /*b9d0*/  IADD3 R13, RZ, -R5, RZ ;  /* 0x80000005ff0d7210 */ /* 0x002fca0007ffe0ff */
[----:B------:R-:W-:-:S04]  /*b9e0*/  IMAD R13, R13, R0, RZ ;  /* 0x000000000d0d7224 */ /* 0x000fc800078e02ff */
[----:B------:R-:W-:-:S06]  /*b9f0*/  IMAD.HI.U32 R13, R5, R13, R4 ;  /* 0x0000000d050d7227 */ /* 0x000fcc00078e0004 */
[----:B------:R-:W-:-:S05]  /*ba00*/  IMAD.HI.U32 R10, R13, 0x4, RZ ;  /* 0x000000040d0a7827 */ /* 0x000fca00078e00ff */
[----:B------:R-:W-:-:S05]  /*ba10*/  IADD3 R5, -R10, RZ, RZ ;  /* 0x000000ff0a057210 */ /* 0x000fca0007ffe1ff */
[----:B------:R-:W-:-:S05]  /*ba20*/  IMAD R5, R0, R5, 0x4 ;  /* 0x0000000400057424 */ /* 0x000fca00078e0205 */
[----:B------:R-:W-:-:S13]  /*ba30*/  ISETP.GE.U32.AND P0, PT, R5, R0, PT ;  /* 0x000000000500720c */ /* 0x000fda0003f06070 */
[----:B------:R-:W-:Y:S01]  /*ba40*/  @P0 IMAD.IADD R5, R5, 0x1, -R0 ;  /* 0x0000000105050824 */ /* 0x000fe200078e0a00 */
[----:B------:R-:W-:-:S04]  /*ba50*/  @P0 IADD3 R10, R10, 0x1, RZ ;  /* 0x000000010a0a0810 */ /* 0x000fc80007ffe0ff */
[----:B------:R-:W-:-:S13]  /*ba60*/  ISETP.GE.U32.AND P1, PT, R5, R0, PT ;  /* 0x000000000500720c */ /* 0x000fda0003f26070 */
[----:B------:R-:W-:Y:S02]  /*ba70*/  @P1 IADD3 R10, R10, 0x1, RZ ;  /* 0x000000010a0a1810 */ /* 0x000fe40007ffe0ff */
[----:B------:R-:W-:Y:S02]  /*ba80*/  @!P3 LOP3.LUT R10, RZ, R0, RZ, 0x33, !PT ;  /* 0x00000000ff0ab212 */ /* 0x000fe400078e33ff */
.L_x_5211:
[----:B------:R-:W-:Y:S05]  /*ba90*/  BSYNC B0 ;  /* 0x0000000000007941 */ /* 0x000fea0003800000 */
.L_x_5209:
[----:B------:R-:W-:Y:S01]  /*baa0*/  BSSY B0, `(.L_x_5212) ;  /* 0x000001c000007945 */ /* 0x000fe20003800000 */
[----:B------:R-:W-:Y:S05]  /*bab0*/  @!P2 BRA `(.L_x_5213) ;  /* 0x000000700000a947 */ /* 0x000fea0003800000 */
[----:B------:R-:W-:Y:S01]  /*bac0*/  IMAD.MOV.U32 R20, RZ, RZ, 0x2 ;  /* 0x00000002ff147424 */ /* 0x000fe200078e00ff */
[----:B------:R-:W-:Y:S02]  /*bad0*/  MOV R5, RZ ;  /* 0x000000ff00057202 */ /* 0x000fe40000000f00 */
[----:B------:R-:W-:Y:S02]  /*bae0*/  MOV R4, 0xbb00 ;  /* 0x0000bb0000047802 */ /* 0x000fe40000000f00 */
[----:B------:R-:W-:Y:S05]  /*baf0*/  CALL.REL.NOINC `($__internal_12_$__cuda_sm20_div_u64) ;  /* 0x000039d000007944 */ /* 0x000fea0003c00000 */
[----:B------:R-:W-:Y:S01]  /*bb00*/  IMAD.MOV.U32 R4, RZ, RZ, R12 ;  /* 0x000000ffff047224 */ /* 0x000fe200078e000c */
[----:B------:R-:W-:Y:S01]  /*bb10*/  MOV R5, R13 ;  /* 0x0000000d00057202 */ /* 0x000fe20000000f00 */
[----:B------:R-:W-:Y:S05]  /*bb20*/  BRA `(.L_x_5214) ;  /* 0x0000013000007947 */ /* 0x000fea0003800000 */
.L_x_5213:
[----:B------:R-:W0:Y:S01]  /*bb30*/  I2F.U32.RP R12, R0 ;  /* 0x00000000000c7306 */ /* 0x000e220000209000 */
[----:B------:R-:W-:Y:S01]  /*bb40*/  HFMA2.MMA R4, -RZ, RZ, 0, 0 ;  /* 0x00000000ff047435 */ /* 0x000fe200000001ff */
[----:B------:R-:W-:-:S06]  /*bb50*/  ISETP.NE.U32.AND P2, PT, R0, RZ, PT ;  /* 0x000000ff0000720c */ /* 0x000fcc0003f45070 */
[----:B0-----:R-:W0:Y:S02]  /*bb60*/  MUFU.RCP R12, R12 ;  /* 0x0000000c000c7308 */ /* 0x001e240000001000 */
[----:B0-----:R-:W-:-:S06]  /*bb70*/  IADD3 R5, R12, 0xffffffe, RZ ;  /* 0x0ffffffe0c057810 */ /* 0x001fcc0007ffe0ff */
[----:B------:R-:W0:Y:S02]  /*bb80*/  F2I.FTZ.U32.TRUNC.NTZ R5, R5 ;  /* 0x0000000500057305 */ /* 0x000e24000021f000 */
[----:B0-----:R-:W-:-:S04]  /*bb90*/  IMAD.MOV R3, RZ, RZ, -R5 ;  /* 0x000000ffff037224 */ /* 0x001fc800078e0a05 */
[----:B------:R-:W-:-:S04]  /*bba0*/  IMAD R3, R3, R0, RZ ;  /* 0x0000000003037224 */ /* 0x000fc800078e02ff */
[----:B------:R-:W-:-:S04]  /*bbb0*/  IMAD.HI.U32 R3, R5, R3, R4 ;  /* 0x0000000305037227 */ /* 0x000fc800078e0004 */
[----:B------:R-:W-:Y:S02]  /*bbc0*/  IMAD.MOV.U32 R5, RZ, RZ, RZ ;  /* 0x000000ffff057224 */ /* 0x000fe400078e00ff */
        /* <DEDUP_REMOVED lines=9> */
.L_x_5214:
[----:B------:R-:W-:Y:S05]  /*bc60*/  BSYNC B0 ;  /* 0x0000000000007941 */ /* 0x000fea0003800000 */
.L_x_5212:
[-C--:B------:R-:W-:Y:S01]  /*bc70*/  IMAD R3, R11, R22.reuse, RZ ;  /* 0x000000160b037224 */ /* 0x080fe200078e02ff */
[----:B------:R-:W-:Y:S01]  /*bc80*/  BSSY B0, `(.L_x_5215) ;  /* 0x0000021000007945 */ /* 0x000fe20003800000 */
[----:B------:R-:W-:-:S05]  /*bc90*/  IMAD.WIDE.U32 R20, R10, R22, RZ ;  /* 0x000000160a147225 */ /* 0x000fca00078e00ff */
[----:B------:R-:W-:-:S04]  /*bca0*/  IADD3 R10, R21, R3, RZ ;  /* 0x00000003150a7210 */ /* 0x000fc80007ffe0ff */
[----:B------:R-:W-:-:S13]  /*bcb0*/  LOP3.LUT P0, RZ, R10, 0x7, RZ, 0xc0, !PT ;  /* 0x000000070aff7812 */ /* 0x000fda000780c0ff */
[----:B------:R-:W-:Y:S05]  /*bcc0*/  @!P0 BRA `(.L_x_5216) ;  /* 0x0000008000008947 */ /* 0x000fea0003800000 */
[----:B------:R-:W-:Y:S01]  /*bcd0*/  IMAD.MOV.U32 R0, RZ, RZ, R4 ;  /* 0x000000ffff007224 */ /* 0x000fe200078e0004 */
[----:B------:R-:W-:Y:S01]  /*bce0*/  MOV R3, R5 ;  /* 0x0000000500037202 */ /* 0x000fe20000000f00 */
[----:B------:R-:W-:Y:S01]  /*bcf0*/  IMAD.MOV.U32 R5, RZ, RZ, R10 ;  /* 0x000000ffff057224 */ /* 0x000fe200078e000a */
[----:B------:R-:W-:Y:S02]  /*bd00*/  MOV R4, 0xbd20 ;  /* 0x0000bd2000047802 */ /* 0x000fe40000000f00 */
[----:B------:R-:W-:Y:S05]  /*bd10*/  CALL.REL.NOINC `($__internal_12_$__cuda_sm20_div_u64) ;  /* 0x000037b000007944 */ /* 0x000fea0003c00000 */
[----:B------:R-:W-:Y:S01]  /*bd20*/  MOV R4, R12 ;  /* 0x0000000c00047202 */ /* 0x000fe20000000f00 */
[----:B------:R-:W-:Y:S01]  /*bd30*/  IMAD.MOV.U32 R5, RZ, RZ, R13 ;  /* 0x000000ffff057224 */ /* 0x000fe200078e000d */
[----:B------:R-:W-:Y:S05]  /*bd40*/  BRA `(.L_x_5217) ;  /* 0x0000014000007947 */ /* 0x000fea0003800000 */
.L_x_5216:
[----:B------:R-:W0:Y:S01]  /*bd50*/  I2F.U32.RP R0, R4 ;  /* 0x0000000400007306 */ /* 0x000e220000209000 */
[----:B------:R-:W-:Y:S01]  /*bd60*/  ISETP.NE.U32.AND P2, PT, R4, RZ, PT ;  /* 0x000000ff0400720c */ /* 0x000fe20003f45070 */
[----:B------:R-:W-:-:S06]  /*bd70*/  IMAD.MOV.U32 R5, RZ, RZ, RZ ;  /* 0x000000ffff057224 */ /* 0x000fcc00078e00ff */
[----:B0-----:R-:W0:Y:S02]  /*bd80*/  MUFU.RCP R0, R0 ;  /* 0x0000000000007308 */ /* 0x001e240000001000 */
[----:B0-----:R-:W-:-:S06]  /*bd90*/  IADD3 R10, R0, 0xffffffe, RZ ;  /* 0x0ffffffe000a7810 */ /* 0x001fcc0007ffe0ff */
[----:B------:R0:W1:Y:S02]  /*bda0*/  F2I.FTZ.U32.TRUNC.NTZ R11, R10 ;  /* 0x0000000a000b7305 */ /* 0x000064000021f000 */
[----:B0-----:R-:W-:Y:S01]  /*bdb0*/  IMAD.MOV.U32 R10, RZ, RZ, RZ ;  /* 0x000000ffff0a7224 */ /* 0x001fe200078e00ff */
[----:B-1----:R-:W-:-:S05]  /*bdc0*/  IADD3 R3, RZ, -R11, RZ ;  /* 0x8000000bff037210 */ /* 0x002fca0007ffe0ff */
[----:B------:R-:W-:-:S04]  /*bdd0*/  IMAD R3, R3, R4, RZ ;  /* 0x0000000403037224 */ /* 0x000fc800078e02ff */
        /* <DEDUP_REMOVED lines=11> */
.L_x_5217:
[----:B------:R-:W-:Y:S05]  /*be90*/  BSYNC B0 ;  /* 0x0000000000007941 */ /* 0x000fea0003800000 */
.L_x_5215:
[----:B------:R-:W-:-:S04]  /*bea0*/  IADD3 R4, P0, R4, c[0x0][0x550], RZ ;  /* 0x0001540004047a10 */ /* 0x000fc80007f1e0ff */
[----:B------:R-:W-:-:S04]  /*beb0*/  IADD3.X R5, R5, c[0x0][0x554], RZ, P0, !PT ;  /* 0x0001550005057a10 */ /* 0x000fc800007fe4ff */
[----:B------:R-:W-:Y:S02]  /*bec0*/  MOV R0, R5 ;  /* 0x0000000500007202 */ /* 0x000fe40000000f00 */
.L_x_5203:
[----:B------:R-:W-:-:S13]  /*bed0*/  ISETP.NE.AND P0, PT, RZ, c[0x0][0x188], PT ;  /* 0x00006200ff007a0c */ /* 0x000fda0003f05270 */
[----:B------:R-:W-:Y:S05]  /*bee0*/  @!P0 BRA `(.L_x_5218) ;  /* 0x00002cc000008947 */ /* 0x000fea0003800000 */
[----:B------:R-:W0:Y:S01]  /*bef0*/  S2R R3, SR_CTAID.X ;  /* 0x0000000000037919 */ /* 0x000e220000002500 */
[----:B------:R-:W-:Y:S01]  /*bf00*/  ISETP.NE.AND P0, PT, RZ, c[0x0][0x33c], PT ;  /* 0x0000cf00ff007a0c */ /* 0x000fe20003f05270 */
        /* <DEDUP_REMOVED lines=205> */
.L_x_5219:
        /* <DEDUP_REMOVED lines=202> */
.L_x_5220:
        /* <DEDUP_REMOVED lines=11> */
.L_x_5222:
[----:B------:R-:W-:Y:S05]  /*d930*/  BSYNC B0 ;  /* 0x0000000000007941 */ /* 0x000fea0003800000 */
.L_x_5221:
        /* <DEDUP_REMOVED lines=11> */
[----:B------:R0:W-:Y:S04]  /*d9f0*/  STG.E [R8.64], R18 ;  /* 0x0000001208007986 */ /* 0x0001e8000c101924 */
[----:B------:R0:W-:Y:S02]  /*da00*/  STG.E [R8.64+0x4], R19 ;  /* 0x0000041308007986 */ /* 0x0001e4000c101924 */
.L_x_5224:
[----:B------:R-:W-:Y:S05]  /*da10*/  BSYNC B0 ;  /* 0x0000000000007941 */ /* 0x000fea0003800000 */
.L_x_5223:
        /* <DEDUP_REMOVED lines=14> */
[----:B------:R-:W-:Y:S01]  /*db00*/  MOV R8, 0x4 ;  /* 0x0000000400087802 */ /* 0x000fe20000000f00 */
        /* <DEDUP_REMOVED lines=16> */
.L_x_5226:
[----:B------:R-:W-:Y:S05]  /*dc10*/  BSYNC B0 ;  /* 0x0000000000007941 */ /* 0x000fea0003800000 */
.L_x_5225:
[----:B------:R-:W-:Y:S06]  /*dc20*/  BAR.SYNC.DEFER_BLOCKING 0x0 ;  /* 0x0000000000007b1d */ /* 0x000fec0000010000 */
[----:B0-----:R-:W0:Y:S02]  /*dc30*/  LDS.U8 R8, [RZ] ;  /* 0x00000000ff087984 */ /* 0x001e240000000000 */
[----:B0-----:R-:W-:Y:S02]  /*dc40*/  ISETP.NE.AND P0, PT, R8, RZ, PT ;  /* 0x000000ff0800720c */ /* 0x001fe40003f05270 */
[----:B------:R-:W-:-:S04]  /*dc50*/  IADD3 R8, P2, R24, c[0x0][0x540], RZ ;  /* 0x0001500018087a10 */ /* 0x000fc80007f5e0ff */
[----:B------:R-:W-:-:S07]  /*dc60*/  IADD3.X R9, RZ, c[0x0][0x544], RZ, P2, !PT ;  /* 0x00015100ff097a10 */ /* 0x000fce00017fe4ff */
        /* <DEDUP_REMOVED lines=14> */
[----:B------:R-:W-:-:S03]  /*dd50*/  IMAD.MOV.U32 R17, RZ, RZ, c[0x0][0x164] ;  /* 0x00005900ff117624 */ /* 0x000fc600078e00ff */
[----:B------:R-:W-:-:S13]  /*dd60*/  ISETP.GE.U32.AND P0, PT, R12, c[0x0][0x17c], PT ;  /* 0x00005f000c007a0c */ /* 0x000fda0003f06070 */
[----:B------:R-:W-:Y:S05]  /*dd70*/  @P0 BRA `(.L_x_5230) ;  /* 0x000000c000000947 */ /* 0x000fea0003800000 */
[----:B------:R-:W-:Y:S02]  /*dd80*/  MOV R17, c[0x0][0x164] ;  /* 0x0000590000117a02 */ /* 0x000fe40000000f00 */
.L_x_5231:
[----:B------:R-:W-:Y:S01]  /*dd90*/  HFMA2.MMA R11, -RZ, RZ, 0, 4.76837158203125e-07 ;  /* 0x00000008ff0b7435 */ /* 0x000fe200000001ff */
[----:B------:R-:W-:-:S09]  /*dda0*/  IMAD R10, R3, c[0x0][0x10], R12 ;  /* 0x00000400030a7a24 */ /* 0x000fd200078e020c */
[----:B------:R-:W-:-:S05]  /*ddb0*/  IMAD.WIDE.U32 R10, R10, R11, c[0x0][0x558] ;  /* 0x000156000a0a7625 */ /* 0x000fca00078e000b */
[----:B------:R-:W2:Y:S04]  /*ddc0*/  LDG.E R13, [R10.64] ;  /* 0x000000240a0d7981 */ /* 0x000ea8000c1e1900 */
[----:B------:R-:W3:Y:S01]  /*ddd0*/  LDG.E R14, [R10.64+0x4] ;  /* 0x000004240a0e7981 */ /* 0x000ee2000c1e1900 */
[----:B------:R-:W-:-:S04]  /*dde0*/  IMAD.MOV.U32 R15, RZ, RZ, c[0x0][0x0] ;  /* 0x00000000ff0f7624 */ /* 0x000fc800078e00ff */
[----:B------:R-:W-:-:S05]  /*ddf0*/  IMAD R12, R15, c[0x0][0x4], R12 ;  /* 0x000001000f0c7a24 */ /* 0x000fca00078e020c */
[----:B------:R-:W-:Y:S01]  /*de00*/  ISETP.GE.U32.AND P0, PT, R12, c[0x0][0x17c], PT ;  /* 0x00005f000c007a0c */ /* 0x000fe20003f06070 */
[----:B--2---:R-:W-:Y:S02]  /*de10*/  FADD.FTZ R16, R13, R16 ;  /* 0x000000100d107221 */ /* 0x004fe40000010000 */
[----:B---3--:R-:W-:-:S10]  /*de20*/  FADD.FTZ R17, R14, R17 ;  /* 0x000000110e117221 */ /* 0x008fd40000010000 */
[----:B------:R-:W-:Y:S05]  /*de30*/  @!P0 BRA `(.L_x_5231) ;  /* 0xffffff5000008947 */ /* 0x000fea000383ffff */
.L_x_5230:
[----:B------:R-:W-:Y:S05]  /*de40*/  BSYNC B1 ;  /* 0x0000000000017941 */ /* 0x000fea0003800000 */
.L_x_5229:
[----:B------:R-:W-:Y:S05]  /*de50*/  BRA `(.L_x_5232) ;  /* 0x0000010000007947 */ /* 0x000fea0003800000 */
.L_x_5228:
[----:B------:R-:W-:Y:S02]  /*de60*/  ISETP.GE.U32.AND P0, PT, R2, c[0x0][0x17c], PT ;  /* 0x00005f0002007a0c */ /* 0x000fe40003f06070 */
[----:B------:R-:W-:-:S11]  /*de70*/  MOV R17, c[0x0][0x164] ;  /* 0x0000590000117a02 */ /* 0x000fd60000000f00 */
[----:B------:R-:W-:Y:S05]  /*de80*/  @P0 BRA `(.L_x_5232) ;  /* 0x000000d000000947 */ /* 0x000fea0003800000 */
[----:B------:R-:W-:Y:S01]  /*de90*/  MOV R12, R2 ;  /* 0x00000002000c7202 */ /* 0x000fe20000000f00 */
[----:B------:R-:W-:-:S03]  /*dea0*/  IMAD.MOV.U32 R17, RZ, RZ, c[0x0][0x164] ;  /* 0x00005900ff117624 */ /* 0x000fc600078e00ff */
.L_x_5233:
[----:B------:R-:W-:Y:S01]  /*deb0*/  HFMA2.MMA R11, -RZ, RZ, 0, 4.76837158203125e-07 ;  /* 0x00000008ff0b7435 */ /* 0x000fe200000001ff */
[----:B------:R-:W-:-:S04]  /*dec0*/  IMAD R10, R3, c[0x0][0x10], R12 ;  /* 0x00000400030a7a24 */ /* 0x000fc800078e020c */
[----:B------:R-:W-:-:S05]  /*ded0*/  IMAD R10, R10, c[0x0][0x0], R23 ;  /* 0x000000000a0a7a24 */ /* 0x000fca00078e0217 */
[----:B------:R-:W-:-:S05]  /*dee0*/  IMAD.WIDE.U32 R10, R10, R11, c[0x0][0x558] ;  /* 0x000156000a0a7625 */ /* 0x000fca00078e000b */
[----:B------:R-:W2:Y:S04]  /*def0*/  LDG.E R13, [R10.64] ;  /* 0x000000240a0d7981 */ /* 0x000ea8000c1e1900 */
[----:B------:R-:W3:Y:S01]  /*df00*/  LDG.E R14, [R10.64+0x4] ;  /* 0x000004240a0e7981 */ /* 0x000ee2000c1e1900 */
[----:B------:R-:W-:-:S04]  /*df10*/  IADD3 R12, R12, c[0x0][0x4], RZ ;  /* 0x000001000c0c7a10 */ /* 0x000fc80007ffe0ff */
[----:B------:R-:W-:Y:S01]  /*df20*/  ISETP.GE.U32.AND P0, PT, R12, c[0x0][0x17c], PT ;  /* 0x00005f000c007a0c */ /* 0x000fe20003f06070 */
[----:B--2---:R-:W-:Y:S02]  /*df30*/  FADD.FTZ R16, R13, R16 ;  /* 0x000000100d107221 */ /* 0x004fe40000010000 */
[----:B---3--:R-:W-:-:S10]  /*df40*/  FADD.FTZ R17, R14, R17 ;  /* 0x000000110e117221 */ /* 0x008fd40000010000 */
[----:B------:R-:W-:Y:S05]  /*df50*/  @!P0 BRA `(.L_x_5233) ;  /* 0xffffff5000008947 */ /* 0x000fea000383ffff */
.L_x_5232:
[----:B------:R-:W-:Y:S05]  /*df60*/  BSYNC B0 ;  /* 0x0000000000007941 */ /* 0x000fea0003800000 */
.L_x_5227:
[----:B------:R-:W-:Y:S01]  /*df70*/  IMAD R3, R2, c[0x0][0x0], R23 ;  /* 0x0000000002037a24 */ /* 0x000fe200078e0217 */
[----:B------:R-:W-:Y:S01]  /*df80*/  ULDC UR4, c[0x0][0x4] ;  /* 0x0000010000047ab9 */ /* 0x000fe20000000800 */
[----:B------:R-:W-:Y:S01]  /*df90*/  ISETP.NE.AND P2, PT, RZ, c[0x0][0x180], PT ;  /* 0x00006000ff007a0c */ /* 0x000fe20003f45270 */
[----:B------:R-:W-:Y:S02]  /*dfa0*/  USHF.R.U32.HI UR4, URZ, 0x1, UR4 ;  /* 0x000000013f047899 */ /* 0x000fe40008011604 */
[----:B------:R0:W-:Y:S04]  /*dfb0*/  STS.64 [R3.X8+0x10], R16 ;  /* 0x0000101003007388 */ /* 0x0001e80000008a00 */
[----:B------:R-:W-:-:S13]  /*dfc0*/  ISETP.NE.AND P0, PT, RZ, UR4, PT ;  /* 0x00000004ff007c0c */ /* 0x000fda000bf05270 */
[----:B------:R-:W-:Y:S05]  /*dfd0*/  @!P0 BRA `(.L_x_5234) ;  /* 0x000000d000008947 */ /* 0x000fea0003800000 */
[----:B0-----:R-:W-:-:S05]  /*dfe0*/  MOV R11, UR4 ;  /* 0x00000004000b7c02 */ /* 0x001fca0008000f00 */
.L_x_5235:
[----:B------:R-:W-:Y:S01]  /*dff0*/  IMAD.IADD R10, R2, 0x1, R11 ;  /* 0x00000001020a7824 */ /* 0x000fe200078e020b */
[----:B------:R-:W-:Y:S04]  /*e000*/  BAR.SYNC.DEFER_BLOCKING 0x0 ;  /* 0x0000000000007b1d */ /* 0x000fe80000010000 */
[----:B------:R-:W-:-:S04]  /*e010*/  ISETP.GE.U32.AND P0, PT, R10, c[0x0][0x4], PT ;  /* 0x000001000a007a0c */ /* 0x000fc80003f06070 */
[----:B------:R-:W-:-:S13]  /*e020*/  ISETP.GE.U32.OR P0, PT, R2, R11, P0 ;  /* 0x0000000b0200720c */ /* 0x000fda0000706470 */
[----:B------:R-:W-:-:S05]  /*e030*/  @!P0 IMAD R10, R10, c[0x0][0x0], R23 ;  /* 0x000000000a0a8a24 */ /* 0x000fca00078e0217 */
[----:B------:R-:W0:Y:S02]  /*e040*/  @!P0 LDS.64 R12, [R10.X8+0x10] ;  /* 0x000010000a0c8984 */ /* 0x000e240000008a00 */
[----:B0-----:R-:W-:Y:S02]  /*e050*/  @!P0 FADD.FTZ R16, R16, R12 ;  /* 0x0000000c10108221 */ /* 0x001fe40000010000 */
[----:B------:R-:W-:-:S05]  /*e060*/  @!P0 FADD.FTZ R17, R17, R13 ;  /* 0x0000000d11118221 */ /* 0x000fca0000010000 */
[----:B------:R0:W-:Y:S01]  /*e070*/  @!P0 STS.64 [R3.X8+0x10], R16 ;  /* 0x0000101003008388 */ /* 0x0001e20000008a00 */
[----:B------:R-:W-:Y:S02]  /*e080*/  ISETP.GT.AND P0, PT, R11, 0x1, PT ;  /* 0x000000010b00780c */ /* 0x000fe40003f04270 */
[----:B------:R-:W-:-:S11]  /*e090*/  SHF.R.S32.HI R11, RZ, 0x1, R11 ;  /* 0x00000001ff0b7819 */ /* 0x000fd6000001140b */
[----:B0-----:R-:W-:Y:S05]  /*e0a0*/  @P0 BRA `(.L_x_5235) ;  /* 0xffffff4000000947 */ /* 0x001fea000383ffff */
.L_x_5234:
[----:B0-----:R-:W-:Y:S01]  /*e0b0*/  LEA R13, R3, 0x10, 0x3 ;  /* 0x00000010030d7811 */ /* 0x001fe200078e18ff */
        /* <DEDUP_REMOVED lines=11> */
[----:B0-----:R-:W-:-:S04]  /*e170*/  MOV R2, R10 ;  /* 0x0000000a00027202 */ /* 0x001fc80000000f00 */
.L_x_5238:
[----:B------:R-:W-:Y:S01]  /*e180*/  IADD3 R10, R23, R2, RZ ;  /* 0x00000002170a7210 */ /* 0x000fe20007ffe0ff */
[----:B------:R-:W-:Y:S03]  /*e190*/  BAR.SYNC.DEFER_BLOCKING 0x0 ;  /* 0x0000000000007b1d */ /* 0x000fe60000010000 */
[----:B------:R-:W-:-:S04]  /*e1a0*/  ISETP.GE.U32.AND P0, PT, R10, c[0x0][0x0], PT ;  /* 0x000000000a007a0c */ /* 0x000fc80003f06070 */
[----:B------:R-:W-:-:S13]  /*e1b0*/  ISETP.GE.U32.OR P0, PT, R23, R2, P0 ;  /* 0x000000021700720c */ /* 0x000fda0000706470 */
[----:B------:R-:W-:Y:S01]  /*e1c0*/  @!P0 IMAD R10, R2, 0x8, R13 ;  /* 0x00000008020a8824 */ /* 0x000fe200078e020d */
[----:B------:R-:W-:-:S05]  /*e1d0*/  SHF.R.S32.HI R2, RZ, 0x1, R2 ;  /* 0x00000001ff027819 */ /* 0x000fca0000011402 */
[----:B------:R-:W0:Y:S02]  /*e1e0*/  @!P0 LDS.64 R10, [R10] ;  /* 0x000000000a0a8984 */ /* 0x000e240000000a00 */
[----:B0-----:R-:W-:Y:S02]  /*e1f0*/  @!P0 FADD.FTZ R16, R16, R10 ;  /* 0x0000000a10108221 */ /* 0x001fe40000010000 */
[----:B------:R-:W-:-:S05]  /*e200*/  @!P0 FADD.FTZ R17, R17, R11 ;  /* 0x0000000b11118221 */ /* 0x000fca0000010000 */
[----:B------:R0:W-:Y:S01]  /*e210*/  @!P0 STS.64 [R3.X8+0x10], R16 ;  /* 0x0000101003008388 */ /* 0x0001e20000008a00 */
[----:B------:R-:W-:-:S13]  /*e220*/  ISETP.GE.AND P0, PT, R2, 0x20, PT ;  /* 0x000000200200780c */ /* 0x000fda0003f06270 */
[----:B0-----:R-:W-:Y:S05]  /*e230*/  @P0 BRA `(.L_x_5238) ;  /* 0xffffff4000000947 */ /* 0x001fea000383ffff */
[----:B------:R-:W-:-:S09]  /*e240*/  HFMA2.MMA R2, -RZ, RZ, 0, 1.9073486328125e-06 ;  /* 0x00000020ff027435 */ /* 0x000fd200000001ff */
.L_x_5237:
[----:B0-----:R-:W-:Y:S01]  /*e250*/  BAR.SYNC.DEFER_BLOCKING 0x0 ;  /* 0x0000000000007b1d */ /* 0x001fe20000010000 */
[----:B------:R-:W-:-:S13]  /*e260*/  ISETP.GE.AND P0, PT, R2, 0x2, PT ;  /* 0x000000020200780c */ /* 0x000fda0003f06270 */
[----:B------:R-:W-:Y:S05]  /*e270*/  @!P0 BRA `(.L_x_5236) ;  /* 0x0000008000008947 */ /* 0x000fea0003800000 */
[----:B------:R-:W-:-:S05]  /*e280*/  MOV R3, 0x1 ;  /* 0x0000000100037802 */ /* 0x000fca0000000f00 */
.L_x_5239:
[----:B------:R-:W0:Y:S04]  /*e290*/  SHFL.DOWN PT, R11, R16, R3, 0x1f ;  /* 0x08001f03100b7589 */ /* 0x000e2800000e0000 */
[----:B------:R1:W2:Y:S02]  /*e2a0*/  SHFL.DOWN PT, R10, R17, R3, 0x1f ;  /* 0x08001f03110a7589 */ /* 0x0002a400000e0000 */
[----:B-1----:R-:W-:-:S05]  /*e2b0*/  IMAD.SHL.U32 R3, R3, 0x2, RZ ;  /* 0x0000000203037824 */ /* 0x002fca00078e00ff */
[----:B------:R-:W-:Y:S01]  /*e2c0*/  ISETP.GE.AND P0, PT, R3, R2, PT ;  /* 0x000000020300720c */ /* 0x000fe20003f06270 */
[----:B0-----:R-:W-:Y:S02]  /*e2d0*/  FADD.FTZ R16, R11, R16 ;  /* 0x000000100b107221 */ /* 0x001fe40000010000 */
[----:B--2---:R-:W-:-:S10]  /*e2e0*/  FADD.FTZ R17, R10, R17 ;  /* 0x000000110a117221 */ /* 0x004fd40000010000 */
[----:B------:R-:W-:Y:S05]  /*e2f0*/  @!P0 BRA `(.L_x_5239) ;  /* 0xffffff9000008947 */ /* 0x000fea000383ffff */
.L_x_5236:
        /* <DEDUP_REMOVED lines=11> */
[----:B--2---:R-:W-:Y:S02]  /*e3b0*/  FADD.FTZ R16, R16, R3 ;  /* 0x0000000310107221 */ /* 0x004fe40000010000 */
[----:B---3--:R-:W-:Y:S02]  /*e3c0*/  FADD.FTZ R17, R17, R0 ;  /* 0x0000000011117221 */ /* 0x008fe40000010000 */
.L_x_5241:
[----:B------:R-:W-:Y:S05]  /*e3d0*/  @!P1 BRA `(.L_x_5242) ;  /* 0x0000035000009947 */ /* 0x000fea0003800000 */
[----:B------:R-:W-:Y:S01]  /*e3e0*/  HFMA2.MMA R18, -RZ, RZ, 0, 5.9604644775390625e-08 ;  /* 0x00000001ff127435 */ /* 0x000fe200000001ff */
[----:B------:R-:W-:-:S09]  /*e3f0*/  F2FP.BF16.PACK_AB R16, RZ, R16 ;  /* 0x00000010ff10723e */ /* 0x000fd200000010ff */
        /* <DEDUP_REMOVED lines=22> */
.L_x_5243:
[----:B------:R-:W-:Y:S02]  /*e560*/  IADD3 R22, P0, R22, c[0x0][0x540], RZ ;  /* 0x0001500016167a10 */ /* 0x000fe40007f1e0ff */
[----:B------:R-:W-:Y:S02]  /*e570*/  ISETP.NE.AND P6, PT, R18, c[0x0][0x574], PT ;  /* 0x00015d0012007a0c */ /* 0x000fe40003fc5270 */
[----:B------:R-:W-:Y:S02]  /*e580*/  IADD3.X R23, RZ, c[0x0][0x544], RZ, P0, !PT ;  /* 0x00015100ff177a10 */ /* 0x000fe400007fe4ff */
[----:B------:R-:W-:-:S03]  /*e590*/  F2FP.BF16.PACK_AB R17, RZ, R17 ;  /* 0x00000011ff11723e */ /* 0x000fc600000010ff */
[----:B------:R0:W-:Y:S06]  /*e5a0*/  STG.E.U16 [R22.64], R16 ;  /* 0x0000001016007986 */ /* 0x0001ec000c101524 */
[----:B------:R-:W-:Y:S05]  /*e5b0*/  @!P6 BRA `(.L_x_5244) ;  /* 0x000001300000e947 */ /* 0x000fea0003800000 */
[----:B------:R-:W-:Y:S01]  /*e5c0*/  MOV R2, 0x660 ;  /* 0x0000066000027802 */ /* 0x000fe20000000f00 */
[----:B------:R-:W-:Y:S01]  /*e5d0*/  HFMA2.MMA R8, -RZ, RZ, 0, 4.4763088226318359375e-05 ;  /* 0x000002efff087435 */ /* 0x000fe200000001ff */
[----:B------:R-:W-:Y:S01]  /*e5e0*/  IMAD.MOV.U32 R4, RZ, RZ, c[0x4][0x650] ;  /* 0x01019400ff047624 */ /* 0x000fe200078e00ff */
[----:B------:R-:W-:Y:S01]  /*e5f0*/  HFMA2.MMA R12, -RZ, RZ, 0, 5.9604644775390625e-08 ;  /* 0x00000001ff0c7435 */ /* 0x000fe200000001ff */
[----:B------:R-:W-:Y:S01]  /*e600*/  MOV R5, c[0x4][0x654] ;  /* 0x0101950000057a02 */ /* 0x000fe20000000f00 */
[----:B------:R-:W-:Y:S01]  /*e610*/  IMAD.MOV.U32 R7, RZ, RZ, c[0x4][0x644] ;  /* 0x01019100ff077624 */ /* 0x000fe200078e00ff */
[----:B------:R-:W1:Y:S01]  /*e620*/  LDC.64 R2, c[0x4][R2] ;  /* 0x0100000002027b82 */ /* 0x000e620000000a00 */
        /* <DEDUP_REMOVED lines=12> */
.L_x_5244:
[----:B------:R-:W-:-:S05]  /*e6f0*/  IADD3 R24, P0, R24, c[0x0][0x540], RZ ;  /* 0x0001500018187a10 */ /* 0x000fca0007f1e0ff */
[----:B------:R-:W-:-:S05]  /*e700*/  IMAD.X R25, RZ, RZ, c[0x0][0x544], P0 ;  /* 0x00015100ff197624 */ /* 0x000fca00000e06ff */
[----:B------:R-:W-:Y:S01]  /*e710*/  STG.E.U16 [R24.64], R17 ;  /* 0x0000001118007986 */ /* 0x000fe2000c101524 */
[----:B------:R-:W-:Y:S05]  /*e720*/  EXIT ;  /* 0x000000000000794d */ /* 0x000fea0003800000 */
.L_x_5242:
[----:B------:R-:W-:Y:S04]  /*e730*/  STG.E [R4.64], R16 ;  /* 0x0000001004007986 */ /* 0x000fe8000c101924 */
[----:B------:R-:W-:Y:S01]  /*e740*/  STG.E [R4.64+0x4], R17 ;  /* 0x0000041104007986 */ /* 0x000fe2000c101924 */
[----:B------:R-:W-:Y:S05]  /*e750*/  EXIT ;  /* 0x000000000000794d */ /* 0x000fea0003800000 */
.L_x_5240:
[----:B------:R-:W-:Y:S01]  /*e760*/  ISETP.NE.AND P0, PT, RZ, UR38, PT ;  /* 0x00000026ff007c0c */ /* 0x000fe2000bf05270 */
[----:B------:R-:W-:Y:S02]  /*e770*/  ULDC.U8 UR4, c[0x0][0x571] ;  /* 0x00015c4000047ab9 */ /* 0x000fe40000000000 */
[----:B------:R-:W-:-:S10]  /*e780*/  ISETP.NE.AND P1, PT, RZ, UR4, PT ;  /* 0x00000004ff007c0c */ /* 0x000fd4000bf25270 */
[----:B------:R-:W-:Y:S05]  /*e790*/  @!P0 BRA `(.L_x_5245) ;  /* 0x0000006000008947 */ /* 0x000fea0003800000 */
[----:B------:R-:W2:Y:S04]  /*e7a0*/  LDG.E.U16 R0, [R6.64] ;  /* 0x0000002406007981 */ /* 0x000ea8000c1e1500 */
[----:B------:R-:W3:Y:S01]  /*e7b0*/  LDG.E.U16 R2, [R8.64] ;  /* 0x0000002408027981 */ /* 0x000ee2000c1e1500 */
[----:B--2---:R-:W-:Y:S02]  /*e7c0*/  PRMT R3, RZ, 0x5410, R0 ;  /* 0x00005410ff037816 */ /* 0x004fe40000000000 */
[----:B---3--:R-:W-:-:S03]  /*e7d0*/  PRMT R2, RZ, 0x5410, R2 ;  /* 0x00005410ff027816 */ /* 0x008fc60000000002 */
[----:B------:R-:W-:Y:S02]  /*e7e0*/  FADD.FTZ R16, R16, R3 ;  /* 0x0000000310107221 */ /* 0x000fe40000010000 */
[----:B------:R-:W-:Y:S02]  /*e7f0*/  FADD.FTZ R17, R17, R2 ;  /* 0x0000000211117221 */ /* 0x000fe40000010000 */
.L_x_5245:
        /* <DEDUP_REMOVED lines=25> */
.L_x_5247:
        /* <DEDUP_REMOVED lines=25> */
.L_x_5248:
[----:B------:R-:W-:-:S05]  /*eb20*/  IADD3 R24, P0, R24, c[0x0][0x540], RZ ;  /* 0x0001500018187a10 */ /* 0x000fca0007f1e0ff */
[----:B------:R-:W-:-:S05]  /*eb30*/  IMAD.X R25, RZ, RZ, c[0x0][0x544], P0 ;  /* 0x00015100ff197624 */ /* 0x000fca00000e06ff */
[----:B------:R-:W-:Y:S01]  /*eb40*/  STG.E.U16 [R24.64], R17 ;  /* 0x0000001118007986 */ /* 0x000fe2000c101524 */
[----:B------:R-:W-:Y:S05]  /*eb50*/  EXIT ;  /* 0x000000000000794d */ /* 0x000fea0003800000 */
.L_x_5246:
[----:B------:R-:W-:-:S04]  /*eb60*/  F2FP.BF16.PACK_AB R16, R17, R16 ;  /* 0x000000101110723e */ /* 0x000fc800000010ff */
[----:B------:R-:W-:Y:S01]  /*eb70*/  PRMT R4, R16, 0x7632, R4 ;  /* 0x0000763210047816 */ /* 0x000fe20000000004 */
[----:B------:R-:W-:Y:S04]  /*eb80*/  STG.E.U16 [R6.64], R16 ;  /* 0x0000001006007986 */ /* 0x000fe8000c101524 */
[----:B------:R-:W-:Y:S01]  /*eb90*/  STG.E.U16 [R8.64], R4 ;  /* 0x0000000408007986 */ /* 0x000fe2000c101524 */
[----:B------:R-:W-:Y:S05]  /*eba0*/  EXIT ;  /* 0x000000000000794d */ /* 0x000fea0003800000 */
.L_x_5218:
        /* <DEDUP_REMOVED lines=18> */
[----:B--2---:R-:W-:Y:S02]  /*ecd0*/  FADD.FTZ R18, R18, R3 ;  /* 0x0000000312127221 */ /* 0x004fe40000010000 */
[----:B---3--:R-:W-:Y:S02]  /*ece0*/  FADD.FTZ R19, R19, R0 ;  /* 0x0000000013137221 */ /* 0x008fe40000010000 */
.L_x_5250:
        /* <DEDUP_REMOVED lines=25> */
.L_x_5252:
        /* <DEDUP_REMOVED lines=25> */
.L_x_5253:
[----:B------:R-:W-:-:S05]  /*f010*/  IADD3 R24, P0, R24, c[0x0][0x540], RZ ;  /* 0x0001500018187a10 */ /* 0x000fca0007f1e0ff */
[----:B------:R-:W-:-:S05]  /*f020*/  IMAD.X R25, RZ, RZ, c[0x0][0x544], P0 ;  /* 0x00015100ff197624 */ /* 0x000fca00000e06ff */
[----:B------:R-:W-:Y:S01]  /*f030*/  STG.E.U16 [R24.64], R19 ;  /* 0x0000001318007986 */ /* 0x000fe2000c101524 */
[----:B------:R-:W-:Y:S05]  /*f040*/  EXIT ;  /* 0x000000000000794d */ /* 0x000fea0003800000 */
.L_x_5251:
[----:B------:R-:W-:Y:S04]  /*f050*/  STG.E [R4.64], R18 ;  /* 0x0000001204007986 */ /* 0x000fe8000c101924 */
[----:B------:R-:W-:Y:S01]  /*f060*/  STG.E [R4.64+0x4], R19 ;  /* 0x0000041304007986 */ /* 0x000fe2000c101924 */
[----:B------:R-:W-:Y:S05]  /*f070*/  EXIT ;  /* 0x000000000000794d */ /* 0x000fea0003800000 */
.L_x_5249:
[----:B0-----:R-:W-:Y:S01]  /*f080*/  ISETP.NE.AND P0, PT, R2, RZ, PT ;  /* 0x000000ff0200720c */ /* 0x001fe20003f05270 */
        /* <DEDUP_REMOVED lines=9> */
.L_x_5254:
        /* <DEDUP_REMOVED lines=25> */
.L_x_5256:
        /* <DEDUP_REMOVED lines=25> */
.L_x_5257:
[----:B------:R-:W-:-:S05]  /*f440*/  IADD3 R24, P0, R24, c[0x0][0x540], RZ ;  /* 0x0001500018187a10 */ /* 0x000fca0007f1e0ff */
[----:B------:R-:W-:-:S05]  /*f450*/  IMAD.X R25, RZ, RZ, c[0x0][0x544], P0 ;  /* 0x00015100ff197624 */ /* 0x000fca00000e06ff */
[----:B------:R-:W-:Y:S01]  /*f460*/  STG.E.U16 [R24.64], R19 ;  /* 0x0000001318007986 */ /* 0x000fe2000c101524 */
[----:B------:R-:W-:Y:S05]  /*f470*/  EXIT ;  /* 0x000000000000794d */ /* 0x000fea0003800000 */
.L_x_5255:
[----:B------:R-:W-:-:S04]  /*f480*/  F2FP.BF16.PACK_AB R18, R19, R18 ;  /* 0x000000121312723e */ /* 0x000fc800000010ff */
[----:B------:R-:W-:Y:S01]  /*f490*/  PRMT R4, R18, 0x7632, R4 ;  /* 0x0000763212047816 */ /* 0x000fe20000000004 */
[----:B------:R-:W-:Y:S04]  /*f4a0*/  STG.E.U16 [R6.64], R18 ;  /* 0x0000001206007986 */ /* 0x000fe8000c101524 */
[----:B------:R-:W-:Y:S01]  /*f4b0*/  STG.E.U16 [R8.64], R4 ;  /* 0x0000000408007986 */ /* 0x000fe2000c101524 */
[----:B------:R-:W-:Y:S05]  /*f4c0*/  EXIT ;  /* 0x000000000000794d */ /* 0x000fea0003800000 */
        .weak           $__internal_12_$__cuda_sm20_div_u64
        .type           $__internal_12_$__cuda_sm20_div_u64,@function
        .size           $__internal_12_$__cuda_sm20_div_u64,($__internal_13_$__cuda_sm20_rem_u64 - $__internal_12_$__cuda_sm20_div_u64)
$__internal_12_$__cuda_sm20_div_u64:
        /* <DEDUP_REMOVED lines=12> */
[----:B------:R-:W-:-:S05]  /*f590*/  MOV R15, R12 ;  /* 0x0000000c000f7202 */ /* 0x000fca0000000f00 */
        /* <DEDUP_REMOVED lines=33> */
[----:B------:R-:W-:Y:S02]  /*f7b0*/  ISETP.GE.U32.AND P0, PT, R13, R0, PT ;  /* 0x000000000d00720c */ /* 0x000fe40003f06070 */
[----:B------:R-:W-:Y:S02]  /*f7c0*/  IADD3 R20, P3, -R0, R13, RZ ;  /* 0x0000000d00147210 */ /* 0x000fe40007f7e1ff */
[----:B------:R-:W-:Y:S02]  /*f7d0*/  IADD3.X R26, ~R14, R5, RZ, P1, !PT ;  /* 0x000000050e1a7210 */ /* 0x000fe40000ffe5ff */
[----:B------:R-:W-:Y:S02]  /*f7e0*/  IADD3 R14, P1, R15, 0x1, RZ ;  /* 0x000000010f0e7810 */ /* 0x000fe40007f3e0ff */
[C---:B------:R-:W-:Y:S01]  /*f7f0*/  ISETP.GE.U32.AND.EX P0, PT, R26.reuse, R3, PT, P0 ;  /* 0x000000031a00720c */ /* 0x040fe20003f06100 */
[----:B------:R-:W-:Y:S01]  /*f800*/  IMAD.X R5, R26, 0x1, ~R3, P3 ;  /* 0x000000011a057824 */ /* 0x000fe200018e0e03 */
[----:B------:R-:W-:-:S02]  /*f810*/  IADD3.X R12, RZ, R21, RZ, P1, !PT ;  /* 0x00000015ff0c7210 */ /* 0x000fc40000ffe4ff */
[----:B------:R-:W-:Y:S02]  /*f820*/  SEL R13, R20, R13, P0 ;  /* 0x0000000d140d7207 */ /* 0x000fe40000000000 */
[----:B------:R-:W-:Y:S02]  /*f830*/  SEL R15, R14, R15, P0 ;  /* 0x0000000f0e0f7207 */ /* 0x000fe40000000000 */
[----:B------:R-:W-:Y:S01]  /*f840*/  SEL R20, R5, R26, P0 ;  /* 0x0000001a05147207 */ /* 0x000fe20000000000 */
[----:B------:R-:W-:Y:S01]  /*f850*/  IMAD.MOV.U32 R5, RZ, RZ, 0x0 ;  /* 0x00000000ff057424 */ /* 0x000fe200078e00ff */
[----:B------:R-:W-:Y:S02]  /*f860*/  SEL R14, R12, R21, P0 ;  /* 0x000000150c0e7207 */ /* 0x000fe40000000000 */
[----:B------:R-:W-:Y:S02]  /*f870*/  ISETP.GE.U32.AND P0, PT, R13, R0, PT ;  /* 0x000000000d00720c */ /* 0x000fe40003f06070 */
[----:B------:R-:W-:-:S02]  /*f880*/  IADD3 R12, P3, R15, 0x1, RZ ;  /* 0x000000010f0c7810 */ /* 0x000fc40007f7e0ff */
[----:B------:R-:W-:Y:S02]  /*f890*/  ISETP.NE.U32.AND P1, PT, R0, RZ, PT ;  /* 0x000000ff0000720c */ /* 0x000fe40003f25070 */
[----:B------:R-:W-:Y:S02]  /*f8a0*/  ISETP.GE.U32.AND.EX P0, PT, R20, R3, PT, P0 ;  /* 0x000000031400720c */ /* 0x000fe40003f06100 */
[-C--:B------:R-:W-:Y:S02]  /*f8b0*/  IADD3.X R13, RZ, R14.reuse, RZ, P3, !PT ;  /* 0x0000000eff0d7210 */ /* 0x080fe40001ffe4ff */
[----:B------:R-:W-:Y:S02]  /*f8c0*/  ISETP.NE.AND.EX P1, PT, R3, RZ, PT, P1 ;  /* 0x000000ff0300720c */ /* 0x000fe40003f25310 */
[----:B------:R-:W-:Y:S02]  /*f8d0*/  SEL R12, R12, R15, P0 ;  /* 0x0000000f0c0c7207 */ /* 0x000fe40000000000 */
[----:B------:R-:W-:-:S02]  /*f8e0*/  SEL R13, R13, R14, P0 ;  /* 0x0000000e0d0d7207 */ /* 0x000fc40000000000 */
[----:B------:R-:W-:Y:S02]  /*f8f0*/  SEL R12, R12, 0xffffffff, P1 ;  /* 0xffffffff0c0c7807 */ /* 0x000fe40000800000 */
[----:B------:R-:W-:Y:S01]  /*f900*/  SEL R13, R13, 0xffffffff, P1 ;  /* 0xffffffff0d0d7807 */ /* 0x000fe20000800000 */
[----:B------:R-:W-:Y:S06]  /*f910*/  RET.REL.NODEC R4 `(_ZN2at6native13reduce_kernelILi256ELi2ENS0_8ReduceOpIN3c108BFloat16ENS0_14func_wrapper_tIS4_NS0_55_GLOBAL__N__0955718d_22_SparseCsrTensorMath_cu_868dd54514ReductionAddOpIfEEEEjS4_Li4ELi4EEEEEvT1_) ;  /* 0xffff06e004007950 */ /* 0x000fec0003c3ffff */
        .weak           $__internal_13_$__cuda_sm20_rem_u64
        .type           $__internal_13_$__cuda_sm20_rem_u64,@function
        .size           $__internal_13_$__cuda_sm20_rem_u64,(.L_x_8844 - $__internal_13_$__cuda_sm20_rem_u64)
$__internal_13_$__cuda_sm20_rem_u64:
        /* <DEDUP_REMOVED lines=14> */
[----:B------:R-:W-:-:S06]  /*fa00*/  IMAD.WIDE.U32 R14, P0, R12, R29, R14 ;  /* 0x0000001d0c0e7225 */ /* 0x000fcc000780000e */
        /* <DEDUP_REMOVED lines=42> */
[CC--:B------:R-:W-:Y:S02]  /*fcb0*/  IADD3.X R11, ~R5.reuse, R14.reuse, RZ, P2, !PT ;  /* 0x0000000e050b7210 */ /* 0x0c0fe400017fe5ff */
[----:B------:R-:W-:Y:S02]  /*fcc0*/  ISETP.NE.AND.EX P1, PT, R5, RZ, PT, P1 ;  /* 0x000000ff0500720c */ /* 0x000fe40003f25310 */
[----:B------:R-:W-:Y:S02]  /*fcd0*/  SEL R5, R11, R14, P0 ;  /* 0x0000000e0b057207 */ /* 0x000fe40000000000 */
[----:B------:R-:W-:Y:S02]  /*fce0*/  MOV R11, 0x0 ;  /* 0x00000000000b7802 */ /* 0x000fe40000000f00 */
[----:B------:R-:W-:Y:S02]  /*fcf0*/  SEL R4, R4, R12, P0 ;  /* 0x0000000c04047207 */ /* 0x000fe40000000000 */
[----:B------:R-:W-:-:S02]  /*fd00*/  SEL R5, R5, 0xffffffff, P1 ;  /* 0xffffffff05057807 */ /* 0x000fc40000800000 */
[----:B------:R-:W-:Y:S01]  /*fd10*/  SEL R4, R4, 0xffffffff, P1 ;  /* 0xffffffff04047807 */ /* 0x000fe20000800000 */
[----:B------:R-:W-:Y:S06]  /*fd20*/  RET.REL.NODEC R10 `(_ZN2at6native13reduce_kernelILi256ELi2ENS0_8ReduceOpIN3c108BFloat16ENS0_14func_wrapper_tIS4_NS0_55_GLOBAL__N__0955718d_22_SparseCsrTensorMath_cu_868dd54514ReductionAddOpIfEEEEjS4_Li4ELi4EEEEEvT1_) ;  /* 0xffff02d00a007950 */ /* 0x000fec0003c3ffff */
.L_x_5258:
        /* <DEDUP_REMOVED lines=13> */
.L_x_8844:


//--------------------- .text._ZN2at6native13reduce_kernelILi128ELi4ENS0_8ReduceOpIN3c108BFloat16ENS0_14func_wrapper_tIS4_NS0_55_GLOBAL__N__0955718d_22_SparseCsrTensorMath_cu_868dd54514ReductionAddOpIfEEEEjS4_Li4ELi4EEEEEvT1_ --------------------------
	.section	.text._ZN2at6native13reduce_kernelILi128ELi4ENS0_8ReduceOpIN3c108BFloat16ENS0_14func_wrapper_tIS4_NS0_55_GLOBAL__N__0955718d_22_SparseCsrTensorMath_cu_868dd54514ReductionAddOpIfEEEEjS4_Li4ELi4EEEEEvT1_,"ax",@progbits
	.sectioninfo	@"SHI_REGISTERS=47"
	.align	128
.text._ZN2at6native13reduce_kernelILi128ELi4ENS0_8ReduceOpIN3c108BFloat16ENS0_14func_wrapper_tIS4_NS0_55_GLOBAL__N__0955718d_22_SparseCsrTensorMath_cu_868dd54514ReductionAddOpIfEEEEjS4_Li4ELi4EEEEEvT1_:
        .type           _ZN2at6native13reduce_kernelILi128ELi4ENS0_8ReduceOpIN3c108BFloat16ENS0_14func_wrapper_tIS4_NS0_55_GLOBAL__N__0955718d_22_SparseCsrTensorMath_cu_868dd54514ReductionAddOpIfEEEEjS4_Li4ELi4EEEEEvT1_,@function
        .size           _ZN2at6native13reduce_kernelILi128ELi4ENS0_8ReduceOpIN3c108BFloat16ENS0_14func_wrapper_tIS4_NS0_55_GLOBAL__N__0955718d_22_SparseCsrTensorMath_cu_868dd54514ReductionAddOpIfEEEEjS4_Li4ELi4EEEEEvT1_,(.L_x_8847 - _ZN2at6native13reduce_kernelILi128ELi4ENS0_8ReduceOpIN3c108BFloat16ENS0_14func_wrapper_tIS4_NS0_55_GLOBAL__N__0955718d_22_SparseCsrTensorMath_cu_868dd54514ReductionAddOpIfEEEEjS4_Li4ELi4EEEEEvT1_)
        .other          _ZN2at6native13reduce_kernelILi128ELi4ENS0_8ReduceOpIN3c108BFloat16ENS0_14func_wrapper_tIS4_NS0_55_GLOBAL__N__0955718d_22_SparseCsrTensorMath_cu_868dd54514ReductionAddOpIfEEEEjS4_Li4ELi4EEEEEvT1_,@"STO_CUDA_ENTRY STV_DEFAULT"
_ZN2at6native13reduce_kernelILi128ELi4ENS0_8ReduceOpIN3c108BFloat16ENS0_14func_wrapper_tIS4_NS0_55_GLOBAL__N__0955718d_22_SparseCsrTensorMath_cu_868dd54514ReductionAddOpIfEEEEjS4_Li4ELi4EEEEEvT1_:
        /* <DEDUP_REMOVED lines=213> */
.L_x_5259:
        /* <DEDUP_REMOVED lines=50> */
.L_x_5268:
[----:B------:R-:W-:Y:S05]  /*1070*/  BSYNC B2 ;  /* 0x0000000000027941 */ /* 0x000fea0003800000 */
.L_x_5267:
        /* <DEDUP_REMOVED lines=10> */
.L_x_5266:
[----:B------:R-:W-:Y:S05]  /*1120*/  BSYNC B1 ;  /* 0x0000000000017941 */ /* 0x000fea0003800000 */
.L_x_5265:
[C---:B------:R-:W-:Y:S02]  /*1130*/  IADD3 R5, P0, -R6.reuse, 0x4, RZ ;  /* 0x0000000406057810 */ /* 0x040fe40007f1e1ff */
[----:B------:R-:W-:Y:S02]  /*1140*/  IADD3 R3, R6, c[0x0][0x16c], RZ ;  /* 0x00005b0006037a10 */ /* 0x000fe40007ffe0ff */
[----:B------:R-:W-:Y:S02]  /*1150*/  LEA R18, P1, R5, R18, 0x1 ;  /* 0x0000001205127211 */ /* 0x000fe400078208ff */
[----:B------:R-:W-:Y:S02]  /*1160*/  IADD3.X R4, RZ, -0x1, RZ, P0, !PT ;  /* 0xffffffffff047810 */ /* 0x000fe400007fe4ff */
[----:B------:R-:W-:Y:S02]  /*1170*/  IADD3 R3, R3, -0x4, RZ ;  /* 0xfffffffc03037810 */ /* 0x000fe40007ffe0ff */
[----:B------:R-:W-:-:S02]  /*1180*/  LEA.HI.X R19, R5, R19, R4, 0x1, P1 ;  /* 0x0000001305137211 */ /* 0x000fc400008f0c04 */
.L_x_5264:
[----:B------:R-:W-:Y:S05]  /*1190*/  BSYNC B0 ;  /* 0x0000000000007941 */ /* 0x000fea0003800000 */
.L_x_5263:
[----:B------:R-:W-:Y:S01]  /*11a0*/  IMAD R5, R23, c[0x0][0x180], RZ ;  /* 0x0000600017057a24 */ /* 0x000fe200078e02ff */
[----:B------:R-:W-:Y:S01]  /*11b0*/  BSSY B0, `(.L_x_5269) ;  /* 0x000001b000007945 */ /* 0x000fe20003800000 */
[----:B------:R-:W-:Y:S01]  /*11c0*/  ISETP.NE.AND P1, PT, RZ, c[0x0][0x184], PT ;  /* 0x00006100ff007a0c */ /* 0x000fe20003f25270 */
[----:B------:R-:W-:Y:S01]  /*11d0*/  IMAD.MOV.U32 R9, RZ, RZ, c[0x0][0x164] ;  /* 0x00005900ff097624 */ /* 0x000fe200078e00ff */
[C---:B------:R-:W-:Y:S01]  /*11e0*/  ISETP.NE.AND P2, PT, R2.reuse, RZ, PT ;  /* 0x000000ff0200720c */ /* 0x040fe20003f45270 */
[----:B------:R-:W-:Y:S01]  /*11f0*/  IMAD R5, R2, c[0x0][0x184], R5 ;  /* 0x0000610002057a24 */ /* 0x000fe200078e0205 */
[----:B------:R-:W-:-:S03]  /*1200*/  MOV R8, c[0x0][0x164] ;  /* 0x0000590000087a02 */ /* 0x000fc60000000f00 */
[----:B------:R-:W-:-:S05]  /*1210*/  IMAD R5, R24, c[0x0][0x188], R5 ;  /* 0x0000620018057a24 */ /* 0x000fca00078e0205 */
[----:B------:R-:W-:-:S04]  /*1220*/  LEA R4, R5, 0x3, 0x2 ;  /* 0x0000000305047811 */ /* 0x000fc800078e10ff */
[----:B------:R-:W-:Y:S01]  /*1230*/  ISETP.GE.U32.AND P0, PT, R4, R3, PT ;  /* 0x000000030400720c */ /* 0x000fe20003f06070 */
[----:B------:R-:W-:-:S12]  /*1240*/  IMAD.MOV.U32 R4, RZ, RZ, c[0x0][0x164] ;  /* 0x00005900ff047624 */ /* 0x000fd800078e00ff */
[----:B------:R-:W-:Y:S05]  /*1250*/  @P0 BRA `(.L_x_5270) ;  /* 0x0000010000000947 */ /* 0x000fea0003800000 */
[----:B------:R-:W-:Y:S01]  /*1260*/  MOV R8, c[0x0][0x164] ;  /* 0x0000590000087a02 */ /* 0x000fe20000000f00 */
[----:B------:R-:W-:Y:S02]  /*1270*/  IMAD.MOV.U32 R9, RZ, RZ, c[0x0][0x164] ;  /* 0x00005900ff097624 */ /* 0x000fe400078e00ff */
.L_x_5271:
[----:B------:R-:W-:-:S05]  /*1280*/  IMAD.WIDE.U32 R6, R5, 0x8, R18 ;  /* 0x0000000805067825 */ /* 0x000fca00078e0012 */
        /* <DEDUP_REMOVED lines=8> */
[----:B------:R-:W-:-:S04]  /*1310*/  FADD.FTZ R9, R6, R9 ;  /* 0x0000000906097221 */ /* 0x000fc80000010000 */
[----:B------:R-:W-:Y:S01]  /*1320*/  FADD.FTZ R8, R7, R8 ;  /* 0x0000000807087221 */ /* 0x000fe20000010000 */
[----:B------:R-:W-:-:S05]  /*1330*/  PRMT R7, RZ, 0x7610, R13 ;  /* 0x00007610ff077816 */ /* 0x000fca000000000d */
[----:B------:R-:W-:Y:S01]  /*1340*/  FADD.FTZ R4, R7, R4 ;  /* 0x0000000407047221 */ /* 0x000fe20000010000 */
[----:B------:R-:W-:Y:S05]  /*1350*/  @!P0 BRA `(.L_x_5271) ;  /* 0xffffff2000008947 */ /* 0x000fea000383ffff */
.L_x_5270:
[----:B------:R-:W-:Y:S05]  /*1360*/  BSYNC B0 ;  /* 0x0000000000007941 */ /* 0x000fea0003800000 */
.L_x_5269:
        /* <DEDUP_REMOVED lines=8> */
.L_x_5273:
[----:B------:R-:W-:Y:S05]  /*13f0*/  BSYNC B0 ;  /* 0x0000000000007941 */ /* 0x000fea0003800000 */
.L_x_5272:
        /* <DEDUP_REMOVED lines=12> */
.L_x_5275:
[----:B------:R-:W-:Y:S05]  /*14c0*/  BSYNC B0 ;  /* 0x0000000000007941 */ /* 0x000fea0003800000 */
.L_x_5274:
[----:B------:R-:W-:Y:S01]  /*14d0*/  FADD.FTZ R9, R9, R0 ;  /* 0x0000000009097221 */ /* 0x000fe20000010000 */
[----:B------:R-:W-:Y:S01]  /*14e0*/  MOV R25, RZ ;  /* 0x000000ff00197202 */ /* 0x000fe20000000f00 */
[----:B------:R-:W-:Y:S02]  /*14f0*/  CS2R R26, SRZ ;  /* 0x00000000001a7805 */ /* 0x000fe4000001ff00 */
[----:B------:R-:W-:-:S04]  /*1500*/  FADD.FTZ R9, R9, R8 ;  /* 0x0000000809097221 */ /* 0x000fc80000010000 */
[----:B------:R-:W-:Y:S01]  /*1510*/  FADD.FTZ R24, R9, R4 ;  /* 0x0000000409187221 */ /* 0x000fe20000010000 */
[----:B------:R-:W-:Y:S05]  /*1520*/  BRA `(.L_x_5261) ;  /* 0x0000906000007947 */ /* 0x000fea0003800000 */
.L_x_5262:
        /* <DEDUP_REMOVED lines=47> */
.L_x_5286:
[----:B------:R-:W-:Y:S01]  /*1820*/  HFMA2.MMA R20, -RZ, RZ, 0, 0 ;  /* 0x00000000ff147435 */ /* 0x000fe200000001ff */
[----:B------:R-:W-:Y:S01]  /*1830*/  IMAD.MOV.U32 R22, RZ, RZ, RZ ;  /* 0x000000ffff167224 */ /* 0x000fe200078e00ff */
[----:B------:R-:W-:Y:S05]  /*1840*/  @!P0 BRA `(.L_x_5281) ;  /* 0x00000de000008947 */ /* 0x000fea0003800000 */
[----:B------:R-:W-:-:S05]  /*1850*/  MOV R28, RZ ;  /* 0x000000ff001c7202 */ /* 0x000fca0000000f00 */
[----:B------:R-:W-:-:S05]  /*1860*/  IMAD.HI.U32 R12, R29, c[0x0][0x1b0], R28 ;  /* 0x00006c001d0c7a27 */ /* 0x000fca00078e001c */
[----:B------:R-:W-:Y:S01]  /*1870*/  SHF.R.U32.HI R28, RZ, c[0x0][0x1b4], R12 ;  /* 0x00006d00ff1c7a19 */ /* 0x000fe2000001160c */
[----:B------:R-:W-:-:S03]  /*1880*/  IMAD.MOV.U32 R12, RZ, RZ, 0x1 ;  /* 0x00000001ff0c7424 */ /* 0x000fc600078e00ff */
[----:B------:R-:W-:Y:S02]  /*1890*/  IADD3 R22, -R28, RZ, RZ ;  /* 0x000000ff1c167210 */ /* 0x000fe40007ffe1ff */
[----:B------:R-:W-:-:S03]  /*18a0*/  ISETP.NE.AND P1, PT, R12, c[0x0][0x1a8], PT ;  /* 0x00006a000c007a0c */ /* 0x000fc60003f25270 */
[----:B------:R-:W-:-:S04]  /*18b0*/  IMAD R22, R22, c[0x0][0x1ac], R29 ;  /* 0x00006b0016167a24 */ /* 0x000fc800078e021d */
[----:B------:R-:W-:-:S06]  /*18c0*/  IMAD R22, R22, c[0x0][0x2d8], RZ ;  /* 0x0000b60016167a24 */ /* 0x000fcc00078e02ff */
        /* <DEDUP_REMOVED lines=214> */
.L_x_5281:
        /* <DEDUP_REMOVED lines=221> */
.L_x_5282:
[----:B------:R-:W-:-:S04]  /*3400*/  LOP3.LUT R31, R20, 0xfffffff8, RZ, 0xc0, !PT ;  /* 0xfffffff8141f7812 */ /* 0x000fc800078ec0ff */
[----:B------:R-:W-:-:S04]  /*3410*/  IADD3 R30, P1, R18, R31, RZ ;  /* 0x0000001f121e7210 */ /* 0x000fc80007f3e0ff */
[----:B------:R-:W-:-:S05]  /*3420*/  IADD3.X R31, RZ, R19, RZ, P1, !PT ;  /* 0x00000013ff1f7210 */ /* 0x000fca0000ffe4ff */
[----:B------:R-:W2:Y:S01]  /*3430*/  LDG.E.64 R12, [R30.64] ;  /* 0x000000241e0c7981 */ /* 0x000ea2000c1e1b00 */
[----:B------:R-:W-:Y:S01]  /*3440*/  IADD3 R29, R29, c[0x0][0x174], RZ ;  /* 0x00005d001d1d7a10 */ /* 0x000fe20007ffe0ff */
[----:B------:R-:W-:Y:S01]  /*3450*/  IMAD.MOV.U32 R20, RZ, RZ, RZ ;  /* 0x000000ffff147224 */ /* 0x000fe200078e00ff */
[--C-:B--2---:R-:W-:Y:S02]  /*3460*/  PRMT R32, R32, 0x5410, R12.reuse ;  /* 0x0000541020207816 */ /* 0x104fe4000000000c */
[----:B------:R-:W-:Y:S02]  /*3470*/  PRMT R37, R37, 0x7610, R12 ;  /* 0x0000761025257816 */ /* 0x000fe4000000000c */
[C---:B------:R-:W-:Y:S02]  /*3480*/  PRMT R22, R13.reuse, 0x7610, R22 ;  /* 0x000076100d167816 */ /* 0x040fe40000000016 */
[----:B------:R-:W-:Y:S02]  /*3490*/  PRMT R34, R13, 0x7632, R34 ;  /* 0x000076320d227816 */ /* 0x000fe40000000022 */
[----:B------:R-:W-:Y:S01]  /*34a0*/  MOV R12, RZ ;  /* 0x000000ff000c7202 */ /* 0x000fe20000000f00 */
        /* <DEDUP_REMOVED lines=222> */
.L_x_5283:
        /* <DEDUP_REMOVED lines=230> */
.L_x_5284:
[----:B------:R-:W-:-:S04]  /*50f0*/  LOP3.LUT R13, R20, 0xfffffff8, RZ, 0xc0, !PT ;  /* 0xfffffff8140d7812 */ /* 0x000fc800078ec0ff */
[----:B------:R-:W-:-:S05]  /*5100*/  IADD3 R12, P1, R18, R13, RZ ;  /* 0x0000000d120c7210 */ /* 0x000fca0007f3e0ff */
[----:B------:R-:W-:-:S06]  /*5110*/  IMAD.X R13, RZ, RZ, R19, P1 ;  /* 0x000000ffff0d7224 */ /* 0x000fcc00008e0613 */
[----:B------:R-:W2:Y:S01]  /*5120*/  LDG.E.64 R12, [R12.64] ;  /* 0x000000240c0c7981 */ /* 0x000ea2000c1e1b00 */
[--C-:B------:R-:W-:Y:S02]  /*5130*/  PRMT R20, RZ, 0x5410, R22.reuse ;  /* 0x00005410ff147816 */ /* 0x100fe40000000016 */
[----:B------:R-:W-:Y:S02]  /*5140*/  PRMT R21, RZ, 0x7610, R22 ;  /* 0x00007610ff157816 */ /* 0x000fe40000000016 */
[----:B------:R-:W-:Y:S01]  /*5150*/  IADD3 R29, R29, c[0x0][0x174], RZ ;  /* 0x00005d001d1d7a10 */ /* 0x000fe20007ffe0ff */
[----:B------:R-:W-:Y:S01]  /*5160*/  FADD.FTZ R7, R20, R7 ;  /* 0x0000000714077221 */ /* 0x000fe20000010000 */
[----:B------:R-:W-:Y:S01]  /*5170*/  MOV R20, c[0x0][0x174] ;  /* 0x00005d0000147a02 */ /* 0x000fe20000000f00 */
[----:B------:R-:W-:Y:S01]  /*5180*/  FADD.FTZ R14, R21, R14 ;  /* 0x0000000e150e7221 */ /* 0x000fe20000010000 */
[----:B------:R-:W-:Y:S02]  /*5190*/  PRMT R21, RZ, 0x7610, R34 ;  /* 0x00007610ff157816 */ /* 0x000fe40000000022 */
        /* <DEDUP_REMOVED lines=9> */
[----:B------:R-:W-:Y:S01]  /*5230*/  FADD.FTZ R6, R21, R6 ;  /* 0x0000000615067221 */ /* 0x000fe20000010000 */
[----:B------:R-:W-:-:S02]  /*5240*/  PRMT R37, RZ, 0x7610, R37 ;  /* 0x00007610ff257816 */ /* 0x000fc40000000025 */
[----:B------:R-:W-:Y:S01]  /*5250*/  PRMT R40, RZ, 0x7610, R40 ;  /* 0x00007610ff287816 */ /* 0x000fe20000000028 */
[----:B------:R-:W-:Y:S01]  /*5260*/  FADD.FTZ R9, R32, R9 ;  /* 0x0000000920097221 */ /* 0x000fe20000010000 */
[----:B------:R-:W-:Y:S01]  /*5270*/  PRMT R41, RZ, 0x7610, R41 ;  /* 0x00007610ff297816 */ /* 0x000fe20000000029 */
[----:B------:R-:W-:Y:S01]  /*5280*/  FADD.FTZ R8, R37, R8 ;  /* 0x0000000825087221 */ /* 0x000fe20000010000 */
[----:B------:R-:W-:Y:S01]  /*5290*/  PRMT R42, RZ, 0x7610, R42 ;  /* 0x00007610ff2a7816 */ /* 0x000fe2000000002a */
[----:B------:R-:W-:Y:S01]  /*52a0*/  FADD.FTZ R5, R40, R5 ;  /* 0x0000000528057221 */ /* 0x000fe20000010000 */
[----:B------:R-:W-:Y:S01]  /*52b0*/  PRMT R43, RZ, 0x7610, R43 ;  /* 0x00007610ff2b7816 */ /* 0x000fe2000000002b */
[----:B------:R-:W-:Y:S02]  /*52c0*/  FADD.FTZ R4, R41, R4 ;  /* 0x0000000429047221 */ /* 0x000fe40000010000 */
[----:B------:R-:W-:Y:S02]  /*52d0*/  FADD.FTZ R3, R42, R3 ;  /* 0x000000032a037221 */ /* 0x000fe40000010000 */
[----:B------:R-:W-:Y:S01]  /*52e0*/  FADD.FTZ R0, R43, R0 ;  /* 0x000000002b007221 */ /* 0x000fe20000010000 */
[----:B--2---:R-:W-:-:S02]  /*52f0*/  PRMT R21, RZ, 0x5410, R12 ;  /* 0x00005410ff157816 */ /* 0x004fc4000000000c */
[----:B------:R-:W-:-:S03]  /*5300*/  PRMT R20, RZ, 0x7610, R12 ;  /* 0x00007610ff147816 */ /* 0x000fc6000000000c */
[----:B------:R-:W-:Y:S01]  /*5310*/  FADD.FTZ R24, R21, R24 ;  /* 0x0000001815187221 */ /* 0x000fe20000010000 */
[----:B------:R-:W-:Y:S01]  /*5320*/  PRMT R21, RZ, 0x5410, R13 ;  /* 0x00005410ff157816 */ /* 0x000fe2000000000d */
[----:B------:R-:W-:Y:S01]  /*5330*/  FADD.FTZ R25, R20, R25 ;  /* 0x0000001914197221 */ /* 0x000fe20000010000 */
[----:B------:R-:W-:-:S03]  /*5340*/  PRMT R20, RZ, 0x7610, R13 ;  /* 0x00007610ff147816 */ /* 0x000fc6000000000d */
[----:B------:R-:W-:Y:S02]  /*5350*/  FADD.FTZ R26, R21, R26 ;  /* 0x0000001a151a7221 */ /* 0x000fe40000010000 */
[----:B------:R-:W-:Y:S01]  /*5360*/  FADD.FTZ R27, R20, R27 ;  /* 0x0000001b141b7221 */ /* 0x000fe20000010000 */
[----:B------:R-:W-:Y:S01]  /*5370*/  @P1 CALL.REL.NOINC `(.L_x_5285) ;  /* 0x0000001000001944 */ /* 0x000fe20003c00000 */
[----:B------:R-:W-:Y:S05]  /*5380*/  BRA `(.L_x_5286) ;  /* 0xffffc49000007947 */ /* 0x000fea000383ffff */
.L_x_5285:
[----:B------:R-:W-:Y:S05]  /*5390*/  BSYNC B1 ;  /* 0x0000000000017941 */ /* 0x000fea0003800000 */
.L_x_5280:
[C---:B------:R-:W-:Y:S02]  /*53a0*/  PRMT R32, R12.reuse, 0x7610, R32 ;  /* 0x000076100c207816 */ /* 0x040fe40000000020 */
[----:B------:R-:W-:Y:S02]  /*53b0*/  PRMT R36, R12, 0x7632, R36 ;  /* 0x000076320c247816 */ /* 0x000fe40000000024 */
[C---:B------:R-:W-:Y:S02]  /*53c0*/  PRMT R35, R13.reuse, 0x7610, R35 ;  /* 0x000076100d237816 */ /* 0x040fe40000000023 */
[----:B------:R-:W-:Y:S02]  /*53d0*/  PRMT R37, R13, 0x7632, R37 ;  /* 0x000076320d257816 */ /* 0x000fe40000000025 */
.L_x_5279:
[----:B------:R-:W-:Y:S05]  /*53e0*/  BSYNC B0 ;  /* 0x0000000000007941 */ /* 0x000fea0003800000 */
.L_x_5278:
[----:B------:R-:W-:Y:S01]  /*53f0*/  ISETP.GE.U32.AND P0, PT, R29, c[0x0][0x16c], PT ;  /* 0x00005b001d007a0c */ /* 0x000fe20003f06070 */
[----:B------:R-:W-:-:S12]  /*5400*/  BSSY B0, `(.L_x_5287) ;  /* 0x000034c000007945 */ /* 0x000fd80003800000 */
[----:B------:R-:W-:Y:S05]  /*5410*/  @P0 BRA `(.L_x_5288) ;  /* 0x000034a000000947 */ /* 0x000fea0003800000 */
[----:B------:R-:W-:Y:S01]  /*5420*/  ISETP.NE.AND P1, PT, RZ, c[0x0][0x1a8], PT ;  /* 0x00006a00ff007a0c */ /* 0x000fe20003f25270 */
[----:B------:R-:W-:-:S12]  /*5430*/  IMAD.MOV.U32 R21, RZ, RZ, RZ ;  /* 0x000000ffff157224 */ /* 0x000fd800078e00ff */
        /* <DEDUP_REMOVED lines=199> */
.L_x_5289:
        /* <DEDUP_REMOVED lines=211> */
.L_x_5290:
        /* <DEDUP_REMOVED lines=211> */
.L_x_5291:
        /* <DEDUP_REMOVED lines=211> */
.L_x_5292:
        /* <DEDUP_REMOVED lines=8> */
.L_x_5288:
[----:B------:R-:W-:Y:S05]  /*88c0*/  BSYNC B0 ;  /* 0x0000000000007941 */ /* 0x000fea0003800000 */
.L_x_5287:
[----:B------:R-:W-:Y:S01]  /*88d0*/  BSSY B0, `(.L_x_5293) ;  /* 0x000002a000007945 */ /* 0x000fe20003800000 */
[----:B------:R-:W-:Y:S05]  /*88e0*/  @P0 BRA `(.L_x_5294) ;  /* 0x0000028000000947 */ /* 0x000fea0003800000 */
[----:B------:R-:W-:Y:S02]  /*88f0*/  IADD3 R29, R29, c[0x0][0x174], RZ ;  /* 0x00005d001d1d7a10 */ /* 0x000fe40007ffe0ff */
[----:B------:R-:W-:-:S02]  /*8900*/  PRMT R13, RZ, 0x7610, R22 ;  /* 0x00007610ff0d7816 */ /* 0x000fc40000000016 */
[----:B------:R-:W-:Y:S02]  /*8910*/  ISETP.GE.U32.AND P0, PT, R29, c[0x0][0x16c], PT ;  /* 0x00005b001d007a0c */ /* 0x000fe40003f06070 */
[----:B------:R-:W-:Y:S01]  /*8920*/  PRMT R12, RZ, 0x7610, R35 ;  /* 0x00007610ff0c7816 */ /* 0x000fe20000000023 */
[----:B------:R-:W-:Y:S01]  /*8930*/  FADD.FTZ R14, R14, R13 ;  /* 0x0000000d0e0e7221 */ /* 0x000fe20000010000 */
[----:B------:R-:W-:-:S03]  /*8940*/  PRMT R13, RZ, 0x7610, R34 ;  /* 0x00007610ff0d7816 */ /* 0x000fc60000000022 */
[----:B------:R-:W-:Y:S01]  /*8950*/  FADD.FTZ R15, R15, R12 ;  /* 0x0000000c0f0f7221 */ /* 0x000fe20000010000 */
[----:B------:R-:W-:Y:S01]  /*8960*/  PRMT R12, RZ, 0x7610, R36 ;  /* 0x00007610ff0c7816 */ /* 0x000fe20000000024 */
[----:B------:R-:W-:-:S04]  /*8970*/  FADD.FTZ R10, R10, R13 ;  /* 0x0000000d0a0a7221 */ /* 0x000fc80000010000 */
[----:B------:R-:W-:Y:S01]  /*8980*/  FADD.FTZ R11, R11, R12 ;  /* 0x0000000c0b0b7221 */ /* 0x000fe20000010000 */
[----:B------:R-:W-:Y:S05]  /*8990*/  @P0 BRA `(.L_x_5294) ;  /* 0x000001d000000947 */ /* 0x000fea0003800000 */
[----:B------:R-:W-:Y:S02]  /*89a0*/  IADD3 R29, R29, c[0x0][0x174], RZ ;  /* 0x00005d001d1d7a10 */ /* 0x000fe40007ffe0ff */
[----:B------:R-:W-:Y:S02]  /*89b0*/  PRMT R13, RZ, 0x7610, R37 ;  /* 0x00007610ff0d7816 */ /* 0x000fe40000000025 */
[----:B------:R-:W-:Y:S02]  /*89c0*/  ISETP.GE.U32.AND P0, PT, R29, c[0x0][0x16c], PT ;  /* 0x00005b001d007a0c */ /* 0x000fe40003f06070 */
[----:B------:R-:W-:Y:S01]  /*89d0*/  PRMT R12, RZ, 0x7610, R32 ;  /* 0x00007610ff0c7816 */ /* 0x000fe20000000020 */
[----:B------:R-:W-:Y:S01]  /*89e0*/  FADD.FTZ R8, R8, R13 ;  /* 0x0000000d08087221 */ /* 0x000fe20000010000 */
[----:B------:R-:W-:Y:S02]  /*89f0*/  PRMT R22, RZ, 0x5410, R22 ;  /* 0x00005410ff167816 */ /* 0x000fe40000000016 */
[----:B------:R-:W-:Y:S01]  /*8a00*/  PRMT R13, RZ, 0x5410, R34 ;  /* 0x00005410ff0d7816 */ /* 0x000fe20000000022 */
[----:B------:R-:W-:-:S02]  /*8a10*/  FADD.FTZ R9, R9, R12 ;  /* 0x0000000c09097221 */ /* 0x000fc40000010000 */
[----:B------:R-:W-:Y:S02]  /*8a20*/  FADD.FTZ R7, R7, R22 ;  /* 0x0000001607077221 */ /* 0x000fe40000010000 */
[----:B------:R-:W-:Y:S02]  /*8a30*/  FADD.FTZ R6, R6, R13 ;  /* 0x0000000d06067221 */ /* 0x000fe40000010000 */
[----:B------:R-:W-:Y:S05]  /*8a40*/  @P0 BRA `(.L_x_5294) ;  /* 0x0000012000000947 */ /* 0x000fea0003800000 */
[----:B------:R-:W-:Y:S02]  /*8a50*/  IADD3 R12, R29, c[0x0][0x174], RZ ;  /* 0x00005d001d0c7a10 */ /* 0x000fe40007ffe0ff */
[----:B------:R-:W-:Y:S02]  /*8a60*/  PRMT R40, RZ, 0x7610, R40 ;  /* 0x00007610ff287816 */ /* 0x000fe40000000028 */
[----:B------:R-:W-:Y:S02]  /*8a70*/  ISETP.GE.U32.AND P0, PT, R12, c[0x0][0x16c], PT ;  /* 0x00005b000c007a0c */ /* 0x000fe40003f06070 */
[----:B------:R-:W-:Y:S01]  /*8a80*/  PRMT R41, RZ, 0x7610, R41 ;  /* 0x00007610ff297816 */ /* 0x000fe20000000029 */
[----:B------:R-:W-:Y:S01]  /*8a90*/  FADD.FTZ R5, R5, R40 ;  /* 0x0000002805057221 */ /* 0x000fe20000010000 */
[----:B------:R-:W-:-:S02]  /*8aa0*/  PRMT R42, RZ, 0x7610, R42 ;  /* 0x00007610ff2a7816 */ /* 0x000fc4000000002a */
[----:B------:R-:W-:Y:S01]  /*8ab0*/  PRMT R43, RZ, 0x7610, R43 ;  /* 0x00007610ff2b7816 */ /* 0x000fe2000000002b */
[----:B------:R-:W-:Y:S02]  /*8ac0*/  FADD.FTZ R4, R4, R41 ;  /* 0x0000002904047221 */ /* 0x000fe40000010000 */
[----:B------:R-:W-:Y:S02]  /*8ad0*/  FADD.FTZ R3, R3, R42 ;  /* 0x0000002a03037221 */ /* 0x000fe40000010000 */
[----:B------:R-:W-:Y:S02]  /*8ae0*/  FADD.FTZ R0, R0, R43 ;  /* 0x0000002b00007221 */ /* 0x000fe40000010000 */
[----:B------:R-:W-:Y:S02]  /*8af0*/  @!P0 PRMT R13, RZ, 0x5410, R32 ;  /* 0x00005410ff0d8816 */ /* 0x000fe40000000020 */
[----:B------:R-:W-:Y:S02]  /*8b00*/  @!P0 PRMT R36, RZ, 0x5410, R36 ;  /* 0x00005410ff248816 */ /* 0x000fe40000000024 */
[----:B------:R-:W-:Y:S01]  /*8b10*/  @!P0 PRMT R35, RZ, 0x5410, R35 ;  /* 0x00005410ff238816 */ /* 0x000fe20000000023 */
[----:B------:R-:W-:Y:S01]  /*8b20*/  @!P0 FADD.FTZ R24, R24, R13 ;  /* 0x0000000d18188221 */ /* 0x000fe20000010000 */
[----:B------:R-:W-:Y:S01]  /*8b30*/  @!P0 PRMT R12, RZ, 0x5410, R37 ;  /* 0x00005410ff0c8816 */ /* 0x000fe20000000025 */
[----:B------:R-:W-:-:S02]  /*8b40*/  @!P0 FADD.FTZ R25, R25, R36 ;  /* 0x0000002419198221 */ /* 0x000fc40000010000 */
[----:B------:R-:W-:Y:S02]  /*8b50*/  @!P0 FADD.FTZ R26, R26, R35 ;  /* 0x000000231a1a8221 */ /* 0x000fe40000010000 */
[----:B------:R-:W-:Y:S02]  /*8b60*/  @!P0 FADD.FTZ R27, R27, R12 ;  /* 0x0000000c1b1b8221 */ /* 0x000fe40000010000 */
.L_x_5294:
[----:B------:R-:W-:Y:S05]  /*8b70*/  BSYNC B0 ;  /* 0x0000000000007941 */ /* 0x000fea0003800000 */
.L_x_5293:
        /* <DEDUP_REMOVED lines=9> */
[----:B------:R-:W-:Y:S02]  /*8c10*/  FADD.FTZ R26, R3, R26 ;  /* 0x0000001a031a7221 */ /* 0x000fe40000010000 */
[----:B------:R-:W-:-:S02]  /*8c20*/  FADD.FTZ R25, R4, R25 ;  /* 0x0000001904197221 */ /* 0x000fc40000010000 */
[----:B------:R-:W-:Y:S01]  /*8c30*/  FADD.FTZ R24, R5, R24 ;  /* 0x0000001805187221 */ /* 0x000fe20000010000 */
[----:B------:R-:W-:Y:S05]  /*8c40*/  BRA `(.L_x_5261) ;  /* 0x0000194000007947 */ /* 0x000fea0003800000 */
.L_x_5277:
        /* <DEDUP_REMOVED lines=34> */
.L_x_5298:
[----:B------:R-:W-:Y:S01]  /*8e70*/  IMAD R8, R32, R29, RZ ;  /* 0x0000001d20087224 */ /* 0x000fe200078e02ff */
[----:B------:R-:W-:-:S04]  /*8e80*/  IADD3 R29, R29, c[0x0][0x174], RZ ;  /* 0x00005d001d1d7a10 */ /* 0x000fc80007ffe0ff */
[----:B------:R-:W-:Y:S01]  /*8e90*/  SHF.R.U32.HI R9, RZ, 0x2, R8 ;  /* 0x00000002ff097819 */ /* 0x000fe20000011608 */
[----:B------:R-:W-:Y:S01]  /*8ea0*/  IMAD R10, R32, R29, RZ ;  /* 0x0000001d200a7224 */ /* 0x000fe200078e02ff */
[----:B------:R-:W-:-:S03]  /*8eb0*/  IADD3 R29, R29, c[0x0][0x174], RZ ;  /* 0x00005d001d1d7a10 */ /* 0x000fc60007ffe0ff */
[----:B------:R-:W-:Y:S01]  /*8ec0*/  IMAD.WIDE.U32 R8, R9, 0x8, R18 ;  /* 0x0000000809087825 */ /* 0x000fe200078e0012 */
[----:B------:R-:W-:-:S05]  /*8ed0*/  SHF.R.U32.HI R11, RZ, 0x2, R10 ;  /* 0x00000002ff0b7819 */ /* 0x000fca000001160a */
[----:B------:R-:W2:Y:S01]  /*8ee0*/  LDG.E.64 R8, [R8.64] ;  /* 0x0000002408087981 */ /* 0x000ea2000c1e1b00 */
[----:B------:R-:W-:-:S04]  /*8ef0*/  IMAD.WIDE.U32 R10, R11, 0x8, R18 ;  /* 0x000000080b0a7825 */ /* 0x000fc800078e0012 */
[----:B------:R-:W-:Y:S01]  /*8f00*/  IMAD R12, R32, R29, RZ ;  /* 0x0000001d200c7224 */ /* 0x000fe200078e02ff */
[----:B------:R-:W-:Y:S01]  /*8f10*/  IADD3 R29, R29, c[0x0][0x174], RZ ;  /* 0x00005d001d1d7a10 */ /* 0x000fe20007ffe0ff */
[----:B------:R-:W3:Y:S03]  /*8f20*/  LDG.E.64 R10, [R10.64] ;  /* 0x000000240a0a7981 */ /* 0x000ee6000c1e1b00 */
[----:B------:R-:W-:-:S05]  /*8f30*/  SHF.R.U32.HI R13, RZ, 0x2, R12 ;  /* 0x00000002ff0d7819 */ /* 0x000fca000001160c */
[----:B------:R-:W-:-:S04]  /*8f40*/  IMAD.WIDE.U32 R12, R13, 0x8, R18 ;  /* 0x000000080d0c7825 */ /* 0x000fc800078e0012 */
[----:B------:R-:W-:Y:S02]  /*8f50*/  IMAD R14, R32, R29, RZ ;  /* 0x0000001d200e7224 */ /* 0x000fe400078e02ff */
[----:B------:R-:W4:Y:S03]  /*8f60*/  LDG.E.64 R12, [R12.64] ;  /* 0x000000240c0c7981 */ /* 0x000f26000c1e1b00 */
[----:B------:R-:W-:-:S05]  /*8f70*/  SHF.R.U32.HI R15, RZ, 0x2, R14 ;  /* 0x00000002ff0f7819 */ /* 0x000fca000001160e */
[----:B------:R-:W-:-:S06]  /*8f80*/  IMAD.WIDE.U32 R14, R15, 0x8, R18 ;  /* 0x000000080f0e7825 */ /* 0x000fcc00078e0012 */
[----:B------:R-:W5:Y:S01]  /*8f90*/  LDG.E.64 R14, [R14.64] ;  /* 0x000000240e0e7981 */ /* 0x000f62000c1e1b00 */
[----:B------:R-:W-:-:S05]  /*8fa0*/  IADD3 R29, R29, c[0x0][0x174], RZ ;  /* 0x00005d001d1d7a10 */ /* 0x000fca0007ffe0ff */
[----:B------:R-:W-:-:S05]  /*8fb0*/  IMAD R33, R34, 0x3, R29 ;  /* 0x0000000322217824 */ /* 0x000fca00078e021d */
[----:B------:R-:W-:Y:S02]  /*8fc0*/  ISETP.GE.U32.AND P0, PT, R33, c[0x0][0x16c], PT ;  /* 0x00005b0021007a0c */ /* 0x000fe40003f06070 */
[----:B--2---:R-:W-:-:S05]  /*8fd0*/  PRMT R33, RZ, 0x5410, R8 ;  /* 0x00005410ff217816 */ /* 0x004fca0000000008 */
[----:B------:R-:W-:Y:S01]  /*8fe0*/  FADD.FTZ R22, R33, R22 ;  /* 0x0000001621167221 */ /* 0x000fe20000010000 */
[----:B------:R-:W-:Y:S02]  /*8ff0*/  PRMT R33, RZ, 0x5410, R9 ;  /* 0x00005410ff217816 */ /* 0x000fe40000000009 */
[----:B------:R-:W-:-:S03]  /*9000*/  PRMT R36, RZ, 0x7610, R8 ;  /* 0x00007610ff247816 */ /* 0x000fc60000000008 */
[----:B------:R-:W-:Y:S01]  /*9010*/  FADD.FTZ R20, R33, R20 ;  /* 0x0000001421147221 */ /* 0x000fe20000010000 */
[----:B---3--:R-:W-:Y:S01]  /*9020*/  PRMT R33, RZ, 0x7610, R10 ;  /* 0x00007610ff217816 */ /* 0x008fe2000000000a */
[----:B------:R-:W-:Y:S01]  /*9030*/  FADD.FTZ R31, R36, R31 ;  /* 0x0000001f241f7221 */ /* 0x000fe20000010000 */
[----:B------:R-:W-:-:S03]  /*9040*/  PRMT R36, RZ, 0x7610, R9 ;  /* 0x00007610ff247816 */ /* 0x000fc60000000009 */
[----:B------:R-:W-:Y:S01]  /*9050*/  FADD.FTZ R6, R33, R6 ;  /* 0x0000000621067221 */ /* 0x000fe20000010000 */
[----:B------:R-:W-:Y:S01]  /*9060*/  PRMT R33, RZ, 0x7610, R11 ;  /* 0x00007610ff217816 */ /* 0x000fe2000000000b */
[----:B------:R-:W-:Y:S01]  /*9070*/  FADD.FTZ R21, R36, R21 ;  /* 0x0000001524157221 */ /* 0x000fe20000010000 */
[----:B------:R-:W-:-:S03]  /*9080*/  PRMT R36, RZ, 0x5410, R10 ;  /* 0x00005410ff247816 */ /* 0x000fc6000000000a */
[----:B------:R-:W-:Y:S01]  /*9090*/  FADD.FTZ R4, R33, R4 ;  /* 0x0000000421047221 */ /* 0x000fe20000010000 */
[----:B----4-:R-:W-:Y:S01]  /*90a0*/  PRMT R33, RZ, 0x7610, R12 ;  /* 0x00007610ff217816 */ /* 0x010fe2000000000c */
[----:B------:R-:W-:Y:S01]  /*90b0*/  FADD.FTZ R7, R36, R7 ;  /* 0x0000000724077221 */ /* 0x000fe20000010000 */
[----:B------:R-:W-:-:S03]  /*90c0*/  PRMT R36, RZ, 0x5410, R11 ;  /* 0x00005410ff247816 */ /* 0x000fc6000000000b */
[----:B------:R-:W-:Y:S01]  /*90d0*/  FADD.FTZ R0, R33, R0 ;  /* 0x0000000021007221 */ /* 0x000fe20000010000 */
[----:B------:R-:W-:Y:S01]  /*90e0*/  PRMT R33, RZ, 0x5410, R13 ;  /* 0x00005410ff217816 */ /* 0x000fe2000000000d */
[----:B------:R-:W-:Y:S01]  /*90f0*/  FADD.FTZ R5, R36, R5 ;  /* 0x0000000524057221 */ /* 0x000fe20000010000 */
[----:B------:R-:W-:-:S03]  /*9100*/  PRMT R36, RZ, 0x5410, R12 ;  /* 0x00005410ff247816 */ /* 0x000fc6000000000c */
[----:B------:R-:W-:Y:S01]  /*9110*/  FADD.FTZ R28, R33, R28 ;  /* 0x0000001c211c7221 */ /* 0x000fe20000010000 */
[----:B------:R-:W-:Y:S01]  /*9120*/  PRMT R33, RZ, 0x7610, R13 ;  /* 0x00007610ff217816 */ /* 0x000fe2000000000d */
[----:B------:R-:W-:Y:S01]  /*9130*/  FADD.FTZ R3, R36, R3 ;  /* 0x0000000324037221 */ /* 0x000fe20000010000 */
[----:B-----5:R-:W-:-:S03]  /*9140*/  PRMT R36, RZ, 0x7610, R14 ;  /* 0x00007610ff247816 */ /* 0x020fc6000000000e */
[----:B------:R-:W-:Y:S01]  /*9150*/  FADD.FTZ R30, R33, R30 ;  /* 0x0000001e211e7221 */ /* 0x000fe20000010000 */
[----:B------:R-:W-:Y:S01]  /*9160*/  PRMT R33, RZ, 0x5410, R14 ;  /* 0x00005410ff217816 */ /* 0x000fe2000000000e */
        /* <DEDUP_REMOVED lines=8> */
.L_x_5297:
        /* <DEDUP_REMOVED lines=12> */
[----:B------:R-:W-:Y:S02]  /*92b0*/  PRMT R12, R12, 0x5410, R14 ;  /* 0x000054100c0c7816 */ /* 0x000fe4000000000e */
[----:B------:R-:W-:Y:S02]  /*92c0*/  PRMT R13, R13, 0x5410, R15 ;  /* 0x000054100d0d7816 */ /* 0x000fe4000000000f */
.L_x_5296:
[----:B------:R-:W-:Y:S05]  /*92d0*/  BSYNC B0 ;  /* 0x0000000000007941 */ /* 0x000fea0003800000 */
.L_x_5295:
        /* <DEDUP_REMOVED lines=43> */
.L_x_5300:
[----:B------:R-:W-:Y:S05]  /*9590*/  BSYNC B0 ;  /* 0x0000000000007941 */ /* 0x000fea0003800000 */
.L_x_5299:
[----:B------:R-:W-:Y:S01]  /*95a0*/  BSSY B0, `(.L_x_5301) ;  /* 0x000002a000007945 */ /* 0x000fe20003800000 */
[----:B------:R-:W-:Y:S05]  /*95b0*/  @P1 BRA `(.L_x_5302) ;  /* 0x0000028000001947 */ /* 0x000fea0003800000 */
[----:B------:R-:W-:Y:S02]  /*95c0*/  IADD3 R29, R29, c[0x0][0x174], RZ ;  /* 0x00005d001d1d7a10 */ /* 0x000fe40007ffe0ff */
[----:B------:R-:W-:-:S02]  /*95d0*/  PRMT R33, RZ, 0x7610, R33 ;  /* 0x00007610ff217816 */ /* 0x000fc40000000021 */
[----:B------:R-:W-:Y:S02]  /*95e0*/  ISETP.GE.U32.AND P0, PT, R29, c[0x0][0x16c], PT ;  /* 0x00005b001d007a0c */ /* 0x000fe40003f06070 */
[----:B------:R-:W-:Y:S01]  /*95f0*/  PRMT R34, RZ, 0x7610, R34 ;  /* 0x00007610ff227816 */ /* 0x000fe20000000022 */
[----:B------:R-:W-:Y:S01]  /*9600*/  FADD.FTZ R22, R22, R33 ;  /* 0x0000002116167221 */ /* 0x000fe20000010000 */
[----:B------:R-:W-:Y:S02]  /*9610*/  PRMT R35, RZ, 0x7610, R35 ;  /* 0x00007610ff237816 */ /* 0x000fe40000000023 */
[----:B------:R-:W-:Y:S01]  /*9620*/  PRMT R36, RZ, 0x7610, R36 ;  /* 0x00007610ff247816 */ /* 0x000fe20000000024 */
[----:B------:R-:W-:Y:S02]  /*9630*/  FADD.FTZ R31, R31, R34 ;  /* 0x000000221f1f7221 */ /* 0x000fe40000010000 */
[----:B------:R-:W-:Y:S02]  /*9640*/  FADD.FTZ R20, R20, R35 ;  /* 0x0000002314147221 */ /* 0x000fe40000010000 */
[----:B------:R-:W-:-:S02]  /*9650*/  FADD.FTZ R21, R21, R36 ;  /* 0x0000002415157221 */ /* 0x000fc40000010000 */
        /* <DEDUP_REMOVED lines=30> */
.L_x_5302:
[----:B------:R-:W-:Y:S05]  /*9840*/  BSYNC B0 ;  /* 0x0000000000007941 */ /* 0x000fea0003800000 */
.L_x_5301:
        /* <DEDUP_REMOVED lines=13> */
.L_x_5276:
        /* <DEDUP_REMOVED lines=19> */
[----:B------:R-:W-:-:S04]  /*9a50*/  IMAD.MOV.U32 R28, RZ, RZ, c[0x0][0x164] ;  /* 0x00005900ff1c7624 */ /* 0x000fc800078e00ff */
        /* <DEDUP_REMOVED lines=17> */
.L_x_5306:
        /* <DEDUP_REMOVED lines=15> */
[----:B------:R-:W-:-:S05]  /*9c60*/  IADD3 R30, R30, c[0x0][0x174], RZ ;  /* 0x00005d001e1e7a10 */ /* 0x000fca0007ffe0ff */
[----:B------:R-:W-:-:S05]  /*9c70*/  IMAD R32, R33, 0x3, R30 ;  /* 0x0000000321207824 */ /* 0x000fca00078e021e */
[----:B------:R-:W-:Y:S02]  /*9c80*/  ISETP.GE.U32.AND P0, PT, R32, c[0x0][0x16c], PT ;  /* 0x00005b0020007a0c */ /* 0x000fe40003f06070 */
[--C-:B--2---:R-:W-:Y:S02]  /*9c90*/  PRMT R35, RZ, 0x5410, R10.reuse ;  /* 0x00005410ff237816 */ /* 0x104fe4000000000a */
[----:B------:R-:W-:-:S03]  /*9ca0*/  PRMT R32, RZ, 0x7610, R10 ;  /* 0x00007610ff207816 */ /* 0x000fc6000000000a */
[----:B------:R-:W-:Y:S01]  /*9cb0*/  FADD.FTZ R28, R35, R28 ;  /* 0x0000001c231c7221 */ /* 0x000fe20000010000 */
[----:B------:R-:W-:Y:S01]  /*9cc0*/  PRMT R35, RZ, 0x5410, R11 ;  /* 0x00005410ff237816 */ /* 0x000fe2000000000b */
[----:B------:R-:W-:Y:S01]  /*9cd0*/  FADD.FTZ R29, R32, R29 ;  /* 0x0000001d201d7221 */ /* 0x000fe20000010000 */
[----:B------:R-:W-:-:S03]  /*9ce0*/  PRMT R32, RZ, 0x7610, R11 ;  /* 0x00007610ff207816 */ /* 0x000fc6000000000b */
[----:B------:R-:W-:Y:S01]  /*9cf0*/  FADD.FTZ R22, R35, R22 ;  /* 0x0000001623167221 */ /* 0x000fe20000010000 */
[--C-:B---3--:R-:W-:Y:S01]  /*9d00*/  PRMT R35, RZ, 0x7610, R12.reuse ;  /* 0x00007610ff237816 */ /* 0x108fe2000000000c */
[----:B------:R-:W-:Y:S01]  /*9d10*/  FADD.FTZ R27, R32, R27 ;  /* 0x0000001b201b7221 */ /* 0x000fe20000010000 */
[----:B------:R-:W-:-:S03]  /*9d20*/  PRMT R32, RZ, 0x5410, R12 ;  /* 0x00005410ff207816 */ /* 0x000fc6000000000c */
[----:B------:R-:W-:Y:S01]  /*9d30*/  FADD.FTZ R8, R35, R8 ;  /* 0x0000000823087221 */ /* 0x000fe20000010000 */
[----:B------:R-:W-:Y:S01]  /*9d40*/  PRMT R35, RZ, 0x7610, R13 ;  /* 0x00007610ff237816 */ /* 0x000fe2000000000d */
[----:B------:R-:W-:Y:S01]  /*9d50*/  FADD.FTZ R9, R32, R9 ;  /* 0x0000000920097221 */ /* 0x000fe20000010000 */
[----:B------:R-:W-:-:S03]  /*9d60*/  PRMT R32, RZ, 0x5410, R13 ;  /* 0x00005410ff207816 */ /* 0x000fc6000000000d */
[----:B------:R-:W-:Y:S01]  /*9d70*/  FADD.FTZ R6, R35, R6 ;  /* 0x0000000623067221 */ /* 0x000fe20000010000 */
[--C-:B----4-:R-:W-:Y:S01]  /*9d80*/  PRMT R35, RZ, 0x7610, R14.reuse ;  /* 0x00007610ff237816 */ /* 0x110fe2000000000e */
[----:B------:R-:W-:Y:S01]  /*9d90*/  FADD.FTZ R7, R32, R7 ;  /* 0x0000000720077221 */ /* 0x000fe20000010000 */
[----:B------:R-:W-:-:S03]  /*9da0*/  PRMT R32, RZ, 0x5410, R14 ;  /* 0x00005410ff207816 */ /* 0x000fc6000000000e */
[----:B------:R-:W-:Y:S01]  /*9db0*/  FADD.FTZ R4, R35, R4 ;  /* 0x0000000423047221 */ /* 0x000fe20000010000 */
[----:B------:R-:W-:Y:S01]  /*9dc0*/  PRMT R35, RZ, 0x7610, R15 ;  /* 0x00007610ff237816 */ /* 0x000fe2000000000f */
[----:B------:R-:W-:Y:S01]  /*9dd0*/  FADD.FTZ R5, R32, R5 ;  /* 0x0000000520057221 */ /* 0x000fe20000010000 */
[----:B------:R-:W-:-:S03]  /*9de0*/  PRMT R32, RZ, 0x5410, R15 ;  /* 0x00005410ff207816 */ /* 0x000fc6000000000f */
[----:B------:R-:W-:Y:S01]  /*9df0*/  FADD.FTZ R0, R35, R0 ;  /* 0x0000000023007221 */ /* 0x000fe20000010000 */
[--C-:B-----5:R-:W-:Y:S01]  /*9e00*/  PRMT R35, RZ, 0x5410, R20.reuse ;  /* 0x00005410ff237816 */ /* 0x120fe20000000014 */
[----:B------:R-:W-:Y:S01]  /*9e10*/  FADD.FTZ R3, R32, R3 ;  /* 0x0000000320037221 */ /* 0x000fe20000010000 */
        /* <DEDUP_REMOVED lines=8> */
[----:B------:R-:W-:Y:S05]  /*9ea0*/  BSYNC B1 ;  /* 0x0000000000017941 */ /* 0x000fea0003800000 */
.L_x_5305:
        /* <DEDUP_REMOVED lines=14> */
.L_x_5304:
[----:B------:R-:W-:Y:S05]  /*9f90*/  BSYNC B0 ;  /* 0x0000000000007941 */ /* 0x000fea0003800000 */
.L_x_5303:
        /* <DEDUP_REMOVED lines=39> */
.L_x_5308:
[----:B------:R-:W-:Y:S05]  /*a210*/  BSYNC B0 ;  /* 0x0000000000007941 */ /* 0x000fea0003800000 */
.L_x_5307:
[----:B------:R-:W-:Y:S01]  /*a220*/  BSSY B0, `(.L_x_5309) ;  /* 0x000002a000007945 */ /* 0x000fe20003800000 */
        /* <DEDUP_REMOVED lines=11> */
[----:B------:R-:W-:Y:S05]  /*a2e0*/  @P0 BRA `(.L_x_5310) ;  /* 0x000001d000000947 */ /* 0x000fea0003800000 */
[----:B------:R-:W-:Y:S02]  /*a2f0*/  IADD3 R10, R30, c[0x0][0x174], RZ ;  /* 0x00005d001e0a7a10 */ /* 0x000fe40007ffe0ff */
[----:B------:R-:W-:Y:S02]  /*a300*/  PRMT R36, RZ, 0x7610, R36 ;  /* 0x00007610ff247816 */ /* 0x000fe40000000024 */
[----:B------:R-:W-:-:S02]  /*a310*/  ISETP.GE.U32.AND P0, PT, R10, c[0x0][0x16c], PT ;  /* 0x00005b000a007a0c */ /* 0x000fc40003f06070 */
[----:B------:R-:W-:Y:S01]  /*a320*/  PRMT R37, RZ, 0x7610, R37 ;  /* 0x00007610ff257816 */ /* 0x000fe20000000025 */
[----:B------:R-:W-:Y:S01]  /*a330*/  FADD.FTZ R9, R9, R36 ;  /* 0x0000002409097221 */ /* 0x000fe20000010000 */
[----:B------:R-:W-:Y:S02]  /*a340*/  PRMT R38, RZ, 0x7610, R38 ;  /* 0x00007610ff267816 */ /* 0x000fe40000000026 */
[----:B------:R-:W-:Y:S01]  /*a350*/  PRMT R39, RZ, 0x7610, R39 ;  /* 0x00007610ff277816 */ /* 0x000fe20000000027 */
[----:B------:R-:W-:Y:S02]  /*a360*/  FADD.FTZ R8, R8, R37 ;  /* 0x0000002508087221 */ /* 0x000fe40000010000 */
[----:B------:R-:W-:Y:S02]  /*a370*/  FADD.FTZ R7, R7, R38 ;  /* 0x0000002607077221 */ /* 0x000fe40000010000 */
[----:B------:R-:W-:Y:S02]  /*a380*/  FADD.FTZ R6, R6, R39 ;  /* 0x0000002706067221 */ /* 0x000fe40000010000 */
        /* <DEDUP_REMOVED lines=11> */
[----:B------:R-:W-:Y:S02]  /*a440*/  @!P0 PRMT R14, RZ, 0x7610, R14 ;  /* 0x00007610ff0e8816 */ /* 0x000fe4000000000e */
[----:B------:R-:W-:Y:S02]  /*a450*/  @!P0 PRMT R20, RZ, 0x7610, R20 ;  /* 0x00007610ff148816 */ /* 0x000fe40000000014 */
[----:B------:R-:W-:Y:S01]  /*a460*/  @!P0 PRMT R15, RZ, 0x7610, R15 ;  /* 0x00007610ff0f8816 */ /* 0x000fe2000000000f */
[----:B------:R-:W-:Y:S01]  /*a470*/  @!P0 FADD.FTZ R24, R24, R14 ;  /* 0x0000000e18188221 */ /* 0x000fe20000010000 */
[----:B------:R-:W-:Y:S01]  /*a480*/  @!P0 PRMT R21, RZ, 0x7610, R21 ;  /* 0x00007610ff158816 */ /* 0x000fe20000000015 */
[----:B------:R-:W-:Y:S02]  /*a490*/  @!P0 FADD.FTZ R25, R25, R20 ;  /* 0x0000001419198221 */ /* 0x000fe40000010000 */
[----:B------:R-:W-:Y:S02]  /*a4a0*/  @!P0 FADD.FTZ R26, R26, R15 ;  /* 0x0000000f1a1a8221 */ /* 0x000fe40000010000 */
[----:B------:R-:W-:-:S02]  /*a4b0*/  @!P0 FADD.FTZ R31, R31, R21 ;  /* 0x000000151f1f8221 */ /* 0x000fc40000010000 */
.L_x_5310:
[----:B------:R-:W-:Y:S05]  /*a4c0*/  BSYNC B0 ;  /* 0x0000000000007941 */ /* 0x000fea0003800000 */
.L_x_5309:
        /* <DEDUP_REMOVED lines=12> */
.L_x_5261:
[----:B------:R-:W-:Y:S05]  /*a590*/  BSYNC B6 ;  /* 0x0000000000067941 */ /* 0x000fea0003800000 */
.L_x_5260:
        /* <DEDUP_REMOVED lines=8> */
[----:B0-----:R-:W-:-:S05]  /*a620*/  IMAD.U32 R3, RZ, RZ, UR4 ;  /* 0x00000004ff037e24 */ /* 0x001fca000f8e00ff */
.L_x_5312:
[----:B------:R-:W-:Y:S01]  /*a630*/  IADD3 R4, R2, R3, RZ ;  /* 0x0000000302047210 */ /* 0x000fe20007ffe0ff */
[----:B------:R-:W-:Y:S01]  /*a640*/  WARPSYNC 0xffffffff ;  /* 0xffffffff00007948 */ /* 0x000fe20003800000 */
[----:B------:R-:W-:Y:S02]  /*a650*/  BAR.SYNC.DEFER_BLOCKING 0x0 ;  /* 0x0000000000007b1d */ /* 0x000fe40000010000 */
[----:B------:R-:W-:-:S04]  /*a660*/  ISETP.GE.U32.AND P0, PT, R4, c[0x0][0x4], PT ;  /* 0x0000010004007a0c */ /* 0x000fc80003f06070 */
[----:B------:R-:W-:-:S13]  /*a670*/  ISETP.GE.U32.OR P0, PT, R2, R3, P0 ;  /* 0x000000030200720c */ /* 0x000fda0000706470 */
[----:B------:R-:W-:-:S06]  /*a680*/  @!P0 IMAD R4, R4, c[0x0][0x0], R23 ;  /* 0x0000000004048a24 */ /* 0x000fcc00078e0217 */
[----:B0-----:R-:W0:Y:S02]  /*a690*/  @!P0 LDS.128 R4, [R4.X16+0x10] ;  /* 0x0000100004048984 */ /* 0x001e24000000cc00 */
[----:B0-----:R-:W-:Y:S02]  /*a6a0*/  @!P0 FADD.FTZ R24, R24, R4 ;  /* 0x0000000418188221 */ /* 0x001fe40000010000 */
[----:B------:R-:W-:Y:S02]  /*a6b0*/  @!P0 FADD.FTZ R25, R25, R5 ;  /* 0x0000000519198221 */ /* 0x000fe40000010000 */
[----:B------:R-:W-:Y:S02]  /*a6c0*/  @!P0 FADD.FTZ R26, R26, R6 ;  /* 0x000000061a1a8221 */ /* 0x000fe40000010000 */
[----:B------:R-:W-:-:S05]  /*a6d0*/  @!P0 FADD.FTZ R27, R27, R7 ;  /* 0x000000071b1b8221 */ /* 0x000fca0000010000 */
[----:B------:R0:W-:Y:S01]  /*a6e0*/  @!P0 STS.128 [R0.X16+0x10], R24 ;  /* 0x0000101800008388 */ /* 0x0001e2000000cc00 */
[----:B------:R-:W-:Y:S02]  /*a6f0*/  ISETP.GT.AND P0, PT, R3, 0x1, PT ;  /* 0x000000010300780c */ /* 0x000fe40003f04270 */
[----:B------:R-:W-:-:S11]  /*a700*/  SHF.R.S32.HI R3, RZ, 0x1, R3 ;  /* 0x00000001ff037819 */ /* 0x000fd60000011403 */
[----:B------:R-:W-:Y:S05]  /*a710*/  @P0 BRA `(.L_x_5312) ;  /* 0xffffff1000000947 */ /* 0x000fea000383ffff */
.L_x_5311:
        /* <DEDUP_REMOVED lines=8> */
[----:B------:R0:W-:Y:S01]  /*a7a0*/  STS.128 [R8.X16+0x10], R24 ;  /* 0x0000101808007388 */ /* 0x0001e2000000cc00 */
[----:B------:R-:W-:Y:S01]  /*a7b0*/  SHF.R.S32.HI R3, RZ, 0x1, R0 ;  /* 0x00000001ff037819 */ /* 0x000fe20000011400 */
[----:B------:R-:W-:-:S03]  /*a7c0*/  IMAD.MOV.U32 R0, RZ, RZ, 0x20 ;  /* 0x00000020ff007424 */ /* 0x000fc600078e00ff */
[----:B------:R-:W-:-:S13]  /*a7d0*/  ISETP.GE.AND P0, PT, R3, 0x20, PT ;  /* 0x000000200300780c */ /* 0x000fda0003f06270 */
[----:B------:R-:W-:Y:S05]  /*a7e0*/  @!P0 BRA `(.L_x_5314) ;  /* 0x0000011000008947 */ /* 0x000fea0003800000 */
[----:B0-----:R-:W-:Y:S02]  /*a7f0*/  LEA R10, R8, 0x10, 0x4 ;  /* 0x00000010080a7811 */ /* 0x001fe400078e20ff */
.L_x_5315:
[----:B------:R-:W-:Y:S01]  /*a800*/  IADD3 R0, R23, R3, RZ ;  /* 0x0000000317007210 */ /* 0x000fe20007ffe0ff */
[----:B------:R-:W-:Y:S01]  /*a810*/  WARPSYNC 0xffffffff ;  /* 0xffffffff00007948 */ /* 0x000fe20003800000 */
[----:B------:R-:W-:Y:S02]  /*a820*/  BAR.SYNC.DEFER_BLOCKING 0x0 ;  /* 0x0000000000007b1d */ /* 0x000fe40000010000 */
[----:B------:R-:W-:-:S04]  /*a830*/  ISETP.GE.U32.AND P0, PT, R0, c[0x0][0x0], PT ;  /* 0x0000000000007a0c */ /* 0x000fc80003f06070 */
[----:B------:R-:W-:-:S13]  /*a840*/  ISETP.GE.U32.OR P0, PT, R23, R3, P0 ;  /* 0x000000031700720c */ /* 0x000fda0000706470 */
[----:B------:R-:W-:Y:S01]  /*a850*/  @!P0 IMAD R0, R3, 0x10, R10 ;  /* 0x0000001003008824 */ /* 0x000fe200078e020a */
[----:B------:R-:W-:-:S04]  /*a860*/  SHF.R.S32.HI R3, RZ, 0x1, R3 ;  /* 0x00000001ff037819 */ /* 0x000fc80000011403 */
[----:B0-----:R-:W0:Y:S02]  /*a870*/  @!P0 LDS.128 R4, [R0] ;  /* 0x0000000000048984 */ /* 0x001e240000000c00 */
[----:B0-----:R-:W-:Y:S02]  /*a880*/  @!P0 FADD.FTZ R24, R24, R4 ;  /* 0x0000000418188221 */ /* 0x001fe40000010000 */
[----:B------:R-:W-:Y:S02]  /*a890*/  @!P0 FADD.FTZ R25, R25, R5 ;  /* 0x0000000519198221 */ /* 0x000fe40000010000 */
[----:B------:R-:W-:Y:S02]  /*a8a0*/  @!P0 FADD.FTZ R26, R26, R6 ;  /* 0x000000061a1a8221 */ /* 0x000fe40000010000 */
[----:B------:R-:W-:-:S05]  /*a8b0*/  @!P0 FADD.FTZ R27, R27, R7 ;  /* 0x000000071b1b8221 */ /* 0x000fca0000010000 */
[----:B------:R0:W-:Y:S01]  /*a8c0*/  @!P0 STS.128 [R8.X16+0x10], R24 ;  /* 0x0000101808008388 */ /* 0x0001e2000000cc00 */
[----:B------:R-:W-:-:S13]  /*a8d0*/  ISETP.GE.AND P0, PT, R3, 0x20, PT ;  /* 0x000000200300780c */ /* 0x000fda0003f06270 */
[----:B------:R-:W-:Y:S05]  /*a8e0*/  @P0 BRA `(.L_x_5315) ;  /* 0xffffff1000000947 */ /* 0x000fea000383ffff */
[----:B------:R-:W-:-:S10]  /*a8f0*/  HFMA2.MMA R0, -RZ, RZ, 0, 1.9073486328125e-06 ;  /* 0x00000020ff007435 */ /* 0x000fd400000001ff */
.L_x_5314:
[----:B0-----:R-:W-:Y:S01]  /*a900*/  ISETP.GE.AND P0, PT, R0, 0x2, PT ;  /* 0x000000020000780c */ /* 0x001fe20003f06270 */
[----:B------:R-:W-:Y:S01]  /*a910*/  WARPSYNC 0xffffffff ;  /* 0xffffffff00007948 */ /* 0x000fe20003800000 */
[----:B------:R-:W-:Y:S11]  /*a920*/  BAR.SYNC.DEFER_BLOCKING 0x0 ;  /* 0x0000000000007b1d */ /* 0x000ff60000010000 */
[----:B------:R-:W-:Y:S05]  /*a930*/  @!P0 BRA `(.L_x_5313) ;  /* 0x000000c000008947 */ /* 0x000fea0003800000 */
[----:B------:R-:W-:-:S05]  /*a940*/  IMAD.MOV.U32 R3, RZ, RZ, 0x1 ;  /* 0x00000001ff037424 */ /* 0x000fca00078e00ff */
.L_x_5316:
[----:B------:R-:W0:Y:S04]  /*a950*/  SHFL.DOWN PT, R5, R24, R3, 0x1f ;  /* 0x08001f0318057589 */ /* 0x000e2800000e0000 */
[----:B------:R-:W1:Y:S04]  /*a960*/  SHFL.DOWN PT, R4, R25, R3, 0x1f ;  /* 0x08001f0319047589 */ /* 0x000e6800000e0000 */
[----:B------:R-:W2:Y:S04]  /*a970*/  SHFL.DOWN PT, R7, R26, R3, 0x1f ;  /* 0x08001f031a077589 */ /* 0x000ea800000e0000 */
[----:B------:R3:W4:Y:S02]  /*a980*/  SHFL.DOWN PT, R6, R27, R3, 0x1f ;  /* 0x08001f031b067589 */ /* 0x00072400000e0000 */
[----:B---3--:R-:W-:Y:S01]  /*a990*/  SHF.L.U32 R3, R3, 0x1, RZ ;  /* 0x0000000103037819 */ /* 0x008fe200000006ff */
[----:B0-----:R-:W-:-:S03]  /*a9a0*/  FADD.FTZ R24, R5, R24 ;  /* 0x0000001805187221 */ /* 0x001fc60000010000 */
[----:B------:R-:W-:Y:S01]  /*a9b0*/  ISETP.GE.AND P0, PT, R3, R0, PT ;  /* 0x000000000300720c */ /* 0x000fe20003f06270 */
[----:B-1----:R-:W-:Y:S02]  /*a9c0*/  FADD.FTZ R25, R4, R25 ;  /* 0x0000001904197221 */ /* 0x002fe40000010000 */
[----:B--2---:R-:W-:Y:S02]  /*a9d0*/  FADD.FTZ R26, R7, R26 ;  /* 0x0000001a071a7221 */ /* 0x004fe40000010000 */
[----:B----4-:R-:W-:-:S08]  /*a9e0*/  FADD.FTZ R27, R6, R27 ;  /* 0x0000001b061b7221 */ /* 0x010fd00000010000 */
[----:B------:R-:W-:Y:S05]  /*a9f0*/  @!P0 BRA `(.L_x_5316) ;  /* 0xffffff5000008947 */ /* 0x000fea000383ffff */
.L_x_5313:
        /* <DEDUP_REMOVED lines=204> */
.L_x_5317:
        /* <DEDUP_REMOVED lines=202> */
.L_x_5318:
[----:B------:R-:W-:Y:S01]  /*c360*/  IADD3 R10, P1, R28, c[0x0][0x540], RZ ;  /* 0x000150001c0a7a10 */ /* 0x000fe20007f3e0ff */
[----:B------:R-:W-:-:S03]  /*c370*/  CS2R R18, SRZ ;  /* 0x0000000000127805 */ /* 0x000fc6000001ff00 */
        /* <DEDUP_REMOVED lines=201> */
.L_x_5319:
        /* <DEDUP_REMOVED lines=201> */
[----:B------:R-:W-:-:S03]  /*dca0*/  @P0 IMAD R19, R8, c[0x0][0x52c], R19 ;  /* 0x00014b0008130a24 */ /* 0x000fc600078e0213 */
.L_x_5320:
[----:B------:R-:W-:Y:S01]  /*dcb0*/  ISETP.NE.U32.AND P0, PT, RZ, c[0x0][0x550], PT ;  /* 0x00015400ff007a0c */ /* 0x000fe20003f05070 */
[----:B------:R-:W-:Y:S01]  /*dcc0*/  CS2R R8, SRZ ;  /* 0x0000000000087805 */ /* 0x000fe2000001ff00 */
[----:B------:R-:W-:Y:S01]  /*dcd0*/  IADD3 R4, P1, R19, c[0x0][0x540], RZ ;  /* 0x0001500013047a10 */ /* 0x000fe20007f3e0ff */
[----:B------:R-:W-:Y:S01]  /*dce0*/  IMAD.MOV.U32 R0, RZ, RZ, RZ ;  /* 0x000000ffff007224 */ /* 0x000fe200078e00ff */
[----:B------:R-:W-:Y:S02]  /*dcf0*/  ISETP.NE.AND.EX P0, PT, RZ, c[0x0][0x554], PT, P0 ;  /* 0x00015500ff007a0c */ /* 0x000fe40003f05300 */
[----:B------:R-:W-:-:S11]  /*dd00*/  IADD3.X R5, RZ, c[0x0][0x544], RZ, P1, !PT ;  /* 0x00015100ff057a10 */ /* 0x000fd60000ffe4ff */
[----:B------:R-:W-:Y:S05]  /*dd10*/  @!P0 BRA `(.L_x_5321) ;  /* 0x0000087000008947 */ /* 0x000fea0003800000 */
[----:B------:R-:W-:Y:S01]  /*dd20*/  HFMA2.MMA R8, -RZ, RZ, 0, 2.384185791015625e-07 ;  /* 0x00000004ff087435 */ /* 0x000fe200000001ff */
[----:B------:R-:W-:Y:S01]  /*dd30*/  BSSY B0, `(.L_x_5322) ;  /* 0x0000028000007945 */ /* 0x000fe20003800000 */
[----:B------:R-:W-:Y:S01]  /*dd40*/  MOV R21, 0x2 ;  /* 0x0000000200157802 */ /* 0x000fe20000000f00 */
[----:B------:R-:W-:Y:S02]  /*dd50*/  IMAD.MOV.U32 R31, RZ, RZ, RZ ;  /* 0x000000ffff1f7224 */ /* 0x000fe400078e00ff */
[----:B------:R-:W-:-:S05]  /*dd60*/  IMAD.MOV.U32 R9, RZ, RZ, 0x0 ;  /* 0x00000000ff097424 */ /* 0x000fca00078e00ff */
.L_x_5326:
[----:B------:R-:W-:Y:S01]  /*dd70*/  LOP3.LUT R0, R31, R9, RZ, 0xfc, !PT ;  /* 0x000000091f007212 */ /* 0x000fe200078efcff */
[----:B------:R-:W-:Y:S01]  /*dd80*/  BSSY B1, `(.L_x_5323) ;  /* 0x000001d000017945 */ /* 0x000fe20003800000 */
[----:B------:R-:W-:Y:S02]  /*dd90*/  IMAD.MOV.U32 R3, RZ, RZ, R9 ;  /* 0x000000ffff037224 */ /* 0x000fe400078e0009 */
[----:B------:R-:W-:Y:S02]  /*dda0*/  ISETP.NE.U32.AND P0, PT, R0, RZ, PT ;  /* 0x000000ff0000720c */ /* 0x000fe40003f05070 */
[----:B------:R-:W-:-:S11]  /*ddb0*/  MOV R0, R8 ;  /* 0x0000000800007202 */ /* 0x000fd60000000f00 */
[----:B------:R-:W-:Y:S05]  /*ddc0*/  @!P0 BRA `(.L_x_5324) ;  /* 0x0000005000008947 */ /* 0x000fea0003800000 */
[----:B------:R-:W-:Y:S01]  /*ddd0*/  MOV R29, R8 ;  /* 0x00000008001d7202 */ /* 0x000fe20000000f00 */
[----:B------:R-:W-:Y:S01]  /*dde0*/  IMAD.MOV.U32 R8, RZ, RZ, R21 ;  /* 0x000000ffff087224 */ /* 0x000fe200078e0015 */
[----:B------:R-:W-:Y:S02]  /*ddf0*/  MOV R30, 0xde10 ;  /* 0x0000de10001e7802 */ /* 0x000fe40000000f00 */
[----:B------:R-:W-:Y:S05]  /*de00*/  CALL.REL.NOINC `($__internal_15_$__cuda_sm20_rem_u64) ;  /* 0x00006b4000007944 */ /* 0x000fea0003c00000 */
[----:B------:R-:W-:Y:S05]  /*de10*/  BRA `(.L_x_5325) ;  /* 0x0000013000007947 */ /* 0x000fea0003800000 */
.L_x_5324:
        /* <DEDUP_REMOVED lines=17> */
[----:B------:R-:W-:-:S05]  /*df30*/  @!P1 LOP3.LUT R15, RZ, R8, RZ, 0x33, !PT ;  /* 0x00000008ff0f9212 */ /* 0x000fca00078e33ff */
[----:B------:R-:W-:Y:S02]  /*df40*/  IMAD.MOV.U32 R8, RZ, RZ, R15 ;  /* 0x000000ffff087224 */ /* 0x000fe400078e000f */
.L_x_5325:
[----:B------:R-:W-:Y:S05]  /*df50*/  BSYNC B1 ;  /* 0x0000000000017941 */ /* 0x000fea0003800000 */
.L_x_5323:
[----:B------:R-:W-:Y:S01]  /*df60*/  ISETP.NE.U32.AND P0, PT, R8, RZ, PT ;  /* 0x000000ff0800720c */ /* 0x000fe20003f05070 */
[----:B------:R-:W-:Y:S01]  /*df70*/  IMAD.MOV.U32 R21, RZ, RZ, R0 ;  /* 0x000000ffff157224 */ /* 0x000fe200078e0000 */
[----:B------:R-:W-:Y:S02]  /*df80*/  MOV R31, R3 ;  /* 0x00000003001f7202 */ /* 0x000fe40000000f00 */
[----:B------:R-:W-:-:S13]  /*df90*/  ISETP.NE.AND.EX P0, PT, R9, RZ, PT, P0 ;  /* 0x000000ff0900720c */ /* 0x000fda0003f05300 */
[----:B------:R-:W-:Y:S05]  /*dfa0*/  @P0 BRA `(.L_x_5326) ;  /* 0xfffffdc000000947 */ /* 0x000fea000383ffff */
[----:B------:R-:W-:Y:S05]  /*dfb0*/  BSYNC B0 ;  /* 0x0000000000007941 */ /* 0x000fea0003800000 */
.L_x_5322:
[----:B------:R-:W-:Y:S01]  /*dfc0*/  ISETP.NE.U32.AND P2, PT, R3, RZ, PT ;  /* 0x000000ff0300720c */ /* 0x000fe20003f45070 */
[----:B------:R-:W-:-:S12]  /*dfd0*/  BSSY B0, `(.L_x_5327) ;  /* 0x000001c000007945 */ /* 0x000fd80003800000 */
[----:B------:R-:W-:Y:S05]  /*dfe0*/  @!P2 BRA `(.L_x_5328) ;  /* 0x000000700000a947 */ /* 0x000fea0003800000 */
[----:B------:R-:W-:Y:S01]  /*dff0*/  HFMA2.MMA R29, -RZ, RZ, 0, 0 ;  /* 0x00000000ff1d7435 */ /* 0x000fe200000001ff */
[----:B------:R-:W-:Y:S01]  /*e000*/  IMAD.MOV.U32 R32, RZ, RZ, 0x4 ;  /* 0x00000004ff207424 */ /* 0x000fe200078e00ff */
[----:B------:R-:W-:-:S04]  /*e010*/  MOV R30, 0xe030 ;  /* 0x0000e030001e7802 */ /* 0x000fc80000000f00 */
[----:B------:R-:W-:Y:S05]  /*e020*/  CALL.REL.NOINC `($__internal_14_$__cuda_sm20_div_u64) ;  /* 0x000064d000007944 */ /* 0x000fea0003c00000 */
[----:B------:R-:W-:Y:S01]  /*e030*/  IMAD.MOV.U32 R8, RZ, RZ, R14 ;  /* 0x000000ffff087224 */ /* 0x000fe200078e000e */
[----:B------:R-:W-:Y:S01]  /*e040*/  MOV R9, R15 ;  /* 0x0000000f00097202 */ /* 0x000fe20000000f00 */
[----:B------:R-:W-:Y:S05]  /*e050*/  BRA `(.L_x_5329) ;  /* 0x0000013000007947 */ /* 0x000fea0003800000 */
.L_x_5328:
        /* <DEDUP_REMOVED lines=15> */
[----:B------:R-:W-:Y:S01]  /*e150*/  ISETP.GE.U32.AND P1, PT, R9, R0, PT ;  /* 0x000000000900720c */ /* 0x000fe20003f26070 */
[----:B------:R-:W-:-:S12]  /*e160*/  IMAD.MOV.U32 R9, RZ, RZ, RZ ;  /* 0x000000ffff097224 */ /* 0x000fd800078e00ff */
[----:B------:R-:W-:Y:S02]  /*e170*/  @P1 IADD3 R8, R8, 0x1, RZ ;  /* 0x0000000108081810 */ /* 0x000fe40007ffe0ff */
[----:B------:R-:W-:Y:S02]  /*e180*/  @!P3 LOP3.LUT R8, RZ, R0, RZ, 0x33, !PT ;  /* 0x00000000ff08b212 */ /* 0x000fe400078e33ff */
.L_x_5329:
[----:B------:R-:W-:Y:S05]  /*e190*/  BSYNC B0 ;  /* 0x0000000000007941 */ /* 0x000fea0003800000 */
.L_x_5327:
[----:B------:R-:W-:Y:S01]  /*e1a0*/  BSSY B0, `(.L_x_5330) ;  /* 0x000001a000007945 */ /* 0x000fe20003800000 */
[----:B------:R-:W-:Y:S05]  /*e1b0*/  @!P2 BRA `(.L_x_5331) ;  /* 0x000000500000a947 */ /* 0x000fea0003800000 */
[----:B------:R-:W-:Y:S01]  /*e1c0*/  MOV R32, 0x2 ;  /* 0x0000000200207802 */ /* 0x000fe20000000f00 */
[----:B------:R-:W-:Y:S01]  /*e1d0*/  IMAD.MOV.U32 R29, RZ, RZ, RZ ;  /* 0x000000ffff1d7224 */ /* 0x000fe200078e00ff */
[----:B------:R-:W-:Y:S02]  /*e1e0*/  MOV R30, 0xe200 ;  /* 0x0000e200001e7802 */ /* 0x000fe40000000f00 */
[----:B------:R-:W-:Y:S05]  /*e1f0*/  CALL.REL.NOINC `($__internal_14_$__cuda_sm20_div_u64) ;  /* 0x0000630000007944 */ /* 0x000fea0003c00000 */
[----:B------:R-:W-:Y:S05]  /*e200*/  BRA `(.L_x_5332) ;  /* 0x0000013000007947 */ /* 0x000fea0003800000 */
.L_x_5331:
        /* <DEDUP_REMOVED lines=8> */
[----:B------:R-:W-:Y:S01]  /*e290*/  IMAD.HI.U32 R3, R15, R3, R14 ;  /* 0x000000030f037227 */ /* 0x000fe200078e000e */
[----:B------:R-:W-:-:S05]  /*e2a0*/  HFMA2.MMA R15, -RZ, RZ, 0, 0 ;  /* 0x00000000ff0f7435 */ /* 0x000fca00000001ff */
        /* <DEDUP_REMOVED lines=9> */
.L_x_5332:
[----:B------:R-:W-:Y:S05]  /*e340*/  BSYNC B0 ;  /* 0x0000000000007941 */ /* 0x000fea0003800000 */
.L_x_5330:
[-C--:B------:R-:W-:Y:S01]  /*e350*/  IMAD R3, R9, R22.reuse, RZ ;  /* 0x0000001609037224 */ /* 0x080fe200078e02ff */
[----:B------:R-:W-:Y:S01]  /*e360*/  BSSY B0, `(.L_x_5333) ;  /* 0x000001f000007945 */ /* 0x000fe20003800000 */
[----:B------:R-:W-:-:S04]  /*e370*/  IMAD.WIDE.U32 R32, R8, R22, RZ ;  /* 0x0000001608207225 */ /* 0x000fc800078e00ff */
[----:B------:R-:W-:-:S05]  /*e380*/  IMAD.IADD R29, R33, 0x1, R3 ;  /* 0x00000001211d7824 */ /* 0x000fca00078e0203 */
[----:B------:R-:W-:-:S13]  /*e390*/  LOP3.LUT P0, RZ, R29, 0x7, RZ, 0xc0, !PT ;  /* 0x000000071dff7812 */ /* 0x000fda000780c0ff */
[----:B------:R-:W-:Y:S05]  /*e3a0*/  @!P0 BRA `(.L_x_5334) ;  /* 0x0000007000008947 */ /* 0x000fea0003800000 */
[----:B------:R-:W-:Y:S01]  /*e3b0*/  MOV R0, R14 ;  /* 0x0000000e00007202 */ /* 0x000fe20000000f00 */
[----:B------:R-:W-:Y:S01]  /*e3c0*/  IMAD.MOV.U32 R3, RZ, RZ, R15 ;  /* 0x000000ffff037224 */ /* 0x000fe200078e000f */
[----:B------:R-:W-:Y:S02]  /*e3d0*/  MOV R30, 0xe3f0 ;  /* 0x0000e3f0001e7802 */ /* 0x000fe40000000f00 */
[----:B------:R-:W-:Y:S05]  /*e3e0*/  CALL.REL.NOINC `($__internal_14_$__cuda_sm20_div_u64) ;  /* 0x0000611000007944 */ /* 0x000fea0003c00000 */
[----:B------:R-:W-:Y:S01]  /*e3f0*/  MOV R8, R14 ;  /* 0x0000000e00087202 */ /* 0x000fe20000000f00 */
[----:B------:R-:W-:Y:S01]  /*e400*/  IMAD.MOV.U32 R9, RZ, RZ, R15 ;  /* 0x000000ffff097224 */ /* 0x000fe200078e000f */
[----:B------:R-:W-:Y:S05]  /*e410*/  BRA `(.L_x_5335) ;  /* 0x0000013000007947 */ /* 0x000fea0003800000 */
.L_x_5334:
[----:B------:R-:W0:Y:S01]  /*e420*/  I2F.U32.RP R0, R14 ;  /* 0x0000000e00007306 */ /* 0x000e220000209000 */
[----:B------:R-:W-:-:S07]  /*e430*/  ISETP.NE.U32.AND P2, PT, R14, RZ, PT ;  /* 0x000000ff0e00720c */ /* 0x000fce0003f45070 */
[----:B0-----:R-:W0:Y:S02]  /*e440*/  MUFU.RCP R0, R0 ;  /* 0x0000000000007308 */ /* 0x001e240000001000 */
[----:B0-----:R-:W-:-:S06]  /*e450*/  IADD3 R8, R0, 0xffffffe, RZ ;  /* 0x0ffffffe00087810 */ /* 0x001fcc0007ffe0ff */
[----:B------:R0:W1:Y:S02]  /*e460*/  F2I.FTZ.U32.TRUNC.NTZ R9, R8 ;  /* 0x0000000800097305 */ /* 0x000064000021f000 */
[----:B0-----:R-:W-:Y:S01]  /*e470*/  IMAD.MOV.U32 R8, RZ, RZ, RZ ;  /* 0x000000ffff087224 */ /* 0x001fe200078e00ff */
[----:B-1----:R-:W-:-:S05]  /*e480*/  IADD3 R3, RZ, -R9, RZ ;  /* 0x80000009ff037210 */ /* 0x002fca0007ffe0ff */
[----:B------:R-:W-:-:S04]  /*e490*/  IMAD R3, R3, R14, RZ ;  /* 0x0000000e03037224 */ /* 0x000fc800078e02ff */
[----:B------:R-:W-:-:S06]  /*e4a0*/  IMAD.HI.U32 R9, R9, R3, R8 ;  /* 0x0000000309097227 */ /* 0x000fcc00078e0008 */
[----:B------:R-:W-:Y:S01]  /*e4b0*/  IMAD.HI.U32 R8, R9, R32, RZ ;  /* 0x0000002009087227 */ /* 0x000fe200078e00ff */
[----:B------:R-:W-:-:S04]  /*e4c0*/  HFMA2.MMA R9, -RZ, RZ, 0, 0 ;  /* 0x00000000ff097435 */ /* 0x000fc800000001ff */
[----:B------:R-:W-:-:S05]  /*e4d0*/  IADD3 R33, -R8, RZ, RZ ;  /* 0x000000ff08217210 */ /* 0x000fca0007ffe1ff */
[----:B------:R-:W-:-:S05]  /*e4e0*/  IMAD R33, R14, R33, R32 ;  /* 0x000000210e217224 */ /* 0x000fca00078e0220 */
[----:B------:R-:W-:-:S13]  /*e4f0*/  ISETP.GE.U32.AND P0, PT, R33, R14, PT ;  /* 0x0000000e2100720c */ /* 0x000fda0003f06070 */
[----:B------:R-:W-:Y:S01]  /*e500*/  @P0 IMAD.IADD R33, R33, 0x1, -R14 ;  /* 0x0000000121210824 */ /* 0x000fe200078e0a0e */
[----:B------:R-:W-:-:S04]  /*e510*/  @P0 IADD3 R8, R8, 0x1, RZ ;  /* 0x0000000108080810 */ /* 0x000fc80007ffe0ff */
[----:B------:R-:W-:-:S13]  /*e520*/  ISETP.GE.U32.AND P1, PT, R33, R14, PT ;  /* 0x0000000e2100720c */ /* 0x000fda0003f26070 */
[----:B------:R-:W-:Y:S02]  /*e530*/  @P1 IADD3 R8, R8, 0x1, RZ ;  /* 0x0000000108081810 */ /* 0x000fe40007ffe0ff */
[----:B------:R-:W-:Y:S02]  /*e540*/  @!P2 LOP3.LUT R8, RZ, R14, RZ, 0x33, !PT ;  /* 0x0000000eff08a212 */ /* 0x000fe400078e33ff */
.L_x_5335:
[----:B------:R-:W-:Y:S05]  /*e550*/  BSYNC B0 ;  /* 0x0000000000007941 */ /* 0x000fea0003800000 */
.L_x_5333:
[----:B------:R-:W-:-:S04]  /*e560*/  IADD3 R8, P0, R8, c[0x0][0x550], RZ ;  /* 0x0001540008087a10 */ /* 0x000fc80007f1e0ff */
[----:B------:R-:W-:-:S05]  /*e570*/  IADD3.X R9, R9, c[0x0][0x554], RZ, P0, !PT ;  /* 0x0001550009097a10 */ /* 0x000fca00007fe4ff */
[----:B------:R-:W-:Y:S02]  /*e580*/  IMAD.MOV.U32 R0, RZ, RZ, R9 ;  /* 0x000000ffff007224 */ /* 0x000fe400078e0009 */
.L_x_5321:
[----:B------:R-:W-:-:S13]  /*e590*/  ISETP.NE.AND P0, PT, RZ, c[0x0][0x188], PT ;  /* 0x00006200ff007a0c */ /* 0x000fda0003f05270 */
[----:B------:R-:W-:Y:S05]  /*e5a0*/  @!P0 BRA `(.L_x_5336) ;  /* 0x00004ef000008947 */ /* 0x000fea0003800000 */
[----:B------:R-:W0:Y:S01]  /*e5b0*/  S2R R3, SR_CTAID.X ;  /* 0x0000000000037919 */ /* 0x000e220000002500 */
[----:B------:R-:W-:Y:S01]  /*e5c0*/  ISETP.NE.AND P0, PT, RZ, c[0x0][0x33c], PT ;  /* 0x0000cf00ff007a0c */ /* 0x000fe20003f05270 */
        /* <DEDUP_REMOVED lines=205> */
.L_x_5337:
        /* <DEDUP_REMOVED lines=202> */
.L_x_5338:
        /* <DEDUP_REMOVED lines=204> */
.L_x_5339:
        /* <DEDUP_REMOVED lines=202> */
.L_x_5340:
        /* <DEDUP_REMOVED lines=11> */
.L_x_5342:
[----:B------:R-:W-:Y:S05]  /*11950*/  BSYNC B0 ;  /* 0x0000000000007941 */ /* 0x000fea0003800000 */
.L_x_5341:
        /* <DEDUP_REMOVED lines=11> */
[----:B------:R0:W-:Y:S04]  /*11a10*/  STG.E [R4.64], R24 ;  /* 0x0000001804007986 */ /* 0x0001e8000c101924 */
[----:B------:R0:W-:Y:S04]  /*11a20*/  STG.E [R4.64+0x4], R25 ;  /* 0x0000041904007986 */ /* 0x0001e8000c101924 */
[----:B------:R0:W-:Y:S04]  /*11a30*/  STG.E [R4.64+0x8], R26 ;  /* 0x0000081a04007986 */ /* 0x0001e8000c101924 */
[----:B------:R0:W-:Y:S02]  /*11a40*/  STG.E [R4.64+0xc], R27 ;  /* 0x00000c1b04007986 */ /* 0x0001e4000c101924 */
.L_x_5344:
[----:B------:R-:W-:Y:S05]  /*11a50*/  BSYNC B0 ;  /* 0x0000000000007941 */ /* 0x000fea0003800000 */
.L_x_5343:
        /* <DEDUP_REMOVED lines=31> */
.L_x_5346:
[----:B------:R-:W-:Y:S05]  /*11c50*/  BSYNC B0 ;  /* 0x0000000000007941 */ /* 0x000fea0003800000 */
.L_x_5345:
        /* <DEDUP_REMOVED lines=24> */
[----:B------:R-:W-:Y:S01]  /*11de0*/  IMAD.MOV.U32 R17, RZ, RZ, c[0x0][0x164] ;  /* 0x00005900ff117624 */ /* 0x000fe200078e00ff */
[----:B------:R-:W-:Y:S01]  /*11df0*/  MOV R18, c[0x0][0x164] ;  /* 0x0000590000127a02 */ /* 0x000fe20000000f00 */
[----:B------:R-:W-:Y:S02]  /*11e00*/  IMAD.MOV.U32 R19, RZ, RZ, c[0x0][0x164] ;  /* 0x00005900ff137624 */ /* 0x000fe400078e00ff */
.L_x_5351:
[----:B------:R-:W-:Y:S01]  /*11e10*/  HFMA2.MMA R5, -RZ, RZ, 0, 9.5367431640625e-07 ;  /* 0x00000010ff057435 */ /* 0x000fe200000001ff */
[----:B------:R-:W-:-:S09]  /*11e20*/  IMAD R4, R3, c[0x0][0x10], R6 ;  /* 0x0000040003047a24 */ /* 0x000fd200078e0206 */
[----:B------:R-:W-:-:S05]  /*11e30*/  IMAD.WIDE.U32 R4, R4, R5, c[0x0][0x558] ;  /* 0x0001560004047625 */ /* 0x000fca00078e0005 */
[----:B------:R-:W2:Y:S04]  /*11e40*/  LDG.E R7, [R4.64] ;  /* 0x0000002404077981 */ /* 0x000ea8000c1e1900 */
[----:B------:R-:W3:Y:S04]  /*11e50*/  LDG.E R24, [R4.64+0x4] ;  /* 0x0000042404187981 */ /* 0x000ee8000c1e1900 */
[----:B------:R-:W4:Y:S04]  /*11e60*/  LDG.E R25, [R4.64+0x8] ;  /* 0x0000082404197981 */ /* 0x000f28000c1e1900 */
[----:B------:R-:W5:Y:S01]  /*11e70*/  LDG.E R26, [R4.64+0xc] ;  /* 0x00000c24041a7981 */ /* 0x000f62000c1e1900 */
[----:B------:R-:W-:-:S04]  /*11e80*/  IMAD.MOV.U32 R27, RZ, RZ, c[0x0][0x0] ;  /* 0x00000000ff1b7624 */ /* 0x000fc800078e00ff */
[----:B------:R-:W-:-:S05]  /*11e90*/  IMAD R6, R27, c[0x0][0x4], R6 ;  /* 0x000001001b067a24 */ /* 0x000fca00078e0206 */
[----:B------:R-:W-:Y:S01]  /*11ea0*/  ISETP.GE.U32.AND P0, PT, R6, c[0x0][0x17c], PT ;  /* 0x00005f0006007a0c */ /* 0x000fe20003f06070 */
[----:B--2---:R-:W-:Y:S02]  /*11eb0*/  FADD.FTZ R16, R7, R16 ;  /* 0x0000001007107221 */ /* 0x004fe40000010000 */
[----:B---3--:R-:W-:Y:S02]  /*11ec0*/  FADD.FTZ R17, R24, R17 ;  /* 0x0000001118117221 */ /* 0x008fe40000010000 */
[----:B----4-:R-:W-:Y:S02]  /*11ed0*/  FADD.FTZ R18, R25, R18 ;  /* 0x0000001219127221 */ /* 0x010fe40000010000 */
[----:B-----5:R-:W-:-:S06]  /*11ee0*/  FADD.FTZ R19, R26, R19 ;  /* 0x000000131a137221 */ /* 0x020fcc0000010000 */
[----:B------:R-:W-:Y:S05]  /*11ef0*/  @!P0 BRA `(.L_x_5351) ;  /* 0xffffff1000008947 */ /* 0x000fea000383ffff */
.L_x_5350:
[----:B------:R-:W-:Y:S05]  /*11f00*/  BSYNC B1 ;  /* 0x0000000000017941 */ /* 0x000fea0003800000 */
.L_x_5349:
[----:B------:R-:W-:Y:S05]  /*11f10*/  BRA `(.L_x_5352) ;  /* 0x0000018000007947 */ /* 0x000fea0003800000 */
.L_x_5348:
        /* <DEDUP_REMOVED lines=9> */
.L_x_5353:
[----:B------:R-:W-:Y:S02]  /*11fb0*/  IMAD R4, R3, c[0x0][0x10], R6 ;  /* 0x0000040003047a24 */ /* 0x000fe400078e0206 */
[----:B------:R-:W-:Y:S02]  /*11fc0*/  IMAD.MOV.U32 R5, RZ, RZ, 0x10 ;  /* 0x00000010ff057424 */ /* 0x000fe400078e00ff */
[----:B------:R-:W-:-:S04]  /*11fd0*/  IMAD R4, R4, c[0x0][0x0], R23 ;  /* 0x0000000004047a24 */ /* 0x000fc800078e0217 */
[----:B------:R-:W-:-:S05]  /*11fe0*/  IMAD.WIDE.U32 R4, R4, R5, c[0x0][0x558] ;  /* 0x0001560004047625 */ /* 0x000fca00078e0005 */
[----:B------:R-:W2:Y:S04]  /*11ff0*/  LDG.E R7, [R4.64] ;  /* 0x0000002404077981 */ /* 0x000ea8000c1e1900 */
[----:B------:R-:W3:Y:S04]  /*12000*/  LDG.E R24, [R4.64+0x4] ;  /* 0x0000042404187981 */ /* 0x000ee8000c1e1900 */
[----:B------:R-:W4:Y:S04]  /*12010*/  LDG.E R25, [R4.64+0x8] ;  /* 0x0000082404197981 */ /* 0x000f28000c1e1900 */
[----:B------:R-:W5:Y:S01]  /*12020*/  LDG.E R26, [R4.64+0xc] ;  /* 0x00000c24041a7981 */ /* 0x000f62000c1e1900 */
[----:B------:R-:W-:-:S04]  /*12030*/  IADD3 R6, R6, c[0x0][0x4], RZ ;  /* 0x0000010006067a10 */ /* 0x000fc80007ffe0ff */
[----:B------:R-:W-:Y:S01]  /*12040*/  ISETP.GE.U32.AND P0, PT, R6, c[0x0][0x17c], PT ;  /* 0x00005f0006007a0c */ /* 0x000fe20003f06070 */
[----:B--2---:R-:W-:Y:S02]  /*12050*/  FADD.FTZ R16, R7, R16 ;  /* 0x0000001007107221 */ /* 0x004fe40000010000 */
[----:B---3--:R-:W-:Y:S02]  /*12060*/  FADD.FTZ R17, R24, R17 ;  /* 0x0000001118117221 */ /* 0x008fe40000010000 */
[----:B----4-:R-:W-:Y:S02]  /*12070*/  FADD.FTZ R18, R25, R18 ;  /* 0x0000001219127221 */ /* 0x010fe40000010000 */
[----:B-----5:R-:W-:-:S06]  /*12080*/  FADD.FTZ R19, R26, R19 ;  /* 0x000000131a137221 */ /* 0x020fcc0000010000 */
[----:B------:R-:W-:Y:S05]  /*12090*/  @!P0 BRA `(.L_x_5353) ;  /* 0xffffff1000008947 */ /* 0x000fea000383ffff */
.L_x_5352:
[----:B------:R-:W-:Y:S05]  /*120a0*/  BSYNC B0 ;  /* 0x0000000000007941 */ /* 0x000fea0003800000 */
.L_x_5347:
[----:B------:R-:W-:Y:S01]  /*120b0*/  IMAD R3, R2, c[0x0][0x0], R23 ;  /* 0x0000000002037a24 */ /* 0x000fe200078e0217 */
[----:B------:R-:W-:Y:S01]  /*120c0*/  ULDC UR4, c[0x0][0x4] ;  /* 0x0000010000047ab9 */ /* 0x000fe20000000800 */
[----:B------:R-:W-:Y:S01]  /*120d0*/  ISETP.NE.AND P2, PT, RZ, c[0x0][0x180], PT ;  /* 0x00006000ff007a0c */ /* 0x000fe20003f45270 */
[----:B------:R-:W-:Y:S02]  /*120e0*/  USHF.R.U32.HI UR4, URZ, 0x1, UR4 ;  /* 0x000000013f047899 */ /* 0x000fe40008011604 */
[----:B------:R0:W-:Y:S04]  /*120f0*/  STS.128 [R3.X16+0x10], R16 ;  /* 0x0000101003007388 */ /* 0x0001e8000000cc00 */
[----:B------:R-:W-:-:S13]  /*12100*/  ISETP.NE.AND P0, PT, RZ, UR4, PT ;  /* 0x00000004ff007c0c */ /* 0x000fda000bf05270 */
[----:B------:R-:W-:Y:S05]  /*12110*/  @!P0 BRA `(.L_x_5354) ;  /* 0x000000f000008947 */ /* 0x000fea0003800000 */
[----:B0-----:R-:W-:-:S05]  /*12120*/  MOV R25, UR4 ;  /* 0x0000000400197c02 */ /* 0x001fca0008000f00 */
.L_x_5355:
[----:B------:R-:W-:Y:S01]  /*12130*/  IMAD.IADD R4, R2, 0x1, R25 ;  /* 0x0000000102047824 */ /* 0x000fe200078e0219 */
[----:B------:R-:W-:Y:S04]  /*12140*/  BAR.SYNC.DEFER_BLOCKING 0x0 ;  /* 0x0000000000007b1d */ /* 0x000fe80000010000 */
        /* <DEDUP_REMOVED lines=12> */
.L_x_5354:
[----:B0-----:R-:W-:Y:S01]  /*12210*/  LEA R2, R3, 0x10, 0x4 ;  /* 0x0000001003027811 */ /* 0x001fe200078e20ff */
[----:B------:R-:W-:Y:S05]  /*12220*/  @!P2 BRA `(.L_x_5356) ;  /* 0x000002800000a947 */ /* 0x000fea0003800000 */
[----:B------:R-:W-:Y:S01]  /*12230*/  MOV R5, c[0x0][0x0] ;  /* 0x0000000000057a02 */ /* 0x000fe20000000f00 */
[----:B------:R-:W-:-:S03]  /*12240*/  IMAD.MOV.U32 R4, RZ, RZ, c[0x0][0x0] ;  /* 0x00000000ff047624 */ /* 0x000fc600078e00ff */
[----:B------:R-:W-:-:S13]  /*12250*/  ISETP.GT.AND P0, PT, R5, 0x20, PT ;  /* 0x000000200500780c */ /* 0x000fda0003f04270 */
[----:B------:R-:W-:Y:S05]  /*12260*/  @!P0 BRA `(.L_x_5357) ;  /* 0x0000015000008947 */ /* 0x000fea0003800000 */
[----:B------:R-:W-:Y:S01]  /*12270*/  LEA.HI R5, R5, c[0x0][0x0], RZ, 0x1 ;  /* 0x0000000005057a11 */ /* 0x000fe200078f08ff */
[----:B------:R0:W-:Y:S01]  /*12280*/  STS.128 [R3.X16+0x10], R16 ;  /* 0x0000101003007388 */ /* 0x0001e2000000cc00 */
[----:B------:R-:W-:Y:S02]  /*12290*/  HFMA2.MMA R4, -RZ, RZ, 0, 1.9073486328125e-06 ;  /* 0x00000020ff047435 */ /* 0x000fe400000001ff */
[----:B------:R-:W-:-:S04]  /*122a0*/  SHF.R.S32.HI R24, RZ, 0x1, R5 ;  /* 0x00000001ff187819 */ /* 0x000fc80000011405 */
[----:B------:R-:W-:-:S13]  /*122b0*/  ISETP.GE.AND P0, PT, R24, 0x20, PT ;  /* 0x000000201800780c */ /* 0x000fda0003f06270 */
[----:B0-----:R-:W-:Y:S05]  /*122c0*/  @!P0 BRA `(.L_x_5357) ;  /* 0x000000f000008947 */ /* 0x001fea0003800000 */
.L_x_5358:
[----:B------:R-:W-:Y:S01]  /*122d0*/  IMAD.IADD R4, R23, 0x1, R24 ;  /* 0x0000000117047824 */ /* 0x000fe200078e0218 */
[----:B------:R-:W-:Y:S04]  /*122e0*/  BAR.SYNC.DEFER_BLOCKING 0x0 ;  /* 0x0000000000007b1d */ /* 0x000fe80000010000 */
[----:B------:R-:W-:-:S04]  /*122f0*/  ISETP.GE.U32.AND P0, PT, R4, c[0x0][0x0], PT ;  /* 0x0000000004007a0c */ /* 0x000fc80003f06070 */
[----:B------:R-:W-:-:S13]  /*12300*/  ISETP.GE.U32.OR P0, PT, R23, R24, P0 ;  /* 0x000000181700720c */ /* 0x000fda0000706470 */
[----:B------:R-:W-:Y:S02]  /*12310*/  @!P0 LEA R4, R24, R2, 0x4 ;  /* 0x0000000218048211 */ /* 0x000fe400078e20ff */
        /* <DEDUP_REMOVED lines=9> */
[----:B------:R-:W-:-:S04]  /*123b0*/  IMAD.MOV.U32 R4, RZ, RZ, 0x20 ;  /* 0x00000020ff047424 */ /* 0x000fc800078e00ff */
.L_x_5357:
[----:B------:R-:W-:Y:S01]  /*123c0*/  BAR.SYNC.DEFER_BLOCKING 0x0 ;  /* 0x0000000000007b1d */ /* 0x000fe20000010000 */
[----:B------:R-:W-:-:S13]  /*123d0*/  ISETP.GE.AND P0, PT, R4, 0x2, PT ;  /* 0x000000020400780c */ /* 0x000fda0003f06270 */
[----:B------:R-:W-:Y:S05]  /*123e0*/  @!P0 BRA `(.L_x_5356) ;  /* 0x000000c000008947 */ /* 0x000fea0003800000 */
[----:B0-----:R-:W-:-:S05]  /*123f0*/  MOV R3, 0x1 ;  /* 0x0000000100037802 */ /* 0x001fca0000000f00 */
.L_x_5359:
[----:B------:R-:W0:Y:S04]  /*12400*/  SHFL.DOWN PT, R5, R16, R3, 0x1f ;  /* 0x08001f0310057589 */ /* 0x000e2800000e0000 */
[----:B------:R-:W1:Y:S04]  /*12410*/  SHFL.DOWN PT, R2, R17, R3, 0x1f ;  /* 0x08001f0311027589 */ /* 0x000e6800000e0000 */
[----:B------:R-:W2:Y:S04]  /*12420*/  SHFL.DOWN PT, R7, R18, R3, 0x1f ;  /* 0x08001f0312077589 */ /* 0x000ea800000e0000 */
[----:B------:R3:W4:Y:S02]  /*12430*/  SHFL.DOWN PT, R6, R19, R3, 0x1f ;  /* 0x08001f0313067589 */ /* 0x00072400000e0000 */
[----:B---3--:R-:W-:-:S02]  /*12440*/  IMAD.SHL.U32 R3, R3, 0x2, RZ ;  /* 0x0000000203037824 */ /* 0x008fc400078e00ff */
[----:B0-----:R-:W-:-:S03]  /*12450*/  FADD.FTZ R16, R5, R16 ;  /* 0x0000001005107221 */ /* 0x001fc60000010000 */
[----:B------:R-:W-:Y:S01]  /*12460*/  ISETP.GE.AND P0, PT, R3, R4, PT ;  /* 0x000000040300720c */ /* 0x000fe20003f06270 */
[----:B-1----:R-:W-:Y:S02]  /*12470*/  FADD.FTZ R17, R2, R17 ;  /* 0x0000001102117221 */ /* 0x002fe40000010000 */
[----:B--2---:R-:W-:Y:S02]  /*12480*/  FADD.FTZ R18, R7, R18 ;  /* 0x0000001207127221 */ /* 0x004fe40000010000 */
[----:B----4-:R-:W-:-:S08]  /*12490*/  FADD.FTZ R19, R6, R19 ;  /* 0x0000001306137221 */ /* 0x010fd00000010000 */
[----:B------:R-:W-:Y:S05]  /*124a0*/  @!P0 BRA `(.L_x_5359) ;  /* 0xffffff5000008947 */ /* 0x000fea000383ffff */
.L_x_5356:
        /* <DEDUP_REMOVED lines=9> */
[----:B0-----:R-:W2:Y:S04]  /*12540*/  LDG.E R3, [R8.64] ;  /* 0x0000002408037981 */ /* 0x001ea8000c1e1900 */
[----:B------:R-:W3:Y:S04]  /*12550*/  LDG.E R0, [R8.64+0x4] ;  /* 0x0000042408007981 */ /* 0x000ee8000c1e1900 */
[----:B------:R-:W4:Y:S04]  /*12560*/  LDG.E R5, [R8.64+0x8] ;  /* 0x0000082408057981 */ /* 0x000f28000c1e1900 */
[----:B------:R-:W5:Y:S01]  /*12570*/  LDG.E R2, [R8.64+0xc] ;  /* 0x00000c2408027981 */ /* 0x000f62000c1e1900 */
[----:B--2---:R-:W-:-:S02]  /*12580*/  FADD.FTZ R16, R16, R3 ;  /* 0x0000000310107221 */ /* 0x004fc40000010000 */
[----:B---3--:R-:W-:Y:S02]  /*12590*/  FADD.FTZ R17, R17, R0 ;  /* 0x0000000011117221 */ /* 0x008fe40000010000 */
[----:B----4-:R-:W-:Y:S02]  /*125a0*/  FADD.FTZ R18, R18, R5 ;  /* 0x0000000512127221 */ /* 0x010fe40000010000 */
[----:B-----5:R-:W-:Y:S02]  /*125b0*/  FADD.FTZ R19, R19, R2 ;  /* 0x0000000213137221 */ /* 0x020fe40000010000 */
.L_x_5361:
[----:B------:R-:W-:Y:S05]  /*125c0*/  @!P1 BRA `(.L_x_5362) ;  /* 0x0000067000009947 */ /* 0x000fea0003800000 */
[----:B------:R-:W-:Y:S01]  /*125d0*/  HFMA2.MMA R23, -RZ, RZ, 0, 5.9604644775390625e-08 ;  /* 0x00000001ff177435 */ /* 0x000fe200000001ff */
[----:B0-----:R-:W-:-:S09]  /*125e0*/  F2FP.BF16.PACK_AB R16, RZ, R16 ;  /* 0x00000010ff10723e */ /* 0x001fd200000010ff */
        /* <DEDUP_REMOVED lines=22> */
.L_x_5363:
[----:B------:R-:W-:Y:S02]  /*12750*/  IADD3 R2, P0, R29, c[0x0][0x540], RZ ;  /* 0x000150001d027a10 */ /* 0x000fe40007f1e0ff */
[----:B------:R-:W-:Y:S02]  /*12760*/  ISETP.NE.AND P6, PT, R23, c[0x0][0x574], PT ;  /* 0x00015d0017007a0c */ /* 0x000fe40003fc5270 */
[----:B------:R-:W-:Y:S02]  /*12770*/  IADD3.X R3, RZ, c[0x0][0x544], RZ, P0, !PT ;  /* 0x00015100ff037a10 */ /* 0x000fe400007fe4ff */
[----:B------:R-:W-:-:S03]  /*12780*/  F2FP.BF16.PACK_AB R17, RZ, R17 ;  /* 0x00000011ff11723e */ /* 0x000fc600000010ff */
        /* <DEDUP_REMOVED lines=21> */
.L_x_5364:
[----:B------:R-:W-:Y:S02]  /*128e0*/  IADD3 R30, P0, R30, c[0x0][0x540], RZ ;  /* 0x000150001e1e7a10 */ /* 0x000fe40007f1e0ff */
[----:B------:R-:W-:Y:S02]  /*128f0*/  ISETP.NE.AND P6, PT, R23, c[0x0][0x574], PT ;  /* 0x00015d0017007a0c */ /* 0x000fe40003fc5270 */
[----:B------:R-:W-:Y:S02]  /*12900*/  IADD3.X R31, RZ, c[0x0][0x544], RZ, P0, !PT ;  /* 0x00015100ff1f7a10 */ /* 0x000fe400007fe4ff */
[----:B------:R-:W-:-:S03]  /*12910*/  F2FP.BF16.PACK_AB R18, RZ, R18 ;  /* 0x00000012ff12723e */ /* 0x000fc600000010ff */
[----:B------:R1:W-:Y:S06]  /*12920*/  STG.E.U16 [R30.64], R17 ;  /* 0x000000111e007986 */ /* 0x0003ec000c101524 */
[----:B------:R-:W-:Y:S05]  /*12930*/  @!P6 BRA `(.L_x_5365) ;  /* 0x000001300000e947 */ /* 0x000fea0003800000 */
[----:B0-----:R-:W-:Y:S01]  /*12940*/  MOV R2, 0x660 ;  /* 0x0000066000027802 */ /* 0x001fe20000000f00 */
[----:B------:R-:W-:Y:S01]  /*12950*/  HFMA2.MMA R13, -RZ, RZ, 0, 0 ;  /* 0x00000000ff0d7435 */ /* 0x000fe200000001ff */
[----:B------:R-:W-:Y:S01]  /*12960*/  IMAD.MOV.U32 R4, RZ, RZ, c[0x4][0x650] ;  /* 0x01019400ff047624 */ /* 0x000fe200078e00ff */
[----:B------:R-:W-:Y:S01]  /*12970*/  MOV R5, c[0x4][0x654] ;  /* 0x0101950000057a02 */ /* 0x000fe20000000f00 */
[----:B------:R-:W-:Y:S01]  /*12980*/  IMAD.MOV.U32 R6, RZ, RZ, c[0x4][0x640] ;  /* 0x01019000ff067624 */ /* 0x000fe200078e00ff */
[----:B------:R-:W-:Y:S01]  /*12990*/  MOV R7, c[0x4][0x644] ;  /* 0x0101910000077a02 */ /* 0x000fe20000000f00 */
[----:B------:R-:W0:Y:S01]  /*129a0*/  LDC.64 R2, c[0x4][R2] ;  /* 0x0100000002027b82 */ /* 0x000e220000000a00 */
[----:B------:R-:W-:Y:S01]  /*129b0*/  IMAD.MOV.U32 R8, RZ, RZ, 0x2ef ;  /* 0x000002efff087424 */ /* 0x000fe200078e00ff */
[----:B------:R-:W-:Y:S01]  /*129c0*/  MOV R10, c[0x4][0x240] ;  /* 0x01009000000a7a02 */ /* 0x000fe20000000f00 */
[----:B------:R-:W-:Y:S01]  /*129d0*/  IMAD.MOV.U32 R12, RZ, RZ, 0x1 ;  /* 0x00000001ff0c7424 */ /* 0x000fe200078e00ff */
[----:B------:R-:W-:-:S04]  /*129e0*/  MOV R11, c[0x4][0x244] ;  /* 0x01009100000b7a02 */ /* 0x000fc80000000f00 */
        /* <DEDUP_REMOVED lines=8> */
.L_x_5365:
[----:B0-----:R-:W-:Y:S02]  /*12a70*/  IADD3 R2, P0, R22, c[0x0][0x540], RZ ;  /* 0x0001500016027a10 */ /* 0x001fe40007f1e0ff */
[----:B------:R-:W-:Y:S02]  /*12a80*/  ISETP.NE.AND P6, PT, R23, c[0x0][0x574], PT ;  /* 0x00015d0017007a0c */ /* 0x000fe40003fc5270 */
[----:B------:R-:W-:Y:S02]  /*12a90*/  IADD3.X R3, RZ, c[0x0][0x544], RZ, P0, !PT ;  /* 0x00015100ff037a10 */ /* 0x000fe400007fe4ff */
[----:B------:R-:W-:-:S03]  /*12aa0*/  F2FP.BF16.PACK_AB R19, RZ, R19 ;  /* 0x00000013ff13723e */ /* 0x000fc600000010ff */
[----:B------:R0:W-:Y:S06]  /*12ab0*/  STG.E.U16 [R2.64], R18 ;  /* 0x0000001202007986 */ /* 0x0001ec000c101524 */
        /* <DEDUP_REMOVED lines=20> */
.L_x_5366:
[----:B------:R-:W-:-:S05]  /*12c00*/  IADD3 R28, P0, R28, c[0x0][0x540], RZ ;  /* 0x000150001c1c7a10 */ /* 0x000fca0007f1e0ff */
[----:B------:R-:W-:-:S05]  /*12c10*/  IMAD.X R29, RZ, RZ, c[0x0][0x544], P0 ;  /* 0x00015100ff1d7624 */ /* 0x000fca00000e06ff */
[----:B------:R-:W-:Y:S01]  /*12c20*/  STG.E.U16 [R28.64], R19 ;  /* 0x000000131c007986 */ /* 0x000fe2000c101524 */
[----:B------:R-:W-:Y:S05]  /*12c30*/  EXIT ;  /* 0x000000000000794d */ /* 0x000fea0003800000 */
.L_x_5362:
[----:B------:R-:W-:Y:S04]  /*12c40*/  STG.E [R8.64], R16 ;  /* 0x0000001008007986 */ /* 0x000fe8000c101924 */
[----:B------:R-:W-:Y:S04]  /*12c50*/  STG.E [R8.64+0x4], R17 ;  /* 0x0000041108007986 */ /* 0x000fe8000c101924 */
[----:B------:R-:W-:Y:S04]  /*12c60*/  STG.E [R8.64+0x8], R18 ;  /* 0x0000081208007986 */ /* 0x000fe8000c101924 */
[----:B------:R-:W-:Y:S01]  /*12c70*/  STG.E [R8.64+0xc], R19 ;  /* 0x00000c1308007986 */ /* 0x000fe2000c101924 */
[----:B------:R-:W-:Y:S05]  /*12c80*/  EXIT ;  /* 0x000000000000794d */ /* 0x000fea0003800000 */
.L_x_5360:
        /* <DEDUP_REMOVED lines=8> */
[----:B0-2---:R-:W-:-:S02]  /*12d10*/  PRMT R3, RZ, 0x5410, R0 ;  /* 0x00005410ff037816 */ /* 0x005fc40000000000 */
[----:B---3--:R-:W-:-:S03]  /*12d20*/  PRMT R2, RZ, 0x5410, R2 ;  /* 0x00005410ff027816 */ /* 0x008fc60000000002 */
[----:B------:R-:W-:Y:S01]  /*12d30*/  FADD.FTZ R16, R16, R3 ;  /* 0x0000000310107221 */ /* 0x000fe20000010000 */
[----:B----4-:R-:W-:Y:S01]  /*12d40*/  PRMT R3, RZ, 0x5410, R4 ;  /* 0x00005410ff037816 */ /* 0x010fe20000000004 */
[----:B------:R-:W-:Y:S01]  /*12d50*/  FADD.FTZ R17, R17, R2 ;  /* 0x0000000211117221 */ /* 0x000fe20000010000 */
[----:B-----5:R-:W-:-:S03]  /*12d60*/  PRMT R0, RZ, 0x5410, R5 ;  /* 0x00005410ff007816 */ /* 0x020fc60000000005 */
[----:B------:R-:W-:Y:S02]  /*12d70*/  FADD.FTZ R18, R18, R3 ;  /* 0x0000000312127221 */ /* 0x000fe40000010000 */
[----:B------:R-:W-:Y:S02]  /*12d80*/  FADD.FTZ R19, R19, R0 ;  /* 0x0000000013137221 */ /* 0x000fe40000010000 */
.L_x_5367:
        /* <DEDUP_REMOVED lines=25> */
.L_x_5369:
[----:B------:R-:W-:Y:S02]  /*12f20*/  IADD3 R2, P0, R29, c[0x0][0x540], RZ ;  /* 0x000150001d027a10 */ /* 0x000fe40007f1e0ff */
        /* <DEDUP_REMOVED lines=24> */
.L_x_5370:
[----:B------:R-:W-:Y:S02]  /*130b0*/  IADD3 R30, P0, R30, c[0x0][0x540], RZ ;  /* 0x000150001e1e7a10 */ /* 0x000fe40007f1e0ff */
[----:B------:R-:W-:Y:S02]  /*130c0*/  ISETP.NE.AND P6, PT, R23, c[0x0][0x574], PT ;  /* 0x00015d0017007a0c */ /* 0x000fe40003fc5270 */
[----:B------:R-:W-:Y:S01]  /*130d0*/  F2FP.BF16.PACK_AB R18, RZ, R18 ;  /* 0x00000012ff12723e */ /* 0x000fe200000010ff */
[----:B------:R-:W-:-:S05]  /*130e0*/  IMAD.X R31, RZ, RZ, c[0x0][0x544], P0 ;  /* 0x00015100ff1f7624 */ /* 0x000fca00000e06ff */
[----:B------:R1:W-:Y:S05]  /*130f0*/  STG.E.U16 [R30.64], R17 ;  /* 0x000000111e007986 */ /* 0x0003ea000c101524 */
[----:B------:R-:W-:Y:S05]  /*13100*/  @!P6 BRA `(.L_x_5371) ;  /* 0x000001300000e947 */ /* 0x000fea0003800000 */
[----:B0-----:R-:W-:Y:S01]  /*13110*/  MOV R2, 0x660 ;  /* 0x0000066000027802 */ /* 0x001fe20000000f00 */
        /* <DEDUP_REMOVED lines=18> */
.L_x_5371:
[----:B0-----:R-:W-:Y:S02]  /*13240*/  IADD3 R2, P0, R22, c[0x0][0x540], RZ ;  /* 0x0001500016027a10 */ /* 0x001fe40007f1e0ff */
[----:B------:R-:W-:Y:S02]  /*13250*/  ISETP.NE.AND P6, PT, R23, c[0x0][0x574], PT ;  /* 0x00015d0017007a0c */ /* 0x000fe40003fc5270 */
[----:B------:R-:W-:Y:S02]  /*13260*/  IADD3.X R3, RZ, c[0x0][0x544], RZ, P0, !PT ;  /* 0x00015100ff037a10 */ /* 0x000fe400007fe4ff */
[----:B------:R-:W-:-:S03]  /*13270*/  F2FP.BF16.PACK_AB R19, RZ, R19 ;  /* 0x00000013ff13723e */ /* 0x000fc600000010ff */
        /* <DEDUP_REMOVED lines=21> */
.L_x_5372:
[----:B------:R-:W-:-:S04]  /*133d0*/  IADD3 R28, P0, R28, c[0x0][0x540], RZ ;  /* 0x000150001c1c7a10 */ /* 0x000fc80007f1e0ff */
[----:B------:R-:W-:-:S05]  /*133e0*/  IADD3.X R29, RZ, c[0x0][0x544], RZ, P0, !PT ;  /* 0x00015100ff1d7a10 */ /* 0x000fca00007fe4ff */
[----:B------:R-:W-:Y:S01]  /*133f0*/  STG.E.U16 [R28.64], R19 ;  /* 0x000000131c007986 */ /* 0x000fe2000c101524 */
[----:B------:R-:W-:Y:S05]  /*13400*/  EXIT ;  /* 0x000000000000794d */ /* 0x000fea0003800000 */
.L_x_5368:
[----:B0-----:R-:W-:Y:S02]  /*13410*/  F2FP.BF16.PACK_AB R16, R17, R16 ;  /* 0x000000101110723e */ /* 0x001fe400000010ff */
[----:B------:R-:W-:Y:S02]  /*13420*/  F2FP.BF16.PACK_AB R18, R19, R18 ;  /* 0x000000121312723e */ /* 0x000fe400000010ff */
[----:B------:R-:W-:Y:S01]  /*13430*/  PRMT R6, R16, 0x7632, R6 ;  /* 0x0000763210067816 */ /* 0x000fe20000000006 */
[----:B------:R-:W-:Y:S01]  /*13440*/  STG.E.U16 [R14.64], R16 ;  /* 0x000000100e007986 */ /* 0x000fe2000c101524 */
[----:B------:R-:W-:-:S03]  /*13450*/  PRMT R0, R18, 0x7632, R0 ;  /* 0x0000763212007816 */ /* 0x000fc60000000000 */
[----:B------:R-:W-:Y:S04]  /*13460*/  STG.E.U16 [R12.64], R6 ;  /* 0x000000060c007986 */ /* 0x000fe8000c101524 */
[----:B------:R-:W-:Y:S04]  /*13470*/  STG.E.U16 [R10.64], R18 ;  /* 0x000000120a007986 */ /* 0x000fe8000c101524 */
[----:B------:R-:W-:Y:S01]  /*13480*/  STG.E.U16 [R20.64], R0 ;  /* 0x0000000014007986 */ /* 0x000fe2000c101524 */
[----:B------:R-:W-:Y:S05]  /*13490*/  EXIT ;  /* 0x000000000000794d */ /* 0x000fea0003800000 */
.L_x_5336:
        /* <DEDUP_REMOVED lines=17> */
[----:B------:R-:W3:Y:S04]  /*135b0*/  LDG.E R0, [R8.64+0x4] ;  /* 0x0000042408007981 */ /* 0x000ee8000c1e1900 */
[----:B------:R-:W4:Y:S04]  /*135c0*/  LDG.E R5, [R8.64+0x8] ;  /* 0x0000082408057981 */ /* 0x000f28000c1e1900 */
[----:B------:R-:W5:Y:S01]  /*135d0*/  LDG.E R2, [R8.64+0xc] ;  /* 0x00000c2408027981 */ /* 0x000f62000c1e1900 */
[----:B--2---:R-:W-:-:S02]  /*135e0*/  FADD.FTZ R24, R24, R3 ;  /* 0x0000000318187221 */ /* 0x004fc40000010000 */
[----:B---3--:R-:W-:Y:S02]  /*135f0*/  FADD.FTZ R25, R25, R0 ;  /* 0x0000000019197221 */ /* 0x008fe40000010000 */
[----:B----4-:R-:W-:Y:S02]  /*13600*/  FADD.FTZ R26, R26, R5 ;  /* 0x000000051a1a7221 */ /* 0x010fe40000010000 */
[----:B-----5:R-:W-:Y:S02]  /*13610*/  FADD.FTZ R27, R27, R2 ;  /* 0x000000021b1b7221 */ /* 0x020fe40000010000 */
.L_x_5374:
[----:B------:R-:W-:Y:S05]  /*13620*/  @!P1 BRA `(.L_x_5375) ;  /* 0x0000067000009947 */ /* 0x000fea0003800000 */
[----:B------:R-:W-:Y:S01]  /*13630*/  IMAD.MOV.U32 R16, RZ, RZ, 0x1 ;  /* 0x00000001ff107424 */ /* 0x000fe200078e00ff */
[----:B------:R-:W-:-:S04]  /*13640*/  F2FP.BF16.PACK_AB R24, RZ, R24 ;  /* 0x00000018ff18723e */ /* 0x000fc800000010ff */
        /* <DEDUP_REMOVED lines=22> */
.L_x_5376:
[----:B------:R-:W-:Y:S02]  /*137b0*/  IADD3 R22, P0, R22, c[0x0][0x540], RZ ;  /* 0x0001500016167a10 */ /* 0x000fe40007f1e0ff */
[----:B------:R-:W-:Y:S02]  /*137c0*/  ISETP.NE.AND P6, PT, R16, c[0x0][0x574], PT ;  /* 0x00015d0010007a0c */ /* 0x000fe40003fc5270 */
[----:B------:R-:W-:Y:S02]  /*137d0*/  IADD3.X R23, RZ, c[0x0][0x544], RZ, P0, !PT ;  /* 0x00015100ff177a10 */ /* 0x000fe400007fe4ff */
[----:B------:R-:W-:-:S03]  /*137e0*/  F2FP.BF16.PACK_AB R25, RZ, R25 ;  /* 0x00000019ff19723e */ /* 0x000fc600000010ff */
[----:B------:R0:W-:Y:S06]  /*137f0*/  STG.E.U16 [R22.64], R24 ;  /* 0x0000001816007986 */ /* 0x0001ec000c101524 */
        /* <DEDUP_REMOVED lines=20> */
.L_x_5377:
        /* <DEDUP_REMOVED lines=25> */
.L_x_5378:
[----:B------:R-:W-:Y:S02]  /*13ad0*/  IADD3 R2, P0, R18, c[0x0][0x540], RZ ;  /* 0x0001500012027a10 */ /* 0x000fe40007f1e0ff */
[----:B------:R-:W-:Y:S02]  /*13ae0*/  ISETP.NE.AND P6, PT, R16, c[0x0][0x574], PT ;  /* 0x00015d0010007a0c */ /* 0x000fe40003fc5270 */
[----:B------:R-:W-:Y:S01]  /*13af0*/  F2FP.BF16.PACK_AB R27, RZ, R27 ;  /* 0x0000001bff1b723e */ /* 0x000fe200000010ff */
[----:B------:R-:W-:-:S05]  /*13b00*/  IMAD.X R3, RZ, RZ, c[0x0][0x544], P0 ;  /* 0x00015100ff037624 */ /* 0x000fca00000e06ff */
[----:B------:R2:W-:Y:S05]  /*13b10*/  STG.E.U16 [R2.64], R26 ;  /* 0x0000001a02007986 */ /* 0x0005ea000c101524 */
[----:B------:R-:W-:Y:S05]  /*13b20*/  @!P6 BRA `(.L_x_5379) ;  /* 0x000001300000e947 */ /* 0x000fea0003800000 */
[----:B--2---:R-:W-:Y:S01]  /*13b30*/  MOV R2, 0x660 ;  /* 0x0000066000027802 */ /* 0x004fe20000000f00 */
        /* <DEDUP_REMOVED lines=18> */
.L_x_5379:
[----:B--2---:R-:W-:-:S04]  /*13c60*/  IADD3 R2, P0, R19, c[0x0][0x540], RZ ;  /* 0x0001500013027a10 */ /* 0x004fc80007f1e0ff */
[----:B------:R-:W-:-:S05]  /*13c70*/  IADD3.X R3, RZ, c[0x0][0x544], RZ, P0, !PT ;  /* 0x00015100ff037a10 */ /* 0x000fca00007fe4ff */
[----:B------:R-:W-:Y:S01]  /*13c80*/  STG.E.U16 [R2.64], R27 ;  /* 0x0000001b02007986 */ /* 0x000fe2000c101524 */
[----:B------:R-:W-:Y:S05]  /*13c90*/  EXIT ;  /* 0x000000000000794d */ /* 0x000fea0003800000 */
.L_x_5375:
[----:B------:R-:W-:Y:S04]  /*13ca0*/  STG.E [R8.64], R24 ;  /* 0x0000001808007986 */ /* 0x000fe8000c101924 */
[----:B------:R-:W-:Y:S04]  /*13cb0*/  STG.E [R8.64+0x4], R25 ;  /* 0x0000041908007986 */ /* 0x000fe8000c101924 */
[----:B------:R-:W-:Y:S04]  /*13cc0*/  STG.E [R8.64+0x8], R26 ;  /* 0x0000081a08007986 */ /* 0x000fe8000c101924 */
[----:B------:R-:W-:Y:S01]  /*13cd0*/  STG.E [R8.64+0xc], R27 ;  /* 0x00000c1b08007986 */ /* 0x000fe2000c101924 */
[----:B------:R-:W-:Y:S05]  /*13ce0*/  EXIT ;  /* 0x000000000000794d */ /* 0x000fea0003800000 */
.L_x_5373:
        /* <DEDUP_REMOVED lines=8> */
[----:B--2---:R-:W-:-:S02]  /*13d70*/  PRMT R3, RZ, 0x5410, R0 ;  /* 0x00005410ff037816 */ /* 0x004fc40000000000 */
[----:B---3--:R-:W-:-:S03]  /*13d80*/  PRMT R2, RZ, 0x5410, R2 ;  /* 0x00005410ff027816 */ /* 0x008fc60000000002 */
[----:B------:R-:W-:Y:S01]  /*13d90*/  FADD.FTZ R24, R24, R3 ;  /* 0x0000000318187221 */ /* 0x000fe20000010000 */
[----:B----4-:R-:W-:Y:S01]  /*13da0*/  PRMT R3, RZ, 0x5410, R8 ;  /* 0x00005410ff037816 */ /* 0x010fe20000000008 */
[----:B------:R-:W-:Y:S01]  /*13db0*/  FADD.FTZ R25, R25, R2 ;  /* 0x0000000219197221 */ /* 0x000fe20000010000 */
[----:B-----5:R-:W-:-:S03]  /*13dc0*/  PRMT R0, RZ, 0x5410, R9 ;  /* 0x00005410ff007816 */ /* 0x020fc60000000009 */
[----:B------:R-:W-:Y:S02]  /*13dd0*/  FADD.FTZ R26, R26, R3 ;  /* 0x000000031a1a7221 */ /* 0x000fe40000010000 */
[----:B------:R-:W-:Y:S02]  /*13de0*/  FADD.FTZ R27, R27, R0 ;  /* 0x000000001b1b7221 */ /* 0x000fe40000010000 */
.L_x_5380:
        /* <DEDUP_REMOVED lines=25> */
.L_x_5382:
[----:B------:R-:W-:Y:S02]  /*13f80*/  IADD3 R22, P0, R22, c[0x0][0x540], RZ ;  /* 0x0001500016167a10 */ /* 0x000fe40007f1e0ff */
[----:B------:R-:W-:Y:S02]  /*13f90*/  ISETP.NE.AND P6, PT, R16, c[0x0][0x574], PT ;  /* 0x00015d0010007a0c */ /* 0x000fe40003fc5270 */
[----:B------:R-:W-:Y:S01]  /*13fa0*/  F2FP.BF16.PACK_AB R25, RZ, R25 ;  /* 0x00000019ff19723e */ /* 0x000fe200000010ff */
[----:B------:R-:W-:-:S05]  /*13fb0*/  IMAD.X R23, RZ, RZ, c[0x0][0x544], P0 ;  /* 0x00015100ff177624 */ /* 0x000fca00000e06ff */
[----:B------:R0:W-:Y:S05]  /*13fc0*/  STG.E.U16 [R22.64], R24 ;  /* 0x0000001816007986 */ /* 0x0001ea000c101524 */
        /* <DEDUP_REMOVED lines=20> */
.L_x_5383:
        /* <DEDUP_REMOVED lines=25> */
.L_x_5384:
[----:B------:R-:W-:Y:S02]  /*142a0*/  IADD3 R2, P0, R18, c[0x0][0x540], RZ ;  /* 0x0001500012027a10 */ /* 0x000fe40007f1e0ff */
[----:B------:R-:W-:Y:S02]  /*142b0*/  ISETP.NE.AND P6, PT, R16, c[0x0][0x574], PT ;  /* 0x00015d0010007a0c */ /* 0x000fe40003fc5270 */
[----:B------:R-:W-:Y:S02]  /*142c0*/  IADD3.X R3, RZ, c[0x0][0x544], RZ, P0, !PT ;  /* 0x00015100ff037a10 */ /* 0x000fe400007fe4ff */
[----:B------:R-:W-:-:S03]  /*142d0*/  F2FP.BF16.PACK_AB R27, RZ, R27 ;  /* 0x0000001bff1b723e */ /* 0x000fc600000010ff */
[----:B------:R2:W-:Y:S06]  /*142e0*/  STG.E.U16 [R2.64], R26 ;  /* 0x0000001a02007986 */ /* 0x0005ec000c101524 */
[----:B------:R-:W-:Y:S05]  /*142f0*/  @!P6 BRA `(.L_x_5385) ;  /* 0x000001300000e947 */ /* 0x000fea0003800000 */
[----:B--2---:R-:W-:Y:S01]  /*14300*/  MOV R2, 0x660 ;  /* 0x0000066000027802 */ /* 0x004fe20000000f00 */
        /* <DEDUP_REMOVED lines=18> */
.L_x_5385:
[----:B--2---:R-:W-:-:S05]  /*14430*/  IADD3 R2, P0, R19, c[0x0][0x540], RZ ;  /* 0x0001500013027a10 */ /* 0x004fca0007f1e0ff */
[----:B------:R-:W-:-:S05]  /*14440*/  IMAD.X R3, RZ, RZ, c[0x0][0x544], P0 ;  /* 0x00015100ff037624 */ /* 0x000fca00000e06ff */
[----:B------:R-:W-:Y:S01]  /*14450*/  STG.E.U16 [R2.64], R27 ;  /* 0x0000001b02007986 */ /* 0x000fe2000c101524 */
[----:B------:R-:W-:Y:S05]  /*14460*/  EXIT ;  /* 0x000000000000794d */ /* 0x000fea0003800000 */
.L_x_5381:
[----:B------:R-:W-:Y:S02]  /*14470*/  F2FP.BF16.PACK_AB R24, R25, R24 ;  /* 0x000000181918723e */ /* 0x000fe400000010ff */
        /* <DEDUP_REMOVED lines=8> */
        .weak           $__internal_14_$__cuda_sm20_div_u64
        .type           $__internal_14_$__cuda_sm20_div_u64,@function
        .size           $__internal_14_$__cuda_sm20_div_u64,($__internal_15_$__cuda_sm20_rem_u64 - $__internal_14_$__cuda_sm20_div_u64)
$__internal_14_$__cuda_sm20_div_u64:
        /* <DEDUP_REMOVED lines=55> */
[----:B------:R-:W-:Y:S02]  /*14870*/  SEL R32, R29, R34, P0 ;  /* 0x000000221d207207 */ /* 0x000fe40000000000 */
[----:B------:R-:W-:Y:S01]  /*14880*/  SEL R20, R14, R31, P0 ;  /* 0x0000001f0e147207 */ /* 0x000fe20000000000 */
[----:B------:R-:W-:Y:S01]  /*14890*/  IMAD.MOV.U32 R31, RZ, RZ, 0x0 ;  /* 0x00000000ff1f7424 */ /* 0x000fe200078e00ff */
        /* <DEDUP_REMOVED lines=10> */
[----:B------:R-:W-:Y:S06]  /*14940*/  RET.REL.NODEC R30 `(_ZN2at6native13reduce_kernelILi128ELi4ENS0_8ReduceOpIN3c108BFloat16ENS0_14func_wrapper_tIS4_NS0_55_GLOBAL__N__0955718d_22_SparseCsrTensorMath_cu_868dd54514ReductionAddOpIfEEEEjS4_Li4ELi4EEEEEvT1_) ;  /* 0xfffeb6b01e007950 */ /* 0x000fec0003c3ffff */
        .weak           $__internal_15_$__cuda_sm20_rem_u64
        .type           $__internal_15_$__cuda_sm20_rem_u64,@function
        .size           $__internal_15_$__cuda_sm20_rem_u64,(.L_x_8847 - $__internal_15_$__cuda_sm20_rem_u64)
$__internal_15_$__cuda_sm20_rem_u64:
        /* <DEDUP_REMOVED lines=48> */
[CC--:B------:R-:W-:Y:S02]  /*14c50*/  IADD3 R20, P1, -R29.reuse, R8.reuse, RZ ;  /* 0x000000081d147210 */ /* 0x0c0fe40007f3e1ff */
[C---:B------:R-:W-:Y:S02]  /*14c60*/  ISETP.GE.U32.AND.EX P0, PT, R14.reuse, R9, PT, P0 ;  /* 0x000000090e00720c */ /* 0x040fe40003f06100 */
[----:B------:R-:W-:Y:S01]  /*14c70*/  MOV R31, 0x0 ;  /* 0x00000000001f7802 */ /* 0x000fe20000000f00 */
[----:B------:R-:W-:Y:S01]  /*14c80*/  IMAD.X R32, R14, 0x1, ~R9, P1 ;  /* 0x000000010e207824 */ /* 0x000fe200008e0e09 */
[----:B------:R-:W-:Y:S02]  /*14c90*/  SEL R20, R20, R8, P0 ;  /* 0x0000000814147207 */ /* 0x000fe40000000000 */
[----:B------:R-:W-:-:S02]  /*14ca0*/  ISETP.NE.U32.AND P1, PT, R29, RZ, PT ;  /* 0x000000ff1d00720c */ /* 0x000fc40003f25070 */
[----:B------:R-:W-:Y:S02]  /*14cb0*/  SEL R32, R32, R14, P0 ;  /* 0x0000000e20207207 */ /* 0x000fe40000000000 */
[----:B------:R-:W-:Y:S02]  /*14cc0*/  ISETP.GE.U32.AND P0, PT, R20, R29, PT ;  /* 0x0000001d1400720c */ /* 0x000fe40003f06070 */
[----:B------:R-:W-:Y:S02]  /*14cd0*/  IADD3 R8, P2, -R29, R20, RZ ;  /* 0x000000141d087210 */ /* 0x000fe40007f5e1ff */
[----:B------:R-:W-:Y:S02]  /*14ce0*/  ISETP.GE.U32.AND.EX P0, PT, R32, R9, PT, P0 ;  /* 0x000000092000720c */ /* 0x000fe40003f06100 */
[C---:B------:R-:W-:Y:S02]  /*14cf0*/  IADD3.X R14, ~R9.reuse, R32, RZ, P2, !PT ;  /* 0x00000020090e7210 */ /* 0x040fe400017fe5ff */
[----:B------:R-:W-:-:S02]  /*14d00*/  ISETP.NE.AND.EX P1, PT, R9, RZ, PT, P1 ;  /* 0x000000ff0900720c */ /* 0x000fc40003f25310 */
[----:B------:R-:W-:Y:S02]  /*14d10*/  SEL R8, R8, R20, P0 ;  /* 0x0000001408087207 */ /* 0x000fe40000000000 */
[----:B------:R-:W-:Y:S02]  /*14d20*/  SEL R9, R14, R32, P0 ;  /* 0x000000200e097207 */ /* 0x000fe40000000000 */
[----:B------:R-:W-:Y:S02]  /*14d30*/  SEL R8, R8, 0xffffffff, P1 ;  /* 0xffffffff08087807 */ /* 0x000fe40000800000 */
[----:B------:R-:W-:Y:S01]  /*14d40*/  SEL R9, R9, 0xffffffff, P1 ;  /* 0xffffffff09097807 */ /* 0x000fe20000800000 */
[----:B------:R-:W-:Y:S06]  /*14d50*/  RET.REL.NODEC R30 `(_ZN2at6native13reduce_kernelILi128ELi4ENS0_8ReduceOpIN3c108BFloat16ENS0_14func_wrapper_tIS4_NS0_55_GLOBAL__N__0955718d_22_SparseCsrTensorMath_cu_868dd54514ReductionAddOpIfEEEEjS4_Li4ELi4EEEEEvT1_) ;  /* 0xfffeb2a01e007950 */ /* 0x000fec0003c3ffff */
.L_x_5386:
        /* <DEDUP_REMOVED lines=10> */
.L_x_8847:


//--------------------- .text._ZN2at6native13reduce_kernelILi512ELi1ENS0_8ReduceOpIN3c104HalfENS0_14func_wrapper_tIS4_NS0_55_GLOBAL__N__0955718d_22_SparseCsrTensorMath_cu_868dd54514ReductionAddOpIfEEEEjS4_Li4ELi4EEEEEvT1_ --------------------------
	.section	.text._ZN2at6native13reduce_kernelILi512ELi1ENS0_8ReduceOpIN3c104HalfENS0_14func_wrapper_tIS4_NS0_55_GLOBAL__N__0955718d_22_SparseCsrTensorMath_cu_868dd54514ReductionAddOpIfEEEEjS4_Li4ELi4EEEEEvT1_,"ax",@progbits
	.sectioninfo	@"SHI_REGISTERS=29"
	.align	128
.text._ZN2at6native13reduce_kernelILi512ELi1ENS0_8ReduceOpIN3c104HalfENS0_14func_wrapper_tIS4_NS0_55_GLOBAL__N__0955718d_22_SparseCsrTensorMath_cu_868dd54514ReductionAddOpIfEEEEjS4_Li4ELi4EEEEEvT1_:
        .type           _ZN2at6native13reduce_kernelILi512ELi1ENS0_8ReduceOpIN3c104HalfENS0_14func_wrapper_tIS4_NS0_55_GLOBAL__N__0955718d_22_SparseCsrTensorMath_cu_868dd54514ReductionAddOpIfEEEEjS4_Li4ELi4EEEEEvT1_,@function
        .size           _ZN2at6native13reduce_kernelILi512ELi1ENS0_8ReduceOpIN3c104HalfENS0_14func_wrapper_tIS4_NS0_55_GLOBAL__N__0955718d_22_SparseCsrTensorMath_cu_868dd54514ReductionAddOpIfEEEEjS4_Li4ELi4EEEEEvT1_,(.L_x_8850 - _ZN2at6native13reduce_kernelILi512ELi1ENS0_8ReduceOpIN3c104HalfENS0_14func_wrapper_tIS4_NS0_55_GLOBAL__N__0955718d_22_SparseCsrTensorMath_cu_868dd54514ReductionAddOpIfEEEEjS4_Li4ELi4EEEEEvT1_)
        .other          _ZN2at6native13reduce_kernelILi512ELi1ENS0_8ReduceOpIN3c104HalfENS0_14func_wrapper_tIS4_NS0_55_GLOBAL__N__0955718d_22_SparseCsrTensorMath_cu_868dd54514ReductionAddOpIfEEEEjS4_Li4ELi4EEEEEvT1_,@"STO_CUDA_ENTRY STV_DEFAULT"
_ZN2at6native13reduce_kernelILi512ELi1ENS0_8ReduceOpIN3c104HalfENS0_14func_wrapper_tIS4_NS0_55_GLOBAL__N__0955718d_22_SparseCsrTensorMath_cu_868dd54514ReductionAddOpIfEEEEjS4_Li4ELi4EEEEEvT1_:
        /* <DEDUP_REMOVED lines=208> */
.L_x_5387:
        /* <DEDUP_REMOVED lines=40> */
.L_x_5396:
[----:B------:R-:W-:Y:S05]  /*0f80*/  BSYNC B3 ;  /* 0x0000000000037941 */ /* 0x000fea0003800000 */
.L_x_5395:
        /* <DEDUP_REMOVED lines=8> */
[----:B--2---:R-:W-:-:S05]  /*1010*/  HADD2.F32 R0, -RZ, R4.H0_H0 ;  /* 0x20000004ff007230 */ /* 0x004fca0000004100 */
[----:B------:R-:W-:Y:S02]  /*1020*/  FADD.FTZ R0, R0, c[0x0][0x164] ;  /* 0x0000590000007621 */ /* 0x000fe40000010000 */
.L_x_5394:
[----:B------:R-:W-:Y:S05]  /*1030*/  BSYNC B2 ;  /* 0x0000000000027941 */ /* 0x000fea0003800000 */
.L_x_5393:
[C---:B------:R-:W-:Y:S02]  /*1040*/  IADD3 R3, P0, -R8.reuse, 0x4, RZ ;  /* 0x0000000408037810 */ /* 0x040fe40007f1e1ff */
[----:B------:R-:W-:Y:S02]  /*1050*/  IADD3 R6, R8, c[0x0][0x16c], RZ ;  /* 0x00005b0008067a10 */ /* 0x000fe40007ffe0ff */
[C---:B------:R-:W-:Y:S02]  /*1060*/  LEA R14, P1, R3.reuse, R14, 0x1 ;  /* 0x0000000e030e7211 */ /* 0x040fe400078208ff */
[----:B------:R-:W-:Y:S02]  /*1070*/  IADD3.X R4, RZ, -0x1, RZ, P0, !PT ;  /* 0xffffffffff047810 */ /* 0x000fe400007fe4ff */
[----:B------:R-:W-:Y:S02]  /*1080*/  IADD3 R6, R6, -0x4, RZ ;  /* 0xfffffffc06067810 */ /* 0x000fe40007ffe0ff */
[----:B------:R-:W-:-:S02]  /*1090*/  LEA.HI.X R15, R3, R15, R4, 0x1, P1 ;  /* 0x0000000f030f7211 */ /* 0x000fc400008f0c04 */
.L_x_5392:
[----:B------:R-:W-:Y:S05]  /*10a0*/  BSYNC B1 ;  /* 0x0000000000017941 */ /* 0x000fea0003800000 */
.L_x_5391:
        /* <DEDUP_REMOVED lines=11> */
.L_x_5399:
[----:B------:R-:W-:-:S06]  /*1160*/  IMAD.WIDE.U32 R4, R19, 0x8, R14 ;  /* 0x0000000813047825 */ /* 0x000fcc00078e000e */
[----:B------:R-:W2:Y:S01]  /*1170*/  LDG.E.64 R4, [R4.64] ;  /* 0x0000002404047981 */ /* 0x000ea2000c1e1b00 */
[----:B------:R-:W-:-:S04]  /*1180*/  IADD3 R19, R19, c[0x0][0x174], RZ ;  /* 0x00005d0013137a10 */ /* 0x000fc80007ffe0ff */
[----:B------:R-:W-:-:S04]  /*1190*/  LEA R13, R19, 0x3, 0x2 ;  /* 0x00000003130d7811 */ /* 0x000fc800078e10ff */
[----:B------:R-:W-:Y:S01]  /*11a0*/  ISETP.GE.U32.AND P0, PT, R13, R6, PT ;  /* 0x000000060d00720c */ /* 0x000fe20003f06070 */
[--C-:B--2---:R-:W-:Y:S02]  /*11b0*/  HADD2.F32 R11, -RZ, R4.reuse.H0_H0 ;  /* 0x20000004ff0b7230 */ /* 0x104fe40000004100 */
[----:B------:R-:W-:Y:S02]  /*11c0*/  HADD2.F32 R8, -RZ, R4.H1_H1 ;  /* 0x30000004ff087230 */ /* 0x000fe40000004100 */
[--C-:B------:R-:W-:Y:S01]  /*11d0*/  HADD2.F32 R10, -RZ, R5.reuse.H0_H0 ;  /* 0x20000005ff0a7230 */ /* 0x100fe20000004100 */
[----:B------:R-:W-:Y:S01]  /*11e0*/  FADD.FTZ R0, R11, R0 ;  /* 0x000000000b007221 */ /* 0x000fe20000010000 */
[----:B------:R-:W-:Y:S01]  /*11f0*/  HADD2.F32 R12, -RZ, R5.H1_H1 ;  /* 0x30000005ff0c7230 */ /* 0x000fe20000004100 */
[----:B------:R-:W-:Y:S02]  /*1200*/  FADD.FTZ R7, R8, R7 ;  /* 0x0000000708077221 */ /* 0x000fe40000010000 */
[----:B------:R-:W-:-:S02]  /*1210*/  FADD.FTZ R3, R10, R3 ;  /* 0x000000030a037221 */ /* 0x000fc40000010000 */
[----:B------:R-:W-:Y:S01]  /*1220*/  FADD.FTZ R9, R12, R9 ;  /* 0x000000090c097221 */ /* 0x000fe20000010000 */
[----:B------:R-:W-:Y:S05]  /*1230*/  @!P0 BRA `(.L_x_5399) ;  /* 0xffffff2000008947 */ /* 0x000fea000383ffff */
.L_x_5398:
[----:B------:R-:W-:Y:S05]  /*1240*/  BSYNC B1 ;  /* 0x0000000000017941 */ /* 0x000fea0003800000 */
.L_x_5397:
        /* <DEDUP_REMOVED lines=8> */
.L_x_5401:
[----:B------:R-:W-:Y:S05]  /*12d0*/  BSYNC B1 ;  /* 0x0000000000017941 */ /* 0x000fea0003800000 */
.L_x_5400:
        /* <DEDUP_REMOVED lines=10> */
[----:B--2---:R-:W-:-:S05]  /*1380*/  HADD2.F32 R5, -RZ, R14.H0_H0 ;  /* 0x2000000eff057230 */ /* 0x004fca0000004100 */
[----:B------:R-:W-:Y:S02]  /*1390*/  FADD.FTZ R0, R0, R5 ;  /* 0x0000000500007221 */ /* 0x000fe40000010000 */
.L_x_5403:
[----:B------:R-:W-:Y:S05]  /*13a0*/  BSYNC B1 ;  /* 0x0000000000017941 */ /* 0x000fea0003800000 */
.L_x_5402:
[----:B------:R-:W-:-:S04]  /*13b0*/  FADD.FTZ R0, R7, R0 ;  /* 0x0000000007007221 */ /* 0x000fc80000010000 */
[----:B------:R-:W-:-:S04]  /*13c0*/  FADD.FTZ R0, R0, R3 ;  /* 0x0000000300007221 */ /* 0x000fc80000010000 */
[----:B------:R-:W-:Y:S01]  /*13d0*/  FADD.FTZ R9, R0, R9 ;  /* 0x0000000900097221 */ /* 0x000fe20000010000 */
[----:B------:R-:W-:Y:S05]  /*13e0*/  BRA `(.L_x_5389) ;  /* 0x00007b1000007947 */ /* 0x000fea0003800000 */
.L_x_5390:
        /* <DEDUP_REMOVED lines=23> */
.L_x_5413:
        /* <DEDUP_REMOVED lines=226> */
.L_x_5408:
        /* <DEDUP_REMOVED lines=228> */
.L_x_5409:
        /* <DEDUP_REMOVED lines=229> */
.L_x_5410:
        /* <DEDUP_REMOVED lines=217> */
.L_x_5411:
[----:B------:R-:W-:-:S04]  /*4da0*/  LOP3.LUT R3, R3, 0xfffffffe, RZ, 0xc0, !PT ;  /* 0xfffffffe03037812 */ /* 0x000fc800078ec0ff */
[----:B------:R-:W-:-:S04]  /*4db0*/  IADD3 R2, P1, R14, R3, RZ ;  /* 0x000000030e027210 */ /* 0x000fc80007f3e0ff */
[----:B------:R-:W-:-:S06]  /*4dc0*/  IADD3.X R3, RZ, R15, RZ, P1, !PT ;  /* 0x0000000fff037210 */ /* 0x000fcc0000ffe4ff */
[----:B------:R-:W2:Y:S01]  /*4dd0*/  LDG.E.U16 R3, [R2.64] ;  /* 0x0000002402037981 */ /* 0x000ea2000c1e1500 */
[----:B------:R-:W-:Y:S01]  /*4de0*/  IADD3 R21, R21, c[0x0][0x174], RZ ;  /* 0x00005d0015157a10 */ /* 0x000fe20007ffe0ff */
[----:B0-----:R-:W-:Y:S01]  /*4df0*/  IMAD.MOV.U32 R10, RZ, RZ, c[0x0][0x174] ;  /* 0x00005d00ff0a7624 */ /* 0x001fe200078e00ff */
[----:B-----5:R-:W-:Y:S02]  /*4e00*/  HADD2.F32 R11, -RZ, R5.H0_H0 ;  /* 0x20000005ff0b7230 */ /* 0x020fe40000004100 */
[----:B------:R-:W-:Y:S01]  /*4e10*/  HADD2.F32 R13, -RZ, R0.H0_H0 ;  /* 0x20000000ff0d7230 */ /* 0x000fe20000004100 */
[----:B------:R-:W-:Y:S02]  /*4e20*/  IMAD R10, R10, 0x3, R21 ;  /* 0x000000030a0a7824 */ /* 0x000fe400078e0215 */
[----:B------:R-:W-:Y:S02]  /*4e30*/  FADD.FTZ R6, R11, R6 ;  /* 0x000000060b067221 */ /* 0x000fe40000010000 */
[----:B------:R-:W-:Y:S01]  /*4e40*/  FADD.FTZ R8, R13, R8 ;  /* 0x000000080d087221 */ /* 0x000fe20000010000 */
[----:B------:R-:W-:Y:S01]  /*4e50*/  ISETP.GE.U32.AND P1, PT, R10, c[0x0][0x16c], PT ;  /* 0x00005b000a007a0c */ /* 0x000fe20003f26070 */
[----:B------:R-:W-:-:S05]  /*4e60*/  HADD2.F32 R10, -RZ, R4.H0_H0 ;  /* 0x20000004ff0a7230 */ /* 0x000fca0000004100 */
[----:B------:R-:W-:Y:S01]  /*4e70*/  FADD.FTZ R7, R10, R7 ;  /* 0x000000070a077221 */ /* 0x000fe20000010000 */
[----:B--2---:R-:W-:-:S05]  /*4e80*/  HADD2.F32 R12, -RZ, R3.H0_H0 ;  /* 0x20000003ff0c7230 */ /* 0x004fca0000004100 */
[----:B------:R-:W-:Y:S01]  /*4e90*/  FADD.FTZ R9, R12, R9 ;  /* 0x000000090c097221 */ /* 0x000fe20000010000 */
[----:B------:R-:W-:Y:S01]  /*4ea0*/  @P1 CALL.REL.NOINC `(.L_x_5412) ;  /* 0x0000001000001944 */ /* 0x000fe20003c00000 */
[----:B------:R-:W-:Y:S05]  /*4eb0*/  BRA `(.L_x_5413) ;  /* 0xffffc6a000007947 */ /* 0x000fea000383ffff */
.L_x_5412:
[----:B------:R-:W-:Y:S05]  /*4ec0*/  BSYNC B2 ;  /* 0x0000000000027941 */ /* 0x000fea0003800000 */
.L_x_5407:
[----:B------:R-:W-:Y:S05]  /*4ed0*/  BSYNC B1 ;  /* 0x0000000000017941 */ /* 0x000fea0003800000 */
.L_x_5406:
        /* <DEDUP_REMOVED lines=205> */
.L_x_5416:
        /* <DEDUP_REMOVED lines=207> */
.L_x_5417:
[----:B------:R-:W-:-:S04]  /*68a0*/  LOP3.LUT R11, R4, 0xfffffffe, RZ, 0xc0, !PT ;  /* 0xfffffffe040b7812 */ /* 0x000fc800078ec0ff */
[----:B------:R-:W-:-:S04]  /*68b0*/  IADD3 R10, P2, R14, R11, RZ ;  /* 0x0000000b0e0a7210 */ /* 0x000fc80007f5e0ff */
[----:B------:R-:W-:-:S05]  /*68c0*/  IADD3.X R11, RZ, R15, RZ, P2, !PT ;  /* 0x0000000fff0b7210 */ /* 0x000fca00017fe4ff */
[----:B------:R0:W5:Y:S01]  /*68d0*/  LDG.E.U16 R4, [R10.64] ;  /* 0x000000240a047981 */ /* 0x000162000c1e1500 */
        /* <DEDUP_REMOVED lines=203> */
.L_x_5418:
        /* <DEDUP_REMOVED lines=207> */
.L_x_5419:
[----:B------:R-:W-:-:S04]  /*8280*/  LOP3.LUT R3, R18, 0xfffffffe, RZ, 0xc0, !PT ;  /* 0xfffffffe12037812 */ /* 0x000fc800078ec0ff */
[----:B------:R-:W-:-:S04]  /*8290*/  IADD3 R2, P1, R14, R3, RZ ;  /* 0x000000030e027210 */ /* 0x000fc80007f3e0ff */
[----:B------:R-:W-:-:S06]  /*82a0*/  IADD3.X R3, RZ, R15, RZ, P1, !PT ;  /* 0x0000000fff037210 */ /* 0x000fcc0000ffe4ff */
[----:B------:R0:W5:Y:S03]  /*82b0*/  LDG.E.U16 R3, [R2.64] ;  /* 0x0000002402037981 */ /* 0x000166000c1e1500 */
.L_x_5415:
[----:B0-----:R-:W-:Y:S05]  /*82c0*/  BSYNC B1 ;  /* 0x0000000000017941 */ /* 0x001fea0003800000 */
.L_x_5414:
[----:B------:R-:W-:Y:S01]  /*82d0*/  BSSY B1, `(.L_x_5420) ;  /* 0x0000012000017945 */ /* 0x000fe20003800000 */
[----:B------:R-:W-:Y:S05]  /*82e0*/  @P0 BRA `(.L_x_5421) ;  /* 0x0000010000000947 */ /* 0x000fea0003800000 */
[----:B------:R-:W-:Y:S01]  /*82f0*/  IADD3 R2, R21, c[0x0][0x174], RZ ;  /* 0x00005d0015027a10 */ /* 0x000fe20007ffe0ff */
[----:B-----5:R-:W-:-:S03]  /*8300*/  HADD2.F32 R5, -RZ, R5.H0_H0 ;  /* 0x20000005ff057230 */ /* 0x020fc60000004100 */
[----:B------:R-:W-:Y:S02]  /*8310*/  ISETP.GE.U32.AND P0, PT, R2, c[0x0][0x16c], PT ;  /* 0x00005b0002007a0c */ /* 0x000fe40003f06070 */
[----:B------:R-:W-:-:S11]  /*8320*/  FADD.FTZ R6, R6, R5 ;  /* 0x0000000506067221 */ /* 0x000fd60000010000 */
[----:B------:R-:W-:Y:S05]  /*8330*/  @P0 BRA `(.L_x_5421) ;  /* 0x000000b000000947 */ /* 0x000fea0003800000 */
[----:B------:R-:W-:Y:S01]  /*8340*/  IADD3 R2, R2, c[0x0][0x174], RZ ;  /* 0x00005d0002027a10 */ /* 0x000fe20007ffe0ff */
[----:B------:R-:W-:-:S03]  /*8350*/  HADD2.F32 R4, -RZ, R4.H0_H0 ;  /* 0x20000004ff047230 */ /* 0x000fc60000004100 */
[----:B------:R-:W-:Y:S02]  /*8360*/  ISETP.GE.U32.AND P0, PT, R2, c[0x0][0x16c], PT ;  /* 0x00005b0002007a0c */ /* 0x000fe40003f06070 */
[----:B------:R-:W-:-:S11]  /*8370*/  FADD.FTZ R7, R7, R4 ;  /* 0x0000000407077221 */ /* 0x000fd60000010000 */
[----:B------:R-:W-:Y:S05]  /*8380*/  @P0 BRA `(.L_x_5421) ;  /* 0x0000006000000947 */ /* 0x000fea0003800000 */
[----:B------:R-:W-:Y:S01]  /*8390*/  IADD3 R2, R2, c[0x0][0x174], RZ ;  /* 0x00005d0002027a10 */ /* 0x000fe20007ffe0ff */
[----:B------:R-:W-:-:S03]  /*83a0*/  HADD2.F32 R5, -RZ, R0.H0_H0 ;  /* 0x20000000ff057230 */ /* 0x000fc60000004100 */
[----:B------:R-:W-:Y:S02]  /*83b0*/  ISETP.GE.U32.AND P0, PT, R2, c[0x0][0x16c], PT ;  /* 0x00005b0002007a0c */ /* 0x000fe40003f06070 */
[----:B------:R-:W-:-:S11]  /*83c0*/  FADD.FTZ R8, R8, R5 ;  /* 0x0000000508087221 */ /* 0x000fd60000010000 */
[----:B------:R-:W-:-:S05]  /*83d0*/  @!P0 HADD2.F32 R0, -RZ, R3.H0_H0 ;  /* 0x20000003ff008230 */ /* 0x000fca0000004100 */
[----:B------:R-:W-:Y:S02]  /*83e0*/  @!P0 FADD.FTZ R9, R9, R0 ;  /* 0x0000000009098221 */ /* 0x000fe40000010000 */
.L_x_5421:
[----:B------:R-:W-:Y:S05]  /*83f0*/  BSYNC B1 ;  /* 0x0000000000017941 */ /* 0x000fea0003800000 */
.L_x_5420:
[----:B------:R-:W-:-:S04]  /*8400*/  FADD.FTZ R7, R7, R6 ;  /* 0x0000000607077221 */ /* 0x000fc80000010000 */
[----:B------:R-:W-:-:S04]  /*8410*/  FADD.FTZ R8, R7, R8 ;  /* 0x0000000807087221 */ /* 0x000fc80000010000 */
[----:B------:R-:W-:Y:S01]  /*8420*/  FADD.FTZ R9, R8, R9 ;  /* 0x0000000908097221 */ /* 0x000fe20000010000 */
[----:B------:R-:W-:Y:S05]  /*8430*/  BRA `(.L_x_5389) ;  /* 0x00000ac000007947 */ /* 0x000fea0003800000 */
.L_x_5405:
        /* <DEDUP_REMOVED lines=10> */
.L_x_5425:
        /* <DEDUP_REMOVED lines=14> */
[----:B------:R-:W5:Y:S01]  /*85c0*/  LDG.E.U16 R22, [R6.64] ;  /* 0x0000002406167981 */ /* 0x000f62000c1e1500 */
[----:B------:R-:W-:-:S05]  /*85d0*/  IADD3 R21, R19, c[0x0][0x174], RZ ;  /* 0x00005d0013157a10 */ /* 0x000fca0007ffe0ff */
[----:B------:R-:W-:-:S05]  /*85e0*/  IMAD R19, R18, 0x3, R21 ;  /* 0x0000000312137824 */ /* 0x000fca00078e0215 */
[----:B------:R-:W-:Y:S01]  /*85f0*/  ISETP.GE.U32.AND P0, PT, R19, c[0x0][0x16c], PT ;  /* 0x00005b0013007a0c */ /* 0x000fe20003f06070 */
[----:B--2---:R-:W-:Y:S02]  /*8600*/  HADD2.F32 R19, -RZ, R2.H0_H0 ;  /* 0x20000002ff137230 */ /* 0x004fe40000004100 */
[----:B---3--:R-:W-:Y:S02]  /*8610*/  HADD2.F32 R24, -RZ, R4.H0_H0 ;  /* 0x20000004ff187230 */ /* 0x008fe40000004100 */
[----:B----4-:R-:W-:Y:S02]  /*8620*/  HADD2.F32 R26, -RZ, R10.H0_H0 ;  /* 0x2000000aff1a7230 */ /* 0x010fe40000004100 */
[----:B-----5:R-:W-:Y:S01]  /*8630*/  HADD2.F32 R25, -RZ, R22.H0_H0 ;  /* 0x20000016ff197230 */ /* 0x020fe20000004100 */
[----:B------:R-:W-:Y:S02]  /*8640*/  FADD.FTZ R0, R19, R0 ;  /* 0x0000000013007221 */ /* 0x000fe40000010000 */
[----:B------:R-:W-:-:S02]  /*8650*/  FADD.FTZ R13, R24, R13 ;  /* 0x0000000d180d7221 */ /* 0x000fc40000010000 */
[----:B------:R-:W-:Y:S02]  /*8660*/  FADD.FTZ R8, R25, R8 ;  /* 0x0000000819087221 */ /* 0x000fe40000010000 */
[----:B------:R-:W-:Y:S01]  /*8670*/  FADD.FTZ R9, R26, R9 ;  /* 0x000000091a097221 */ /* 0x000fe20000010000 */
[----:B------:R-:W-:Y:S05]  /*8680*/  @!P0 BRA `(.L_x_5425) ;  /* 0xfffffe5000008947 */ /* 0x000fea000383ffff */
[----:B------:R-:W-:Y:S05]  /*8690*/  BSYNC B2 ;  /* 0x0000000000027941 */ /* 0x000fea0003800000 */
.L_x_5424:
[----:B------:R-:W-:Y:S02]  /*86a0*/  PRMT R6, R4, 0x7610, R6 ;  /* 0x0000761004067816 */ /* 0x000fe40000000006 */
[----:B------:R-:W-:Y:S02]  /*86b0*/  PRMT R7, R2, 0x7610, R7 ;  /* 0x0000761002077816 */ /* 0x000fe40000000007 */
[----:B------:R-:W-:Y:S02]  /*86c0*/  PRMT R5, R22, 0x7610, R5 ;  /* 0x0000761016057816 */ /* 0x000fe40000000005 */
[----:B------:R-:W-:Y:S02]  /*86d0*/  PRMT R4, R10, 0x7610, R4 ;  /* 0x000076100a047816 */ /* 0x000fe40000000004 */
.L_x_5423:
[----:B------:R-:W-:Y:S05]  /*86e0*/  BSYNC B1 ;  /* 0x0000000000017941 */ /* 0x000fea0003800000 */
.L_x_5422:
        /* <DEDUP_REMOVED lines=23> */
.L_x_5427:
[----:B0-----:R-:W-:Y:S05]  /*8860*/  BSYNC B1 ;  /* 0x0000000000017941 */ /* 0x001fea0003800000 */
.L_x_5426:
        /* <DEDUP_REMOVED lines=18> */
.L_x_5429:
[----:B------:R-:W-:Y:S05]  /*8990*/  BSYNC B1 ;  /* 0x0000000000017941 */ /* 0x000fea0003800000 */
.L_x_5428:
[----:B------:R-:W-:-:S04]  /*89a0*/  FADD.FTZ R13, R0, R13 ;  /* 0x0000000d000d7221 */ /* 0x000fc80000010000 */
[----:B------:R-:W-:-:S04]  /*89b0*/  FADD.FTZ R8, R13, R8 ;  /* 0x000000080d087221 */ /* 0x000fc80000010000 */
[----:B------:R-:W-:Y:S01]  /*89c0*/  FADD.FTZ R9, R8, R9 ;  /* 0x0000000908097221 */ /* 0x000fe20000010000 */
[----:B------:R-:W-:Y:S05]  /*89d0*/  BRA `(.L_x_5389) ;  /* 0x0000052000007947 */ /* 0x000fea0003800000 */
.L_x_5404:
        /* <DEDUP_REMOVED lines=13> */
.L_x_5433:
        /* <DEDUP_REMOVED lines=24> */
.L_x_5432:
[----:B------:R-:W-:Y:S02]  /*8c30*/  PRMT R5, R4, 0x7610, R5 ;  /* 0x0000761004057816 */ /* 0x000fe40000000005 */
[----:B------:R-:W-:Y:S02]  /*8c40*/  PRMT R4, R6, 0x7610, R4 ;  /* 0x0000761006047816 */ /* 0x000fe40000000004 */
.L_x_5431:
[----:B------:R-:W-:Y:S05]  /*8c50*/  BSYNC B1 ;  /* 0x0000000000017941 */ /* 0x000fea0003800000 */
.L_x_5430:
        /* <DEDUP_REMOVED lines=15> */
[----:B------:R-:W-:-:S13]  /*8d50*/  ISETP.GE.U32.AND P0, PT, R5, c[0x0][0x16c], PT ;  /* 0x00005b0005007a0c */ /* 0x000fda0003f06070 */
[----:B------:R-:W-:Y:S02]  /*8d60*/  @!P0 IMAD.WIDE.U32 R14, R5, 0x2, R14 ;  /* 0x00000002050e8825 */ /* 0x000fe400078e000e */
[----:B------:R0:W5:Y:S04]  /*8d70*/  LDG.E.U16 R5, [R6.64] ;  /* 0x0000002406057981 */ /* 0x000168000c1e1500 */
[----:B------:R0:W5:Y:S02]  /*8d80*/  @!P0 LDG.E.U16 R4, [R14.64] ;  /* 0x000000240e048981 */ /* 0x000164000c1e1500 */
.L_x_5435:
[----:B0-----:R-:W-:Y:S05]  /*8d90*/  BSYNC B1 ;  /* 0x0000000000017941 */ /* 0x001fea0003800000 */
.L_x_5434:
        /* <DEDUP_REMOVED lines=18> */
.L_x_5437:
[----:B------:R-:W-:Y:S05]  /*8ec0*/  BSYNC B1 ;  /* 0x0000000000017941 */ /* 0x000fea0003800000 */
.L_x_5436:
[----:B------:R-:W-:-:S04]  /*8ed0*/  FADD.FTZ R3, R0, R3 ;  /* 0x0000000300037221 */ /* 0x000fc80000010000 */
[----:B------:R-:W-:-:S04]  /*8ee0*/  FADD.FTZ R2, R3, R2 ;  /* 0x0000000203027221 */ /* 0x000fc80000010000 */
[----:B------:R-:W-:Y:S02]  /*8ef0*/  FADD.FTZ R9, R2, R9 ;  /* 0x0000000902097221 */ /* 0x000fe40000010000 */
.L_x_5389:
[----:B------:R-:W-:Y:S05]  /*8f00*/  BSYNC B0 ;  /* 0x0000000000007941 */ /* 0x000fea0003800000 */
.L_x_5388:
        /* <DEDUP_REMOVED lines=9> */
.L_x_5439:
        /* <DEDUP_REMOVED lines=11> */
.L_x_5438:
        /* <DEDUP_REMOVED lines=14> */
.L_x_5442:
        /* <DEDUP_REMOVED lines=12> */
.L_x_5441:
[----:B0-----:R-:W-:Y:S01]  /*91f0*/  BAR.SYNC.DEFER_BLOCKING 0x0 ;  /* 0x0000000000007b1d */ /* 0x001fe20000010000 */
[----:B------:R-:W-:-:S13]  /*9200*/  ISETP.GE.AND P0, PT, R0, 0x2, PT ;  /* 0x000000020000780c */ /* 0x000fda0003f06270 */
[----:B------:R-:W-:Y:S05]  /*9210*/  @!P0 BRA `(.L_x_5440) ;  /* 0x0000006000008947 */ /* 0x000fea0003800000 */
[----:B------:R-:W-:-:S08]  /*9220*/  HFMA2.MMA R2, -RZ, RZ, 0, 5.9604644775390625e-08 ;  /* 0x00000001ff027435 */ /* 0x000fd000000001ff */
.L_x_5443:
[----:B------:R0:W1:Y:S02]  /*9230*/  SHFL.DOWN PT, R4, R9, R2, 0x1f ;  /* 0x08001f0209047589 */ /* 0x00006400000e0000 */
[----:B0-----:R-:W-:-:S04]  /*9240*/  SHF.L.U32 R2, R2, 0x1, RZ ;  /* 0x0000000102027819 */ /* 0x001fc800000006ff */
[----:B------:R-:W-:Y:S01]  /*9250*/  ISETP.GE.AND P0, PT, R2, R0, PT ;  /* 0x000000000200720c */ /* 0x000fe20003f06270 */
[----:B-1----:R-:W-:-:S12]  /*9260*/  FADD.FTZ R9, R4, R9 ;  /* 0x0000000904097221 */ /* 0x002fd80000010000 */
[----:B------:R-:W-:Y:S05]  /*9270*/  @!P0 BRA `(.L_x_5443) ;  /* 0xffffffb000008947 */ /* 0x000fea000383ffff */
.L_x_5440:
        /* <DEDUP_REMOVED lines=202> */
.L_x_5444:
        /* <DEDUP_REMOVED lines=11> */
.L_x_5448:
        /* <DEDUP_REMOVED lines=8> */
[----:B------:R-:W-:Y:S05]  /*a050*/  CALL.REL.NOINC `($__internal_17_$__cuda_sm20_rem_u64) ;  /* 0x00002c2000007944 */ /* 0x000fea0003c00000 */
[----:B------:R-:W-:Y:S05]  /*a060*/  BRA `(.L_x_5447) ;  /* 0x0000013000007947 */ /* 0x000fea0003800000 */
.L_x_5446:
        /* <DEDUP_REMOVED lines=19> */
.L_x_5447:
        /* <DEDUP_REMOVED lines=10> */
[----:B------:R-:W-:Y:S05]  /*a240*/  CALL.REL.NOINC `($__internal_16_$__cuda_sm20_div_u64) ;  /* 0x000025e000007944 */ /* 0x000fea0003c00000 */
[----:B------:R-:W-:Y:S01]  /*a250*/  MOV R12, R4 ;  /* 0x00000004000c7202 */ /* 0x000fe20000000f00 */
[----:B------:R-:W-:Y:S01]  /*a260*/  IMAD.MOV.U32 R13, RZ, RZ, R5 ;  /* 0x000000ffff0d7224 */ /* 0x000fe200078e0005 */
[----:B------:R-:W-:Y:S05]  /*a270*/  BRA `(.L_x_5450) ;  /* 0x0000013000007947 */ /* 0x000fea0003800000 */
.L_x_5449:
        /* <DEDUP_REMOVED lines=19> */
.L_x_5450:
[----:B------:R-:W-:Y:S05]  /*a3b0*/  @!P2 BRA `(.L_x_5451) ;  /* 0x000000500000a947 */ /* 0x000fea0003800000 */
[----:B------:R-:W-:Y:S01]  /*a3c0*/  HFMA2.MMA R4, -RZ, RZ, 0, 0 ;  /* 0x00000000ff047435 */ /* 0x000fe200000001ff */
[----:B------:R-:W-:Y:S01]  /*a3d0*/  IMAD.MOV.U32 R8, RZ, RZ, 0x2 ;  /* 0x00000002ff087424 */ /* 0x000fe200078e00ff */
[----:B------:R-:W-:-:S04]  /*a3e0*/  MOV R6, 0xa400 ;  /* 0x0000a40000067802 */ /* 0x000fc80000000f00 */
[----:B------:R-:W-:Y:S05]  /*a3f0*/  CALL.REL.NOINC `($__internal_16_$__cuda_sm20_div_u64) ;  /* 0x0000243000007944 */ /* 0x000fea0003c00000 */
[----:B------:R-:W-:Y:S05]  /*a400*/  BRA `(.L_x_5452) ;  /* 0x0000013000007947 */ /* 0x000fea0003800000 */
.L_x_5451:
        /* <DEDUP_REMOVED lines=19> */
.L_x_5452:
        /* <DEDUP_REMOVED lines=11> */
[----:B------:R-:W-:Y:S05]  /*a5f0*/  CALL.REL.NOINC `($__internal_16_$__cuda_sm20_div_u64) ;  /* 0x0000223000007944 */ /* 0x000fea0003c00000 */
[----:B------:R-:W-:Y:S05]  /*a600*/  BRA `(.L_x_5455) ;  /* 0x0000014000007947 */ /* 0x000fea0003800000 */
.L_x_5454:
        /* <DEDUP_REMOVED lines=20> */
.L_x_5455:
[----:B------:R-:W-:Y:S05]  /*a750*/  BSYNC B0 ;  /* 0x0000000000007941 */ /* 0x000fea0003800000 */
.L_x_5453:
[----:B------:R-:W-:-:S04]  /*a760*/  IADD3 R4, P0, R4, c[0x0][0x550], RZ ;  /* 0x0001540004047a10 */ /* 0x000fc80007f1e0ff */
[----:B------:R-:W-:-:S05]  /*a770*/  IADD3.X R5, R5, c[0x0][0x554], RZ, P0, !PT ;  /* 0x0001550005057a10 */ /* 0x000fca00007fe4ff */
[----:B------:R-:W-:Y:S02]  /*a780*/  IMAD.MOV.U32 R0, RZ, RZ, R5 ;  /* 0x000000ffff007224 */ /* 0x000fe400078e0005 */
.L_x_5445:
        /* <DEDUP_REMOVED lines=207> */
.L_x_5457:
        /* <DEDUP_REMOVED lines=11> */
.L_x_5459:
[----:B------:R-:W-:Y:S05]  /*b530*/  BSYNC B0 ;  /* 0x0000000000007941 */ /* 0x000fea0003800000 */
.L_x_5458:
        /* <DEDUP_REMOVED lines=40> */
.L_x_5461:
[----:B------:R-:W-:Y:S05]  /*b7c0*/  BSYNC B0 ;  /* 0x0000000000007941 */ /* 0x000fea0003800000 */
.L_x_5460:
        /* <DEDUP_REMOVED lines=21> */
.L_x_5466:
        /* <DEDUP_REMOVED lines=9> */
.L_x_5465:
[----:B------:R-:W-:Y:S05]  /*b9b0*/  BSYNC B1 ;  /* 0x0000000000017941 */ /* 0x000fea0003800000 */
.L_x_5464:
[----:B------:R-:W-:Y:S05]  /*b9c0*/  BRA `(.L_x_5467) ;  /* 0x000000c000007947 */ /* 0x000fea0003800000 */
.L_x_5463:
[----:B------:R-:W-:-:S13]  /*b9d0*/  ISETP.GE.U32.AND P0, PT, R20, c[0x0][0x17c], PT ;  /* 0x00005f0014007a0c */ /* 0x000fda0003f06070 */
[----:B------:R-:W-:Y:S05]  /*b9e0*/  @P0 BRA `(.L_x_5467) ;  /* 0x000000a000000947 */ /* 0x000fea0003800000 */
[----:B------:R-:W-:-:S04]  /*b9f0*/  MOV R11, R20 ;  /* 0x00000014000b7202 */ /* 0x000fc80000000f00 */
.L_x_5468:
        /* <DEDUP_REMOVED lines=9> */
.L_x_5467:
[----:B------:R-:W-:Y:S05]  /*ba90*/  BSYNC B0 ;  /* 0x0000000000007941 */ /* 0x000fea0003800000 */
.L_x_5462:
        /* <DEDUP_REMOVED lines=8> */
.L_x_5470:
        /* <DEDUP_REMOVED lines=11> */
.L_x_5469:
        /* <DEDUP_REMOVED lines=13> */
.L_x_5473:
        /* <DEDUP_REMOVED lines=12> */
.L_x_5472:
[----:B0-----:R-:W-:Y:S01]  /*bd60*/  BAR.SYNC.DEFER_BLOCKING 0x0 ;  /* 0x0000000000007b1d */ /* 0x001fe20000010000 */
[----:B------:R-:W-:-:S13]  /*bd70*/  ISETP.GE.AND P0, PT, R6, 0x2, PT ;  /* 0x000000020600780c */ /* 0x000fda0003f06270 */
[----:B------:R-:W-:Y:S05]  /*bd80*/  @!P0 BRA `(.L_x_5471) ;  /* 0x0000006000008947 */ /* 0x000fea0003800000 */
[----:B------:R-:W-:-:S05]  /*bd90*/  IMAD.MOV.U32 R8, RZ, RZ, 0x1 ;  /* 0x00000001ff087424 */ /* 0x000fca00078e00ff */
.L_x_5474:
[----:B------:R0:W1:Y:S02]  /*bda0*/  SHFL.DOWN PT, R10, R7, R8, 0x1f ;  /* 0x08001f08070a7589 */ /* 0x00006400000e0000 */
[----:B0-----:R-:W-:-:S04]  /*bdb0*/  SHF.L.U32 R8, R8, 0x1, RZ ;  /* 0x0000000108087819 */ /* 0x001fc800000006ff */
[----:B------:R-:W-:Y:S01]  /*bdc0*/  ISETP.GE.AND P0, PT, R8, R6, PT ;  /* 0x000000060800720c */ /* 0x000fe20003f06270 */
[----:B-1----:R-:W-:-:S12]  /*bdd0*/  FADD.FTZ R7, R10, R7 ;  /* 0x000000070a077221 */ /* 0x002fd80000010000 */
[----:B------:R-:W-:Y:S05]  /*bde0*/  @!P0 BRA `(.L_x_5474) ;  /* 0xffffffb000008947 */ /* 0x000fea000383ffff */
.L_x_5471:
        /* <DEDUP_REMOVED lines=11> */
.L_x_5476:
[----:B------:R-:W-:Y:S05]  /*bea0*/  @!P1 BRA `(.L_x_5477) ;  /* 0x000001b000009947 */ /* 0x000fea0003800000 */
[----:B------:R-:W-:Y:S01]  /*beb0*/  HFMA2.MMA R0, -RZ, RZ, 0, 5.9604644775390625e-08 ;  /* 0x00000001ff007435 */ /* 0x000fe200000001ff */
[----:B------:R-:W-:-:S09]  /*bec0*/  F2FP.PACK_AB R18, RZ, R7 ;  /* 0x00000007ff12723e */ /* 0x000fd200000000ff */
        /* <DEDUP_REMOVED lines=21> */
.L_x_5478:
[----:B------:R-:W-:-:S05]  /*c020*/  IADD3 R16, P0, R16, c[0x0][0x540], RZ ;  /* 0x0001500010107a10 */ /* 0x000fca0007f1e0ff */
[----:B------:R-:W-:-:S05]  /*c030*/  IMAD.X R17, RZ, RZ, c[0x0][0x544], P0 ;  /* 0x00015100ff117624 */ /* 0x000fca00000e06ff */
[----:B------:R-:W-:Y:S01]  /*c040*/  STG.E.U16 [R16.64], R18 ;  /* 0x0000001210007986 */ /* 0x000fe2000c101524 */
[----:B------:R-:W-:Y:S05]  /*c050*/  EXIT ;  /* 0x000000000000794d */ /* 0x000fea0003800000 */
.L_x_5477:
[----:B------:R-:W-:Y:S01]  /*c060*/  STG.E [R4.64], R7 ;  /* 0x0000000704007986 */ /* 0x000fe2000c101924 */
[----:B------:R-:W-:Y:S05]  /*c070*/  EXIT ;  /* 0x000000000000794d */ /* 0x000fea0003800000 */
.L_x_5475:
[----:B------:R-:W-:Y:S01]  /*c080*/  ISETP.NE.AND P0, PT, RZ, UR38, PT ;  /* 0x00000026ff007c0c */ /* 0x000fe2000bf05270 */
[----:B------:R-:W-:Y:S02]  /*c090*/  ULDC.U8 UR4, c[0x0][0x571] ;  /* 0x00015c4000047ab9 */ /* 0x000fe40000000000 */
[----:B------:R-:W-:-:S10]  /*c0a0*/  ISETP.NE.AND P1, PT, RZ, UR4, PT ;  /* 0x00000004ff007c0c */ /* 0x000fd4000bf25270 */
[----:B------:R-:W-:Y:S05]  /*c0b0*/  @!P0 BRA `(.L_x_5479) ;  /* 0x0000003000008947 */ /* 0x000fea0003800000 */
[----:B------:R-:W2:Y:S02]  /*c0c0*/  LDG.E.U16 R0, [R2.64] ;  /* 0x0000002402007981 */ /* 0x000ea4000c1e1500 */
[----:B--2---:R-:W-:-:S05]  /*c0d0*/  HADD2.F32 R0, -RZ, R0.H0_H0 ;  /* 0x20000000ff007230 */ /* 0x004fca0000004100 */
[----:B------:R-:W-:Y:S02]  /*c0e0*/  FADD.FTZ R7, R7, R0 ;  /* 0x0000000007077221 */ /* 0x000fe40000010000 */
.L_x_5479:
        /* <DEDUP_REMOVED lines=24> */
.L_x_5481:
[----:B------:R-:W-:-:S04]  /*c270*/  IADD3 R16, P0, R16, c[0x0][0x540], RZ ;  /* 0x0001500010107a10 */ /* 0x000fc80007f1e0ff */
[----:B------:R-:W-:-:S05]  /*c280*/  IADD3.X R17, RZ, c[0x0][0x544], RZ, P0, !PT ;  /* 0x00015100ff117a10 */ /* 0x000fca00007fe4ff */
[----:B------:R-:W-:Y:S01]  /*c290*/  STG.E.U16 [R16.64], R18 ;  /* 0x0000001210007986 */ /* 0x000fe2000c101524 */
[----:B------:R-:W-:Y:S05]  /*c2a0*/  EXIT ;  /* 0x000000000000794d */ /* 0x000fea0003800000 */
.L_x_5480:
[----:B------:R-:W-:-:S05]  /*c2b0*/  F2FP.PACK_AB R7, RZ, R7 ;  /* 0x00000007ff07723e */ /* 0x000fca00000000ff */
[----:B------:R-:W-:Y:S01]  /*c2c0*/  STG.E.U16 [R2.64], R7 ;  /* 0x0000000702007986 */ /* 0x000fe2000c101524 */
[----:B------:R-:W-:Y:S05]  /*c2d0*/  EXIT ;  /* 0x000000000000794d */ /* 0x000fea0003800000 */
.L_x_5456:
        /* <DEDUP_REMOVED lines=18> */
.L_x_5483:
[----:B------:R-:W-:Y:S05]  /*c400*/  @!P1 BRA `(.L_x_5484) ;  /* 0x000001b000009947 */ /* 0x000fea0003800000 */
[----:B------:R-:W-:Y:S01]  /*c410*/  IMAD.MOV.U32 R0, RZ, RZ, 0x1 ;  /* 0x00000001ff007424 */ /* 0x000fe200078e00ff */
[----:B------:R-:W-:-:S04]  /*c420*/  F2FP.PACK_AB R18, RZ, R9 ;  /* 0x00000009ff12723e */ /* 0x000fc800000000ff */
        /* <DEDUP_REMOVED lines=21> */
.L_x_5485:
[----:B------:R-:W-:-:S04]  /*c580*/  IADD3 R2, P0, R2, c[0x0][0x540], RZ ;  /* 0x0001500002027a10 */ /* 0x000fc80007f1e0ff */
[----:B------:R-:W-:-:S05]  /*c590*/  IADD3.X R3, RZ, c[0x0][0x544], RZ, P0, !PT ;  /* 0x00015100ff037a10 */ /* 0x000fca00007fe4ff */
[----:B------:R-:W-:Y:S01]  /*c5a0*/  STG.E.U16 [R2.64], R18 ;  /* 0x0000001202007986 */ /* 0x000fe2000c101524 */
[----:B------:R-:W-:Y:S05]  /*c5b0*/  EXIT ;  /* 0x000000000000794d */ /* 0x000fea0003800000 */
.L_x_5484:
[----:B------:R-:W-:Y:S01]  /*c5c0*/  STG.E [R4.64], R9 ;  /* 0x0000000904007986 */ /* 0x000fe2000c101924 */
[----:B------:R-:W-:Y:S05]  /*c5d0*/  EXIT ;  /* 0x000000000000794d */ /* 0x000fea0003800000 */
.L_x_5482:
[----:B------:R-:W-:Y:S01]  /*c5e0*/  ISETP.NE.AND P0, PT, RZ, UR38, PT ;  /* 0x00000026ff007c0c */ /* 0x000fe2000bf05270 */
[----:B------:R-:W-:Y:S02]  /*c5f0*/  ULDC.U8 UR4, c[0x0][0x571] ;  /* 0x00015c4000047ab9 */ /* 0x000fe40000000000 */
[----:B------:R-:W-:-:S10]  /*c600*/  ISETP.NE.AND P1, PT, RZ, UR4, PT ;  /* 0x00000004ff007c0c */ /* 0x000fd4000bf25270 */
[----:B------:R-:W-:Y:S05]  /*c610*/  @!P0 BRA `(.L_x_5486) ;  /* 0x0000003000008947 */ /* 0x000fea0003800000 */
[----:B------:R-:W2:Y:S02]  /*c620*/  LDG.E.U16 R0, [R10.64] ;  /* 0x000000240a007981 */ /* 0x000ea4000c1e1500 */
[----:B--2---:R-:W-:-:S05]  /*c630*/  HADD2.F32 R0, -RZ, R0.H0_H0 ;  /* 0x20000000ff007230 */ /* 0x004fca0000004100 */
[----:B------:R-:W-:-:S05]  /*c640*/  FADD.FTZ R9, R9, R0 ;  /* 0x0000000009097221 */ /* 0x000fca0000010000 */
.L_x_5486:
[----:B------:R-:W-:Y:S01]  /*c650*/  F2FP.PACK_AB R18, RZ, R9 ;  /* 0x00000009ff12723e */ /* 0x000fe200000000ff */
        /* <DEDUP_REMOVED lines=23> */
.L_x_5488:
[----:B------:R-:W-:-:S05]  /*c7d0*/  IADD3 R2, P0, R2, c[0x0][0x540], RZ ;  /* 0x0001500002027a10 */ /* 0x000fca0007f1e0ff */
[----:B------:R-:W-:-:S05]  /*c7e0*/  IMAD.X R3, RZ, RZ, c[0x0][0x544], P0 ;  /* 0x00015100ff037624 */ /* 0x000fca00000e06ff */
[----:B------:R-:W-:Y:S01]  /*c7f0*/  STG.E.U16 [R2.64], R18 ;  /* 0x0000001202007986 */ /* 0x000fe2000c101524 */
[----:B------:R-:W-:Y:S05]  /*c800*/  EXIT ;  /* 0x000000000000794d */ /* 0x000fea0003800000 */
.L_x_5487:
[----:B------:R-:W-:Y:S01]  /*c810*/  STG.E.U16 [R10.64], R18 ;  /* 0x000000120a007986 */ /* 0x000fe2000c101524 */
[----:B------:R-:W-:Y:S05]  /*c820*/  EXIT ;  /* 0x000000000000794d */ /* 0x000fea0003800000 */
        .weak           $__internal_16_$__cuda_sm20_div_u64
        .type           $__internal_16_$__cuda_sm20_div_u64,@function
        .size           $__internal_16_$__cuda_sm20_div_u64,($__internal_17_$__cuda_sm20_rem_u64 - $__internal_16_$__cuda_sm20_div_u64)
$__internal_16_$__cuda_sm20_div_u64:
        /* <DEDUP_REMOVED lines=68> */
[----:B------:R-:W-:Y:S06]  /*cc70*/  RET.REL.NODEC R6 `(_ZN2at6native13reduce_kernelILi512ELi1ENS0_8ReduceOpIN3c104HalfENS0_14func_wrapper_tIS4_NS0_55_GLOBAL__N__0955718d_22_SparseCsrTensorMath_cu_868dd54514ReductionAddOpIfEEEEjS4_Li4ELi4EEEEEvT1_) ;  /* 0xffff338006007950 */ /* 0x000fec0003c3ffff */
        .weak           $__internal_17_$__cuda_sm20_rem_u64
        .type           $__internal_17_$__cuda_sm20_rem_u64,@function
        .size           $__internal_17_$__cuda_sm20_rem_u64,(.L_x_8850 - $__internal_17_$__cuda_sm20_rem_u64)
$__internal_17_$__cuda_sm20_rem_u64:
        /* <DEDUP_REMOVED lines=64> */
[----:B------:R-:W-:Y:S06]  /*d080*/  RET.REL.NODEC R12 `(_ZN2at6native13reduce_kernelILi512ELi1ENS0_8ReduceOpIN3c104HalfENS0_14func_wrapper_tIS4_NS0_55_GLOBAL__N__0955718d_22_SparseCsrTensorMath_cu_868dd54514ReductionAddOpIfEEEEjS4_Li4ELi4EEEEEvT1_) ;  /* 0xffff2f700c007950 */ /* 0x000fec0003c3ffff */
.L_x_5489:
        /* <DEDUP_REMOVED lines=15> */
.L_x_8850:


//--------------------- .text._ZN2at6native13reduce_kernelILi256ELi2ENS0_8ReduceOpIN3c104HalfENS0_14func_wrapper_tIS4_NS0_55_GLOBAL__N__0955718d_22_SparseCsrTensorMath_cu_868dd54514ReductionAddOpIfEEEEjS4_Li4ELi4EEEEEvT1_ --------------------------
	.section	.text._ZN2at6native13reduce_kernelILi256ELi2ENS0_8ReduceOpIN3c104HalfENS0_14func_wrapper_tIS4_NS0_55_GLOBAL__N__0955718d_22_SparseCsrTensorMath_cu_868dd54514ReductionAddOpIfEEEEjS4_Li4ELi4EEEEEvT1_,"ax",@progbits
	.sectioninfo	@"SHI_REGISTERS=32"
	.align	128
.text._ZN2at6native13reduce_kernelILi256ELi2ENS0_8ReduceOpIN3c104HalfENS0_14func_wrapper_tIS4_NS0_55_GLOBAL__N__0955718d_22_SparseCsrTensorMath_cu_868dd54514ReductionAddOpIfEEEEjS4_Li4ELi4EEEEEvT1_:
        .type           _ZN2at6native13reduce_kernelILi256ELi2ENS0_8ReduceOpIN3c104HalfENS0_14func_wrapper_tIS4_NS0_55_GLOBAL__N__0955718d_22_SparseCsrTensorMath_cu_868dd54514ReductionAddOpIfEEEEjS4_Li4ELi4EEEEEvT1_,@function
        .size           _ZN2at6native13reduce_kernelILi256ELi2ENS0_8ReduceOpIN3c104HalfENS0_14func_wrapper_tIS4_NS0_55_GLOBAL__N__0955718d_22_SparseCsrTensorMath_cu_868dd54514ReductionAddOpIfEEEEjS4_Li4ELi4EEEEEvT1_,(.L_x_8853 - _ZN2at6native13reduce_kernelILi256ELi2ENS0_8ReduceOpIN3c104HalfENS0_14func_wrapper_tIS4_NS0_55_GLOBAL__N__0955718d_22_SparseCsrTensorMath_cu_868dd54514ReductionAddOpIfEEEEjS4_Li4ELi4EEEEEvT1_)
        .other          _ZN2at6native13reduce_kernelILi256ELi2ENS0_8ReduceOpIN3c104HalfENS0_14func_wrapper_tIS4_NS0_55_GLOBAL__N__0955718d_22_SparseCsrTensorMath_cu_868dd54514ReductionAddOpIfEEEEjS4_Li4ELi4EEEEEvT1_,@"STO_CUDA_ENTRY STV_DEFAULT"
_ZN2at6native13reduce_kernelILi256ELi2ENS0_8ReduceOpIN3c104HalfENS0_14func_wrapper_tIS4_NS0_55_GLOBAL__N__0955718d_22_SparseCsrTensorMath_cu_868dd54514ReductionAddOpIfEEEEjS4_Li4ELi4EEEEEvT1_:
        /* <DEDUP_REMOVED lines=209> */
.L_x_5490:
        /* <DEDUP_REMOVED lines=60> */
.L_x_5499:
[----:B------:R-:W-:Y:S05]  /*10d0*/  BSYNC B2 ;  /* 0x0000000000027941 */ /* 0x000fea0003800000 */
.L_x_5498:
        /* <DEDUP_REMOVED lines=8> */
[----:B--2---:R-:W-:-:S05]  /*1160*/  HADD2.F32 R0, -RZ, R4.H0_H0 ;  /* 0x20000004ff007230 */ /* 0x004fca0000004100 */
[----:B------:R-:W-:Y:S02]  /*1170*/  FADD.FTZ R0, R0, c[0x0][0x164] ;  /* 0x0000590000007621 */ /* 0x000fe40000010000 */
.L_x_5497:
[----:B------:R-:W-:Y:S05]  /*1180*/  BSYNC B1 ;  /* 0x0000000000017941 */ /* 0x000fea0003800000 */
.L_x_5496:
[C---:B------:R-:W-:Y:S02]  /*1190*/  IADD3 R3, P0, -R6.reuse, 0x4, RZ ;  /* 0x0000000406037810 */ /* 0x040fe40007f1e1ff */
[----:B------:R-:W-:Y:S02]  /*11a0*/  IADD3 R7, R6, c[0x0][0x16c], RZ ;  /* 0x00005b0006077a10 */ /* 0x000fe40007ffe0ff */
[----:B------:R-:W-:Y:S01]  /*11b0*/  LEA R18, P1, R3, R18, 0x1 ;  /* 0x0000001203127211 */ /* 0x000fe200078208ff */
[----:B------:R-:W-:Y:S01]  /*11c0*/  IMAD.X R4, RZ, RZ, -0x1, P0 ;  /* 0xffffffffff047424 */ /* 0x000fe200000e06ff */
[----:B------:R-:W-:-:S04]  /*11d0*/  IADD3 R7, R7, -0x4, RZ ;  /* 0xfffffffc07077810 */ /* 0x000fc80007ffe0ff */
[----:B------:R-:W-:Y:S02]  /*11e0*/  LEA.HI.X R19, R3, R19, R4, 0x1, P1 ;  /* 0x0000001303137211 */ /* 0x000fe400008f0c04 */
.L_x_5495:
[----:B------:R-:W-:Y:S05]  /*11f0*/  BSYNC B0 ;  /* 0x0000000000007941 */ /* 0x000fea0003800000 */
.L_x_5494:
        /* <DEDUP_REMOVED lines=14> */
.L_x_5502:
        /* <DEDUP_REMOVED lines=14> */
.L_x_5501:
[----:B------:R-:W-:Y:S05]  /*13c0*/  BSYNC B0 ;  /* 0x0000000000007941 */ /* 0x000fea0003800000 */
.L_x_5500:
        /* <DEDUP_REMOVED lines=8> */
.L_x_5504:
[----:B------:R-:W-:Y:S05]  /*1450*/  BSYNC B0 ;  /* 0x0000000000007941 */ /* 0x000fea0003800000 */
.L_x_5503:
        /* <DEDUP_REMOVED lines=10> */
[----:B--2---:R-:W-:-:S05]  /*1500*/  HADD2.F32 R5, -RZ, R18.H0_H0 ;  /* 0x20000012ff057230 */ /* 0x004fca0000004100 */
[----:B------:R-:W-:Y:S02]  /*1510*/  FADD.FTZ R0, R0, R5 ;  /* 0x0000000500007221 */ /* 0x000fe40000010000 */
.L_x_5506:
[----:B------:R-:W-:Y:S05]  /*1520*/  BSYNC B0 ;  /* 0x0000000000007941 */ /* 0x000fea0003800000 */
.L_x_5505:
[----:B------:R-:W-:Y:S02]  /*1530*/  FADD.FTZ R9, R9, R0 ;  /* 0x0000000009097221 */ /* 0x000fe40000010000 */
[----:B------:R-:W-:Y:S02]  /*1540*/  IMAD.MOV.U32 R19, RZ, RZ, RZ ;  /* 0x000000ffff137224 */ /* 0x000fe400078e00ff */
[----:B------:R-:W-:-:S04]  /*1550*/  FADD.FTZ R6, R9, R6 ;  /* 0x0000000609067221 */ /* 0x000fc80000010000 */
[----:B------:R-:W-:Y:S01]  /*1560*/  FADD.FTZ R18, R6, R3 ;  /* 0x0000000306127221 */ /* 0x000fe20000010000 */
[----:B------:R-:W-:Y:S05]  /*1570*/  BRA `(.L_x_5492) ;  /* 0x0000819000007947 */ /* 0x000fea0003800000 */
.L_x_5493:
        /* <DEDUP_REMOVED lines=31> */
.L_x_5517:
        /* <DEDUP_REMOVED lines=225> */
.L_x_5512:
        /* <DEDUP_REMOVED lines=228> */
.L_x_5513:
[----:B------:R-:W-:-:S04]  /*33c0*/  LOP3.LUT R11, R0, 0xfffffffc, RZ, 0xc0, !PT ;  /* 0xfffffffc000b7812 */ /* 0x000fc800078ec0ff */
[----:B------:R-:W-:-:S05]  /*33d0*/  IADD3 R10, P1, R18, R11, RZ ;  /* 0x0000000b120a7210 */ /* 0x000fca0007f3e0ff */
[----:B------:R-:W-:-:S05]  /*33e0*/  IMAD.X R11, RZ, RZ, R19, P1 ;  /* 0x000000ffff0b7224 */ /* 0x000fca00008e0613 */
[----:B------:R-:W2:Y:S01]  /*33f0*/  LDG.E R10, [R10.64] ;  /* 0x000000240a0a7981 */ /* 0x000ea2000c1e1900 */
[----:B------:R-:W-:Y:S01]  /*3400*/  IADD3 R25, R25, c[0x0][0x174], RZ ;  /* 0x00005d0019197a10 */ /* 0x000fe20007ffe0ff */
[----:B------:R-:W-:Y:S01]  /*3410*/  IMAD.MOV.U32 R12, RZ, RZ, RZ ;  /* 0x000000ffff0c7224 */ /* 0x000fe200078e00ff */
[----:B------:R-:W-:Y:S02]  /*3420*/  MOV R3, RZ ;  /* 0x000000ff00037202 */ /* 0x000fe40000000f00 */
[----:B--2---:R-:W-:Y:S01]  /*3430*/  PRMT R24, R10, 0x7610, R10 ;  /* 0x000076100a187816 */ /* 0x004fe2000000000a */
        /* <DEDUP_REMOVED lines=212> */
.L_x_5514:
[----:B------:R-:W-:-:S04]  /*4180*/  LOP3.LUT R11, R12, 0xfffffffc, RZ, 0xc0, !PT ;  /* 0xfffffffc0c0b7812 */ /* 0x000fc800078ec0ff */
[----:B------:R-:W-:-:S04]  /*4190*/  IADD3 R10, P1, R18, R11, RZ ;  /* 0x0000000b120a7210 */ /* 0x000fc80007f3e0ff */
[----:B------:R-:W-:-:S05]  /*41a0*/  IADD3.X R11, RZ, R19, RZ, P1, !PT ;  /* 0x00000013ff0b7210 */ /* 0x000fca0000ffe4ff */
[----:B------:R-:W2:Y:S01]  /*41b0*/  LDG.E R10, [R10.64] ;  /* 0x000000240a0a7981 */ /* 0x000ea2000c1e1900 */
[----:B------:R-:W-:Y:S02]  /*41c0*/  IADD3 R25, R25, c[0x0][0x174], RZ ;  /* 0x00005d0019197a10 */ /* 0x000fe40007ffe0ff */
[----:B--2---:R-:W-:Y:S01]  /*41d0*/  PRMT R27, R10, 0x5432, R10 ;  /* 0x000054320a1b7816 */ /* 0x004fe2000000000a */
        /* <DEDUP_REMOVED lines=212> */
.L_x_5515:
[----:B------:R-:W-:-:S04]  /*4f20*/  LOP3.LUT R3, R3, 0xfffffffc, RZ, 0xc0, !PT ;  /* 0xfffffffc03037812 */ /* 0x000fc800078ec0ff */
[----:B------:R-:W-:-:S05]  /*4f30*/  IADD3 R10, P1, R18, R3, RZ ;  /* 0x00000003120a7210 */ /* 0x000fca0007f3e0ff */
[----:B------:R-:W-:-:S05]  /*4f40*/  IMAD.X R11, RZ, RZ, R19, P1 ;  /* 0x000000ffff0b7224 */ /* 0x000fca00008e0613 */
[----:B------:R0:W2:Y:S01]  /*4f50*/  LDG.E R10, [R10.64] ;  /* 0x000000240a0a7981 */ /* 0x0000a2000c1e1900 */
[----:B------:R-:W-:Y:S01]  /*4f60*/  IADD3 R25, R25, c[0x0][0x174], RZ ;  /* 0x00005d0019197a10 */ /* 0x000fe20007ffe0ff */
[--C-:B------:R-:W-:Y:S01]  /*4f70*/  HADD2.F32 R3, -RZ, R22.reuse.H0_H0 ;  /* 0x20000016ff037230 */ /* 0x100fe20000004100 */
[----:B------:R-:W-:Y:S01]  /*4f80*/  MOV R14, c[0x0][0x174] ;  /* 0x00005d00000e7a02 */ /* 0x000fe20000000f00 */
[----:B------:R-:W-:Y:S02]  /*4f90*/  HADD2.F32 R0, -RZ, R22.H1_H1 ;  /* 0x30000016ff007230 */ /* 0x000fe40000004100 */
[--C-:B------:R-:W-:Y:S01]  /*4fa0*/  HADD2.F32 R12, -RZ, R24.reuse.H0_H0 ;  /* 0x20000018ff0c7230 */ /* 0x100fe20000004100 */
[----:B------:R-:W-:Y:S01]  /*4fb0*/  FADD.FTZ R4, R3, R4 ;  /* 0x0000000403047221 */ /* 0x000fe20000010000 */
[----:B------:R-:W-:Y:S01]  /*4fc0*/  HADD2.F32 R3, -RZ, R24.H1_H1 ;  /* 0x30000018ff037230 */ /* 0x000fe20000004100 */
[----:B------:R-:W-:Y:S01]  /*4fd0*/  IMAD R13, R14, 0x3, R25 ;  /* 0x000000030e0d7824 */ /* 0x000fe200078e0219 */
[--C-:B0-----:R-:W-:Y:S01]  /*4fe0*/  HADD2.F32 R11, -RZ, R27.reuse.H1_H1 ;  /* 0x3000001bff0b7230 */ /* 0x101fe20000004100 */
[----:B------:R-:W-:Y:S01]  /*4ff0*/  FADD.FTZ R5, R0, R5 ;  /* 0x0000000500057221 */ /* 0x000fe20000010000 */
[----:B------:R-:W-:Y:S01]  /*5000*/  HADD2.F32 R0, -RZ, R27.H0_H0 ;  /* 0x2000001bff007230 */ /* 0x000fe20000004100 */
[----:B------:R-:W-:Y:S01]  /*5010*/  FADD.FTZ R7, R12, R7 ;  /* 0x000000070c077221 */ /* 0x000fe20000010000 */
[----:B------:R-:W-:Y:S01]  /*5020*/  ISETP.GE.U32.AND P1, PT, R13, c[0x0][0x16c], PT ;  /* 0x00005b000d007a0c */ /* 0x000fe20003f26070 */
[----:B------:R-:W-:-:S02]  /*5030*/  FADD.FTZ R6, R3, R6 ;  /* 0x0000000603067221 */ /* 0x000fc40000010000 */
[----:B------:R-:W-:Y:S02]  /*5040*/  FADD.FTZ R8, R11, R8 ;  /* 0x000000080b087221 */ /* 0x000fe40000010000 */
[----:B------:R-:W-:Y:S01]  /*5050*/  FADD.FTZ R9, R0, R9 ;  /* 0x0000000900097221 */ /* 0x000fe20000010000 */
[--C-:B--2---:R-:W-:Y:S02]  /*5060*/  HADD2.F32 R13, -RZ, R10.reuse.H0_H0 ;  /* 0x2000000aff0d7230 */ /* 0x104fe40000004100 */
[----:B------:R-:W-:-:S03]  /*5070*/  HADD2.F32 R12, -RZ, R10.H1_H1 ;  /* 0x3000000aff0c7230 */ /* 0x000fc60000004100 */
[----:B------:R-:W-:Y:S02]  /*5080*/  FADD.FTZ R20, R13, R20 ;  /* 0x000000140d147221 */ /* 0x000fe40000010000 */
[----:B------:R-:W-:Y:S01]  /*5090*/  FADD.FTZ R21, R12, R21 ;  /* 0x000000150c157221 */ /* 0x000fe20000010000 */
[----:B------:R-:W-:Y:S01]  /*50a0*/  @P1 CALL.REL.NOINC `(.L_x_5516) ;  /* 0x0000001000001944 */ /* 0x000fe20003c00000 */
[----:B------:R-:W-:Y:S05]  /*50b0*/  BRA `(.L_x_5517) ;  /* 0xffffc6b000007947 */ /* 0x000fea000383ffff */
.L_x_5516:
[----:B------:R-:W-:Y:S05]  /*50c0*/  BSYNC B1 ;  /* 0x0000000000017941 */ /* 0x000fea0003800000 */
.L_x_5511:
[----:B------:R-:W-:Y:S02]  /*50d0*/  PRMT R26, R10, 0x7610, R10 ;  /* 0x000076100a1a7816 */ /* 0x000fe4000000000a */
.L_x_5510:
[----:B------:R-:W-:Y:S05]  /*50e0*/  BSYNC B0 ;  /* 0x0000000000007941 */ /* 0x000fea0003800000 */
.L_x_5509:
        /* <DEDUP_REMOVED lines=205> */
.L_x_5520:
        /* <DEDUP_REMOVED lines=208> */
.L_x_5521:
        /* <DEDUP_REMOVED lines=208> */
.L_x_5522:
        /* <DEDUP_REMOVED lines=208> */
.L_x_5523:
[----:B------:R-:W-:-:S04]  /*84c0*/  LOP3.LUT R3, R3, 0xfffffffc, RZ, 0xc0, !PT ;  /* 0xfffffffc03037812 */ /* 0x000fc800078ec0ff */
[----:B------:R-:W-:-:S05]  /*84d0*/  IADD3 R10, P1, R18, R3, RZ ;  /* 0x00000003120a7210 */ /* 0x000fca0007f3e0ff */
[----:B------:R-:W-:-:S05]  /*84e0*/  IMAD.X R11, RZ, RZ, R19, P1 ;  /* 0x000000ffff0b7224 */ /* 0x000fca00008e0613 */
[----:B------:R-:W2:Y:S02]  /*84f0*/  LDG.E R10, [R10.64] ;  /* 0x000000240a0a7981 */ /* 0x000ea4000c1e1900 */
[----:B--2---:R-:W-:Y:S02]  /*8500*/  PRMT R26, R10, 0x7610, R10 ;  /* 0x000076100a1a7816 */ /* 0x004fe4000000000a */
.L_x_5519:
[----:B------:R-:W-:Y:S05]  /*8510*/  BSYNC B0 ;  /* 0x0000000000007941 */ /* 0x000fea0003800000 */
.L_x_5518:
[----:B------:R-:W-:Y:S01]  /*8520*/  BSSY B0, `(.L_x_5524) ;  /* 0x000001a000007945 */ /* 0x000fe20003800000 */
[----:B------:R-:W-:Y:S05]  /*8530*/  @P0 BRA `(.L_x_5525) ;  /* 0x0000018000000947 */ /* 0x000fea0003800000 */
[----:B------:R-:W-:Y:S01]  /*8540*/  IADD3 R10, R25, c[0x0][0x174], RZ ;  /* 0x00005d00190a7a10 */ /* 0x000fe20007ffe0ff */
[--C-:B------:R-:W-:Y:S02]  /*8550*/  HADD2.F32 R3, -RZ, R22.reuse.H0_H0 ;  /* 0x20000016ff037230 */ /* 0x100fe40000004100 */
[----:B------:R-:W-:Y:S01]  /*8560*/  HADD2.F32 R22, -RZ, R22.H1_H1 ;  /* 0x30000016ff167230 */ /* 0x000fe20000004100 */
[----:B------:R-:W-:Y:S02]  /*8570*/  ISETP.GE.U32.AND P0, PT, R10, c[0x0][0x16c], PT ;  /* 0x00005b000a007a0c */ /* 0x000fe40003f06070 */
[----:B------:R-:W-:Y:S02]  /*8580*/  FADD.FTZ R4, R4, R3 ;  /* 0x0000000304047221 */ /* 0x000fe40000010000 */
[----:B------:R-:W-:-:S09]  /*8590*/  FADD.FTZ R5, R5, R22 ;  /* 0x0000001605057221 */ /* 0x000fd20000010000 */
        /* <DEDUP_REMOVED lines=9> */
[----:B------:R-:W-:-:S03]  /*8630*/  HADD2.F32 R3, -RZ, R27.H1_H1 ;  /* 0x3000001bff037230 */ /* 0x000fc60000004100 */
[----:B------:R-:W-:Y:S01]  /*8640*/  ISETP.GE.U32.AND P0, PT, R0, c[0x0][0x16c], PT ;  /* 0x00005b0000007a0c */ /* 0x000fe20003f06070 */
[----:B------:R-:W-:Y:S01]  /*8650*/  HADD2.F32 R0, -RZ, R27.H0_H0 ;  /* 0x2000001bff007230 */ /* 0x000fe20000004100 */
[----:B------:R-:W-:-:S04]  /*8660*/  FADD.FTZ R8, R8, R3 ;  /* 0x0000000308087221 */ /* 0x000fc80000010000 */
[----:B------:R-:W-:-:S07]  /*8670*/  FADD.FTZ R9, R9, R0 ;  /* 0x0000000009097221 */ /* 0x000fce0000010000 */
[--C-:B------:R-:W-:Y:S02]  /*8680*/  @!P0 HADD2.F32 R11, -RZ, R26.reuse.H0_H0 ;  /* 0x2000001aff0b8230 */ /* 0x100fe40000004100 */
[----:B------:R-:W-:-:S03]  /*8690*/  @!P0 HADD2.F32 R26, -RZ, R26.H1_H1 ;  /* 0x3000001aff1a8230 */ /* 0x000fc60000004100 */
[----:B------:R-:W-:Y:S02]  /*86a0*/  @!P0 FADD.FTZ R20, R20, R11 ;  /* 0x0000000b14148221 */ /* 0x000fe40000010000 */
[----:B------:R-:W-:Y:S02]  /*86b0*/  @!P0 FADD.FTZ R21, R21, R26 ;  /* 0x0000001a15158221 */ /* 0x000fe40000010000 */
.L_x_5525:
[----:B------:R-:W-:Y:S05]  /*86c0*/  BSYNC B0 ;  /* 0x0000000000007941 */ /* 0x000fea0003800000 */
.L_x_5524:
[----:B------:R-:W-:Y:S02]  /*86d0*/  FADD.FTZ R6, R6, R5 ;  /* 0x0000000506067221 */ /* 0x000fe40000010000 */
[----:B------:R-:W-:Y:S02]  /*86e0*/  FADD.FTZ R7, R7, R4 ;  /* 0x0000000407077221 */ /* 0x000fe40000010000 */
[----:B------:R-:W-:Y:S02]  /*86f0*/  FADD.FTZ R6, R6, R9 ;  /* 0x0000000906067221 */ /* 0x000fe40000010000 */
[----:B------:R-:W-:Y:S02]  /*8700*/  FADD.FTZ R7, R7, R8 ;  /* 0x0000000807077221 */ /* 0x000fe40000010000 */
[----:B------:R-:W-:-:S02]  /*8710*/  FADD.FTZ R19, R6, R21 ;  /* 0x0000001506137221 */ /* 0x000fc40000010000 */
[----:B------:R-:W-:Y:S01]  /*8720*/  FADD.FTZ R18, R7, R20 ;  /* 0x0000001407127221 */ /* 0x000fe20000010000 */
[----:B------:R-:W-:Y:S05]  /*8730*/  BRA `(.L_x_5492) ;  /* 0x00000fd000007947 */ /* 0x000fea0003800000 */
.L_x_5508:
        /* <DEDUP_REMOVED lines=17> */
[----:B------:R-:W-:Y:S02]  /*8850*/  IMAD.MOV.U32 R7, RZ, RZ, c[0x0][0x164] ;  /* 0x00005900ff077624 */ /* 0x000fe400078e00ff */
.L_x_5529:
        /* <DEDUP_REMOVED lines=15> */
[----:B------:R-:W3:Y:S02]  /*8950*/  LDG.E R13, [R12.64] ;  /* 0x000000240c0d7981 */ /* 0x000ee4000c1e1900 */
[----:B------:R-:W-:-:S02]  /*8960*/  IMAD.WIDE.U32 R26, R27, 0x4, R18 ;  /* 0x000000041b1a7825 */ /* 0x000fc400078e0012 */
[----:B------:R-:W4:Y:S04]  /*8970*/  LDG.E R14, [R14.64] ;  /* 0x000000240e0e7981 */ /* 0x000f28000c1e1900 */
[----:B------:R-:W5:Y:S01]  /*8980*/  LDG.E R26, [R26.64] ;  /* 0x000000241a1a7981 */ /* 0x000f62000c1e1900 */
[----:B------:R-:W-:-:S05]  /*8990*/  IADD3 R25, R25, c[0x0][0x174], RZ ;  /* 0x00005d0019197a10 */ /* 0x000fca0007ffe0ff */
[----:B------:R-:W-:-:S05]  /*89a0*/  IMAD R28, R22, 0x3, R25 ;  /* 0x00000003161c7824 */ /* 0x000fca00078e0219 */
[----:B------:R-:W-:Y:S01]  /*89b0*/  ISETP.GE.U32.AND P0, PT, R28, c[0x0][0x16c], PT ;  /* 0x00005b001c007a0c */ /* 0x000fe20003f06070 */
[--C-:B--2---:R-:W-:Y:S02]  /*89c0*/  HADD2.F32 R24, -RZ, R10.reuse.H0_H0 ;  /* 0x2000000aff187230 */ /* 0x104fe40000004100 */
[----:B------:R-:W-:Y:S02]  /*89d0*/  HADD2.F32 R9, -RZ, R10.H1_H1 ;  /* 0x3000000aff097230 */ /* 0x000fe40000004100 */
[--C-:B---3--:R-:W-:Y:S01]  /*89e0*/  HADD2.F32 R11, -RZ, R13.reuse.H0_H0 ;  /* 0x2000000dff0b7230 */ /* 0x108fe20000004100 */
[----:B------:R-:W-:Y:S01]  /*89f0*/  FADD.FTZ R7, R24, R7 ;  /* 0x0000000718077221 */ /* 0x000fe20000010000 */
[----:B------:R-:W-:Y:S01]  /*8a00*/  HADD2.F32 R12, -RZ, R13.H1_H1 ;  /* 0x3000000dff0c7230 */ /* 0x000fe20000004100 */
[----:B------:R-:W-:Y:S01]  /*8a10*/  FADD.FTZ R8, R9, R8 ;  /* 0x0000000809087221 */ /* 0x000fe20000010000 */
[--C-:B----4-:R-:W-:Y:S01]  /*8a20*/  HADD2.F32 R9, -RZ, R14.reuse.H0_H0 ;  /* 0x2000000eff097230 */ /* 0x110fe20000004100 */
[----:B------:R-:W-:Y:S01]  /*8a30*/  FADD.FTZ R6, R11, R6 ;  /* 0x000000060b067221 */ /* 0x000fe20000010000 */
[----:B------:R-:W-:Y:S01]  /*8a40*/  HADD2.F32 R24, -RZ, R14.H1_H1 ;  /* 0x3000000eff187230 */ /* 0x000fe20000004100 */
[----:B------:R-:W-:Y:S01]  /*8a50*/  FADD.FTZ R5, R12, R5 ;  /* 0x000000050c057221 */ /* 0x000fe20000010000 */
[--C-:B-----5:R-:W-:Y:S01]  /*8a60*/  HADD2.F32 R11, -RZ, R26.reuse.H0_H0 ;  /* 0x2000001aff0b7230 */ /* 0x120fe20000004100 */
[----:B------:R-:W-:Y:S01]  /*8a70*/  FADD.FTZ R4, R9, R4 ;  /* 0x0000000409047221 */ /* 0x000fe20000010000 */
[----:B------:R-:W-:Y:S01]  /*8a80*/  HADD2.F32 R28, -RZ, R26.H1_H1 ;  /* 0x3000001aff1c7230 */ /* 0x000fe20000004100 */
[----:B------:R-:W-:-:S02]  /*8a90*/  FADD.FTZ R3, R24, R3 ;  /* 0x0000000318037221 */ /* 0x000fc40000010000 */
[----:B------:R-:W-:Y:S02]  /*8aa0*/  FADD.FTZ R0, R11, R0 ;  /* 0x000000000b007221 */ /* 0x000fe40000010000 */
[----:B------:R-:W-:Y:S01]  /*8ab0*/  FADD.FTZ R21, R28, R21 ;  /* 0x000000151c157221 */ /* 0x000fe20000010000 */
[----:B------:R-:W-:Y:S05]  /*8ac0*/  @!P0 BRA `(.L_x_5529) ;  /* 0xfffffd9000008947 */ /* 0x000fea000383ffff */
[----:B------:R-:W-:Y:S05]  /*8ad0*/  BSYNC B1 ;  /* 0x0000000000017941 */ /* 0x000fea0003800000 */
.L_x_5528:
[----:B------:R-:W-:Y:S02]  /*8ae0*/  PRMT R12, R10, 0x7610, R10 ;  /* 0x000076100a0c7816 */ /* 0x000fe4000000000a */
[----:B------:R-:W-:Y:S02]  /*8af0*/  PRMT R9, R26, 0x7610, R26 ;  /* 0x000076101a097816 */ /* 0x000fe4000000001a */
.L_x_5527:
[----:B------:R-:W-:Y:S05]  /*8b00*/  BSYNC B0 ;  /* 0x0000000000007941 */ /* 0x000fea0003800000 */
.L_x_5526:
        /* <DEDUP_REMOVED lines=30> */
[----:B---3--:R-:W-:-:S04]  /*8cf0*/  @!P0 PRMT R9, R18, 0x7610, R9 ;  /* 0x0000761012098816 */ /* 0x008fc80000000009 */
[----:B------:R-:W-:Y:S02]  /*8d00*/  @!P0 PRMT R9, R9, 0x7610, R18 ;  /* 0x0000761009098816 */ /* 0x000fe40000000012 */
.L_x_5531:
[----:B------:R-:W-:Y:S05]  /*8d10*/  BSYNC B0 ;  /* 0x0000000000007941 */ /* 0x000fea0003800000 */
.L_x_5530:
        /* <DEDUP_REMOVED lines=22> */
[--C-:B------:R-:W-:Y:S02]  /*8e80*/  @!P0 HADD2.F32 R13, -RZ, R9.reuse.H0_H0 ;  /* 0x20000009ff0d8230 */ /* 0x100fe40000004100 */
[----:B------:R-:W-:-:S03]  /*8e90*/  @!P0 HADD2.F32 R10, -RZ, R9.H1_H1 ;  /* 0x30000009ff0a8230 */ /* 0x000fc60000004100 */
[----:B------:R-:W-:Y:S02]  /*8ea0*/  @!P0 FADD.FTZ R0, R0, R13 ;  /* 0x0000000d00008221 */ /* 0x000fe40000010000 */
[----:B------:R-:W-:Y:S02]  /*8eb0*/  @!P0 FADD.FTZ R21, R21, R10 ;  /* 0x0000000a15158221 */ /* 0x000fe40000010000 */
.L_x_5533:
[----:B------:R-:W-:Y:S05]  /*8ec0*/  BSYNC B0 ;  /* 0x0000000000007941 */ /* 0x000fea0003800000 */
.L_x_5532:
[----:B------:R-:W-:Y:S02]  /*8ed0*/  FADD.FTZ R8, R8, R5 ;  /* 0x0000000508087221 */ /* 0x000fe40000010000 */
[----:B------:R-:W-:Y:S02]  /*8ee0*/  FADD.FTZ R7, R7, R6 ;  /* 0x0000000607077221 */ /* 0x000fe40000010000 */
[----:B------:R-:W-:Y:S02]  /*8ef0*/  FADD.FTZ R8, R8, R3 ;  /* 0x0000000308087221 */ /* 0x000fe40000010000 */
[----:B------:R-:W-:Y:S02]  /*8f00*/  FADD.FTZ R7, R7, R4 ;  /* 0x0000000407077221 */ /* 0x000fe40000010000 */
[----:B------:R-:W-:-:S02]  /*8f10*/  FADD.FTZ R19, R8, R21 ;  /* 0x0000001508137221 */ /* 0x000fc40000010000 */
[----:B------:R-:W-:Y:S01]  /*8f20*/  FADD.FTZ R18, R7, R0 ;  /* 0x0000000007127221 */ /* 0x000fe20000010000 */
[----:B------:R-:W-:Y:S05]  /*8f30*/  BRA `(.L_x_5492) ;  /* 0x000007d000007947 */ /* 0x000fea0003800000 */
.L_x_5507:
        /* <DEDUP_REMOVED lines=8> */
[----:B------:R-:W-:Y:S02]  /*8fc0*/  IMAD.MOV.U32 R9, RZ, RZ, c[0x0][0x164] ;  /* 0x00005900ff097624 */ /* 0x000fe400078e00ff */
[----:B------:R-:W-:Y:S01]  /*8fd0*/  IMAD.MOV.U32 R12, RZ, RZ, c[0x0][0x164] ;  /* 0x00005900ff0c7624 */ /* 0x000fe200078e00ff */
[----:B------:R-:W-:-:S02]  /*8fe0*/  ISETP.GE.U32.AND P0, PT, R0, c[0x0][0x16c], PT ;  /* 0x00005b0000007a0c */ /* 0x000fc40003f06070 */
[----:B------:R-:W-:-:S11]  /*8ff0*/  MOV R0, c[0x0][0x164] ;  /* 0x0000590000007a02 */ /* 0x000fd60000000f00 */
        /* <DEDUP_REMOVED lines=9> */
.L_x_5537:
[----:B------:R-:W-:Y:S02]  /*9090*/  IADD3 R4, R11, c[0x0][0x174], RZ ;  /* 0x00005d000b047a10 */ /* 0x000fe40007ffe0ff */
[----:B------:R-:W-:Y:S02]  /*90a0*/  SHF.R.U32.HI R5, RZ, 0x1, R11 ;  /* 0x00000001ff057819 */ /* 0x000fe4000001160b */
[----:B------:R-:W-:-:S02]  /*90b0*/  IADD3 R13, R4, c[0x0][0x174], RZ ;  /* 0x00005d00040d7a10 */ /* 0x000fc40007ffe0ff */
[----:B------:R-:W-:Y:S01]  /*90c0*/  SHF.R.U32.HI R15, RZ, 0x1, R4 ;  /* 0x00000001ff0f7819 */ /* 0x000fe20000011604 */
[----:B------:R-:W-:Y:S01]  /*90d0*/  IMAD.WIDE.U32 R4, R5, 0x4, R18 ;  /* 0x0000000405047825 */ /* 0x000fe200078e0012 */
[----:B------:R-:W-:Y:S02]  /*90e0*/  IADD3 R11, R13, c[0x0][0x174], RZ ;  /* 0x00005d000d0b7a10 */ /* 0x000fe40007ffe0ff */
[----:B------:R-:W-:Y:S01]  /*90f0*/  SHF.R.U32.HI R21, RZ, 0x1, R13 ;  /* 0x00000001ff157819 */ /* 0x000fe2000001160d */
[----:B------:R-:W-:Y:S01]  /*9100*/  IMAD.WIDE.U32 R14, R15, 0x4, R18 ;  /* 0x000000040f0e7825 */ /* 0x000fe200078e0012 */
[----:B------:R-:W-:Y:S01]  /*9110*/  SHF.R.U32.HI R25, RZ, 0x1, R11 ;  /* 0x00000001ff197819 */ /* 0x000fe2000001160b */
[----:B------:R-:W2:Y:S02]  /*9120*/  LDG.E R4, [R4.64] ;  /* 0x0000002404047981 */ /* 0x000ea4000c1e1900 */
        /* <DEDUP_REMOVED lines=14> */
[--C-:B----4-:R-:W-:Y:S01]  /*9210*/  HADD2.F32 R26, -RZ, R20.reuse.H1_H1 ;  /* 0x30000014ff1a7230 */ /* 0x110fe20000004100 */
[----:B------:R-:W-:Y:S01]  /*9220*/  FADD.FTZ R10, R5, R10 ;  /* 0x0000000a050a7221 */ /* 0x000fe20000010000 */
[----:B------:R-:W-:Y:S01]  /*9230*/  HADD2.F32 R5, -RZ, R20.H0_H0 ;  /* 0x20000014ff057230 */ /* 0x000fe20000004100 */
        /* <DEDUP_REMOVED lines=9> */
.L_x_5536:
[C---:B------:R-:W-:Y:S02]  /*92d0*/  PRMT R13, R4.reuse, 0x5410, R15 ;  /* 0x00005410040d7816 */ /* 0x040fe4000000000f */
[--C-:B------:R-:W-:Y:S02]  /*92e0*/  PRMT R14, R4, 0x5432, R24.reuse ;  /* 0x00005432040e7816 */ /* 0x100fe40000000018 */
[----:B------:R-:W-:Y:S02]  /*92f0*/  PRMT R15, R15, 0x7632, R24 ;  /* 0x000076320f0f7816 */ /* 0x000fe40000000018 */
.L_x_5535:
[----:B------:R-:W-:Y:S05]  /*9300*/  BSYNC B0 ;  /* 0x0000000000007941 */ /* 0x000fea0003800000 */
.L_x_5534:
        /* <DEDUP_REMOVED lines=16> */
[----:B--2---:R-:W-:Y:S02]  /*9410*/  PRMT R13, R13, 0x5410, R4 ;  /* 0x000054100d0d7816 */ /* 0x004fe40000000004 */
        /* <DEDUP_REMOVED lines=13> */
.L_x_5539:
[----:B------:R-:W-:Y:S05]  /*94f0*/  BSYNC B0 ;  /* 0x0000000000007941 */ /* 0x000fea0003800000 */
.L_x_5538:
[----:B------:R-:W-:Y:S01]  /*9500*/  BSSY B0, `(.L_x_5540) ;  /* 0x000001a000007945 */ /* 0x000fe20003800000 */
[----:B------:R-:W-:Y:S05]  /*9510*/  @P1 BRA `(.L_x_5541) ;  /* 0x0000018000001947 */ /* 0x000fea0003800000 */
[----:B------:R-:W-:Y:S01]  /*9520*/  IADD3 R11, R11, c[0x0][0x174], RZ ;  /* 0x00005d000b0b7a10 */ /* 0x000fe20007ffe0ff */
[----:B------:R-:W-:-:S02]  /*9530*/  HADD2.F32 R4, -RZ, R13.H0_H0 ;  /* 0x2000000dff047230 */ /* 0x000fc40000004100 */
[----:B------:R-:W-:Y:S01]  /*9540*/  HADD2.F32 R5, -RZ, R14.H0_H0 ;  /* 0x2000000eff057230 */ /* 0x000fe20000004100 */
[----:B------:R-:W-:Y:S02]  /*9550*/  ISETP.GE.U32.AND P0, PT, R11, c[0x0][0x16c], PT ;  /* 0x00005b000b007a0c */ /* 0x000fe40003f06070 */
[----:B------:R-:W-:Y:S02]  /*9560*/  FADD.FTZ R3, R3, R4 ;  /* 0x0000000403037221 */ /* 0x000fe40000010000 */
[----:B------:R-:W-:-:S09]  /*9570*/  FADD.FTZ R12, R12, R5 ;  /* 0x000000050c0c7221 */ /* 0x000fd20000010000 */
[----:B------:R-:W-:Y:S05]  /*9580*/  @P0 BRA `(.L_x_5541) ;  /* 0x0000011000000947 */ /* 0x000fea0003800000 */
[----:B------:R-:W-:Y:S01]  /*9590*/  IADD3 R5, R11, c[0x0][0x174], RZ ;  /* 0x00005d000b057a10 */ /* 0x000fe20007ffe0ff */
[----:B------:R-:W-:Y:S02]  /*95a0*/  HADD2.F32 R13, -RZ, R13.H1_H1 ;  /* 0x3000000dff0d7230 */ /* 0x000fe40000004100 */
[----:B------:R-:W-:Y:S01]  /*95b0*/  HADD2.F32 R4, -RZ, R15.H0_H0 ;  /* 0x2000000fff047230 */ /* 0x000fe20000004100 */
        /* <DEDUP_REMOVED lines=10> */
[----:B------:R-:W-:Y:S02]  /*9660*/  @!P0 HADD2.F32 R11, -RZ, R14.H1_H1 ;  /* 0x3000000eff0b8230 */ /* 0x000fe40000004100 */
[----:B------:R-:W-:-:S03]  /*9670*/  @!P0 HADD2.F32 R15, -RZ, R15.H1_H1 ;  /* 0x3000000fff0f8230 */ /* 0x000fc60000004100 */
[----:B------:R-:W-:Y:S02]  /*9680*/  @!P0 FADD.FTZ R0, R0, R11 ;  /* 0x0000000b00008221 */ /* 0x000fe40000010000 */
[----:B------:R-:W-:Y:S02]  /*9690*/  @!P0 FADD.FTZ R6, R6, R15 ;  /* 0x0000000f06068221 */ /* 0x000fe40000010000 */
.L_x_5541:
[----:B------:R-:W-:Y:S05]  /*96a0*/  BSYNC B0 ;  /* 0x0000000000007941 */ /* 0x000fea0003800000 */
.L_x_5540:
[----:B------:R-:W-:Y:S02]  /*96b0*/  FADD.FTZ R12, R12, R9 ;  /* 0x000000090c0c7221 */ /* 0x000fe40000010000 */
[----:B------:R-:W-:Y:S02]  /*96c0*/  FADD.FTZ R3, R3, R10 ;  /* 0x0000000a03037221 */ /* 0x000fe40000010000 */
[----:B------:R-:W-:Y:S02]  /*96d0*/  FADD.FTZ R7, R12, R7 ;  /* 0x000000070c077221 */ /* 0x000fe40000010000 */
[----:B------:R-:W-:Y:S02]  /*96e0*/  FADD.FTZ R3, R3, R8 ;  /* 0x0000000803037221 */ /* 0x000fe40000010000 */
[----:B------:R-:W-:-:S02]  /*96f0*/  FADD.FTZ R19, R7, R6 ;  /* 0x0000000607137221 */ /* 0x000fc40000010000 */
[----:B------:R-:W-:Y:S02]  /*9700*/  FADD.FTZ R18, R3, R0 ;  /* 0x0000000003127221 */ /* 0x000fe40000010000 */
.L_x_5492:
[----:B------:R-:W-:Y:S05]  /*9710*/  BSYNC B6 ;  /* 0x0000000000067941 */ /* 0x000fea0003800000 */
.L_x_5491:
        /* <DEDUP_REMOVED lines=8> */
[----:B0-----:R-:W-:-:S05]  /*97a0*/  MOV R3, UR4 ;  /* 0x0000000400037c02 */ /* 0x001fca0008000f00 */
.L_x_5543:
[----:B------:R-:W-:Y:S01]  /*97b0*/  IMAD.IADD R4, R2, 0x1, R3 ;  /* 0x0000000102047824 */ /* 0x000fe200078e0203 */
[----:B------:R-:W-:Y:S01]  /*97c0*/  WARPSYNC 0xffffffff ;  /* 0xffffffff00007948 */ /* 0x000fe20003800000 */
[----:B------:R-:W-:Y:S03]  /*97d0*/  BAR.SYNC.DEFER_BLOCKING 0x0 ;  /* 0x0000000000007b1d */ /* 0x000fe60000010000 */
        /* <DEDUP_REMOVED lines=10> */
.L_x_5542:
[----:B0-----:R-:W-:-:S13]  /*9880*/  ISETP.NE.AND P0, PT, RZ, c[0x0][0x180], PT ;  /* 0x00006000ff007a0c */ /* 0x001fda0003f05270 */
[----:B------:R-:W-:Y:S05]  /*9890*/  @!P0 BRA `(.L_x_5544) ;  /* 0x0000026000008947 */ /* 0x000fea0003800000 */
[----:B------:R-:W-:Y:S01]  /*98a0*/  MOV R3, c[0x0][0x0] ;  /* 0x0000000000037a02 */ /* 0x000fe20000000f00 */
[----:B------:R-:W-:-:S03]  /*98b0*/  IMAD.MOV.U32 R0, RZ, RZ, c[0x0][0x0] ;  /* 0x00000000ff007624 */ /* 0x000fc600078e00ff */
        /* <DEDUP_REMOVED lines=10> */
.L_x_5546:
        /* <DEDUP_REMOVED lines=8> */
[----:B0-----:R-:W-:Y:S02]  /*99e0*/  @!P0 FADD.FTZ R18, R18, R4 ;  /* 0x0000000412128221 */ /* 0x001fe40000010000 */
[----:B------:R-:W-:-:S05]  /*99f0*/  @!P0 FADD.FTZ R19, R19, R5 ;  /* 0x0000000513138221 */ /* 0x000fca0000010000 */
[----:B------:R0:W-:Y:S01]  /*9a00*/  @!P0 STS.64 [R6.X8+0x10], R18 ;  /* 0x0000101206008388 */ /* 0x0001e20000008a00 */
[----:B------:R-:W-:-:S13]  /*9a10*/  ISETP.GE.AND P0, PT, R3, 0x20, PT ;  /* 0x000000200300780c */ /* 0x000fda0003f06270 */
[----:B0-----:R-:W-:Y:S05]  /*9a20*/  @P0 BRA `(.L_x_5546) ;  /* 0xffffff3000000947 */ /* 0x001fea000383ffff */
[----:B------:R-:W-:-:S05]  /*9a30*/  IMAD.MOV.U32 R0, RZ, RZ, 0x20 ;  /* 0x00000020ff007424 */ /* 0x000fca00078e00ff */
.L_x_5545:
[----:B0-----:R-:W-:Y:S01]  /*9a40*/  ISETP.GE.AND P0, PT, R0, 0x2, PT ;  /* 0x000000020000780c */ /* 0x001fe20003f06270 */
[----:B------:R-:W-:Y:S01]  /*9a50*/  WARPSYNC 0xffffffff ;  /* 0xffffffff00007948 */ /* 0x000fe20003800000 */
[----:B------:R-:W-:Y:S11]  /*9a60*/  BAR.SYNC.DEFER_BLOCKING 0x0 ;  /* 0x0000000000007b1d */ /* 0x000ff60000010000 */
[----:B------:R-:W-:Y:S05]  /*9a70*/  @!P0 BRA `(.L_x_5544) ;  /* 0x0000008000008947 */ /* 0x000fea0003800000 */
[----:B------:R-:W-:-:S05]  /*9a80*/  MOV R3, 0x1 ;  /* 0x0000000100037802 */ /* 0x000fca0000000f00 */
.L_x_5547:
[----:B------:R-:W0:Y:S04]  /*9a90*/  SHFL.DOWN PT, R5, R18, R3, 0x1f ;  /* 0x08001f0312057589 */ /* 0x000e2800000e0000 */
[----:B------:R1:W2:Y:S02]  /*9aa0*/  SHFL.DOWN PT, R4, R19, R3, 0x1f ;  /* 0x08001f0313047589 */ /* 0x0002a400000e0000 */
[----:B-1----:R-:W-:-:S05]  /*9ab0*/  IMAD.SHL.U32 R3, R3, 0x2, RZ ;  /* 0x0000000203037824 */ /* 0x002fca00078e00ff */
[----:B------:R-:W-:Y:S01]  /*9ac0*/  ISETP.GE.AND P0, PT, R3, R0, PT ;  /* 0x000000000300720c */ /* 0x000fe20003f06270 */
[----:B0-----:R-:W-:Y:S02]  /*9ad0*/  FADD.FTZ R18, R5, R18 ;  /* 0x0000001205127221 */ /* 0x001fe40000010000 */
[----:B--2---:R-:W-:-:S10]  /*9ae0*/  FADD.FTZ R19, R4, R19 ;  /* 0x0000001304137221 */ /* 0x004fd40000010000 */
[----:B------:R-:W-:Y:S05]  /*9af0*/  @!P0 BRA `(.L_x_5547) ;  /* 0xffffff9000008947 */ /* 0x000fea000383ffff */
.L_x_5544:
        /* <DEDUP_REMOVED lines=203> */
.L_x_5548:
        /* <DEDUP_REMOVED lines=201> */
[----:B------:R-:W-:-:S03]  /*b440*/  @P0 IMAD R24, R9, c[0x0][0x52c], R24 ;  /* 0x00014b0009180a24 */ /* 0x000fc600078e0218 */
.L_x_5549:
[----:B------:R-:W-:Y:S01]  /*b450*/  ISETP.NE.U32.AND P0, PT, RZ, c[0x0][0x550], PT ;  /* 0x00015400ff007a0c */ /* 0x000fe20003f05070 */
[----:B------:R-:W-:Y:S01]  /*b460*/  CS2R R4, SRZ ;  /* 0x0000000000047805 */ /* 0x000fe2000001ff00 */
[----:B------:R-:W-:Y:S02]  /*b470*/  IADD3 R8, P1, R24, c[0x0][0x540], RZ ;  /* 0x0001500018087a10 */ /* 0x000fe40007f3e0ff */
[----:B------:R-:W-:Y:S02]  /*b480*/  ISETP.NE.AND.EX P0, PT, RZ, c[0x0][0x554], PT, P0 ;  /* 0x00015500ff007a0c */ /* 0x000fe40003f05300 */
[----:B------:R-:W-:Y:S01]  /*b490*/  MOV R0, RZ ;  /* 0x000000ff00007202 */ /* 0x000fe20000000f00 */
[----:B------:R-:W-:-:S10]  /*b4a0*/  IMAD.X R9, RZ, RZ, c[0x0][0x544], P1 ;  /* 0x00015100ff097624 */ /* 0x000fd400008e06ff */
[----:B------:R-:W-:Y:S05]  /*b4b0*/  @!P0 BRA `(.L_x_5550) ;  /* 0x000008b000008947 */ /* 0x000fea0003800000 */
[----:B------:R-:W-:Y:S01]  /*b4c0*/  HFMA2.MMA R13, -RZ, RZ, 0, 1.1920928955078125e-07 ;  /* 0x00000002ff0d7435 */ /* 0x000fe200000001ff */
[----:B------:R-:W-:Y:S01]  /*b4d0*/  BSSY B0, `(.L_x_5551) ;  /* 0x0000028000007945 */ /* 0x000fe20003800000 */
[----:B------:R-:W-:Y:S01]  /*b4e0*/  HFMA2.MMA R5, -RZ, RZ, 0, 0 ;  /* 0x00000000ff057435 */ /* 0x000fe200000001ff */
[----:B------:R-:W-:Y:S01]  /*b4f0*/  IMAD.MOV.U32 R20, RZ, RZ, RZ ;  /* 0x000000ffff147224 */ /* 0x000fe200078e00ff */
[----:B------:R-:W-:-:S08]  /*b500*/  MOV R4, 0x4 ;  /* 0x0000000400047802 */ /* 0x000fd00000000f00 */
.L_x_5555:
[-C--:B------:R-:W-:Y:S01]  /*b510*/  LOP3.LUT R0, R20, R5.reuse, RZ, 0xfc, !PT ;  /* 0x0000000514007212 */ /* 0x080fe200078efcff */
[----:B------:R-:W-:Y:S01]  /*b520*/  BSSY B1, `(.L_x_5552) ;  /* 0x000001d000017945 */ /* 0x000fe20003800000 */
[----:B------:R-:W-:Y:S02]  /*b530*/  MOV R3, R5 ;  /* 0x0000000500037202 */ /* 0x000fe40000000f00 */
[----:B------:R-:W-:Y:S01]  /*b540*/  ISETP.NE.U32.AND P0, PT, R0, RZ, PT ;  /* 0x000000ff0000720c */ /* 0x000fe20003f05070 */
[----:B------:R-:W-:-:S12]  /*b550*/  IMAD.MOV.U32 R0, RZ, RZ, R4 ;  /* 0x000000ffff007224 */ /* 0x000fd800078e0004 */
[----:B------:R-:W-:Y:S05]  /*b560*/  @!P0 BRA `(.L_x_5553) ;  /* 0x0000005000008947 */ /* 0x000fea0003800000 */
[----:B------:R-:W-:Y:S01]  /*b570*/  MOV R11, R4 ;  /* 0x00000004000b7202 */ /* 0x000fe20000000f00 */
[----:B------:R-:W-:Y:S01]  /*b580*/  IMAD.MOV.U32 R4, RZ, RZ, R13 ;  /* 0x000000ffff047224 */ /* 0x000fe200078e000d */
[----:B------:R-:W-:Y:S02]  /*b590*/  MOV R10, 0xb5b0 ;  /* 0x0000b5b0000a7802 */ /* 0x000fe40000000f00 */
[----:B------:R-:W-:Y:S05]  /*b5a0*/  CALL.REL.NOINC `($__internal_19_$__cuda_sm20_rem_u64) ;  /* 0x0000421000007944 */ /* 0x000fea0003c00000 */
[----:B------:R-:W-:Y:S05]  /*b5b0*/  BRA `(.L_x_5554) ;  /* 0x0000013000007947 */ /* 0x000fea0003800000 */
.L_x_5553:
[----:B------:R-:W0:Y:S01]  /*b5c0*/  I2F.U32.RP R5, R4 ;  /* 0x0000000400057306 */ /* 0x000e220000209000 */
[----:B------:R-:W-:-:S07]  /*b5d0*/  ISETP.NE.U32.AND P1, PT, R4, RZ, PT ;  /* 0x000000ff0400720c */ /* 0x000fce0003f25070 */
[----:B0-----:R-:W0:Y:S02]  /*b5e0*/  MUFU.RCP R5, R5 ;  /* 0x0000000500057308 */ /* 0x001e240000001000 */
[----:B0-----:R-:W-:Y:S02]  /*b5f0*/  IADD3 R10, R5, 0xffffffe, RZ ;  /* 0x0ffffffe050a7810 */ /* 0x001fe40007ffe0ff */
[----:B------:R-:W-:-:S04]  /*b600*/  MOV R5, RZ ;  /* 0x000000ff00057202 */ /* 0x000fc80000000f00 */
[----:B------:R0:W1:Y:S02]  /*b610*/  F2I.FTZ.U32.TRUNC.NTZ R11, R10 ;  /* 0x0000000a000b7305 */ /* 0x000064000021f000 */
[----:B0-----:R-:W-:Y:S01]  /*b620*/  HFMA2.MMA R10, -RZ, RZ, 0, 0 ;  /* 0x00000000ff0a7435 */ /* 0x001fe200000001ff */
[----:B-1----:R-:W-:-:S05]  /*b630*/  IADD3 R15, RZ, -R11, RZ ;  /* 0x8000000bff0f7210 */ /* 0x002fca0007ffe0ff */
[----:B------:R-:W-:-:S04]  /*b640*/  IMAD R15, R15, R4, RZ ;  /* 0x000000040f0f7224 */ /* 0x000fc800078e02ff */
[----:B------:R-:W-:-:S06]  /*b650*/  IMAD.HI.U32 R12, R11, R15, R10 ;  /* 0x0000000f0b0c7227 */ /* 0x000fcc00078e000a */
[----:B------:R-:W-:-:S04]  /*b660*/  IMAD.HI.U32 R12, R12, R13, RZ ;  /* 0x0000000d0c0c7227 */ /* 0x000fc800078e00ff */
[----:B------:R-:W-:-:S04]  /*b670*/  IMAD.MOV R12, RZ, RZ, -R12 ;  /* 0x000000ffff0c7224 */ /* 0x000fc800078e0a0c */
[----:B------:R-:W-:-:S05]  /*b680*/  IMAD R11, R4, R12, R13 ;  /* 0x0000000c040b7224 */ /* 0x000fca00078e020d */
[----:B------:R-:W-:-:S13]  /*b690*/  ISETP.GE.U32.AND P0, PT, R11, R4, PT ;  /* 0x000000040b00720c */ /* 0x000fda0003f06070 */
[----:B------:R-:W-:-:S04]  /*b6a0*/  @P0 IADD3 R11, R11, -R4, RZ ;  /* 0x800000040b0b0210 */ /* 0x000fc80007ffe0ff */
[----:B------:R-:W-:-:S13]  /*b6b0*/  ISETP.GE.U32.AND P0, PT, R11, R4, PT ;  /* 0x000000040b00720c */ /* 0x000fda0003f06070 */
[-C--:B------:R-:W-:Y:S02]  /*b6c0*/  @P0 IADD3 R11, R11, -R4.reuse, RZ ;  /* 0x800000040b0b0210 */ /* 0x080fe40007ffe0ff */
[----:B------:R-:W-:-:S05]  /*b6d0*/  @!P1 LOP3.LUT R11, RZ, R4, RZ, 0x33, !PT ;  /* 0x00000004ff0b9212 */ /* 0x000fca00078e33ff */
[----:B------:R-:W-:Y:S02]  /*b6e0*/  IMAD.MOV.U32 R4, RZ, RZ, R11 ;  /* 0x000000ffff047224 */ /* 0x000fe400078e000b */
.L_x_5554:
[----:B------:R-:W-:Y:S05]  /*b6f0*/  BSYNC B1 ;  /* 0x0000000000017941 */ /* 0x000fea0003800000 */
.L_x_5552:
[----:B------:R-:W-:Y:S01]  /*b700*/  ISETP.NE.U32.AND P0, PT, R4, RZ, PT ;  /* 0x000000ff0400720c */ /* 0x000fe20003f05070 */
[----:B------:R-:W-:Y:S01]  /*b710*/  IMAD.MOV.U32 R20, RZ, RZ, R3 ;  /* 0x000000ffff147224 */ /* 0x000fe200078e0003 */
[----:B------:R-:W-:Y:S02]  /*b720*/  MOV R13, R0 ;  /* 0x00000000000d7202 */ /* 0x000fe40000000f00 */
[----:B------:R-:W-:-:S13]  /*b730*/  ISETP.NE.AND.EX P0, PT, R5, RZ, PT, P0 ;  /* 0x000000ff0500720c */ /* 0x000fda0003f05300 */
[----:B------:R-:W-:Y:S05]  /*b740*/  @P0 BRA `(.L_x_5555) ;  /* 0xfffffdc000000947 */ /* 0x000fea000383ffff */
[----:B------:R-:W-:Y:S05]  /*b750*/  BSYNC B0 ;  /* 0x0000000000007941 */ /* 0x000fea0003800000 */
.L_x_5551:
[----:B------:R-:W-:Y:S01]  /*b760*/  ISETP.NE.U32.AND P2, PT, R3, RZ, PT ;  /* 0x000000ff0300720c */ /* 0x000fe20003f45070 */
[----:B------:R-:W-:-:S12]  /*b770*/  BSSY B0, `(.L_x_5556) ;  /* 0x000001c000007945 */ /* 0x000fd80003800000 */
[----:B------:R-:W-:Y:S05]  /*b780*/  @!P2 BRA `(.L_x_5557) ;  /* 0x000000700000a947 */ /* 0x000fea0003800000 */
[----:B------:R-:W-:Y:S01]  /*b790*/  HFMA2.MMA R20, -RZ, RZ, 0, 2.384185791015625e-07 ;  /* 0x00000004ff147435 */ /* 0x000fe200000001ff */
[----:B------:R-:W-:Y:S02]  /*b7a0*/  MOV R5, RZ ;  /* 0x000000ff00057202 */ /* 0x000fe40000000f00 */
[----:B------:R-:W-:-:S03]  /*b7b0*/  MOV R4, 0xb7d0 ;  /* 0x0000b7d000047802 */ /* 0x000fc60000000f00 */
[----:B------:R-:W-:Y:S05]  /*b7c0*/  CALL.REL.NOINC `($__internal_18_$__cuda_sm20_div_u64) ;  /* 0x00003ba000007944 */ /* 0x000fea0003c00000 */
[----:B------:R-:W-:Y:S01]  /*b7d0*/  IMAD.MOV.U32 R10, RZ, RZ, R12 ;  /* 0x000000ffff0a7224 */ /* 0x000fe200078e000c */
[----:B------:R-:W-:Y:S01]  /*b7e0*/  MOV R11, R13 ;  /* 0x0000000d000b7202 */ /* 0x000fe20000000f00 */
[----:B------:R-:W-:Y:S05]  /*b7f0*/  BRA `(.L_x_5558) ;  /* 0x0000013000007947 */ /* 0x000fea0003800000 */
.L_x_5557:
[----:B------:R-:W0:Y:S01]  /*b800*/  I2F.U32.RP R11, R0 ;  /* 0x00000000000b7306 */ /* 0x000e220000209000 */
[----:B------:R-:W-:-:S07]  /*b810*/  ISETP.NE.U32.AND P3, PT, R0, RZ, PT ;  /* 0x000000ff0000720c */ /* 0x000fce0003f65070 */
[----:B0-----:R-:W0:Y:S02]  /*b820*/  MUFU.RCP R11, R11 ;  /* 0x0000000b000b7308 */ /* 0x001e240000001000 */
[----:B0-----:R-:W-:Y:S01]  /*b830*/  IADD3 R4, R11, 0xffffffe, RZ ;  /* 0x0ffffffe0b047810 */ /* 0x001fe20007ffe0ff */
[----:B------:R-:W-:-:S05]  /*b840*/  IMAD.MOV.U32 R11, RZ, RZ, RZ ;  /* 0x000000ffff0b7224 */ /* 0x000fca00078e00ff */
        /* <DEDUP_REMOVED lines=14> */
.L_x_5558:
[----:B------:R-:W-:Y:S05]  /*b930*/  BSYNC B0 ;  /* 0x0000000000007941 */ /* 0x000fea0003800000 */
.L_x_5556:
[----:B------:R-:W-:Y:S01]  /*b940*/  BSSY B0, `(.L_x_5559) ;  /* 0x000001c000007945 */ /* 0x000fe20003800000 */
[----:B------:R-:W-:Y:S05]  /*b950*/  @!P2 BRA `(.L_x_5560) ;  /* 0x000000700000a947 */ /* 0x000fea0003800000 */
[----:B------:R-:W-:Y:S01]  /*b960*/  HFMA2.MMA R20, -RZ, RZ, 0, 1.1920928955078125e-07 ;  /* 0x00000002ff147435 */ /* 0x000fe200000001ff */
[----:B------:R-:W-:Y:S02]  /*b970*/  MOV R5, RZ ;  /* 0x000000ff00057202 */ /* 0x000fe40000000f00 */
[----:B------:R-:W-:-:S03]  /*b980*/  MOV R4, 0xb9a0 ;  /* 0x0000b9a000047802 */ /* 0x000fc60000000f00 */
[----:B------:R-:W-:Y:S05]  /*b990*/  CALL.REL.NOINC `($__internal_18_$__cuda_sm20_div_u64) ;  /* 0x000039d000007944 */ /* 0x000fea0003c00000 */
[----:B------:R-:W-:Y:S01]  /*b9a0*/  IMAD.MOV.U32 R4, RZ, RZ, R12 ;  /* 0x000000ffff047224 */ /* 0x000fe200078e000c */
[----:B------:R-:W-:Y:S01]  /*b9b0*/  MOV R5, R13 ;  /* 0x0000000d00057202 */ /* 0x000fe20000000f00 */
[----:B------:R-:W-:Y:S05]  /*b9c0*/  BRA `(.L_x_5561) ;  /* 0x0000013000007947 */ /* 0x000fea0003800000 */
.L_x_5560:
        /* <DEDUP_REMOVED lines=19> */
.L_x_5561:
[----:B------:R-:W-:Y:S05]  /*bb00*/  BSYNC B0 ;  /* 0x0000000000007941 */ /* 0x000fea0003800000 */
.L_x_5559:
[-C--:B------:R-:W-:Y:S01]  /*bb10*/  IMAD R3, R11, R22.reuse, RZ ;  /* 0x000000160b037224 */ /* 0x080fe200078e02ff */
[----:B------:R-:W-:Y:S01]  /*bb20*/  BSSY B0, `(.L_x_5562) ;  /* 0x0000021000007945 */ /* 0x000fe20003800000 */
[----:B------:R-:W-:-:S05]  /*bb30*/  IMAD.WIDE.U32 R20, R10, R22, RZ ;  /* 0x000000160a147225 */ /* 0x000fca00078e00ff */
[----:B------:R-:W-:-:S04]  /*bb40*/  IADD3 R10, R21, R3, RZ ;  /* 0x00000003150a7210 */ /* 0x000fc80007ffe0ff */
[----:B------:R-:W-:-:S13]  /*bb50*/  LOP3.LUT P0, RZ, R10, 0x7, RZ, 0xc0, !PT ;  /* 0x000000070aff7812 */ /* 0x000fda000780c0ff */
[----:B------:R-:W-:Y:S05]  /*bb60*/  @!P0 BRA `(.L_x_5563) ;  /* 0x0000008000008947 */ /* 0x000fea0003800000 */
[----:B------:R-:W-:Y:S01]  /*bb70*/  MOV R0, R4 ;  /* 0x0000000400007202 */ /* 0x000fe20000000f00 */
[----:B------:R-:W-:Y:S01]  /*bb80*/  IMAD.MOV.U32 R3, RZ, RZ, R5 ;  /* 0x000000ffff037224 */ /* 0x000fe200078e0005 */
[----:B------:R-:W-:Y:S02]  /*bb90*/  MOV R5, R10 ;  /* 0x0000000a00057202 */ /* 0x000fe40000000f00 */
[----:B------:R-:W-:Y:S02]  /*bba0*/  MOV R4, 0xbbc0 ;  /* 0x0000bbc000047802 */ /* 0x000fe40000000f00 */
[----:B------:R-:W-:Y:S05]  /*bbb0*/  CALL.REL.NOINC `($__internal_18_$__cuda_sm20_div_u64) ;  /* 0x000037b000007944 */ /* 0x000fea0003c00000 */
[----:B------:R-:W-:Y:S01]  /*bbc0*/  MOV R4, R12 ;  /* 0x0000000c00047202 */ /* 0x000fe20000000f00 */
[----:B------:R-:W-:Y:S01]  /*bbd0*/  IMAD.MOV.U32 R5, RZ, RZ, R13 ;  /* 0x000000ffff057224 */ /* 0x000fe200078e000d */
[----:B------:R-:W-:Y:S05]  /*bbe0*/  BRA `(.L_x_5564) ;  /* 0x0000014000007947 */ /* 0x000fea0003800000 */
.L_x_5563:
[----:B------:R-:W0:Y:S01]  /*bbf0*/  I2F.U32.RP R0, R4 ;  /* 0x0000000400007306 */ /* 0x000e220000209000 */
[----:B------:R-:W-:Y:S01]  /*bc00*/  ISETP.NE.U32.AND P2, PT, R4, RZ, PT ;  /* 0x000000ff0400720c */ /* 0x000fe20003f45070 */
[----:B------:R-:W-:-:S06]  /*bc10*/  IMAD.MOV.U32 R5, RZ, RZ, RZ ;  /* 0x000000ffff057224 */ /* 0x000fcc00078e00ff */
[----:B0-----:R-:W0:Y:S02]  /*bc20*/  MUFU.RCP R0, R0 ;  /* 0x0000000000007308 */ /* 0x001e240000001000 */
[----:B0-----:R-:W-:-:S06]  /*bc30*/  IADD3 R10, R0, 0xffffffe, RZ ;  /* 0x0ffffffe000a7810 */ /* 0x001fcc0007ffe0ff */
        /* <DEDUP_REMOVED lines=9> */
[-C--:B------:R-:W-:Y:S02]  /*bcd0*/  @P0 IADD3 R21, R21, -R4.reuse, RZ ;  /* 0x8000000415150210 */ /* 0x080fe40007ffe0ff */
[----:B------:R-:W-:Y:S02]  /*bce0*/  @P0 IADD3 R11, R11, 0x1, RZ ;  /* 0x000000010b0b0810 */ /* 0x000fe40007ffe0ff */
[----:B------:R-:W-:-:S13]  /*bcf0*/  ISETP.GE.U32.AND P1, PT, R21, R4, PT ;  /* 0x000000041500720c */ /* 0x000fda0003f26070 */
[----:B------:R-:W-:Y:S02]  /*bd00*/  @P1 IADD3 R11, R11, 0x1, RZ ;  /* 0x000000010b0b1810 */ /* 0x000fe40007ffe0ff */
[----:B------:R-:W-:-:S04]  /*bd10*/  @!P2 LOP3.LUT R11, RZ, R4, RZ, 0x33, !PT ;  /* 0x00000004ff0ba212 */ /* 0x000fc800078e33ff */
[----:B------:R-:W-:Y:S02]  /*bd20*/  MOV R4, R11 ;  /* 0x0000000b00047202 */ /* 0x000fe40000000f00 */
.L_x_5564:
[----:B------:R-:W-:Y:S05]  /*bd30*/  BSYNC B0 ;  /* 0x0000000000007941 */ /* 0x000fea0003800000 */
.L_x_5562:
[----:B------:R-:W-:-:S04]  /*bd40*/  IADD3 R4, P0, R4, c[0x0][0x550], RZ ;  /* 0x0001540004047a10 */ /* 0x000fc80007f1e0ff */
[----:B------:R-:W-:-:S04]  /*bd50*/  IADD3.X R5, R5, c[0x0][0x554], RZ, P0, !PT ;  /* 0x0001550005057a10 */ /* 0x000fc800007fe4ff */
[----:B------:R-:W-:Y:S02]  /*bd60*/  MOV R0, R5 ;  /* 0x0000000500007202 */ /* 0x000fe40000000f00 */
.L_x_5550:
        /* <DEDUP_REMOVED lines=8> */
[----:B0-----:R-:W-:-:S05]  /*bdf0*/  IMAD R6, R3, c[0x0][0x178], R6 ;  /* 0x00005e0003067a24 */ /* 0x001fca00078e0206 */
[----:B------:R-:W-:Y:S01]  /*be00*/  SHF.L.U32 R9, R6, 0x1, RZ ;  /* 0x0000000106097819 */ /* 0x000fe200000006ff */
        /* <DEDUP_REMOVED lines=199> */
.L_x_5566:
        /* <DEDUP_REMOVED lines=202> */
.L_x_5567:
        /* <DEDUP_REMOVED lines=11> */
.L_x_5569:
[----:B------:R-:W-:Y:S05]  /*d7d0*/  BSYNC B0 ;  /* 0x0000000000007941 */ /* 0x000fea0003800000 */
.L_x_5568:
        /* <DEDUP_REMOVED lines=13> */
.L_x_5571:
[----:B------:R-:W-:Y:S05]  /*d8b0*/  BSYNC B0 ;  /* 0x0000000000007941 */ /* 0x000fea0003800000 */
.L_x_5570:
        /* <DEDUP_REMOVED lines=31> */
.L_x_5573:
[----:B------:R-:W-:Y:S05]  /*dab0*/  BSYNC B0 ;  /* 0x0000000000007941 */ /* 0x000fea0003800000 */
.L_x_5572:
        /* <DEDUP_REMOVED lines=23> */
.L_x_5578:
        /* <DEDUP_REMOVED lines=11> */
.L_x_5577:
[----:B------:R-:W-:Y:S05]  /*dce0*/  BSYNC B1 ;  /* 0x0000000000017941 */ /* 0x000fea0003800000 */
.L_x_5576:
[----:B------:R-:W-:Y:S05]  /*dcf0*/  BRA `(.L_x_5579) ;  /* 0x0000010000007947 */ /* 0x000fea0003800000 */
.L_x_5575:
[----:B------:R-:W-:Y:S02]  /*dd00*/  ISETP.GE.U32.AND P0, PT, R2, c[0x0][0x17c], PT ;  /* 0x00005f0002007a0c */ /* 0x000fe40003f06070 */
[----:B------:R-:W-:-:S11]  /*dd10*/  MOV R17, c[0x0][0x164] ;  /* 0x0000590000117a02 */ /* 0x000fd60000000f00 */
[----:B------:R-:W-:Y:S05]  /*dd20*/  @P0 BRA `(.L_x_5579) ;  /* 0x000000d000000947 */ /* 0x000fea0003800000 */
[----:B------:R-:W-:Y:S01]  /*dd30*/  MOV R12, R2 ;  /* 0x00000002000c7202 */ /* 0x000fe20000000f00 */
[----:B------:R-:W-:-:S03]  /*dd40*/  IMAD.MOV.U32 R17, RZ, RZ, c[0x0][0x164] ;  /* 0x00005900ff117624 */ /* 0x000fc600078e00ff */
.L_x_5580:
        /* <DEDUP_REMOVED lines=11> */
.L_x_5579:
[----:B------:R-:W-:Y:S05]  /*de00*/  BSYNC B0 ;  /* 0x0000000000007941 */ /* 0x000fea0003800000 */
.L_x_5574:
        /* <DEDUP_REMOVED lines=8> */
.L_x_5582:
        /* <DEDUP_REMOVED lines=12> */
.L_x_5581:
        /* <DEDUP_REMOVED lines=13> */
.L_x_5585:
        /* <DEDUP_REMOVED lines=13> */
.L_x_5584:
[----:B0-----:R-:W-:Y:S01]  /*e0f0*/  BAR.SYNC.DEFER_BLOCKING 0x0 ;  /* 0x0000000000007b1d */ /* 0x001fe20000010000 */
[----:B------:R-:W-:-:S13]  /*e100*/  ISETP.GE.AND P0, PT, R2, 0x2, PT ;  /* 0x000000020200780c */ /* 0x000fda0003f06270 */
[----:B------:R-:W-:Y:S05]  /*e110*/  @!P0 BRA `(.L_x_5583) ;  /* 0x0000008000008947 */ /* 0x000fea0003800000 */
[----:B------:R-:W-:-:S05]  /*e120*/  MOV R3, 0x1 ;  /* 0x0000000100037802 */ /* 0x000fca0000000f00 */
.L_x_5586:
[----:B------:R-:W0:Y:S04]  /*e130*/  SHFL.DOWN PT, R11, R16, R3, 0x1f ;  /* 0x08001f03100b7589 */ /* 0x000e2800000e0000 */
[----:B------:R1:W2:Y:S02]  /*e140*/  SHFL.DOWN PT, R10, R17, R3, 0x1f ;  /* 0x08001f03110a7589 */ /* 0x0002a400000e0000 */
[----:B-1----:R-:W-:-:S05]  /*e150*/  IMAD.SHL.U32 R3, R3, 0x2, RZ ;  /* 0x0000000203037824 */ /* 0x002fca00078e00ff */
[----:B------:R-:W-:Y:S01]  /*e160*/  ISETP.GE.AND P0, PT, R3, R2, PT ;  /* 0x000000020300720c */ /* 0x000fe20003f06270 */
[----:B0-----:R-:W-:Y:S02]  /*e170*/  FADD.FTZ R16, R11, R16 ;  /* 0x000000100b107221 */ /* 0x001fe40000010000 */
[----:B--2---:R-:W-:-:S10]  /*e180*/  FADD.FTZ R17, R10, R17 ;  /* 0x000000110a117221 */ /* 0x004fd40000010000 */
[----:B------:R-:W-:Y:S05]  /*e190*/  @!P0 BRA `(.L_x_5586) ;  /* 0xffffff9000008947 */ /* 0x000fea000383ffff */
.L_x_5583:
        /* <DEDUP_REMOVED lines=13> */
.L_x_5588:
[----:B------:R-:W-:Y:S05]  /*e270*/  @!P1 BRA `(.L_x_5589) ;  /* 0x0000035000009947 */ /* 0x000fea0003800000 */
[----:B------:R-:W-:Y:S01]  /*e280*/  HFMA2.MMA R18, -RZ, RZ, 0, 5.9604644775390625e-08 ;  /* 0x00000001ff127435 */ /* 0x000fe200000001ff */
[----:B------:R-:W-:-:S09]  /*e290*/  F2FP.PACK_AB R16, RZ, R16 ;  /* 0x00000010ff10723e */ /* 0x000fd200000000ff */
        /* <DEDUP_REMOVED lines=22> */
.L_x_5590:
[----:B------:R-:W-:Y:S02]  /*e400*/  IADD3 R22, P0, R22, c[0x0][0x540], RZ ;  /* 0x0001500016167a10 */ /* 0x000fe40007f1e0ff */
[----:B------:R-:W-:Y:S02]  /*e410*/  ISETP.NE.AND P6, PT, R18, c[0x0][0x574], PT ;  /* 0x00015d0012007a0c */ /* 0x000fe40003fc5270 */
[----:B------:R-:W-:Y:S02]  /*e420*/  IADD3.X R23, RZ, c[0x0][0x544], RZ, P0, !PT ;  /* 0x00015100ff177a10 */ /* 0x000fe400007fe4ff */
[----:B------:R-:W-:-:S03]  /*e430*/  F2FP.PACK_AB R17, RZ, R17 ;  /* 0x00000011ff11723e */ /* 0x000fc600000000ff */
        /* <DEDUP_REMOVED lines=21> */
.L_x_5591:
[----:B------:R-:W-:-:S05]  /*e590*/  IADD3 R24, P0, R24, c[0x0][0x540], RZ ;  /* 0x0001500018187a10 */ /* 0x000fca0007f1e0ff */
[----:B------:R-:W-:-:S05]  /*e5a0*/  IMAD.X R25, RZ, RZ, c[0x0][0x544], P0 ;  /* 0x00015100ff197624 */ /* 0x000fca00000e06ff */
[----:B------:R-:W-:Y:S01]  /*e5b0*/  STG.E.U16 [R24.64], R17 ;  /* 0x0000001118007986 */ /* 0x000fe2000c101524 */
[----:B------:R-:W-:Y:S05]  /*e5c0*/  EXIT ;  /* 0x000000000000794d */ /* 0x000fea0003800000 */
.L_x_5589:
[----:B------:R-:W-:Y:S04]  /*e5d0*/  STG.E [R4.64], R16 ;  /* 0x0000001004007986 */ /* 0x000fe8000c101924 */
[----:B------:R-:W-:Y:S01]  /*e5e0*/  STG.E [R4.64+0x4], R17 ;  /* 0x0000041104007986 */ /* 0x000fe2000c101924 */
[----:B------:R-:W-:Y:S05]  /*e5f0*/  EXIT ;  /* 0x000000000000794d */ /* 0x000fea0003800000 */
.L_x_5587:
[----:B------:R-:W-:Y:S01]  /*e600*/  ISETP.NE.AND P0, PT, RZ, UR38, PT ;  /* 0x00000026ff007c0c */ /* 0x000fe2000bf05270 */
[----:B------:R-:W-:Y:S02]  /*e610*/  ULDC.U8 UR4, c[0x0][0x571] ;  /* 0x00015c4000047ab9 */ /* 0x000fe40000000000 */
[----:B------:R-:W-:-:S10]  /*e620*/  ISETP.NE.AND P1, PT, RZ, UR4, PT ;  /* 0x00000004ff007c0c */ /* 0x000fd4000bf25270 */
[----:B------:R-:W-:Y:S05]  /*e630*/  @!P0 BRA `(.L_x_5592) ;  /* 0x0000006000008947 */ /* 0x000fea0003800000 */
[----:B------:R-:W2:Y:S04]  /*e640*/  LDG.E.U16 R0, [R6.64] ;  /* 0x0000002406007981 */ /* 0x000ea8000c1e1500 */
[----:B------:R-:W3:Y:S01]  /*e650*/  LDG.E.U16 R2, [R8.64] ;  /* 0x0000002408027981 */ /* 0x000ee2000c1e1500 */
[----:B--2---:R-:W-:Y:S02]  /*e660*/  HADD2.F32 R3, -RZ, R0.H0_H0 ;  /* 0x20000000ff037230 */ /* 0x004fe40000004100 */
[----:B---3--:R-:W-:-:S03]  /*e670*/  HADD2.F32 R2, -RZ, R2.H0_H0 ;  /* 0x20000002ff027230 */ /* 0x008fc60000004100 */
[----:B------:R-:W-:Y:S02]  /*e680*/  FADD.FTZ R16, R16, R3 ;  /* 0x0000000310107221 */ /* 0x000fe40000010000 */
[----:B------:R-:W-:Y:S02]  /*e690*/  FADD.FTZ R17, R17, R2 ;  /* 0x0000000211117221 */ /* 0x000fe40000010000 */
.L_x_5592:
        /* <DEDUP_REMOVED lines=25> */
.L_x_5594:
        /* <DEDUP_REMOVED lines=25> */
.L_x_5595:
[----:B------:R-:W-:-:S05]  /*e9c0*/  IADD3 R24, P0, R24, c[0x0][0x540], RZ ;  /* 0x0001500018187a10 */ /* 0x000fca0007f1e0ff */
[----:B------:R-:W-:-:S05]  /*e9d0*/  IMAD.X R25, RZ, RZ, c[0x0][0x544], P0 ;  /* 0x00015100ff197624 */ /* 0x000fca00000e06ff */
[----:B------:R-:W-:Y:S01]  /*e9e0*/  STG.E.U16 [R24.64], R17 ;  /* 0x0000001118007986 */ /* 0x000fe2000c101524 */
[----:B------:R-:W-:Y:S05]  /*e9f0*/  EXIT ;  /* 0x000000000000794d */ /* 0x000fea0003800000 */
.L_x_5593:
[----:B------:R-:W-:-:S04]  /*ea00*/  F2FP.PACK_AB R16, R17, R16 ;  /* 0x000000101110723e */ /* 0x000fc800000000ff */
[----:B------:R-:W-:Y:S01]  /*ea10*/  PRMT R4, R16, 0x7632, R4 ;  /* 0x0000763210047816 */ /* 0x000fe20000000004 */
[----:B------:R-:W-:Y:S04]  /*ea20*/  STG.E.U16 [R6.64], R16 ;  /* 0x0000001006007986 */ /* 0x000fe8000c101524 */
[----:B------:R-:W-:Y:S01]  /*ea30*/  STG.E.U16 [R8.64], R4 ;  /* 0x0000000408007986 */ /* 0x000fe2000c101524 */
[----:B------:R-:W-:Y:S05]  /*ea40*/  EXIT ;  /* 0x000000000000794d */ /* 0x000fea0003800000 */
.L_x_5565:
        /* <DEDUP_REMOVED lines=20> */
.L_x_5597:
        /* <DEDUP_REMOVED lines=25> */
.L_x_5599:
        /* <DEDUP_REMOVED lines=25> */
.L_x_5600:
[----:B------:R-:W-:-:S05]  /*eeb0*/  IADD3 R24, P0, R24, c[0x0][0x540], RZ ;  /* 0x0001500018187a10 */ /* 0x000fca0007f1e0ff */
[----:B------:R-:W-:-:S05]  /*eec0*/  IMAD.X R25, RZ, RZ, c[0x0][0x544], P0 ;  /* 0x00015100ff197624 */ /* 0x000fca00000e06ff */
[----:B------:R-:W-:Y:S01]  /*eed0*/  STG.E.U16 [R24.64], R19 ;  /* 0x0000001318007986 */ /* 0x000fe2000c101524 */
[----:B------:R-:W-:Y:S05]  /*eee0*/  EXIT ;  /* 0x000000000000794d */ /* 0x000fea0003800000 */
.L_x_5598:
[----:B------:R-:W-:Y:S04]  /*eef0*/  STG.E [R4.64], R18 ;  /* 0x0000001204007986 */ /* 0x000fe8000c101924 */
[----:B------:R-:W-:Y:S01]  /*ef00*/  STG.E [R4.64+0x4], R19 ;  /* 0x0000041304007986 */ /* 0x000fe2000c101924 */
[----:B------:R-:W-:Y:S05]  /*ef10*/  EXIT ;  /* 0x000000000000794d */ /* 0x000fea0003800000 */
.L_x_5596:
[----:B0-----:R-:W-:Y:S01]  /*ef20*/  ISETP.NE.AND P0, PT, R2, RZ, PT ;  /* 0x000000ff0200720c */ /* 0x001fe20003f05270 */
        /* <DEDUP_REMOVED lines=9> */
.L_x_5601:
        /* <DEDUP_REMOVED lines=25> */
.L_x_5603:
        /* <DEDUP_REMOVED lines=25> */
.L_x_5604:
[----:B------:R-:W-:-:S05]  /*f2e0*/  IADD3 R24, P0, R24, c[0x0][0x540], RZ ;  /* 0x0001500018187a10 */ /* 0x000fca0007f1e0ff */
[----:B------:R-:W-:-:S05]  /*f2f0*/  IMAD.X R25, RZ, RZ, c[0x0][0x544], P0 ;  /* 0x00015100ff197624 */ /* 0x000fca00000e06ff */
[----:B------:R-:W-:Y:S01]  /*f300*/  STG.E.U16 [R24.64], R19 ;  /* 0x0000001318007986 */ /* 0x000fe2000c101524 */
[----:B------:R-:W-:Y:S05]  /*f310*/  EXIT ;  /* 0x000000000000794d */ /* 0x000fea0003800000 */
.L_x_5602:
[----:B------:R-:W-:-:S04]  /*f320*/  F2FP.PACK_AB R18, R19, R18 ;  /* 0x000000121312723e */ /* 0x000fc800000000ff */
[----:B------:R-:W-:Y:S01]  /*f330*/  PRMT R4, R18, 0x7632, R4 ;  /* 0x0000763212047816 */ /* 0x000fe20000000004 */
[----:B------:R-:W-:Y:S04]  /*f340*/  STG.E.U16 [R6.64], R18 ;  /* 0x0000001206007986 */ /* 0x000fe8000c101524 */
[----:B------:R-:W-:Y:S01]  /*f350*/  STG.E.U16 [R8.64], R4 ;  /* 0x0000000408007986 */ /* 0x000fe2000c101524 */
[----:B------:R-:W-:Y:S05]  /*f360*/  EXIT ;  /* 0x000000000000794d */ /* 0x000fea0003800000 */
        .weak           $__internal_18_$__cuda_sm20_div_u64
        .type           $__internal_18_$__cuda_sm20_div_u64,@function
        .size           $__internal_18_$__cuda_sm20_div_u64,($__internal_19_$__cuda_sm20_rem_u64 - $__internal_18_$__cuda_sm20_div_u64)
$__internal_18_$__cuda_sm20_div_u64:
        /* <DEDUP_REMOVED lines=68> */
[----:B------:R-:W-:Y:S06]  /*f7b0*/  RET.REL.NODEC R4 `(_ZN2at6native13reduce_kernelILi256ELi2ENS0_8ReduceOpIN3c104HalfENS0_14func_wrapper_tIS4_NS0_55_GLOBAL__N__0955718d_22_SparseCsrTensorMath_cu_868dd54514ReductionAddOpIfEEEEjS4_Li4ELi4EEEEEvT1_) ;  /* 0xffff084004007950 */ /* 0x000fec0003c3ffff */
        .weak           $__internal_19_$__cuda_sm20_rem_u64
        .type           $__internal_19_$__cuda_sm20_rem_u64,@function
        .size           $__internal_19_$__cuda_sm20_rem_u64,(.L_x_8853 - $__internal_19_$__cuda_sm20_rem_u64)
$__internal_19_$__cuda_sm20_rem_u64:
        /* <DEDUP_REMOVED lines=64> */
[----:B------:R-:W-:Y:S06]  /*fbc0*/  RET.REL.NODEC R10 `(_ZN2at6native13reduce_kernelILi256ELi2ENS0_8ReduceOpIN3c104HalfENS0_14func_wrapper_tIS4_NS0_55_GLOBAL__N__0955718d_22_SparseCsrTensorMath_cu_868dd54514ReductionAddOpIfEEEEjS4_Li4ELi4EEEEEvT1_) ;  /* 0xffff04300a007950 */ /* 0x000fec0003c3ffff */
.L_x_5605:
        /* <DEDUP_REMOVED lines=11> */
.L_x_8853:


//--------------------- .text._ZN2at6native13reduce_kernelILi128ELi4ENS0_8ReduceOpIN3c104HalfENS0_14func_wrapper_tIS4_NS0_55_GLOBAL__N__0955718d_22_SparseCsrTensorMath_cu_868dd54514ReductionAddOpIfEEEEjS4_Li4ELi4EEEEEvT1_ --------------------------
	.section	.text._ZN2at6native13reduce_kernelILi128ELi4ENS0_8ReduceOpIN3c104HalfENS0_14func_wrapper_tIS4_NS0_55_GLOBAL__N__0955718d_22_SparseCsrTensorMath_cu_868dd54514ReductionAddOpIfEEEEjS4_Li4ELi4EEEEEvT1_,"ax",@progbits
	.sectioninfo	@"SHI_REGISTERS=44"
	.align	128
.text._ZN2at6native13reduce_kernelILi128ELi4ENS0_8ReduceOpIN3c104HalfENS0_14func_wrapper_tIS4_NS0_55_GLOBAL__N__0955718d_22_SparseCsrTensorMath_cu_868dd54514ReductionAddOpIfEEEEjS4_Li4ELi4EEEEEvT1_:
        .type           _ZN2at6native13reduce_kernelILi128ELi4ENS0_8ReduceOpIN3c104HalfENS0_14func_wrapper_tIS4_NS0_55_GLOBAL__N__0955718d_22_SparseCsrTensorMath_cu_868dd54514ReductionAddOpIfEEEEjS4_Li4ELi4EEEEEvT1_,@function
        .size           _ZN2at6native13reduce_kernelILi128ELi4ENS0_8ReduceOpIN3c104HalfENS0_14func_wrapper_tIS4_NS0_55_GLOBAL__N__0955718d_22_SparseCsrTensorMath_cu_868dd54514ReductionAddOpIfEEEEjS4_Li4ELi4EEEEEvT1_,(.L_x_8856 - _ZN2at6native13reduce_kernelILi128ELi4ENS0_8ReduceOpIN3c104HalfENS0_14func_wrapper_tIS4_NS0_55_GLOBAL__N__0955718d_22_SparseCsrTensorMath_cu_868dd54514ReductionAddOpIfEEEEjS4_Li4ELi4EEEEEvT1_)
        .other          _ZN2at6native13reduce_kernelILi128ELi4ENS0_8ReduceOpIN3c104HalfENS0_14func_wrapper_tIS4_NS0_55_GLOBAL__N__0955718d_22_SparseCsrTensorMath_cu_868dd54514ReductionAddOpIfEEEEjS4_Li4ELi4EEEEEvT1_,@"STO_CUDA_ENTRY STV_DEFAULT"
_ZN2at6native13reduce_kernelILi128ELi4ENS0_8ReduceOpIN3c104HalfENS0_14func_wrapper_tIS4_NS0_55_GLOBAL__N__0955718d_22_SparseCsrTensorMath_cu_868dd54514ReductionAddOpIfEEEEjS4_Li4ELi4EEEEEvT1_:
        /* <DEDUP_REMOVED lines=213> */
.L_x_5606:
        /* <DEDUP_REMOVED lines=50> */
.L_x_5615:
[----:B------:R-:W-:Y:S05]  /*1070*/  BSYNC B2 ;  /* 0x0000000000027941 */ /* 0x000fea0003800000 */
.L_x_5614:
        /* <DEDUP_REMOVED lines=10> */
.L_x_5613:
[----:B------:R-:W-:Y:S05]  /*1120*/  BSYNC B1 ;  /* 0x0000000000017941 */ /* 0x000fea0003800000 */
.L_x_5612:
[C---:B------:R-:W-:Y:S02]  /*1130*/  IADD3 R5, P0, -R6.reuse, 0x4, RZ ;  /* 0x0000000406057810 */ /* 0x040fe40007f1e1ff */
[----:B------:R-:W-:Y:S02]  /*1140*/  IADD3 R3, R6, c[0x0][0x16c], RZ ;  /* 0x00005b0006037a10 */ /* 0x000fe40007ffe0ff */
[----:B------:R-:W-:Y:S02]  /*1150*/  LEA R22, P1, R5, R22, 0x1 ;  /* 0x0000001605167211 */ /* 0x000fe400078208ff */
[----:B------:R-:W-:Y:S02]  /*1160*/  IADD3.X R4, RZ, -0x1, RZ, P0, !PT ;  /* 0xffffffffff047810 */ /* 0x000fe400007fe4ff */
[----:B------:R-:W-:Y:S02]  /*1170*/  IADD3 R3, R3, -0x4, RZ ;  /* 0xfffffffc03037810 */ /* 0x000fe40007ffe0ff */
[----:B------:R-:W-:-:S02]  /*1180*/  LEA.HI.X R23, R5, R23, R4, 0x1, P1 ;  /* 0x0000001705177211 */ /* 0x000fc400008f0c04 */
.L_x_5611:
[----:B------:R-:W-:Y:S05]  /*1190*/  BSYNC B0 ;  /* 0x0000000000007941 */ /* 0x000fea0003800000 */
.L_x_5610:
[----:B------:R-:W-:Y:S01]  /*11a0*/  IMAD R5, R17, c[0x0][0x180], RZ ;  /* 0x0000600011057a24 */ /* 0x000fe200078e02ff */
[----:B------:R-:W-:Y:S01]  /*11b0*/  BSSY B0, `(.L_x_5616) ;  /* 0x000001b000007945 */ /* 0x000fe20003800000 */
[----:B------:R-:W-:Y:S01]  /*11c0*/  ISETP.NE.AND P1, PT, RZ, c[0x0][0x184], PT ;  /* 0x00006100ff007a0c */ /* 0x000fe20003f25270 */
[----:B------:R-:W-:Y:S01]  /*11d0*/  IMAD.MOV.U32 R6, RZ, RZ, c[0x0][0x164] ;  /* 0x00005900ff067624 */ /* 0x000fe200078e00ff */
[C---:B------:R-:W-:Y:S01]  /*11e0*/  ISETP.NE.AND P2, PT, R2.reuse, RZ, PT ;  /* 0x000000ff0200720c */ /* 0x040fe20003f45270 */
[----:B------:R-:W-:Y:S01]  /*11f0*/  IMAD R5, R2, c[0x0][0x184], R5 ;  /* 0x0000610002057a24 */ /* 0x000fe200078e0205 */
[----:B------:R-:W-:Y:S01]  /*1200*/  MOV R8, c[0x0][0x164] ;  /* 0x0000590000087a02 */ /* 0x000fe20000000f00 */
[----:B------:R-:W-:-:S02]  /*1210*/  IMAD.MOV.U32 R9, RZ, RZ, c[0x0][0x164] ;  /* 0x00005900ff097624 */ /* 0x000fc400078e00ff */
[----:B------:R-:W-:-:S05]  /*1220*/  IMAD R7, R24, c[0x0][0x188], R5 ;  /* 0x0000620018077a24 */ /* 0x000fca00078e0205 */
[----:B------:R-:W-:-:S04]  /*1230*/  LEA R4, R7, 0x3, 0x2 ;  /* 0x0000000307047811 */ /* 0x000fc800078e10ff */
[----:B------:R-:W-:-:S13]  /*1240*/  ISETP.GE.U32.AND P0, PT, R4, R3, PT ;  /* 0x000000030400720c */ /* 0x000fda0003f06070 */
[----:B------:R-:W-:Y:S05]  /*1250*/  @P0 BRA `(.L_x_5617) ;  /* 0x0000010000000947 */ /* 0x000fea0003800000 */
[----:B------:R-:W-:Y:S01]  /*1260*/  MOV R8, c[0x0][0x164] ;  /* 0x0000590000087a02 */ /* 0x000fe20000000f00 */
[----:B------:R-:W-:Y:S02]  /*1270*/  IMAD.MOV.U32 R9, RZ, RZ, c[0x0][0x164] ;  /* 0x00005900ff097624 */ /* 0x000fe400078e00ff */
.L_x_5618:
        /* <DEDUP_REMOVED lines=14> */
.L_x_5617:
[----:B------:R-:W-:Y:S05]  /*1360*/  BSYNC B0 ;  /* 0x0000000000007941 */ /* 0x000fea0003800000 */
.L_x_5616:
        /* <DEDUP_REMOVED lines=8> */
.L_x_5620:
[----:B------:R-:W-:Y:S05]  /*13f0*/  BSYNC B0 ;  /* 0x0000000000007941 */ /* 0x000fea0003800000 */
.L_x_5619:
        /* <DEDUP_REMOVED lines=12> */
.L_x_5622:
[----:B------:R-:W-:Y:S05]  /*14c0*/  BSYNC B0 ;  /* 0x0000000000007941 */ /* 0x000fea0003800000 */
.L_x_5621:
[----:B------:R-:W-:Y:S01]  /*14d0*/  FADD.FTZ R9, R9, R0 ;  /* 0x0000000009097221 */ /* 0x000fe20000010000 */
[----:B------:R-:W-:Y:S01]  /*14e0*/  MOV R25, RZ ;  /* 0x000000ff00197202 */ /* 0x000fe20000000f00 */
[----:B------:R-:W-:Y:S02]  /*14f0*/  CS2R R26, SRZ ;  /* 0x00000000001a7805 */ /* 0x000fe4000001ff00 */
[----:B------:R-:W-:-:S04]  /*1500*/  FADD.FTZ R9, R9, R8 ;  /* 0x0000000809097221 */ /* 0x000fc80000010000 */
[----:B------:R-:W-:Y:S01]  /*1510*/  FADD.FTZ R24, R9, R6 ;  /* 0x0000000609187221 */ /* 0x000fe20000010000 */
[----:B------:R-:W-:Y:S05]  /*1520*/  BRA `(.L_x_5608) ;  /* 0x00008c4000007947 */ /* 0x000fea0003800000 */
.L_x_5609:
[----:B------:R-:W-:Y:S01]  /*1530*/  HFMA2.MMA R3, -RZ, RZ, 0, 5.9604644775390625e-08 ;  /* 0x00000001ff037435 */ /* 0x000fe200000001ff */
[----:B------:R-:W-:-:S05]  /*1540*/  IMAD.MOV.U32 R0, RZ, RZ, c[0x0][0x2d8] ;  /* 0x0000b600ff007624 */ /* 0x000fca00078e00ff */
[----:B------:R-:W-:-:S04]  /*1550*/  SHF.R.U32.HI R0, RZ, 0x1, R0 ;  /* 0x00000001ff007819 */ /* 0x000fc80000011600 */
[C---:B------:R-:W-:Y:S02]  /*1560*/  ISETP.EQ.AND P2, PT, R3.reuse, c[0x0][0x1a8], PT ;  /* 0x00006a0003007a0c */ /* 0x040fe40003f42270 */
        /* <DEDUP_REMOVED lines=43> */
.L_x_5633:
        /* <DEDUP_REMOVED lines=214> */
.L_x_5628:
[----:B------:R-:W-:-:S04]  /*2580*/  LOP3.LUT R15, R21, 0xfffffff8, RZ, 0xc0, !PT ;  /* 0xfffffff8150f7812 */ /* 0x000fc800078ec0ff */
[----:B------:R-:W-:-:S04]  /*2590*/  IADD3 R14, P1, R22, R15, RZ ;  /* 0x0000000f160e7210 */ /* 0x000fc80007f3e0ff */
[----:B------:R-:W-:-:S06]  /*25a0*/  IADD3.X R15, RZ, R23, RZ, P1, !PT ;  /* 0x00000017ff0f7210 */ /* 0x000fcc0000ffe4ff */
[----:B------:R-:W2:Y:S01]  /*25b0*/  LDG.E.64 R14, [R14.64] ;  /* 0x000000240e0e7981 */ /* 0x000ea2000c1e1b00 */
[----:B------:R-:W-:Y:S02]  /*25c0*/  IADD3 R31, R31, c[0x0][0x174], RZ ;  /* 0x00005d001f1f7a10 */ /* 0x000fe40007ffe0ff */
[C---:B--2---:R-:W-:Y:S02]  /*25d0*/  PRMT R32, R14.reuse, 0x5410, R15 ;  /* 0x000054100e207816 */ /* 0x044fe4000000000f */
[----:B------:R-:W-:Y:S02]  /*25e0*/  PRMT R33, R14, 0x7632, R33 ;  /* 0x000076320e217816 */ /* 0x000fe40000000021 */
[----:B------:R-:W-:Y:S01]  /*25f0*/  PRMT R35, R15, 0x7632, R35 ;  /* 0x000076320f237816 */ /* 0x000fe20000000023 */
        /* <DEDUP_REMOVED lines=222> */
.L_x_5629:
[----:B------:R-:W-:-:S04]  /*33e0*/  LOP3.LUT R15, R16, 0xfffffff8, RZ, 0xc0, !PT ;  /* 0xfffffff8100f7812 */ /* 0x000fc800078ec0ff */
[----:B------:R-:W-:-:S05]  /*33f0*/  IADD3 R14, P1, R22, R15, RZ ;  /* 0x0000000f160e7210 */ /* 0x000fca0007f3e0ff */
[----:B------:R-:W-:-:S06]  /*3400*/  IMAD.X R15, RZ, RZ, R23, P1 ;  /* 0x000000ffff0f7224 */ /* 0x000fcc00008e0617 */
[----:B------:R-:W2:Y:S01]  /*3410*/  LDG.E.64 R14, [R14.64] ;  /* 0x000000240e0e7981 */ /* 0x000ea2000c1e1b00 */
[----:B------:R-:W-:Y:S01]  /*3420*/  IADD3 R31, R31, c[0x0][0x174], RZ ;  /* 0x00005d001f1f7a10 */ /* 0x000fe20007ffe0ff */
[----:B------:R-:W-:Y:S01]  /*3430*/  IMAD.MOV.U32 R21, RZ, RZ, RZ ;  /* 0x000000ffff157224 */ /* 0x000fe200078e00ff */
[----:B------:R-:W-:Y:S02]  /*3440*/  MOV R16, RZ ;  /* 0x000000ff00107202 */ /* 0x000fe40000000f00 */
[--C-:B--2---:R-:W-:Y:S02]  /*3450*/  PRMT R33, R33, 0x5410, R14.reuse ;  /* 0x0000541021217816 */ /* 0x104fe4000000000e */
[C---:B------:R-:W-:Y:S02]  /*3460*/  PRMT R34, R15.reuse, 0x7610, R14 ;  /* 0x000076100f227816 */ /* 0x040fe4000000000e */
        /* <DEDUP_REMOVED lines=212> */
.L_x_5630:
[----:B------:R-:W-:-:S04]  /*41b0*/  LOP3.LUT R15, R21, 0xfffffff8, RZ, 0xc0, !PT ;  /* 0xfffffff8150f7812 */ /* 0x000fc800078ec0ff */
[----:B------:R-:W-:-:S05]  /*41c0*/  IADD3 R14, P1, R22, R15, RZ ;  /* 0x0000000f160e7210 */ /* 0x000fca0007f3e0ff */
[----:B------:R-:W-:-:S06]  /*41d0*/  IMAD.X R15, RZ, RZ, R23, P1 ;  /* 0x000000ffff0f7224 */ /* 0x000fcc00008e0617 */
[----:B------:R-:W2:Y:S01]  /*41e0*/  LDG.E.64 R14, [R14.64] ;  /* 0x000000240e0e7981 */ /* 0x000ea2000c1e1b00 */
[----:B------:R-:W-:Y:S02]  /*41f0*/  IADD3 R31, R31, c[0x0][0x174], RZ ;  /* 0x00005d001f1f7a10 */ /* 0x000fe40007ffe0ff */
[C-C-:B--2---:R-:W-:Y:S02]  /*4200*/  PRMT R38, R14.reuse, 0x5410, R15.reuse ;  /* 0x000054100e267816 */ /* 0x144fe4000000000f */
        /* <DEDUP_REMOVED lines=213> */
.L_x_5631:
[----:B------:R-:W-:-:S04]  /*4f60*/  LOP3.LUT R15, R16, 0xfffffff8, RZ, 0xc0, !PT ;  /* 0xfffffff8100f7812 */ /* 0x000fc800078ec0ff */
[----:B------:R-:W-:-:S04]  /*4f70*/  IADD3 R14, P1, R22, R15, RZ ;  /* 0x0000000f160e7210 */ /* 0x000fc80007f3e0ff */
[----:B------:R-:W-:-:S06]  /*4f80*/  IADD3.X R15, RZ, R23, RZ, P1, !PT ;  /* 0x00000017ff0f7210 */ /* 0x000fcc0000ffe4ff */
[----:B------:R-:W2:Y:S01]  /*4f90*/  LDG.E.64 R14, [R14.64] ;  /* 0x000000240e0e7981 */ /* 0x000ea2000c1e1b00 */
[--C-:B------:R-:W-:Y:S01]  /*4fa0*/  HADD2.F32 R20, -RZ, R33.reuse.H1_H1 ;  /* 0x30000021ff147230 */ /* 0x100fe20000004100 */
[----:B------:R-:W-:Y:S01]  /*4fb0*/  IADD3 R31, R31, c[0x0][0x174], RZ ;  /* 0x00005d001f1f7a10 */ /* 0x000fe20007ffe0ff */
[----:B------:R-:W-:Y:S02]  /*4fc0*/  HADD2.F32 R21, -RZ, R32.H0_H0 ;  /* 0x20000020ff157230 */ /* 0x000fe40000004100 */
[----:B------:R-:W-:Y:S01]  /*4fd0*/  HADD2.F32 R16, -RZ, R33.H0_H0 ;  /* 0x20000021ff107230 */ /* 0x000fe20000004100 */
[----:B------:R-:W-:Y:S01]  /*4fe0*/  FADD.FTZ R7, R20, R7 ;  /* 0x0000000714077221 */ /* 0x000fe20000010000 */
[--C-:B------:R-:W-:Y:S01]  /*4ff0*/  HADD2.F32 R29, -RZ, R34.reuse.H1_H1 ;  /* 0x30000022ff1d7230 */ /* 0x100fe20000004100 */
[----:B------:R-:W-:Y:S01]  /*5000*/  IMAD.MOV.U32 R20, RZ, RZ, c[0x0][0x174] ;  /* 0x00005d00ff147624 */ /* 0x000fe200078e00ff */
[----:B------:R-:W-:Y:S01]  /*5010*/  HADD2.F32 R28, -RZ, R34.H0_H0 ;  /* 0x20000022ff1c7230 */ /* 0x000fe20000004100 */
[----:B------:R-:W-:Y:S01]  /*5020*/  FADD.FTZ R0, R21, R0 ;  /* 0x0000000015007221 */ /* 0x000fe20000010000 */
[----:B------:R-:W-:Y:S01]  /*5030*/  HADD2.F32 R21, -RZ, R32.H1_H1 ;  /* 0x30000020ff157230 */ /* 0x000fe20000004100 */
[----:B------:R-:W-:Y:S01]  /*5040*/  IMAD R20, R20, 0x3, R31 ;  /* 0x0000000314147824 */ /* 0x000fe200078e021f */
[----:B------:R-:W-:Y:S01]  /*5050*/  HADD2.F32 R37, -RZ, R38.H1_H1 ;  /* 0x30000026ff257230 */ /* 0x000fe20000004100 */
[----:B------:R-:W-:Y:S01]  /*5060*/  FADD.FTZ R3, R16, R3 ;  /* 0x0000000310037221 */ /* 0x000fe20000010000 */
[----:B------:R-:W-:Y:S01]  /*5070*/  HADD2.F32 R16, -RZ, R35.H0_H0 ;  /* 0x20000023ff107230 */ /* 0x000fe20000004100 */
[----:B------:R-:W-:Y:S01]  /*5080*/  FADD.FTZ R4, R21, R4 ;  /* 0x0000000415047221 */ /* 0x000fe20000010000 */
[----:B------:R-:W-:Y:S01]  /*5090*/  ISETP.GE.U32.AND P1, PT, R20, c[0x0][0x16c], PT ;  /* 0x00005b0014007a0c */ /* 0x000fe20003f26070 */
[----:B------:R-:W-:Y:S01]  /*50a0*/  FADD.FTZ R6, R29, R6 ;  /* 0x000000061d067221 */ /* 0x000fe20000010000 */
[----:B------:R-:W-:Y:S01]  /*50b0*/  HADD2.F32 R21, -RZ, R36.H0_H0 ;  /* 0x20000024ff157230 */ /* 0x000fe20000004100 */
[----:B------:R-:W-:Y:S01]  /*50c0*/  FADD.FTZ R5, R16, R5 ;  /* 0x0000000510057221 */ /* 0x000fe20000010000 */
[----:B------:R-:W-:Y:S01]  /*50d0*/  HADD2.F32 R29, -RZ, R38.H0_H0 ;  /* 0x20000026ff1d7230 */ /* 0x000fe20000004100 */
[----:B------:R-:W-:Y:S01]  /*50e0*/  FADD.FTZ R9, R28, R9 ;  /* 0x000000091c097221 */ /* 0x000fe20000010000 */
[----:B------:R-:W-:Y:S01]  /*50f0*/  HADD2.F32 R16, -RZ, R39.H0_H0 ;  /* 0x20000027ff107230 */ /* 0x000fe20000004100 */
[----:B------:R-:W-:-:S02]  /*5100*/  FADD.FTZ R8, R21, R8 ;  /* 0x0000000815087221 */ /* 0x000fc40000010000 */
[----:B------:R-:W-:Y:S02]  /*5110*/  FADD.FTZ R10, R29, R10 ;  /* 0x0000000a1d0a7221 */ /* 0x000fe40000010000 */
[----:B------:R-:W-:Y:S01]  /*5120*/  FADD.FTZ R11, R16, R11 ;  /* 0x0000000b100b7221 */ /* 0x000fe20000010000 */
[----:B------:R-:W-:Y:S01]  /*5130*/  HADD2.F32 R16, -RZ, R39.H1_H1 ;  /* 0x30000027ff107230 */ /* 0x000fe20000004100 */
[----:B------:R-:W-:-:S04]  /*5140*/  FADD.FTZ R12, R37, R12 ;  /* 0x0000000c250c7221 */ /* 0x000fc80000010000 */
[----:B------:R-:W-:Y:S01]  /*5150*/  FADD.FTZ R13, R16, R13 ;  /* 0x0000000d100d7221 */ /* 0x000fe20000010000 */
        /* <DEDUP_REMOVED lines=8> */
[----:B------:R-:W-:Y:S01]  /*51e0*/  @P1 CALL.REL.NOINC `(.L_x_5632) ;  /* 0x0000001000001944 */ /* 0x000fe20003c00000 */
[----:B------:R-:W-:Y:S05]  /*51f0*/  BRA `(.L_x_5633) ;  /* 0xffffc62000007947 */ /* 0x000fea000383ffff */
.L_x_5632:
[----:B------:R-:W-:Y:S05]  /*5200*/  BSYNC B1 ;  /* 0x0000000000017941 */ /* 0x000fea0003800000 */
.L_x_5627:
[----:B------:R-:W-:Y:S02]  /*5210*/  PRMT R35, R35, 0x5410, R14 ;  /* 0x0000541023237816 */ /* 0x000fe4000000000e */
[--C-:B------:R-:W-:Y:S02]  /*5220*/  PRMT R37, R14, 0x7632, R15.reuse ;  /* 0x000076320e257816 */ /* 0x100fe4000000000f */
[----:B------:R-:W-:Y:S02]  /*5230*/  PRMT R36, R36, 0x5410, R15 ;  /* 0x0000541024247816 */ /* 0x000fe4000000000f */
.L_x_5626:
[----:B------:R-:W-:Y:S05]  /*5240*/  BSYNC B0 ;  /* 0x0000000000007941 */ /* 0x000fea0003800000 */
.L_x_5625:
[----:B------:R-:W-:Y:S01]  /*5250*/  ISETP.GE.U32.AND P0, PT, R31, c[0x0][0x16c], PT ;  /* 0x00005b001f007a0c */ /* 0x000fe20003f06070 */
[----:B------:R-:W-:-:S12]  /*5260*/  BSSY B0, `(.L_x_5634) ;  /* 0x0000347000007945 */ /* 0x000fd80003800000 */
[----:B------:R-:W-:Y:S05]  /*5270*/  @P0 BRA `(.L_x_5635) ;  /* 0x0000345000000947 */ /* 0x000fea0003800000 */
[----:B------:R-:W-:Y:S01]  /*5280*/  ISETP.NE.AND P1, PT, RZ, c[0x0][0x1a8], PT ;  /* 0x00006a00ff007a0c */ /* 0x000fe20003f25270 */
[----:B------:R-:W-:-:S12]  /*5290*/  HFMA2.MMA R28, -RZ, RZ, 0, 0 ;  /* 0x00000000ff1c7435 */ /* 0x000fd800000001ff */
        /* <DEDUP_REMOVED lines=199> */
.L_x_5636:
        /* <DEDUP_REMOVED lines=210> */
.L_x_5637:
[----:B------:R-:W-:-:S04]  /*6c30*/  LOP3.LUT R21, R30, 0xfffffff8, RZ, 0xc0, !PT ;  /* 0xfffffff81e157812 */ /* 0x000fc800078ec0ff */
[----:B------:R-:W-:-:S05]  /*6c40*/  IADD3 R20, P2, R22, R21, RZ ;  /* 0x0000001516147210 */ /* 0x000fca0007f5e0ff */
[----:B------:R-:W-:-:S06]  /*6c50*/  IMAD.X R21, RZ, RZ, R23, P2 ;  /* 0x000000ffff157224 */ /* 0x000fcc00010e0617 */
[----:B------:R-:W2:Y:S01]  /*6c60*/  LDG.E.64 R20, [R20.64] ;  /* 0x0000002414147981 */ /* 0x000ea2000c1e1b00 */
[----:B------:R-:W-:-:S04]  /*6c70*/  IADD3 R15, R29, c[0x0][0x174], RZ ;  /* 0x00005d001d0f7a10 */ /* 0x000fc80007ffe0ff */
[----:B------:R-:W-:Y:S02]  /*6c80*/  ISETP.GE.U32.AND P2, PT, R15, c[0x0][0x16c], PT ;  /* 0x00005b000f007a0c */ /* 0x000fe40003f46070 */
[--C-:B--2---:R-:W-:Y:S02]  /*6c90*/  PRMT R33, R33, 0x5410, R20.reuse ;  /* 0x0000541021217816 */ /* 0x104fe40000000014 */
[C---:B------:R-:W-:Y:S02]  /*6ca0*/  PRMT R34, R21.reuse, 0x7610, R20 ;  /* 0x0000761015227816 */ /* 0x040fe40000000014 */
[----:B------:R-:W-:-:S07]  /*6cb0*/  PRMT R36, R21, 0x7632, R36 ;  /* 0x0000763215247816 */ /* 0x000fce0000000024 */
        /* <DEDUP_REMOVED lines=201> */
.L_x_5638:
[----:B------:R-:W-:-:S04]  /*7950*/  LOP3.LUT R21, R30, 0xfffffff8, RZ, 0xc0, !PT ;  /* 0xfffffff81e157812 */ /* 0x000fc800078ec0ff */
[----:B------:R-:W-:-:S04]  /*7960*/  IADD3 R20, P2, R22, R21, RZ ;  /* 0x0000001516147210 */ /* 0x000fc80007f5e0ff */
[----:B------:R-:W-:-:S06]  /*7970*/  IADD3.X R21, RZ, R23, RZ, P2, !PT ;  /* 0x00000017ff157210 */ /* 0x000fcc00017fe4ff */
[----:B------:R-:W2:Y:S01]  /*7980*/  LDG.E.64 R20, [R20.64] ;  /* 0x0000002414147981 */ /* 0x000ea2000c1e1b00 */
[----:B------:R-:W-:-:S04]  /*7990*/  IADD3 R15, R15, c[0x0][0x174], RZ ;  /* 0x00005d000f0f7a10 */ /* 0x000fc80007ffe0ff */
[----:B------:R-:W-:Y:S02]  /*79a0*/  ISETP.GE.U32.AND P2, PT, R15, c[0x0][0x16c], PT ;  /* 0x00005b000f007a0c */ /* 0x000fe40003f46070 */
[C-C-:B--2---:R-:W-:Y:S02]  /*79b0*/  PRMT R38, R20.reuse, 0x5410, R21.reuse ;  /* 0x0000541014267816 */ /* 0x144fe40000000015 */
        /* <DEDUP_REMOVED lines=202> */
.L_x_5639:
[----:B------:R-:W-:-:S04]  /*8660*/  LOP3.LUT R15, R28, 0xfffffff8, RZ, 0xc0, !PT ;  /* 0xfffffff81c0f7812 */ /* 0x000fc800078ec0ff */
[----:B------:R-:W-:-:S05]  /*8670*/  IADD3 R14, P1, R22, R15, RZ ;  /* 0x0000000f160e7210 */ /* 0x000fca0007f3e0ff */
[----:B------:R-:W-:-:S06]  /*8680*/  IMAD.X R15, RZ, RZ, R23, P1 ;  /* 0x000000ffff0f7224 */ /* 0x000fcc00008e0617 */
[----:B------:R-:W2:Y:S02]  /*8690*/  LDG.E.64 R14, [R14.64] ;  /* 0x000000240e0e7981 */ /* 0x000ea4000c1e1b00 */
[----:B--2---:R-:W-:Y:S02]  /*86a0*/  PRMT R35, R35, 0x5410, R14 ;  /* 0x0000541023237816 */ /* 0x004fe4000000000e */
[--C-:B------:R-:W-:Y:S02]  /*86b0*/  PRMT R37, R14, 0x7632, R15.reuse ;  /* 0x000076320e257816 */ /* 0x100fe4000000000f */
[----:B------:R-:W-:Y:S02]  /*86c0*/  PRMT R36, R36, 0x5410, R15 ;  /* 0x0000541024247816 */ /* 0x000fe4000000000f */
.L_x_5635:
[----:B------:R-:W-:Y:S05]  /*86d0*/  BSYNC B0 ;  /* 0x0000000000007941 */ /* 0x000fea0003800000 */
.L_x_5634:
[----:B------:R-:W-:Y:S01]  /*86e0*/  BSSY B0, `(.L_x_5640) ;  /* 0x000002a000007945 */ /* 0x000fe20003800000 */
[----:B------:R-:W-:Y:S05]  /*86f0*/  @P0 BRA `(.L_x_5641) ;  /* 0x0000028000000947 */ /* 0x000fea0003800000 */
[----:B------:R-:W-:Y:S01]  /*8700*/  IADD3 R31, R31, c[0x0][0x174], RZ ;  /* 0x00005d001f1f7a10 */ /* 0x000fe20007ffe0ff */
[--C-:B------:R-:W-:Y:S02]  /*8710*/  HADD2.F32 R15, -RZ, R32.reuse.H0_H0 ;  /* 0x20000020ff0f7230 */ /* 0x100fe40000004100 */
[----:B------:R-:W-:Y:S01]  /*8720*/  HADD2.F32 R14, -RZ, R33.H0_H0 ;  /* 0x20000021ff0e7230 */ /* 0x000fe20000004100 */
[----:B------:R-:W-:Y:S01]  /*8730*/  ISETP.GE.U32.AND P0, PT, R31, c[0x0][0x16c], PT ;  /* 0x00005b001f007a0c */ /* 0x000fe20003f06070 */
[----:B------:R-:W-:Y:S01]  /*8740*/  HADD2.F32 R21, -RZ, R32.H1_H1 ;  /* 0x30000020ff157230 */ /* 0x000fe20000004100 */
[----:B------:R-:W-:Y:S01]  /*8750*/  FADD.FTZ R0, R0, R15 ;  /* 0x0000000f00007221 */ /* 0x000fe20000010000 */
[----:B------:R-:W-:Y:S01]  /*8760*/  HADD2.F32 R16, -RZ, R35.H0_H0 ;  /* 0x20000023ff107230 */ /* 0x000fe20000004100 */
[----:B------:R-:W-:-:S02]  /*8770*/  FADD.FTZ R3, R3, R14 ;  /* 0x0000000e03037221 */ /* 0x000fc40000010000 */
[----:B------:R-:W-:Y:S02]  /*8780*/  FADD.FTZ R4, R4, R21 ;  /* 0x0000001504047221 */ /* 0x000fe40000010000 */
[----:B------:R-:W-:-:S05]  /*8790*/  FADD.FTZ R5, R5, R16 ;  /* 0x0000001005057221 */ /* 0x000fca0000010000 */
[----:B------:R-:W-:Y:S05]  /*87a0*/  @P0 BRA `(.L_x_5641) ;  /* 0x000001d000000947 */ /* 0x000fea0003800000 */
[----:B------:R-:W-:Y:S01]  /*87b0*/  IADD3 R16, R31, c[0x0][0x174], RZ ;  /* 0x00005d001f107a10 */ /* 0x000fe20007ffe0ff */
[--C-:B------:R-:W-:Y:S02]  /*87c0*/  HADD2.F32 R15, -RZ, R34.reuse.H1_H1 ;  /* 0x30000022ff0f7230 */ /* 0x100fe40000004100 */
[----:B------:R-:W-:Y:S01]  /*87d0*/  HADD2.F32 R14, -RZ, R33.H1_H1 ;  /* 0x30000021ff0e7230 */ /* 0x000fe20000004100 */
[----:B------:R-:W-:Y:S01]  /*87e0*/  ISETP.GE.U32.AND P0, PT, R16, c[0x0][0x16c], PT ;  /* 0x00005b0010007a0c */ /* 0x000fe20003f06070 */
[----:B------:R-:W-:Y:S01]  /*87f0*/  HADD2.F32 R34, -RZ, R34.H0_H0 ;  /* 0x20000022ff227230 */ /* 0x000fe20000004100 */
[----:B------:R-:W-:Y:S01]  /*8800*/  FADD.FTZ R6, R6, R15 ;  /* 0x0000000f06067221 */ /* 0x000fe20000010000 */
[----:B------:R-:W-:Y:S01]  /*8810*/  HADD2.F32 R21, -RZ, R36.H0_H0 ;  /* 0x20000024ff157230 */ /* 0x000fe20000004100 */
[----:B------:R-:W-:Y:S02]  /*8820*/  FADD.FTZ R7, R7, R14 ;  /* 0x0000000e07077221 */ /* 0x000fe40000010000 */
[----:B------:R-:W-:-:S02]  /*8830*/  FADD.FTZ R9, R9, R34 ;  /* 0x0000002209097221 */ /* 0x000fc40000010000 */
[----:B------:R-:W-:-:S05]  /*8840*/  FADD.FTZ R8, R8, R21 ;  /* 0x0000001508087221 */ /* 0x000fca0000010000 */
[----:B------:R-:W-:Y:S05]  /*8850*/  @P0 BRA `(.L_x_5641) ;  /* 0x0000012000000947 */ /* 0x000fea0003800000 */
[----:B------:R-:W-:Y:S01]  /*8860*/  IADD3 R14, R16, c[0x0][0x174], RZ ;  /* 0x00005d00100e7a10 */ /* 0x000fe20007ffe0ff */
[--C-:B------:R-:W-:Y:S02]  /*8870*/  HADD2.F32 R15, -RZ, R38.reuse.H0_H0 ;  /* 0x20000026ff0f7230 */ /* 0x100fe40000004100 */
[----:B------:R-:W-:Y:S01]  /*8880*/  HADD2.F32 R21, -RZ, R38.H1_H1 ;  /* 0x30000026ff157230 */ /* 0x000fe20000004100 */
[----:B------:R-:W-:Y:S01]  /*8890*/  ISETP.GE.U32.AND P0, PT, R14, c[0x0][0x16c], PT ;  /* 0x00005b000e007a0c */ /* 0x000fe20003f06070 */
[--C-:B------:R-:W-:Y:S01]  /*88a0*/  HADD2.F32 R14, -RZ, R39.reuse.H0_H0 ;  /* 0x20000027ff0e7230 */ /* 0x100fe20000004100 */
[----:B------:R-:W-:Y:S02]  /*88b0*/  FADD.FTZ R10, R10, R15 ;  /* 0x0000000f0a0a7221 */ /* 0x000fe40000010000 */
[----:B------:R-:W-:Y:S02]  /*88c0*/  FADD.FTZ R12, R12, R21 ;  /* 0x000000150c0c7221 */ /* 0x000fe40000010000 */
[----:B------:R-:W-:Y:S01]  /*88d0*/  FADD.FTZ R11, R11, R14 ;  /* 0x0000000e0b0b7221 */ /* 0x000fe20000010000 */
[----:B------:R-:W-:-:S05]  /*88e0*/  HADD2.F32 R14, -RZ, R39.H1_H1 ;  /* 0x30000027ff0e7230 */ /* 0x000fca0000004100 */
[----:B------:R-:W-:Y:S01]  /*88f0*/  FADD.FTZ R13, R13, R14 ;  /* 0x0000000e0d0d7221 */ /* 0x000fe20000010000 */
[----:B------:R-:W-:Y:S02]  /*8900*/  @!P0 HADD2.F32 R35, -RZ, R35.H1_H1 ;  /* 0x30000023ff238230 */ /* 0x000fe40000004100 */
[--C-:B------:R-:W-:Y:S02]  /*8910*/  @!P0 HADD2.F32 R16, -RZ, R37.reuse.H0_H0 ;  /* 0x20000025ff108230 */ /* 0x100fe40000004100 */
[----:B------:R-:W-:Y:S01]  /*8920*/  @!P0 HADD2.F32 R15, -RZ, R36.H1_H1 ;  /* 0x30000024ff0f8230 */ /* 0x000fe20000004100 */
[----:B------:R-:W-:Y:S01]  /*8930*/  @!P0 FADD.FTZ R24, R24, R35 ;  /* 0x0000002318188221 */ /* 0x000fe20000010000 */
[----:B------:R-:W-:Y:S01]  /*8940*/  @!P0 HADD2.F32 R20, -RZ, R37.H1_H1 ;  /* 0x30000025ff148230 */ /* 0x000fe20000004100 */
[----:B------:R-:W-:Y:S02]  /*8950*/  @!P0 FADD.FTZ R25, R25, R16 ;  /* 0x0000001019198221 */ /* 0x000fe40000010000 */
[----:B------:R-:W-:-:S02]  /*8960*/  @!P0 FADD.FTZ R26, R26, R15 ;  /* 0x0000000f1a1a8221 */ /* 0x000fc40000010000 */
[----:B------:R-:W-:Y:S02]  /*8970*/  @!P0 FADD.FTZ R27, R27, R20 ;  /* 0x000000141b1b8221 */ /* 0x000fe40000010000 */
.L_x_5641:
[----:B------:R-:W-:Y:S05]  /*8980*/  BSYNC B0 ;  /* 0x0000000000007941 */ /* 0x000fea0003800000 */
.L_x_5640:
        /* <DEDUP_REMOVED lines=11> */
[----:B------:R-:W-:Y:S01]  /*8a40*/  FADD.FTZ R24, R7, R24 ;  /* 0x0000001807187221 */ /* 0x000fe20000010000 */
[----:B------:R-:W-:Y:S05]  /*8a50*/  BRA `(.L_x_5608) ;  /* 0x0000171000007947 */ /* 0x000fea0003800000 */
.L_x_5624:
        /* <DEDUP_REMOVED lines=34> */
.L_x_5645:
        /* <DEDUP_REMOVED lines=19> */
[----:B------:R-:W-:-:S05]  /*8db0*/  IADD3 R31, R31, c[0x0][0x174], RZ ;  /* 0x00005d001f1f7a10 */ /* 0x000fca0007ffe0ff */
[----:B------:R-:W-:-:S05]  /*8dc0*/  IMAD R35, R32, 0x3, R31 ;  /* 0x0000000320237824 */ /* 0x000fca00078e021f */
[----:B------:R-:W-:Y:S01]  /*8dd0*/  ISETP.GE.U32.AND P0, PT, R35, c[0x0][0x16c], PT ;  /* 0x00005b0023007a0c */ /* 0x000fe20003f06070 */
[--C-:B--2---:R-:W-:Y:S02]  /*8de0*/  HADD2.F32 R34, -RZ, R14.reuse.H0_H0 ;  /* 0x2000000eff227230 */ /* 0x104fe40000004100 */
[--C-:B------:R-:W-:Y:S02]  /*8df0*/  HADD2.F32 R35, -RZ, R15.reuse.H0_H0 ;  /* 0x2000000fff237230 */ /* 0x100fe40000004100 */
[----:B------:R-:W-:Y:S01]  /*8e00*/  HADD2.F32 R36, -RZ, R15.H1_H1 ;  /* 0x3000000fff247230 */ /* 0x000fe20000004100 */
[----:B------:R-:W-:Y:S01]  /*8e10*/  FADD.FTZ R3, R34, R3 ;  /* 0x0000000322037221 */ /* 0x000fe20000010000 */
[----:B------:R-:W-:Y:S01]  /*8e20*/  HADD2.F32 R34, -RZ, R14.H1_H1 ;  /* 0x3000000eff227230 */ /* 0x000fe20000004100 */
[----:B------:R-:W-:Y:S01]  /*8e30*/  FADD.FTZ R16, R35, R16 ;  /* 0x0000001023107221 */ /* 0x000fe20000010000 */
[--C-:B---3--:R-:W-:Y:S01]  /*8e40*/  HADD2.F32 R37, -RZ, R20.reuse.H0_H0 ;  /* 0x20000014ff257230 */ /* 0x108fe20000004100 */
[----:B------:R-:W-:Y:S01]  /*8e50*/  FADD.FTZ R11, R36, R11 ;  /* 0x0000000b240b7221 */ /* 0x000fe20000010000 */
[----:B------:R-:W-:Y:S01]  /*8e60*/  HADD2.F32 R39, -RZ, R20.H1_H1 ;  /* 0x30000014ff277230 */ /* 0x000fe20000004100 */
[----:B------:R-:W-:Y:S01]  /*8e70*/  FADD.FTZ R33, R34, R33 ;  /* 0x0000002122217221 */ /* 0x000fe20000010000 */
[--C-:B------:R-:W-:Y:S01]  /*8e80*/  HADD2.F32 R34, -RZ, R21.reuse.H0_H0 ;  /* 0x20000015ff227230 */ /* 0x100fe20000004100 */
[----:B------:R-:W-:Y:S01]  /*8e90*/  FADD.FTZ R12, R37, R12 ;  /* 0x0000000c250c7221 */ /* 0x000fe20000010000 */
[----:B------:R-:W-:Y:S01]  /*8ea0*/  HADD2.F32 R35, -RZ, R21.H1_H1 ;  /* 0x30000015ff237230 */ /* 0x000fe20000004100 */
[----:B------:R-:W-:Y:S01]  /*8eb0*/  FADD.FTZ R10, R39, R10 ;  /* 0x0000000a270a7221 */ /* 0x000fe20000010000 */
[--C-:B----4-:R-:W-:Y:S01]  /*8ec0*/  HADD2.F32 R36, -RZ, R24.reuse.H0_H0 ;  /* 0x20000018ff247230 */ /* 0x110fe20000004100 */
[----:B------:R-:W-:Y:S01]  /*8ed0*/  FADD.FTZ R9, R34, R9 ;  /* 0x0000000922097221 */ /* 0x000fe20000010000 */
[----:B------:R-:W-:Y:S01]  /*8ee0*/  HADD2.F32 R37, -RZ, R24.H1_H1 ;  /* 0x30000018ff257230 */ /* 0x000fe20000004100 */
[----:B------:R-:W-:Y:S01]  /*8ef0*/  FADD.FTZ R8, R35, R8 ;  /* 0x0000000823087221 */ /* 0x000fe20000010000 */
[--C-:B------:R-:W-:Y:S01]  /*8f00*/  HADD2.F32 R38, -RZ, R25.reuse.H0_H0 ;  /* 0x20000019ff267230 */ /* 0x100fe20000004100 */
[----:B------:R-:W-:Y:S01]  /*8f10*/  FADD.FTZ R7, R36, R7 ;  /* 0x0000000724077221 */ /* 0x000fe20000010000 */
[----:B------:R-:W-:Y:S01]  /*8f20*/  HADD2.F32 R35, -RZ, R25.H1_H1 ;  /* 0x30000019ff237230 */ /* 0x000fe20000004100 */
[----:B------:R-:W-:Y:S01]  /*8f30*/  FADD.FTZ R6, R37, R6 ;  /* 0x0000000625067221 */ /* 0x000fe20000010000 */
[--C-:B-----5:R-:W-:Y:S01]  /*8f40*/  HADD2.F32 R34, -RZ, R28.reuse.H0_H0 ;  /* 0x2000001cff227230 */ /* 0x120fe20000004100 */
[----:B------:R-:W-:Y:S01]  /*8f50*/  FADD.FTZ R5, R38, R5 ;  /* 0x0000000526057221 */ /* 0x000fe20000010000 */
[----:B------:R-:W-:Y:S01]  /*8f60*/  HADD2.F32 R37, -RZ, R28.H1_H1 ;  /* 0x3000001cff257230 */ /* 0x000fe20000004100 */
[----:B------:R-:W-:Y:S01]  /*8f70*/  FADD.FTZ R4, R35, R4 ;  /* 0x0000000423047221 */ /* 0x000fe20000010000 */
[--C-:B------:R-:W-:Y:S01]  /*8f80*/  HADD2.F32 R39, -RZ, R29.reuse.H0_H0 ;  /* 0x2000001dff277230 */ /* 0x100fe20000004100 */
[----:B------:R-:W-:Y:S01]  /*8f90*/  FADD.FTZ R13, R34, R13 ;  /* 0x0000000d220d7221 */ /* 0x000fe20000010000 */
[----:B------:R-:W-:Y:S01]  /*8fa0*/  HADD2.F32 R36, -RZ, R29.H1_H1 ;  /* 0x3000001dff247230 */ /* 0x000fe20000004100 */
[----:B------:R-:W-:-:S02]  /*8fb0*/  FADD.FTZ R30, R37, R30 ;  /* 0x0000001e251e7221 */ /* 0x000fc40000010000 */
[----:B------:R-:W-:Y:S02]  /*8fc0*/  FADD.FTZ R26, R39, R26 ;  /* 0x0000001a271a7221 */ /* 0x000fe40000010000 */
[----:B------:R-:W-:Y:S01]  /*8fd0*/  FADD.FTZ R27, R36, R27 ;  /* 0x0000001b241b7221 */ /* 0x000fe20000010000 */
[----:B------:R-:W-:Y:S05]  /*8fe0*/  @!P0 BRA `(.L_x_5645) ;  /* 0xfffffc9000008947 */ /* 0x000fea000383ffff */
[----:B------:R-:W-:Y:S05]  /*8ff0*/  BSYNC B1 ;  /* 0x0000000000017941 */ /* 0x000fea0003800000 */
.L_x_5644:
[----:B------:R-:W-:Y:S02]  /*9000*/  PRMT R32, R14, 0x7610, R14 ;  /* 0x000076100e207816 */ /* 0x000fe4000000000e */
[----:B------:R-:W-:Y:S02]  /*9010*/  PRMT R34, R15, 0x7610, R15 ;  /* 0x000076100f227816 */ /* 0x000fe4000000000f */
[----:B------:R-:W-:Y:S02]  /*9020*/  PRMT R35, R29, 0x7610, R29 ;  /* 0x000076101d237816 */ /* 0x000fe4000000001d */
.L_x_5643:
[----:B------:R-:W-:Y:S05]  /*9030*/  BSYNC B0 ;  /* 0x0000000000007941 */ /* 0x000fea0003800000 */
.L_x_5642:
        /* <DEDUP_REMOVED lines=37> */
.L_x_5647:
[----:B------:R-:W-:Y:S05]  /*9290*/  BSYNC B0 ;  /* 0x0000000000007941 */ /* 0x000fea0003800000 */
.L_x_5646:
[----:B------:R-:W-:Y:S01]  /*92a0*/  BSSY B0, `(.L_x_5648) ;  /* 0x000002a000007945 */ /* 0x000fe20003800000 */
[----:B------:R-:W-:Y:S05]  /*92b0*/  @P1 BRA `(.L_x_5649) ;  /* 0x0000028000001947 */ /* 0x000fea0003800000 */
[----:B------:R-:W-:Y:S01]  /*92c0*/  IADD3 R14, R31, c[0x0][0x174], RZ ;  /* 0x00005d001f0e7a10 */ /* 0x000fe20007ffe0ff */
[----:B------:R-:W-:Y:S02]  /*92d0*/  HADD2.F32 R0, -RZ, R32.H0_H0 ;  /* 0x20000020ff007230 */ /* 0x000fe40000004100 */
[----:B------:R-:W-:Y:S01]  /*92e0*/  HADD2.F32 R15, -RZ, R34.H0_H0 ;  /* 0x20000022ff0f7230 */ /* 0x000fe20000004100 */
[----:B------:R-:W-:Y:S01]  /*92f0*/  ISETP.GE.U32.AND P0, PT, R14, c[0x0][0x16c], PT ;  /* 0x00005b000e007a0c */ /* 0x000fe20003f06070 */
[----:B------:R-:W-:Y:S01]  /*9300*/  HADD2.F32 R32, -RZ, R32.H1_H1 ;  /* 0x30000020ff207230 */ /* 0x000fe20000004100 */
[----:B------:R-:W-:Y:S01]  /*9310*/  FADD.FTZ R3, R3, R0 ;  /* 0x0000000003037221 */ /* 0x000fe20000010000 */
[----:B------:R-:W-:Y:S01]  /*9320*/  HADD2.F32 R34, -RZ, R34.H1_H1 ;  /* 0x30000022ff227230 */ /* 0x000fe20000004100 */
[----:B------:R-:W-:-:S02]  /*9330*/  FADD.FTZ R16, R16, R15 ;  /* 0x0000000f10107221 */ /* 0x000fc40000010000 */
[----:B------:R-:W-:Y:S02]  /*9340*/  FADD.FTZ R33, R33, R32 ;  /* 0x0000002021217221 */ /* 0x000fe40000010000 */
[----:B------:R-:W-:-:S05]  /*9350*/  FADD.FTZ R11, R11, R34 ;  /* 0x000000220b0b7221 */ /* 0x000fca0000010000 */
[----:B------:R-:W-:Y:S05]  /*9360*/  @P0 BRA `(.L_x_5649) ;  /* 0x000001d000000947 */ /* 0x000fea0003800000 */
[----:B------:R-:W-:Y:S01]  /*9370*/  IADD3 R14, R14, c[0x0][0x174], RZ ;  /* 0x00005d000e0e7a10 */ /* 0x000fe20007ffe0ff */
[--C-:B------:R-:W-:Y:S02]  /*9380*/  HADD2.F32 R0, -RZ, R21.reuse.H0_H0 ;  /* 0x20000015ff007230 */ /* 0x100fe40000004100 */
[--C-:B------:R-:W-:Y:S01]  /*9390*/  HADD2.F32 R15, -RZ, R20.reuse.H0_H0 ;  /* 0x20000014ff0f7230 */ /* 0x100fe20000004100 */
[----:B------:R-:W-:Y:S01]  /*93a0*/  ISETP.GE.U32.AND P0, PT, R14, c[0x0][0x16c], PT ;  /* 0x00005b000e007a0c */ /* 0x000fe20003f06070 */
[----:B------:R-:W-:Y:S01]  /*93b0*/  HADD2.F32 R23, -RZ, R20.H1_H1 ;  /* 0x30000014ff177230 */ /* 0x000fe20000004100 */
[----:B------:R-:W-:Y:S01]  /*93c0*/  FADD.FTZ R9, R9, R0 ;  /* 0x0000000009097221 */ /* 0x000fe20000010000 */
[----:B------:R-:W-:Y:S01]  /*93d0*/  HADD2.F32 R21, -RZ, R21.H1_H1 ;  /* 0x30000015ff157230 */ /* 0x000fe20000004100 */
[----:B------:R-:W-:Y:S02]  /*93e0*/  FADD.FTZ R12, R12, R15 ;  /* 0x0000000f0c0c7221 */ /* 0x000fe40000010000 */
[----:B------:R-:W-:-:S02]  /*93f0*/  FADD.FTZ R10, R10, R23 ;  /* 0x000000170a0a7221 */ /* 0x000fc40000010000 */
[----:B------:R-:W-:-:S05]  /*9400*/  FADD.FTZ R8, R8, R21 ;  /* 0x0000001508087221 */ /* 0x000fca0000010000 */
[----:B------:R-:W-:Y:S05]  /*9410*/  @P0 BRA `(.L_x_5649) ;  /* 0x0000012000000947 */ /* 0x000fea0003800000 */
[----:B------:R-:W-:Y:S01]  /*9420*/  IADD3 R0, R14, c[0x0][0x174], RZ ;  /* 0x00005d000e007a10 */ /* 0x000fe20007ffe0ff */
[--C-:B------:R-:W-:Y:S02]  /*9430*/  HADD2.F32 R15, -RZ, R24.reuse.H1_H1 ;  /* 0x30000018ff0f7230 */ /* 0x100fe40000004100 */
[--C-:B------:R-:W-:Y:S01]  /*9440*/  HADD2.F32 R14, -RZ, R25.reuse.H0_H0 ;  /* 0x20000019ff0e7230 */ /* 0x100fe20000004100 */
[----:B------:R-:W-:Y:S01]  /*9450*/  ISETP.GE.U32.AND P0, PT, R0, c[0x0][0x16c], PT ;  /* 0x00005b0000007a0c */ /* 0x000fe20003f06070 */
[----:B------:R-:W-:Y:S01]  /*9460*/  HADD2.F32 R0, -RZ, R24.H0_H0 ;  /* 0x20000018ff007230 */ /* 0x000fe20000004100 */
[----:B------:R-:W-:Y:S01]  /*9470*/  FADD.FTZ R6, R6, R15 ;  /* 0x0000000f06067221 */ /* 0x000fe20000010000 */
[----:B------:R-:W-:Y:S01]  /*9480*/  HADD2.F32 R25, -RZ, R25.H1_H1 ;  /* 0x30000019ff197230 */ /* 0x000fe20000004100 */
[----:B------:R-:W-:Y:S02]  /*9490*/  FADD.FTZ R5, R5, R14 ;  /* 0x0000000e05057221 */ /* 0x000fe40000010000 */
[----:B------:R-:W-:-:S02]  /*94a0*/  FADD.FTZ R7, R7, R0 ;  /* 0x0000000007077221 */ /* 0x000fc40000010000 */
[----:B------:R-:W-:-:S05]  /*94b0*/  FADD.FTZ R4, R4, R25 ;  /* 0x0000001904047221 */ /* 0x000fca0000010000 */
[--C-:B------:R-:W-:Y:S02]  /*94c0*/  @!P0 HADD2.F32 R0, -RZ, R28.reuse.H0_H0 ;  /* 0x2000001cff008230 */ /* 0x100fe40000004100 */
[----:B------:R-:W-:Y:S02]  /*94d0*/  @!P0 HADD2.F32 R15, -RZ, R28.H1_H1 ;  /* 0x3000001cff0f8230 */ /* 0x000fe40000004100 */
[--C-:B------:R-:W-:Y:S01]  /*94e0*/  @!P0 HADD2.F32 R21, -RZ, R35.reuse.H0_H0 ;  /* 0x20000023ff158230 */ /* 0x100fe20000004100 */
[----:B------:R-:W-:Y:S01]  /*94f0*/  @!P0 FADD.FTZ R13, R13, R0 ;  /* 0x000000000d0d8221 */ /* 0x000fe20000010000 */
[----:B------:R-:W-:Y:S01]  /*9500*/  @!P0 HADD2.F32 R14, -RZ, R35.H1_H1 ;  /* 0x30000023ff0e8230 */ /* 0x000fe20000004100 */
[----:B------:R-:W-:Y:S02]  /*9510*/  @!P0 FADD.FTZ R30, R30, R15 ;  /* 0x0000000f1e1e8221 */ /* 0x000fe40000010000 */
[----:B------:R-:W-:Y:S02]  /*9520*/  @!P0 FADD.FTZ R26, R26, R21 ;  /* 0x000000151a1a8221 */ /* 0x000fe40000010000 */
[----:B------:R-:W-:-:S02]  /*9530*/  @!P0 FADD.FTZ R27, R27, R14 ;  /* 0x0000000e1b1b8221 */ /* 0x000fc40000010000 */
.L_x_5649:
[----:B------:R-:W-:Y:S05]  /*9540*/  BSYNC B0 ;  /* 0x0000000000007941 */ /* 0x000fea0003800000 */
.L_x_5648:
        /* <DEDUP_REMOVED lines=12> */
[----:B------:R-:W-:Y:S05]  /*9610*/  BRA `(.L_x_5608) ;  /* 0x00000b5000007947 */ /* 0x000fea0003800000 */
.L_x_5623:
        /* <DEDUP_REMOVED lines=37> */
.L_x_5653:
        /* <DEDUP_REMOVED lines=52> */
.L_x_5652:
[C-C-:B------:R-:W-:Y:S02]  /*9bb0*/  PRMT R32, R4.reuse, 0x5410, R5.reuse ;  /* 0x0000541004207816 */ /* 0x140fe40000000005 */
[----:B------:R-:W-:Y:S02]  /*9bc0*/  PRMT R33, R4, 0x7632, R5 ;  /* 0x0000763204217816 */ /* 0x000fe40000000005 */
.L_x_5651:
[----:B------:R-:W-:Y:S05]  /*9bd0*/  BSYNC B0 ;  /* 0x0000000000007941 */ /* 0x000fea0003800000 */
.L_x_5650:
        /* <DEDUP_REMOVED lines=8> */
[C-C-:B--2---:R-:W-:Y:S02]  /*9c60*/  PRMT R32, R4.reuse, 0x5410, R5.reuse ;  /* 0x0000541004207816 */ /* 0x144fe40000000005 */
        /* <DEDUP_REMOVED lines=20> */
[----:B---3--:R-:W-:Y:S02]  /*9db0*/  @!P0 PRMT R10, R22, 0x7610, R10 ;  /* 0x00007610160a8816 */ /* 0x008fe4000000000a */
[----:B------:R-:W-:Y:S02]  /*9dc0*/  @!P0 PRMT R11, R23, 0x7610, R11 ;  /* 0x00007610170b8816 */ /* 0x000fe4000000000b */
[----:B------:R-:W-:Y:S02]  /*9dd0*/  @!P0 PRMT R10, R10, 0x7610, R22 ;  /* 0x000076100a0a8816 */ /* 0x000fe40000000016 */
[----:B------:R-:W-:-:S02]  /*9de0*/  @!P0 PRMT R11, R11, 0x7610, R23 ;  /* 0x000076100b0b8816 */ /* 0x000fc40000000017 */
.L_x_5655:
[----:B------:R-:W-:Y:S05]  /*9df0*/  BSYNC B0 ;  /* 0x0000000000007941 */ /* 0x000fea0003800000 */
.L_x_5654:
[----:B------:R-:W-:Y:S01]  /*9e00*/  BSSY B0, `(.L_x_5656) ;  /* 0x000002a000007945 */ /* 0x000fe20003800000 */
[----:B------:R-:W-:Y:S05]  /*9e10*/  @P1 BRA `(.L_x_5657) ;  /* 0x0000028000001947 */ /* 0x000fea0003800000 */
[----:B------:R-:W-:Y:S01]  /*9e20*/  IADD3 R23, R30, c[0x0][0x174], RZ ;  /* 0x00005d001e177a10 */ /* 0x000fe20007ffe0ff */
[----:B------:R-:W-:-:S02]  /*9e30*/  HADD2.F32 R4, -RZ, R32.H0_H0 ;  /* 0x20000020ff047230 */ /* 0x000fc40000004100 */
[--C-:B------:R-:W-:Y:S01]  /*9e40*/  HADD2.F32 R22, -RZ, R33.reuse.H0_H0 ;  /* 0x20000021ff167230 */ /* 0x100fe20000004100 */
[----:B------:R-:W-:Y:S01]  /*9e50*/  ISETP.GE.U32.AND P0, PT, R23, c[0x0][0x16c], PT ;  /* 0x00005b0017007a0c */ /* 0x000fe20003f06070 */
[----:B------:R-:W-:Y:S01]  /*9e60*/  HADD2.F32 R5, -RZ, R32.H1_H1 ;  /* 0x30000020ff057230 */ /* 0x000fe20000004100 */
[----:B------:R-:W-:Y:S01]  /*9e70*/  FADD.FTZ R31, R31, R4 ;  /* 0x000000041f1f7221 */ /* 0x000fe20000010000 */
[----:B------:R-:W-:Y:S01]  /*9e80*/  HADD2.F32 R30, -RZ, R33.H1_H1 ;  /* 0x30000021ff1e7230 */ /* 0x000fe20000004100 */
[----:B------:R-:W-:Y:S02]  /*9e90*/  FADD.FTZ R29, R29, R22 ;  /* 0x000000161d1d7221 */ /* 0x000fe40000010000 */
        /* <DEDUP_REMOVED lines=32> */
.L_x_5657:
[----:B------:R-:W-:Y:S05]  /*a0a0*/  BSYNC B0 ;  /* 0x0000000000007941 */ /* 0x000fea0003800000 */
.L_x_5656:
        /* <DEDUP_REMOVED lines=12> */
.L_x_5608:
[----:B------:R-:W-:Y:S05]  /*a170*/  BSYNC B6 ;  /* 0x0000000000067941 */ /* 0x000fea0003800000 */
.L_x_5607:
        /* <DEDUP_REMOVED lines=8> */
[----:B0-----:R-:W-:-:S05]  /*a200*/  MOV R3, UR4 ;  /* 0x0000000400037c02 */ /* 0x001fca0008000f00 */
.L_x_5659:
[----:B------:R-:W-:Y:S01]  /*a210*/  IMAD.IADD R4, R2, 0x1, R3 ;  /* 0x0000000102047824 */ /* 0x000fe200078e0203 */
[----:B------:R-:W-:Y:S01]  /*a220*/  WARPSYNC 0xffffffff ;  /* 0xffffffff00007948 */ /* 0x000fe20003800000 */
[----:B------:R-:W-:Y:S03]  /*a230*/  BAR.SYNC.DEFER_BLOCKING 0x0 ;  /* 0x0000000000007b1d */ /* 0x000fe60000010000 */
        /* <DEDUP_REMOVED lines=12> */
.L_x_5658:
        /* <DEDUP_REMOVED lines=13> */
[----:B0-----:R-:W-:Y:S02]  /*a3d0*/  LEA R10, R8, 0x10, 0x4 ;  /* 0x00000010080a7811 */ /* 0x001fe400078e20ff */
.L_x_5662:
[----:B------:R-:W-:Y:S01]  /*a3e0*/  IMAD.IADD R0, R17, 0x1, R3 ;  /* 0x0000000111007824 */ /* 0x000fe200078e0203 */
[----:B------:R-:W-:Y:S01]  /*a3f0*/  WARPSYNC 0xffffffff ;  /* 0xffffffff00007948 */ /* 0x000fe20003800000 */
[----:B------:R-:W-:Y:S03]  /*a400*/  BAR.SYNC.DEFER_BLOCKING 0x0 ;  /* 0x0000000000007b1d */ /* 0x000fe60000010000 */
[----:B------:R-:W-:-:S04]  /*a410*/  ISETP.GE.U32.AND P0, PT, R0, c[0x0][0x0], PT ;  /* 0x0000000000007a0c */ /* 0x000fc80003f06070 */
[----:B------:R-:W-:-:S13]  /*a420*/  ISETP.GE.U32.OR P0, PT, R17, R3, P0 ;  /* 0x000000031100720c */ /* 0x000fda0000706470 */
[----:B------:R-:W-:Y:S02]  /*a430*/  @!P0 LEA R0, R3, R10, 0x4 ;  /* 0x0000000a03008211 */ /* 0x000fe400078e20ff */
[----:B------:R-:W-:-:S03]  /*a440*/  SHF.R.S32.HI R3, RZ, 0x1, R3 ;  /* 0x00000001ff037819 */ /* 0x000fc60000011403 */
        /* <DEDUP_REMOVED lines=8> */
[----:B------:R-:W-:-:S05]  /*a4d0*/  IMAD.MOV.U32 R0, RZ, RZ, 0x20 ;  /* 0x00000020ff007424 */ /* 0x000fca00078e00ff */
.L_x_5661:
[----:B0-----:R-:W-:Y:S01]  /*a4e0*/  ISETP.GE.AND P0, PT, R0, 0x2, PT ;  /* 0x000000020000780c */ /* 0x001fe20003f06270 */
[----:B------:R-:W-:Y:S01]  /*a4f0*/  WARPSYNC 0xffffffff ;  /* 0xffffffff00007948 */ /* 0x000fe20003800000 */
[----:B------:R-:W-:Y:S11]  /*a500*/  BAR.SYNC.DEFER_BLOCKING 0x0 ;  /* 0x0000000000007b1d */ /* 0x000ff60000010000 */
[----:B------:R-:W-:Y:S05]  /*a510*/  @!P0 BRA `(.L_x_5660) ;  /* 0x000000c000008947 */ /* 0x000fea0003800000 */
[----:B------:R-:W-:-:S05]  /*a520*/  MOV R3, 0x1 ;  /* 0x0000000100037802 */ /* 0x000fca0000000f00 */
.L_x_5663:
        /* <DEDUP_REMOVED lines=11> */
.L_x_5660:
[----:B------:R-:W-:Y:S01]  /*a5e0*/  ISETP.NE.AND P0, PT, RZ, c[0x0][0x33c], PT ;  /* 0x0000cf00ff007a0c */ /* 0x000fe20003f05270 */
[----:B------:R-:W-:Y:S01]  /*a5f0*/  HFMA2.MMA R23, -RZ, RZ, 0, 0 ;  /* 0x00000000ff177435 */ /* 0x000fe200000001ff */
[----:B------:R-:W-:-:S11]  /*a600*/  IMAD.MOV.U32 R28, RZ, RZ, RZ ;  /* 0x000000ffff1c7224 */ /* 0x000fd600078e00ff */
        /* <DEDUP_REMOVED lines=201> */
.L_x_5664:
        /* <DEDUP_REMOVED lines=202> */
.L_x_5665:
        /* <DEDUP_REMOVED lines=204> */
.L_x_5666:
[----:B------:R-:W-:-:S04]  /*cc00*/  IADD3 R10, P1, R22, c[0x0][0x540], RZ ;  /* 0x00015000160a7a10 */ /* 0x000fc80007f3e0ff */
        /* <DEDUP_REMOVED lines=201> */
.L_x_5667:
[----:B------:R-:W-:Y:S01]  /*d8a0*/  ISETP.NE.U32.AND P0, PT, RZ, c[0x0][0x550], PT ;  /* 0x00015400ff007a0c */ /* 0x000fe20003f05070 */
[----:B------:R-:W-:Y:S01]  /*d8b0*/  CS2R R4, SRZ ;  /* 0x0000000000047805 */ /* 0x000fe2000001ff00 */
[----:B------:R-:W-:Y:S01]  /*d8c0*/  IADD3 R12, P1, R16, c[0x0][0x540], RZ ;  /* 0x00015000100c7a10 */ /* 0x000fe20007f3e0ff */
[----:B------:R-:W-:Y:S01]  /*d8d0*/  IMAD.MOV.U32 R0, RZ, RZ, RZ ;  /* 0x000000ffff007224 */ /* 0x000fe200078e00ff */
[----:B------:R-:W-:Y:S02]  /*d8e0*/  ISETP.NE.AND.EX P0, PT, RZ, c[0x0][0x554], PT, P0 ;  /* 0x00015500ff007a0c */ /* 0x000fe40003f05300 */
[----:B------:R-:W-:-:S11]  /*d8f0*/  IADD3.X R13, RZ, c[0x0][0x544], RZ, P1, !PT ;  /* 0x00015100ff0d7a10 */ /* 0x000fd60000ffe4ff */
[----:B------:R-:W-:Y:S05]  /*d900*/  @!P0 BRA `(.L_x_5668) ;  /* 0x0000087000008947 */ /* 0x000fea0003800000 */
[----:B------:R-:W-:Y:S01]  /*d910*/  HFMA2.MMA R20, -RZ, RZ, 0, 1.1920928955078125e-07 ;  /* 0x00000002ff147435 */ /* 0x000fe200000001ff */
[----:B------:R-:W-:Y:S01]  /*d920*/  BSSY B0, `(.L_x_5669) ;  /* 0x0000028000007945 */ /* 0x000fe20003800000 */
[----:B------:R-:W-:Y:S01]  /*d930*/  HFMA2.MMA R5, -RZ, RZ, 0, 0 ;  /* 0x00000000ff057435 */ /* 0x000fe200000001ff */
[----:B------:R-:W-:Y:S01]  /*d940*/  MOV R31, RZ ;  /* 0x000000ff001f7202 */ /* 0x000fe20000000f00 */
[----:B------:R-:W-:-:S08]  /*d950*/  IMAD.MOV.U32 R4, RZ, RZ, 0x4 ;  /* 0x00000004ff047424 */ /* 0x000fd000078e00ff */
.L_x_5673:
[----:B------:R-:W-:Y:S01]  /*d960*/  LOP3.LUT R0, R31, R5, RZ, 0xfc, !PT ;  /* 0x000000051f007212 */ /* 0x000fe200078efcff */
[----:B------:R-:W-:Y:S01]  /*d970*/  BSSY B1, `(.L_x_5670) ;  /* 0x000001d000017945 */ /* 0x000fe20003800000 */
[----:B------:R-:W-:Y:S02]  /*d980*/  IMAD.MOV.U32 R3, RZ, RZ, R5 ;  /* 0x000000ffff037224 */ /* 0x000fe400078e0005 */
[----:B------:R-:W-:Y:S02]  /*d990*/  ISETP.NE.U32.AND P0, PT, R0, RZ, PT ;  /* 0x000000ff0000720c */ /* 0x000fe40003f05070 */
[----:B------:R-:W-:-:S11]  /*d9a0*/  MOV R0, R4 ;  /* 0x0000000400007202 */ /* 0x000fd60000000f00 */
[----:B------:R-:W-:Y:S05]  /*d9b0*/  @!P0 BRA `(.L_x_5671) ;  /* 0x0000005000008947 */ /* 0x000fea0003800000 */
[----:B------:R-:W-:Y:S02]  /*d9c0*/  MOV R21, R4 ;  /* 0x0000000400157202 */ /* 0x000fe40000000f00 */
[----:B------:R-:W-:Y:S02]  /*d9d0*/  MOV R29, R5 ;  /* 0x00000005001d7202 */ /* 0x000fe40000000f00 */
[----:B------:R-:W-:Y:S02]  /*d9e0*/  MOV R30, 0xda00 ;  /* 0x0000da00001e7802 */ /* 0x000fe40000000f00 */
[----:B------:R-:W-:Y:S05]  /*d9f0*/  CALL.REL.NOINC `($__internal_21_$__cuda_sm20_rem_u64) ;  /* 0x00006b5000007944 */ /* 0x000fea0003c00000 */
[----:B------:R-:W-:Y:S05]  /*da00*/  BRA `(.L_x_5672) ;  /* 0x0000013000007947 */ /* 0x000fea0003800000 */
.L_x_5671:
        /* <DEDUP_REMOVED lines=18> */
[----:B------:R-:W-:Y:S02]  /*db30*/  MOV R4, R15 ;  /* 0x0000000f00047202 */ /* 0x000fe40000000f00 */
.L_x_5672:
[----:B------:R-:W-:Y:S05]  /*db40*/  BSYNC B1 ;  /* 0x0000000000017941 */ /* 0x000fea0003800000 */
.L_x_5670:
[----:B------:R-:W-:Y:S02]  /*db50*/  ISETP.NE.U32.AND P0, PT, R4, RZ, PT ;  /* 0x000000ff0400720c */ /* 0x000fe40003f05070 */
[----:B------:R-:W-:Y:S02]  /*db60*/  MOV R20, R0 ;  /* 0x0000000000147202 */ /* 0x000fe40000000f00 */
[----:B------:R-:W-:Y:S02]  /*db70*/  ISETP.NE.AND.EX P0, PT, R5, RZ, PT, P0 ;  /* 0x000000ff0500720c */ /* 0x000fe40003f05300 */
[----:B------:R-:W-:-:S11]  /*db80*/  MOV R31, R3 ;  /* 0x00000003001f7202 */ /* 0x000fd60000000f00 */
[----:B------:R-:W-:Y:S05]  /*db90*/  @P0 BRA `(.L_x_5673) ;  /* 0xfffffdc000000947 */ /* 0x000fea000383ffff */
[----:B------:R-:W-:Y:S05]  /*dba0*/  BSYNC B0 ;  /* 0x0000000000007941 */ /* 0x000fea0003800000 */
.L_x_5669:
[----:B------:R-:W-:Y:S01]  /*dbb0*/  ISETP.NE.U32.AND P2, PT, R3, RZ, PT ;  /* 0x000000ff0300720c */ /* 0x000fe20003f45070 */
[----:B------:R-:W-:-:S12]  /*dbc0*/  BSSY B0, `(.L_x_5674) ;  /* 0x000001c000007945 */ /* 0x000fd80003800000 */
[----:B------:R-:W-:Y:S05]  /*dbd0*/  @!P2 BRA `(.L_x_5675) ;  /* 0x000000700000a947 */ /* 0x000fea0003800000 */
[----:B------:R-:W-:Y:S01]  /*dbe0*/  HFMA2.MMA R29, -RZ, RZ, 0, 0 ;  /* 0x00000000ff1d7435 */ /* 0x000fe200000001ff */
[----:B------:R-:W-:Y:S01]  /*dbf0*/  IMAD.MOV.U32 R30, RZ, RZ, 0x4 ;  /* 0x00000004ff1e7424 */ /* 0x000fe200078e00ff */
[----:B------:R-:W-:-:S04]  /*dc00*/  MOV R32, 0xdc20 ;  /* 0x0000dc2000207802 */ /* 0x000fc80000000f00 */
[----:B------:R-:W-:Y:S05]  /*dc10*/  CALL.REL.NOINC `($__internal_20_$__cuda_sm20_div_u64) ;  /* 0x000064e000007944 */ /* 0x000fea0003c00000 */
[----:B------:R-:W-:Y:S01]  /*dc20*/  MOV R4, R14 ;  /* 0x0000000e00047202 */ /* 0x000fe20000000f00 */
[----:B------:R-:W-:Y:S01]  /*dc30*/  IMAD.MOV.U32 R5, RZ, RZ, R15 ;  /* 0x000000ffff057224 */ /* 0x000fe200078e000f */
[----:B------:R-:W-:Y:S05]  /*dc40*/  BRA `(.L_x_5676) ;  /* 0x0000013000007947 */ /* 0x000fea0003800000 */
.L_x_5675:
[----:B------:R-:W0:Y:S01]  /*dc50*/  I2F.U32.RP R14, R0 ;  /* 0x00000000000e7306 */ /* 0x000e220000209000 */
[----:B------:R-:W-:Y:S01]  /*dc60*/  HFMA2.MMA R4, -RZ, RZ, 0, 0 ;  /* 0x00000000ff047435 */ /* 0x000fe200000001ff */
[----:B------:R-:W-:-:S06]  /*dc70*/  ISETP.NE.U32.AND P3, PT, R0, RZ, PT ;  /* 0x000000ff0000720c */ /* 0x000fcc0003f65070 */
[----:B0-----:R-:W0:Y:S02]  /*dc80*/  MUFU.RCP R14, R14 ;  /* 0x0000000e000e7308 */ /* 0x001e240000001000 */
[----:B0-----:R-:W-:-:S06]  /*dc90*/  IADD3 R15, R14, 0xffffffe, RZ ;  /* 0x0ffffffe0e0f7810 */ /* 0x001fcc0007ffe0ff */
[----:B------:R-:W0:Y:S02]  /*dca0*/  F2I.FTZ.U32.TRUNC.NTZ R5, R15 ;  /* 0x0000000f00057305 */ /* 0x000e24000021f000 */
[----:B0-----:R-:W-:-:S05]  /*dcb0*/  IADD3 R21, RZ, -R5, RZ ;  /* 0x80000005ff157210 */ /* 0x001fca0007ffe0ff */
        /* <DEDUP_REMOVED lines=8> */
[----:B------:R-:W-:Y:S02]  /*dd40*/  ISETP.GE.U32.AND P1, PT, R5, R0, PT ;  /* 0x000000000500720c */ /* 0x000fe40003f26070 */
[----:B------:R-:W-:-:S11]  /*dd50*/  MOV R5, RZ ;  /* 0x000000ff00057202 */ /* 0x000fd60000000f00 */
[----:B------:R-:W-:Y:S02]  /*dd60*/  @P1 IADD3 R4, R4, 0x1, RZ ;  /* 0x0000000104041810 */ /* 0x000fe40007ffe0ff */
[----:B------:R-:W-:Y:S02]  /*dd70*/  @!P3 LOP3.LUT R4, RZ, R0, RZ, 0x33, !PT ;  /* 0x00000000ff04b212 */ /* 0x000fe400078e33ff */
.L_x_5676:
[----:B------:R-:W-:Y:S05]  /*dd80*/  BSYNC B0 ;  /* 0x0000000000007941 */ /* 0x000fea0003800000 */
.L_x_5674:
[----:B------:R-:W-:Y:S01]  /*dd90*/  BSSY B0, `(.L_x_5677) ;  /* 0x000001a000007945 */ /* 0x000fe20003800000 */
[----:B------:R-:W-:Y:S05]  /*dda0*/  @!P2 BRA `(.L_x_5678) ;  /* 0x000000500000a947 */ /* 0x000fea0003800000 */
[----:B------:R-:W-:Y:S01]  /*ddb0*/  HFMA2.MMA R29, -RZ, RZ, 0, 0 ;  /* 0x00000000ff1d7435 */ /* 0x000fe200000001ff */
[----:B------:R-:W-:Y:S01]  /*ddc0*/  IMAD.MOV.U32 R30, RZ, RZ, 0x2 ;  /* 0x00000002ff1e7424 */ /* 0x000fe200078e00ff */
[----:B------:R-:W-:-:S04]  /*ddd0*/  MOV R32, 0xddf0 ;  /* 0x0000ddf000207802 */ /* 0x000fc80000000f00 */
[----:B------:R-:W-:Y:S05]  /*dde0*/  CALL.REL.NOINC `($__internal_20_$__cuda_sm20_div_u64) ;  /* 0x0000631000007944 */ /* 0x000fea0003c00000 */
[----:B------:R-:W-:Y:S05]  /*ddf0*/  BRA `(.L_x_5679) ;  /* 0x0000013000007947 */ /* 0x000fea0003800000 */
.L_x_5678:
        /* <DEDUP_REMOVED lines=19> */
.L_x_5679:
[----:B------:R-:W-:Y:S05]  /*df30*/  BSYNC B0 ;  /* 0x0000000000007941 */ /* 0x000fea0003800000 */
.L_x_5677:
        /* <DEDUP_REMOVED lines=8> */
[----:B------:R-:W-:Y:S02]  /*dfc0*/  MOV R32, 0xdfe0 ;  /* 0x0000dfe000207802 */ /* 0x000fe40000000f00 */
[----:B------:R-:W-:Y:S05]  /*dfd0*/  CALL.REL.NOINC `($__internal_20_$__cuda_sm20_div_u64) ;  /* 0x0000612000007944 */ /* 0x000fea0003c00000 */
[----:B------:R-:W-:Y:S02]  /*dfe0*/  MOV R4, R14 ;  /* 0x0000000e00047202 */ /* 0x000fe40000000f00 */
[----:B------:R-:W-:Y:S01]  /*dff0*/  MOV R5, R15 ;  /* 0x0000000f00057202 */ /* 0x000fe20000000f00 */
[----:B------:R-:W-:Y:S05]  /*e000*/  BRA `(.L_x_5682) ;  /* 0x0000013000007947 */ /* 0x000fea0003800000 */
.L_x_5681:
[----:B------:R-:W0:Y:S01]  /*e010*/  I2F.U32.RP R0, R14 ;  /* 0x0000000e00007306 */ /* 0x000e220000209000 */
[----:B------:R-:W-:-:S07]  /*e020*/  ISETP.NE.U32.AND P2, PT, R14, RZ, PT ;  /* 0x000000ff0e00720c */ /* 0x000fce0003f45070 */
[----:B0-----:R-:W0:Y:S02]  /*e030*/  MUFU.RCP R0, R0 ;  /* 0x0000000000007308 */ /* 0x001e240000001000 */
[----:B0-----:R-:W-:-:S06]  /*e040*/  IADD3 R4, R0, 0xffffffe, RZ ;  /* 0x0ffffffe00047810 */ /* 0x001fcc0007ffe0ff */
[----:B------:R0:W1:Y:S02]  /*e050*/  F2I.FTZ.U32.TRUNC.NTZ R5, R4 ;  /* 0x0000000400057305 */ /* 0x000064000021f000 */
[----:B0-----:R-:W-:Y:S01]  /*e060*/  HFMA2.MMA R4, -RZ, RZ, 0, 0 ;  /* 0x00000000ff047435 */ /* 0x001fe200000001ff */
[----:B-1----:R-:W-:-:S04]  /*e070*/  IMAD.MOV R3, RZ, RZ, -R5 ;  /* 0x000000ffff037224 */ /* 0x002fc800078e0a05 */
[----:B------:R-:W-:-:S05]  /*e080*/  IMAD R3, R3, R14, RZ ;  /* 0x0000000e03037224 */ /* 0x000fca00078e02ff */
[----:B------:R-:W-:-:S06]  /*e090*/  IMAD.HI.U32 R5, R5, R3, R4 ;  /* 0x0000000305057227 */ /* 0x000fcc00078e0004 */
[----:B------:R-:W-:Y:S01]  /*e0a0*/  IMAD.HI.U32 R4, R5, R30, RZ ;  /* 0x0000001e05047227 */ /* 0x000fe200078e00ff */
[----:B------:R-:W-:-:S04]  /*e0b0*/  MOV R5, RZ ;  /* 0x000000ff00057202 */ /* 0x000fc80000000f00 */
        /* <DEDUP_REMOVED lines=8> */
.L_x_5682:
[----:B------:R-:W-:Y:S05]  /*e140*/  BSYNC B0 ;  /* 0x0000000000007941 */ /* 0x000fea0003800000 */
.L_x_5680:
[----:B------:R-:W-:-:S04]  /*e150*/  IADD3 R4, P0, R4, c[0x0][0x550], RZ ;  /* 0x0001540004047a10 */ /* 0x000fc80007f1e0ff */
[----:B------:R-:W-:-:S04]  /*e160*/  IADD3.X R5, R5, c[0x0][0x554], RZ, P0, !PT ;  /* 0x0001550005057a10 */ /* 0x000fc800007fe4ff */
[----:B------:R-:W-:Y:S02]  /*e170*/  MOV R0, R5 ;  /* 0x0000000500007202 */ /* 0x000fe40000000f00 */
.L_x_5668:
        /* <DEDUP_REMOVED lines=209> */
.L_x_5684:
        /* <DEDUP_REMOVED lines=202> */
.L_x_5685:
        /* <DEDUP_REMOVED lines=204> */
.L_x_5686:
        /* <DEDUP_REMOVED lines=202> */
.L_x_5687:
        /* <DEDUP_REMOVED lines=11> */
.L_x_5689:
[----:B------:R-:W-:Y:S05]  /*11540*/  BSYNC B0 ;  /* 0x0000000000007941 */ /* 0x000fea0003800000 */
.L_x_5688:
        /* <DEDUP_REMOVED lines=15> */
.L_x_5691:
[----:B------:R-:W-:Y:S05]  /*11640*/  BSYNC B0 ;  /* 0x0000000000007941 */ /* 0x000fea0003800000 */
.L_x_5690:
        /* <DEDUP_REMOVED lines=31> */
.L_x_5693:
[----:B------:R-:W-:Y:S05]  /*11840*/  BSYNC B0 ;  /* 0x0000000000007941 */ /* 0x000fea0003800000 */
.L_x_5692:
[----:B------:R-:W-:Y:S01]  /*11850*/  BAR.SYNC.DEFER_BLOCKING 0x0 ;  /* 0x0000000000007b1d */ /* 0x000fe20000010000 */
[----:B------:R-:W-:-:S05]  /*11860*/  IADD3 R20, P2, R16, c[0x0][0x540], RZ ;  /* 0x0001500010147a10 */ /* 0x000fca0007f5e0ff */
[----:B------:R-:W-:Y:S01]  /*11870*/  IMAD.X R21, RZ, RZ, c[0x0][0x544], P2 ;  /* 0x00015100ff157624 */ /* 0x000fe200010e06ff */
[----:B0-----:R-:W0:Y:S02]  /*11880*/  LDS.U8 R8, [RZ] ;  /* 0x00000000ff087984 */ /* 0x001e240000000000 */
[----:B0-----:R-:W-:-:S13]  /*11890*/  ISETP.NE.AND P0, PT, R8, RZ, PT ;  /* 0x000000ff0800720c */ /* 0x001fda0003f05270 */
        /* <DEDUP_REMOVED lines=22> */
.L_x_5698:
        /* <DEDUP_REMOVED lines=15> */
.L_x_5697:
[----:B------:R-:W-:Y:S05]  /*11af0*/  BSYNC B1 ;  /* 0x0000000000017941 */ /* 0x000fea0003800000 */
.L_x_5696:
[----:B------:R-:W-:Y:S05]  /*11b00*/  BRA `(.L_x_5699) ;  /* 0x0000018000007947 */ /* 0x000fea0003800000 */
.L_x_5695:
[----:B------:R-:W-:Y:S01]  /*11b10*/  ISETP.GE.U32.AND P0, PT, R2, c[0x0][0x17c], PT ;  /* 0x00005f0002007a0c */ /* 0x000fe20003f06070 */
[----:B------:R-:W-:Y:S01]  /*11b20*/  IMAD.MOV.U32 R27, RZ, RZ, c[0x0][0x164] ;  /* 0x00005900ff1b7624 */ /* 0x000fe200078e00ff */
[----:B------:R-:W-:Y:S02]  /*11b30*/  MOV R25, c[0x0][0x164] ;  /* 0x0000590000197a02 */ /* 0x000fe40000000f00 */
[----:B------:R-:W-:-:S09]  /*11b40*/  MOV R26, c[0x0][0x164] ;  /* 0x00005900001a7a02 */ /* 0x000fd20000000f00 */
[----:B------:R-:W-:Y:S05]  /*11b50*/  @P0 BRA `(.L_x_5699) ;  /* 0x0000013000000947 */ /* 0x000fea0003800000 */
[----:B------:R-:W-:Y:S01]  /*11b60*/  MOV R10, R2 ;  /* 0x00000002000a7202 */ /* 0x000fe20000000f00 */
[----:B------:R-:W-:Y:S01]  /*11b70*/  IMAD.MOV.U32 R26, RZ, RZ, c[0x0][0x164] ;  /* 0x00005900ff1a7624 */ /* 0x000fe200078e00ff */
[----:B------:R-:W-:Y:S02]  /*11b80*/  MOV R25, c[0x0][0x164] ;  /* 0x0000590000197a02 */ /* 0x000fe40000000f00 */
[----:B------:R-:W-:Y:S02]  /*11b90*/  MOV R27, c[0x0][0x164] ;  /* 0x00005900001b7a02 */ /* 0x000fe40000000f00 */
.L_x_5700:
        /* <DEDUP_REMOVED lines=15> */
.L_x_5699:
[----:B------:R-:W-:Y:S05]  /*11c90*/  BSYNC B0 ;  /* 0x0000000000007941 */ /* 0x000fea0003800000 */
.L_x_5694:
[----:B------:R-:W-:Y:S01]  /*11ca0*/  IMAD R3, R2, c[0x0][0x0], R17 ;  /* 0x0000000002037a24 */ /* 0x000fe200078e0211 */
[----:B------:R-:W-:Y:S01]  /*11cb0*/  ULDC UR4, c[0x0][0x4] ;  /* 0x0000010000047ab9 */ /* 0x000fe20000000800 */
[----:B------:R-:W-:Y:S01]  /*11cc0*/  ISETP.NE.AND P2, PT, RZ, c[0x0][0x180], PT ;  /* 0x00006000ff007a0c */ /* 0x000fe20003f45270 */
[----:B------:R-:W-:Y:S02]  /*11cd0*/  USHF.R.U32.HI UR4, URZ, 0x1, UR4 ;  /* 0x000000013f047899 */ /* 0x000fe40008011604 */
[----:B------:R0:W-:Y:S04]  /*11ce0*/  STS.128 [R3.X16+0x10], R24 ;  /* 0x0000101803007388 */ /* 0x0001e8000000cc00 */
[----:B------:R-:W-:-:S13]  /*11cf0*/  ISETP.NE.AND P0, PT, RZ, UR4, PT ;  /* 0x00000004ff007c0c */ /* 0x000fda000bf05270 */
[----:B------:R-:W-:Y:S05]  /*11d00*/  @!P0 BRA `(.L_x_5701) ;  /* 0x000000f000008947 */ /* 0x000fea0003800000 */
[----:B0-----:R-:W-:-:S05]  /*11d10*/  IMAD.U32 R23, RZ, RZ, UR4 ;  /* 0x00000004ff177e24 */ /* 0x001fca000f8e00ff */
.L_x_5702:
[----:B------:R-:W-:Y:S01]  /*11d20*/  IADD3 R8, R2, R23, RZ ;  /* 0x0000001702087210 */ /* 0x000fe20007ffe0ff */
        /* <DEDUP_REMOVED lines=13> */
.L_x_5701:
        /* <DEDUP_REMOVED lines=12> */
[----:B0-----:R-:W-:-:S05]  /*11ec0*/  MOV R2, R8 ;  /* 0x0000000800027202 */ /* 0x001fca0000000f00 */
.L_x_5705:
        /* <DEDUP_REMOVED lines=14> */
[----:B------:R-:W-:-:S03]  /*11fb0*/  MOV R2, 0x20 ;  /* 0x0000002000027802 */ /* 0x000fc60000000f00 */
.L_x_5704:
[----:B0-----:R-:W-:Y:S01]  /*11fc0*/  BAR.SYNC.DEFER_BLOCKING 0x0 ;  /* 0x0000000000007b1d */ /* 0x001fe20000010000 */
[----:B------:R-:W-:-:S13]  /*11fd0*/  ISETP.GE.AND P0, PT, R2, 0x2, PT ;  /* 0x000000020200780c */ /* 0x000fda0003f06270 */
[----:B------:R-:W-:Y:S05]  /*11fe0*/  @!P0 BRA `(.L_x_5703) ;  /* 0x000000c000008947 */ /* 0x000fea0003800000 */
[----:B------:R-:W-:-:S05]  /*11ff0*/  IMAD.MOV.U32 R3, RZ, RZ, 0x1 ;  /* 0x00000001ff037424 */ /* 0x000fca00078e00ff */
.L_x_5706:
        /* <DEDUP_REMOVED lines=11> */
.L_x_5703:
        /* <DEDUP_REMOVED lines=17> */
.L_x_5708:
        /* <DEDUP_REMOVED lines=25> */
.L_x_5710:
[----:B------:R-:W-:Y:S02]  /*12350*/  IADD3 R22, P0, R22, c[0x0][0x540], RZ ;  /* 0x0001500016167a10 */ /* 0x000fe40007f1e0ff */
[----:B------:R-:W-:Y:S02]  /*12360*/  ISETP.NE.AND P6, PT, R17, c[0x0][0x574], PT ;  /* 0x00015d0011007a0c */ /* 0x000fe40003fc5270 */
[----:B------:R-:W-:Y:S01]  /*12370*/  F2FP.PACK_AB R25, RZ, R25 ;  /* 0x00000019ff19723e */ /* 0x000fe200000000ff */
        /* <DEDUP_REMOVED lines=22> */
.L_x_5711:
[----:B------:R-:W-:Y:S02]  /*124e0*/  IADD3 R2, P0, R19, c[0x0][0x540], RZ ;  /* 0x0001500013027a10 */ /* 0x000fe40007f1e0ff */
[----:B------:R-:W-:Y:S02]  /*124f0*/  ISETP.NE.AND P6, PT, R17, c[0x0][0x574], PT ;  /* 0x00015d0011007a0c */ /* 0x000fe40003fc5270 */
[----:B------:R-:W-:Y:S02]  /*12500*/  IADD3.X R3, RZ, c[0x0][0x544], RZ, P0, !PT ;  /* 0x00015100ff037a10 */ /* 0x000fe400007fe4ff */
[----:B------:R-:W-:-:S03]  /*12510*/  F2FP.PACK_AB R26, RZ, R26 ;  /* 0x0000001aff1a723e */ /* 0x000fc600000000ff */
[----:B------:R1:W-:Y:S06]  /*12520*/  STG.E.U16 [R2.64], R25 ;  /* 0x0000001902007986 */ /* 0x0003ec000c101524 */
        /* <DEDUP_REMOVED lines=20> */
.L_x_5712:
        /* <DEDUP_REMOVED lines=25> */
.L_x_5713:
[----:B------:R-:W-:-:S05]  /*12800*/  IADD3 R16, P0, R16, c[0x0][0x540], RZ ;  /* 0x0001500010107a10 */ /* 0x000fca0007f1e0ff */
[----:B------:R-:W-:-:S05]  /*12810*/  IMAD.X R17, RZ, RZ, c[0x0][0x544], P0 ;  /* 0x00015100ff117624 */ /* 0x000fca00000e06ff */
[----:B------:R-:W-:Y:S01]  /*12820*/  STG.E.U16 [R16.64], R27 ;  /* 0x0000001b10007986 */ /* 0x000fe2000c101524 */
[----:B------:R-:W-:Y:S05]  /*12830*/  EXIT ;  /* 0x000000000000794d */ /* 0x000fea0003800000 */
.L_x_5709:
[----:B------:R-:W-:Y:S04]  /*12840*/  STG.E [R4.64], R24 ;  /* 0x0000001804007986 */ /* 0x000fe8000c101924 */
[----:B------:R-:W-:Y:S04]  /*12850*/  STG.E [R4.64+0x4], R25 ;  /* 0x0000041904007986 */ /* 0x000fe8000c101924 */
[----:B------:R-:W-:Y:S04]  /*12860*/  STG.E [R4.64+0x8], R26 ;  /* 0x0000081a04007986 */ /* 0x000fe8000c101924 */
[----:B------:R-:W-:Y:S01]  /*12870*/  STG.E [R4.64+0xc], R27 ;  /* 0x00000c1b04007986 */ /* 0x000fe2000c101924 */
[----:B------:R-:W-:Y:S05]  /*12880*/  EXIT ;  /* 0x000000000000794d */ /* 0x000fea0003800000 */
.L_x_5707:
        /* <DEDUP_REMOVED lines=8> */
[----:B--2---:R-:W-:-:S02]  /*12910*/  HADD2.F32 R3, -RZ, R0.H0_H0 ;  /* 0x20000000ff037230 */ /* 0x004fc40000004100 */
[----:B---3--:R-:W-:-:S03]  /*12920*/  HADD2.F32 R2, -RZ, R2.H0_H0 ;  /* 0x20000002ff027230 */ /* 0x008fc60000004100 */
[----:B------:R-:W-:Y:S01]  /*12930*/  FADD.FTZ R24, R24, R3 ;  /* 0x0000000318187221 */ /* 0x000fe20000010000 */
[----:B----4-:R-:W-:Y:S01]  /*12940*/  HADD2.F32 R5, -RZ, R4.H0_H0 ;  /* 0x20000004ff057230 */ /* 0x010fe20000004100 */
[----:B------:R-:W-:Y:S01]  /*12950*/  FADD.FTZ R25, R25, R2 ;  /* 0x0000000219197221 */ /* 0x000fe20000010000 */
[----:B-----5:R-:W-:-:S03]  /*12960*/  HADD2.F32 R8, -RZ, R8.H0_H0 ;  /* 0x20000008ff087230 */ /* 0x020fc60000004100 */
[----:B------:R-:W-:Y:S02]  /*12970*/  FADD.FTZ R26, R26, R5 ;  /* 0x000000051a1a7221 */ /* 0x000fe40000010000 */
[----:B------:R-:W-:Y:S02]  /*12980*/  FADD.FTZ R27, R27, R8 ;  /* 0x000000081b1b7221 */ /* 0x000fe40000010000 */
.L_x_5714:
        /* <DEDUP_REMOVED lines=25> */
.L_x_5716:
        /* <DEDUP_REMOVED lines=25> */
.L_x_5717:
        /* <DEDUP_REMOVED lines=25> */
.L_x_5718:
        /* <DEDUP_REMOVED lines=10> */
[----:B-1----:R1:W3:Y:S01]  /*12ee0*/  LDC.64 R2, c[0x4][R0] ;  /* 0x0100000000027b82 */ /* 0x0022e20000000a00 */
        /* <DEDUP_REMOVED lines=14> */
.L_x_5719:
[----:B------:R-:W-:-:S04]  /*12fd0*/  IADD3 R16, P0, R16, c[0x0][0x540], RZ ;  /* 0x0001500010107a10 */ /* 0x000fc80007f1e0ff */
[----:B------:R-:W-:-:S05]  /*12fe0*/  IADD3.X R17, RZ, c[0x0][0x544], RZ, P0, !PT ;  /* 0x00015100ff117a10 */ /* 0x000fca00007fe4ff */
[----:B------:R-:W-:Y:S01]  /*12ff0*/  STG.E.U16 [R16.64], R27 ;  /* 0x0000001b10007986 */ /* 0x000fe2000c101524 */
[----:B------:R-:W-:Y:S05]  /*13000*/  EXIT ;  /* 0x000000000000794d */ /* 0x000fea0003800000 */
.L_x_5715:
[----:B------:R-:W-:Y:S02]  /*13010*/  F2FP.PACK_AB R24, R25, R24 ;  /* 0x000000181918723e */ /* 0x000fe400000000ff */
[----:B------:R-:W-:Y:S02]  /*13020*/  F2FP.PACK_AB R26, R27, R26 ;  /* 0x0000001a1b1a723e */ /* 0x000fe400000000ff */
[----:B------:R-:W-:Y:S01]  /*13030*/  PRMT R0, R24, 0x7632, R0 ;  /* 0x0000763218007816 */ /* 0x000fe20000000000 */
[----:B------:R-:W-:Y:S01]  /*13040*/  STG.E.U16 [R6.64], R24 ;  /* 0x0000001806007986 */ /* 0x000fe2000c101524 */
[----:B------:R-:W-:-:S03]  /*13050*/  PRMT R10, R26, 0x7632, R10 ;  /* 0x000076321a0a7816 */ /* 0x000fc6000000000a */
[----:B------:R-:W-:Y:S04]  /*13060*/  STG.E.U16 [R12.64], R0 ;  /* 0x000000000c007986 */ /* 0x000fe8000c101524 */
[----:B------:R-:W-:Y:S04]  /*13070*/  STG.E.U16 [R14.64], R26 ;  /* 0x0000001a0e007986 */ /* 0x000fe8000c101524 */
[----:B------:R-:W-:Y:S01]  /*13080*/  STG.E.U16 [R20.64], R10 ;  /* 0x0000000a14007986 */ /* 0x000fe2000c101524 */
[----:B------:R-:W-:Y:S05]  /*13090*/  EXIT ;  /* 0x000000000000794d */ /* 0x000fea0003800000 */
.L_x_5683:
        /* <DEDUP_REMOVED lines=24> */
.L_x_5721:
[----:B------:R-:W-:Y:S05]  /*13220*/  @!P1 BRA `(.L_x_5722) ;  /* 0x0000067000009947 */ /* 0x000fea0003800000 */
[----:B------:R-:W-:Y:S01]  /*13230*/  IMAD.MOV.U32 R17, RZ, RZ, 0x1 ;  /* 0x00000001ff117424 */ /* 0x000fe200078e00ff */
[----:B------:R-:W-:-:S04]  /*13240*/  F2FP.PACK_AB R24, RZ, R24 ;  /* 0x00000018ff18723e */ /* 0x000fc800000000ff */
        /* <DEDUP_REMOVED lines=22> */
.L_x_5723:
        /* <DEDUP_REMOVED lines=25> */
.L_x_5724:
        /* <DEDUP_REMOVED lines=25> */
.L_x_5725:
        /* <DEDUP_REMOVED lines=25> */
.L_x_5726:
[----:B------:R-:W-:-:S04]  /*13860*/  IADD3 R16, P0, R16, c[0x0][0x540], RZ ;  /* 0x0001500010107a10 */ /* 0x000fc80007f1e0ff */
[----:B------:R-:W-:-:S05]  /*13870*/  IADD3.X R17, RZ, c[0x0][0x544], RZ, P0, !PT ;  /* 0x00015100ff117a10 */ /* 0x000fca00007fe4ff */
[----:B------:R-:W-:Y:S01]  /*13880*/  STG.E.U16 [R16.64], R27 ;  /* 0x0000001b10007986 */ /* 0x000fe2000c101524 */
[----:B------:R-:W-:Y:S05]  /*13890*/  EXIT ;  /* 0x000000000000794d */ /* 0x000fea0003800000 */
.L_x_5722:
[----:B------:R-:W-:Y:S04]  /*138a0*/  STG.E [R4.64], R24 ;  /* 0x0000001804007986 */ /* 0x000fe8000c101924 */
[----:B------:R-:W-:Y:S04]  /*138b0*/  STG.E [R4.64+0x4], R25 ;  /* 0x0000041904007986 */ /* 0x000fe8000c101924 */
[----:B------:R-:W-:Y:S04]  /*138c0*/  STG.E [R4.64+0x8], R26 ;  /* 0x0000081a04007986 */ /* 0x000fe8000c101924 */
[----:B------:R-:W-:Y:S01]  /*138d0*/  STG.E [R4.64+0xc], R27 ;  /* 0x00000c1b04007986 */ /* 0x000fe2000c101924 */
[----:B------:R-:W-:Y:S05]  /*138e0*/  EXIT ;  /* 0x000000000000794d */ /* 0x000fea0003800000 */
.L_x_5720:
        /* <DEDUP_REMOVED lines=16> */
.L_x_5727:
        /* <DEDUP_REMOVED lines=25> */
.L_x_5729:
        /* <DEDUP_REMOVED lines=25> */
.L_x_5730:
        /* <DEDUP_REMOVED lines=25> */
.L_x_5731:
        /* <DEDUP_REMOVED lines=25> */
.L_x_5732:
[----:B------:R-:W-:-:S05]  /*14030*/  IADD3 R16, P0, R16, c[0x0][0x540], RZ ;  /* 0x0001500010107a10 */ /* 0x000fca0007f1e0ff */
[----:B------:R-:W-:-:S05]  /*14040*/  IMAD.X R17, RZ, RZ, c[0x0][0x544], P0 ;  /* 0x00015100ff117624 */ /* 0x000fca00000e06ff */
[----:B------:R-:W-:Y:S01]  /*14050*/  STG.E.U16 [R16.64], R27 ;  /* 0x0000001b10007986 */ /* 0x000fe2000c101524 */
[----:B------:R-:W-:Y:S05]  /*14060*/  EXIT ;  /* 0x000000000000794d */ /* 0x000fea0003800000 */
.L_x_5728:
        /* <DEDUP_REMOVED lines=9> */
        .weak           $__internal_20_$__cuda_sm20_div_u64
        .type           $__internal_20_$__cuda_sm20_div_u64,@function
        .size           $__internal_20_$__cuda_sm20_div_u64,($__internal_21_$__cuda_sm20_rem_u64 - $__internal_20_$__cuda_sm20_div_u64)
$__internal_20_$__cuda_sm20_div_u64:
        /* <DEDUP_REMOVED lines=17> */
[----:B------:R-:W-:Y:S02]  /*14210*/  IADD3 R21, P3, R31, R20, RZ ;  /* 0x000000141f157210 */ /* 0x000fe40007f7e0ff */
[----:B------:R-:W-:-:S03]  /*14220*/  IADD3.X R20, R37, R15, RZ, P0, !PT ;  /* 0x0000000f25147210 */ /* 0x000fc600007fe4ff */
        /* <DEDUP_REMOVED lines=34> */
[----:B------:R-:W-:Y:S01]  /*14450*/  SEL R15, R15, R33, P0 ;  /* 0x000000210f0f7207 */ /* 0x000fe20000000000 */
[----:B------:R-:W-:Y:S01]  /*14460*/  IMAD.MOV.U32 R33, RZ, RZ, 0x0 ;  /* 0x00000000ff217424 */ /* 0x000fe200078e00ff */
[----:B------:R-:W-:Y:S02]  /*14470*/  SEL R21, R14, R21, P0 ;  /* 0x000000150e157207 */ /* 0x000fe40000000000 */
[----:B------:R-:W-:Y:S02]  /*14480*/  SEL R30, R30, R34, P0 ;  /* 0x000000221e1e7207 */ /* 0x000fe40000000000 */
        /* <DEDUP_REMOVED lines=11> */
[----:B------:R-:W-:Y:S06]  /*14540*/  RET.REL.NODEC R32 `(_ZN2at6native13reduce_kernelILi128ELi4ENS0_8ReduceOpIN3c104HalfENS0_14func_wrapper_tIS4_NS0_55_GLOBAL__N__0955718d_22_SparseCsrTensorMath_cu_868dd54514ReductionAddOpIfEEEEjS4_Li4ELi4EEEEEvT1_) ;  /* 0xfffebab020007950 */ /* 0x000fec0003c3ffff */
        .weak           $__internal_21_$__cuda_sm20_rem_u64
        .type           $__internal_21_$__cuda_sm20_rem_u64,@function
        .size           $__internal_21_$__cuda_sm20_rem_u64,(.L_x_8856 - $__internal_21_$__cuda_sm20_rem_u64)
$__internal_21_$__cuda_sm20_rem_u64:
        /* <DEDUP_REMOVED lines=64> */
[----:B------:R-:W-:Y:S06]  /*14950*/  RET.REL.NODEC R30 `(_ZN2at6native13reduce_kernelILi128ELi4ENS0_8ReduceOpIN3c104HalfENS0_14func_wrapper_tIS4_NS0_55_GLOBAL__N__0955718d_22_SparseCsrTensorMath_cu_868dd54514ReductionAddOpIfEEEEjS4_Li4ELi4EEEEEvT1_) ;  /* 0xfffeb6a01e007950 */ /* 0x000fec0003c3ffff */
.L_x_5733:
        /* <DEDUP_REMOVED lines=10> */
.L_x_8856:


//--------------------- .text._ZN2at6native13reduce_kernelILi512ELi1ENS0_8ReduceOpIN3c107complexIfEENS0_14func_wrapper_tIS5_NS0_55_GLOBAL__N__0955718d_22_SparseCsrTensorMath_cu_868dd54514ReductionAddOpIS5_EEEEjS5_Li4ELi4EEEEEvT1_ --------------------------
	.section	.text._ZN2at6native13reduce_kernelILi512ELi1ENS0_8ReduceOpIN3c107complexIfEENS0_14func_wrapper_tIS5_NS0_55_GLOBAL__N__0955718d_22_SparseCsrTensorMath_cu_868dd54514ReductionAddOpIS5_EEEEjS5_Li4ELi4EEEEEvT1_,"ax",@progbits
	.sectioninfo	@"SHI_REGISTERS=32"
	.align	128
.text._ZN2at6native13reduce_kernelILi512ELi1ENS0_8ReduceOpIN3c107complexIfEENS0_14func_wrapper_tIS5_NS0_55_GLOBAL__N__0955718d_22_SparseCsrTensorMath_cu_868dd54514ReductionAddOpIS5_EEEEjS5_Li4ELi4EEEEEvT1_:
        .type           _ZN2at6native13reduce_kernelILi512ELi1ENS0_8ReduceOpIN3c107complexIfEENS0_14func_wrapper_tIS5_NS0_55_GLOBAL__N__0955718d_22_SparseCsrTensorMath_cu_868dd54514ReductionAddOpIS5_EEEEjS5_Li4ELi4EEEEEvT1_,@function
        .size           _ZN2at6native13reduce_kernelILi512ELi1ENS0_8ReduceOpIN3c107complexIfEENS0_14func_wrapper_tIS5_NS0_55_GLOBAL__N__0955718d_22_SparseCsrTensorMath_cu_868dd54514ReductionAddOpIS5_EEEEjS5_Li4ELi4EEEEEvT1_,(.L_x_8859 - _ZN2at6native13reduce_kernelILi512ELi1ENS0_8ReduceOpIN3c107complexIfEENS0_14func_wrapper_tIS5_NS0_55_GLOBAL__N__0955718d_22_SparseCsrTensorMath_cu_868dd54514ReductionAddOpIS5_EEEEjS5_Li4ELi4EEEEEvT1_)
        .other          _ZN2at6native13reduce_kernelILi512ELi1ENS0_8ReduceOpIN3c107complexIfEENS0_14func_wrapper_tIS5_NS0_55_GLOBAL__N__0955718d_22_SparseCsrTensorMath_cu_868dd54514ReductionAddOpIS5_EEEEjS5_Li4ELi4EEEEEvT1_,@"STO_CUDA_ENTRY STV_DEFAULT"
_ZN2at6native13reduce_kernelILi512ELi1ENS0_8ReduceOpIN3c107complexIfEENS0_14func_wrapper_tIS5_NS0_55_GLOBAL__N__0955718d_22_SparseCsrTensorMath_cu_868dd54514ReductionAddOpIS5_EEEEjS5_Li4ELi4EEEEEvT1_:
        /* <DEDUP_REMOVED lines=208> */
.L_x_5734:
[----:B------:R-:W1:Y:S01]  /*0d00*/  S2R R0, SR_TID.Y ;  /* 0x0000000000007919 */ /* 0x000e620000002200 */
[C---:B0-----:R-:W-:Y:S01]  /*0d10*/  IMAD R5, R3.reuse, c[0x0][0x188], RZ ;  /* 0x0000620003057a24 */ /* 0x041fe200078e02ff */
[----:B------:R-:W-:Y:S01]  /*0d20*/  ULDC.64 UR36, c[0x0][0x118] ;  /* 0x0000460000247ab9 */ /* 0x000fe20000000a00 */
[----:B------:R-:W-:Y:S01]  /*0d30*/  IMAD R7, R3, c[0x0][0x194], RZ ;  /* 0x0000650003077a24 */ /* 0x000fe200078e02ff */
[----:B------:R-:W0:Y:S01]  /*0d40*/  S2R R2, SR_CTAID.Y ;  /* 0x0000000000027919 */ /* 0x000e220000002600 */
[----:B------:R-:W-:Y:S01]  /*0d50*/  BSSY B0, `(.L_x_5735) ;  /* 0x0000835000007945 */ /* 0x000fe20003800000 */
[----:B------:R-:W-:Y:S02]  /*0d60*/  CS2R R16, SRZ ;  /* 0x0000000000107805 */ /* 0x000fe4000001ff00 */
        /* <DEDUP_REMOVED lines=35> */
.L_x_5743:
[----:B------:R-:W-:Y:S05]  /*0fa0*/  BSYNC B3 ;  /* 0x0000000000037941 */ /* 0x000fea0003800000 */
.L_x_5742:
        /* <DEDUP_REMOVED lines=8> */
[----:B--2---:R-:W-:Y:S02]  /*1030*/  FADD.FTZ R14, R7, c[0x0][0x16c] ;  /* 0x00005b00070e7621 */ /* 0x004fe40000010000 */
[----:B------:R-:W-:Y:S02]  /*1040*/  FADD.FTZ R17, R6, c[0x0][0x168] ;  /* 0x00005a0006117621 */ /* 0x000fe40000010000 */
.L_x_5741:
[----:B------:R-:W-:Y:S05]  /*1050*/  BSYNC B2 ;  /* 0x0000000000027941 */ /* 0x000fea0003800000 */
.L_x_5740:
[C---:B------:R-:W-:Y:S02]  /*1060*/  IADD3 R7, P0, -R8.reuse, 0x4, RZ ;  /* 0x0000000408077810 */ /* 0x040fe40007f1e1ff */
[----:B------:R-:W-:Y:S02]  /*1070*/  IADD3 R21, R8, c[0x0][0x174], RZ ;  /* 0x00005d0008157a10 */ /* 0x000fe40007ffe0ff */
[----:B------:R-:W-:Y:S01]  /*1080*/  LEA R26, P1, R7, R26, 0x3 ;  /* 0x0000001a071a7211 */ /* 0x000fe200078218ff */
[----:B------:R-:W-:Y:S01]  /*1090*/  IMAD.X R4, RZ, RZ, -0x1, P0 ;  /* 0xffffffffff047424 */ /* 0x000fe200000e06ff */
[----:B------:R-:W-:-:S04]  /*10a0*/  IADD3 R21, R21, -0x4, RZ ;  /* 0xfffffffc15157810 */ /* 0x000fc80007ffe0ff */
[----:B------:R-:W-:Y:S02]  /*10b0*/  LEA.HI.X R27, R7, R27, R4, 0x3, P1 ;  /* 0x0000001b071b7211 */ /* 0x000fe400008f1c04 */
.L_x_5739:
[----:B------:R-:W-:Y:S05]  /*10c0*/  BSYNC B1 ;  /* 0x0000000000017941 */ /* 0x000fea0003800000 */
.L_x_5738:
        /* <DEDUP_REMOVED lines=17> */
.L_x_5746:
[----:B------:R-:W-:-:S05]  /*11e0*/  IMAD.WIDE.U32 R12, R23, 0x20, R26 ;  /* 0x00000020170c7825 */ /* 0x000fca00078e001a */
[----:B------:R-:W2:Y:S04]  /*11f0*/  LDG.E.128 R4, [R12.64] ;  /* 0x000000240c047981 */ /* 0x000ea8000c1e1d00 */
[----:B------:R-:W3:Y:S01]  /*1200*/  LDG.E.128 R8, [R12.64+0x10] ;  /* 0x000010240c087981 */ /* 0x000ee2000c1e1d00 */
[----:B------:R-:W-:-:S04]  /*1210*/  IADD3 R23, R23, c[0x0][0x17c], RZ ;  /* 0x00005f0017177a10 */ /* 0x000fc80007ffe0ff */
[----:B------:R-:W-:-:S04]  /*1220*/  LEA R28, R23, 0x3, 0x2 ;  /* 0x00000003171c7811 */ /* 0x000fc800078e10ff */
[----:B------:R-:W-:Y:S01]  /*1230*/  ISETP.GE.U32.AND P0, PT, R28, R21, PT ;  /* 0x000000151c00720c */ /* 0x000fe20003f06070 */
[----:B--2---:R-:W-:Y:S02]  /*1240*/  FADD.FTZ R17, R4, R17 ;  /* 0x0000001104117221 */ /* 0x004fe40000010000 */
[----:B------:R-:W-:Y:S02]  /*1250*/  FADD.FTZ R14, R5, R14 ;  /* 0x0000000e050e7221 */ /* 0x000fe40000010000 */
[----:B------:R-:W-:Y:S02]  /*1260*/  FADD.FTZ R16, R6, R16 ;  /* 0x0000001006107221 */ /* 0x000fe40000010000 */
[----:B------:R-:W-:Y:S02]  /*1270*/  FADD.FTZ R18, R7, R18 ;  /* 0x0000001207127221 */ /* 0x000fe40000010000 */
[----:B---3--:R-:W-:Y:S02]  /*1280*/  FADD.FTZ R19, R8, R19 ;  /* 0x0000001308137221 */ /* 0x008fe40000010000 */
[----:B------:R-:W-:-:S02]  /*1290*/  FADD.FTZ R20, R9, R20 ;  /* 0x0000001409147221 */ /* 0x000fc40000010000 */
[----:B------:R-:W-:Y:S02]  /*12a0*/  FADD.FTZ R15, R10, R15 ;  /* 0x0000000f0a0f7221 */ /* 0x000fe40000010000 */
[----:B------:R-:W-:Y:S01]  /*12b0*/  FADD.FTZ R22, R11, R22 ;  /* 0x000000160b167221 */ /* 0x000fe20000010000 */
[----:B------:R-:W-:Y:S05]  /*12c0*/  @!P0 BRA `(.L_x_5746) ;  /* 0xffffff1000008947 */ /* 0x000fea000383ffff */
.L_x_5745:
[----:B------:R-:W-:Y:S05]  /*12d0*/  BSYNC B1 ;  /* 0x0000000000017941 */ /* 0x000fea0003800000 */
.L_x_5744:
        /* <DEDUP_REMOVED lines=8> */
.L_x_5748:
[----:B------:R-:W-:Y:S05]  /*1360*/  BSYNC B1 ;  /* 0x0000000000017941 */ /* 0x000fea0003800000 */
.L_x_5747:
        /* <DEDUP_REMOVED lines=10> */
[----:B--2---:R-:W-:Y:S02]  /*1410*/  FADD.FTZ R17, R17, R26 ;  /* 0x0000001a11117221 */ /* 0x004fe40000010000 */
[----:B------:R-:W-:Y:S02]  /*1420*/  FADD.FTZ R14, R14, R27 ;  /* 0x0000001b0e0e7221 */ /* 0x000fe40000010000 */
.L_x_5750:
[----:B------:R-:W-:Y:S05]  /*1430*/  BSYNC B1 ;  /* 0x0000000000017941 */ /* 0x000fea0003800000 */
.L_x_5749:
[----:B------:R-:W-:Y:S02]  /*1440*/  FADD.FTZ R5, R18, R14 ;  /* 0x0000000e12057221 */ /* 0x000fe40000010000 */
[----:B------:R-:W-:Y:S02]  /*1450*/  FADD.FTZ R16, R16, R17 ;  /* 0x0000001110107221 */ /* 0x000fe40000010000 */
[----:B------:R-:W-:Y:S02]  /*1460*/  FADD.FTZ R5, R5, R20 ;  /* 0x0000001405057221 */ /* 0x000fe40000010000 */
[----:B------:R-:W-:-:S02]  /*1470*/  FADD.FTZ R16, R16, R19 ;  /* 0x0000001310107221 */ /* 0x000fc40000010000 */
[----:B------:R-:W-:Y:S02]  /*1480*/  FADD.FTZ R17, R5, R22 ;  /* 0x0000001605117221 */ /* 0x000fe40000010000 */
[----:B------:R-:W-:Y:S01]  /*1490*/  FADD.FTZ R16, R16, R15 ;  /* 0x0000000f10107221 */ /* 0x000fe20000010000 */
[----:B------:R-:W-:Y:S05]  /*14a0*/  BRA `(.L_x_5736) ;  /* 0x00007bf000007947 */ /* 0x000fea0003800000 */
.L_x_5737:
        /* <DEDUP_REMOVED lines=33> */
.L_x_5760:
        /* <DEDUP_REMOVED lines=215> */
.L_x_5755:
        /* <DEDUP_REMOVED lines=228> */
.L_x_5756:
        /* <DEDUP_REMOVED lines=219> */
.L_x_5757:
        /* <DEDUP_REMOVED lines=217> */
.L_x_5758:
[----:B------:R-:W-:-:S04]  /*4db0*/  LOP3.LUT R15, R15, 0xfffffff8, RZ, 0xc0, !PT ;  /* 0xfffffff80f0f7812 */ /* 0x000fc800078ec0ff */
[----:B------:R-:W-:-:S04]  /*4dc0*/  IADD3 R14, P1, R26, R15, RZ ;  /* 0x0000000f1a0e7210 */ /* 0x000fc80007f3e0ff */
[----:B------:R-:W-:-:S06]  /*4dd0*/  IADD3.X R15, RZ, R27, RZ, P1, !PT ;  /* 0x0000001bff0f7210 */ /* 0x000fcc0000ffe4ff */
[----:B------:R-:W2:Y:S01]  /*4de0*/  LDG.E.64 R14, [R14.64] ;  /* 0x000000240e0e7981 */ /* 0x000ea2000c1e1b00 */
[----:B------:R-:W-:Y:S01]  /*4df0*/  IADD3 R5, R5, c[0x0][0x17c], RZ ;  /* 0x00005f0005057a10 */ /* 0x000fe20007ffe0ff */
[----:B-----5:R-:W-:Y:S01]  /*4e00*/  FADD.FTZ R21, R10, R21 ;  /* 0x000000150a157221 */ /* 0x020fe20000010000 */
[----:B------:R-:W-:Y:S01]  /*4e10*/  MOV R8, c[0x0][0x17c] ;  /* 0x00005f0000087a02 */ /* 0x000fe20000000f00 */
[----:B------:R-:W-:Y:S02]  /*4e20*/  FADD.FTZ R2, R11, R2 ;  /* 0x000000020b027221 */ /* 0x000fe40000010000 */
[----:B------:R-:W-:Y:S02]  /*4e30*/  FADD.FTZ R23, R12, R23 ;  /* 0x000000170c177221 */ /* 0x000fe40000010000 */
[----:B------:R-:W-:Y:S02]  /*4e40*/  IMAD R8, R8, 0x3, R5 ;  /* 0x0000000308087824 */ /* 0x000fe400078e0205 */
[----:B------:R-:W-:-:S02]  /*4e50*/  FADD.FTZ R4, R13, R4 ;  /* 0x000000040d047221 */ /* 0x000fc40000010000 */
[----:B------:R-:W-:Y:S01]  /*4e60*/  FADD.FTZ R6, R18, R6 ;  /* 0x0000000612067221 */ /* 0x000fe20000010000 */
[----:B------:R-:W-:Y:S01]  /*4e70*/  ISETP.GE.U32.AND P1, PT, R8, c[0x0][0x174], PT ;  /* 0x00005d0008007a0c */ /* 0x000fe20003f26070 */
[----:B------:R-:W-:Y:S02]  /*4e80*/  FADD.FTZ R7, R19, R7 ;  /* 0x0000000713077221 */ /* 0x000fe40000010000 */
[----:B--2---:R-:W-:Y:S02]  /*4e90*/  FADD.FTZ R16, R14, R16 ;  /* 0x000000100e107221 */ /* 0x004fe40000010000 */
[----:B------:R-:W-:-:S08]  /*4ea0*/  FADD.FTZ R17, R15, R17 ;  /* 0x000000110f117221 */ /* 0x000fd00000010000 */
[----:B------:R-:W-:Y:S01]  /*4eb0*/  @P1 CALL.REL.NOINC `(.L_x_5759) ;  /* 0x0000001000001944 */ /* 0x000fe20003c00000 */
[----:B------:R-:W-:Y:S05]  /*4ec0*/  BRA `(.L_x_5760) ;  /* 0xffffc7f000007947 */ /* 0x000fea000383ffff */
.L_x_5759:
[----:B------:R-:W-:Y:S05]  /*4ed0*/  BSYNC B2 ;  /* 0x0000000000027941 */ /* 0x000fea0003800000 */
.L_x_5754:
[----:B------:R-:W-:Y:S05]  /*4ee0*/  BSYNC B1 ;  /* 0x0000000000017941 */ /* 0x000fea0003800000 */
.L_x_5753:
[----:B------:R-:W-:Y:S01]  /*4ef0*/  ISETP.GE.U32.AND P0, PT, R5, c[0x0][0x174], PT ;  /* 0x00005d0005007a0c */ /* 0x000fe20003f06070 */
[----:B------:R-:W-:-:S12]  /*4f00*/  BSSY B1, `(.L_x_5761) ;  /* 0x000033d000017945 */ /* 0x000fd80003800000 */
[----:B------:R-:W-:Y:S05]  /*4f10*/  @P0 BRA `(.L_x_5762) ;  /* 0x000033b000000947 */ /* 0x000fea0003800000 */
[----:B------:R-:W-:Y:S01]  /*4f20*/  ISETP.NE.AND P1, PT, RZ, c[0x0][0x1b0], PT ;  /* 0x00006c00ff007a0c */ /* 0x000fe20003f25270 */
[----:B------:R-:W-:-:S12]  /*4f30*/  IMAD.MOV.U32 R22, RZ, RZ, RZ ;  /* 0x000000ffff167224 */ /* 0x000fd800078e00ff */
        /* <DEDUP_REMOVED lines=200> */
.L_x_5763:
        /* <DEDUP_REMOVED lines=207> */
.L_x_5764:
        /* <DEDUP_REMOVED lines=207> */
.L_x_5765:
        /* <DEDUP_REMOVED lines=207> */
.L_x_5766:
[----:B------:R-:W-:-:S04]  /*8290*/  LOP3.LUT R15, R22, 0xfffffff8, RZ, 0xc0, !PT ;  /* 0xfffffff8160f7812 */ /* 0x000fc800078ec0ff */
[----:B------:R-:W-:-:S04]  /*82a0*/  IADD3 R14, P1, R26, R15, RZ ;  /* 0x0000000f1a0e7210 */ /* 0x000fc80007f3e0ff */
[----:B------:R-:W-:-:S06]  /*82b0*/  IADD3.X R15, RZ, R27, RZ, P1, !PT ;  /* 0x0000001bff0f7210 */ /* 0x000fcc0000ffe4ff */
[----:B------:R-:W5:Y:S03]  /*82c0*/  LDG.E.64 R14, [R14.64] ;  /* 0x000000240e0e7981 */ /* 0x000f66000c1e1b00 */
.L_x_5762:
[----:B------:R-:W-:Y:S05]  /*82d0*/  BSYNC B1 ;  /* 0x0000000000017941 */ /* 0x000fea0003800000 */
.L_x_5761:
[----:B------:R-:W-:Y:S01]  /*82e0*/  BSSY B1, `(.L_x_5767) ;  /* 0x0000012000017945 */ /* 0x000fe20003800000 */
[----:B------:R-:W-:Y:S05]  /*82f0*/  @P0 BRA `(.L_x_5768) ;  /* 0x0000010000000947 */ /* 0x000fea0003800000 */
[----:B------:R-:W-:Y:S01]  /*8300*/  IADD3 R5, R5, c[0x0][0x17c], RZ ;  /* 0x00005f0005057a10 */ /* 0x000fe20007ffe0ff */
[----:B-----5:R-:W-:Y:S02]  /*8310*/  FADD.FTZ R21, R21, R10 ;  /* 0x0000000a15157221 */ /* 0x020fe40000010000 */
[----:B------:R-:W-:Y:S01]  /*8320*/  FADD.FTZ R2, R2, R11 ;  /* 0x0000000b02027221 */ /* 0x000fe20000010000 */
[----:B------:R-:W-:-:S13]  /*8330*/  ISETP.GE.U32.AND P0, PT, R5, c[0x0][0x174], PT ;  /* 0x00005d0005007a0c */ /* 0x000fda0003f06070 */
[----:B------:R-:W-:Y:S05]  /*8340*/  @P0 BRA `(.L_x_5768) ;  /* 0x000000b000000947 */ /* 0x000fea0003800000 */
[----:B------:R-:W-:Y:S01]  /*8350*/  IADD3 R5, R5, c[0x0][0x17c], RZ ;  /* 0x00005f0005057a10 */ /* 0x000fe20007ffe0ff */
[----:B------:R-:W-:Y:S02]  /*8360*/  FADD.FTZ R23, R23, R12 ;  /* 0x0000000c17177221 */ /* 0x000fe40000010000 */
[----:B------:R-:W-:Y:S01]  /*8370*/  FADD.FTZ R4, R4, R13 ;  /* 0x0000000d04047221 */ /* 0x000fe20000010000 */
[----:B------:R-:W-:-:S13]  /*8380*/  ISETP.GE.U32.AND P0, PT, R5, c[0x0][0x174], PT ;  /* 0x00005d0005007a0c */ /* 0x000fda0003f06070 */
[----:B------:R-:W-:Y:S05]  /*8390*/  @P0 BRA `(.L_x_5768) ;  /* 0x0000006000000947 */ /* 0x000fea0003800000 */
[----:B------:R-:W-:Y:S01]  /*83a0*/  IADD3 R5, R5, c[0x0][0x17c], RZ ;  /* 0x00005f0005057a10 */ /* 0x000fe20007ffe0ff */
[----:B------:R-:W-:Y:S02]  /*83b0*/  FADD.FTZ R6, R6, R18 ;  /* 0x0000001206067221 */ /* 0x000fe40000010000 */
[----:B------:R-:W-:Y:S01]  /*83c0*/  FADD.FTZ R7, R7, R19 ;  /* 0x0000001307077221 */ /* 0x000fe20000010000 */
[----:B------:R-:W-:-:S13]  /*83d0*/  ISETP.GE.U32.AND P0, PT, R5, c[0x0][0x174], PT ;  /* 0x00005d0005007a0c */ /* 0x000fda0003f06070 */
[----:B------:R-:W-:Y:S02]  /*83e0*/  @!P0 FADD.FTZ R16, R16, R14 ;  /* 0x0000000e10108221 */ /* 0x000fe40000010000 */
[----:B------:R-:W-:Y:S02]  /*83f0*/  @!P0 FADD.FTZ R17, R17, R15 ;  /* 0x0000000f11118221 */ /* 0x000fe40000010000 */
.L_x_5768:
[----:B------:R-:W-:Y:S05]  /*8400*/  BSYNC B1 ;  /* 0x0000000000017941 */ /* 0x000fea0003800000 */
.L_x_5767:
[----:B------:R-:W-:Y:S02]  /*8410*/  FADD.FTZ R2, R4, R2 ;  /* 0x0000000204027221 */ /* 0x000fe40000010000 */
[----:B------:R-:W-:Y:S02]  /*8420*/  FADD.FTZ R21, R23, R21 ;  /* 0x0000001517157221 */ /* 0x000fe40000010000 */
[----:B------:R-:W-:Y:S02]  /*8430*/  FADD.FTZ R2, R2, R7 ;  /* 0x0000000702027221 */ /* 0x000fe40000010000 */
[----:B------:R-:W-:Y:S02]  /*8440*/  FADD.FTZ R21, R21, R6 ;  /* 0x0000000615157221 */ /* 0x000fe40000010000 */
[----:B------:R-:W-:-:S02]  /*8450*/  FADD.FTZ R17, R2, R17 ;  /* 0x0000001102117221 */ /* 0x000fc40000010000 */
[----:B------:R-:W-:Y:S01]  /*8460*/  FADD.FTZ R16, R21, R16 ;  /* 0x0000001015107221 */ /* 0x000fe20000010000 */
[----:B------:R-:W-:Y:S05]  /*8470*/  BRA `(.L_x_5736) ;  /* 0x00000c2000007947 */ /* 0x000fea0003800000 */
.L_x_5752:
[----:B------:R-:W-:Y:S01]  /*8480*/  ISETP.GE.U32.AND P0, PT, R8, c[0x0][0x174], PT ;  /* 0x00005d0008007a0c */ /* 0x000fe20003f06070 */
[----:B------:R-:W-:Y:S01]  /*8490*/  BSSY B1, `(.L_x_5769) ;  /* 0x000002f000017945 */ /* 0x000fe20003800000 */
        /* <DEDUP_REMOVED lines=9> */
[----:B------:R-:W-:-:S02]  /*8530*/  CS2R R14, SRZ ;  /* 0x00000000000e7805 */ /* 0x000fc4000001ff00 */
        /* <DEDUP_REMOVED lines=8> */
.L_x_5771:
        /* <DEDUP_REMOVED lines=8> */
[----:B------:R-:W2:Y:S01]  /*8640*/  LDG.E.64 R14, [R14.64] ;  /* 0x000000240e0e7981 */ /* 0x000ea2000c1e1b00 */
[----:B------:R-:W-:-:S04]  /*8650*/  IMAD.WIDE.U32 R12, R13, 0x8, R26 ;  /* 0x000000080d0c7825 */ /* 0x000fc800078e001a */
[--C-:B------:R-:W-:Y:S02]  /*8660*/  IMAD.WIDE.U32 R18, R19, 0x8, R26.reuse ;  /* 0x0000000813127825 */ /* 0x100fe400078e001a */
[----:B------:R-:W3:Y:S02]  /*8670*/  LDG.E.64 R12, [R12.64] ;  /* 0x000000240c0c7981 */ /* 0x000ee4000c1e1b00 */
[----:B------:R-:W-:Y:S02]  /*8680*/  IMAD.WIDE.U32 R16, R17, 0x8, R26 ;  /* 0x0000000811107825 */ /* 0x000fe400078e001a */
[----:B------:R-:W4:Y:S04]  /*8690*/  LDG.E.64 R18, [R18.64] ;  /* 0x0000002412127981 */ /* 0x000f28000c1e1b00 */
[----:B------:R-:W5:Y:S01]  /*86a0*/  LDG.E.64 R16, [R16.64] ;  /* 0x0000002410107981 */ /* 0x000f62000c1e1b00 */
[----:B------:R-:W-:-:S05]  /*86b0*/  IADD3 R5, R5, c[0x0][0x17c], RZ ;  /* 0x00005f0005057a10 */ /* 0x000fca0007ffe0ff */
[----:B------:R-:W-:-:S05]  /*86c0*/  IMAD R20, R4, 0x3, R5 ;  /* 0x0000000304147824 */ /* 0x000fca00078e0205 */
[----:B------:R-:W-:Y:S01]  /*86d0*/  ISETP.GE.U32.AND P0, PT, R20, c[0x0][0x174], PT ;  /* 0x00005d0014007a0c */ /* 0x000fe20003f06070 */
[----:B--2---:R-:W-:Y:S02]  /*86e0*/  FADD.FTZ R21, R14, R21 ;  /* 0x000000150e157221 */ /* 0x004fe40000010000 */
[----:B------:R-:W-:Y:S02]  /*86f0*/  FADD.FTZ R11, R15, R11 ;  /* 0x0000000b0f0b7221 */ /* 0x000fe40000010000 */
[----:B---3--:R-:W-:Y:S02]  /*8700*/  FADD.FTZ R9, R12, R9 ;  /* 0x000000090c097221 */ /* 0x008fe40000010000 */
[----:B------:R-:W-:Y:S02]  /*8710*/  FADD.FTZ R8, R13, R8 ;  /* 0x000000080d087221 */ /* 0x000fe40000010000 */
[----:B----4-:R-:W-:Y:S02]  /*8720*/  FADD.FTZ R6, R18, R6 ;  /* 0x0000000612067221 */ /* 0x010fe40000010000 */
[----:B------:R-:W-:-:S02]  /*8730*/  FADD.FTZ R7, R19, R7 ;  /* 0x0000000713077221 */ /* 0x000fc40000010000 */
[----:B-----5:R-:W-:Y:S02]  /*8740*/  FADD.FTZ R23, R16, R23 ;  /* 0x0000001710177221 */ /* 0x020fe40000010000 */
[----:B------:R-:W-:Y:S01]  /*8750*/  FADD.FTZ R10, R17, R10 ;  /* 0x0000000a110a7221 */ /* 0x000fe20000010000 */
[----:B------:R-:W-:Y:S05]  /*8760*/  @!P0 BRA `(.L_x_5771) ;  /* 0xfffffe5000008947 */ /* 0x000fea000383ffff */
[----:B------:R-:W-:Y:S05]  /*8770*/  BSYNC B2 ;  /* 0x0000000000027941 */ /* 0x000fea0003800000 */
.L_x_5770:
[----:B------:R-:W-:Y:S05]  /*8780*/  BSYNC B1 ;  /* 0x0000000000017941 */ /* 0x000fea0003800000 */
.L_x_5769:
        /* <DEDUP_REMOVED lines=23> */
.L_x_5773:
[----:B------:R-:W-:Y:S05]  /*8900*/  BSYNC B1 ;  /* 0x0000000000017941 */ /* 0x000fea0003800000 */
.L_x_5772:
        /* <DEDUP_REMOVED lines=18> */
.L_x_5775:
[----:B------:R-:W-:Y:S05]  /*8a30*/  BSYNC B1 ;  /* 0x0000000000017941 */ /* 0x000fea0003800000 */
.L_x_5774:
[----:B------:R-:W-:Y:S02]  /*8a40*/  FADD.FTZ R8, R11, R8 ;  /* 0x000000080b087221 */ /* 0x000fe40000010000 */
[----:B------:R-:W-:Y:S02]  /*8a50*/  FADD.FTZ R9, R21, R9 ;  /* 0x0000000915097221 */ /* 0x000fe40000010000 */
[----:B------:R-:W-:Y:S02]  /*8a60*/  FADD.FTZ R7, R8, R7 ;  /* 0x0000000708077221 */ /* 0x000fe40000010000 */
[----:B------:R-:W-:Y:S02]  /*8a70*/  FADD.FTZ R6, R9, R6 ;  /* 0x0000000609067221 */ /* 0x000fe40000010000 */
[----:B-----5:R-:W-:-:S02]  /*8a80*/  FADD.FTZ R17, R7, R10 ;  /* 0x0000000a07117221 */ /* 0x020fc40000010000 */
[----:B------:R-:W-:Y:S01]  /*8a90*/  FADD.FTZ R16, R6, R23 ;  /* 0x0000001706107221 */ /* 0x000fe20000010000 */
[----:B------:R-:W-:Y:S05]  /*8aa0*/  BRA `(.L_x_5736) ;  /* 0x000005f000007947 */ /* 0x000fea0003800000 */
.L_x_5751:
        /* <DEDUP_REMOVED lines=11> */
[----:B------:R-:W-:Y:S01]  /*8b60*/  CS2R R12, SRZ ;  /* 0x00000000000c7805 */ /* 0x000fe2000001ff00 */
[----:B------:R-:W-:Y:S01]  /*8b70*/  MOV R4, c[0x0][0x16c] ;  /* 0x00005b0000047a02 */ /* 0x000fe20000000f00 */
[----:B------:R-:W-:Y:S01]  /*8b80*/  CS2R R14, SRZ ;  /* 0x00000000000e7805 */ /* 0x000fe2000001ff00 */
[----:B------:R-:W-:Y:S01]  /*8b90*/  MOV R16, c[0x0][0x168] ;  /* 0x00005a0000107a02 */ /* 0x000fe20000000f00 */
[----:B------:R-:W-:Y:S01]  /*8ba0*/  CS2R R8, SRZ ;  /* 0x0000000000087805 */ /* 0x000fe2000001ff00 */
[----:B------:R-:W-:-:S07]  /*8bb0*/  CS2R R10, SRZ ;  /* 0x00000000000a7805 */ /* 0x000fce000001ff00 */
        /* <DEDUP_REMOVED lines=8> */
.L_x_5778:
[C---:B------:R-:W-:Y:S01]  /*8c40*/  IADD3 R9, R17.reuse, c[0x0][0x17c], RZ ;  /* 0x00005f0011097a10 */ /* 0x040fe20007ffe0ff */
        /* <DEDUP_REMOVED lines=23> */
.L_x_5777:
[----:B------:R-:W-:Y:S05]  /*8dc0*/  BSYNC B1 ;  /* 0x0000000000017941 */ /* 0x000fea0003800000 */
.L_x_5776:
        /* <DEDUP_REMOVED lines=19> */
.L_x_5780:
[----:B------:R-:W-:Y:S05]  /*8f00*/  BSYNC B1 ;  /* 0x0000000000017941 */ /* 0x000fea0003800000 */
.L_x_5779:
        /* <DEDUP_REMOVED lines=18> */
.L_x_5782:
[----:B------:R-:W-:Y:S05]  /*9030*/  BSYNC B1 ;  /* 0x0000000000017941 */ /* 0x000fea0003800000 */
.L_x_5781:
[----:B------:R-:W-:Y:S02]  /*9040*/  FADD.FTZ R7, R7, R4 ;  /* 0x0000000407077221 */ /* 0x000fe40000010000 */
[----:B------:R-:W-:Y:S02]  /*9050*/  FADD.FTZ R6, R6, R5 ;  /* 0x0000000506067221 */ /* 0x000fe40000010000 */
[----:B------:R-:W-:Y:S02]  /*9060*/  FADD.FTZ R7, R7, R20 ;  /* 0x0000001407077221 */ /* 0x000fe40000010000 */
[----:B------:R-:W-:Y:S02]  /*9070*/  FADD.FTZ R19, R6, R19 ;  /* 0x0000001306137221 */ /* 0x000fe40000010000 */
[----:B------:R-:W-:-:S02]  /*9080*/  FADD.FTZ R17, R7, R18 ;  /* 0x0000001207117221 */ /* 0x000fc40000010000 */
[----:B------:R-:W-:Y:S02]  /*9090*/  FADD.FTZ R16, R19, R16 ;  /* 0x0000001013107221 */ /* 0x000fe40000010000 */
.L_x_5736:
[----:B------:R-:W-:Y:S05]  /*90a0*/  BSYNC B0 ;  /* 0x0000000000007941 */ /* 0x000fea0003800000 */
.L_x_5735:
        /* <DEDUP_REMOVED lines=9> */
.L_x_5784:
[----:B------:R-:W-:Y:S01]  /*9140*/  IADD3 R4, R0, R5, RZ ;  /* 0x0000000500047210 */ /* 0x000fe20007ffe0ff */
[----:B------:R-:W-:Y:S03]  /*9150*/  BAR.SYNC.DEFER_BLOCKING 0x0 ;  /* 0x0000000000007b1d */ /* 0x000fe60000010000 */
[----:B------:R-:W-:-:S04]  /*9160*/  ISETP.GE.U32.AND P0, PT, R4, c[0x0][0x4], PT ;  /* 0x0000010004007a0c */ /* 0x000fc80003f06070 */
[----:B------:R-:W-:-:S13]  /*9170*/  ISETP.GE.U32.OR P0, PT, R0, R5, P0 ;  /* 0x000000050000720c */ /* 0x000fda0000706470 */
[----:B------:R-:W-:-:S05]  /*9180*/  @!P0 IMAD R4, R4, c[0x0][0x0], R3 ;  /* 0x0000000004048a24 */ /* 0x000fca00078e0203 */
[----:B------:R-:W1:Y:S02]  /*9190*/  @!P0 LDS.64 R6, [R4.X8+0x10] ;  /* 0x0000100004068984 */ /* 0x000e640000008a00 */
[----:B-1----:R-:W-:Y:S02]  /*91a0*/  @!P0 FADD.FTZ R16, R16, R6 ;  /* 0x0000000610108221 */ /* 0x002fe40000010000 */
[----:B------:R-:W-:-:S05]  /*91b0*/  @!P0 FADD.FTZ R17, R17, R7 ;  /* 0x0000000711118221 */ /* 0x000fca0000010000 */
[----:B------:R1:W-:Y:S01]  /*91c0*/  @!P0 STS.64 [R2.X8+0x10], R16 ;  /* 0x0000101002008388 */ /* 0x0003e20000008a00 */
[----:B------:R-:W-:Y:S02]  /*91d0*/  ISETP.GT.AND P0, PT, R5, 0x1, PT ;  /* 0x000000010500780c */ /* 0x000fe40003f04270 */
[----:B------:R-:W-:-:S11]  /*91e0*/  SHF.R.S32.HI R5, RZ, 0x1, R5 ;  /* 0x00000001ff057819 */ /* 0x000fd60000011405 */
[----:B-1----:R-:W-:Y:S05]  /*91f0*/  @P0 BRA `(.L_x_5784) ;  /* 0xffffff4000000947 */ /* 0x002fea000383ffff */
.L_x_5783:
[----:B-1----:R-:W-:-:S13]  /*9200*/  ISETP.NE.AND P0, PT, RZ, c[0x0][0x188], PT ;  /* 0x00006200ff007a0c */ /* 0x002fda0003f05270 */
        /* <DEDUP_REMOVED lines=12> */
[----:B-1---5:R-:W-:Y:S02]  /*92d0*/  LEA R9, R5, 0x10, 0x3 ;  /* 0x0000001005097811 */ /* 0x022fe400078e18ff */
.L_x_5787:
[----:B------:R-:W-:Y:S01]  /*92e0*/  IMAD.IADD R2, R3, 0x1, R4 ;  /* 0x0000000103027824 */ /* 0x000fe200078e0204 */
[----:B------:R-:W-:Y:S04]  /*92f0*/  BAR.SYNC.DEFER_BLOCKING 0x0 ;  /* 0x0000000000007b1d */ /* 0x000fe80000010000 */
[----:B------:R-:W-:-:S04]  /*9300*/  ISETP.GE.U32.AND P0, PT, R2, c[0x0][0x0], PT ;  /* 0x0000000002007a0c */ /* 0x000fc80003f06070 */
[----:B------:R-:W-:-:S13]  /*9310*/  ISETP.GE.U32.OR P0, PT, R3, R4, P0 ;  /* 0x000000040300720c */ /* 0x000fda0000706470 */
[----:B------:R-:W-:Y:S02]  /*9320*/  @!P0 LEA R2, R4, R9, 0x3 ;  /* 0x0000000904028211 */ /* 0x000fe400078e18ff */
[----:B------:R-:W-:-:S03]  /*9330*/  SHF.R.S32.HI R4, RZ, 0x1, R4 ;  /* 0x00000001ff047819 */ /* 0x000fc60000011404 */
[----:B------:R-:W1:Y:S02]  /*9340*/  @!P0 LDS.64 R6, [R2] ;  /* 0x0000000002068984 */ /* 0x000e640000000a00 */
[----:B-1----:R-:W-:Y:S02]  /*9350*/  @!P0 FADD.FTZ R16, R16, R6 ;  /* 0x0000000610108221 */ /* 0x002fe40000010000 */
[----:B------:R-:W-:-:S05]  /*9360*/  @!P0 FADD.FTZ R17, R17, R7 ;  /* 0x0000000711118221 */ /* 0x000fca0000010000 */
[----:B------:R1:W-:Y:S01]  /*9370*/  @!P0 STS.64 [R5.X8+0x10], R16 ;  /* 0x0000101005008388 */ /* 0x0003e20000008a00 */
[----:B------:R-:W-:-:S13]  /*9380*/  ISETP.GE.AND P0, PT, R4, 0x20, PT ;  /* 0x000000200400780c */ /* 0x000fda0003f06270 */
[----:B-1----:R-:W-:Y:S05]  /*9390*/  @P0 BRA `(.L_x_5787) ;  /* 0xffffff4000000947 */ /* 0x002fea000383ffff */
[----:B------:R-:W-:-:S03]  /*93a0*/  MOV R2, 0x20 ;  /* 0x0000002000027802 */ /* 0x000fc60000000f00 */
.L_x_5786:
[----:B-1----:R-:W-:Y:S01]  /*93b0*/  BAR.SYNC.DEFER_BLOCKING 0x0 ;  /* 0x0000000000007b1d */ /* 0x002fe20000010000 */
[----:B------:R-:W-:-:S13]  /*93c0*/  ISETP.GE.AND P0, PT, R2, 0x2, PT ;  /* 0x000000020200780c */ /* 0x000fda0003f06270 */
[----:B------:R-:W-:Y:S05]  /*93d0*/  @!P0 BRA `(.L_x_5785) ;  /* 0x0000008000008947 */ /* 0x000fea0003800000 */
[----:B------:R-:W-:-:S05]  /*93e0*/  IMAD.MOV.U32 R5, RZ, RZ, 0x1 ;  /* 0x00000001ff057424 */ /* 0x000fca00078e00ff */
.L_x_5788:
[----:B------:R-:W1:Y:S04]  /*93f0*/  SHFL.DOWN PT, R7, R16, R5, 0x1f ;  /* 0x08001f0510077589 */ /* 0x000e6800000e0000 */
[----:B------:R2:W3:Y:S02]  /*9400*/  SHFL.DOWN PT, R4, R17, R5, 0x1f ;  /* 0x08001f0511047589 */ /* 0x0004e400000e0000 */
[----:B--2---:R-:W-:-:S04]  /*9410*/  SHF.L.U32 R5, R5, 0x1, RZ ;  /* 0x0000000105057819 */ /* 0x004fc800000006ff */
[----:B------:R-:W-:Y:S01]  /*9420*/  ISETP.GE.AND P0, PT, R5, R2, PT ;  /* 0x000000020500720c */ /* 0x000fe20003f06270 */
[----:B-1----:R-:W-:Y:S02]  /*9430*/  FADD.FTZ R16, R7, R16 ;  /* 0x0000001007107221 */ /* 0x002fe40000010000 */
[----:B---3--:R-:W-:-:S10]  /*9440*/  FADD.FTZ R17, R4, R17 ;  /* 0x0000001104117221 */ /* 0x008fd40000010000 */
[----:B------:R-:W-:Y:S05]  /*9450*/  @!P0 BRA `(.L_x_5788) ;  /* 0xffffff9000008947 */ /* 0x000fea000383ffff */
.L_x_5785:
[----:B------:R-:W-:Y:S01]  /*9460*/  ISETP.NE.AND P1, PT, RZ, c[0x0][0x344], PT ;  /* 0x0000d100ff007a0c */ /* 0x000fe20003f25270 */
[----:B-----5:R-:W-:-:S12]  /*9470*/  HFMA2.MMA R18, -RZ, RZ, 0, 0 ;  /* 0x00000000ff127435 */ /* 0x020fd800000001ff */
        /* <DEDUP_REMOVED lines=200> */
.L_x_5789:
        /* <DEDUP_REMOVED lines=13> */
[----:B------:R-:W-:-:S03]  /*a1d0*/  MOV R18, RZ ;  /* 0x000000ff00127202 */ /* 0x000fc60000000f00 */
[----:B------:R-:W-:-:S04]  /*a1e0*/  IMAD R7, R0, c[0x0][0x198], R7 ;  /* 0x0000660000077a24 */ /* 0x000fc800078e0207 */
[----:B-1----:R-:W-:Y:S01]  /*a1f0*/  IMAD R7, R2, c[0x0][0x180], R7 ;  /* 0x0000600002077a24 */ /* 0x002fe200078e0207 */
        /* <DEDUP_REMOVED lines=199> */
.L_x_5791:
        /* <DEDUP_REMOVED lines=11> */
.L_x_5793:
[----:B------:R-:W-:Y:S05]  /*af20*/  BSYNC B0 ;  /* 0x0000000000007941 */ /* 0x000fea0003800000 */
.L_x_5792:
[----:B------:R-:W-:-:S04]  /*af30*/  PRMT R6, R6, 0x9910, RZ ;  /* 0x0000991006067816 */ /* 0x000fc800000000ff */
        /* <DEDUP_REMOVED lines=25> */
[----:B------:R-:W-:-:S10]  /*b0d0*/  HFMA2.MMA R7, -RZ, RZ, 0, 2.384185791015625e-07 ;  /* 0x00000004ff077435 */ /* 0x000fd400000001ff */
[----:B------:R-:W-:-:S06]  /*b0e0*/  IMAD.WIDE.U32 R6, R2, R7, c[0x0][0x568] ;  /* 0x00015a0002067625 */ /* 0x000fcc00078e0007 */
        /* <DEDUP_REMOVED lines=12> */
.L_x_5795:
[----:B------:R-:W-:Y:S05]  /*b1b0*/  BSYNC B0 ;  /* 0x0000000000007941 */ /* 0x000fea0003800000 */
.L_x_5794:
        /* <DEDUP_REMOVED lines=22> */
.L_x_5800:
[----:B------:R-:W-:Y:S01]  /*b320*/  HFMA2.MMA R9, -RZ, RZ, 0, 4.76837158203125e-07 ;  /* 0x00000008ff097435 */ /* 0x000fe200000001ff */
[----:B------:R-:W-:-:S09]  /*b330*/  IMAD R8, R2, c[0x0][0x10], R11 ;  /* 0x0000040002087a24 */ /* 0x000fd200078e020b */
[----:B------:R-:W-:-:S06]  /*b340*/  IMAD.WIDE.U32 R8, R8, R9, c[0x0][0x560] ;  /* 0x0001580008087625 */ /* 0x000fcc00078e0009 */
[----:B------:R-:W2:Y:S01]  /*b350*/  LDG.E.64 R8, [R8.64] ;  /* 0x0000002408087981 */ /* 0x000ea2000c1e1b00 */
[----:B------:R-:W-:-:S05]  /*b360*/  MOV R10, c[0x0][0x0] ;  /* 0x00000000000a7a02 */ /* 0x000fca0000000f00 */
[----:B------:R-:W-:-:S05]  /*b370*/  IMAD R11, R10, c[0x0][0x4], R11 ;  /* 0x000001000a0b7a24 */ /* 0x000fca00078e020b */
[----:B------:R-:W-:Y:S01]  /*b380*/  ISETP.GE.U32.AND P0, PT, R11, c[0x0][0x184], PT ;  /* 0x000061000b007a0c */ /* 0x000fe20003f06070 */
[----:B--2---:R-:W-:Y:S02]  /*b390*/  FADD.FTZ R16, R8, R16 ;  /* 0x0000001008107221 */ /* 0x004fe40000010000 */
[----:B------:R-:W-:-:S10]  /*b3a0*/  FADD.FTZ R17, R9, R17 ;  /* 0x0000001109117221 */ /* 0x000fd40000010000 */
[----:B------:R-:W-:Y:S05]  /*b3b0*/  @!P0 BRA `(.L_x_5800) ;  /* 0xffffff6000008947 */ /* 0x000fea000383ffff */
.L_x_5799:
[----:B------:R-:W-:Y:S05]  /*b3c0*/  BSYNC B1 ;  /* 0x0000000000017941 */ /* 0x000fea0003800000 */
.L_x_5798:
[----:B------:R-:W-:Y:S05]  /*b3d0*/  BRA `(.L_x_5801) ;  /* 0x000000d000007947 */ /* 0x000fea0003800000 */
.L_x_5797:
[----:B------:R-:W-:-:S13]  /*b3e0*/  ISETP.GE.U32.AND P0, PT, R0, c[0x0][0x184], PT ;  /* 0x0000610000007a0c */ /* 0x000fda0003f06070 */
[----:B------:R-:W-:Y:S05]  /*b3f0*/  @P0 BRA `(.L_x_5801) ;  /* 0x000000b000000947 */ /* 0x000fea0003800000 */
[----:B------:R-:W-:-:S03]  /*b400*/  IMAD.MOV.U32 R11, RZ, RZ, R0 ;  /* 0x000000ffff0b7224 */ /* 0x000fc600078e0000 */
.L_x_5802:
[----:B------:R-:W-:Y:S01]  /*b410*/  HFMA2.MMA R9, -RZ, RZ, 0, 4.76837158203125e-07 ;  /* 0x00000008ff097435 */ /* 0x000fe200000001ff */
[----:B------:R-:W-:-:S04]  /*b420*/  IMAD R8, R2, c[0x0][0x10], R11 ;  /* 0x0000040002087a24 */ /* 0x000fc800078e020b */
[----:B------:R-:W-:-:S05]  /*b430*/  IMAD R8, R8, c[0x0][0x0], R3 ;  /* 0x0000000008087a24 */ /* 0x000fca00078e0203 */
[----:B------:R-:W-:-:S06]  /*b440*/  IMAD.WIDE.U32 R8, R8, R9, c[0x0][0x560] ;  /* 0x0001580008087625 */ /* 0x000fcc00078e0009 */
[----:B------:R-:W2:Y:S01]  /*b450*/  LDG.E.64 R8, [R8.64] ;  /* 0x0000002408087981 */ /* 0x000ea2000c1e1b00 */
[----:B------:R-:W-:-:S04]  /*b460*/  IADD3 R11, R11, c[0x0][0x4], RZ ;  /* 0x000001000b0b7a10 */ /* 0x000fc80007ffe0ff */
[----:B------:R-:W-:Y:S01]  /*b470*/  ISETP.GE.U32.AND P0, PT, R11, c[0x0][0x184], PT ;  /* 0x000061000b007a0c */ /* 0x000fe20003f06070 */
[----:B--2---:R-:W-:Y:S02]  /*b480*/  FADD.FTZ R16, R8, R16 ;  /* 0x0000001008107221 */ /* 0x004fe40000010000 */
[----:B------:R-:W-:-:S10]  /*b490*/  FADD.FTZ R17, R9, R17 ;  /* 0x0000001109117221 */ /* 0x000fd40000010000 */
[----:B------:R-:W-:Y:S05]  /*b4a0*/  @!P0 BRA `(.L_x_5802) ;  /* 0xffffff6000008947 */ /* 0x000fea000383ffff */
.L_x_5801:
[----:B------:R-:W-:Y:S05]  /*b4b0*/  BSYNC B0 ;  /* 0x0000000000007941 */ /* 0x000fea0003800000 */
.L_x_5796:
        /* <DEDUP_REMOVED lines=8> */
.L_x_5804:
[----:B------:R-:W-:Y:S01]  /*b540*/  IMAD.IADD R2, R0, 0x1, R9 ;  /* 0x0000000100027824 */ /* 0x000fe200078e0209 */
[----:B------:R-:W-:Y:S04]  /*b550*/  BAR.SYNC.DEFER_BLOCKING 0x0 ;  /* 0x0000000000007b1d */ /* 0x000fe80000010000 */
        /* <DEDUP_REMOVED lines=10> */
.L_x_5803:
        /* <DEDUP_REMOVED lines=13> */
.L_x_5807:
[----:B------:R-:W-:Y:S01]  /*b6d0*/  IADD3 R2, R3, R0, RZ ;  /* 0x0000000003027210 */ /* 0x000fe20007ffe0ff */
[----:B------:R-:W-:Y:S03]  /*b6e0*/  BAR.SYNC.DEFER_BLOCKING 0x0 ;  /* 0x0000000000007b1d */ /* 0x000fe60000010000 */
[----:B------:R-:W-:-:S04]  /*b6f0*/  ISETP.GE.U32.AND P0, PT, R2, c[0x0][0x0], PT ;  /* 0x0000000002007a0c */ /* 0x000fc80003f06070 */
[----:B------:R-:W-:-:S13]  /*b700*/  ISETP.GE.U32.OR P0, PT, R3, R0, P0 ;  /* 0x000000000300720c */ /* 0x000fda0000706470 */
[----:B------:R-:W-:Y:S01]  /*b710*/  @!P0 IMAD R2, R0, 0x8, R11 ;  /* 0x0000000800028824 */ /* 0x000fe200078e020b */
[----:B------:R-:W-:-:S04]  /*b720*/  SHF.R.S32.HI R0, RZ, 0x1, R0 ;  /* 0x00000001ff007819 */ /* 0x000fc80000011400 */
[----:B------:R-:W1:Y:S02]  /*b730*/  @!P0 LDS.64 R8, [R2] ;  /* 0x0000000002088984 */ /* 0x000e640000000a00 */
[----:B-1----:R-:W-:Y:S02]  /*b740*/  @!P0 FADD.FTZ R16, R16, R8 ;  /* 0x0000000810108221 */ /* 0x002fe40000010000 */
[----:B------:R-:W-:-:S05]  /*b750*/  @!P0 FADD.FTZ R17, R17, R9 ;  /* 0x0000000911118221 */ /* 0x000fca0000010000 */
[----:B------:R1:W-:Y:S01]  /*b760*/  @!P0 STS.64 [R13.X8+0x10], R16 ;  /* 0x000010100d008388 */ /* 0x0003e20000008a00 */
[----:B------:R-:W-:-:S13]  /*b770*/  ISETP.GE.AND P0, PT, R0, 0x20, PT ;  /* 0x000000200000780c */ /* 0x000fda0003f06270 */
[----:B-1----:R-:W-:Y:S05]  /*b780*/  @P0 BRA `(.L_x_5807) ;  /* 0xffffff4000000947 */ /* 0x002fea000383ffff */
[----:B------:R-:W-:-:S09]  /*b790*/  HFMA2.MMA R0, -RZ, RZ, 0, 1.9073486328125e-06 ;  /* 0x00000020ff007435 */ /* 0x000fd200000001ff */
.L_x_5806:
[----:B-1----:R-:W-:Y:S01]  /*b7a0*/  BAR.SYNC.DEFER_BLOCKING 0x0 ;  /* 0x0000000000007b1d */ /* 0x002fe20000010000 */
[----:B------:R-:W-:-:S13]  /*b7b0*/  ISETP.GE.AND P0, PT, R0, 0x2, PT ;  /* 0x000000020000780c */ /* 0x000fda0003f06270 */
[----:B------:R-:W-:Y:S05]  /*b7c0*/  @!P0 BRA `(.L_x_5805) ;  /* 0x0000008000008947 */ /* 0x000fea0003800000 */
[----:B------:R-:W-:-:S05]  /*b7d0*/  MOV R3, 0x1 ;  /* 0x0000000100037802 */ /* 0x000fca0000000f00 */
.L_x_5808:
[----:B------:R-:W1:Y:S04]  /*b7e0*/  SHFL.DOWN PT, R9, R16, R3, 0x1f ;  /* 0x08001f0310097589 */ /* 0x000e6800000e0000 */
[----:B------:R2:W3:Y:S02]  /*b7f0*/  SHFL.DOWN PT, R2, R17, R3, 0x1f ;  /* 0x08001f0311027589 */ /* 0x0004e400000e0000 */
[----:B--2---:R-:W-:-:S05]  /*b800*/  IMAD.SHL.U32 R3, R3, 0x2, RZ ;  /* 0x0000000203037824 */ /* 0x004fca00078e00ff */
[----:B------:R-:W-:Y:S01]  /*b810*/  ISETP.GE.AND P0, PT, R3, R0, PT ;  /* 0x000000000300720c */ /* 0x000fe20003f06270 */
[----:B-1----:R-:W-:Y:S02]  /*b820*/  FADD.FTZ R16, R9, R16 ;  /* 0x0000001009107221 */ /* 0x002fe40000010000 */
[----:B---3--:R-:W-:-:S10]  /*b830*/  FADD.FTZ R17, R2, R17 ;  /* 0x0000001102117221 */ /* 0x008fd40000010000 */
[----:B------:R-:W-:Y:S05]  /*b840*/  @!P0 BRA `(.L_x_5808) ;  /* 0xffffff9000008947 */ /* 0x000fea000383ffff */
.L_x_5805:
        /* <DEDUP_REMOVED lines=10> */
[----:B--2---:R-:W-:Y:S02]  /*b8f0*/  FADD.FTZ R16, R16, R2 ;  /* 0x0000000210107221 */ /* 0x004fe40000010000 */
[----:B------:R-:W-:Y:S02]  /*b900*/  FADD.FTZ R17, R17, R3 ;  /* 0x0000000311117221 */ /* 0x000fe40000010000 */
.L_x_5810:
        /* <DEDUP_REMOVED lines=23> */
.L_x_5812:
[----:B------:R-:W-:-:S04]  /*ba80*/  IADD3 R18, P0, R18, c[0x0][0x548], RZ ;  /* 0x0001520012127a10 */ /* 0x000fc80007f1e0ff */
[----:B------:R-:W-:-:S05]  /*ba90*/  IADD3.X R19, RZ, c[0x0][0x54c], RZ, P0, !PT ;  /* 0x00015300ff137a10 */ /* 0x000fca00007fe4ff */
[----:B------:R-:W-:Y:S01]  /*baa0*/  STG.E.64 [R18.64], R16 ;  /* 0x0000001012007986 */ /* 0x000fe2000c101b24 */
[----:B------:R-:W-:Y:S05]  /*bab0*/  EXIT ;  /* 0x000000000000794d */ /* 0x000fea0003800000 */
.L_x_5811:
[----:B------:R-:W-:Y:S01]  /*bac0*/  STG.E.64 [R4.64], R16 ;  /* 0x0000001004007986 */ /* 0x000fe2000c101b24 */
[----:B------:R-:W-:Y:S05]  /*bad0*/  EXIT ;  /* 0x000000000000794d */ /* 0x000fea0003800000 */
.L_x_5809:
[----:B------:R-:W-:Y:S01]  /*bae0*/  ISETP.NE.AND P0, PT, RZ, UR38, PT ;  /* 0x00000026ff007c0c */ /* 0x000fe2000bf05270 */
[----:B------:R-:W-:Y:S02]  /*baf0*/  ULDC.U8 UR4, c[0x0][0x579] ;  /* 0x00015e4000047ab9 */ /* 0x000fe40000000000 */
[----:B------:R-:W-:-:S10]  /*bb00*/  ISETP.NE.AND P1, PT, RZ, UR4, PT ;  /* 0x00000004ff007c0c */ /* 0x000fd4000bf25270 */
[----:B------:R-:W-:Y:S05]  /*bb10*/  @!P0 BRA `(.L_x_5813) ;  /* 0x0000003000008947 */ /* 0x000fea0003800000 */
[----:B------:R-:W2:Y:S02]  /*bb20*/  LDG.E.64 R2, [R6.64] ;  /* 0x0000002406027981 */ /* 0x000ea4000c1e1b00 */
[----:B--2---:R-:W-:Y:S02]  /*bb30*/  FADD.FTZ R16, R16, R2 ;  /* 0x0000000210107221 */ /* 0x004fe40000010000 */
[----:B------:R-:W-:Y:S02]  /*bb40*/  FADD.FTZ R17, R17, R3 ;  /* 0x0000000311117221 */ /* 0x000fe40000010000 */
.L_x_5813:
        /* <DEDUP_REMOVED lines=23> */
.L_x_5815:
[----:B------:R-:W-:-:S04]  /*bcc0*/  IADD3 R18, P0, R18, c[0x0][0x548], RZ ;  /* 0x0001520012127a10 */ /* 0x000fc80007f1e0ff */
[----:B------:R-:W-:-:S05]  /*bcd0*/  IADD3.X R19, RZ, c[0x0][0x54c], RZ, P0, !PT ;  /* 0x00015300ff137a10 */ /* 0x000fca00007fe4ff */
[----:B------:R-:W-:Y:S01]  /*bce0*/  STG.E.64 [R18.64], R16 ;  /* 0x0000001012007986 */ /* 0x000fe2000c101b24 */
[----:B------:R-:W-:Y:S05]  /*bcf0*/  EXIT ;  /* 0x000000000000794d */ /* 0x000fea0003800000 */
.L_x_5814:
[----:B------:R-:W-:Y:S01]  /*bd00*/  STG.E.64 [R6.64], R16 ;  /* 0x0000001006007986 */ /* 0x000fe2000c101b24 */
[----:B------:R-:W-:Y:S05]  /*bd10*/  EXIT ;  /* 0x000000000000794d */ /* 0x000fea0003800000 */
.L_x_5790:
        /* <DEDUP_REMOVED lines=19> */
.L_x_5817:
        /* <DEDUP_REMOVED lines=23> */
.L_x_5819:
[----:B------:R-:W-:-:S05]  /*bfc0*/  IADD3 R18, P0, R18, c[0x0][0x548], RZ ;  /* 0x0001520012127a10 */ /* 0x000fca0007f1e0ff */
[----:B------:R-:W-:-:S05]  /*bfd0*/  IMAD.X R19, RZ, RZ, c[0x0][0x54c], P0 ;  /* 0x00015300ff137624 */ /* 0x000fca00000e06ff */
[----:B------:R-:W-:Y:S01]  /*bfe0*/  STG.E.64 [R18.64], R16 ;  /* 0x0000001012007986 */ /* 0x000fe2000c101b24 */
[----:B------:R-:W-:Y:S05]  /*bff0*/  EXIT ;  /* 0x000000000000794d */ /* 0x000fea0003800000 */
.L_x_5818:
[----:B------:R-:W-:Y:S01]  /*c000*/  STG.E.64 [R4.64], R16 ;  /* 0x0000001004007986 */ /* 0x000fe2000c101b24 */
[----:B------:R-:W-:Y:S05]  /*c010*/  EXIT ;  /* 0x000000000000794d */ /* 0x000fea0003800000 */
.L_x_5816:
[----:B------:R-:W-:Y:S01]  /*c020*/  ISETP.NE.AND P0, PT, RZ, UR38, PT ;  /* 0x00000026ff007c0c */ /* 0x000fe2000bf05270 */
[----:B------:R-:W-:Y:S02]  /*c030*/  ULDC.U8 UR4, c[0x0][0x579] ;  /* 0x00015e4000047ab9 */ /* 0x000fe40000000000 */
[----:B------:R-:W-:-:S10]  /*c040*/  ISETP.NE.AND P1, PT, RZ, UR4, PT ;  /* 0x00000004ff007c0c */ /* 0x000fd4000bf25270 */
[----:B------:R-:W-:Y:S05]  /*c050*/  @!P0 BRA `(.L_x_5820) ;  /* 0x0000003000008947 */ /* 0x000fea0003800000 */
[----:B------:R-:W2:Y:S02]  /*c060*/  LDG.E.64 R2, [R6.64] ;  /* 0x0000002406027981 */ /* 0x000ea4000c1e1b00 */
[----:B--2---:R-:W-:Y:S02]  /*c070*/  FADD.FTZ R16, R16, R2 ;  /* 0x0000000210107221 */ /* 0x004fe40000010000 */
[----:B------:R-:W-:Y:S02]  /*c080*/  FADD.FTZ R17, R17, R3 ;  /* 0x0000000311117221 */ /* 0x000fe40000010000 */
.L_x_5820:
        /* <DEDUP_REMOVED lines=23> */
.L_x_5822:
[----:B------:R-:W-:-:S04]  /*c200*/  IADD3 R18, P0, R18, c[0x0][0x548], RZ ;  /* 0x0001520012127a10 */ /* 0x000fc80007f1e0ff */
[----:B------:R-:W-:-:S05]  /*c210*/  IADD3.X R19, RZ, c[0x0][0x54c], RZ, P0, !PT ;  /* 0x00015300ff137a10 */ /* 0x000fca00007fe4ff */
[----:B------:R-:W-:Y:S01]  /*c220*/  STG.E.64 [R18.64], R16 ;  /* 0x0000001012007986 */ /* 0x000fe2000c101b24 */
[----:B------:R-:W-:Y:S05]  /*c230*/  EXIT ;  /* 0x000000000000794d */ /* 0x000fea0003800000 */
.L_x_5821:
[----:B------:R-:W-:Y:S01]  /*c240*/  STG.E.64 [R6.64], R16 ;  /* 0x0000001006007986 */ /* 0x000fe2000c101b24 */
[----:B------:R-:W-:Y:S05]  /*c250*/  EXIT ;  /* 0x000000000000794d */ /* 0x000fea0003800000 */
.L_x_5823:
        /* <DEDUP_REMOVED lines=10> */
.L_x_8859:


//--------------------- .text._ZN2at6native13reduce_kernelILi256ELi2ENS0_8ReduceOpIN3c107complexIfEENS0_14func_wrapper_tIS5_NS0_55_GLOBAL__N__0955718d_22_SparseCsrTensorMath_cu_868dd54514ReductionAddOpIS5_EEEEjS5_Li4ELi4EEEEEvT1_ --------------------------
	.section	.text._ZN2at6native13reduce_kernelILi256ELi2ENS0_8ReduceOpIN3c107complexIfEENS0_14func_wrapper_tIS5_NS0_55_GLOBAL__N__0955718d_22_SparseCsrTensorMath_cu_868dd54514ReductionAddOpIS5_EEEEjS5_Li4ELi4EEEEEvT1_,"ax",@progbits
	.sectioninfo	@"SHI_REGISTERS=48"
	.align	128
.text._ZN2at6native13reduce_kernelILi256ELi2ENS0_8ReduceOpIN3c107complexIfEENS0_14func_wrapper_tIS5_NS0_55_GLOBAL__N__0955718d_22_SparseCsrTensorMath_cu_868dd54514ReductionAddOpIS5_EEEEjS5_Li4ELi4EEEEEvT1_:
        .type           _ZN2at6native13reduce_kernelILi256ELi2ENS0_8ReduceOpIN3c107complexIfEENS0_14func_wrapper_tIS5_NS0_55_GLOBAL__N__0955718d_22_SparseCsrTensorMath_cu_868dd54514ReductionAddOpIS5_EEEEjS5_Li4ELi4EEEEEvT1_,@function
        .size           _ZN2at6native13reduce_kernelILi256ELi2ENS0_8ReduceOpIN3c107complexIfEENS0_14func_wrapper_tIS5_NS0_55_GLOBAL__N__0955718d_22_SparseCsrTensorMath_cu_868dd54514ReductionAddOpIS5_EEEEjS5_Li4ELi4EEEEEvT1_,(.L_x_8860 - _ZN2at6native13reduce_kernelILi256ELi2ENS0_8ReduceOpIN3c107complexIfEENS0_14func_wrapper_tIS5_NS0_55_GLOBAL__N__0955718d_22_SparseCsrTensorMath_cu_868dd54514ReductionAddOpIS5_EEEEjS5_Li4ELi4EEEEEvT1_)
        .other          _ZN2at6native13reduce_kernelILi256ELi2ENS0_8ReduceOpIN3c107complexIfEENS0_14func_wrapper_tIS5_NS0_55_GLOBAL__N__0955718d_22_SparseCsrTensorMath_cu_868dd54514ReductionAddOpIS5_EEEEjS5_Li4ELi4EEEEEvT1_,@"STO_CUDA_ENTRY STV_DEFAULT"
_ZN2at6native13reduce_kernelILi256ELi2ENS0_8ReduceOpIN3c107complexIfEENS0_14func_wrapper_tIS5_NS0_55_GLOBAL__N__0955718d_22_SparseCsrTensorMath_cu_868dd54514ReductionAddOpIS5_EEEEjS5_Li4ELi4EEEEEvT1_:
        /* <DEDUP_REMOVED lines=209> */
.L_x_5824:
        /* <DEDUP_REMOVED lines=63> */
.L_x_5833:
[----:B------:R-:W-:Y:S05]  /*1100*/  BSYNC B2 ;  /* 0x0000000000027941 */ /* 0x000fea0003800000 */
.L_x_5832:
        /* <DEDUP_REMOVED lines=8> */
[----:B--2---:R-:W-:Y:S02]  /*1190*/  FADD.FTZ R0, R5, c[0x0][0x16c] ;  /* 0x00005b0005007621 */ /* 0x004fe40000010000 */
[----:B------:R-:W-:Y:S02]  /*11a0*/  FADD.FTZ R3, R4, c[0x0][0x168] ;  /* 0x00005a0004037621 */ /* 0x000fe40000010000 */
.L_x_5831:
[----:B------:R-:W-:Y:S05]  /*11b0*/  BSYNC B1 ;  /* 0x0000000000017941 */ /* 0x000fea0003800000 */
.L_x_5830:
[C---:B------:R-:W-:Y:S02]  /*11c0*/  IADD3 R5, P0, -R6.reuse, 0x4, RZ ;  /* 0x0000000406057810 */ /* 0x040fe40007f1e1ff */
[----:B------:R-:W-:Y:S02]  /*11d0*/  IADD3 R12, R6, c[0x0][0x174], RZ ;  /* 0x00005d00060c7a10 */ /* 0x000fe40007ffe0ff */
[----:B------:R-:W-:Y:S02]  /*11e0*/  LEA R28, P1, R5, R28, 0x3 ;  /* 0x0000001c051c7211 */ /* 0x000fe400078218ff */
[----:B------:R-:W-:-:S02]  /*11f0*/  IADD3.X R4, RZ, -0x1, RZ, P0, !PT ;  /* 0xffffffffff047810 */ /* 0x000fc400007fe4ff */
[----:B------:R-:W-:Y:S02]  /*1200*/  IADD3 R12, R12, -0x4, RZ ;  /* 0xfffffffc0c0c7810 */ /* 0x000fe40007ffe0ff */
[----:B------:R-:W-:Y:S02]  /*1210*/  LEA.HI.X R29, R5, R29, R4, 0x3, P1 ;  /* 0x0000001d051d7211 */ /* 0x000fe400008f1c04 */
.L_x_5829:
[----:B------:R-:W-:Y:S05]  /*1220*/  BSYNC B0 ;  /* 0x0000000000007941 */ /* 0x000fea0003800000 */
.L_x_5828:
        /* <DEDUP_REMOVED lines=15> */
[----:B------:R-:W-:Y:S01]  /*1320*/  IMAD.MOV.U32 R20, RZ, RZ, c[0x0][0x16c] ;  /* 0x00005b00ff147624 */ /* 0x000fe200078e00ff */
[----:B------:R-:W-:Y:S01]  /*1330*/  MOV R23, c[0x0][0x168] ;  /* 0x00005a0000177a02 */ /* 0x000fe20000000f00 */
[----:B------:R-:W-:Y:S01]  /*1340*/  IMAD.MOV.U32 R22, RZ, RZ, c[0x0][0x16c] ;  /* 0x00005b00ff167624 */ /* 0x000fe200078e00ff */
[----:B------:R-:W-:Y:S02]  /*1350*/  MOV R24, c[0x0][0x168] ;  /* 0x00005a0000187a02 */ /* 0x000fe40000000f00 */
.L_x_5836:
        /* <DEDUP_REMOVED lines=15> */
.L_x_5835:
[----:B------:R-:W-:Y:S05]  /*1450*/  BSYNC B0 ;  /* 0x0000000000007941 */ /* 0x000fea0003800000 */
.L_x_5834:
        /* <DEDUP_REMOVED lines=8> */
.L_x_5838:
[----:B------:R-:W-:Y:S05]  /*14e0*/  BSYNC B0 ;  /* 0x0000000000007941 */ /* 0x000fea0003800000 */
.L_x_5837:
        /* <DEDUP_REMOVED lines=12> */
.L_x_5840:
[----:B------:R-:W-:Y:S05]  /*15b0*/  BSYNC B0 ;  /* 0x0000000000007941 */ /* 0x000fea0003800000 */
.L_x_5839:
[----:B------:R-:W-:Y:S01]  /*15c0*/  FADD.FTZ R5, R22, R0 ;  /* 0x0000000016057221 */ /* 0x000fe20000010000 */
[----:B------:R-:W-:Y:S01]  /*15d0*/  CS2R R26, SRZ ;  /* 0x00000000001a7805 */ /* 0x000fe2000001ff00 */
[----:B------:R-:W-:Y:S02]  /*15e0*/  FADD.FTZ R24, R24, R3 ;  /* 0x0000000318187221 */ /* 0x000fe40000010000 */
[----:B------:R-:W-:Y:S02]  /*15f0*/  FADD.FTZ R5, R5, R20 ;  /* 0x0000001405057221 */ /* 0x000fe40000010000 */
[----:B------:R-:W-:-:S02]  /*1600*/  FADD.FTZ R24, R24, R23 ;  /* 0x0000001718187221 */ /* 0x000fc40000010000 */
[----:B------:R-:W-:Y:S02]  /*1610*/  FADD.FTZ R25, R5, R16 ;  /* 0x0000001005197221 */ /* 0x000fe40000010000 */
[----:B------:R-:W-:Y:S01]  /*1620*/  FADD.FTZ R24, R24, R13 ;  /* 0x0000000d18187221 */ /* 0x000fe20000010000 */
[----:B------:R-:W-:Y:S05]  /*1630*/  BRA `(.L_x_5826) ;  /* 0x000084d000007947 */ /* 0x000fea0003800000 */
.L_x_5827:
        /* <DEDUP_REMOVED lines=54> */
.L_x_5850:
[----:B------:R-:W-:Y:S01]  /*19a0*/  HFMA2.MMA R11, -RZ, RZ, 0, 0 ;  /* 0x00000000ff0b7435 */ /* 0x000fe200000001ff */
[----:B------:R-:W-:Y:S01]  /*19b0*/  IMAD.MOV.U32 R14, RZ, RZ, RZ ;  /* 0x000000ffff0e7224 */ /* 0x000fe200078e00ff */
[----:B------:R-:W-:Y:S08]  /*19c0*/  @!P0 BRA `(.L_x_5845) ;  /* 0x00000d4000008947 */ /* 0x000ff00003800000 */
[----:B------:R-:W-:Y:S01]  /*19d0*/  MOV R9, R5 ;  /* 0x0000000500097202 */ /* 0x000fe20000000f00 */
[----:B------:R-:W-:-:S02]  /*19e0*/  IMAD.MOV.U32 R8, RZ, RZ, RZ ;  /* 0x000000ffff087224 */ /* 0x000fc400078e00ff */
        /* <DEDUP_REMOVED lines=210> */
.L_x_5845:
        /* <DEDUP_REMOVED lines=228> */
.L_x_5846:
        /* <DEDUP_REMOVED lines=219> */
.L_x_5847:
        /* <DEDUP_REMOVED lines=217> */
.L_x_5848:
[----:B------:R-:W-:-:S04]  /*5090*/  LOP3.LUT R25, R27, 0xfffffff0, RZ, 0xc0, !PT ;  /* 0xfffffff01b197812 */ /* 0x000fc800078ec0ff */
[----:B------:R-:W-:-:S04]  /*50a0*/  IADD3 R24, P1, R28, R25, RZ ;  /* 0x000000191c187210 */ /* 0x000fc80007f3e0ff */
[----:B------:R-:W-:-:S06]  /*50b0*/  IADD3.X R25, RZ, R29, RZ, P1, !PT ;  /* 0x0000001dff197210 */ /* 0x000fcc0000ffe4ff */
[----:B------:R-:W2:Y:S01]  /*50c0*/  LDG.E.128 R24, [R24.64] ;  /* 0x0000002418187981 */ /* 0x000ea2000c1e1d00 */
        /* <DEDUP_REMOVED lines=10> */
[----:B------:R-:W-:Y:S02]  /*5170*/  FADD.FTZ R39, R14, R39 ;  /* 0x000000270e277221 */ /* 0x000fe40000010000 */
[----:B------:R-:W-:Y:S02]  /*5180*/  FADD.FTZ R32, R15, R32 ;  /* 0x000000200f207221 */ /* 0x000fe40000010000 */
[----:B------:R-:W-:Y:S02]  /*5190*/  FADD.FTZ R41, R20, R41 ;  /* 0x0000002914297221 */ /* 0x000fe40000010000 */
[----:B------:R-:W-:-:S02]  /*51a0*/  FADD.FTZ R36, R21, R36 ;  /* 0x0000002415247221 */ /* 0x000fc40000010000 */
[----:B------:R-:W-:Y:S02]  /*51b0*/  FADD.FTZ R43, R22, R43 ;  /* 0x0000002b162b7221 */ /* 0x000fe40000010000 */
[----:B------:R-:W-:Y:S02]  /*51c0*/  FADD.FTZ R38, R23, R38 ;  /* 0x0000002617267221 */ /* 0x000fe40000010000 */
[----:B--2---:R-:W-:Y:S02]  /*51d0*/  FADD.FTZ R7, R24, R7 ;  /* 0x0000000718077221 */ /* 0x004fe40000010000 */
[----:B------:R-:W-:Y:S02]  /*51e0*/  FADD.FTZ R4, R25, R4 ;  /* 0x0000000419047221 */ /* 0x000fe40000010000 */
[----:B------:R-:W-:Y:S02]  /*51f0*/  FADD.FTZ R3, R26, R3 ;  /* 0x000000031a037221 */ /* 0x000fe40000010000 */
[----:B------:R-:W-:Y:S01]  /*5200*/  FADD.FTZ R0, R27, R0 ;  /* 0x000000001b007221 */ /* 0x000fe20000010000 */
[----:B------:R-:W-:Y:S01]  /*5210*/  @P1 CALL.REL.NOINC `(.L_x_5849) ;  /* 0x0000001000001944 */ /* 0x000fe20003c00000 */
[----:B------:R-:W-:Y:S05]  /*5220*/  BRA `(.L_x_5850) ;  /* 0xffffc77000007947 */ /* 0x000fea000383ffff */
.L_x_5849:
[----:B------:R-:W-:Y:S05]  /*5230*/  BSYNC B1 ;  /* 0x0000000000017941 */ /* 0x000fea0003800000 */
.L_x_5844:
[----:B------:R-:W-:Y:S05]  /*5240*/  BSYNC B0 ;  /* 0x0000000000007941 */ /* 0x000fea0003800000 */
.L_x_5843:
        /* <DEDUP_REMOVED lines=205> */
.L_x_5853:
        /* <DEDUP_REMOVED lines=207> */
.L_x_5854:
        /* <DEDUP_REMOVED lines=207> */
.L_x_5855:
        /* <DEDUP_REMOVED lines=207> */
.L_x_5856:
[----:B------:R-:W-:-:S04]  /*85f0*/  LOP3.LUT R25, R40, 0xfffffff0, RZ, 0xc0, !PT ;  /* 0xfffffff028197812 */ /* 0x000fc800078ec0ff */
[----:B------:R-:W-:-:S04]  /*8600*/  IADD3 R24, P1, R28, R25, RZ ;  /* 0x000000191c187210 */ /* 0x000fc80007f3e0ff */
[----:B------:R-:W-:-:S06]  /*8610*/  IADD3.X R25, RZ, R29, RZ, P1, !PT ;  /* 0x0000001dff197210 */ /* 0x000fcc0000ffe4ff */
[----:B------:R-:W5:Y:S03]  /*8620*/  LDG.E.128 R24, [R24.64] ;  /* 0x0000002418187981 */ /* 0x000f66000c1e1d00 */
.L_x_5852:
[----:B------:R-:W-:Y:S05]  /*8630*/  BSYNC B0 ;  /* 0x0000000000007941 */ /* 0x000fea0003800000 */
.L_x_5851:
[----:B------:R-:W-:Y:S01]  /*8640*/  BSSY B0, `(.L_x_5857) ;  /* 0x000001a000007945 */ /* 0x000fe20003800000 */
[----:B------:R-:W-:Y:S05]  /*8650*/  @P0 BRA `(.L_x_5858) ;  /* 0x0000018000000947 */ /* 0x000fea0003800000 */
[----:B------:R-:W-:Y:S01]  /*8660*/  IADD3 R5, R5, c[0x0][0x17c], RZ ;  /* 0x00005f0005057a10 */ /* 0x000fe20007ffe0ff */
[----:B-----5:R-:W-:Y:S02]  /*8670*/  FADD.FTZ R31, R31, R8 ;  /* 0x000000081f1f7221 */ /* 0x020fe40000010000 */
[----:B------:R-:W-:Y:S01]  /*8680*/  FADD.FTZ R6, R6, R9 ;  /* 0x0000000906067221 */ /* 0x000fe20000010000 */
[----:B------:R-:W-:Y:S01]  /*8690*/  ISETP.GE.U32.AND P0, PT, R5, c[0x0][0x174], PT ;  /* 0x00005d0005007a0c */ /* 0x000fe20003f06070 */
[----:B------:R-:W-:Y:S02]  /*86a0*/  FADD.FTZ R33, R33, R10 ;  /* 0x0000000a21217221 */ /* 0x000fe40000010000 */
[----:B------:R-:W-:-:S10]  /*86b0*/  FADD.FTZ R16, R16, R11 ;  /* 0x0000000b10107221 */ /* 0x000fd40000010000 */
[----:B------:R-:W-:Y:S05]  /*86c0*/  @P0 BRA `(.L_x_5858) ;  /* 0x0000011000000947 */ /* 0x000fea0003800000 */
[----:B------:R-:W-:Y:S01]  /*86d0*/  IADD3 R5, R5, c[0x0][0x17c], RZ ;  /* 0x00005f0005057a10 */ /* 0x000fe20007ffe0ff */
[----:B------:R-:W-:Y:S02]  /*86e0*/  FADD.FTZ R37, R37, R12 ;  /* 0x0000000c25257221 */ /* 0x000fe40000010000 */
        /* <DEDUP_REMOVED lines=11> */
[----:B------:R-:W-:Y:S02]  /*87a0*/  @!P0 FADD.FTZ R7, R7, R24 ;  /* 0x0000001807078221 */ /* 0x000fe40000010000 */
[----:B------:R-:W-:Y:S02]  /*87b0*/  @!P0 FADD.FTZ R4, R4, R25 ;  /* 0x0000001904048221 */ /* 0x000fe40000010000 */
[----:B------:R-:W-:Y:S02]  /*87c0*/  @!P0 FADD.FTZ R3, R3, R26 ;  /* 0x0000001a03038221 */ /* 0x000fe40000010000 */
[----:B------:R-:W-:Y:S02]  /*87d0*/  @!P0 FADD.FTZ R0, R0, R27 ;  /* 0x0000001b00008221 */ /* 0x000fe40000010000 */
.L_x_5858:
[----:B------:R-:W-:Y:S05]  /*87e0*/  BSYNC B0 ;  /* 0x0000000000007941 */ /* 0x000fea0003800000 */
.L_x_5857:
[----:B------:R-:W-:Y:S02]  /*87f0*/  FADD.FTZ R5, R30, R6 ;  /* 0x000000061e057221 */ /* 0x000fe40000010000 */
[----:B-----5:R-:W-:Y:S02]  /*8800*/  FADD.FTZ R9, R32, R16 ;  /* 0x0000001020097221 */ /* 0x020fe40000010000 */
        /* <DEDUP_REMOVED lines=9> */
[----:B------:R-:W-:Y:S01]  /*88a0*/  FADD.FTZ R24, R6, R7 ;  /* 0x0000000706187221 */ /* 0x000fe20000010000 */
[----:B------:R-:W-:Y:S05]  /*88b0*/  BRA `(.L_x_5826) ;  /* 0x0000125000007947 */ /* 0x000fea0003800000 */
.L_x_5842:
        /* <DEDUP_REMOVED lines=40> */
.L_x_5861:
        /* <DEDUP_REMOVED lines=22> */
[----:B--2---:R-:W-:Y:S02]  /*8ca0*/  FADD.FTZ R31, R12, R31 ;  /* 0x0000001f0c1f7221 */ /* 0x004fe40000010000 */
[----:B------:R-:W-:Y:S02]  /*8cb0*/  FADD.FTZ R16, R13, R16 ;  /* 0x000000100d107221 */ /* 0x000fe40000010000 */
[----:B------:R-:W-:Y:S02]  /*8cc0*/  FADD.FTZ R33, R14, R33 ;  /* 0x000000210e217221 */ /* 0x000fe40000010000 */
[----:B------:R-:W-:Y:S02]  /*8cd0*/  FADD.FTZ R30, R15, R30 ;  /* 0x0000001e0f1e7221 */ /* 0x000fe40000010000 */
[----:B---3--:R-:W-:Y:S02]  /*8ce0*/  FADD.FTZ R35, R8, R35 ;  /* 0x0000002308237221 */ /* 0x008fe40000010000 */
[----:B------:R-:W-:-:S02]  /*8cf0*/  FADD.FTZ R32, R9, R32 ;  /* 0x0000002009207221 */ /* 0x000fc40000010000 */
[----:B------:R-:W-:Y:S02]  /*8d00*/  FADD.FTZ R37, R10, R37 ;  /* 0x000000250a257221 */ /* 0x000fe40000010000 */
[----:B------:R-:W-:Y:S02]  /*8d10*/  FADD.FTZ R34, R11, R34 ;  /* 0x000000220b227221 */ /* 0x000fe40000010000 */
[----:B----4-:R-:W-:Y:S02]  /*8d20*/  FADD.FTZ R39, R24, R39 ;  /* 0x0000002718277221 */ /* 0x010fe40000010000 */
[----:B------:R-:W-:Y:S02]  /*8d30*/  FADD.FTZ R36, R25, R36 ;  /* 0x0000002419247221 */ /* 0x000fe40000010000 */
[----:B------:R-:W-:Y:S02]  /*8d40*/  FADD.FTZ R41, R26, R41 ;  /* 0x000000291a297221 */ /* 0x000fe40000010000 */
[----:B------:R-:W-:-:S02]  /*8d50*/  FADD.FTZ R38, R27, R38 ;  /* 0x000000261b267221 */ /* 0x000fc40000010000 */
[----:B-----5:R-:W-:Y:S02]  /*8d60*/  FADD.FTZ R7, R20, R7 ;  /* 0x0000000714077221 */ /* 0x020fe40000010000 */
[----:B------:R-:W-:Y:S02]  /*8d70*/  FADD.FTZ R4, R21, R4 ;  /* 0x0000000415047221 */ /* 0x000fe40000010000 */
[----:B------:R-:W-:Y:S02]  /*8d80*/  FADD.FTZ R3, R22, R3 ;  /* 0x0000000316037221 */ /* 0x000fe40000010000 */
[----:B------:R-:W-:Y:S01]  /*8d90*/  FADD.FTZ R0, R23, R0 ;  /* 0x0000000017007221 */ /* 0x000fe20000010000 */
[----:B------:R-:W-:Y:S05]  /*8da0*/  @!P0 BRA `(.L_x_5861) ;  /* 0xfffffd9000008947 */ /* 0x000fea000383ffff */
[----:B------:R-:W-:Y:S05]  /*8db0*/  BSYNC B1 ;  /* 0x0000000000017941 */ /* 0x000fea0003800000 */
.L_x_5860:
[----:B------:R-:W-:Y:S05]  /*8dc0*/  BSYNC B0 ;  /* 0x0000000000007941 */ /* 0x000fea0003800000 */
.L_x_5859:
        /* <DEDUP_REMOVED lines=27> */
.L_x_5863:
[----:B------:R-:W-:Y:S05]  /*8f80*/  BSYNC B0 ;  /* 0x0000000000007941 */ /* 0x000fea0003800000 */
.L_x_5862:
[----:B------:R-:W-:Y:S01]  /*8f90*/  BSSY B0, `(.L_x_5864) ;  /* 0x000001a000007945 */ /* 0x000fe20003800000 */
[----:B------:R-:W-:Y:S05]  /*8fa0*/  @P1 BRA `(.L_x_5865) ;  /* 0x0000018000001947 */ /* 0x000fea0003800000 */
[----:B------:R-:W-:Y:S01]  /*8fb0*/  IADD3 R5, R5, c[0x0][0x17c], RZ ;  /* 0x00005f0005057a10 */ /* 0x000fe20007ffe0ff */
[----:B-----5:R-:W-:Y:S02]  /*8fc0*/  FADD.FTZ R31, R31, R12 ;  /* 0x0000000c1f1f7221 */ /* 0x020fe40000010000 */
[----:B------:R-:W-:Y:S01]  /*8fd0*/  FADD.FTZ R16, R16, R13 ;  /* 0x0000000d10107221 */ /* 0x000fe20000010000 */
[----:B------:R-:W-:Y:S01]  /*8fe0*/  ISETP.GE.U32.AND P0, PT, R5, c[0x0][0x174], PT ;  /* 0x00005d0005007a0c */ /* 0x000fe20003f06070 */
[----:B------:R-:W-:-:S02]  /*8ff0*/  FADD.FTZ R33, R33, R14 ;  /* 0x0000000e21217221 */ /* 0x000fc40000010000 */
        /* <DEDUP_REMOVED lines=19> */
.L_x_5865:
[----:B------:R-:W-:Y:S05]  /*9130*/  BSYNC B0 ;  /* 0x0000000000007941 */ /* 0x000fea0003800000 */
.L_x_5864:
[----:B-----5:R-:W-:Y:S02]  /*9140*/  FADD.FTZ R9, R30, R34 ;  /* 0x000000221e097221 */ /* 0x020fe40000010000 */
        /* <DEDUP_REMOVED lines=12> */
.L_x_5841:
        /* <DEDUP_REMOVED lines=44> */
.L_x_5868:
[----:B------:R-:W-:Y:S02]  /*94d0*/  IADD3 R4, R41, c[0x0][0x17c], RZ ;  /* 0x00005f0029047a10 */ /* 0x000fe40007ffe0ff */
[----:B------:R-:W-:Y:S02]  /*94e0*/  SHF.R.U32.HI R9, RZ, 0x1, R41 ;  /* 0x00000001ff097819 */ /* 0x000fe40000011629 */
[----:B------:R-:W-:-:S02]  /*94f0*/  IADD3 R41, R4, c[0x0][0x17c], RZ ;  /* 0x00005f0004297a10 */ /* 0x000fc40007ffe0ff */
[----:B------:R-:W-:Y:S01]  /*9500*/  SHF.R.U32.HI R5, RZ, 0x1, R4 ;  /* 0x00000001ff057819 */ /* 0x000fe20000011604 */
[----:B------:R-:W-:Y:S01]  /*9510*/  IMAD.WIDE.U32 R8, R9, 0x10, R28 ;  /* 0x0000001009087825 */ /* 0x000fe200078e001c */
[----:B------:R-:W-:Y:S02]  /*9520*/  SHF.R.U32.HI R21, RZ, 0x1, R41 ;  /* 0x00000001ff157819 */ /* 0x000fe40000011629 */
[----:B------:R-:W-:Y:S01]  /*9530*/  IADD3 R41, R41, c[0x0][0x17c], RZ ;  /* 0x00005f0029297a10 */ /* 0x000fe20007ffe0ff */
[----:B------:R-:W-:Y:S02]  /*9540*/  IMAD.WIDE.U32 R4, R5, 0x10, R28 ;  /* 0x0000001005047825 */ /* 0x000fe400078e001c */
[----:B------:R-:W2:Y:S01]  /*9550*/  LDG.E.128 R8, [R8.64] ;  /* 0x0000002408087981 */ /* 0x000ea2000c1e1d00 */
        /* <DEDUP_REMOVED lines=27> */
.L_x_5867:
[----:B------:R-:W-:Y:S05]  /*9710*/  BSYNC B0 ;  /* 0x0000000000007941 */ /* 0x000fea0003800000 */
.L_x_5866:
        /* <DEDUP_REMOVED lines=23> */
.L_x_5870:
[----:B------:R-:W-:Y:S05]  /*9890*/  BSYNC B0 ;  /* 0x0000000000007941 */ /* 0x000fea0003800000 */
.L_x_5869:
        /* <DEDUP_REMOVED lines=26> */
.L_x_5872:
[----:B------:R-:W-:Y:S05]  /*9a40*/  BSYNC B0 ;  /* 0x0000000000007941 */ /* 0x000fea0003800000 */
.L_x_5871:
        /* <DEDUP_REMOVED lines=12> */
.L_x_5826:
[----:B------:R-:W-:Y:S05]  /*9b10*/  BSYNC B6 ;  /* 0x0000000000067941 */ /* 0x000fea0003800000 */
.L_x_5825:
        /* <DEDUP_REMOVED lines=8> */
[----:B-1----:R-:W-:-:S05]  /*9ba0*/  MOV R3, UR4 ;  /* 0x0000000400037c02 */ /* 0x002fca0008000f00 */
.L_x_5874:
[----:B------:R-:W-:Y:S01]  /*9bb0*/  IMAD.IADD R4, R2, 0x1, R3 ;  /* 0x0000000102047824 */ /* 0x000fe200078e0203 */
[----:B------:R-:W-:Y:S01]  /*9bc0*/  WARPSYNC 0xffffffff ;  /* 0xffffffff00007948 */ /* 0x000fe20003800000 */
[----:B------:R-:W-:Y:S03]  /*9bd0*/  BAR.SYNC.DEFER_BLOCKING 0x0 ;  /* 0x0000000000007b1d */ /* 0x000fe60000010000 */
[----:B------:R-:W-:-:S04]  /*9be0*/  ISETP.GE.U32.AND P0, PT, R4, c[0x0][0x4], PT ;  /* 0x0000010004007a0c */ /* 0x000fc80003f06070 */
[----:B------:R-:W-:-:S13]  /*9bf0*/  ISETP.GE.U32.OR P0, PT, R2, R3, P0 ;  /* 0x000000030200720c */ /* 0x000fda0000706470 */
[----:B------:R-:W-:-:S06]  /*9c00*/  @!P0 IMAD R4, R4, c[0x0][0x0], R17 ;  /* 0x0000000004048a24 */ /* 0x000fcc00078e0211 */
[----:B-1----:R-:W1:Y:S02]  /*9c10*/  @!P0 LDS.128 R4, [R4.X16+0x10] ;  /* 0x0000100004048984 */ /* 0x002e64000000cc00 */
[----:B-1----:R-:W-:Y:S02]  /*9c20*/  @!P0 FADD.FTZ R24, R24, R4 ;  /* 0x0000000418188221 */ /* 0x002fe40000010000 */
[----:B------:R-:W-:Y:S02]  /*9c30*/  @!P0 FADD.FTZ R25, R25, R5 ;  /* 0x0000000519198221 */ /* 0x000fe40000010000 */
[----:B------:R-:W-:Y:S02]  /*9c40*/  @!P0 FADD.FTZ R26, R26, R6 ;  /* 0x000000061a1a8221 */ /* 0x000fe40000010000 */
[----:B------:R-:W-:-:S05]  /*9c50*/  @!P0 FADD.FTZ R27, R27, R7 ;  /* 0x000000071b1b8221 */ /* 0x000fca0000010000 */
[----:B------:R1:W-:Y:S01]  /*9c60*/  @!P0 STS.128 [R0.X16+0x10], R24 ;  /* 0x0000101800008388 */ /* 0x0003e2000000cc00 */
[----:B------:R-:W-:Y:S02]  /*9c70*/  ISETP.GT.AND P0, PT, R3, 0x1, PT ;  /* 0x000000010300780c */ /* 0x000fe40003f04270 */
[----:B------:R-:W-:-:S11]  /*9c80*/  SHF.R.S32.HI R3, RZ, 0x1, R3 ;  /* 0x00000001ff037819 */ /* 0x000fd60000011403 */
[----:B------:R-:W-:Y:S05]  /*9c90*/  @P0 BRA `(.L_x_5874) ;  /* 0xffffff1000000947 */ /* 0x000fea000383ffff */
.L_x_5873:
        /* <DEDUP_REMOVED lines=13> */
[----:B-1----:R-:W-:Y:S02]  /*9d70*/  LEA R10, R8, 0x10, 0x4 ;  /* 0x00000010080a7811 */ /* 0x002fe400078e20ff */
.L_x_5877:
[----:B------:R-:W-:Y:S01]  /*9d80*/  IADD3 R0, R17, R3, RZ ;  /* 0x0000000311007210 */ /* 0x000fe20007ffe0ff */
[----:B------:R-:W-:Y:S01]  /*9d90*/  WARPSYNC 0xffffffff ;  /* 0xffffffff00007948 */ /* 0x000fe20003800000 */
[----:B------:R-:W-:Y:S02]  /*9da0*/  BAR.SYNC.DEFER_BLOCKING 0x0 ;  /* 0x0000000000007b1d */ /* 0x000fe40000010000 */
[----:B------:R-:W-:-:S04]  /*9db0*/  ISETP.GE.U32.AND P0, PT, R0, c[0x0][0x0], PT ;  /* 0x0000000000007a0c */ /* 0x000fc80003f06070 */
[----:B------:R-:W-:-:S13]  /*9dc0*/  ISETP.GE.U32.OR P0, PT, R17, R3, P0 ;  /* 0x000000031100720c */ /* 0x000fda0000706470 */
[----:B------:R-:W-:Y:S02]  /*9dd0*/  @!P0 LEA R0, R3, R10, 0x4 ;  /* 0x0000000a03008211 */ /* 0x000fe400078e20ff */
[----:B------:R-:W-:-:S03]  /*9de0*/  SHF.R.S32.HI R3, RZ, 0x1, R3 ;  /* 0x00000001ff037819 */ /* 0x000fc60000011403 */
[----:B-1----:R-:W1:Y:S02]  /*9df0*/  @!P0 LDS.128 R4, [R0] ;  /* 0x0000000000048984 */ /* 0x002e640000000c00 */
[----:B-1----:R-:W-:Y:S02]  /*9e00*/  @!P0 FADD.FTZ R24, R24, R4 ;  /* 0x0000000418188221 */ /* 0x002fe40000010000 */
[----:B------:R-:W-:Y:S02]  /*9e10*/  @!P0 FADD.FTZ R25, R25, R5 ;  /* 0x0000000519198221 */ /* 0x000fe40000010000 */
[----:B------:R-:W-:Y:S02]  /*9e20*/  @!P0 FADD.FTZ R26, R26, R6 ;  /* 0x000000061a1a8221 */ /* 0x000fe40000010000 */
[----:B------:R-:W-:-:S05]  /*9e30*/  @!P0 FADD.FTZ R27, R27, R7 ;  /* 0x000000071b1b8221 */ /* 0x000fca0000010000 */
[----:B------:R1:W-:Y:S01]  /*9e40*/  @!P0 STS.128 [R8.X16+0x10], R24 ;  /* 0x0000101808008388 */ /* 0x0003e2000000cc00 */
[----:B------:R-:W-:-:S13]  /*9e50*/  ISETP.GE.AND P0, PT, R3, 0x20, PT ;  /* 0x000000200300780c */ /* 0x000fda0003f06270 */
[----:B------:R-:W-:Y:S05]  /*9e60*/  @P0 BRA `(.L_x_5877) ;  /* 0xffffff1000000947 */ /* 0x000fea000383ffff */
[----:B------:R-:W-:-:S05]  /*9e70*/  IMAD.MOV.U32 R0, RZ, RZ, 0x20 ;  /* 0x00000020ff007424 */ /* 0x000fca00078e00ff */
.L_x_5876:
[----:B-1----:R-:W-:Y:S01]  /*9e80*/  ISETP.GE.AND P0, PT, R0, 0x2, PT ;  /* 0x000000020000780c */ /* 0x002fe20003f06270 */
[----:B------:R-:W-:Y:S01]  /*9e90*/  WARPSYNC 0xffffffff ;  /* 0xffffffff00007948 */ /* 0x000fe20003800000 */
[----:B------:R-:W-:Y:S11]  /*9ea0*/  BAR.SYNC.DEFER_BLOCKING 0x0 ;  /* 0x0000000000007b1d */ /* 0x000ff60000010000 */
[----:B------:R-:W-:Y:S05]  /*9eb0*/  @!P0 BRA `(.L_x_5875) ;  /* 0x000000c000008947 */ /* 0x000fea0003800000 */
[----:B------:R-:W-:-:S07]  /*9ec0*/  HFMA2.MMA R3, -RZ, RZ, 0, 5.9604644775390625e-08 ;  /* 0x00000001ff037435 */ /* 0x000fce00000001ff */
.L_x_5878:
[----:B------:R-:W1:Y:S04]  /*9ed0*/  SHFL.DOWN PT, R5, R24, R3, 0x1f ;  /* 0x08001f0318057589 */ /* 0x000e6800000e0000 */
[----:B------:R-:W2:Y:S04]  /*9ee0*/  SHFL.DOWN PT, R4, R25, R3, 0x1f ;  /* 0x08001f0319047589 */ /* 0x000ea800000e0000 */
[----:B------:R-:W3:Y:S04]  /*9ef0*/  SHFL.DOWN PT, R7, R26, R3, 0x1f ;  /* 0x08001f031a077589 */ /* 0x000ee800000e0000 */
[----:B------:R4:W5:Y:S02]  /*9f00*/  SHFL.DOWN PT, R6, R27, R3, 0x1f ;  /* 0x08001f031b067589 */ /* 0x00096400000e0000 */
[----:B----4-:R-:W-:Y:S01]  /*9f10*/  SHF.L.U32 R3, R3, 0x1, RZ ;  /* 0x0000000103037819 */ /* 0x010fe200000006ff */
[----:B-1----:R-:W-:-:S03]  /*9f20*/  FADD.FTZ R24, R5, R24 ;  /* 0x0000001805187221 */ /* 0x002fc60000010000 */
[----:B------:R-:W-:Y:S01]  /*9f30*/  ISETP.GE.AND P0, PT, R3, R0, PT ;  /* 0x000000000300720c */ /* 0x000fe20003f06270 */
[----:B--2---:R-:W-:Y:S02]  /*9f40*/  FADD.FTZ R25, R4, R25 ;  /* 0x0000001904197221 */ /* 0x004fe40000010000 */
[----:B---3--:R-:W-:Y:S02]  /*9f50*/  FADD.FTZ R26, R7, R26 ;  /* 0x0000001a071a7221 */ /* 0x008fe40000010000 */
[----:B-----5:R-:W-:-:S08]  /*9f60*/  FADD.FTZ R27, R6, R27 ;  /* 0x0000001b061b7221 */ /* 0x020fd00000010000 */
[----:B------:R-:W-:Y:S05]  /*9f70*/  @!P0 BRA `(.L_x_5878) ;  /* 0xffffff5000008947 */ /* 0x000fea000383ffff */
.L_x_5875:
[----:B------:R-:W-:Y:S01]  /*9f80*/  ISETP.NE.AND P1, PT, RZ, c[0x0][0x344], PT ;  /* 0x0000d100ff007a0c */ /* 0x000fe20003f25270 */
[----:B------:R-:W-:Y:S01]  /*9f90*/  IMAD.MOV.U32 R16, RZ, RZ, RZ ;  /* 0x000000ffff107224 */ /* 0x000fe200078e00ff */
        /* <DEDUP_REMOVED lines=201> */
.L_x_5879:
        /* <DEDUP_REMOVED lines=202> */
.L_x_5880:
        /* <DEDUP_REMOVED lines=217> */
.L_x_5882:
        /* <DEDUP_REMOVED lines=202> */
.L_x_5883:
        /* <DEDUP_REMOVED lines=11> */
.L_x_5885:
[----:B------:R-:W-:Y:S05]  /*d3b0*/  BSYNC B0 ;  /* 0x0000000000007941 */ /* 0x000fea0003800000 */
.L_x_5884:
        /* <DEDUP_REMOVED lines=11> */
[----:B------:R1:W-:Y:S04]  /*d470*/  STG.E.64 [R8.64], R24 ;  /* 0x0000001808007986 */ /* 0x0003e8000c101b24 */
[----:B------:R1:W-:Y:S02]  /*d480*/  STG.E.64 [R8.64+0x8], R26 ;  /* 0x0000081a08007986 */ /* 0x0003e4000c101b24 */
.L_x_5887:
[----:B------:R-:W-:Y:S05]  /*d490*/  BSYNC B0 ;  /* 0x0000000000007941 */ /* 0x000fea0003800000 */
.L_x_5886:
        /* <DEDUP_REMOVED lines=31> */
.L_x_5889:
[----:B------:R-:W-:Y:S05]  /*d690*/  BSYNC B0 ;  /* 0x0000000000007941 */ /* 0x000fea0003800000 */
.L_x_5888:
        /* <DEDUP_REMOVED lines=26> */
.L_x_5894:
        /* <DEDUP_REMOVED lines=8> */
[----:B--2---:R-:W-:Y:S02]  /*d8c0*/  FADD.FTZ R24, R14, R24 ;  /* 0x000000180e187221 */ /* 0x004fe40000010000 */
[----:B------:R-:W-:Y:S02]  /*d8d0*/  FADD.FTZ R25, R15, R25 ;  /* 0x000000190f197221 */ /* 0x000fe40000010000 */
[----:B---3--:R-:W-:Y:S02]  /*d8e0*/  FADD.FTZ R26, R20, R26 ;  /* 0x0000001a141a7221 */ /* 0x008fe40000010000 */
[----:B------:R-:W-:-:S06]  /*d8f0*/  FADD.FTZ R27, R21, R27 ;  /* 0x0000001b151b7221 */ /* 0x000fcc0000010000 */
[----:B------:R-:W-:Y:S05]  /*d900*/  @!P0 BRA `(.L_x_5894) ;  /* 0xffffff3000008947 */ /* 0x000fea000383ffff */
.L_x_5893:
[----:B------:R-:W-:Y:S05]  /*d910*/  BSYNC B1 ;  /* 0x0000000000017941 */ /* 0x000fea0003800000 */
.L_x_5892:
[----:B------:R-:W-:Y:S05]  /*d920*/  BRA `(.L_x_5895) ;  /* 0x0000014000007947 */ /* 0x000fea0003800000 */
.L_x_5891:
[----:B------:R-:W-:Y:S02]  /*d930*/  ISETP.GE.U32.AND P0, PT, R2, c[0x0][0x184], PT ;  /* 0x0000610002007a0c */ /* 0x000fe40003f06070 */
[----:B------:R-:W-:Y:S02]  /*d940*/  MOV R26, c[0x0][0x168] ;  /* 0x00005a00001a7a02 */ /* 0x000fe40000000f00 */
[----:B------:R-:W-:-:S09]  /*d950*/  MOV R27, c[0x0][0x16c] ;  /* 0x00005b00001b7a02 */ /* 0x000fd20000000f00 */
[----:B------:R-:W-:Y:S05]  /*d960*/  @P0 BRA `(.L_x_5895) ;  /* 0x0000010000000947 */ /* 0x000fea0003800000 */
[----:B------:R-:W-:Y:S01]  /*d970*/  IMAD.MOV.U32 R11, RZ, RZ, R2 ;  /* 0x000000ffff0b7224 */ /* 0x000fe200078e0002 */
[----:B------:R-:W-:Y:S02]  /*d980*/  MOV R26, c[0x0][0x168] ;  /* 0x00005a00001a7a02 */ /* 0x000fe40000000f00 */
[----:B------:R-:W-:Y:S02]  /*d990*/  MOV R27, c[0x0][0x16c] ;  /* 0x00005b00001b7a02 */ /* 0x000fe40000000f00 */
.L_x_5896:
[----:B------:R-:W-:Y:S02]  /*d9a0*/  IMAD R8, R0, c[0x0][0x10], R11 ;  /* 0x0000040000087a24 */ /* 0x000fe400078e020b */
[----:B------:R-:W-:Y:S02]  /*d9b0*/  IMAD.MOV.U32 R9, RZ, RZ, 0x10 ;  /* 0x00000010ff097424 */ /* 0x000fe400078e00ff */
[----:B------:R-:W-:-:S04]  /*d9c0*/  IMAD R8, R8, c[0x0][0x0], R17 ;  /* 0x0000000008087a24 */ /* 0x000fc800078e0211 */
[----:B------:R-:W-:-:S05]  /*d9d0*/  IMAD.WIDE.U32 R8, R8, R9, c[0x0][0x560] ;  /* 0x0001580008087625 */ /* 0x000fca00078e0009 */
[----:B------:R-:W2:Y:S04]  /*d9e0*/  LDG.E.64 R14, [R8.64] ;  /* 0x00000024080e7981 */ /* 0x000ea8000c1e1b00 */
[----:B------:R-:W3:Y:S01]  /*d9f0*/  LDG.E.64 R20, [R8.64+0x8] ;  /* 0x0000082408147981 */ /* 0x000ee2000c1e1b00 */
[----:B------:R-:W-:-:S04]  /*da00*/  IADD3 R11, R11, c[0x0][0x4], RZ ;  /* 0x000001000b0b7a10 */ /* 0x000fc80007ffe0ff */
[----:B------:R-:W-:Y:S01]  /*da10*/  ISETP.GE.U32.AND P0, PT, R11, c[0x0][0x184], PT ;  /* 0x000061000b007a0c */ /* 0x000fe20003f06070 */
[----:B--2---:R-:W-:Y:S02]  /*da20*/  FADD.FTZ R24, R14, R24 ;  /* 0x000000180e187221 */ /* 0x004fe40000010000 */
[----:B------:R-:W-:Y:S02]  /*da30*/  FADD.FTZ R25, R15, R25 ;  /* 0x000000190f197221 */ /* 0x000fe40000010000 */
[----:B---3--:R-:W-:Y:S02]  /*da40*/  FADD.FTZ R26, R20, R26 ;  /* 0x0000001a141a7221 */ /* 0x008fe40000010000 */
[----:B------:R-:W-:-:S06]  /*da50*/  FADD.FTZ R27, R21, R27 ;  /* 0x0000001b151b7221 */ /* 0x000fcc0000010000 */
[----:B------:R-:W-:Y:S05]  /*da60*/  @!P0 BRA `(.L_x_5896) ;  /* 0xffffff3000008947 */ /* 0x000fea000383ffff */
.L_x_5895:
[----:B------:R-:W-:Y:S05]  /*da70*/  BSYNC B0 ;  /* 0x0000000000007941 */ /* 0x000fea0003800000 */
.L_x_5890:
[----:B------:R-:W-:Y:S01]  /*da80*/  IMAD R14, R2, c[0x0][0x0], R17 ;  /* 0x00000000020e7a24 */ /* 0x000fe200078e0211 */
[----:B------:R-:W-:Y:S01]  /*da90*/  ULDC UR4, c[0x0][0x4] ;  /* 0x0000010000047ab9 */ /* 0x000fe20000000800 */
[----:B------:R-:W-:Y:S01]  /*daa0*/  ISETP.NE.AND P2, PT, RZ, c[0x0][0x188], PT ;  /* 0x00006200ff007a0c */ /* 0x000fe20003f45270 */
[----:B------:R-:W-:Y:S02]  /*dab0*/  USHF.R.U32.HI UR4, URZ, 0x1, UR4 ;  /* 0x000000013f047899 */ /* 0x000fe40008011604 */
[----:B------:R1:W-:Y:S04]  /*dac0*/  STS.128 [R14.X16+0x10], R24 ;  /* 0x000010180e007388 */ /* 0x0003e8000000cc00 */
[----:B------:R-:W-:-:S13]  /*dad0*/  ISETP.NE.AND P0, PT, RZ, UR4, PT ;  /* 0x00000004ff007c0c */ /* 0x000fda000bf05270 */
[----:B------:R-:W-:Y:S05]  /*dae0*/  @!P0 BRA `(.L_x_5897) ;  /* 0x000000f000008947 */ /* 0x000fea0003800000 */
[----:B-1----:R-:W-:-:S04]  /*daf0*/  MOV R15, UR4 ;  /* 0x00000004000f7c02 */ /* 0x002fc80008000f00 */
.L_x_5898:
[----:B------:R-:W-:Y:S01]  /*db00*/  IADD3 R8, R2, R15, RZ ;  /* 0x0000000f02087210 */ /* 0x000fe20007ffe0ff */
        /* <DEDUP_REMOVED lines=13> */
.L_x_5897:
[----:B-1----:R-:W-:Y:S01]  /*dbe0*/  LEA R15, R14, 0x10, 0x4 ;  /* 0x000000100e0f7811 */ /* 0x002fe200078e20ff */
        /* <DEDUP_REMOVED lines=11> */
[----:B-1----:R-:W-:-:S05]  /*dca0*/  IMAD.MOV.U32 R0, RZ, RZ, R2 ;  /* 0x000000ffff007224 */ /* 0x002fca00078e0002 */
.L_x_5901:
[----:B------:R-:W-:Y:S01]  /*dcb0*/  IADD3 R2, R17, R0, RZ ;  /* 0x0000000011027210 */ /* 0x000fe20007ffe0ff */
[----:B------:R-:W-:Y:S03]  /*dcc0*/  BAR.SYNC.DEFER_BLOCKING 0x0 ;  /* 0x0000000000007b1d */ /* 0x000fe60000010000 */
[----:B------:R-:W-:-:S04]  /*dcd0*/  ISETP.GE.U32.AND P0, PT, R2, c[0x0][0x0], PT ;  /* 0x0000000002007a0c */ /* 0x000fc80003f06070 */
[----:B------:R-:W-:-:S13]  /*dce0*/  ISETP.GE.U32.OR P0, PT, R17, R0, P0 ;  /* 0x000000001100720c */ /* 0x000fda0000706470 */
[----:B------:R-:W-:Y:S02]  /*dcf0*/  @!P0 LEA R8, R0, R15, 0x4 ;  /* 0x0000000f00088211 */ /* 0x000fe400078e20ff */
[----:B------:R-:W-:-:S04]  /*dd00*/  SHF.R.S32.HI R0, RZ, 0x1, R0 ;  /* 0x00000001ff007819 */ /* 0x000fc80000011400 */
        /* <DEDUP_REMOVED lines=8> */
[----:B------:R-:W-:-:S04]  /*dd90*/  IMAD.MOV.U32 R0, RZ, RZ, 0x20 ;  /* 0x00000020ff007424 */ /* 0x000fc800078e00ff */
.L_x_5900:
[----:B-1----:R-:W-:Y:S01]  /*dda0*/  BAR.SYNC.DEFER_BLOCKING 0x0 ;  /* 0x0000000000007b1d */ /* 0x002fe20000010000 */
[----:B------:R-:W-:-:S13]  /*ddb0*/  ISETP.GE.AND P0, PT, R0, 0x2, PT ;  /* 0x000000020000780c */ /* 0x000fda0003f06270 */
[----:B------:R-:W-:Y:S05]  /*ddc0*/  @!P0 BRA `(.L_x_5899) ;  /* 0x000000c000008947 */ /* 0x000fea0003800000 */
[----:B------:R-:W-:-:S05]  /*ddd0*/  MOV R9, 0x1 ;  /* 0x0000000100097802 */ /* 0x000fca0000000f00 */
.L_x_5902:
        /* <DEDUP_REMOVED lines=11> */
.L_x_5899:
        /* <DEDUP_REMOVED lines=11> */
[----:B--2---:R-:W-:Y:S02]  /*df40*/  FADD.FTZ R24, R24, R2 ;  /* 0x0000000218187221 */ /* 0x004fe40000010000 */
[----:B------:R-:W-:Y:S02]  /*df50*/  FADD.FTZ R25, R25, R3 ;  /* 0x0000000319197221 */ /* 0x000fe40000010000 */
[----:B---3--:R-:W-:Y:S02]  /*df60*/  FADD.FTZ R26, R26, R6 ;  /* 0x000000061a1a7221 */ /* 0x008fe40000010000 */
[----:B------:R-:W-:-:S02]  /*df70*/  FADD.FTZ R27, R27, R7 ;  /* 0x000000071b1b7221 */ /* 0x000fc40000010000 */
.L_x_5904:
        /* <DEDUP_REMOVED lines=24> */
.L_x_5906:
        /* <DEDUP_REMOVED lines=24> */
.L_x_5907:
[----:B------:R-:W-:-:S04]  /*e280*/  IADD3 R16, P0, R16, c[0x0][0x548], RZ ;  /* 0x0001520010107a10 */ /* 0x000fc80007f1e0ff */
[----:B------:R-:W-:-:S05]  /*e290*/  IADD3.X R17, RZ, c[0x0][0x54c], RZ, P0, !PT ;  /* 0x00015300ff117a10 */ /* 0x000fca00007fe4ff */
[----:B------:R-:W-:Y:S01]  /*e2a0*/  STG.E.64 [R16.64], R26 ;  /* 0x0000001a10007986 */ /* 0x000fe2000c101b24 */
[----:B------:R-:W-:Y:S05]  /*e2b0*/  EXIT ;  /* 0x000000000000794d */ /* 0x000fea0003800000 */
.L_x_5905:
[----:B------:R-:W-:Y:S04]  /*e2c0*/  STG.E.64 [R4.64], R24 ;  /* 0x0000001804007986 */ /* 0x000fe8000c101b24 */
[----:B------:R-:W-:Y:S01]  /*e2d0*/  STG.E.64 [R4.64+0x8], R26 ;  /* 0x0000081a04007986 */ /* 0x000fe2000c101b24 */
[----:B------:R-:W-:Y:S05]  /*e2e0*/  EXIT ;  /* 0x000000000000794d */ /* 0x000fea0003800000 */
.L_x_5903:
[----:B------:R-:W-:Y:S01]  /*e2f0*/  ISETP.NE.AND P0, PT, RZ, UR38, PT ;  /* 0x00000026ff007c0c */ /* 0x000fe2000bf05270 */
[----:B------:R-:W-:Y:S02]  /*e300*/  ULDC.U8 UR4, c[0x0][0x579] ;  /* 0x00015e4000047ab9 */ /* 0x000fe40000000000 */
[----:B------:R-:W-:-:S10]  /*e310*/  ISETP.NE.AND P1, PT, RZ, UR4, PT ;  /* 0x00000004ff007c0c */ /* 0x000fd4000bf25270 */
[----:B------:R-:W-:Y:S05]  /*e320*/  @!P0 BRA `(.L_x_5908) ;  /* 0x0000006000008947 */ /* 0x000fea0003800000 */
[----:B------:R-:W2:Y:S04]  /*e330*/  LDG.E.64 R2, [R6.64] ;  /* 0x0000002406027981 */ /* 0x000ea8000c1e1b00 */
[----:B------:R-:W3:Y:S01]  /*e340*/  LDG.E.64 R4, [R12.64] ;  /* 0x000000240c047981 */ /* 0x000ee2000c1e1b00 */
[----:B--2---:R-:W-:Y:S02]  /*e350*/  FADD.FTZ R24, R24, R2 ;  /* 0x0000000218187221 */ /* 0x004fe40000010000 */
[----:B------:R-:W-:Y:S02]  /*e360*/  FADD.FTZ R25, R25, R3 ;  /* 0x0000000319197221 */ /* 0x000fe40000010000 */
[----:B---3--:R-:W-:Y:S02]  /*e370*/  FADD.FTZ R26, R26, R4 ;  /* 0x000000041a1a7221 */ /* 0x008fe40000010000 */
[----:B------:R-:W-:-:S02]  /*e380*/  FADD.FTZ R27, R27, R5 ;  /* 0x000000051b1b7221 */ /* 0x000fc40000010000 */
.L_x_5908:
        /* <DEDUP_REMOVED lines=24> */
.L_x_5910:
        /* <DEDUP_REMOVED lines=24> */
.L_x_5911:
[----:B------:R-:W-:-:S04]  /*e690*/  IADD3 R16, P0, R16, c[0x0][0x548], RZ ;  /* 0x0001520010107a10 */ /* 0x000fc80007f1e0ff */
[----:B------:R-:W-:-:S05]  /*e6a0*/  IADD3.X R17, RZ, c[0x0][0x54c], RZ, P0, !PT ;  /* 0x00015300ff117a10 */ /* 0x000fca00007fe4ff */
[----:B------:R-:W-:Y:S01]  /*e6b0*/  STG.E.64 [R16.64], R26 ;  /* 0x0000001a10007986 */ /* 0x000fe2000c101b24 */
[----:B------:R-:W-:Y:S05]  /*e6c0*/  EXIT ;  /* 0x000000000000794d */ /* 0x000fea0003800000 */
.L_x_5909:
[----:B------:R-:W-:Y:S04]  /*e6d0*/  STG.E.64 [R6.64], R24 ;  /* 0x0000001806007986 */ /* 0x000fe8000c101b24 */
[----:B------:R-:W-:Y:S01]  /*e6e0*/  STG.E.64 [R12.64], R26 ;  /* 0x0000001a0c007986 */ /* 0x000fe2000c101b24 */
[----:B------:R-:W-:Y:S05]  /*e6f0*/  EXIT ;  /* 0x000000000000794d */ /* 0x000fea0003800000 */
.L_x_5881:
        /* <DEDUP_REMOVED lines=22> */
.L_x_5913:
        /* <DEDUP_REMOVED lines=24> */
.L_x_5915:
        /* <DEDUP_REMOVED lines=24> */
.L_x_5916:
[----:B------:R-:W-:-:S04]  /*eb60*/  IADD3 R16, P0, R16, c[0x0][0x548], RZ ;  /* 0x0001520010107a10 */ /* 0x000fc80007f1e0ff */
[----:B------:R-:W-:-:S05]  /*eb70*/  IADD3.X R17, RZ, c[0x0][0x54c], RZ, P0, !PT ;  /* 0x00015300ff117a10 */ /* 0x000fca00007fe4ff */
[----:B------:R-:W-:Y:S01]  /*eb80*/  STG.E.64 [R16.64], R26 ;  /* 0x0000001a10007986 */ /* 0x000fe2000c101b24 */
[----:B------:R-:W-:Y:S05]  /*eb90*/  EXIT ;  /* 0x000000000000794d */ /* 0x000fea0003800000 */
.L_x_5914:
[----:B------:R-:W-:Y:S04]  /*eba0*/  STG.E.64 [R4.64], R24 ;  /* 0x0000001804007986 */ /* 0x000fe8000c101b24 */
[----:B------:R-:W-:Y:S01]  /*ebb0*/  STG.E.64 [R4.64+0x8], R26 ;  /* 0x0000081a04007986 */ /* 0x000fe2000c101b24 */
[----:B------:R-:W-:Y:S05]  /*ebc0*/  EXIT ;  /* 0x000000000000794d */ /* 0x000fea0003800000 */
.L_x_5912:
[----:B-1----:R-:W-:Y:S01]  /*ebd0*/  ISETP.NE.AND P0, PT, R0, RZ, PT ;  /* 0x000000ff0000720c */ /* 0x002fe20003f05270 */
        /* <DEDUP_REMOVED lines=9> */
.L_x_5917:
        /* <DEDUP_REMOVED lines=24> */
.L_x_5919:
        /* <DEDUP_REMOVED lines=24> */
.L_x_5920:
[----:B------:R-:W-:-:S04]  /*ef70*/  IADD3 R16, P0, R16, c[0x0][0x548], RZ ;  /* 0x0001520010107a10 */ /* 0x000fc80007f1e0ff */
[----:B------:R-:W-:-:S05]  /*ef80*/  IADD3.X R17, RZ, c[0x0][0x54c], RZ, P0, !PT ;  /* 0x00015300ff117a10 */ /* 0x000fca00007fe4ff */
[----:B------:R-:W-:Y:S01]  /*ef90*/  STG.E.64 [R16.64], R26 ;  /* 0x0000001a10007986 */ /* 0x000fe2000c101b24 */
[----:B------:R-:W-:Y:S05]  /*efa0*/  EXIT ;  /* 0x000000000000794d */ /* 0x000fea0003800000 */
.L_x_5918:
[----:B------:R-:W-:Y:S04]  /*efb0*/  STG.E.64 [R6.64], R24 ;  /* 0x0000001806007986 */ /* 0x000fe8000c101b24 */
[----:B------:R-:W-:Y:S01]  /*efc0*/  STG.E.64 [R8.64], R26 ;  /* 0x0000001a08007986 */ /* 0x000fe2000c101b24 */
[----:B------:R-:W-:Y:S05]  /*efd0*/  EXIT ;  /* 0x000000000000794d */ /* 0x000fea0003800000 */
.L_x_5921:
        /* <DEDUP_REMOVED lines=10> */
.L_x_8860:


//--------------------- .text._ZN2at6native13reduce_kernelILi128ELi4ENS0_8ReduceOpIN3c107complexIfEENS0_14func_wrapper_tIS5_NS0_55_GLOBAL__N__0955718d_22_SparseCsrTensorMath_cu_868dd54514ReductionAddOpIS5_EEEEjS5_Li4ELi4EEEEEvT1_ --------------------------
	.section	.text._ZN2at6native13reduce_kernelILi128ELi4ENS0_8ReduceOpIN3c107complexIfEENS0_14func_wrapper_tIS5_NS0_55_GLOBAL__N__0955718d_22_SparseCsrTensorMath_cu_868dd54514ReductionAddOpIS5_EEEEjS5_Li4ELi4EEEEEvT1_,"ax",@progbits
	.sectioninfo	@"SHI_REGISTERS=80"
	.align	128
.text._ZN2at6native13reduce_kernelILi128ELi4ENS0_8ReduceOpIN3c107complexIfEENS0_14func_wrapper_tIS5_NS0_55_GLOBAL__N__0955718d_22_SparseCsrTensorMath_cu_868dd54514ReductionAddOpIS5_EEEEjS5_Li4ELi4EEEEEvT1_:
        .type           _ZN2at6native13reduce_kernelILi128ELi4ENS0_8ReduceOpIN3c107complexIfEENS0_14func_wrapper_tIS5_NS0_55_GLOBAL__N__0955718d_22_SparseCsrTensorMath_cu_868dd54514ReductionAddOpIS5_EEEEjS5_Li4ELi4EEEEEvT1_,@function
        .size           _ZN2at6native13reduce_kernelILi128ELi4ENS0_8ReduceOpIN3c107complexIfEENS0_14func_wrapper_tIS5_NS0_55_GLOBAL__N__0955718d_22_SparseCsrTensorMath_cu_868dd54514ReductionAddOpIS5_EEEEjS5_Li4ELi4EEEEEvT1_,(.L_x_8861 - _ZN2at6native13reduce_kernelILi128ELi4ENS0_8ReduceOpIN3c107complexIfEENS0_14func_wrapper_tIS5_NS0_55_GLOBAL__N__0955718d_22_SparseCsrTensorMath_cu_868dd54514ReductionAddOpIS5_EEEEjS5_Li4ELi4EEEEEvT1_)
        .other          _ZN2at6native13reduce_kernelILi128ELi4ENS0_8ReduceOpIN3c107complexIfEENS0_14func_wrapper_tIS5_NS0_55_GLOBAL__N__0955718d_22_SparseCsrTensorMath_cu_868dd54514ReductionAddOpIS5_EEEEjS5_Li4ELi4EEEEEvT1_,@"STO_CUDA_ENTRY STV_DEFAULT"
_ZN2at6native13reduce_kernelILi128ELi4ENS0_8ReduceOpIN3c107complexIfEENS0_14func_wrapper_tIS5_NS0_55_GLOBAL__N__0955718d_22_SparseCsrTensorMath_cu_868dd54514ReductionAddOpIS5_EEEEjS5_Li4ELi4EEEEEvT1_:
        /* <DEDUP_REMOVED lines=209> */
.L_x_5922:
        /* <DEDUP_REMOVED lines=25> */
[----:B------:R-:W-:Y:S01]  /*0ea0*/  HFMA2.MMA R8, -RZ, RZ, 0, 2.8789043426513671875e-05 ;  /* 0x000001e3ff087435 */ /* 0x000fe200000001ff */
        /* <DEDUP_REMOVED lines=39> */
.L_x_5931:
[----:B------:R-:W-:Y:S05]  /*1120*/  BSYNC B2 ;  /* 0x0000000000027941 */ /* 0x000fea0003800000 */
.L_x_5930:
        /* <DEDUP_REMOVED lines=10> */
.L_x_5929:
[----:B------:R-:W-:Y:S05]  /*11d0*/  BSYNC B1 ;  /* 0x0000000000017941 */ /* 0x000fea0003800000 */
.L_x_5928:
[C---:B------:R-:W-:Y:S02]  /*11e0*/  IADD3 R5, P0, -R6.reuse, 0x4, RZ ;  /* 0x0000000406057810 */ /* 0x040fe40007f1e1ff */
[----:B------:R-:W-:Y:S02]  /*11f0*/  IADD3 R0, R6, c[0x0][0x174], RZ ;  /* 0x00005d0006007a10 */ /* 0x000fe40007ffe0ff */
[----:B------:R-:W-:Y:S02]  /*1200*/  LEA R74, P1, R5, R74, 0x3 ;  /* 0x0000004a054a7211 */ /* 0x000fe400078218ff */
[----:B------:R-:W-:-:S02]  /*1210*/  IADD3.X R4, RZ, -0x1, RZ, P0, !PT ;  /* 0xffffffffff047810 */ /* 0x000fc400007fe4ff */
[----:B------:R-:W-:Y:S02]  /*1220*/  IADD3 R0, R0, -0x4, RZ ;  /* 0xfffffffc00007810 */ /* 0x000fe40007ffe0ff */
[----:B------:R-:W-:Y:S02]  /*1230*/  LEA.HI.X R75, R5, R75, R4, 0x3, P1 ;  /* 0x0000004b054b7211 */ /* 0x000fe400008f1c04 */
.L_x_5927:
[----:B------:R-:W-:Y:S05]  /*1240*/  BSYNC B0 ;  /* 0x0000000000007941 */ /* 0x000fea0003800000 */
.L_x_5926:
        /* <DEDUP_REMOVED lines=15> */
[----:B------:R-:W-:Y:S01]  /*1340*/  IMAD.MOV.U32 R12, RZ, RZ, c[0x0][0x16c] ;  /* 0x00005b00ff0c7624 */ /* 0x000fe200078e00ff */
[----:B------:R-:W-:Y:S01]  /*1350*/  MOV R13, c[0x0][0x168] ;  /* 0x00005a00000d7a02 */ /* 0x000fe20000000f00 */
[----:B------:R-:W-:Y:S01]  /*1360*/  IMAD.MOV.U32 R15, RZ, RZ, c[0x0][0x168] ;  /* 0x00005a00ff0f7624 */ /* 0x000fe200078e00ff */
[----:B------:R-:W-:Y:S02]  /*1370*/  MOV R14, c[0x0][0x16c] ;  /* 0x00005b00000e7a02 */ /* 0x000fe40000000f00 */
.L_x_5934:
        /* <DEDUP_REMOVED lines=15> */
.L_x_5933:
[----:B------:R-:W-:Y:S05]  /*1470*/  BSYNC B0 ;  /* 0x0000000000007941 */ /* 0x000fea0003800000 */
.L_x_5932:
        /* <DEDUP_REMOVED lines=8> */
.L_x_5936:
[----:B------:R-:W-:Y:S05]  /*1500*/  BSYNC B0 ;  /* 0x0000000000007941 */ /* 0x000fea0003800000 */
.L_x_5935:
        /* <DEDUP_REMOVED lines=12> */
.L_x_5938:
[----:B------:R-:W-:Y:S05]  /*15d0*/  BSYNC B0 ;  /* 0x0000000000007941 */ /* 0x000fea0003800000 */
.L_x_5937:
[----:B------:R-:W-:Y:S01]  /*15e0*/  FADD.FTZ R5, R14, R10 ;  /* 0x0000000a0e057221 */ /* 0x000fe20000010000 */
[----:B------:R-:W-:Y:S01]  /*15f0*/  CS2R R30, SRZ ;  /* 0x00000000001e7805 */ /* 0x000fe2000001ff00 */
[----:B------:R-:W-:Y:S01]  /*1600*/  FADD.FTZ R0, R15, R3 ;  /* 0x000000030f007221 */ /* 0x000fe20000010000 */
[----:B------:R-:W-:Y:S01]  /*1610*/  CS2R R24, SRZ ;  /* 0x0000000000187805 */ /* 0x000fe2000001ff00 */
[----:B------:R-:W-:Y:S01]  /*1620*/  FADD.FTZ R12, R5, R12 ;  /* 0x0000000c050c7221 */ /* 0x000fe20000010000 */
[----:B------:R-:W-:Y:S01]  /*1630*/  CS2R R26, SRZ ;  /* 0x00000000001a7805 */ /* 0x000fe2000001ff00 */
[----:B------:R-:W-:-:S02]  /*1640*/  FADD.FTZ R13, R0, R13 ;  /* 0x0000000d000d7221 */ /* 0x000fc40000010000 */
[----:B------:R-:W-:Y:S02]  /*1650*/  FADD.FTZ R29, R12, R29 ;  /* 0x0000001d0c1d7221 */ /* 0x000fe40000010000 */
[----:B------:R-:W-:Y:S01]  /*1660*/  FADD.FTZ R28, R13, R28 ;  /* 0x0000001c0d1c7221 */ /* 0x000fe20000010000 */
[----:B------:R-:W-:Y:S05]  /*1670*/  BRA `(.L_x_5924) ;  /* 0x0000971000007947 */ /* 0x000fea0003800000 */
.L_x_5925:
        /* <DEDUP_REMOVED lines=8> */
[----:B------:R-:W-:Y:S01]  /*1700*/  IMAD.MOV.U32 R71, RZ, RZ, c[0x0][0x168] ;  /* 0x00005a00ff477624 */ /* 0x000fe200078e00ff */
[----:B------:R-:W-:-:S03]  /*1710*/  MOV R64, c[0x0][0x16c] ;  /* 0x00005b0000407a02 */ /* 0x000fc60000000f00 */
        /* <DEDUP_REMOVED lines=83> */
.L_x_5948:
[----:B------:R-:W-:Y:S01]  /*1c50*/  HFMA2.MMA R6, -RZ, RZ, 0, 0 ;  /* 0x00000000ff067435 */ /* 0x000fe200000001ff */
[----:B------:R-:W-:Y:S01]  /*1c60*/  IMAD.MOV.U32 R8, RZ, RZ, RZ ;  /* 0x000000ffff087224 */ /* 0x000fe200078e00ff */
[----:B------:R-:W-:Y:S05]  /*1c70*/  @!P0 BRA `(.L_x_5943) ;  /* 0x00000de000008947 */ /* 0x000fea0003800000 */
[----:B------:R-:W-:-:S05]  /*1c80*/  MOV R68, RZ ;  /* 0x000000ff00447202 */ /* 0x000fca0000000f00 */
        /* <DEDUP_REMOVED lines=221> */
.L_x_5943:
[----:B------:R-:W-:-:S04]  /*2a60*/  LOP3.LUT R5, R8, 0xffffffe0, RZ, 0xc0, !PT ;  /* 0xffffffe008057812 */ /* 0x000fc800078ec0ff */
[----:B------:R-:W-:-:S04]  /*2a70*/  IADD3 R4, P1, R74, R5, RZ ;  /* 0x000000054a047210 */ /* 0x000fc80007f3e0ff */
[----:B------:R-:W-:-:S05]  /*2a80*/  IADD3.X R5, RZ, R75, RZ, P1, !PT ;  /* 0x0000004bff057210 */ /* 0x000fca0000ffe4ff */
[----:B------:R0:W5:Y:S04]  /*2a90*/  LDG.E.128 R36, [R4.64] ;  /* 0x0000002404247981 */ /* 0x000168000c1e1d00 */
[----:B------:R0:W5:Y:S01]  /*2aa0*/  LDG.E.128 R32, [R4.64+0x10] ;  /* 0x0000102404207981 */ /* 0x000162000c1e1d00 */
[----:B------:R-:W-:Y:S01]  /*2ab0*/  IADD3 R69, R69, c[0x0][0x17c], RZ ;  /* 0x00005f0045457a10 */ /* 0x000fe20007ffe0ff */
        /* <DEDUP_REMOVED lines=222> */
.L_x_5944:
[----:B0-----:R-:W-:-:S04]  /*38a0*/  LOP3.LUT R5, R6, 0xffffffe0, RZ, 0xc0, !PT ;  /* 0xffffffe006057812 */ /* 0x001fc800078ec0ff */
[----:B------:R-:W-:-:S04]  /*38b0*/  IADD3 R4, P1, R74, R5, RZ ;  /* 0x000000054a047210 */ /* 0x000fc80007f3e0ff */
[----:B------:R-:W-:-:S05]  /*38c0*/  IADD3.X R5, RZ, R75, RZ, P1, !PT ;  /* 0x0000004bff057210 */ /* 0x000fca0000ffe4ff */
[----:B------:R0:W5:Y:S04]  /*38d0*/  LDG.E.128 R24, [R4.64] ;  /* 0x0000002404187981 */ /* 0x000168000c1e1d00 */
[----:B------:R0:W5:Y:S01]  /*38e0*/  LDG.E.128 R20, [R4.64+0x10] ;  /* 0x0000102404147981 */ /* 0x000162000c1e1d00 */
[----:B------:R-:W-:Y:S01]  /*38f0*/  IADD3 R69, R69, c[0x0][0x17c], RZ ;  /* 0x00005f0045457a10 */ /* 0x000fe20007ffe0ff */
[----:B------:R-:W-:Y:S01]  /*3900*/  IMAD.MOV.U32 R8, RZ, RZ, RZ ;  /* 0x000000ffff087224 */ /* 0x000fe200078e00ff */
[----:B------:R-:W-:Y:S01]  /*3910*/  MOV R7, RZ ;  /* 0x000000ff00077202 */ /* 0x000fe20000000f00 */
[----:B------:R-:W-:Y:S05]  /*3920*/  @!P0 BRA `(.L_x_5945) ;  /* 0x00000dd000008947 */ /* 0x000fea0003800000 */
[----:B------:R-:W-:Y:S01]  /*3930*/  HFMA2.MMA R68, -RZ, RZ, 0, 0 ;  /* 0x00000000ff447435 */ /* 0x000fe200000001ff */
[----:B------:R-:W-:-:S04]  /*3940*/  MOV R6, c[0x0][0x1b0] ;  /* 0x00006c0000067a02 */ /* 0x000fc80000000f00 */
[----:B------:R-:W-:-:S05]  /*3950*/  ISETP.NE.AND P1, PT, R6, 0x1, PT ;  /* 0x000000010600780c */ /* 0x000fca0003f25270 */
[----:B0-----:R-:W-:-:S05]  /*3960*/  IMAD.HI.U32 R4, R69, c[0x0][0x1b8], R68 ;  /* 0x00006e0045047a27 */ /* 0x001fca00078e0044 */
[----:B------:R-:W-:-:S05]  /*3970*/  SHF.R.U32.HI R9, RZ, c[0x0][0x1bc], R4 ;  /* 0x00006f00ff097a19 */ /* 0x000fca0000011604 */
[----:B------:R-:W-:-:S04]  /*3980*/  IMAD.MOV R8, RZ, RZ, -R9 ;  /* 0x000000ffff087224 */ /* 0x000fc800078e0a09 */
[----:B------:R-:W-:-:S04]  /*3990*/  IMAD R8, R8, c[0x0][0x1b4], R69 ;  /* 0x00006d0008087a24 */ /* 0x000fc800078e0245 */
[----:B------:R-:W-:Y:S01]  /*39a0*/  IMAD R8, R8, c[0x0][0x2e0], RZ ;  /* 0x0000b80008087a24 */ /* 0x000fe200078e02ff */
        /* <DEDUP_REMOVED lines=213> */
.L_x_5945:
[----:B0-----:R-:W-:-:S04]  /*4700*/  LOP3.LUT R5, R8, 0xffffffe0, RZ, 0xc0, !PT ;  /* 0xffffffe008057812 */ /* 0x001fc800078ec0ff */
[----:B------:R-:W-:-:S05]  /*4710*/  IADD3 R4, P1, R74, R5, RZ ;  /* 0x000000054a047210 */ /* 0x000fca0007f3e0ff */
[----:B------:R-:W-:-:S05]  /*4720*/  IMAD.X R5, RZ, RZ, R75, P1 ;  /* 0x000000ffff057224 */ /* 0x000fca00008e064b */
[----:B------:R0:W5:Y:S04]  /*4730*/  LDG.E.128 R12, [R4.64] ;  /* 0x00000024040c7981 */ /* 0x000168000c1e1d00 */
[----:B------:R0:W5:Y:S01]  /*4740*/  LDG.E.128 R8, [R4.64+0x10] ;  /* 0x0000102404087981 */ /* 0x000162000c1e1d00 */
[----:B------:R-:W-:Y:S01]  /*4750*/  IADD3 R69, R69, c[0x0][0x17c], RZ ;  /* 0x00005f0045457a10 */ /* 0x000fe20007ffe0ff */
        /* <DEDUP_REMOVED lines=211> */
.L_x_5946:
[----:B------:R-:W-:-:S04]  /*5490*/  LOP3.LUT R7, R7, 0xffffffe0, RZ, 0xc0, !PT ;  /* 0xffffffe007077812 */ /* 0x000fc800078ec0ff */
[----:B------:R-:W-:-:S04]  /*54a0*/  IADD3 R76, P1, R74, R7, RZ ;  /* 0x000000074a4c7210 */ /* 0x000fc80007f3e0ff */
[----:B------:R-:W-:-:S05]  /*54b0*/  IADD3.X R77, RZ, R75, RZ, P1, !PT ;  /* 0x0000004bff4d7210 */ /* 0x000fca0000ffe4ff */
[----:B0-----:R-:W2:Y:S04]  /*54c0*/  LDG.E.128 R4, [R76.64] ;  /* 0x000000244c047981 */ /* 0x001ea8000c1e1d00 */
[----:B------:R-:W3:Y:S01]  /*54d0*/  LDG.E.128 R40, [R76.64+0x10] ;  /* 0x000010244c287981 */ /* 0x000ee2000c1e1d00 */
[----:B------:R-:W-:Y:S01]  /*54e0*/  IADD3 R69, R69, c[0x0][0x17c], RZ ;  /* 0x00005f0045457a10 */ /* 0x000fe20007ffe0ff */
[----:B-----5:R-:W-:Y:S01]  /*54f0*/  FADD.FTZ R61, R36, R61 ;  /* 0x0000003d243d7221 */ /* 0x020fe20000010000 */
[----:B------:R-:W-:Y:S01]  /*5500*/  MOV R68, c[0x0][0x17c] ;  /* 0x00005f0000447a02 */ /* 0x000fe20000000f00 */
[----:B------:R-:W-:Y:S02]  /*5510*/  FADD.FTZ R62, R37, R62 ;  /* 0x0000003e253e7221 */ /* 0x000fe40000010000 */
[----:B------:R-:W-:-:S02]  /*5520*/  FADD.FTZ R59, R38, R59 ;  /* 0x0000003b263b7221 */ /* 0x000fc40000010000 */
[----:B------:R-:W-:Y:S02]  /*5530*/  IMAD R65, R68, 0x3, R69 ;  /* 0x0000000344417824 */ /* 0x000fe400078e0245 */
[----:B------:R-:W-:Y:S02]  /*5540*/  FADD.FTZ R60, R39, R60 ;  /* 0x0000003c273c7221 */ /* 0x000fe40000010000 */
[----:B------:R-:W-:Y:S01]  /*5550*/  FADD.FTZ R57, R32, R57 ;  /* 0x0000003920397221 */ /* 0x000fe20000010000 */
[----:B------:R-:W-:Y:S01]  /*5560*/  ISETP.GE.U32.AND P1, PT, R65, c[0x0][0x174], PT ;  /* 0x00005d0041007a0c */ /* 0x000fe20003f26070 */
        /* <DEDUP_REMOVED lines=19> */
[----:B--2---:R-:W-:Y:S02]  /*56a0*/  FADD.FTZ R28, R4, R28 ;  /* 0x0000001c041c7221 */ /* 0x004fe40000010000 */
[----:B------:R-:W-:-:S02]  /*56b0*/  FADD.FTZ R29, R5, R29 ;  /* 0x0000001d051d7221 */ /* 0x000fc40000010000 */
[----:B------:R-:W-:Y:S02]  /*56c0*/  FADD.FTZ R30, R6, R30 ;  /* 0x0000001e061e7221 */ /* 0x000fe40000010000 */
[----:B------:R-:W-:Y:S02]  /*56d0*/  FADD.FTZ R0, R7, R0 ;  /* 0x0000000007007221 */ /* 0x000fe40000010000 */
[----:B---3--:R-:W-:Y:S02]  /*56e0*/  FADD.FTZ R3, R40, R3 ;  /* 0x0000000328037221 */ /* 0x008fe40000010000 */
[----:B------:R-:W-:Y:S02]  /*56f0*/  FADD.FTZ R16, R41, R16 ;  /* 0x0000001029107221 */ /* 0x000fe40000010000 */
[----:B------:R-:W-:Y:S02]  /*5700*/  FADD.FTZ R71, R42, R71 ;  /* 0x000000472a477221 */ /* 0x000fe40000010000 */
[----:B------:R-:W-:Y:S01]  /*5710*/  FADD.FTZ R64, R43, R64 ;  /* 0x000000402b407221 */ /* 0x000fe20000010000 */
[----:B------:R-:W-:Y:S01]  /*5720*/  @P1 CALL.REL.NOINC `(.L_x_5947) ;  /* 0x0000001000001944 */ /* 0x000fe20003c00000 */
[----:B------:R-:W-:Y:S05]  /*5730*/  BRA `(.L_x_5948) ;  /* 0xffffc51000007947 */ /* 0x000fea000383ffff */
.L_x_5947:
[----:B------:R-:W-:Y:S05]  /*5740*/  BSYNC B1 ;  /* 0x0000000000017941 */ /* 0x000fea0003800000 */
.L_x_5942:
[----:B------:R-:W-:Y:S05]  /*5750*/  BSYNC B0 ;  /* 0x0000000000007941 */ /* 0x000fea0003800000 */
.L_x_5941:
[----:B------:R-:W-:Y:S01]  /*5760*/  ISETP.GE.U32.AND P0, PT, R69, c[0x0][0x174], PT ;  /* 0x00005d0045007a0c */ /* 0x000fe20003f06070 */
[----:B------:R-:W-:-:S12]  /*5770*/  BSSY B0, `(.L_x_5949) ;  /* 0x0000340000007945 */ /* 0x000fd80003800000 */
[----:B------:R-:W-:Y:S05]  /*5780*/  @P0 BRA `(.L_x_5950) ;  /* 0x000033e000000947 */ /* 0x000fea0003800000 */
[----:B------:R-:W-:Y:S01]  /*5790*/  ISETP.NE.AND P1, PT, RZ, c[0x0][0x1b0], PT ;  /* 0x00006c00ff007a0c */ /* 0x000fe20003f25270 */
[----:B------:R-:W-:-:S12]  /*57a0*/  IMAD.MOV.U32 R37, RZ, RZ, RZ ;  /* 0x000000ffff257224 */ /* 0x000fd800078e00ff */
        /* <DEDUP_REMOVED lines=199> */
.L_x_5951:
        /* <DEDUP_REMOVED lines=208> */
.L_x_5952:
        /* <DEDUP_REMOVED lines=208> */
.L_x_5953:
        /* <DEDUP_REMOVED lines=208> */
.L_x_5954:
[----:B------:R-:W-:-:S04]  /*8b20*/  LOP3.LUT R41, R41, 0xffffffe0, RZ, 0xc0, !PT ;  /* 0xffffffe029297812 */ /* 0x000fc800078ec0ff */
[----:B------:R-:W-:-:S04]  /*8b30*/  IADD3 R74, P1, R74, R41, RZ ;  /* 0x000000294a4a7210 */ /* 0x000fc80007f3e0ff */
[----:B------:R-:W-:-:S05]  /*8b40*/  IADD3.X R75, RZ, R75, RZ, P1, !PT ;  /* 0x0000004bff4b7210 */ /* 0x000fca0000ffe4ff */
[----:B------:R0:W5:Y:S04]  /*8b50*/  LDG.E.128 R4, [R74.64] ;  /* 0x000000244a047981 */ /* 0x000168000c1e1d00 */
[----:B------:R0:W5:Y:S02]  /*8b60*/  LDG.E.128 R40, [R74.64+0x10] ;  /* 0x000010244a287981 */ /* 0x000164000c1e1d00 */
.L_x_5950:
[----:B------:R-:W-:Y:S05]  /*8b70*/  BSYNC B0 ;  /* 0x0000000000007941 */ /* 0x000fea0003800000 */
.L_x_5949:
[----:B------:R-:W-:Y:S01]  /*8b80*/  BSSY B0, `(.L_x_5955) ;  /* 0x000002a000007945 */ /* 0x000fe20003800000 */
[----:B------:R-:W-:Y:S05]  /*8b90*/  @P0 BRA `(.L_x_5956) ;  /* 0x0000028000000947 */ /* 0x000fea0003800000 */
[----:B------:R-:W-:Y:S01]  /*8ba0*/  IADD3 R69, R69, c[0x0][0x17c], RZ ;  /* 0x00005f0045457a10 */ /* 0x000fe20007ffe0ff */
[----:B-----5:R-:W-:Y:S02]  /*8bb0*/  FADD.FTZ R61, R61, R36 ;  /* 0x000000243d3d7221 */ /* 0x020fe40000010000 */
[----:B------:R-:W-:Y:S01]  /*8bc0*/  FADD.FTZ R62, R62, R37 ;  /* 0x000000253e3e7221 */ /* 0x000fe20000010000 */
[----:B------:R-:W-:Y:S01]  /*8bd0*/  ISETP.GE.U32.AND P0, PT, R69, c[0x0][0x174], PT ;  /* 0x00005d0045007a0c */ /* 0x000fe20003f06070 */
[----:B------:R-:W-:-:S02]  /*8be0*/  FADD.FTZ R59, R59, R38 ;  /* 0x000000263b3b7221 */ /* 0x000fc40000010000 */
[----:B------:R-:W-:Y:S02]  /*8bf0*/  FADD.FTZ R60, R60, R39 ;  /* 0x000000273c3c7221 */ /* 0x000fe40000010000 */
[----:B------:R-:W-:Y:S02]  /*8c00*/  FADD.FTZ R57, R57, R32 ;  /* 0x0000002039397221 */ /* 0x000fe40000010000 */
[----:B------:R-:W-:Y:S02]  /*8c10*/  FADD.FTZ R58, R58, R33 ;  /* 0x000000213a3a7221 */ /* 0x000fe40000010000 */
[----:B------:R-:W-:Y:S02]  /*8c20*/  FADD.FTZ R55, R55, R34 ;  /* 0x0000002237377221 */ /* 0x000fe40000010000 */
[----:B------:R-:W-:Y:S02]  /*8c30*/  FADD.FTZ R56, R56, R35 ;  /* 0x0000002338387221 */ /* 0x000fe40000010000 */
[----:B------:R-:W-:Y:S05]  /*8c40*/  @P0 BRA `(.L_x_5956) ;  /* 0x000001d000000947 */ /* 0x000fea0003800000 */
[----:B------:R-:W-:Y:S01]  /*8c50*/  IADD3 R32, R69, c[0x0][0x17c], RZ ;  /* 0x00005f0045207a10 */ /* 0x000fe20007ffe0ff */
        /* <DEDUP_REMOVED lines=9> */
[----:B------:R-:W-:Y:S05]  /*8cf0*/  @P0 BRA `(.L_x_5956) ;  /* 0x0000012000000947 */ /* 0x000fea0003800000 */
[----:B------:R-:W-:Y:S01]  /*8d00*/  IADD3 R20, R32, c[0x0][0x17c], RZ ;  /* 0x00005f0020147a10 */ /* 0x000fe20007ffe0ff */
        /* <DEDUP_REMOVED lines=9> */
[----:B------:R-:W-:Y:S02]  /*8da0*/  @!P0 FADD.FTZ R28, R28, R4 ;  /* 0x000000041c1c8221 */ /* 0x000fe40000010000 */
[----:B------:R-:W-:Y:S02]  /*8db0*/  @!P0 FADD.FTZ R29, R29, R5 ;  /* 0x000000051d1d8221 */ /* 0x000fe40000010000 */
[----:B------:R-:W-:-:S02]  /*8dc0*/  @!P0 FADD.FTZ R30, R30, R6 ;  /* 0x000000061e1e8221 */ /* 0x000fc40000010000 */
[----:B------:R-:W-:Y:S02]  /*8dd0*/  @!P0 FADD.FTZ R0, R0, R7 ;  /* 0x0000000700008221 */ /* 0x000fe40000010000 */
[----:B------:R-:W-:Y:S02]  /*8de0*/  @!P0 FADD.FTZ R3, R3, R40 ;  /* 0x0000002803038221 */ /* 0x000fe40000010000 */
[----:B------:R-:W-:Y:S02]  /*8df0*/  @!P0 FADD.FTZ R16, R16, R41 ;  /* 0x0000002910108221 */ /* 0x000fe40000010000 */
[----:B------:R-:W-:Y:S02]  /*8e00*/  @!P0 FADD.FTZ R71, R71, R42 ;  /* 0x0000002a47478221 */ /* 0x000fe40000010000 */
[----:B------:R-:W-:Y:S02]  /*8e10*/  @!P0 FADD.FTZ R64, R64, R43 ;  /* 0x0000002b40408221 */ /* 0x000fe40000010000 */
.L_x_5956:
[----:B------:R-:W-:Y:S05]  /*8e20*/  BSYNC B0 ;  /* 0x0000000000007941 */ /* 0x000fea0003800000 */
.L_x_5955:
        /* <DEDUP_REMOVED lines=25> */
.L_x_5940:
        /* <DEDUP_REMOVED lines=80> */
.L_x_5959:
[----:B------:R-:W-:Y:S01]  /*94c0*/  IMAD R12, R66, R69, RZ ;  /* 0x00000045420c7224 */ /* 0x000fe200078e02ff */
[----:B------:R-:W-:-:S04]  /*94d0*/  IADD3 R69, R69, c[0x0][0x17c], RZ ;  /* 0x00005f0045457a10 */ /* 0x000fc80007ffe0ff */
[----:B------:R-:W-:Y:S01]  /*94e0*/  SHF.R.U32.HI R41, RZ, 0x2, R12 ;  /* 0x00000002ff297819 */ /* 0x000fe2000001160c */
[----:B------:R-:W-:Y:S01]  /*94f0*/  IMAD R12, R66, R69, RZ ;  /* 0x00000045420c7224 */ /* 0x000fe200078e02ff */
[----:B------:R-:W-:-:S03]  /*9500*/  IADD3 R69, R69, c[0x0][0x17c], RZ ;  /* 0x00005f0045457a10 */ /* 0x000fc60007ffe0ff */
[----:B------:R-:W-:Y:S01]  /*9510*/  IMAD.WIDE.U32 R40, R41, 0x20, R74 ;  /* 0x0000002029287825 */ /* 0x000fe200078e004a */
[----:B------:R-:W-:-:S03]  /*9520*/  SHF.R.U32.HI R13, RZ, 0x2, R12 ;  /* 0x00000002ff0d7819 */ /* 0x000fc6000001160c */
[----:B------:R-:W-:Y:S01]  /*9530*/  IMAD R14, R66, R69, RZ ;  /* 0x00000045420e7224 */ /* 0x000fe200078e02ff */
[----:B------:R-:W-:Y:S01]  /*9540*/  IADD3 R69, R69, c[0x0][0x17c], RZ ;  /* 0x00005f0045457a10 */ /* 0x000fe20007ffe0ff */
[----:B------:R0:W2:Y:S01]  /*9550*/  LDG.E.128 R28, [R40.64] ;  /* 0x00000024281c7981 */ /* 0x0000a2000c1e1d00 */
[----:B------:R-:W-:-:S03]  /*9560*/  IMAD.WIDE.U32 R12, R13, 0x20, R74 ;  /* 0x000000200d0c7825 */ /* 0x000fc600078e004a */
[----:B------:R0:W3:Y:S01]  /*9570*/  LDG.E.128 R24, [R40.64+0x10] ;  /* 0x0000102428187981 */ /* 0x0000e2000c1e1d00 */
[----:B------:R-:W-:Y:S01]  /*9580*/  IMAD R34, R66, R69, RZ ;  /* 0x0000004542227224 */ /* 0x000fe200078e02ff */
[----:B------:R-:W-:Y:S02]  /*9590*/  SHF.R.U32.HI R33, RZ, 0x2, R14 ;  /* 0x00000002ff217819 */ /* 0x000fe4000001160e */
[----:B------:R1:W4:Y:S02]  /*95a0*/  LDG.E.128 R20, [R12.64] ;  /* 0x000000240c147981 */ /* 0x000324000c1e1d00 */
[----:B------:R-:W-:Y:S01]  /*95b0*/  SHF.R.U32.HI R77, RZ, 0x2, R34 ;  /* 0x00000002ff4d7819 */ /* 0x000fe20000011622 */
[----:B------:R-:W-:-:S04]  /*95c0*/  IMAD.WIDE.U32 R32, R33, 0x20, R74 ;  /* 0x0000002021207825 */ /* 0x000fc800078e004a */
[----:B------:R-:W-:Y:S01]  /*95d0*/  IMAD.WIDE.U32 R76, R77, 0x20, R74 ;  /* 0x000000204d4c7825 */ /* 0x000fe200078e004a */
[----:B------:R5:W4:Y:S04]  /*95e0*/  LDG.E.128 R44, [R32.64] ;  /* 0x00000024202c7981 */ /* 0x000b28000c1e1d00 */
[----:B-1----:R-:W4:Y:S04]  /*95f0*/  LDG.E.128 R12, [R12.64+0x10] ;  /* 0x000010240c0c7981 */ /* 0x002f28000c1e1d00 */
[----:B------:R-:W4:Y:S04]  /*9600*/  LDG.E.128 R36, [R76.64] ;  /* 0x000000244c247981 */ /* 0x000f28000c1e1d00 */
[----:B-----5:R-:W5:Y:S04]  /*9610*/  LDG.E.128 R32, [R32.64+0x10] ;  /* 0x0000102420207981 */ /* 0x020f68000c1e1d00 */
[----:B0-----:R-:W5:Y:S01]  /*9620*/  LDG.E.128 R40, [R76.64+0x10] ;  /* 0x000010244c287981 */ /* 0x001f62000c1e1d00 */
        /* <DEDUP_REMOVED lines=23> */
[----:B-----5:R-:W-:Y:S02]  /*97a0*/  FADD.FTZ R59, R32, R59 ;  /* 0x0000003b203b7221 */ /* 0x020fe40000010000 */
        /* <DEDUP_REMOVED lines=10> */
[----:B------:R-:W-:Y:S01]  /*9850*/  FADD.FTZ R64, R43, R64 ;  /* 0x000000402b407221 */ /* 0x000fe20000010000 */
[----:B------:R-:W-:Y:S05]  /*9860*/  @!P0 BRA `(.L_x_5959) ;  /* 0xfffffc5000008947 */ /* 0x000fea000383ffff */
[----:B------:R-:W-:Y:S05]  /*9870*/  BSYNC B1 ;  /* 0x0000000000017941 */ /* 0x000fea0003800000 */
.L_x_5958:
[----:B------:R-:W-:Y:S05]  /*9880*/  BSYNC B0 ;  /* 0x0000000000007941 */ /* 0x000fea0003800000 */
.L_x_5957:
        /* <DEDUP_REMOVED lines=24> */
[----:B------:R0:W5:Y:S01]  /*9a10*/  LDG.E.128 R44, [R76.64] ;  /* 0x000000244c2c7981 */ /* 0x000162000c1e1d00 */
[----:B------:R-:W-:-:S05]  /*9a20*/  @!P0 IMAD R66, R66, R33, RZ ;  /* 0x0000002142428224 */ /* 0x000fca00078e02ff */
[----:B------:R-:W-:-:S05]  /*9a30*/  @!P0 SHF.R.U32.HI R33, RZ, 0x2, R66 ;  /* 0x00000002ff218819 */ /* 0x000fca0000011642 */
[----:B------:R-:W-:Y:S02]  /*9a40*/  @!P0 IMAD.WIDE.U32 R74, R33, 0x20, R74 ;  /* 0x00000020214a8825 */ /* 0x000fe400078e004a */
[----:B------:R0:W5:Y:S04]  /*9a50*/  LDG.E.128 R32, [R76.64+0x10] ;  /* 0x000010244c207981 */ /* 0x000168000c1e1d00 */
[----:B------:R0:W5:Y:S04]  /*9a60*/  @!P0 LDG.E.128 R36, [R74.64] ;  /* 0x000000244a248981 */ /* 0x000168000c1e1d00 */
[----:B------:R0:W5:Y:S02]  /*9a70*/  @!P0 LDG.E.128 R40, [R74.64+0x10] ;  /* 0x000010244a288981 */ /* 0x000164000c1e1d00 */
.L_x_5961:
[----:B0-----:R-:W-:Y:S05]  /*9a80*/  BSYNC B0 ;  /* 0x0000000000007941 */ /* 0x001fea0003800000 */
.L_x_5960:
[----:B------:R-:W-:Y:S01]  /*9a90*/  BSSY B0, `(.L_x_5962) ;  /* 0x000002a000007945 */ /* 0x000fe20003800000 */
[----:B------:R-:W-:Y:S05]  /*9aa0*/  @P1 BRA `(.L_x_5963) ;  /* 0x0000028000001947 */ /* 0x000fea0003800000 */
[----:B------:R-:W-:Y:S01]  /*9ab0*/  IADD3 R0, R69, c[0x0][0x17c], RZ ;  /* 0x00005f0045007a10 */ /* 0x000fe20007ffe0ff */
[----:B-----5:R-:W-:-:S02]  /*9ac0*/  FADD.FTZ R19, R19, R28 ;  /* 0x0000001c13137221 */ /* 0x020fc40000010000 */
        /* <DEDUP_REMOVED lines=19> */
[----:B------:R-:W-:Y:S05]  /*9c00*/  @P0 BRA `(.L_x_5963) ;  /* 0x0000012000000947 */ /* 0x000fea0003800000 */
[----:B------:R-:W-:Y:S01]  /*9c10*/  IADD3 R0, R0, c[0x0][0x17c], RZ ;  /* 0x00005f0000007a10 */ /* 0x000fe20007ffe0ff */
[----:B------:R-:W-:Y:S02]  /*9c20*/  FADD.FTZ R55, R55, R44 ;  /* 0x0000002c37377221 */ /* 0x000fe40000010000 */
        /* <DEDUP_REMOVED lines=8> */
[----:B------:R-:W-:-:S02]  /*9cb0*/  @!P0 FADD.FTZ R63, R63, R36 ;  /* 0x000000243f3f8221 */ /* 0x000fc40000010000 */
[----:B------:R-:W-:Y:S02]  /*9cc0*/  @!P0 FADD.FTZ R58, R58, R37 ;  /* 0x000000253a3a8221 */ /* 0x000fe40000010000 */
[----:B------:R-:W-:Y:S02]  /*9cd0*/  @!P0 FADD.FTZ R65, R65, R38 ;  /* 0x0000002641418221 */ /* 0x000fe40000010000 */
[----:B------:R-:W-:Y:S02]  /*9ce0*/  @!P0 FADD.FTZ R60, R60, R39 ;  /* 0x000000273c3c8221 */ /* 0x000fe40000010000 */
[----:B------:R-:W-:Y:S02]  /*9cf0*/  @!P0 FADD.FTZ R67, R67, R40 ;  /* 0x0000002843438221 */ /* 0x000fe40000010000 */
[----:B------:R-:W-:Y:S02]  /*9d00*/  @!P0 FADD.FTZ R62, R62, R41 ;  /* 0x000000293e3e8221 */ /* 0x000fe40000010000 */
[----:B------:R-:W-:-:S02]  /*9d10*/  @!P0 FADD.FTZ R71, R71, R42 ;  /* 0x0000002a47478221 */ /* 0x000fc40000010000 */
[----:B------:R-:W-:Y:S02]  /*9d20*/  @!P0 FADD.FTZ R64, R64, R43 ;  /* 0x0000002b40408221 */ /* 0x000fe40000010000 */
.L_x_5963:
[----:B------:R-:W-:Y:S05]  /*9d30*/  BSYNC B0 ;  /* 0x0000000000007941 */ /* 0x000fea0003800000 */
.L_x_5962:
        /* <DEDUP_REMOVED lines=25> */
.L_x_5939:
        /* <DEDUP_REMOVED lines=84> */
.L_x_5966:
[----:B------:R-:W-:Y:S02]  /*a410*/  SHF.R.U32.HI R41, RZ, 0x2, R69 ;  /* 0x00000002ff297819 */ /* 0x000fe40000011645 */
[----:B------:R-:W-:-:S03]  /*a420*/  IADD3 R69, R69, c[0x0][0x17c], RZ ;  /* 0x00005f0045457a10 */ /* 0x000fc60007ffe0ff */
[----:B------:R-:W-:Y:S01]  /*a430*/  IMAD.WIDE.U32 R40, R41, 0x20, R74 ;  /* 0x0000002029287825 */ /* 0x000fe200078e004a */
[----:B------:R-:W-:Y:S02]  /*a440*/  SHF.R.U32.HI R9, RZ, 0x2, R69 ;  /* 0x00000002ff097819 */ /* 0x000fe40000011645 */
[----:B------:R-:W-:Y:S02]  /*a450*/  IADD3 R69, R69, c[0x0][0x17c], RZ ;  /* 0x00005f0045457a10 */ /* 0x000fe40007ffe0ff */
[----:B------:R0:W2:Y:S01]  /*a460*/  LDG.E.128 R28, [R40.64] ;  /* 0x00000024281c7981 */ /* 0x0000a2000c1e1d00 */
[----:B------:R-:W-:Y:S01]  /*a470*/  IMAD.WIDE.U32 R8, R9, 0x20, R74 ;  /* 0x0000002009087825 */ /* 0x000fe200078e004a */
[----:B------:R-:W-:Y:S02]  /*a480*/  SHF.R.U32.HI R77, RZ, 0x2, R69 ;  /* 0x00000002ff4d7819 */ /* 0x000fe40000011645 */
[----:B------:R-:W-:Y:S01]  /*a490*/  IADD3 R69, R69, c[0x0][0x17c], RZ ;  /* 0x00005f0045457a10 */ /* 0x000fe20007ffe0ff */
[----:B------:R0:W3:Y:S03]  /*a4a0*/  LDG.E.128 R20, [R40.64+0x10] ;  /* 0x0000102428147981 */ /* 0x0000e6000c1e1d00 */
[----:B------:R-:W-:Y:S01]  /*a4b0*/  SHF.R.U32.HI R71, RZ, 0x2, R69 ;  /* 0x00000002ff477819 */ /* 0x000fe20000011645 */
[--C-:B------:R-:W-:Y:S01]  /*a4c0*/  IMAD.WIDE.U32 R76, R77, 0x20, R74.reuse ;  /* 0x000000204d4c7825 */ /* 0x100fe200078e004a */
[----:B------:R1:W4:Y:S03]  /*a4d0*/  LDG.E.128 R12, [R8.64] ;  /* 0x00000024080c7981 */ /* 0x000326000c1e1d00 */
[----:B------:R-:W-:Y:S01]  /*a4e0*/  IMAD.WIDE.U32 R70, R71, 0x20, R74 ;  /* 0x0000002047467825 */ /* 0x000fe200078e004a */
[----:B------:R-:W5:Y:S04]  /*a4f0*/  LDG.E.128 R44, [R76.64] ;  /* 0x000000244c2c7981 */ /* 0x000f68000c1e1d00 */
[----:B------:R-:W5:Y:S04]  /*a500*/  LDG.E.128 R32, [R76.64+0x10] ;  /* 0x000010244c207981 */ /* 0x000f68000c1e1d00 */
[----:B-1----:R-:W5:Y:S04]  /*a510*/  LDG.E.128 R8, [R8.64+0x10] ;  /* 0x0000102408087981 */ /* 0x002f68000c1e1d00 */
[----:B------:R-:W5:Y:S04]  /*a520*/  LDG.E.128 R36, [R70.64] ;  /* 0x0000002446247981 */ /* 0x000f68000c1e1d00 */
        /* <DEDUP_REMOVED lines=38> */
.L_x_5965:
[----:B------:R-:W-:Y:S05]  /*a790*/  BSYNC B0 ;  /* 0x0000000000007941 */ /* 0x000fea0003800000 */
.L_x_5964:
        /* <DEDUP_REMOVED lines=21> */
[----:B------:R0:W5:Y:S05]  /*a8f0*/  LDG.E.128 R44, [R70.64] ;  /* 0x00000024462c7981 */ /* 0x00016a000c1e1d00 */
[----:B------:R-:W-:-:S05]  /*a900*/  @!P0 SHF.R.U32.HI R33, RZ, 0x2, R33 ;  /* 0x00000002ff218819 */ /* 0x000fca0000011621 */
[----:B------:R-:W-:Y:S02]  /*a910*/  @!P0 IMAD.WIDE.U32 R74, R33, 0x20, R74 ;  /* 0x00000020214a8825 */ /* 0x000fe400078e004a */
[----:B------:R0:W5:Y:S04]  /*a920*/  LDG.E.128 R32, [R70.64+0x10] ;  /* 0x0000102446207981 */ /* 0x000168000c1e1d00 */
[----:B------:R0:W5:Y:S04]  /*a930*/  @!P0 LDG.E.128 R36, [R74.64] ;  /* 0x000000244a248981 */ /* 0x000168000c1e1d00 */
[----:B------:R0:W5:Y:S02]  /*a940*/  @!P0 LDG.E.128 R40, [R74.64+0x10] ;  /* 0x000010244a288981 */ /* 0x000164000c1e1d00 */
.L_x_5968:
[----:B0-----:R-:W-:Y:S05]  /*a950*/  BSYNC B0 ;  /* 0x0000000000007941 */ /* 0x001fea0003800000 */
.L_x_5967:
        /* <DEDUP_REMOVED lines=42> */
.L_x_5970:
[----:B------:R-:W-:Y:S05]  /*ac00*/  BSYNC B0 ;  /* 0x0000000000007941 */ /* 0x000fea0003800000 */
.L_x_5969:
[----:B------:R-:W-:Y:S02]  /*ac10*/  FADD.FTZ R6, R19, R53 ;  /* 0x0000003513067221 */ /* 0x000fe40000010000 */
[----:B-----5:R-:W-:Y:S02]  /*ac20*/  FADD.FTZ R9, R16, R50 ;  /* 0x0000003210097221 */ /* 0x020fe40000010000 */
        /* <DEDUP_REMOVED lines=22> */
.L_x_5924:
[----:B------:R-:W-:Y:S05]  /*ad90*/  BSYNC B6 ;  /* 0x0000000000067941 */ /* 0x000fea0003800000 */
.L_x_5923:
        /* <DEDUP_REMOVED lines=8> */
[----:B------:R1:W-:Y:S04]  /*ae20*/  STS.128 [R3+0x10], R28 ;  /* 0x0000101c03007388 */ /* 0x0003e80000000c00 */
[----:B------:R1:W-:Y:S08]  /*ae30*/  STS.128 [R3+0x20], R24 ;  /* 0x0000201803007388 */ /* 0x0003f00000000c00 */
[----:B------:R-:W-:Y:S05]  /*ae40*/  @!P0 BRA `(.L_x_5971) ;  /* 0x000001b000008947 */ /* 0x000fea0003800000 */
[----:B-1----:R-:W-:-:S05]  /*ae50*/  IMAD.U32 R3, RZ, RZ, UR4 ;  /* 0x00000004ff037e24 */ /* 0x002fca000f8e00ff */
.L_x_5974:
        /* <DEDUP_REMOVED lines=8> */
[----:B-1----:R-:W-:Y:S05]  /*aee0*/  @P0 BRA `(.L_x_5973) ;  /* 0x000000e000000947 */ /* 0x002fea0003800000 */
[----:B------:R-:W-:-:S05]  /*aef0*/  IMAD R3, R4, c[0x0][0x0], R17 ;  /* 0x0000000004037a24 */ /* 0x000fca00078e0211 */
[----:B------:R-:W-:-:S05]  /*af00*/  SHF.L.U32 R3, R3, 0x5, RZ ;  /* 0x0000000503037819 */ /* 0x000fca00000006ff */
[----:B------:R-:W1:Y:S04]  /*af10*/  LDS.128 R4, [R3+0x10] ;  /* 0x0000100003047984 */ /* 0x000e680000000c00 */
[----:B------:R-:W2:Y:S01]  /*af20*/  LDS.128 R8, [R3+0x20] ;  /* 0x0000200003087984 */ /* 0x000ea20000000c00 */
[----:B-1----:R-:W-:Y:S02]  /*af30*/  FADD.FTZ R28, R28, R4 ;  /* 0x000000041c1c7221 */ /* 0x002fe40000010000 */
[----:B------:R-:W-:Y:S02]  /*af40*/  FADD.FTZ R29, R29, R5 ;  /* 0x000000051d1d7221 */ /* 0x000fe40000010000 */
[----:B------:R-:W-:Y:S02]  /*af50*/  FADD.FTZ R30, R30, R6 ;  /* 0x000000061e1e7221 */ /* 0x000fe40000010000 */
[----:B------:R-:W-:-:S02]  /*af60*/  FADD.FTZ R31, R31, R7 ;  /* 0x000000071f1f7221 */ /* 0x000fc40000010000 */
[----:B--2---:R-:W-:Y:S02]  /*af70*/  FADD.FTZ R24, R24, R8 ;  /* 0x0000000818187221 */ /* 0x004fe40000010000 */
[----:B------:R-:W-:Y:S01]  /*af80*/  FADD.FTZ R25, R25, R9 ;  /* 0x0000000919197221 */ /* 0x000fe20000010000 */
[----:B------:R1:W-:Y:S01]  /*af90*/  STS.128 [R0], R28 ;  /* 0x0000001c00007388 */ /* 0x0003e20000000c00 */
[----:B------:R-:W-:Y:S02]  /*afa0*/  FADD.FTZ R26, R26, R10 ;  /* 0x0000000a1a1a7221 */ /* 0x000fe40000010000 */
[----:B------:R-:W-:-:S05]  /*afb0*/  FADD.FTZ R27, R27, R11 ;  /* 0x0000000b1b1b7221 */ /* 0x000fca0000010000 */
[----:B------:R1:W-:Y:S02]  /*afc0*/  STS.128 [R0+0x10], R24 ;  /* 0x0000101800007388 */ /* 0x0003e40000000c00 */
.L_x_5973:
[----:B------:R-:W-:Y:S05]  /*afd0*/  BSYNC B0 ;  /* 0x0000000000007941 */ /* 0x000fea0003800000 */
.L_x_5972:
[----:B------:R-:W-:Y:S01]  /*afe0*/  IMAD.MOV.U32 R3, RZ, RZ, R12 ;  /* 0x000000ffff037224 */ /* 0x000fe200078e000c */
[----:B------:R-:W-:Y:S05]  /*aff0*/  @P1 BRA `(.L_x_5974) ;  /* 0xfffffe6000001947 */ /* 0x000fea000383ffff */
.L_x_5971:
[----:B------:R-:W-:-:S13]  /*b000*/  ISETP.NE.AND P0, PT, RZ, c[0x0][0x188], PT ;  /* 0x00006200ff007a0c */ /* 0x000fda0003f05270 */
[----:B------:R-:W-:Y:S05]  /*b010*/  @!P0 BRA `(.L_x_5975) ;  /* 0x000003f000008947 */ /* 0x000fea0003800000 */
[----:B-1----:R-:W-:Y:S02]  /*b020*/  MOV R3, c[0x0][0x0] ;  /* 0x0000000000037a02 */ /* 0x002fe40000000f00 */
        /* <DEDUP_REMOVED lines=9> */
[----:B------:R1:W-:Y:S01]  /*b0c0*/  STS.128 [R5+0x10], R28 ;  /* 0x0000101c05007388 */ /* 0x0003e20000000c00 */
[----:B------:R-:W-:-:S03]  /*b0d0*/  ISETP.GE.AND P0, PT, R3, 0x20, PT ;  /* 0x000000200300780c */ /* 0x000fc60003f06270 */
[----:B------:R1:W-:Y:S10]  /*b0e0*/  STS.128 [R5+0x20], R24 ;  /* 0x0000201805007388 */ /* 0x0003f40000000c00 */
[----:B------:R-:W-:Y:S05]  /*b0f0*/  @!P0 BRA `(.L_x_5976) ;  /* 0x0000019000008947 */ /* 0x000fea0003800000 */
.L_x_5979:
[----:B------:R-:W-:Y:S01]  /*b100*/  IADD3 R0, R17, R3, RZ ;  /* 0x0000000311007210 */ /* 0x000fe20007ffe0ff */
[----:B------:R-:W-:Y:S01]  /*b110*/  WARPSYNC 0xffffffff ;  /* 0xffffffff00007948 */ /* 0x000fe20003800000 */
[----:B------:R-:W-:Y:S02]  /*b120*/  BAR.SYNC.DEFER_BLOCKING 0x0 ;  /* 0x0000000000007b1d */ /* 0x000fe40000010000 */
[----:B------:R-:W-:-:S04]  /*b130*/  ISETP.GE.U32.AND P0, PT, R0, c[0x0][0x0], PT ;  /* 0x0000000000007a0c */ /* 0x000fc80003f06070 */
[----:B------:R-:W-:Y:S01]  /*b140*/  ISETP.GE.U32.OR P0, PT, R17, R3, P0 ;  /* 0x000000031100720c */ /* 0x000fe20000706470 */
[----:B------:R-:W-:-:S12]  /*b150*/  BSSY B0, `(.L_x_5977) ;  /* 0x000000f000007945 */ /* 0x000fd80003800000 */
[----:B-1----:R-:W-:Y:S05]  /*b160*/  @P0 BRA `(.L_x_5978) ;  /* 0x000000d000000947 */ /* 0x002fea0003800000 */
[----:B------:R-:W-:-:S05]  /*b170*/  IMAD R0, R3, 0x20, R12 ;  /* 0x0000002003007824 */ /* 0x000fca00078e020c */
[----:B-1----:R-:W1:Y:S04]  /*b180*/  LDS.128 R4, [R0] ;  /* 0x0000000000047984 */ /* 0x002e680000000c00 */
        /* <DEDUP_REMOVED lines=11> */
.L_x_5978:
[----:B------:R-:W-:Y:S05]  /*b240*/  BSYNC B0 ;  /* 0x0000000000007941 */ /* 0x000fea0003800000 */
.L_x_5977:
[----:B------:R-:W-:-:S04]  /*b250*/  SHF.R.S32.HI R3, RZ, 0x1, R3 ;  /* 0x00000001ff037819 */ /* 0x000fc80000011403 */
[----:B------:R-:W-:-:S13]  /*b260*/  ISETP.GE.AND P0, PT, R3, 0x20, PT ;  /* 0x000000200300780c */ /* 0x000fda0003f06270 */
[----:B------:R-:W-:Y:S05]  /*b270*/  @P0 BRA `(.L_x_5979) ;  /* 0xfffffe8000000947 */ /* 0x000fea000383ffff */
[----:B------:R-:W-:-:S04]  /*b280*/  MOV R0, 0x20 ;  /* 0x0000002000007802 */ /* 0x000fc80000000f00 */
.L_x_5976:
[----:B------:R-:W-:Y:S01]  /*b290*/  ISETP.GE.AND P0, PT, R0, 0x2, PT ;  /* 0x000000020000780c */ /* 0x000fe20003f06270 */
[----:B------:R-:W-:Y:S01]  /*b2a0*/  WARPSYNC 0xffffffff ;  /* 0xffffffff00007948 */ /* 0x000fe20003800000 */
[----:B------:R-:W-:Y:S11]  /*b2b0*/  BAR.SYNC.DEFER_BLOCKING 0x0 ;  /* 0x0000000000007b1d */ /* 0x000ff60000010000 */
[----:B------:R-:W-:Y:S05]  /*b2c0*/  @!P0 BRA `(.L_x_5975) ;  /* 0x0000014000008947 */ /* 0x000fea0003800000 */
[----:B------:R-:W-:-:S07]  /*b2d0*/  HFMA2.MMA R3, -RZ, RZ, 0, 5.9604644775390625e-08 ;  /* 0x00000001ff037435 */ /* 0x000fce00000001ff */
.L_x_5980:
[----:B-1----:R-:W1:Y:S04]  /*b2e0*/  SHFL.DOWN PT, R5, R28, R3, 0x1f ;  /* 0x08001f031c057589 */ /* 0x002e6800000e0000 */
[----:B------:R-:W2:Y:S04]  /*b2f0*/  SHFL.DOWN PT, R4, R29, R3, 0x1f ;  /* 0x08001f031d047589 */ /* 0x000ea800000e0000 */
[----:B------:R-:W3:Y:S04]  /*b300*/  SHFL.DOWN PT, R7, R30, R3, 0x1f ;  /* 0x08001f031e077589 */ /* 0x000ee800000e0000 */
[----:B------:R-:W4:Y:S04]  /*b310*/  SHFL.DOWN PT, R6, R31, R3, 0x1f ;  /* 0x08001f031f067589 */ /* 0x000f2800000e0000 */
[----:B------:R-:W5:Y:S04]  /*b320*/  SHFL.DOWN PT, R9, R24, R3, 0x1f ;  /* 0x08001f0318097589 */ /* 0x000f6800000e0000 */
[----:B------:R-:W0:Y:S04]  /*b330*/  SHFL.DOWN PT, R8, R25, R3, 0x1f ;  /* 0x08001f0319087589 */ /* 0x000e2800000e0000 */
[----:B------:R-:W0:Y:S01]  /*b340*/  SHFL.DOWN PT, R11, R26, R3, 0x1f ;  /* 0x08001f031a0b7589 */ /* 0x000e2200000e0000 */
[----:B-1----:R-:W-:-:S03]  /*b350*/  FADD.FTZ R28, R5, R28 ;  /* 0x0000001c051c7221 */ /* 0x002fc60000010000 */
[----:B------:R1:W0:Y:S01]  /*b360*/  SHFL.DOWN PT, R10, R27, R3, 0x1f ;  /* 0x08001f031b0a7589 */ /* 0x00022200000e0000 */
[----:B--2---:R-:W-:Y:S02]  /*b370*/  FADD.FTZ R29, R4, R29 ;  /* 0x0000001d041d7221 */ /* 0x004fe40000010000 */
[----:B---3--:R-:W-:Y:S02]  /*b380*/  FADD.FTZ R30, R7, R30 ;  /* 0x0000001e071e7221 */ /* 0x008fe40000010000 */
[----:B----4-:R-:W-:Y:S02]  /*b390*/  FADD.FTZ R31, R6, R31 ;  /* 0x0000001f061f7221 */ /* 0x010fe40000010000 */
[----:B-1----:R-:W-:Y:S02]  /*b3a0*/  IMAD.SHL.U32 R3, R3, 0x2, RZ ;  /* 0x0000000203037824 */ /* 0x002fe400078e00ff */
[----:B-----5:R-:W-:-:S03]  /*b3b0*/  FADD.FTZ R24, R9, R24 ;  /* 0x0000001809187221 */ /* 0x020fc60000010000 */
[----:B------:R-:W-:Y:S01]  /*b3c0*/  ISETP.GE.AND P0, PT, R3, R0, PT ;  /* 0x000000000300720c */ /* 0x000fe20003f06270 */
[----:B0-----:R-:W-:Y:S02]  /*b3d0*/  FADD.FTZ R25, R8, R25 ;  /* 0x0000001908197221 */ /* 0x001fe40000010000 */
[----:B------:R-:W-:Y:S02]  /*b3e0*/  FADD.FTZ R26, R11, R26 ;  /* 0x0000001a0b1a7221 */ /* 0x000fe40000010000 */
[----:B------:R-:W-:-:S08]  /*b3f0*/  FADD.FTZ R27, R10, R27 ;  /* 0x0000001b0a1b7221 */ /* 0x000fd00000010000 */
[----:B------:R-:W-:Y:S05]  /*b400*/  @!P0 BRA `(.L_x_5980) ;  /* 0xfffffed000008947 */ /* 0x000fea000383ffff */
.L_x_5975:
[----:B------:R-:W-:Y:S01]  /*b410*/  ISETP.NE.AND P1, PT, RZ, c[0x0][0x344], PT ;  /* 0x0000d100ff007a0c */ /* 0x000fe20003f25270 */
[----:B------:R-:W-:Y:S01]  /*b420*/  HFMA2.MMA R22, -RZ, RZ, 0, 0 ;  /* 0x00000000ff167435 */ /* 0x000fe200000001ff */
[----:B------:R-:W-:-:S11]  /*b430*/  MOV R19, RZ ;  /* 0x000000ff00137202 */ /* 0x000fd60000000f00 */
[----:B------:R-:W-:Y:S05]  /*b440*/  @!P1 BRA `(.L_x_5981) ;  /* 0x00000c7000009947 */ /* 0x000fea0003800000 */
[----:B------:R-:W-:Y:S01]  /*b450*/  IMAD.MOV.U32 R72, RZ, RZ, RZ ;  /* 0x000000ffff487224 */ /* 0x000fe200078e00ff */
[----:B-1----:R-:W-:-:S03]  /*b460*/  MOV R0, 0x1 ;  /* 0x0000000100007802 */ /* 0x002fc60000000f00 */
        /* <DEDUP_REMOVED lines=197> */
.L_x_5981:
[----:B------:R-:W-:-:S04]  /*c0c0*/  IADD3 R6, P0, R22, c[0x0][0x548], RZ ;  /* 0x0001520016067a10 */ /* 0x000fc80007f1e0ff */
[----:B------:R-:W-:Y:S01]  /*c0d0*/  IADD3.X R7, RZ, c[0x0][0x54c], RZ, P0, !PT ;  /* 0x00015300ff077a10 */ /* 0x000fe200007fe4ff */
[----:B------:R-:W-:Y:S05]  /*c0e0*/  @!P1 BRA `(.L_x_5982) ;  /* 0x00000c7000009947 */ /* 0x000fea0003800000 */
[----:B-1----:R-:W-:Y:S01]  /*c0f0*/  IADD3 R5, R73, 0x1, RZ ;  /* 0x0000000149057810 */ /* 0x002fe20007ffe0ff */
        /* <DEDUP_REMOVED lines=198> */
.L_x_5982:
[----:B------:R-:W-:Y:S01]  /*cd60*/  IADD3 R8, P0, R19, c[0x0][0x548], RZ ;  /* 0x0001520013087a10 */ /* 0x000fe20007f1e0ff */
[----:B------:R-:W-:Y:S01]  /*cd70*/  IMAD.MOV.U32 R16, RZ, RZ, RZ ;  /* 0x000000ffff107224 */ /* 0x000fe200078e00ff */
[----:B------:R-:W-:Y:S02]  /*cd80*/  MOV R18, RZ ;  /* 0x000000ff00127202 */ /* 0x000fe40000000f00 */
[----:B------:R-:W-:Y:S01]  /*cd90*/  IADD3.X R9, RZ, c[0x0][0x54c], RZ, P0, !PT ;  /* 0x00015300ff097a10 */ /* 0x000fe200007fe4ff */
[----:B------:R-:W-:Y:S05]  /*cda0*/  @!P1 BRA `(.L_x_5983) ;  /* 0x00000c7000009947 */ /* 0x000fea0003800000 */
[----:B------:R-:W-:Y:S01]  /*cdb0*/  HFMA2.MMA R4, -RZ, RZ, 0, 0 ;  /* 0x00000000ff047435 */ /* 0x000fe200000001ff */
[----:B-1----:R-:W-:Y:S01]  /*cdc0*/  IADD3 R5, R73, 0x2, RZ ;  /* 0x0000000249057810 */ /* 0x002fe20007ffe0ff */
        /* <DEDUP_REMOVED lines=197> */
.L_x_5983:
[----:B------:R-:W-:-:S04]  /*da20*/  IADD3 R10, P0, R18, c[0x0][0x548], RZ ;  /* 0x00015200120a7a10 */ /* 0x000fc80007f1e0ff */
[----:B------:R-:W-:Y:S01]  /*da30*/  IADD3.X R11, RZ, c[0x0][0x54c], RZ, P0, !PT ;  /* 0x00015300ff0b7a10 */ /* 0x000fe200007fe4ff */
[----:B------:R-:W-:Y:S05]  /*da40*/  @!P1 BRA `(.L_x_5984) ;  /* 0x00000c7000009947 */ /* 0x000fea0003800000 */
[----:B-1----:R-:W-:Y:S01]  /*da50*/  IADD3 R5, R73, 0x3, RZ ;  /* 0x0000000349057810 */ /* 0x002fe20007ffe0ff */
        /* <DEDUP_REMOVED lines=198> */
.L_x_5984:
[----:B------:R-:W-:Y:S01]  /*e6c0*/  ISETP.NE.U32.AND P0, PT, RZ, c[0x0][0x558], PT ;  /* 0x00015600ff007a0c */ /* 0x000fe20003f05070 */
[----:B-1----:R-:W-:Y:S01]  /*e6d0*/  CS2R R4, SRZ ;  /* 0x0000000000047805 */ /* 0x002fe2000001ff00 */
        /* <DEDUP_REMOVED lines=11> */
[----:B------:R-:W-:Y:S01]  /*e790*/  HFMA2.MMA R19, -RZ, RZ, 0, 0 ;  /* 0x00000000ff137435 */ /* 0x000fe200000001ff */
[----:B------:R-:W-:Y:S02]  /*e7a0*/  MOV R22, RZ ;  /* 0x000000ff00167202 */ /* 0x000fe40000000f00 */
[----:B------:R-:W-:-:S04]  /*e7b0*/  IMAD R7, R2, c[0x0][0x198], R7 ;  /* 0x0000660002077a24 */ /* 0x000fc800078e0207 */
[----:B-1----:R-:W-:-:S04]  /*e7c0*/  IMAD R7, R0, c[0x0][0x180], R7 ;  /* 0x0000600000077a24 */ /* 0x002fc800078e0207 */
        /* <DEDUP_REMOVED lines=200> */
.L_x_5986:
        /* <DEDUP_REMOVED lines=202> */
.L_x_5987:
[----:B------:R-:W-:Y:S01]  /*100f0*/  IADD3 R10, P0, R19, c[0x0][0x548], RZ ;  /* 0x00015200130a7a10 */ /* 0x000fe20007f1e0ff */
[----:B------:R-:W-:Y:S01]  /*10100*/  IMAD.MOV.U32 R16, RZ, RZ, RZ ;  /* 0x000000ffff107224 */ /* 0x000fe200078e00ff */
[----:B------:R-:W-:Y:S02]  /*10110*/  MOV R18, RZ ;  /* 0x000000ff00127202 */ /* 0x000fe40000000f00 */
[----:B------:R-:W-:Y:S01]  /*10120*/  IADD3.X R11, RZ, c[0x0][0x54c], RZ, P0, !PT ;  /* 0x00015300ff0b7a10 */ /* 0x000fe200007fe4ff */
        /* <DEDUP_REMOVED lines=200> */
.L_x_5988:
        /* <DEDUP_REMOVED lines=202> */
.L_x_5989:
        /* <DEDUP_REMOVED lines=11> */
.L_x_5991:
[----:B------:R-:W-:Y:S05]  /*11b00*/  BSYNC B0 ;  /* 0x0000000000007941 */ /* 0x000fea0003800000 */
.L_x_5990:
        /* <DEDUP_REMOVED lines=8> */
[----:B------:R-:W-:-:S11]  /*11b90*/  HFMA2.MMA R7, -RZ, RZ, 0, 1.9073486328125e-06 ;  /* 0x00000020ff077435 */ /* 0x000fd600000001ff */
[----:B------:R-:W-:-:S04]  /*11ba0*/  @!P2 IMAD R6, R6, c[0x0][0x0], R17 ;  /* 0x000000000606aa24 */ /* 0x000fc800078e0211 */
[----:B------:R-:W-:-:S05]  /*11bb0*/  IMAD.WIDE.U32 R6, R6, R7, c[0x0][0x560] ;  /* 0x0001580006067625 */ /* 0x000fca00078e0007 */
[----:B------:R1:W-:Y:S04]  /*11bc0*/  STG.E.64 [R6.64], R28 ;  /* 0x0000001c06007986 */ /* 0x0003e8000c101b24 */
[----:B------:R1:W-:Y:S04]  /*11bd0*/  STG.E.64 [R6.64+0x8], R30 ;  /* 0x0000081e06007986 */ /* 0x0003e8000c101b24 */
[----:B------:R1:W-:Y:S04]  /*11be0*/  STG.E.64 [R6.64+0x10], R24 ;  /* 0x0000101806007986 */ /* 0x0003e8000c101b24 */
[----:B------:R1:W-:Y:S02]  /*11bf0*/  STG.E.64 [R6.64+0x18], R26 ;  /* 0x0000181a06007986 */ /* 0x0003e4000c101b24 */
.L_x_5993:
[----:B------:R-:W-:Y:S05]  /*11c00*/  BSYNC B0 ;  /* 0x0000000000007941 */ /* 0x000fea0003800000 */
.L_x_5992:
        /* <DEDUP_REMOVED lines=31> */
.L_x_5995:
[----:B------:R-:W-:Y:S05]  /*11e00*/  BSYNC B0 ;  /* 0x0000000000007941 */ /* 0x000fea0003800000 */
.L_x_5994:
        /* <DEDUP_REMOVED lines=34> */
.L_x_6000:
        /* <DEDUP_REMOVED lines=19> */
.L_x_5999:
[----:B------:R-:W-:Y:S05]  /*12160*/  BSYNC B1 ;  /* 0x0000000000017941 */ /* 0x000fea0003800000 */
.L_x_5998:
[----:B------:R-:W-:Y:S05]  /*12170*/  BRA `(.L_x_6001) ;  /* 0x0000022000007947 */ /* 0x000fea0003800000 */
.L_x_5997:
        /* <DEDUP_REMOVED lines=8> */
[----:B------:R-:W-:Y:S01]  /*12200*/  IMAD.MOV.U32 R21, RZ, RZ, R2 ;  /* 0x000000ffff157224 */ /* 0x000fe200078e0002 */
[----:B------:R-:W-:Y:S01]  /*12210*/  MOV R30, c[0x0][0x168] ;  /* 0x00005a00001e7a02 */ /* 0x000fe20000000f00 */
[----:B------:R-:W-:Y:S01]  /*12220*/  IMAD.MOV.U32 R24, RZ, RZ, c[0x0][0x168] ;  /* 0x00005a00ff187624 */ /* 0x000fe200078e00ff */
[----:B------:R-:W-:Y:S01]  /*12230*/  MOV R31, c[0x0][0x16c] ;  /* 0x00005b00001f7a02 */ /* 0x000fe20000000f00 */
[----:B------:R-:W-:Y:S01]  /*12240*/  IMAD.MOV.U32 R27, RZ, RZ, c[0x0][0x16c] ;  /* 0x00005b00ff1b7624 */ /* 0x000fe200078e00ff */
[----:B------:R-:W-:Y:S02]  /*12250*/  MOV R25, c[0x0][0x16c] ;  /* 0x00005b0000197a02 */ /* 0x000fe40000000f00 */
[----:B------:R-:W-:Y:S02]  /*12260*/  MOV R26, c[0x0][0x168] ;  /* 0x00005a00001a7a02 */ /* 0x000fe40000000f00 */
.L_x_6002:
        /* <DEDUP_REMOVED lines=19> */
.L_x_6001:
[----:B------:R-:W-:Y:S05]  /*123a0*/  BSYNC B0 ;  /* 0x0000000000007941 */ /* 0x000fea0003800000 */
.L_x_5996:
[----:B------:R-:W-:Y:S01]  /*123b0*/  IMAD R0, R2, c[0x0][0x0], R17 ;  /* 0x0000000002007a24 */ /* 0x000fe200078e0211 */
[----:B------:R-:W-:Y:S02]  /*123c0*/  ULDC UR4, c[0x0][0x4] ;  /* 0x0000010000047ab9 */ /* 0x000fe40000000800 */
[----:B------:R-:W-:Y:S02]  /*123d0*/  USHF.R.U32.HI UR4, URZ, 0x1, UR4 ;  /* 0x000000013f047899 */ /* 0x000fe40008011604 */
[C---:B------:R-:W-:Y:S02]  /*123e0*/  SHF.L.U32 R14, R0.reuse, 0x5, RZ ;  /* 0x00000005000e7819 */ /* 0x040fe400000006ff */
[----:B------:R-:W-:-:S02]  /*123f0*/  LEA R21, R0, 0x10, 0x5 ;  /* 0x0000001000157811 */ /* 0x000fc400078e28ff */
[----:B------:R-:W-:Y:S01]  /*12400*/  ISETP.NE.AND P0, PT, RZ, UR4, PT ;  /* 0x00000004ff007c0c */ /* 0x000fe2000bf05270 */
[----:B------:R1:W-:Y:S04]  /*12410*/  STS.128 [R14+0x10], R28 ;  /* 0x0000101c0e007388 */ /* 0x0003e80000000c00 */
[----:B------:R1:W-:Y:S08]  /*12420*/  STS.128 [R14+0x20], R24 ;  /* 0x000020180e007388 */ /* 0x0003f00000000c00 */
[----:B------:R-:W-:Y:S05]  /*12430*/  @!P0 BRA `(.L_x_6003) ;  /* 0x0000019000008947 */ /* 0x000fea0003800000 */
[----:B------:R-:W-:-:S05]  /*12440*/  IMAD.U32 R15, RZ, RZ, UR4 ;  /* 0x00000004ff0f7e24 */ /* 0x000fca000f8e00ff */
.L_x_6006:
[----:B------:R-:W-:Y:S01]  /*12450*/  IADD3 R0, R2, R15, RZ ;  /* 0x0000000f02007210 */ /* 0x000fe20007ffe0ff */
[----:B------:R-:W-:Y:S01]  /*12460*/  BAR.SYNC.DEFER_BLOCKING 0x0 ;  /* 0x0000000000007b1d */ /* 0x000fe20000010000 */
[----:B------:R-:W-:-:S02]  /*12470*/  ISETP.GT.AND P2, PT, R15, 0x1, PT ;  /* 0x000000010f00780c */ /* 0x000fc40003f44270 */
[----:B------:R-:W-:-:S03]  /*12480*/  ISETP.GE.U32.AND P0, PT, R0, c[0x0][0x4], PT ;  /* 0x0000010000007a0c */ /* 0x000fc60003f06070 */
[----:B------:R-:W-:Y:S01]  /*12490*/  BSSY B0, `(.L_x_6004) ;  /* 0x0000012000007945 */ /* 0x000fe20003800000 */
[----:B------:R-:W-:Y:S02]  /*124a0*/  ISETP.GE.U32.OR P0, PT, R2, R15, P0 ;  /* 0x0000000f0200720c */ /* 0x000fe40000706470 */
[----:B------:R-:W-:-:S11]  /*124b0*/  SHF.R.S32.HI R15, RZ, 0x1, R15 ;  /* 0x00000001ff0f7819 */ /* 0x000fd6000001140f */
[----:B-1----:R-:W-:Y:S05]  /*124c0*/  @P0 BRA `(.L_x_6005) ;  /* 0x000000e000000947 */ /* 0x002fea0003800000 */
[----:B------:R-:W-:-:S05]  /*124d0*/  IMAD R0, R0, c[0x0][0x0], R17 ;  /* 0x0000000000007a24 */ /* 0x000fca00078e0211 */
[----:B------:R-:W-:-:S05]  /*124e0*/  SHF.L.U32 R0, R0, 0x5, RZ ;  /* 0x0000000500007819 */ /* 0x000fca00000006ff */
[----:B------:R-:W2:Y:S04]  /*124f0*/  LDS.128 R32, [R0+0x10] ;  /* 0x0000100000207984 */ /* 0x000ea80000000c00 */
[----:B------:R-:W3:Y:S01]  /*12500*/  LDS.128 R36, [R0+0x20] ;  /* 0x0000200000247984 */ /* 0x000ee20000000c00 */
[----:B-12---:R-:W-:Y:S02]  /*12510*/  FADD.FTZ R28, R28, R32 ;  /* 0x000000201c1c7221 */ /* 0x006fe40000010000 */
[----:B------:R-:W-:Y:S02]  /*12520*/  FADD.FTZ R29, R29, R33 ;  /* 0x000000211d1d7221 */ /* 0x000fe40000010000 */
[----:B------:R-:W-:Y:S02]  /*12530*/  FADD.FTZ R30, R30, R34 ;  /* 0x000000221e1e7221 */ /* 0x000fe40000010000 */
[----:B------:R-:W-:-:S02]  /*12540*/  FADD.FTZ R31, R31, R35 ;  /* 0x000000231f1f7221 */ /* 0x000fc40000010000 */
[----:B---3--:R-:W-:Y:S02]  /*12550*/  FADD.FTZ R24, R24, R36 ;  /* 0x0000002418187221 */ /* 0x008fe40000010000 */
[----:B------:R-:W-:Y:S01]  /*12560*/  FADD.FTZ R25, R25, R37 ;  /* 0x0000002519197221 */ /* 0x000fe20000010000 */
[----:B------:R1:W-:Y:S01]  /*12570*/  STS.128 [R21], R28 ;  /* 0x0000001c15007388 */ /* 0x0003e20000000c00 */
[----:B------:R-:W-:Y:S02]  /*12580*/  FADD.FTZ R26, R26, R38 ;  /* 0x000000261a1a7221 */ /* 0x000fe40000010000 */
[----:B------:R-:W-:-:S05]  /*12590*/  FADD.FTZ R27, R27, R39 ;  /* 0x000000271b1b7221 */ /* 0x000fca0000010000 */
[----:B------:R1:W-:Y:S02]  /*125a0*/  STS.128 [R21+0x10], R24 ;  /* 0x0000101815007388 */ /* 0x0003e40000000c00 */
.L_x_6005:
[----:B------:R-:W-:Y:S05]  /*125b0*/  BSYNC B0 ;  /* 0x0000000000007941 */ /* 0x000fea0003800000 */
.L_x_6004:
[----:B------:R-:W-:Y:S05]  /*125c0*/  @P2 BRA `(.L_x_6006) ;  /* 0xfffffe8000002947 */ /* 0x000fea000383ffff */
.L_x_6003:
[----:B------:R-:W-:-:S13]  /*125d0*/  ISETP.NE.AND P0, PT, RZ, c[0x0][0x188], PT ;  /* 0x00006200ff007a0c */ /* 0x000fda0003f05270 */
[----:B------:R-:W-:Y:S05]  /*125e0*/  @!P0 BRA `(.L_x_6007) ;  /* 0x000003c000008947 */ /* 0x000fea0003800000 */
[----:B------:R-:W-:-:S05]  /*125f0*/  IMAD.MOV.U32 R0, RZ, RZ, 0x20 ;  /* 0x00000020ff007424 */ /* 0x000fca00078e00ff */
[----:B------:R-:W-:Y:S02]  /*12600*/  ISETP.LT.AND P0, PT, R0, c[0x0][0x0], PT ;  /* 0x0000000000007a0c */ /* 0x000fe40003f01270 */
[----:B------:R-:W-:-:S11]  /*12610*/  MOV R0, c[0x0][0x0] ;  /* 0x0000000000007a02 */ /* 0x000fd60000000f00 */
[----:B------:R-:W-:Y:S05]  /*12620*/  @!P0 BRA `(.L_x_6008) ;  /* 0x0000021000008947 */ /* 0x000fea0003800000 */
[----:B------:R-:W-:Y:S01]  /*12630*/  MOV R0, c[0x0][0x0] ;  /* 0x0000000000007a02 */ /* 0x000fe20000000f00 */
[----:B------:R2:W-:Y:S03]  /*12640*/  STS.128 [R21], R28 ;  /* 0x0000001c15007388 */ /* 0x0005e60000000c00 */
[----:B------:R-:W-:Y:S01]  /*12650*/  LEA.HI R0, R0, c[0x0][0x0], RZ, 0x1 ;  /* 0x0000000000007a11 */ /* 0x000fe200078f08ff */
[----:B------:R2:W-:Y:S03]  /*12660*/  STS.128 [R21+0x10], R24 ;  /* 0x0000101815007388 */ /* 0x0005e60000000c00 */
[----:B------:R-:W-:Y:S01]  /*12670*/  SHF.R.S32.HI R2, RZ, 0x1, R0 ;  /* 0x00000001ff027819 */ /* 0x000fe20000011400 */
[----:B------:R-:W-:-:S03]  /*12680*/  IMAD.MOV.U32 R0, RZ, RZ, 0x20 ;  /* 0x00000020ff007424 */ /* 0x000fc600078e00ff */
[----:B------:R-:W-:-:S13]  /*12690*/  ISETP.GE.AND P0, PT, R2, 0x20, PT ;  /* 0x000000200200780c */ /* 0x000fda0003f06270 */
[----:B------:R-:W-:Y:S05]  /*126a0*/  @!P0 BRA `(.L_x_6008) ;  /* 0x0000019000008947 */ /* 0x000fea0003800000 */
[----:B--2---:R-:W-:-:S04]  /*126b0*/  MOV R0, R2 ;  /* 0x0000000200007202 */ /* 0x004fc80000000f00 */
.L_x_6011:
[----:B------:R-:W-:Y:S01]  /*126c0*/  IADD3 R2, R17, R0, RZ ;  /* 0x0000000011027210 */ /* 0x000fe20007ffe0ff */
[----:B------:R-:W-:Y:S03]  /*126d0*/  BAR.SYNC.DEFER_BLOCKING 0x0 ;  /* 0x0000000000007b1d */ /* 0x000fe60000010000 */
[----:B------:R-:W-:-:S03]  /*126e0*/  ISETP.GE.U32.AND P0, PT, R2, c[0x0][0x0], PT ;  /* 0x0000000002007a0c */ /* 0x000fc60003f06070 */
[----:B------:R-:W-:Y:S01]  /*126f0*/  BSSY B0, `(.L_x_6009) ;  /* 0x0000010000007945 */ /* 0x000fe20003800000 */
[----:B------:R-:W-:-:S13]  /*12700*/  ISETP.GE.U32.OR P0, PT, R17, R0, P0 ;  /* 0x000000001100720c */ /* 0x000fda0000706470 */
[----:B-1----:R-:W-:Y:S05]  /*12710*/  @P0 BRA `(.L_x_6010) ;  /* 0x000000d000000947 */ /* 0x002fea0003800000 */
[----:B------:R-:W-:-:S05]  /*12720*/  IMAD R2, R0, 0x20, R21 ;  /* 0x0000002000027824 */ /* 0x000fca00078e0215 */
[----:B------:R-:W2:Y:S04]  /*12730*/  LDS.128 R32, [R2] ;  /* 0x0000000002207984 */ /* 0x000ea80000000c00 */
        /* <DEDUP_REMOVED lines=11> */
.L_x_6010:
[----:B------:R-:W-:Y:S05]  /*127f0*/  BSYNC B0 ;  /* 0x0000000000007941 */ /* 0x000fea0003800000 */
.L_x_6009:
[----:B------:R-:W-:-:S04]  /*12800*/  SHF.R.S32.HI R0, RZ, 0x1, R0 ;  /* 0x00000001ff007819 */ /* 0x000fc80000011400 */
[----:B------:R-:W-:-:S13]  /*12810*/  ISETP.GE.AND P0, PT, R0, 0x20, PT ;  /* 0x000000200000780c */ /* 0x000fda0003f06270 */
[----:B------:R-:W-:Y:S05]  /*12820*/  @P0 BRA `(.L_x_6011) ;  /* 0xfffffe9000000947 */ /* 0x000fea000383ffff */
[----:B------:R-:W-:-:S09]  /*12830*/  HFMA2.MMA R0, -RZ, RZ, 0, 1.9073486328125e-06 ;  /* 0x00000020ff007435 */ /* 0x000fd200000001ff */
.L_x_6008:
[----:B--2---:R-:W-:Y:S01]  /*12840*/  BAR.SYNC.DEFER_BLOCKING 0x0 ;  /* 0x0000000000007b1d */ /* 0x004fe20000010000 */
[----:B------:R-:W-:-:S13]  /*12850*/  ISETP.GE.AND P0, PT, R0, 0x2, PT ;  /* 0x000000020000780c */ /* 0x000fda0003f06270 */
[----:B------:R-:W-:Y:S05]  /*12860*/  @!P0 BRA `(.L_x_6007) ;  /* 0x0000014000008947 */ /* 0x000fea0003800000 */
[----:B------:R-:W-:-:S05]  /*12870*/  MOV R15, 0x1 ;  /* 0x00000001000f7802 */ /* 0x000fca0000000f00 */
.L_x_6012:
[----:B------:R-:W2:Y:S04]  /*12880*/  SHFL.DOWN PT, R17, R28, R15, 0x1f ;  /* 0x08001f0f1c117589 */ /* 0x000ea800000e0000 */
[----:B------:R-:W3:Y:S04]  /*12890*/  SHFL.DOWN PT, R2, R29, R15, 0x1f ;  /* 0x08001f0f1d027589 */ /* 0x000ee800000e0000 */
[----:B-1----:R-:W1:Y:S04]  /*128a0*/  SHFL.DOWN PT, R21, R30, R15, 0x1f ;  /* 0x08001f0f1e157589 */ /* 0x002e6800000e0000 */
[----:B------:R-:W4:Y:S04]  /*128b0*/  SHFL.DOWN PT, R14, R31, R15, 0x1f ;  /* 0x08001f0f1f0e7589 */ /* 0x000f2800000e0000 */
[----:B------:R-:W5:Y:S04]  /*128c0*/  SHFL.DOWN PT, R23, R24, R15, 0x1f ;  /* 0x08001f0f18177589 */ /* 0x000f6800000e0000 */
[----:B------:R-:W0:Y:S04]  /*128d0*/  SHFL.DOWN PT, R20, R25, R15, 0x1f ;  /* 0x08001f0f19147589 */ /* 0x000e2800000e0000 */
[----:B------:R-:W0:Y:S01]  /*128e0*/  SHFL.DOWN PT, R33, R26, R15, 0x1f ;  /* 0x08001f0f1a217589 */ /* 0x000e2200000e0000 */
[----:B--2---:R-:W-:-:S03]  /*128f0*/  FADD.FTZ R28, R17, R28 ;  /* 0x0000001c111c7221 */ /* 0x004fc60000010000 */
[----:B------:R2:W0:Y:S01]  /*12900*/  SHFL.DOWN PT, R32, R27, R15, 0x1f ;  /* 0x08001f0f1b207589 */ /* 0x00042200000e0000 */
[----:B---3--:R-:W-:Y:S02]  /*12910*/  FADD.FTZ R29, R2, R29 ;  /* 0x0000001d021d7221 */ /* 0x008fe40000010000 */
[----:B-1----:R-:W-:Y:S02]  /*12920*/  FADD.FTZ R30, R21, R30 ;  /* 0x0000001e151e7221 */ /* 0x002fe40000010000 */
[----:B----4-:R-:W-:Y:S02]  /*12930*/  FADD.FTZ R31, R14, R31 ;  /* 0x0000001f0e1f7221 */ /* 0x010fe40000010000 */
[----:B--2---:R-:W-:Y:S02]  /*12940*/  IMAD.SHL.U32 R15, R15, 0x2, RZ ;  /* 0x000000020f0f7824 */ /* 0x004fe400078e00ff */
[----:B-----5:R-:W-:-:S03]  /*12950*/  FADD.FTZ R24, R23, R24 ;  /* 0x0000001817187221 */ /* 0x020fc60000010000 */
[----:B------:R-:W-:Y:S01]  /*12960*/  ISETP.GE.AND P0, PT, R15, R0, PT ;  /* 0x000000000f00720c */ /* 0x000fe20003f06270 */
[----:B0-----:R-:W-:Y:S02]  /*12970*/  FADD.FTZ R25, R20, R25 ;  /* 0x0000001914197221 */ /* 0x001fe40000010000 */
[----:B------:R-:W-:Y:S02]  /*12980*/  FADD.FTZ R26, R33, R26 ;  /* 0x0000001a211a7221 */ /* 0x000fe40000010000 */
[----:B------:R-:W-:-:S08]  /*12990*/  FADD.FTZ R27, R32, R27 ;  /* 0x0000001b201b7221 */ /* 0x000fd00000010000 */
[----:B------:R-:W-:Y:S05]  /*129a0*/  @!P0 BRA `(.L_x_6012) ;  /* 0xfffffed000008947 */ /* 0x000fea000383ffff */
.L_x_6007:
        /* <DEDUP_REMOVED lines=13> */
[----:B-12---:R-:W-:-:S02]  /*12a80*/  FADD.FTZ R28, R28, R2 ;  /* 0x000000021c1c7221 */ /* 0x006fc40000010000 */
[----:B------:R-:W-:Y:S02]  /*12a90*/  FADD.FTZ R29, R29, R3 ;  /* 0x000000031d1d7221 */ /* 0x000fe40000010000 */
[----:B---3--:R-:W-:Y:S02]  /*12aa0*/  FADD.FTZ R30, R30, R6 ;  /* 0x000000061e1e7221 */ /* 0x008fe40000010000 */
[----:B------:R-:W-:Y:S02]  /*12ab0*/  FADD.FTZ R31, R31, R7 ;  /* 0x000000071f1f7221 */ /* 0x000fe40000010000 */
[----:B----4-:R-:W-:Y:S02]  /*12ac0*/  FADD.FTZ R24, R24, R8 ;  /* 0x0000000818187221 */ /* 0x010fe40000010000 */
[----:B------:R-:W-:Y:S02]  /*12ad0*/  FADD.FTZ R25, R25, R9 ;  /* 0x0000000919197221 */ /* 0x000fe40000010000 */
[----:B-----5:R-:W-:-:S02]  /*12ae0*/  FADD.FTZ R26, R26, R10 ;  /* 0x0000000a1a1a7221 */ /* 0x020fc40000010000 */
[----:B------:R-:W-:Y:S02]  /*12af0*/  FADD.FTZ R27, R27, R11 ;  /* 0x0000000b1b1b7221 */ /* 0x000fe40000010000 */
.L_x_6014:
        /* <DEDUP_REMOVED lines=9> */
[----:B------:R2:W3:Y:S01]  /*12b90*/  LDC.64 R2, c[0x4][R0] ;  /* 0x0100000000027b82 */ /* 0x0004e20000000a00 */
[----:B------:R-:W-:Y:S01]  /*12ba0*/  MOV R6, c[0x4][0x640] ;  /* 0x0101900000067a02 */ /* 0x000fe20000000f00 */
[----:B------:R-:W-:Y:S01]  /*12bb0*/  IMAD.MOV.U32 R12, RZ, RZ, 0x1 ;  /* 0x00000001ff0c7424 */ /* 0x000fe200078e00ff */
[----:B------:R-:W-:Y:S02]  /*12bc0*/  MOV R7, c[0x4][0x644] ;  /* 0x0101910000077a02 */ /* 0x000fe40000000f00 */
[----:B------:R-:W-:Y:S02]  /*12bd0*/  MOV R10, c[0x4][0x1d0] ;  /* 0x01007400000a7a02 */ /* 0x000fe40000000f00 */
[----:B------:R-:W-:-:S02]  /*12be0*/  MOV R11, c[0x4][0x1d4] ;  /* 0x01007500000b7a02 */ /* 0x000fc40000000f00 */
[----:B------:R-:W-:Y:S02]  /*12bf0*/  MOV R13, RZ ;  /* 0x000000ff000d7202 */ /* 0x000fe40000000f00 */
[----:B-12---:R-:W-:Y:S01]  /*12c00*/  LEPC R14 ;  /* 0x00000000000e734e */ /* 0x006fe20000000000 */
[----:B------:R-:W-:Y:S02]  /*12c10*/  MOV R9, 0x12c80 ;  /* 0x00012c8000097802 */ /* 0x000fe40000000f00 */
[----:B------:R-:W-:Y:S02]  /*12c20*/  MOV R20, 0x12c00 ;  /* 0x00012c0000147802 */ /* 0x000fe40000000f00 */
[----:B------:R-:W-:Y:S02]  /*12c30*/  MOV R21, 0x0 ;  /* 0x0000000000157802 */ /* 0x000fe40000000f00 */
[----:B------:R-:W-:Y:S02]  /*12c40*/  MOV R0, 0x0 ;  /* 0x0000000000007802 */ /* 0x000fe40000000f00 */
[----:B------:R-:W-:-:S04]  /*12c50*/  IADD3 R20, P0, P1, -R20, R9, R14 ;  /* 0x0000000914147210 */ /* 0x000fc8000791e10e */
[----:B------:R-:W-:-:S04]  /*12c60*/  IADD3.X R21, ~R0, R21, R15, P0, P1 ;  /* 0x0000001500157210 */ /* 0x000fc800007e250f */
[----:B0--3--:R-:W-:Y:S05]  /*12c70*/  CALL.ABS.NOINC R2 ;  /* 0x0000000002007343 */ /* 0x009fea0003c00000 */
.L_x_6016:
        /* <DEDUP_REMOVED lines=9> */
[----:B------:R3:W4:Y:S01]  /*12d10*/  LDC.64 R2, c[0x4][R0] ;  /* 0x0100000000027b82 */ /* 0x0007220000000a00 */
[----:B------:R-:W-:Y:S01]  /*12d20*/  MOV R5, c[0x4][0x654] ;  /* 0x0101950000057a02 */ /* 0x000fe20000000f00 */
[----:B------:R-:W-:Y:S01]  /*12d30*/  IMAD.MOV.U32 R7, RZ, RZ, c[0x4][0x644] ;  /* 0x01019100ff077624 */ /* 0x000fe200078e00ff */
[----:B------:R-:W-:Y:S01]  /*12d40*/  MOV R6, c[0x4][0x640] ;  /* 0x0101900000067a02 */ /* 0x000fe20000000f00 */
[----:B------:R-:W-:Y:S01]  /*12d50*/  IMAD.MOV.U32 R11, RZ, RZ, c[0x4][0x1d4] ;  /* 0x01007500ff0b7624 */ /* 0x000fe200078e00ff */
[----:B------:R-:W-:-:S02]  /*12d60*/  MOV R10, c[0x4][0x1d0] ;  /* 0x01007400000a7a02 */ /* 0x000fc40000000f00 */
[----:B------:R-:W-:Y:S02]  /*12d70*/  MOV R13, RZ ;  /* 0x000000ff000d7202 */ /* 0x000fe40000000f00 */
[----:B-1----:R-:W-:Y:S01]  /*12d80*/  LEPC R14 ;  /* 0x00000000000e734e */ /* 0x002fe20000000000 */
[----:B------:R-:W-:Y:S02]  /*12d90*/  MOV R9, 0x12e00 ;  /* 0x00012e0000097802 */ /* 0x000fe40000000f00 */
[----:B------:R-:W-:Y:S02]  /*12da0*/  MOV R20, 0x12d80 ;  /* 0x00012d8000147802 */ /* 0x000fe40000000f00 */
[----:B------:R-:W-:Y:S02]  /*12db0*/  MOV R21, 0x0 ;  /* 0x0000000000157802 */ /* 0x000fe40000000f00 */
[----:B---3--:R-:W-:Y:S02]  /*12dc0*/  MOV R0, 0x0 ;  /* 0x0000000000007802 */ /* 0x008fe40000000f00 */
[----:B------:R-:W-:-:S04]  /*12dd0*/  IADD3 R20, P0, P1, -R20, R9, R14 ;  /* 0x0000000914147210 */ /* 0x000fc8000791e10e */
[----:B------:R-:W-:-:S04]  /*12de0*/  IADD3.X R21, ~R0, R21, R15, P0, P1 ;  /* 0x0000001500157210 */ /* 0x000fc800007e250f */
[----:B0-2-4-:R-:W-:Y:S05]  /*12df0*/  CALL.ABS.NOINC R2 ;  /* 0x0000000002007343 */ /* 0x015fea0003c00000 */
.L_x_6017:
        /* <DEDUP_REMOVED lines=9> */
[----:B---3--:R3:W4:Y:S01]  /*12e90*/  LDC.64 R2, c[0x4][R0] ;  /* 0x0100000000027b82 */ /* 0x0087220000000a00 */
[----:B------:R-:W-:Y:S01]  /*12ea0*/  MOV R5, c[0x4][0x654] ;  /* 0x0101950000057a02 */ /* 0x000fe20000000f00 */
[----:B------:R-:W-:Y:S01]  /*12eb0*/  IMAD.MOV.U32 R6, RZ, RZ, c[0x4][0x640] ;  /* 0x01019000ff067624 */ /* 0x000fe200078e00ff */
[----:B------:R-:W-:Y:S01]  /*12ec0*/  MOV R7, c[0x4][0x644] ;  /* 0x0101910000077a02 */ /* 0x000fe20000000f00 */
[----:B------:R-:W-:Y:S01]  /*12ed0*/  IMAD.MOV.U32 R10, RZ, RZ, c[0x4][0x1d0] ;  /* 0x01007400ff0a7624 */ /* 0x000fe200078e00ff */
[----:B------:R-:W-:Y:S01]  /*12ee0*/  MOV R11, c[0x4][0x1d4] ;  /* 0x01007500000b7a02 */ /* 0x000fe20000000f00 */
[----:B------:R-:W-:-:S02]  /*12ef0*/  IMAD.MOV.U32 R13, RZ, RZ, RZ ;  /* 0x000000ffff0d7224 */ /* 0x000fc400078e00ff */
[----:B-1----:R-:W-:Y:S01]  /*12f00*/  LEPC R14 ;  /* 0x00000000000e734e */ /* 0x002fe20000000000 */
[----:B------:R-:W-:-:S02]  /*12f10*/  MOV R9, 0x12f80 ;  /* 0x00012f8000097802 */ /* 0x000fc40000000f00 */
[----:B------:R-:W-:Y:S02]  /*12f20*/  MOV R20, 0x12f00 ;  /* 0x00012f0000147802 */ /* 0x000fe40000000f00 */
[----:B------:R-:W-:Y:S02]  /*12f30*/  MOV R21, 0x0 ;  /* 0x0000000000157802 */ /* 0x000fe40000000f00 */
[----:B---3--:R-:W-:Y:S02]  /*12f40*/  MOV R0, 0x0 ;  /* 0x0000000000007802 */ /* 0x008fe40000000f00 */
[----:B------:R-:W-:-:S04]  /*12f50*/  IADD3 R20, P0, P1, -R20, R9, R14 ;  /* 0x0000000914147210 */ /* 0x000fc8000791e10e */
[----:B------:R-:W-:-:S04]  /*12f60*/  IADD3.X R21, ~R0, R21, R15, P0, P1 ;  /* 0x0000001500157210 */ /* 0x000fc800007e250f */
[----:B0-2-4-:R-:W-:Y:S05]  /*12f70*/  CALL.ABS.NOINC R2 ;  /* 0x0000000002007343 */ /* 0x015fea0003c00000 */
.L_x_6018:
        /* <DEDUP_REMOVED lines=9> */
[----:B---3--:R3:W0:Y:S01]  /*13010*/  LDC.64 R2, c[0x4][R0] ;  /* 0x0100000000027b82 */ /* 0x0086220000000a00 */
[----:B------:R-:W-:Y:S01]  /*13020*/  MOV R6, c[0x4][0x640] ;  /* 0x0101900000067a02 */ /* 0x000fe20000000f00 */
[----:B------:R-:W-:Y:S01]  /*13030*/  IMAD.MOV.U32 R8, RZ, RZ, 0x2ef ;  /* 0x000002efff087424 */ /* 0x000fe200078e00ff */
[----:B------:R-:W-:Y:S01]  /*13040*/  MOV R7, c[0x4][0x644] ;  /* 0x0101910000077a02 */ /* 0x000fe20000000f00 */
[----:B------:R-:W-:Y:S01]  /*13050*/  IMAD.MOV.U32 R12, RZ, RZ, 0x1 ;  /* 0x00000001ff0c7424 */ /* 0x000fe200078e00ff */
[----:B------:R-:W-:-:S02]  /*13060*/  MOV R10, c[0x4][0x1d0] ;  /* 0x01007400000a7a02 */ /* 0x000fc40000000f00 */
[----:B------:R-:W-:Y:S02]  /*13070*/  MOV R11, c[0x4][0x1d4] ;  /* 0x01007500000b7a02 */ /* 0x000fe40000000f00 */
        /* <DEDUP_REMOVED lines=8> */
.L_x_6019:
[----:B------:R-:W-:-:S04]  /*13100*/  IADD3 R16, P0, R16, c[0x0][0x548], RZ ;  /* 0x0001520010107a10 */ /* 0x000fc80007f1e0ff */
[----:B------:R-:W-:-:S05]  /*13110*/  IADD3.X R17, RZ, c[0x0][0x54c], RZ, P0, !PT ;  /* 0x00015300ff117a10 */ /* 0x000fca00007fe4ff */
[----:B------:R-:W-:Y:S01]  /*13120*/  STG.E.64 [R16.64], R26 ;  /* 0x0000001a10007986 */ /* 0x000fe2000c101b24 */
[----:B------:R-:W-:Y:S05]  /*13130*/  EXIT ;  /* 0x000000000000794d */ /* 0x000fea0003800000 */
.L_x_6015:
[----:B------:R-:W-:Y:S04]  /*13140*/  STG.E.64 [R4.64], R28 ;  /* 0x0000001c04007986 */ /* 0x000fe8000c101b24 */
[----:B------:R-:W-:Y:S04]  /*13150*/  STG.E.64 [R4.64+0x8], R30 ;  /* 0x0000081e04007986 */ /* 0x000fe8000c101b24 */
[----:B------:R-:W-:Y:S04]  /*13160*/  STG.E.64 [R4.64+0x10], R24 ;  /* 0x0000101804007986 */ /* 0x000fe8000c101b24 */
[----:B------:R-:W-:Y:S01]  /*13170*/  STG.E.64 [R4.64+0x18], R26 ;  /* 0x0000181a04007986 */ /* 0x000fe2000c101b24 */
[----:B------:R-:W-:Y:S05]  /*13180*/  EXIT ;  /* 0x000000000000794d */ /* 0x000fea0003800000 */
.L_x_6013:
[----:B------:R-:W-:Y:S01]  /*13190*/  ISETP.NE.AND P0, PT, RZ, UR38, PT ;  /* 0x00000026ff007c0c */ /* 0x000fe2000bf05270 */
[----:B------:R-:W-:-:S02]  /*131a0*/  ULDC.U8 UR4, c[0x0][0x579] ;  /* 0x00015e4000047ab9 */ /* 0x000fc40000000000 */
[----:B------:R-:W-:-:S10]  /*131b0*/  ISETP.NE.AND P1, PT, RZ, UR4, PT ;  /* 0x00000004ff007c0c */ /* 0x000fd4000bf25270 */
[----:B------:R-:W-:Y:S05]  /*131c0*/  @!P0 BRA `(.L_x_6020) ;  /* 0x000000c000008947 */ /* 0x000fea0003800000 */
[----:B------:R-:W2:Y:S04]  /*131d0*/  LDG.E.64 R2, [R8.64] ;  /* 0x0000002408027981 */ /* 0x000ea8000c1e1b00 */
[----:B------:R-:W3:Y:S04]  /*131e0*/  LDG.E.64 R4, [R10.64] ;  /* 0x000000240a047981 */ /* 0x000ee8000c1e1b00 */
[----:B-1----:R-:W4:Y:S04]  /*131f0*/  LDG.E.64 R14, [R12.64] ;  /* 0x000000240c0e7981 */ /* 0x002f28000c1e1b00 */
[----:B------:R-:W5:Y:S01]  /*13200*/  LDG.E.64 R20, [R6.64] ;  /* 0x0000002406147981 */ /* 0x000f62000c1e1b00 */
        /* <DEDUP_REMOVED lines=8> */
.L_x_6020:
        /* <DEDUP_REMOVED lines=20> */
[----:B--2---:R-:W-:Y:S02]  /*133d0*/  MOV R0, 0x0 ;  /* 0x0000000000007802 */ /* 0x004fe40000000f00 */
[----:B------:R-:W-:-:S04]  /*133e0*/  IADD3 R20, P0, P1, -R20, R9, R14 ;  /* 0x0000000914147210 */ /* 0x000fc8000791e10e */
[----:B------:R-:W-:-:S04]  /*133f0*/  IADD3.X R21, ~R0, R21, R15, P0, P1 ;  /* 0x0000001500157210 */ /* 0x000fc800007e250f */
[----:B0--3--:R-:W-:Y:S05]  /*13400*/  CALL.ABS.NOINC R2 ;  /* 0x0000000002007343 */ /* 0x009fea0003c00000 */
.L_x_6022:
        /* <DEDUP_REMOVED lines=9> */
[----:B------:R3:W4:Y:S01]  /*134a0*/  LDC.64 R2, c[0x4][R0] ;  /* 0x0100000000027b82 */ /* 0x0007220000000a00 */
        /* <DEDUP_REMOVED lines=14> */
.L_x_6023:
        /* <DEDUP_REMOVED lines=9> */
[----:B---3--:R3:W4:Y:S01]  /*13620*/  LDC.64 R2, c[0x4][R0] ;  /* 0x0100000000027b82 */ /* 0x0087220000000a00 */
        /* <DEDUP_REMOVED lines=14> */
.L_x_6024:
        /* <DEDUP_REMOVED lines=9> */
[----:B---3--:R3:W0:Y:S01]  /*137a0*/  LDC.64 R2, c[0x4][R0] ;  /* 0x0100000000027b82 */ /* 0x0086220000000a00 */
[----:B------:R-:W-:Y:S01]  /*137b0*/  MOV R6, c[0x4][0x640] ;  /* 0x0101900000067a02 */ /* 0x000fe20000000f00 */
[----:B------:R-:W-:Y:S01]  /*137c0*/  IMAD.MOV.U32 R8, RZ, RZ, 0x2ef ;  /* 0x000002efff087424 */ /* 0x000fe200078e00ff */
[----:B------:R-:W-:Y:S01]  /*137d0*/  MOV R7, c[0x4][0x644] ;  /* 0x0101910000077a02 */ /* 0x000fe20000000f00 */
[----:B------:R-:W-:Y:S01]  /*137e0*/  IMAD.MOV.U32 R13, RZ, RZ, RZ ;  /* 0x000000ffff0d7224 */ /* 0x000fe200078e00ff */
        /* <DEDUP_REMOVED lines=10> */
.L_x_6025:
[----:B------:R-:W-:-:S04]  /*13890*/  IADD3 R16, P0, R16, c[0x0][0x548], RZ ;  /* 0x0001520010107a10 */ /* 0x000fc80007f1e0ff */
[----:B------:R-:W-:-:S05]  /*138a0*/  IADD3.X R17, RZ, c[0x0][0x54c], RZ, P0, !PT ;  /* 0x00015300ff117a10 */ /* 0x000fca00007fe4ff */
[----:B------:R-:W-:Y:S01]  /*138b0*/  STG.E.64 [R16.64], R26 ;  /* 0x0000001a10007986 */ /* 0x000fe2000c101b24 */
[----:B------:R-:W-:Y:S05]  /*138c0*/  EXIT ;  /* 0x000000000000794d */ /* 0x000fea0003800000 */
.L_x_6021:
[----:B------:R-:W-:Y:S04]  /*138d0*/  STG.E.64 [R8.64], R28 ;  /* 0x0000001c08007986 */ /* 0x000fe8000c101b24 */
[----:B------:R-:W-:Y:S04]  /*138e0*/  STG.E.64 [R10.64], R30 ;  /* 0x0000001e0a007986 */ /* 0x000fe8000c101b24 */
[----:B------:R-:W-:Y:S04]  /*138f0*/  STG.E.64 [R12.64], R24 ;  /* 0x000000180c007986 */ /* 0x000fe8000c101b24 */
[----:B------:R-:W-:Y:S01]  /*13900*/  STG.E.64 [R6.64], R26 ;  /* 0x0000001a06007986 */ /* 0x000fe2000c101b24 */
[----:B------:R-:W-:Y:S05]  /*13910*/  EXIT ;  /* 0x000000000000794d */ /* 0x000fea0003800000 */
.L_x_5985:
        /* <DEDUP_REMOVED lines=17> */
[----:B------:R-:W3:Y:S04]  /*13a30*/  LDG.E.64 R6, [R4.64+0x8] ;  /* 0x0000082404067981 */ /* 0x000ee8000c1e1b00 */
[----:B------:R-:W4:Y:S04]  /*13a40*/  LDG.E.64 R8, [R4.64+0x10] ;  /* 0x0000102404087981 */ /* 0x000f28000c1e1b00 */
        /* <DEDUP_REMOVED lines=9> */
.L_x_6027:
        /* <DEDUP_REMOVED lines=24> */
.L_x_6029:
        /* <DEDUP_REMOVED lines=24> */
.L_x_6030:
        /* <DEDUP_REMOVED lines=9> */
[----:B--2---:R2:W3:Y:S01]  /*13e70*/  LDC.64 R2, c[0x4][R0] ;  /* 0x0100000000027b82 */ /* 0x0044e20000000a00 */
        /* <DEDUP_REMOVED lines=14> */
.L_x_6031:
        /* <DEDUP_REMOVED lines=9> */
[----:B--2---:R2:W4:Y:S01]  /*13ff0*/  LDC.64 R2, c[0x4][R0] ;  /* 0x0100000000027b82 */ /* 0x0045220000000a00 */
        /* <DEDUP_REMOVED lines=14> */
.L_x_6032:
[----:B------:R-:W-:-:S04]  /*140e0*/  IADD3 R16, P0, R16, c[0x0][0x548], RZ ;  /* 0x0001520010107a10 */ /* 0x000fc80007f1e0ff */
[----:B------:R-:W-:-:S05]  /*140f0*/  IADD3.X R17, RZ, c[0x0][0x54c], RZ, P0, !PT ;  /* 0x00015300ff117a10 */ /* 0x000fca00007fe4ff */
[----:B------:R-:W-:Y:S01]  /*14100*/  STG.E.64 [R16.64], R26 ;  /* 0x0000001a10007986 */ /* 0x000fe2000c101b24 */
[----:B------:R-:W-:Y:S05]  /*14110*/  EXIT ;  /* 0x000000000000794d */ /* 0x000fea0003800000 */
.L_x_6028:
[----:B------:R-:W-:Y:S04]  /*14120*/  STG.E.64 [R4.64], R28 ;  /* 0x0000001c04007986 */ /* 0x000fe8000c101b24 */
[----:B------:R-:W-:Y:S04]  /*14130*/  STG.E.64 [R4.64+0x8], R30 ;  /* 0x0000081e04007986 */ /* 0x000fe8000c101b24 */
[----:B------:R-:W-:Y:S04]  /*14140*/  STG.E.64 [R4.64+0x10], R24 ;  /* 0x0000101804007986 */ /* 0x000fe8000c101b24 */
[----:B------:R-:W-:Y:S01]  /*14150*/  STG.E.64 [R4.64+0x18], R26 ;  /* 0x0000181a04007986 */ /* 0x000fe2000c101b24 */
[----:B------:R-:W-:Y:S05]  /*14160*/  EXIT ;  /* 0x000000000000794d */ /* 0x000fea0003800000 */
.L_x_6026:
[----:B-1----:R-:W-:Y:S01]  /*14170*/  ISETP.NE.AND P0, PT, R0, RZ, PT ;  /* 0x000000ff0000720c */ /* 0x002fe20003f05270 */
[----:B------:R-:W-:-:S02]  /*14180*/  ULDC.U8 UR4, c[0x0][0x579] ;  /* 0x00015e4000047ab9 */ /* 0x000fc40000000000 */
[----:B------:R-:W-:-:S10]  /*14190*/  ISETP.NE.AND P1, PT, RZ, UR4, PT ;  /* 0x00000004ff007c0c */ /* 0x000fd4000bf25270 */
[----:B------:R-:W-:Y:S05]  /*141a0*/  @!P0 BRA `(.L_x_6033) ;  /* 0x000000c000008947 */ /* 0x000fea0003800000 */
[----:B------:R-:W2:Y:S04]  /*141b0*/  LDG.E.64 R2, [R6.64] ;  /* 0x0000002406027981 */ /* 0x000ea8000c1e1b00 */
[----:B------:R-:W3:Y:S04]  /*141c0*/  LDG.E.64 R4, [R8.64] ;  /* 0x0000002408047981 */ /* 0x000ee8000c1e1b00 */
[----:B------:R-:W4:Y:S04]  /*141d0*/  LDG.E.64 R14, [R10.64] ;  /* 0x000000240a0e7981 */ /* 0x000f28000c1e1b00 */
        /* <DEDUP_REMOVED lines=9> */
.L_x_6033:
        /* <DEDUP_REMOVED lines=24> */
.L_x_6035:
        /* <DEDUP_REMOVED lines=24> */
.L_x_6036:
        /* <DEDUP_REMOVED lines=9> */
[----:B--2---:R2:W3:Y:S01]  /*14600*/  LDC.64 R2, c[0x4][R0] ;  /* 0x0100000000027b82 */ /* 0x0044e20000000a00 */
        /* <DEDUP_REMOVED lines=14> */
.L_x_6037:
        /* <DEDUP_REMOVED lines=24> */
.L_x_6038:
[----:B------:R-:W-:-:S04]  /*14870*/  IADD3 R16, P0, R16, c[0x0][0x548], RZ ;  /* 0x0001520010107a10 */ /* 0x000fc80007f1e0ff */
[----:B------:R-:W-:-:S05]  /*14880*/  IADD3.X R17, RZ, c[0x0][0x54c], RZ, P0, !PT ;  /* 0x00015300ff117a10 */ /* 0x000fca00007fe4ff */
[----:B------:R-:W-:Y:S01]  /*14890*/  STG.E.64 [R16.64], R26 ;  /* 0x0000001a10007986 */ /* 0x000fe2000c101b24 */
[----:B------:R-:W-:Y:S05]  /*148a0*/  EXIT ;  /* 0x000000000000794d */ /* 0x000fea0003800000 */
.L_x_6034:
[----:B------:R-:W-:Y:S04]  /*148b0*/  STG.E.64 [R6.64], R28 ;  /* 0x0000001c06007986 */ /* 0x000fe8000c101b24 */
[----:B------:R-:W-:Y:S04]  /*148c0*/  STG.E.64 [R8.64], R30 ;  /* 0x0000001e08007986 */ /* 0x000fe8000c101b24 */
[----:B------:R-:W-:Y:S04]  /*148d0*/  STG.E.64 [R10.64], R24 ;  /* 0x000000180a007986 */ /* 0x000fe8000c101b24 */
[----:B------:R-:W-:Y:S01]  /*148e0*/  STG.E.64 [R12.64], R26 ;  /* 0x0000001a0c007986 */ /* 0x000fe2000c101b24 */
[----:B------:R-:W-:Y:S05]  /*148f0*/  EXIT ;  /* 0x000000000000794d */ /* 0x000fea0003800000 */
.L_x_6039:
        /* <DEDUP_REMOVED lines=16> */
.L_x_8861:


//--------------------- .text._ZN2at6native13reduce_kernelILi256ELi1ENS0_8ReduceOpIN3c107complexIdEENS0_14func_wrapper_tIS5_NS0_55_GLOBAL__N__0955718d_22_SparseCsrTensorMath_cu_868dd54514ReductionAddOpIS5_EEEEjS5_Li4ELi4EEEEEvT1_ --------------------------
	.section	.text._ZN2at6native13reduce_kernelILi256ELi1ENS0_8ReduceOpIN3c107complexIdEENS0_14func_wrapper_tIS5_NS0_55_GLOBAL__N__0955718d_22_SparseCsrTensorMath_cu_868dd54514ReductionAddOpIS5_EEEEjS5_Li4ELi4EEEEEvT1_,"ax",@progbits
	.sectioninfo	@"SHI_REGISTERS=46"
	.align	128
.text._ZN2at6native13reduce_kernelILi256ELi1ENS0_8ReduceOpIN3c107complexIdEENS0_14func_wrapper_tIS5_NS0_55_GLOBAL__N__0955718d_22_SparseCsrTensorMath_cu_868dd54514ReductionAddOpIS5_EEEEjS5_Li4ELi4EEEEEvT1_:
        .type           _ZN2at6native13reduce_kernelILi256ELi1ENS0_8ReduceOpIN3c107complexIdEENS0_14func_wrapper_tIS5_NS0_55_GLOBAL__N__0955718d_22_SparseCsrTensorMath_cu_868dd54514ReductionAddOpIS5_EEEEjS5_Li4ELi4EEEEEvT1_,@function
        .size           _ZN2at6native13reduce_kernelILi256ELi1ENS0_8ReduceOpIN3c107complexIdEENS0_14func_wrapper_tIS5_NS0_55_GLOBAL__N__0955718d_22_SparseCsrTensorMath_cu_868dd54514ReductionAddOpIS5_EEEEjS5_Li4ELi4EEEEEvT1_,(.L_x_8862 - _ZN2at6native13reduce_kernelILi256ELi1ENS0_8ReduceOpIN3c107complexIdEENS0_14func_wrapper_tIS5_NS0_55_GLOBAL__N__0955718d_22_SparseCsrTensorMath_cu_868dd54514ReductionAddOpIS5_EEEEjS5_Li4ELi4EEEEEvT1_)
        .other          _ZN2at6native13reduce_kernelILi256ELi1ENS0_8ReduceOpIN3c107complexIdEENS0_14func_wrapper_tIS5_NS0_55_GLOBAL__N__0955718d_22_SparseCsrTensorMath_cu_868dd54514ReductionAddOpIS5_EEEEjS5_Li4ELi4EEEEEvT1_,@"STO_CUDA_ENTRY STV_DEFAULT"
_ZN2at6native13reduce_kernelILi256ELi1ENS0_8ReduceOpIN3c107complexIdEENS0_14func_wrapper_tIS5_NS0_55_GLOBAL__N__0955718d_22_SparseCsrTensorMath_cu_868dd54514ReductionAddOpIS5_EEEEjS5_Li4ELi4EEEEEvT1_:
        /* <DEDUP_REMOVED lines=208> */
.L_x_6040:
        /* <DEDUP_REMOVED lines=45> */
.L_x_6049:
[----:B------:R-:W-:Y:S05]  /*0fd0*/  BSYNC B3 ;  /* 0x0000000000037941 */ /* 0x000fea0003800000 */
.L_x_6048:
[----:B------:R-:W-:-:S04]  /*0fe0*/  PRMT R6, R6, 0x9910, RZ ;  /* 0x0000991006067816 */ /* 0x000fc800000000ff */
[----:B------:R-:W-:-:S13]  /*0ff0*/  ISETP.NE.AND P0, PT, R6, RZ, PT ;  /* 0x000000ff0600720c */ /* 0x000fda0003f05270 */
[----:B------:R-:W-:Y:S05]  /*1000*/  @!P0 BRA `(.L_x_6047) ;  /* 0x0000007000008947 */ /* 0x000fea0003800000 */
[----:B------:R-:W-:-:S04]  /*1010*/  IADD3 R7, P0, R3, -R10, RZ ;  /* 0x8000000a03077210 */ /* 0x000fc80007f1e0ff */
[----:B------:R-:W-:Y:S02]  /*1020*/  IADD3.X R8, RZ, -0x1, RZ, P0, !PT ;  /* 0xffffffffff087810 */ /* 0x000fe400007fe4ff */
[----:B------:R-:W-:-:S04]  /*1030*/  LEA R6, P0, R7, R28, 0x4 ;  /* 0x0000001c07067211 */ /* 0x000fc800078020ff */
[----:B------:R-:W-:-:S05]  /*1040*/  LEA.HI.X R7, R7, R29, R8, 0x4, P0 ;  /* 0x0000001d07077211 */ /* 0x000fca00000f2408 */
[----:B------:R-:W2:Y:S02]  /*1050*/  LDG.E.128 R24, [R6.64] ;  /* 0x0000002406187981 */ /* 0x000ea4000c1e1d00 */
[----:B--2---:R-:W0:-:S04]  /*1060*/  DADD R26, R26, c[0x0][0x178] ;  /* 0x00005e001a1a7629 */ /* 0x004e080000000000 */
[----:B------:R-:W1:-:S06]  /*1070*/  DADD R24, R24, c[0x0][0x170] ;  /* 0x00005c0018187629 */ /* 0x000e4c0000000000 */
.L_x_6047:
[----:B0-----:R-:W-:Y:S05]  /*1080*/  BSYNC B2 ;  /* 0x0000000000027941 */ /* 0x001fea0003800000 */
.L_x_6046:
[C---:B------:R-:W-:Y:S02]  /*1090*/  IADD3 R7, P0, -R10.reuse, 0x4, RZ ;  /* 0x000000040a077810 */ /* 0x040fe40007f1e1ff */
[----:B------:R-:W-:Y:S02]  /*10a0*/  IADD3 R40, R10, c[0x0][0x184], RZ ;  /* 0x000061000a287a10 */ /* 0x000fe40007ffe0ff */
[----:B------:R-:W-:Y:S01]  /*10b0*/  LEA R28, P1, R7, R28, 0x4 ;  /* 0x0000001c071c7211 */ /* 0x000fe200078220ff */
[----:B------:R-:W-:Y:S01]  /*10c0*/  IMAD.X R6, RZ, RZ, -0x1, P0 ;  /* 0xffffffffff067424 */ /* 0x000fe200000e06ff */
[----:B------:R-:W-:-:S04]  /*10d0*/  IADD3 R40, R40, -0x4, RZ ;  /* 0xfffffffc28287810 */ /* 0x000fc80007ffe0ff */
[----:B------:R-:W-:Y:S02]  /*10e0*/  LEA.HI.X R29, R7, R29, R6, 0x4, P1 ;  /* 0x0000001d071d7211 */ /* 0x000fe400008f2406 */
.L_x_6045:
[----:B------:R-:W-:Y:S05]  /*10f0*/  BSYNC B1 ;  /* 0x0000000000017941 */ /* 0x000fea0003800000 */
.L_x_6044:
        /* <DEDUP_REMOVED lines=16> */
[----:B------:R-:W-:Y:S01]  /*1200*/  MOV R38, c[0x0][0x170] ;  /* 0x00005c0000267a02 */ /* 0x000fe20000000f00 */
[----:B------:R-:W-:Y:S05]  /*1210*/  @P0 BRA `(.L_x_6051) ;  /* 0x000001a000000947 */ /* 0x000fea0003800000 */
        /* <DEDUP_REMOVED lines=9> */
.L_x_6052:
[----:B------:R-:W-:-:S05]  /*12b0*/  IMAD.WIDE.U32 R42, R41, 0x40, R28 ;  /* 0x00000040292a7825 */ /* 0x000fca00078e001c */
[----:B0-----:R-:W2:Y:S04]  /*12c0*/  LDG.E.128 R8, [R42.64] ;  /* 0x000000242a087981 */ /* 0x001ea8000c1e1d00 */
[----:B------:R-:W3:Y:S04]  /*12d0*/  LDG.E.128 R12, [R42.64+0x10] ;  /* 0x000010242a0c7981 */ /* 0x000ee8000c1e1d00 */
[----:B----4-:R-:W4:Y:S04]  /*12e0*/  LDG.E.128 R16, [R42.64+0x20] ;  /* 0x000020242a107981 */ /* 0x010f28000c1e1d00 */
[----:B------:R-:W5:Y:S01]  /*12f0*/  LDG.E.128 R20, [R42.64+0x30] ;  /* 0x000030242a147981 */ /* 0x000f62000c1e1d00 */
[----:B------:R-:W-:Y:S01]  /*1300*/  IADD3 R41, R41, c[0x0][0x18c], RZ ;  /* 0x0000630029297a10 */ /* 0x000fe20007ffe0ff */
[----:B-12---:R0:W1:-:S03]  /*1310*/  DADD R24, R8, R24 ;  /* 0x0000000008187229 */ /* 0x0060460000000018 */
[----:B0-----:R-:W-:Y:S01]  /*1320*/  LEA R9, R41, 0x3, 0x2 ;  /* 0x0000000329097811 */ /* 0x001fe200078e10ff */
[----:B------:R0:W2:-:S03]  /*1330*/  DADD R26, R10, R26 ;  /* 0x000000000a1a7229 */ /* 0x000086000000001a */
[----:B------:R-:W-:Y:S01]  /*1340*/  ISETP.GE.U32.AND P0, PT, R9, R40, PT ;  /* 0x000000280900720c */ /* 0x000fe20003f06070 */
[----:B---3--:R0:W3:-:S04]  /*1350*/  DADD R38, R12, R38 ;  /* 0x000000000c267229 */ /* 0x0080c80000000026 */
[----:B------:R0:W0:-:S04]  /*1360*/  DADD R36, R14, R36 ;  /* 0x000000000e247229 */ /* 0x0000080000000024 */
[----:B----4-:R4:W0:-:S04]  /*1370*/  DADD R34, R16, R34 ;  /* 0x0000000010227229 */ /* 0x0108080000000022 */
[----:B------:R4:W0:-:S04]  /*1380*/  DADD R32, R18, R32 ;  /* 0x0000000012207229 */ /* 0x0008080000000020 */
[----:B-----5:R4:W0:-:S04]  /*1390*/  DADD R6, R20, R6 ;  /* 0x0000000014067229 */ /* 0x0208080000000006 */
[----:B------:R4:W0:Y:S01]  /*13a0*/  DADD R30, R22, R30 ;  /* 0x00000000161e7229 */ /* 0x000822000000001e */
[----:B-123--:R-:W-:Y:S05]  /*13b0*/  @!P0 BRA `(.L_x_6052) ;  /* 0xfffffef000008947 */ /* 0x00efea000383ffff */
.L_x_6051:
[----:B------:R-:W-:Y:S05]  /*13c0*/  BSYNC B1 ;  /* 0x0000000000017941 */ /* 0x000fea0003800000 */
.L_x_6050:
        /* <DEDUP_REMOVED lines=8> */
.L_x_6054:
[----:B------:R-:W-:Y:S05]  /*1450*/  BSYNC B1 ;  /* 0x0000000000017941 */ /* 0x000fea0003800000 */
.L_x_6053:
        /* <DEDUP_REMOVED lines=9> */
[----:B0-----:R-:W2:Y:S02]  /*14f0*/  LDG.E.128 R8, [R8.64] ;  /* 0x0000002408087981 */ /* 0x001ea4000c1e1d00 */
[----:B-12---:R0:W1:-:S04]  /*1500*/  DADD R24, R24, R8 ;  /* 0x0000000018187229 */ /* 0x0060480000000008 */
[----:B------:R0:W2:-:S06]  /*1510*/  DADD R26, R26, R10 ;  /* 0x000000001a1a7229 */ /* 0x00008c000000000a */
.L_x_6056:
[----:B-1----:R-:W-:Y:S05]  /*1520*/  BSYNC B1 ;  /* 0x0000000000017941 */ /* 0x002fea0003800000 */
.L_x_6055:
[----:B0-2---:R-:W0:-:S04]  /*1530*/  DADD R26, R36, R26 ;  /* 0x00000000241a7229 */ /* 0x005e08000000001a */
[----:B------:R-:W1:-:S04]  /*1540*/  DADD R24, R38, R24 ;  /* 0x0000000026187229 */ /* 0x000e480000000018 */
[----:B0-----:R-:W0:-:S04]  /*1550*/  DADD R26, R26, R32 ;  /* 0x000000001a1a7229 */ /* 0x001e080000000020 */
[----:B-1----:R-:W1:-:S04]  /*1560*/  DADD R24, R24, R34 ;  /* 0x0000000018187229 */ /* 0x002e480000000022 */
[----:B0---4-:R0:W2:-:S04]  /*1570*/  DADD R18, R26, R30 ;  /* 0x000000001a127229 */ /* 0x011088000000001e */
[----:B-1----:R0:W1:Y:S01]  /*1580*/  DADD R16, R24, R6 ;  /* 0x0000000018107229 */ /* 0x0020620000000006 */
[----:B------:R-:W-:Y:S05]  /*1590*/  BRA `(.L_x_6042) ;  /* 0x0000804000007947 */ /* 0x000fea0003800000 */
.L_x_6043:
        /* <DEDUP_REMOVED lines=52> */
.L_x_6066:
        /* <DEDUP_REMOVED lines=225> */
.L_x_6061:
[----:B------:R-:W-:-:S04]  /*26f0*/  LOP3.LUT R13, R6, 0xfffffff0, RZ, 0xc0, !PT ;  /* 0xfffffff0060d7812 */ /* 0x000fc800078ec0ff */
[----:B------:R-:W-:-:S04]  /*2700*/  IADD3 R12, P1, R28, R13, RZ ;  /* 0x0000000d1c0c7210 */ /* 0x000fc80007f3e0ff */
[----:B------:R-:W-:-:S06]  /*2710*/  IADD3.X R13, RZ, R29, RZ, P1, !PT ;  /* 0x0000001dff0d7210 */ /* 0x000fcc0000ffe4ff */
[----:B------:R-:W5:Y:S01]  /*2720*/  LDG.E.128 R12, [R12.64] ;  /* 0x000000240c0c7981 */ /* 0x000f62000c1e1d00 */
[----:B------:R-:W-:Y:S01]  /*2730*/  IADD3 R7, R7, c[0x0][0x18c], RZ ;  /* 0x0000630007077a10 */ /* 0x000fe20007ffe0ff */
        /* <DEDUP_REMOVED lines=222> */
.L_x_6062:
        /* <DEDUP_REMOVED lines=228> */
.L_x_6063:
[----:B------:R-:W-:-:S04]  /*4360*/  LOP3.LUT R21, R6, 0xfffffff0, RZ, 0xc0, !PT ;  /* 0xfffffff006157812 */ /* 0x000fc800078ec0ff */
[----:B------:R-:W-:-:S05]  /*4370*/  IADD3 R20, P1, R28, R21, RZ ;  /* 0x000000151c147210 */ /* 0x000fca0007f3e0ff */
[----:B------:R-:W-:-:S06]  /*4380*/  IMAD.X R21, RZ, RZ, R29, P1 ;  /* 0x000000ffff157224 */ /* 0x000fcc00008e061d */
[----:B------:R-:W5:Y:S01]  /*4390*/  LDG.E.128 R20, [R20.64] ;  /* 0x0000002414147981 */ /* 0x000f62000c1e1d00 */
[----:B------:R-:W-:Y:S01]  /*43a0*/  IADD3 R7, R7, c[0x0][0x18c], RZ ;  /* 0x0000630007077a10 */ /* 0x000fe20007ffe0ff */
[----:B------:R-:W-:Y:S05]  /*43b0*/  @!P0 BRA `(.L_x_6064) ;  /* 0x00000d2000008947 */ /* 0x000fea0003800000 */
[----:B------:R-:W-:-:S10]  /*43c0*/  HFMA2.MMA R6, -RZ, RZ, 0, 0 ;  /* 0x00000000ff067435 */ /* 0x000fd400000001ff */
        /* <DEDUP_REMOVED lines=209> */
.L_x_6064:
[----:B------:R-:W-:-:S04]  /*50e0*/  LOP3.LUT R25, R2, 0xfffffff0, RZ, 0xc0, !PT ;  /* 0xfffffff002197812 */ /* 0x000fc800078ec0ff */
[----:B------:R-:W-:-:S05]  /*50f0*/  IADD3 R24, P1, R28, R25, RZ ;  /* 0x000000191c187210 */ /* 0x000fca0007f3e0ff */
[----:B------:R-:W-:-:S06]  /*5100*/  IMAD.X R25, RZ, RZ, R29, P1 ;  /* 0x000000ffff197224 */ /* 0x000fcc00008e061d */
[----:B------:R-:W2:Y:S01]  /*5110*/  LDG.E.128 R24, [R24.64] ;  /* 0x0000002418187981 */ /* 0x000ea2000c1e1d00 */
[----:B------:R-:W-:Y:S01]  /*5120*/  IADD3 R7, R7, c[0x0][0x18c], RZ ;  /* 0x0000630007077a10 */ /* 0x000fe20007ffe0ff */
[----:B-----5:R0:W1:Y:S01]  /*5130*/  DADD R36, R12, R36 ;  /* 0x000000000c247229 */ /* 0x0200620000000024 */
[----:B------:R-:W-:-:S03]  /*5140*/  MOV R2, c[0x0][0x18c] ;  /* 0x0000630000027a02 */ /* 0x000fc60000000f00 */
[----:B------:R0:W3:Y:S02]  /*5150*/  DADD R34, R14, R34 ;  /* 0x000000000e227229 */ /* 0x0000e40000000022 */
[----:B------:R-:W-:Y:S02]  /*5160*/  IMAD R2, R2, 0x3, R7 ;  /* 0x0000000302027824 */ /* 0x000fe400078e0207 */
[----:B------:R0:W4:-:S03]  /*5170*/  DADD R32, R16, R32 ;  /* 0x0000000010207229 */ /* 0x0001060000000020 */
[----:B------:R-:W-:Y:S01]  /*5180*/  ISETP.GE.U32.AND P1, PT, R2, c[0x0][0x184], PT ;  /* 0x0000610002007a0c */ /* 0x000fe20003f26070 */
[----:B------:R0:W0:-:S04]  /*5190*/  DADD R40, R18, R40 ;  /* 0x0000000012287229 */ /* 0x0000080000000028 */
[----:B------:R0:W0:-:S04]  /*51a0*/  DADD R10, R20, R10 ;  /* 0x00000000140a7229 */ /* 0x000008000000000a */
[----:B------:R0:W0:-:S04]  /*51b0*/  DADD R8, R22, R8 ;  /* 0x0000000016087229 */ /* 0x0000080000000008 */
[----:B--2---:R2:W0:-:S04]  /*51c0*/  DADD R30, R24, R30 ;  /* 0x00000000181e7229 */ /* 0x004408000000001e */
[----:B------:R2:W0:Y:S01]  /*51d0*/  DADD R38, R26, R38 ;  /* 0x000000001a267229 */ /* 0x0004220000000026 */
[----:B-1-34-:R-:W-:Y:S01]  /*51e0*/  @P1 CALL.REL.NOINC `(.L_x_6065) ;  /* 0x0000001000001944 */ /* 0x01afe20003c00000 */
[----:B------:R-:W-:Y:S05]  /*51f0*/  BRA `(.L_x_6066) ;  /* 0xffffc6e000007947 */ /* 0x000fea000383ffff */
.L_x_6065:
[----:B------:R-:W-:Y:S05]  /*5200*/  BSYNC B2 ;  /* 0x0000000000027941 */ /* 0x000fea0003800000 */
.L_x_6060:
[----:B------:R-:W-:Y:S05]  /*5210*/  BSYNC B1 ;  /* 0x0000000000017941 */ /* 0x000fea0003800000 */
.L_x_6059:
        /* <DEDUP_REMOVED lines=8> */
[----:B0-----:R-:W-:Y:S01]  /*52a0*/  IMAD.HI.U32 R12, R7, c[0x0][0x1c8], R6 ;  /* 0x00007200070c7a27 */ /* 0x001fe200078e0006 */
        /* <DEDUP_REMOVED lines=195> */
.L_x_6069:
        /* <DEDUP_REMOVED lines=207> */
.L_x_6070:
        /* <DEDUP_REMOVED lines=207> */
.L_x_6071:
        /* <DEDUP_REMOVED lines=12> */
[----:B--2---:R-:W-:-:S05]  /*7980*/  IMAD.HI.U32 R24, R43, c[0x0][0x1c8], R42 ;  /* 0x000072002b187a27 */ /* 0x004fca00078e002a */
        /* <DEDUP_REMOVED lines=194> */
.L_x_6072:
[----:B--2---:R-:W-:-:S04]  /*85b0*/  LOP3.LUT R25, R6, 0xfffffff0, RZ, 0xc0, !PT ;  /* 0xfffffff006197812 */ /* 0x004fc800078ec0ff */
[----:B------:R-:W-:-:S04]  /*85c0*/  IADD3 R24, P1, R28, R25, RZ ;  /* 0x000000191c187210 */ /* 0x000fc80007f3e0ff */
[----:B------:R-:W-:-:S06]  /*85d0*/  IADD3.X R25, RZ, R29, RZ, P1, !PT ;  /* 0x0000001dff197210 */ /* 0x000fcc0000ffe4ff */
[----:B------:R-:W5:Y:S03]  /*85e0*/  LDG.E.128 R24, [R24.64] ;  /* 0x0000002418187981 */ /* 0x000f66000c1e1d00 */
.L_x_6068:
[----:B------:R-:W-:Y:S05]  /*85f0*/  BSYNC B1 ;  /* 0x0000000000017941 */ /* 0x000fea0003800000 */
.L_x_6067:
[----:B------:R-:W-:Y:S01]  /*8600*/  BSSY B1, `(.L_x_6073) ;  /* 0x0000012000017945 */ /* 0x000fe20003800000 */
[----:B------:R-:W-:Y:S05]  /*8610*/  @P0 BRA `(.L_x_6074) ;  /* 0x0000010000000947 */ /* 0x000fea0003800000 */
[----:B------:R-:W-:Y:S01]  /*8620*/  IADD3 R2, R7, c[0x0][0x18c], RZ ;  /* 0x0000630007027a10 */ /* 0x000fe20007ffe0ff */
[----:B-----5:R1:W3:-:S03]  /*8630*/  DADD R36, R36, R12 ;  /* 0x0000000024247229 */ /* 0x0202c6000000000c */
[----:B------:R-:W-:Y:S01]  /*8640*/  ISETP.GE.U32.AND P0, PT, R2, c[0x0][0x184], PT ;  /* 0x0000610002007a0c */ /* 0x000fe20003f06070 */
[----:B------:R1:W4:-:S12]  /*8650*/  DADD R34, R34, R14 ;  /* 0x0000000022227229 */ /* 0x000318000000000e */
[----:B------:R-:W-:Y:S05]  /*8660*/  @P0 BRA `(.L_x_6074) ;  /* 0x000000b000000947 */ /* 0x000fea0003800000 */
[----:B-1-34-:R-:W-:Y:S01]  /*8670*/  IADD3 R2, R2, c[0x0][0x18c], RZ ;  /* 0x0000630002027a10 */ /* 0x01afe20007ffe0ff */
[----:B------:R1:W3:-:S03]  /*8680*/  DADD R32, R32, R16 ;  /* 0x0000000020207229 */ /* 0x0002c60000000010 */
[----:B------:R-:W-:Y:S01]  /*8690*/  ISETP.GE.U32.AND P0, PT, R2, c[0x0][0x184], PT ;  /* 0x0000610002007a0c */ /* 0x000fe20003f06070 */
[----:B0-----:R1:W0:-:S12]  /*86a0*/  DADD R40, R40, R18 ;  /* 0x0000000028287229 */ /* 0x0012180000000012 */
[----:B------:R-:W-:Y:S05]  /*86b0*/  @P0 BRA `(.L_x_6074) ;  /* 0x0000006000000947 */ /* 0x000fea0003800000 */
[----:B01-3--:R-:W-:Y:S01]  /*86c0*/  IADD3 R2, R2, c[0x0][0x18c], RZ ;  /* 0x0000630002027a10 */ /* 0x00bfe20007ffe0ff */
[----:B------:R0:W1:-:S03]  /*86d0*/  DADD R10, R10, R20 ;  /* 0x000000000a0a7229 */ /* 0x0000460000000014 */
[----:B------:R-:W-:Y:S01]  /*86e0*/  ISETP.GE.U32.AND P0, PT, R2, c[0x0][0x184], PT ;  /* 0x0000610002007a0c */ /* 0x000fe20003f06070 */
[----:B------:R0:W3:-:S12]  /*86f0*/  DADD R8, R8, R22 ;  /* 0x0000000008087229 */ /* 0x0000d80000000016 */
[----:B------:R0:W4:-:S04]  /*8700*/  @!P0 DADD R30, R30, R24 ;  /* 0x000000001e1e8229 */ /* 0x0001080000000018 */
[----:B------:R0:W2:-:S06]  /*8710*/  @!P0 DADD R38, R38, R26 ;  /* 0x0000000026268229 */ /* 0x00008c000000001a */
.L_x_6074:
[----:B01-34-:R-:W-:Y:S05]  /*8720*/  BSYNC B1 ;  /* 0x0000000000017941 */ /* 0x01bfea0003800000 */
.L_x_6073:
[----:B------:R-:W0:-:S04]  /*8730*/  DADD R34, R40, R34 ;  /* 0x0000000028227229 */ /* 0x000e080000000022 */
[----:B------:R-:W1:-:S04]  /*8740*/  DADD R32, R32, R36 ;  /* 0x0000000020207229 */ /* 0x000e480000000024 */
[----:B0-----:R-:W0:-:S04]  /*8750*/  DADD R34, R34, R8 ;  /* 0x0000000022227229 */ /* 0x001e080000000008 */
[----:B-1----:R-:W1:-:S04]  /*8760*/  DADD R32, R32, R10 ;  /* 0x0000000020207229 */ /* 0x002e48000000000a */
[----:B0-2--5:R0:W2:-:S04]  /*8770*/  DADD R18, R34, R38 ;  /* 0x0000000022127229 */ /* 0x0250880000000026 */
[----:B-1----:R0:W1:Y:S01]  /*8780*/  DADD R16, R32, R30 ;  /* 0x0000000020107229 */ /* 0x002062000000001e */
[----:B------:R-:W-:Y:S05]  /*8790*/  BRA `(.L_x_6042) ;  /* 0x00000e4000007947 */ /* 0x000fea0003800000 */
.L_x_6058:
        /* <DEDUP_REMOVED lines=36> */
.L_x_6077:
[----:B0-----:R-:W-:Y:S01]  /*89e0*/  IADD3 R13, R7, c[0x0][0x18c], RZ ;  /* 0x00006300070d7a10 */ /* 0x001fe20007ffe0ff */
[----:B------:R-:W-:-:S03]  /*89f0*/  IMAD R17, R6, R7, RZ ;  /* 0x0000000706117224 */ /* 0x000fc600078e02ff */
[----:B------:R-:W-:Y:S01]  /*8a00*/  IADD3 R7, R13, c[0x0][0x18c], RZ ;  /* 0x000063000d077a10 */ /* 0x000fe20007ffe0ff */
[----:B------:R-:W-:Y:S02]  /*8a10*/  IMAD R13, R6, R13, RZ ;  /* 0x0000000d060d7224 */ /* 0x000fe400078e02ff */
[----:B------:R-:W-:-:S04]  /*8a20*/  IMAD.WIDE.U32 R16, R17, 0x10, R28 ;  /* 0x0000001011107825 */ /* 0x000fc800078e001c */
[C---:B----4-:R-:W-:Y:S01]  /*8a30*/  IMAD R25, R6.reuse, R7, RZ ;  /* 0x0000000706197224 */ /* 0x050fe200078e02ff */
[----:B------:R-:W-:Y:S01]  /*8a40*/  IADD3 R7, R7, c[0x0][0x18c], RZ ;  /* 0x0000630007077a10 */ /* 0x000fe20007ffe0ff */
[--C-:B------:R-:W-:Y:S01]  /*8a50*/  IMAD.WIDE.U32 R12, R13, 0x10, R28.reuse ;  /* 0x000000100d0c7825 */ /* 0x100fe200078e001c */
[----:B------:R-:W2:Y:S03]  /*8a60*/  LDG.E.128 R16, [R16.64] ;  /* 0x0000002410107981 */ /* 0x000ea6000c1e1d00 */
[----:B------:R-:W-:Y:S02]  /*8a70*/  IMAD R21, R6, R7, RZ ;  /* 0x0000000706157224 */ /* 0x000fe400078e02ff */
[--C-:B------:R-:W-:Y:S01]  /*8a80*/  IMAD.WIDE.U32 R24, R25, 0x10, R28.reuse ;  /* 0x0000001019187825 */ /* 0x100fe200078e001c */
[----:B------:R-:W3:Y:S03]  /*8a90*/  LDG.E.128 R12, [R12.64] ;  /* 0x000000240c0c7981 */ /* 0x000ee6000c1e1d00 */
[----:B------:R-:W-:-:S02]  /*8aa0*/  IMAD.WIDE.U32 R20, R21, 0x10, R28 ;  /* 0x0000001015147825 */ /* 0x000fc400078e001c */
[----:B------:R-:W4:Y:S04]  /*8ab0*/  LDG.E.128 R24, [R24.64] ;  /* 0x0000002418187981 */ /* 0x000f28000c1e1d00 */
[----:B------:R-:W5:Y:S01]  /*8ac0*/  LDG.E.128 R20, [R20.64] ;  /* 0x0000002414147981 */ /* 0x000f62000c1e1d00 */
[----:B------:R-:W-:-:S05]  /*8ad0*/  IADD3 R7, R7, c[0x0][0x18c], RZ ;  /* 0x0000630007077a10 */ /* 0x000fca0007ffe0ff */
[----:B------:R-:W-:-:S05]  /*8ae0*/  IMAD R42, R2, 0x3, R7 ;  /* 0x00000003022a7824 */ /* 0x000fca00078e0207 */
[----:B------:R-:W-:Y:S01]  /*8af0*/  ISETP.GE.U32.AND P0, PT, R42, c[0x0][0x184], PT ;  /* 0x000061002a007a0c */ /* 0x000fe20003f06070 */
[----:B--2---:R0:W1:-:S04]  /*8b00*/  DADD R34, R16, R34 ;  /* 0x0000000010227229 */ /* 0x0040480000000022 */
[----:B------:R0:W2:-:S04]  /*8b10*/  DADD R36, R18, R36 ;  /* 0x0000000012247229 */ /* 0x0000880000000024 */
[----:B---3--:R0:W3:-:S04]  /*8b20*/  DADD R38, R12, R38 ;  /* 0x000000000c267229 */ /* 0x0080c80000000026 */
[----:B------:R0:W0:-:S04]  /*8b30*/  DADD R40, R14, R40 ;  /* 0x000000000e287229 */ /* 0x0000080000000028 */
[----:B----4-:R4:W0:-:S04]  /*8b40*/  DADD R10, R24, R10 ;  /* 0x00000000180a7229 */ /* 0x010808000000000a */
[----:B------:R4:W0:-:S04]  /*8b50*/  DADD R8, R26, R8 ;  /* 0x000000001a087229 */ /* 0x0008080000000008 */
[----:B-----5:R4:W0:-:S04]  /*8b60*/  DADD R30, R20, R30 ;  /* 0x00000000141e7229 */ /* 0x020808000000001e */
[----:B------:R4:W0:Y:S01]  /*8b70*/  DADD R32, R22, R32 ;  /* 0x0000000016207229 */ /* 0x0008220000000020 */
[----:B-123--:R-:W-:Y:S05]  /*8b80*/  @!P0 BRA `(.L_x_6077) ;  /* 0xfffffe5000008947 */ /* 0x00efea000383ffff */
[----:B------:R-:W-:Y:S05]  /*8b90*/  BSYNC B2 ;  /* 0x0000000000027941 */ /* 0x000fea0003800000 */
.L_x_6076:
[----:B------:R-:W-:Y:S05]  /*8ba0*/  BSYNC B1 ;  /* 0x0000000000017941 */ /* 0x000fea0003800000 */
.L_x_6075:
[----:B------:R-:W-:Y:S01]  /*8bb0*/  ISETP.GE.U32.AND P1, PT, R7, c[0x0][0x184], PT ;  /* 0x0000610007007a0c */ /* 0x000fe20003f26070 */
[----:B------:R-:W-:-:S12]  /*8bc0*/  BSSY B1, `(.L_x_6078) ;  /* 0x0000016000017945 */ /* 0x000fd80003800000 */
[----:B------:R-:W-:Y:S05]  /*8bd0*/  @P1 BRA `(.L_x_6079) ;  /* 0x0000014000001947 */ /* 0x000fea0003800000 */
[----:B0-----:R-:W-:-:S04]  /*8be0*/  IMAD R17, R6, R7, RZ ;  /* 0x0000000706117224 */ /* 0x001fc800078e02ff */
        /* <DEDUP_REMOVED lines=11> */
[----:B----4-:R-:W-:Y:S01]  /*8ca0*/  IADD3 R27, R43, c[0x0][0x18c], RZ ;  /* 0x000063002b1b7a10 */ /* 0x010fe20007ffe0ff */
[----:B------:R-:W-:-:S03]  /*8cb0*/  IMAD R25, R6, R43, RZ ;  /* 0x0000002b06197224 */ /* 0x000fc600078e02ff */
[----:B------:R-:W-:Y:S01]  /*8cc0*/  ISETP.GE.U32.AND P0, PT, R27, c[0x0][0x184], PT ;  /* 0x000061001b007a0c */ /* 0x000fe20003f06070 */
[----:B------:R-:W-:-:S12]  /*8cd0*/  IMAD.WIDE.U32 R24, R25, 0x10, R28 ;  /* 0x0000001019187825 */ /* 0x000fd800078e001c */
[----:B------:R-:W-:-:S04]  /*8ce0*/  @!P0 IMAD R27, R6, R27, RZ ;  /* 0x0000001b061b8224 */ /* 0x000fc800078e02ff */
[----:B------:R-:W-:Y:S02]  /*8cf0*/  @!P0 IMAD.WIDE.U32 R28, R27, 0x10, R28 ;  /* 0x000000101b1c8825 */ /* 0x000fe400078e001c */
[----:B------:R-:W5:Y:S04]  /*8d00*/  LDG.E.128 R24, [R24.64] ;  /* 0x0000002418187981 */ /* 0x000f68000c1e1d00 */
[----:B------:R0:W5:Y:S02]  /*8d10*/  @!P0 LDG.E.128 R20, [R28.64] ;  /* 0x000000241c148981 */ /* 0x000164000c1e1d00 */
.L_x_6079:
[----:B------:R-:W-:Y:S05]  /*8d20*/  BSYNC B1 ;  /* 0x0000000000017941 */ /* 0x000fea0003800000 */
.L_x_6078:
[----:B------:R-:W-:Y:S01]  /*8d30*/  BSSY B1, `(.L_x_6080) ;  /* 0x0000012000017945 */ /* 0x000fe20003800000 */
[----:B------:R-:W-:Y:S05]  /*8d40*/  @P1 BRA `(.L_x_6081) ;  /* 0x0000010000001947 */ /* 0x000fea0003800000 */
[----:B------:R-:W-:Y:S01]  /*8d50*/  IADD3 R2, R7, c[0x0][0x18c], RZ ;  /* 0x0000630007027a10 */ /* 0x000fe20007ffe0ff */
[----:B-----5:R1:W2:-:S03]  /*8d60*/  DADD R34, R34, R16 ;  /* 0x0000000022227229 */ /* 0x0202860000000010 */
[----:B------:R-:W-:Y:S01]  /*8d70*/  ISETP.GE.U32.AND P0, PT, R2, c[0x0][0x184], PT ;  /* 0x0000610002007a0c */ /* 0x000fe20003f06070 */
[----:B------:R1:W3:-:S12]  /*8d80*/  DADD R36, R36, R18 ;  /* 0x0000000024247229 */ /* 0x0002d80000000012 */
[----:B------:R-:W-:Y:S05]  /*8d90*/  @P0 BRA `(.L_x_6081) ;  /* 0x000000b000000947 */ /* 0x000fea0003800000 */
[----:B-123--:R-:W-:Y:S01]  /*8da0*/  IADD3 R2, R2, c[0x0][0x18c], RZ ;  /* 0x0000630002027a10 */ /* 0x00efe20007ffe0ff */
[----:B------:R1:W2:-:S03]  /*8db0*/  DADD R38, R38, R12 ;  /* 0x0000000026267229 */ /* 0x000286000000000c */
[----:B------:R-:W-:Y:S01]  /*8dc0*/  ISETP.GE.U32.AND P0, PT, R2, c[0x0][0x184], PT ;  /* 0x0000610002007a0c */ /* 0x000fe20003f06070 */
[----:B0-----:R1:W0:-:S12]  /*8dd0*/  DADD R40, R40, R14 ;  /* 0x0000000028287229 */ /* 0x001218000000000e */
[----:B------:R-:W-:Y:S05]  /*8de0*/  @P0 BRA `(.L_x_6081) ;  /* 0x0000006000000947 */ /* 0x000fea0003800000 */
[----:B012---:R-:W-:Y:S01]  /*8df0*/  IADD3 R2, R2, c[0x0][0x18c], RZ ;  /* 0x0000630002027a10 */ /* 0x007fe20007ffe0ff */
[----:B------:R0:W1:-:S03]  /*8e00*/  DADD R10, R10, R24 ;  /* 0x000000000a0a7229 */ /* 0x0000460000000018 */
[----:B------:R-:W-:Y:S01]  /*8e10*/  ISETP.GE.U32.AND P0, PT, R2, c[0x0][0x184], PT ;  /* 0x0000610002007a0c */ /* 0x000fe20003f06070 */
[----:B------:R0:W2:-:S12]  /*8e20*/  DADD R8, R8, R26 ;  /* 0x0000000008087229 */ /* 0x000098000000001a */
[----:B------:R0:W3:-:S04]  /*8e30*/  @!P0 DADD R30, R30, R20 ;  /* 0x000000001e1e8229 */ /* 0x0000c80000000014 */
[----:B------:R0:W4:-:S06]  /*8e40*/  @!P0 DADD R32, R32, R22 ;  /* 0x0000000020208229 */ /* 0x00010c0000000016 */
.L_x_6081:
[----:B0123--:R-:W-:Y:S05]  /*8e50*/  BSYNC B1 ;  /* 0x0000000000017941 */ /* 0x00ffea0003800000 */
.L_x_6080:
[----:B------:R-:W0:-:S04]  /*8e60*/  DADD R36, R36, R40 ;  /* 0x0000000024247229 */ /* 0x000e080000000028 */
[----:B------:R-:W1:-:S04]  /*8e70*/  DADD R34, R34, R38 ;  /* 0x0000000022227229 */ /* 0x000e480000000026 */
[----:B0-----:R-:W0:-:S04]  /*8e80*/  DADD R36, R36, R8 ;  /* 0x0000000024247229 */ /* 0x001e080000000008 */
[----:B-1----:R-:W1:-:S04]  /*8e90*/  DADD R34, R34, R10 ;  /* 0x0000000022227229 */ /* 0x002e48000000000a */
[----:B0---45:R0:W2:-:S04]  /*8ea0*/  DADD R18, R36, R32 ;  /* 0x0000000024127229 */ /* 0x0310880000000020 */
[----:B-1----:R0:W1:Y:S01]  /*8eb0*/  DADD R16, R34, R30 ;  /* 0x0000000022107229 */ /* 0x002062000000001e */
[----:B------:R-:W-:Y:S05]  /*8ec0*/  BRA `(.L_x_6042) ;  /* 0x0000071000007947 */ /* 0x000fea0003800000 */
.L_x_6057:
        /* <DEDUP_REMOVED lines=43> */
.L_x_6084:
[C---:B0-----:R-:W-:Y:S01]  /*9180*/  IADD3 R9, R7.reuse, c[0x0][0x18c], RZ ;  /* 0x0000630007097a10 */ /* 0x041fe20007ffe0ff */
[----:B------:R-:W-:-:S03]  /*9190*/  IMAD.WIDE.U32 R12, R7, 0x10, R28 ;  /* 0x00000010070c7825 */ /* 0x000fc600078e001c */
[C---:B----4-:R-:W-:Y:S01]  /*91a0*/  IADD3 R25, R9.reuse, c[0x0][0x18c], RZ ;  /* 0x0000630009197a10 */ /* 0x050fe20007ffe0ff */
[--C-:B------:R-:W-:Y:S02]  /*91b0*/  IMAD.WIDE.U32 R8, R9, 0x10, R28.reuse ;  /* 0x0000001009087825 */ /* 0x100fe400078e001c */
[----:B------:R-:W2:Y:S01]  /*91c0*/  LDG.E.128 R12, [R12.64] ;  /* 0x000000240c0c7981 */ /* 0x000ea2000c1e1d00 */
[C---:B------:R-:W-:Y:S01]  /*91d0*/  IADD3 R7, R25.reuse, c[0x0][0x18c], RZ ;  /* 0x0000630019077a10 */ /* 0x040fe20007ffe0ff */
[--C-:B------:R-:W-:Y:S02]  /*91e0*/  IMAD.WIDE.U32 R24, R25, 0x10, R28.reuse ;  /* 0x0000001019187825 */ /* 0x100fe400078e001c */
[----:B------:R-:W3:Y:S02]  /*91f0*/  LDG.E.128 R8, [R8.64] ;  /* 0x0000002408087981 */ /* 0x000ee4000c1e1d00 */
[C---:B------:R-:W-:Y:S02]  /*9200*/  IMAD.WIDE.U32 R20, R7.reuse, 0x10, R28 ;  /* 0x0000001007147825 */ /* 0x040fe400078e001c */
        /* <DEDUP_REMOVED lines=15> */
.L_x_6083:
[----:B------:R-:W-:Y:S05]  /*9300*/  BSYNC B1 ;  /* 0x0000000000017941 */ /* 0x000fea0003800000 */
.L_x_6082:
[----:B------:R-:W-:Y:S01]  /*9310*/  ISETP.GE.U32.AND P1, PT, R7, c[0x0][0x184], PT ;  /* 0x0000610007007a0c */ /* 0x000fe20003f26070 */
[----:B------:R-:W-:-:S12]  /*9320*/  BSSY B1, `(.L_x_6085) ;  /* 0x0000012000017945 */ /* 0x000fd80003800000 */
[----:B------:R-:W-:Y:S05]  /*9330*/  @P1 BRA `(.L_x_6086) ;  /* 0x0000010000001947 */ /* 0x000fea0003800000 */
[----:B0-----:R-:W-:-:S06]  /*9340*/  IMAD.WIDE.U32 R12, R7, 0x10, R28 ;  /* 0x00000010070c7825 */ /* 0x001fcc00078e001c */
        /* <DEDUP_REMOVED lines=9> */
[C---:B----4-:R-:W-:Y:S01]  /*93e0*/  IADD3 R27, R43.reuse, c[0x0][0x18c], RZ ;  /* 0x000063002b1b7a10 */ /* 0x050fe20007ffe0ff */
[----:B------:R-:W-:-:S03]  /*93f0*/  IMAD.WIDE.U32 R24, R43, 0x10, R28 ;  /* 0x000000102b187825 */ /* 0x000fc600078e001c */
[----:B------:R-:W-:-:S13]  /*9400*/  ISETP.GE.U32.AND P0, PT, R27, c[0x0][0x184], PT ;  /* 0x000061001b007a0c */ /* 0x000fda0003f06070 */
[----:B------:R-:W-:Y:S02]  /*9410*/  @!P0 IMAD.WIDE.U32 R28, R27, 0x10, R28 ;  /* 0x000000101b1c8825 */ /* 0x000fe400078e001c */
[----:B------:R-:W5:Y:S04]  /*9420*/  LDG.E.128 R24, [R24.64] ;  /* 0x0000002418187981 */ /* 0x000f68000c1e1d00 */
[----:B------:R0:W5:Y:S02]  /*9430*/  @!P0 LDG.E.128 R20, [R28.64] ;  /* 0x000000241c148981 */ /* 0x000164000c1e1d00 */
.L_x_6086:
[----:B------:R-:W-:Y:S05]  /*9440*/  BSYNC B1 ;  /* 0x0000000000017941 */ /* 0x000fea0003800000 */
.L_x_6085:
        /* <DEDUP_REMOVED lines=18> */
.L_x_6088:
[----:B0123--:R-:W-:Y:S05]  /*9570*/  BSYNC B1 ;  /* 0x0000000000017941 */ /* 0x00ffea0003800000 */
.L_x_6087:
[----:B------:R-:W0:-:S04]  /*9580*/  DADD R32, R32, R36 ;  /* 0x0000000020207229 */ /* 0x000e080000000024 */
[----:B------:R-:W1:-:S04]  /*9590*/  DADD R30, R30, R34 ;  /* 0x000000001e1e7229 */ /* 0x000e480000000022 */
[----:B0-----:R-:W0:-:S04]  /*95a0*/  DADD R32, R32, R38 ;  /* 0x0000000020207229 */ /* 0x001e080000000026 */
[----:B-1----:R-:W1:-:S04]  /*95b0*/  DADD R30, R30, R40 ;  /* 0x000000001e1e7229 */ /* 0x002e480000000028 */
[----:B0---4-:R0:W2:-:S04]  /*95c0*/  DADD R18, R32, R18 ;  /* 0x0000000020127229 */ /* 0x0110880000000012 */
[----:B-1----:R0:W1:-:S06]  /*95d0*/  DADD R16, R30, R16 ;  /* 0x000000001e107229 */ /* 0x00204c0000000010 */
.L_x_6042:
[----:B--2---:R-:W-:Y:S05]  /*95e0*/  BSYNC B0 ;  /* 0x0000000000007941 */ /* 0x004fea0003800000 */
.L_x_6041:
[----:B------:R-:W-:-:S13]  /*95f0*/  ISETP.NE.AND P0, PT, RZ, c[0x0][0x19c], PT ;  /* 0x00006700ff007a0c */ /* 0x000fda0003f05270 */
[----:B------:R-:W-:Y:S05]  /*9600*/  @!P0 BRA `(.L_x_6089) ;  /* 0x0000013000008947 */ /* 0x000fea0003800000 */
[----:B0-----:R-:W-:Y:S01]  /*9610*/  IMAD R7, R0, c[0x0][0x0], R3 ;  /* 0x0000000000077a24 */ /* 0x001fe200078e0203 */
[----:B------:R-:W-:Y:S02]  /*9620*/  ULDC UR4, c[0x0][0x4] ;  /* 0x0000010000047ab9 */ /* 0x000fe40000000800 */
[----:B------:R-:W-:Y:S02]  /*9630*/  USHF.R.U32.HI UR4, URZ, 0x1, UR4 ;  /* 0x000000013f047899 */ /* 0x000fe40008011604 */
[----:B-1----:R0:W-:Y:S04]  /*9640*/  STS.128 [R7.X16+0x10], R16 ;  /* 0x0000101007007388 */ /* 0x0021e8000000cc00 */
[----:B------:R-:W-:-:S13]  /*9650*/  ISETP.NE.AND P0, PT, RZ, UR4, PT ;  /* 0x00000004ff007c0c */ /* 0x000fda000bf05270 */
[----:B------:R-:W-:Y:S05]  /*9660*/  @!P0 BRA `(.L_x_6089) ;  /* 0x000000d000008947 */ /* 0x000fea0003800000 */
[----:B0----5:R-:W-:-:S05]  /*9670*/  MOV R13, UR4 ;  /* 0x00000004000d7c02 */ /* 0x021fca0008000f00 */
.L_x_6090:
[----:B------:R-:W-:Y:S01]  /*9680*/  IMAD.IADD R8, R0, 0x1, R13 ;  /* 0x0000000100087824 */ /* 0x000fe200078e020d */
[----:B------:R-:W-:Y:S04]  /*9690*/  BAR.SYNC.DEFER_BLOCKING 0x0 ;  /* 0x0000000000007b1d */ /* 0x000fe80000010000 */
[----:B------:R-:W-:-:S04]  /*96a0*/  ISETP.GE.U32.AND P0, PT, R8, c[0x0][0x4], PT ;  /* 0x0000010008007a0c */ /* 0x000fc80003f06070 */
[----:B------:R-:W-:-:S13]  /*96b0*/  ISETP.GE.U32.OR P0, PT, R0, R13, P0 ;  /* 0x0000000d0000720c */ /* 0x000fda0000706470 */
[----:B------:R-:W-:-:S06]  /*96c0*/  @!P0 IMAD R8, R8, c[0x0][0x0], R3 ;  /* 0x0000000008088a24 */ /* 0x000fcc00078e0203 */
[----:B0-----:R-:W0:Y:S02]  /*96d0*/  @!P0 LDS.128 R8, [R8.X16+0x10] ;  /* 0x0000100008088984 */ /* 0x001e24000000cc00 */
[----:B0-----:R-:W-:-:S04]  /*96e0*/  @!P0 DADD R16, R16, R8 ;  /* 0x0000000010108229 */ /* 0x001fc80000000008 */
[----:B------:R-:W0:-:S07]  /*96f0*/  @!P0 DADD R18, R18, R10 ;  /* 0x0000000012128229 */ /* 0x000e0e000000000a */
[----:B0-----:R0:W-:Y:S01]  /*9700*/  @!P0 STS.128 [R7.X16+0x10], R16 ;  /* 0x0000101007008388 */ /* 0x0011e2000000cc00 */
[----:B------:R-:W-:Y:S02]  /*9710*/  ISETP.GT.AND P0, PT, R13, 0x1, PT ;  /* 0x000000010d00780c */ /* 0x000fe40003f04270 */
[----:B------:R-:W-:-:S11]  /*9720*/  SHF.R.S32.HI R13, RZ, 0x1, R13 ;  /* 0x00000001ff0d7819 */ /* 0x000fd6000001140d */
[----:B------:R-:W-:Y:S05]  /*9730*/  @P0 BRA `(.L_x_6090) ;  /* 0xffffff4000000947 */ /* 0x000fea000383ffff */
.L_x_6089:
[----:B0-----:R-:W-:-:S13]  /*9740*/  ISETP.NE.AND P0, PT, RZ, c[0x0][0x198], PT ;  /* 0x00006600ff007a0c */ /* 0x001fda0003f05270 */
[----:B------:R-:W-:Y:S05]  /*9750*/  @!P0 BRA `(.L_x_6091) ;  /* 0x0000026000008947 */ /* 0x000fea0003800000 */
[----:B------:R-:W-:Y:S02]  /*9760*/  MOV R6, c[0x0][0x0] ;  /* 0x0000000000067a02 */ /* 0x000fe40000000f00 */
[----:B------:R-:W-:Y:S02]  /*9770*/  MOV R2, c[0x0][0x0] ;  /* 0x0000000000027a02 */ /* 0x000fe40000000f00 */
[----:B------:R-:W-:-:S13]  /*9780*/  ISETP.GT.AND P0, PT, R6, 0x20, PT ;  /* 0x000000200600780c */ /* 0x000fda0003f04270 */
[----:B------:R-:W-:Y:S05]  /*9790*/  @!P0 BRA `(.L_x_6092) ;  /* 0x0000015000008947 */ /* 0x000fea0003800000 */
[----:B------:R-:W-:Y:S01]  /*97a0*/  IMAD R7, R0, c[0x0][0x0], R3 ;  /* 0x0000000000077a24 */ /* 0x000fe200078e0203 */
[----:B------:R-:W-:-:S04]  /*97b0*/  LEA.HI R2, R6, c[0x0][0x0], RZ, 0x1 ;  /* 0x0000000006027a11 */ /* 0x000fc800078f08ff */
[----:B-1----:R0:W-:Y:S01]  /*97c0*/  STS.128 [R7.X16+0x10], R16 ;  /* 0x0000101007007388 */ /* 0x0021e2000000cc00 */
[----:B------:R-:W-:Y:S01]  /*97d0*/  SHF.R.S32.HI R6, RZ, 0x1, R2 ;  /* 0x00000001ff067819 */ /* 0x000fe20000011402 */
[----:B------:R-:W-:-:S03]  /*97e0*/  IMAD.MOV.U32 R2, RZ, RZ, 0x20 ;  /* 0x00000020ff027424 */ /* 0x000fc600078e00ff */
[----:B------:R-:W-:-:S13]  /*97f0*/  ISETP.GE.AND P0, PT, R6, 0x20, PT ;  /* 0x000000200600780c */ /* 0x000fda0003f06270 */
[----:B------:R-:W-:Y:S05]  /*9800*/  @!P0 BRA `(.L_x_6092) ;  /* 0x000000e000008947 */ /* 0x000fea0003800000 */
[----:B0----5:R-:W-:Y:S02]  /*9810*/  LEA R13, R7, 0x10, 0x4 ;  /* 0x00000010070d7811 */ /* 0x021fe400078e20ff */
.L_x_6093:
[----:B------:R-:W-:Y:S01]  /*9820*/  IADD3 R2, R3, R6, RZ ;  /* 0x0000000603027210 */ /* 0x000fe20007ffe0ff */
[----:B------:R-:W-:Y:S03]  /*9830*/  BAR.SYNC.DEFER_BLOCKING 0x0 ;  /* 0x0000000000007b1d */ /* 0x000fe60000010000 */
[----:B------:R-:W-:-:S04]  /*9840*/  ISETP.GE.U32.AND P0, PT, R2, c[0x0][0x0], PT ;  /* 0x0000000002007a0c */ /* 0x000fc80003f06070 */
[----:B------:R-:W-:-:S13]  /*9850*/  ISETP.GE.U32.OR P0, PT, R3, R6, P0 ;  /* 0x000000060300720c */ /* 0x000fda0000706470 */
[----:B------:R-:W-:Y:S02]  /*9860*/  @!P0 LEA R8, R6, R13, 0x4 ;  /* 0x0000000d06088211 */ /* 0x000fe400078e20ff */
[----:B------:R-:W-:-:S04]  /*9870*/  SHF.R.S32.HI R6, RZ, 0x1, R6 ;  /* 0x00000001ff067819 */ /* 0x000fc80000011406 */
[----:B0-----:R-:W0:Y:S02]  /*9880*/  @!P0 LDS.128 R8, [R8] ;  /* 0x0000000008088984 */ /* 0x001e240000000c00 */
[----:B0-----:R-:W-:-:S04]  /*9890*/  @!P0 DADD R16, R16, R8 ;  /* 0x0000000010108229 */ /* 0x001fc80000000008 */
[----:B------:R-:W0:-:S07]  /*98a0*/  @!P0 DADD R18, R18, R10 ;  /* 0x0000000012128229 */ /* 0x000e0e000000000a */
[----:B0-----:R0:W-:Y:S01]  /*98b0*/  @!P0 STS.128 [R7.X16+0x10], R16 ;  /* 0x0000101007008388 */ /* 0x0011e2000000cc00 */
[----:B------:R-:W-:-:S13]  /*98c0*/  ISETP.GE.AND P0, PT, R6, 0x20, PT ;  /* 0x000000200600780c */ /* 0x000fda0003f06270 */
[----:B------:R-:W-:Y:S05]  /*98d0*/  @P0 BRA `(.L_x_6093) ;  /* 0xffffff4000000947 */ /* 0x000fea000383ffff */
[----:B------:R-:W-:-:S04]  /*98e0*/  IMAD.MOV.U32 R2, RZ, RZ, 0x20 ;  /* 0x00000020ff027424 */ /* 0x000fc800078e00ff */
.L_x_6092:
[----:B0-----:R-:W-:Y:S01]  /*98f0*/  BAR.SYNC.DEFER_BLOCKING 0x0 ;  /* 0x0000000000007b1d */ /* 0x001fe20000010000 */
[----:B------:R-:W-:-:S13]  /*9900*/  ISETP.GE.AND P0, PT, R2, 0x2, PT ;  /* 0x000000020200780c */ /* 0x000fda0003f06270 */
[----:B------:R-:W-:Y:S05]  /*9910*/  @!P0 BRA `(.L_x_6091) ;  /* 0x000000a000008947 */ /* 0x000fea0003800000 */
[----:B-----5:R-:W-:-:S05]  /*9920*/  MOV R11, 0x1 ;  /* 0x00000001000b7802 */ /* 0x020fca0000000f00 */
.L_x_6094:
[----:B-1----:R-:W-:Y:S04]  /*9930*/  SHFL.DOWN PT, R7, R17, R11, 0x1f ;  /* 0x08001f0b11077589 */ /* 0x002fe800000e0000 */
[----:B------:R-:W0:Y:S04]  /*9940*/  SHFL.DOWN PT, R6, R16, R11, 0x1f ;  /* 0x08001f0b10067589 */ /* 0x000e2800000e0000 */
[----:B------:R-:W-:Y:S04]  /*9950*/  SHFL.DOWN PT, R9, R19, R11, 0x1f ;  /* 0x08001f0b13097589 */ /* 0x000fe800000e0000 */
[----:B------:R1:W2:Y:S02]  /*9960*/  SHFL.DOWN PT, R8, R18, R11, 0x1f ;  /* 0x08001f0b12087589 */ /* 0x0002a400000e0000 */
[----:B-1----:R-:W-:-:S04]  /*9970*/  SHF.L.U32 R11, R11, 0x1, RZ ;  /* 0x000000010b0b7819 */ /* 0x002fc800000006ff */
[----:B------:R-:W-:Y:S01]  /*9980*/  ISETP.GE.AND P0, PT, R11, R2, PT ;  /* 0x000000020b00720c */ /* 0x000fe20003f06270 */
[----:B0-----:R0:W1:-:S04]  /*9990*/  DADD R16, R6, R16 ;  /* 0x0000000006107229 */ /* 0x0010480000000010 */
[----:B--2---:R0:W2:-:S08]  /*99a0*/  DADD R18, R8, R18 ;  /* 0x0000000008127229 */ /* 0x0040900000000012 */
[----:B012---:R-:W-:Y:S05]  /*99b0*/  @!P0 BRA `(.L_x_6094) ;  /* 0xffffff7000008947 */ /* 0x007fea000383ffff */
.L_x_6091:
        /* <DEDUP_REMOVED lines=202> */
.L_x_6095:
        /* <DEDUP_REMOVED lines=215> */
.L_x_6097:
        /* <DEDUP_REMOVED lines=11> */
.L_x_6099:
[----:B------:R-:W-:Y:S05]  /*b480*/  BSYNC B0 ;  /* 0x0000000000007941 */ /* 0x000fea0003800000 */
.L_x_6098:
        /* <DEDUP_REMOVED lines=40> */
.L_x_6101:
[----:B------:R-:W-:Y:S05]  /*b710*/  BSYNC B0 ;  /* 0x0000000000007941 */ /* 0x000fea0003800000 */
.L_x_6100:
        /* <DEDUP_REMOVED lines=24> */
.L_x_6106:
[----:B0-----:R-:W-:Y:S01]  /*b8a0*/  HFMA2.MMA R9, -RZ, RZ, 0, 9.5367431640625e-07 ;  /* 0x00000010ff097435 */ /* 0x001fe200000001ff */
[----:B------:R-:W-:-:S09]  /*b8b0*/  IMAD R8, R2, c[0x0][0x10], R13 ;  /* 0x0000040002087a24 */ /* 0x000fd200078e020d */
[----:B------:R-:W-:-:S06]  /*b8c0*/  IMAD.WIDE.U32 R8, R8, R9, c[0x0][0x570] ;  /* 0x00015c0008087625 */ /* 0x000fcc00078e0009 */
[----:B--2---:R-:W2:Y:S01]  /*b8d0*/  LDG.E.128 R8, [R8.64] ;  /* 0x0000002408087981 */ /* 0x004ea2000c1e1d00 */
[----:B------:R-:W-:-:S05]  /*b8e0*/  MOV R14, c[0x0][0x0] ;  /* 0x00000000000e7a02 */ /* 0x000fca0000000f00 */
[----:B------:R-:W-:-:S05]  /*b8f0*/  IMAD R13, R14, c[0x0][0x4], R13 ;  /* 0x000001000e0d7a24 */ /* 0x000fca00078e020d */
[----:B------:R-:W-:Y:S01]  /*b900*/  ISETP.GE.U32.AND P0, PT, R13, c[0x0][0x194], PT ;  /* 0x000065000d007a0c */ /* 0x000fe20003f06070 */
[----:B--2---:R0:W1:-:S04]  /*b910*/  DADD R16, R8, R16 ;  /* 0x0000000008107229 */ /* 0x0040480000000010 */
[----:B------:R0:W2:-:S08]  /*b920*/  DADD R18, R10, R18 ;  /* 0x000000000a127229 */ /* 0x0000900000000012 */
[----:B-1----:R-:W-:Y:S05]  /*b930*/  @!P0 BRA `(.L_x_6106) ;  /* 0xffffff6000008947 */ /* 0x002fea000383ffff */
.L_x_6105:
[----:B------:R-:W-:Y:S05]  /*b940*/  BSYNC B1 ;  /* 0x0000000000017941 */ /* 0x000fea0003800000 */
.L_x_6104:
[----:B------:R-:W-:Y:S05]  /*b950*/  BRA `(.L_x_6107) ;  /* 0x000000d000007947 */ /* 0x000fea0003800000 */
.L_x_6103:
[----:B------:R-:W-:-:S13]  /*b960*/  ISETP.GE.U32.AND P0, PT, R0, c[0x0][0x194], PT ;  /* 0x0000650000007a0c */ /* 0x000fda0003f06070 */
[----:B------:R-:W-:Y:S05]  /*b970*/  @P0 BRA `(.L_x_6107) ;  /* 0x000000b000000947 */ /* 0x000fea0003800000 */
[----:B------:R-:W-:-:S04]  /*b980*/  IMAD.MOV.U32 R13, RZ, RZ, R0 ;  /* 0x000000ffff0d7224 */ /* 0x000fc800078e0000 */
.L_x_6108:
[----:B0-----:R-:W-:Y:S01]  /*b990*/  IMAD R8, R2, c[0x0][0x10], R13 ;  /* 0x0000040002087a24 */ /* 0x001fe200078e020d */
[----:B------:R-:W-:-:S03]  /*b9a0*/  MOV R9, 0x10 ;  /* 0x0000001000097802 */ /* 0x000fc60000000f00 */
[----:B------:R-:W-:-:S04]  /*b9b0*/  IMAD R8, R8, c[0x0][0x0], R3 ;  /* 0x0000000008087a24 */ /* 0x000fc800078e0203 */
[----:B------:R-:W-:-:S06]  /*b9c0*/  IMAD.WIDE.U32 R8, R8, R9, c[0x0][0x570] ;  /* 0x00015c0008087625 */ /* 0x000fcc00078e0009 */
[----:B--2---:R-:W2:Y:S01]  /*b9d0*/  LDG.E.128 R8, [R8.64] ;  /* 0x0000002408087981 */ /* 0x004ea2000c1e1d00 */
[----:B------:R-:W-:-:S04]  /*b9e0*/  IADD3 R13, R13, c[0x0][0x4], RZ ;  /* 0x000001000d0d7a10 */ /* 0x000fc80007ffe0ff */
[----:B------:R-:W-:Y:S01]  /*b9f0*/  ISETP.GE.U32.AND P0, PT, R13, c[0x0][0x194], PT ;  /* 0x000065000d007a0c */ /* 0x000fe20003f06070 */
[----:B--2---:R0:W1:-:S04]  /*ba00*/  DADD R16, R8, R16 ;  /* 0x0000000008107229 */ /* 0x0040480000000010 */
[----:B------:R0:W2:-:S08]  /*ba10*/  DADD R18, R10, R18 ;  /* 0x000000000a127229 */ /* 0x0000900000000012 */
[----:B-1----:R-:W-:Y:S05]  /*ba20*/  @!P0 BRA `(.L_x_6108) ;  /* 0xffffff6000008947 */ /* 0x002fea000383ffff */
.L_x_6107:
[----:B------:R-:W-:Y:S05]  /*ba30*/  BSYNC B0 ;  /* 0x0000000000007941 */ /* 0x000fea0003800000 */
.L_x_6102:
[----:B------:R-:W-:Y:S01]  /*ba40*/  IMAD R15, R0, c[0x0][0x0], R3 ;  /* 0x00000000000f7a24 */ /* 0x000fe200078e0203 */
[----:B------:R-:W-:Y:S01]  /*ba50*/  ULDC UR4, c[0x0][0x4] ;  /* 0x0000010000047ab9 */ /* 0x000fe20000000800 */
[----:B------:R-:W-:Y:S01]  /*ba60*/  ISETP.NE.AND P2, PT, RZ, c[0x0][0x198], PT ;  /* 0x00006600ff007a0c */ /* 0x000fe20003f45270 */
[----:B------:R-:W-:Y:S02]  /*ba70*/  USHF.R.U32.HI UR4, URZ, 0x1, UR4 ;  /* 0x000000013f047899 */ /* 0x000fe40008011604 */
[----:B--2---:R1:W-:Y:S04]  /*ba80*/  STS.128 [R15.X16+0x10], R16 ;  /* 0x000010100f007388 */ /* 0x0043e8000000cc00 */
[----:B------:R-:W-:-:S13]  /*ba90*/  ISETP.NE.AND P0, PT, RZ, UR4, PT ;  /* 0x00000004ff007c0c */ /* 0x000fda000bf05270 */
[----:B------:R-:W-:Y:S05]  /*baa0*/  @!P0 BRA `(.L_x_6109) ;  /* 0x000000d000008947 */ /* 0x000fea0003800000 */
[----:B-1----:R-:W-:-:S05]  /*bab0*/  MOV R13, UR4 ;  /* 0x00000004000d7c02 */ /* 0x002fca0008000f00 */
.L_x_6110:
[----:B0-----:R-:W-:Y:S01]  /*bac0*/  IMAD.IADD R8, R0, 0x1, R13 ;  /* 0x0000000100087824 */ /* 0x001fe200078e020d */
[----:B------:R-:W-:Y:S04]  /*bad0*/  BAR.SYNC.DEFER_BLOCKING 0x0 ;  /* 0x0000000000007b1d */ /* 0x000fe80000010000 */
[----:B------:R-:W-:-:S04]  /*bae0*/  ISETP.GE.U32.AND P0, PT, R8, c[0x0][0x4], PT ;  /* 0x0000010008007a0c */ /* 0x000fc80003f06070 */
[----:B------:R-:W-:-:S13]  /*baf0*/  ISETP.GE.U32.OR P0, PT, R0, R13, P0 ;  /* 0x0000000d0000720c */ /* 0x000fda0000706470 */
[----:B------:R-:W-:-:S06]  /*bb00*/  @!P0 IMAD R8, R8, c[0x0][0x0], R3 ;  /* 0x0000000008088a24 */ /* 0x000fcc00078e0203 */
[----:B------:R-:W0:Y:S02]  /*bb10*/  @!P0 LDS.128 R8, [R8.X16+0x10] ;  /* 0x0000100008088984 */ /* 0x000e24000000cc00 */
[----:B0-----:R-:W-:-:S04]  /*bb20*/  @!P0 DADD R16, R16, R8 ;  /* 0x0000000010108229 */ /* 0x001fc80000000008 */
[----:B------:R-:W0:-:S07]  /*bb30*/  @!P0 DADD R18, R18, R10 ;  /* 0x0000000012128229 */ /* 0x000e0e000000000a */
[----:B0-----:R0:W-:Y:S01]  /*bb40*/  @!P0 STS.128 [R15.X16+0x10], R16 ;  /* 0x000010100f008388 */ /* 0x0011e2000000cc00 */
[----:B------:R-:W-:Y:S02]  /*bb50*/  ISETP.GT.AND P0, PT, R13, 0x1, PT ;  /* 0x000000010d00780c */ /* 0x000fe40003f04270 */
[----:B------:R-:W-:-:S11]  /*bb60*/  SHF.R.S32.HI R13, RZ, 0x1, R13 ;  /* 0x00000001ff0d7819 */ /* 0x000fd6000001140d */
[----:B------:R-:W-:Y:S05]  /*bb70*/  @P0 BRA `(.L_x_6110) ;  /* 0xffffff4000000947 */ /* 0x000fea000383ffff */
.L_x_6109:
        /* <DEDUP_REMOVED lines=13> */
.L_x_6113:
[----:B------:R-:W-:Y:S01]  /*bc50*/  IADD3 R2, R3, R0, RZ ;  /* 0x0000000003027210 */ /* 0x000fe20007ffe0ff */
[----:B------:R-:W-:Y:S03]  /*bc60*/  BAR.SYNC.DEFER_BLOCKING 0x0 ;  /* 0x0000000000007b1d */ /* 0x000fe60000010000 */
[----:B------:R-:W-:-:S04]  /*bc70*/  ISETP.GE.U32.AND P0, PT, R2, c[0x0][0x0], PT ;  /* 0x0000000002007a0c */ /* 0x000fc80003f06070 */
[----:B------:R-:W-:-:S13]  /*bc80*/  ISETP.GE.U32.OR P0, PT, R3, R0, P0 ;  /* 0x000000000300720c */ /* 0x000fda0000706470 */
[----:B0-----:R-:W-:Y:S01]  /*bc90*/  @!P0 IMAD R8, R0, 0x10, R13 ;  /* 0x0000001000088824 */ /* 0x001fe200078e020d */
[----:B------:R-:W-:-:S05]  /*bca0*/  SHF.R.S32.HI R0, RZ, 0x1, R0 ;  /* 0x00000001ff007819 */ /* 0x000fca0000011400 */
[----:B------:R-:W0:Y:S02]  /*bcb0*/  @!P0 LDS.128 R8, [R8] ;  /* 0x0000000008088984 */ /* 0x000e240000000c00 */
[----:B0-----:R-:W-:-:S04]  /*bcc0*/  @!P0 DADD R16, R16, R8 ;  /* 0x0000000010108229 */ /* 0x001fc80000000008 */
[----:B------:R-:W0:-:S07]  /*bcd0*/  @!P0 DADD R18, R18, R10 ;  /* 0x0000000012128229 */ /* 0x000e0e000000000a */
[----:B0-----:R0:W-:Y:S01]  /*bce0*/  @!P0 STS.128 [R15.X16+0x10], R16 ;  /* 0x000010100f008388 */ /* 0x0011e2000000cc00 */
[----:B------:R-:W-:-:S13]  /*bcf0*/  ISETP.GE.AND P0, PT, R0, 0x20, PT ;  /* 0x000000200000780c */ /* 0x000fda0003f06270 */
[----:B------:R-:W-:Y:S05]  /*bd00*/  @P0 BRA `(.L_x_6113) ;  /* 0xffffff4000000947 */ /* 0x000fea000383ffff */
[----:B------:R-:W-:-:S03]  /*bd10*/  MOV R0, 0x20 ;  /* 0x0000002000007802 */ /* 0x000fc60000000f00 */
.L_x_6112:
[----:B-1----:R-:W-:Y:S01]  /*bd20*/  BAR.SYNC.DEFER_BLOCKING 0x0 ;  /* 0x0000000000007b1d */ /* 0x002fe20000010000 */
[----:B------:R-:W-:-:S13]  /*bd30*/  ISETP.GE.AND P0, PT, R0, 0x2, PT ;  /* 0x000000020000780c */ /* 0x000fda0003f06270 */
[----:B------:R-:W-:Y:S05]  /*bd40*/  @!P0 BRA `(.L_x_6111) ;  /* 0x000000a000008947 */ /* 0x000fea0003800000 */
[----:B0-----:R-:W-:-:S05]  /*bd50*/  MOV R11, 0x1 ;  /* 0x00000001000b7802 */ /* 0x001fca0000000f00 */
.L_x_6114:
[----:B------:R-:W-:Y:S04]  /*bd60*/  SHFL.DOWN PT, R3, R17, R11, 0x1f ;  /* 0x08001f0b11037589 */ /* 0x000fe800000e0000 */
[----:B------:R-:W0:Y:S04]  /*bd70*/  SHFL.DOWN PT, R2, R16, R11, 0x1f ;  /* 0x08001f0b10027589 */ /* 0x000e2800000e0000 */
[----:B------:R-:W-:Y:S04]  /*bd80*/  SHFL.DOWN PT, R9, R19, R11, 0x1f ;  /* 0x08001f0b13097589 */ /* 0x000fe800000e0000 */
[----:B------:R1:W2:Y:S02]  /*bd90*/  SHFL.DOWN PT, R8, R18, R11, 0x1f ;  /* 0x08001f0b12087589 */ /* 0x0002a400000e0000 */
[----:B-1----:R-:W-:-:S05]  /*bda0*/  IMAD.SHL.U32 R11, R11, 0x2, RZ ;  /* 0x000000020b0b7824 */ /* 0x002fca00078e00ff */
[----:B------:R-:W-:Y:S01]  /*bdb0*/  ISETP.GE.AND P0, PT, R11, R0, PT ;  /* 0x000000000b00720c */ /* 0x000fe20003f06270 */
[----:B0-----:R0:W1:-:S04]  /*bdc0*/  DADD R16, R2, R16 ;  /* 0x0000000002107229 */ /* 0x0010480000000010 */
[----:B--2---:R0:W2:-:S08]  /*bdd0*/  DADD R18, R8, R18 ;  /* 0x0000000008127229 */ /* 0x0040900000000012 */
[----:B012---:R-:W-:Y:S05]  /*bde0*/  @!P0 BRA `(.L_x_6114) ;  /* 0xffffff7000008947 */ /* 0x007fea000383ffff */
.L_x_6111:
        /* <DEDUP_REMOVED lines=9> */
[----:B0-----:R-:W2:Y:S02]  /*be80*/  LDG.E.128 R8, [R6.64] ;  /* 0x0000002406087981 */ /* 0x001ea4000c1e1d00 */
[----:B--2---:R0:W1:-:S04]  /*be90*/  DADD R16, R16, R8 ;  /* 0x0000000010107229 */ /* 0x0040480000000008 */
[----:B------:R0:W2:-:S06]  /*bea0*/  DADD R18, R18, R10 ;  /* 0x0000000012127229 */ /* 0x00008c000000000a */
.L_x_6116:
[----:B-1----:R-:W-:Y:S05]  /*beb0*/  @!P1 BRA `(.L_x_6117) ;  /* 0x000001a000009947 */ /* 0x002fea0003800000 */
[----:B------:R-:W-:-:S04]  /*bec0*/  MOV R0, 0x1 ;  /* 0x0000000100007802 */ /* 0x000fc80000000f00 */
[----:B------:R-:W-:-:S13]  /*bed0*/  ISETP.NE.AND P0, PT, R0, c[0x0][0x58c], PT ;  /* 0x0001630000007a0c */ /* 0x000fda0003f05270 */
[----:B------:R-:W-:Y:S05]  /*bee0*/  @!P0 BRA `(.L_x_6118) ;  /* 0x0000013000008947 */ /* 0x000fea0003800000 */
[----:B------:R-:W-:Y:S01]  /*bef0*/  MOV R0, 0x660 ;  /* 0x0000066000007802 */ /* 0x000fe20000000f00 */
[----:B------:R-:W-:Y:S01]  /*bf00*/  HFMA2.MMA R13, -RZ, RZ, 0, 0 ;  /* 0x00000000ff0d7435 */ /* 0x000fe200000001ff */
[----:B------:R-:W-:Y:S01]  /*bf10*/  MOV R4, c[0x4][0x650] ;  /* 0x0101940000047a02 */ /* 0x000fe20000000f00 */
[----:B------:R-:W-:Y:S01]  /*bf20*/  IMAD.MOV.U32 R5, RZ, RZ, c[0x4][0x654] ;  /* 0x01019500ff057624 */ /* 0x000fe200078e00ff */
[----:B------:R1:W3:Y:S01]  /*bf30*/  LDC.64 R2, c[0x4][R0] ;  /* 0x0100000000027b82 */ /* 0x0002e20000000a00 */
[----:B------:R-:W-:Y:S01]  /*bf40*/  MOV R6, c[0x4][0x640] ;  /* 0x0101900000067a02 */ /* 0x000fe20000000f00 */
[----:B0-----:R-:W-:Y:S01]  /*bf50*/  IMAD.MOV.U32 R8, RZ, RZ, 0x2ef ;  /* 0x000002efff087424 */ /* 0x001fe200078e00ff */
        /* <DEDUP_REMOVED lines=11> */
[----:B--23--:R-:W-:Y:S05]  /*c010*/  CALL.ABS.NOINC R2 ;  /* 0x0000000002007343 */ /* 0x00cfea0003c00000 */
.L_x_6118:
[----:B------:R-:W-:-:S04]  /*c020*/  IADD3 R22, P0, R22, c[0x0][0x558], RZ ;  /* 0x0001560016167a10 */ /* 0x000fc80007f1e0ff */
[----:B------:R-:W-:-:S05]  /*c030*/  IADD3.X R23, RZ, c[0x0][0x55c], RZ, P0, !PT ;  /* 0x00015700ff177a10 */ /* 0x000fca00007fe4ff */
[----:B--2---:R-:W-:Y:S01]  /*c040*/  STG.E.128 [R22.64], R16 ;  /* 0x0000001016007986 */ /* 0x004fe2000c101d24 */
[----:B------:R-:W-:Y:S05]  /*c050*/  EXIT ;  /* 0x000000000000794d */ /* 0x000fea0003800000 */
.L_x_6117:
[----:B--2---:R-:W-:Y:S01]  /*c060*/  STG.E.128 [R6.64], R16 ;  /* 0x0000001006007986 */ /* 0x004fe2000c101d24 */
[----:B------:R-:W-:Y:S05]  /*c070*/  EXIT ;  /* 0x000000000000794d */ /* 0x000fea0003800000 */
.L_x_6115:
[----:B------:R-:W-:Y:S01]  /*c080*/  ISETP.NE.AND P0, PT, RZ, UR38, PT ;  /* 0x00000026ff007c0c */ /* 0x000fe2000bf05270 */
[----:B------:R-:W-:Y:S02]  /*c090*/  ULDC.U8 UR4, c[0x0][0x589] ;  /* 0x0001624000047ab9 */ /* 0x000fe40000000000 */
[----:B------:R-:W-:-:S10]  /*c0a0*/  ISETP.NE.AND P1, PT, RZ, UR4, PT ;  /* 0x00000004ff007c0c */ /* 0x000fd4000bf25270 */
[----:B------:R-:W-:Y:S05]  /*c0b0*/  @!P0 BRA `(.L_x_6119) ;  /* 0x0000003000008947 */ /* 0x000fea0003800000 */
[----:B0-----:R-:W2:Y:S02]  /*c0c0*/  LDG.E.128 R8, [R4.64] ;  /* 0x0000002404087981 */ /* 0x001ea4000c1e1d00 */
[----:B--2---:R0:W1:-:S04]  /*c0d0*/  DADD R16, R16, R8 ;  /* 0x0000000010107229 */ /* 0x0040480000000008 */
[----:B------:R0:W2:-:S06]  /*c0e0*/  DADD R18, R18, R10 ;  /* 0x0000000012127229 */ /* 0x00008c000000000a */
.L_x_6119:
        /* <DEDUP_REMOVED lines=23> */
.L_x_6121:
[----:B------:R-:W-:-:S04]  /*c260*/  IADD3 R22, P0, R22, c[0x0][0x558], RZ ;  /* 0x0001560016167a10 */ /* 0x000fc80007f1e0ff */
[----:B------:R-:W-:-:S05]  /*c270*/  IADD3.X R23, RZ, c[0x0][0x55c], RZ, P0, !PT ;  /* 0x00015700ff177a10 */ /* 0x000fca00007fe4ff */
[----:B--2---:R-:W-:Y:S01]  /*c280*/  STG.E.128 [R22.64], R16 ;  /* 0x0000001016007986 */ /* 0x004fe2000c101d24 */
[----:B------:R-:W-:Y:S05]  /*c290*/  EXIT ;  /* 0x000000000000794d */ /* 0x000fea0003800000 */
.L_x_6120:
[----:B--2---:R-:W-:Y:S01]  /*c2a0*/  STG.E.128 [R4.64], R16 ;  /* 0x0000001004007986 */ /* 0x004fe2000c101d24 */
[----:B------:R-:W-:Y:S05]  /*c2b0*/  EXIT ;  /* 0x000000000000794d */ /* 0x000fea0003800000 */
.L_x_6096:
        /* <DEDUP_REMOVED lines=17> */
[----:B-12---:R0:W1:-:S04]  /*c3d0*/  DADD R16, R16, R8 ;  /* 0x0000000010107229 */ /* 0x0060480000000008 */
[----:B------:R0:W2:-:S06]  /*c3e0*/  DADD R18, R18, R10 ;  /* 0x0000000012127229 */ /* 0x00008c000000000a */
.L_x_6123:
[----:B-1----:R-:W-:Y:S05]  /*c3f0*/  @!P1 BRA `(.L_x_6124) ;  /* 0x000001a000009947 */ /* 0x002fea0003800000 */
[----:B------:R-:W-:-:S04]  /*c400*/  MOV R0, 0x1 ;  /* 0x0000000100007802 */ /* 0x000fc80000000f00 */
[----:B------:R-:W-:-:S13]  /*c410*/  ISETP.NE.AND P0, PT, R0, c[0x0][0x58c], PT ;  /* 0x0001630000007a0c */ /* 0x000fda0003f05270 */
        /* <DEDUP_REMOVED lines=20> */
.L_x_6125:
[----:B------:R-:W-:-:S05]  /*c560*/  IADD3 R22, P0, R22, c[0x0][0x558], RZ ;  /* 0x0001560016167a10 */ /* 0x000fca0007f1e0ff */
[----:B------:R-:W-:-:S05]  /*c570*/  IMAD.X R23, RZ, RZ, c[0x0][0x55c], P0 ;  /* 0x00015700ff177624 */ /* 0x000fca00000e06ff */
[----:B--2---:R-:W-:Y:S01]  /*c580*/  STG.E.128 [R22.64], R16 ;  /* 0x0000001016007986 */ /* 0x004fe2000c101d24 */
[----:B------:R-:W-:Y:S05]  /*c590*/  EXIT ;  /* 0x000000000000794d */ /* 0x000fea0003800000 */
.L_x_6124:
[----:B--2---:R-:W-:Y:S01]  /*c5a0*/  STG.E.128 [R6.64], R16 ;  /* 0x0000001006007986 */ /* 0x004fe2000c101d24 */
[----:B------:R-:W-:Y:S05]  /*c5b0*/  EXIT ;  /* 0x000000000000794d */ /* 0x000fea0003800000 */
.L_x_6122:
[----:B------:R-:W-:Y:S01]  /*c5c0*/  ISETP.NE.AND P0, PT, RZ, UR38, PT ;  /* 0x00000026ff007c0c */ /* 0x000fe2000bf05270 */
[----:B------:R-:W-:Y:S02]  /*c5d0*/  ULDC.U8 UR4, c[0x0][0x589] ;  /* 0x0001624000047ab9 */ /* 0x000fe40000000000 */
[----:B------:R-:W-:-:S10]  /*c5e0*/  ISETP.NE.AND P1, PT, RZ, UR4, PT ;  /* 0x00000004ff007c0c */ /* 0x000fd4000bf25270 */
[----:B------:R-:W-:Y:S05]  /*c5f0*/  @!P0 BRA `(.L_x_6126) ;  /* 0x0000003000008947 */ /* 0x000fea0003800000 */
[----:B------:R-:W2:Y:S02]  /*c600*/  LDG.E.128 R4, [R8.64] ;  /* 0x0000002408047981 */ /* 0x000ea4000c1e1d00 */
[----:B-12---:R0:W1:-:S04]  /*c610*/  DADD R16, R16, R4 ;  /* 0x0000000010107229 */ /* 0x0060480000000004 */
[----:B------:R0:W2:-:S06]  /*c620*/  DADD R18, R18, R6 ;  /* 0x0000000012127229 */ /* 0x00008c0000000006 */
.L_x_6126:
[----:B-1----:R-:W-:Y:S05]  /*c630*/  @!P1 BRA `(.L_x_6127) ;  /* 0x000001a000009947 */ /* 0x002fea0003800000 */
[----:B------:R-:W-:-:S04]  /*c640*/  MOV R0, 0x1 ;  /* 0x0000000100007802 */ /* 0x000fc80000000f00 */
[----:B------:R-:W-:-:S13]  /*c650*/  ISETP.NE.AND P0, PT, R0, c[0x0][0x58c], PT ;  /* 0x0001630000007a0c */ /* 0x000fda0003f05270 */
[----:B------:R-:W-:Y:S05]  /*c660*/  @!P0 BRA `(.L_x_6128) ;  /* 0x0000013000008947 */ /* 0x000fea0003800000 */
[----:B------:R-:W-:Y:S01]  /*c670*/  MOV R0, 0x660 ;  /* 0x0000066000007802 */ /* 0x000fe20000000f00 */
[----:B------:R-:W-:Y:S01]  /*c680*/  HFMA2.MMA R13, -RZ, RZ, 0, 0 ;  /* 0x00000000ff0d7435 */ /* 0x000fe200000001ff */
[----:B0-----:R-:W-:Y:S01]  /*c690*/  MOV R4, c[0x4][0x650] ;  /* 0x0101940000047a02 */ /* 0x001fe20000000f00 */
        /* <DEDUP_REMOVED lines=16> */
.L_x_6128:
[----:B------:R-:W-:-:S04]  /*c7a0*/  IADD3 R22, P0, R22, c[0x0][0x558], RZ ;  /* 0x0001560016167a10 */ /* 0x000fc80007f1e0ff */
[----:B------:R-:W-:-:S05]  /*c7b0*/  IADD3.X R23, RZ, c[0x0][0x55c], RZ, P0, !PT ;  /* 0x00015700ff177a10 */ /* 0x000fca00007fe4ff */
[----:B--2---:R-:W-:Y:S01]  /*c7c0*/  STG.E.128 [R22.64], R16 ;  /* 0x0000001016007986 */ /* 0x004fe2000c101d24 */
[----:B------:R-:W-:Y:S05]  /*c7d0*/  EXIT ;  /* 0x000000000000794d */ /* 0x000fea0003800000 */
.L_x_6127:
[----:B--2---:R-:W-:Y:S01]  /*c7e0*/  STG.E.128 [R8.64], R16 ;  /* 0x0000001008007986 */ /* 0x004fe2000c101d24 */
[----:B------:R-:W-:Y:S05]  /*c7f0*/  EXIT ;  /* 0x000000000000794d */ /* 0x000fea0003800000 */
.L_x_6129:
        /* <DEDUP_REMOVED lines=16> */
.L_x_8862:


//--------------------- .text._ZN2at6native13reduce_kernelILi128ELi2ENS0_8ReduceOpIN3c107complexIdEENS0_14func_wrapper_tIS5_NS0_55_GLOBAL__N__0955718d_22_SparseCsrTensorMath_cu_868dd54514ReductionAddOpIS5_EEEEjS5_Li4ELi4EEEEEvT1_ --------------------------
	.section	.text._ZN2at6native13reduce_kernelILi128ELi2ENS0_8ReduceOpIN3c107complexIdEENS0_14func_wrapper_tIS5_NS0_55_GLOBAL__N__0955718d_22_SparseCsrTensorMath_cu_868dd54514ReductionAddOpIS5_EEEEjS5_Li4ELi4EEEEEvT1_,"ax",@progbits
	.sectioninfo	@"SHI_REGISTERS=80"
	.align	128
.text._ZN2at6native13reduce_kernelILi128ELi2ENS0_8ReduceOpIN3c107complexIdEENS0_14func_wrapper_tIS5_NS0_55_GLOBAL__N__0955718d_22_SparseCsrTensorMath_cu_868dd54514ReductionAddOpIS5_EEEEjS5_Li4ELi4EEEEEvT1_:
        .type           _ZN2at6native13reduce_kernelILi128ELi2ENS0_8ReduceOpIN3c107complexIdEENS0_14func_wrapper_tIS5_NS0_55_GLOBAL__N__0955718d_22_SparseCsrTensorMath_cu_868dd54514ReductionAddOpIS5_EEEEjS5_Li4ELi4EEEEEvT1_,@function
        .size           _ZN2at6native13reduce_kernelILi128ELi2ENS0_8ReduceOpIN3c107complexIdEENS0_14func_wrapper_tIS5_NS0_55_GLOBAL__N__0955718d_22_SparseCsrTensorMath_cu_868dd54514ReductionAddOpIS5_EEEEjS5_Li4ELi4EEEEEvT1_,(.L_x_8863 - _ZN2at6native13reduce_kernelILi128ELi2ENS0_8ReduceOpIN3c107complexIdEENS0_14func_wrapper_tIS5_NS0_55_GLOBAL__N__0955718d_22_SparseCsrTensorMath_cu_868dd54514ReductionAddOpIS5_EEEEjS5_Li4ELi4EEEEEvT1_)
        .other          _ZN2at6native13reduce_kernelILi128ELi2ENS0_8ReduceOpIN3c107complexIdEENS0_14func_wrapper_tIS5_NS0_55_GLOBAL__N__0955718d_22_SparseCsrTensorMath_cu_868dd54514ReductionAddOpIS5_EEEEjS5_Li4ELi4EEEEEvT1_,@"STO_CUDA_ENTRY STV_DEFAULT"
_ZN2at6native13reduce_kernelILi128ELi2ENS0_8ReduceOpIN3c107complexIdEENS0_14func_wrapper_tIS5_NS0_55_GLOBAL__N__0955718d_22_SparseCsrTensorMath_cu_868dd54514ReductionAddOpIS5_EEEEjS5_Li4ELi4EEEEEvT1_:
        /* <DEDUP_REMOVED lines=213> */
.L_x_6130:
        /* <DEDUP_REMOVED lines=57> */
.L_x_6139:
[----:B------:R-:W-:Y:S05]  /*10e0*/  BSYNC B2 ;  /* 0x0000000000027941 */ /* 0x000fea0003800000 */
.L_x_6138:
        /* <DEDUP_REMOVED lines=8> */
[----:B--2---:R0:W1:-:S04]  /*1170*/  DADD R20, R6, c[0x0][0x178] ;  /* 0x00005e0006147629 */ /* 0x0040480000000000 */
[----:B------:R0:W2:-:S06]  /*1180*/  DADD R30, R4, c[0x0][0x170] ;  /* 0x00005c00041e7629 */ /* 0x00008c0000000000 */
.L_x_6137:
[----:B-1----:R-:W-:Y:S05]  /*1190*/  BSYNC B1 ;  /* 0x0000000000017941 */ /* 0x002fea0003800000 */
.L_x_6136:
[C---:B------:R-:W-:Y:S02]  /*11a0*/  IADD3 R3, P0, -R8.reuse, 0x4, RZ ;  /* 0x0000000408037810 */ /* 0x040fe40007f1e1ff */
[----:B------:R-:W-:Y:S02]  /*11b0*/  IADD3 R0, R8, c[0x0][0x184], RZ ;  /* 0x0000610008007a10 */ /* 0x000fe40007ffe0ff */
[----:B------:R-:W-:Y:S01]  /*11c0*/  LEA R18, P1, R3, R18, 0x4 ;  /* 0x0000001203127211 */ /* 0x000fe200078220ff */
[----:B0-----:R-:W-:Y:S01]  /*11d0*/  IMAD.X R4, RZ, RZ, -0x1, P0 ;  /* 0xffffffffff047424 */ /* 0x001fe200000e06ff */
[----:B------:R-:W-:-:S04]  /*11e0*/  IADD3 R0, R0, -0x4, RZ ;  /* 0xfffffffc00007810 */ /* 0x000fc80007ffe0ff */
[----:B------:R-:W-:Y:S02]  /*11f0*/  LEA.HI.X R19, R3, R19, R4, 0x4, P1 ;  /* 0x0000001303137211 */ /* 0x000fe400008f2404 */
.L_x_6135:
[----:B------:R-:W-:Y:S05]  /*1200*/  BSYNC B0 ;  /* 0x0000000000007941 */ /* 0x000fea0003800000 */
.L_x_6134:
        /* <DEDUP_REMOVED lines=15> */
[----:B------:R-:W-:Y:S01]  /*1300*/  IMAD.MOV.U32 R37, RZ, RZ, c[0x0][0x17c] ;  /* 0x00005f00ff257624 */ /* 0x000fe200078e00ff */
[----:B------:R-:W-:Y:S01]  /*1310*/  MOV R36, c[0x0][0x178] ;  /* 0x00005e0000247a02 */ /* 0x000fe20000000f00 */
[----:B------:R-:W-:Y:S01]  /*1320*/  IMAD.MOV.U32 R39, RZ, RZ, c[0x0][0x174] ;  /* 0x00005d00ff277624 */ /* 0x000fe200078e00ff */
[----:B------:R-:W-:-:S02]  /*1330*/  ISETP.GE.U32.AND P0, PT, R3, R0, PT ;  /* 0x000000000300720c */ /* 0x000fc40003f06070 */
[----:B------:R-:W-:-:S11]  /*1340*/  MOV R38, c[0x0][0x170] ;  /* 0x00005c0000267a02 */ /* 0x000fd60000000f00 */
        /* <DEDUP_REMOVED lines=10> */
.L_x_6142:
[----:B------:R-:W-:-:S05]  /*13f0*/  IMAD.WIDE.U32 R40, R3, 0x40, R18 ;  /* 0x0000004003287825 */ /* 0x000fca00078e0012 */
[----:B0-----:R-:W3:Y:S04]  /*1400*/  LDG.E.128 R4, [R40.64] ;  /* 0x0000002428047981 */ /* 0x001ee8000c1e1d00 */
[----:B------:R-:W4:Y:S04]  /*1410*/  LDG.E.128 R8, [R40.64+0x10] ;  /* 0x0000102428087981 */ /* 0x000f28000c1e1d00 */
[----:B------:R-:W5:Y:S04]  /*1420*/  LDG.E.128 R12, [R40.64+0x20] ;  /* 0x00002024280c7981 */ /* 0x000f68000c1e1d00 */
[----:B--2---:R-:W2:Y:S01]  /*1430*/  LDG.E.128 R24, [R40.64+0x30] ;  /* 0x0000302428187981 */ /* 0x004ea2000c1e1d00 */
[----:B------:R-:W-:Y:S01]  /*1440*/  IADD3 R3, R3, c[0x0][0x18c], RZ ;  /* 0x0000630003037a10 */ /* 0x000fe20007ffe0ff */
[----:B---3--:R0:W1:-:S03]  /*1450*/  DADD R30, R4, R30 ;  /* 0x00000000041e7229 */ /* 0x008046000000001e */
[----:B0-----:R-:W-:Y:S01]  /*1460*/  LEA R5, R3, 0x3, 0x2 ;  /* 0x0000000303057811 */ /* 0x001fe200078e10ff */
[----:B------:R0:W3:-:S03]  /*1470*/  DADD R20, R6, R20 ;  /* 0x0000000006147229 */ /* 0x0000c60000000014 */
[----:B------:R-:W-:Y:S01]  /*1480*/  ISETP.GE.U32.AND P0, PT, R5, R0, PT ;  /* 0x000000000500720c */ /* 0x000fe20003f06070 */
[----:B----4-:R0:W4:-:S04]  /*1490*/  DADD R38, R8, R38 ;  /* 0x0000000008267229 */ /* 0x0101080000000026 */
[----:B------:R0:W0:-:S04]  /*14a0*/  DADD R36, R10, R36 ;  /* 0x000000000a247229 */ /* 0x0000080000000024 */
[----:B-----5:R0:W0:-:S04]  /*14b0*/  DADD R32, R12, R32 ;  /* 0x000000000c207229 */ /* 0x0200080000000020 */
[----:B------:R0:W0:-:S04]  /*14c0*/  DADD R34, R14, R34 ;  /* 0x000000000e227229 */ /* 0x0000080000000022 */
[----:B--2---:R2:W0:-:S04]  /*14d0*/  DADD R68, R24, R68 ;  /* 0x0000000018447229 */ /* 0x0044080000000044 */
[----:B------:R2:W0:Y:S01]  /*14e0*/  DADD R70, R26, R70 ;  /* 0x000000001a467229 */ /* 0x0004220000000046 */
[----:B-1-34-:R-:W-:Y:S05]  /*14f0*/  @!P0 BRA `(.L_x_6142) ;  /* 0xfffffef000008947 */ /* 0x01afea000383ffff */
.L_x_6141:
[----:B------:R-:W-:Y:S05]  /*1500*/  BSYNC B0 ;  /* 0x0000000000007941 */ /* 0x000fea0003800000 */
.L_x_6140:
        /* <DEDUP_REMOVED lines=8> */
.L_x_6144:
[----:B------:R-:W-:Y:S05]  /*1590*/  BSYNC B0 ;  /* 0x0000000000007941 */ /* 0x000fea0003800000 */
.L_x_6143:
        /* <DEDUP_REMOVED lines=9> */
[----:B0-----:R-:W3:Y:S02]  /*1630*/  LDG.E.128 R4, [R18.64] ;  /* 0x0000002412047981 */ /* 0x001ee4000c1e1d00 */
[----:B--23--:R0:W1:-:S04]  /*1640*/  DADD R30, R30, R4 ;  /* 0x000000001e1e7229 */ /* 0x00c0480000000004 */
[----:B------:R0:W2:-:S06]  /*1650*/  DADD R20, R20, R6 ;  /* 0x0000000014147229 */ /* 0x00008c0000000006 */
.L_x_6146:
[----:B-1----:R-:W-:Y:S05]  /*1660*/  BSYNC B0 ;  /* 0x0000000000007941 */ /* 0x002fea0003800000 */
.L_x_6145:
[----:B0-2---:R-:W0:Y:S01]  /*1670*/  DADD R20, R36, R20 ;  /* 0x0000000024147229 */ /* 0x005e220000000014 */
[----:B------:R-:W-:Y:S01]  /*1680*/  CS2R R24, SRZ ;  /* 0x0000000000187805 */ /* 0x000fe2000001ff00 */
[----:B------:R-:W-:Y:S02]  /*1690*/  CS2R R26, SRZ ;  /* 0x00000000001a7805 */ /* 0x000fe4000001ff00 */
[----:B------:R-:W1:-:S04]  /*16a0*/  DADD R30, R38, R30 ;  /* 0x00000000261e7229 */ /* 0x000e48000000001e */
[----:B0-----:R-:W0:-:S04]  /*16b0*/  DADD R20, R20, R34 ;  /* 0x0000000014147229 */ /* 0x001e080000000022 */
[----:B-1----:R-:W1:-:S04]  /*16c0*/  DADD R30, R30, R32 ;  /* 0x000000001e1e7229 */ /* 0x002e480000000020 */
[----:B0-----:R0:W2:-:S04]  /*16d0*/  DADD R70, R20, R70 ;  /* 0x0000000014467229 */ /* 0x0010880000000046 */
[----:B-1----:R0:W1:Y:S01]  /*16e0*/  DADD R68, R30, R68 ;  /* 0x000000001e447229 */ /* 0x0020620000000044 */
[----:B------:R-:W-:Y:S05]  /*16f0*/  BRA `(.L_x_6132) ;  /* 0x00008f7000007947 */ /* 0x000fea0003800000 */
.L_x_6133:
        /* <DEDUP_REMOVED lines=92> */
.L_x_6156:
[----:B--2---:R-:W-:Y:S01]  /*1cc0*/  HFMA2.MMA R12, -RZ, RZ, 0, 0 ;  /* 0x00000000ff0c7435 */ /* 0x004fe200000001ff */
[----:B------:R-:W-:Y:S01]  /*1cd0*/  IMAD.MOV.U32 R0, RZ, RZ, RZ ;  /* 0x000000ffff007224 */ /* 0x000fe200078e00ff */
[----:B0-----:R-:W-:Y:S08]  /*1ce0*/  @!P0 BRA `(.L_x_6151) ;  /* 0x00000df000008947 */ /* 0x001ff00003800000 */
        /* <DEDUP_REMOVED lines=223> */
.L_x_6151:
        /* <DEDUP_REMOVED lines=229> */
.L_x_6152:
        /* <DEDUP_REMOVED lines=231> */
.L_x_6153:
        /* <DEDUP_REMOVED lines=9> */
[----:B-1----:R-:W-:-:S04]  /*4830*/  MOV R14, c[0x0][0x1c0] ;  /* 0x00007000000e7a02 */ /* 0x002fc80000000f00 */
        /* <DEDUP_REMOVED lines=219> */
.L_x_6154:
[----:B------:R-:W-:-:S04]  /*55f0*/  LOP3.LUT R71, R0, 0xffffffe0, RZ, 0xc0, !PT ;  /* 0xffffffe000477812 */ /* 0x000fc800078ec0ff */
[----:B------:R-:W-:-:S05]  /*5600*/  IADD3 R70, P1, R18, R71, RZ ;  /* 0x0000004712467210 */ /* 0x000fca0007f3e0ff */
[----:B------:R-:W-:-:S05]  /*5610*/  IMAD.X R71, RZ, RZ, R19, P1 ;  /* 0x000000ffff477224 */ /* 0x000fca00008e0613 */
[----:B01----:R-:W2:Y:S04]  /*5620*/  LDG.E.128 R12, [R70.64] ;  /* 0x00000024460c7981 */ /* 0x003ea8000c1e1d00 */
[----:B------:R-:W3:Y:S01]  /*5630*/  LDG.E.128 R48, [R70.64+0x10] ;  /* 0x0000102446307981 */ /* 0x000ee2000c1e1d00 */
[----:B------:R-:W-:Y:S01]  /*5640*/  IADD3 R3, R3, c[0x0][0x18c], RZ ;  /* 0x0000630003037a10 */ /* 0x000fe20007ffe0ff */
[----:B-----5:R0:W1:Y:S01]  /*5650*/  DADD R62, R44, R62 ;  /* 0x000000002c3e7229 */ /* 0x020062000000003e */
[----:B------:R-:W-:-:S03]  /*5660*/  MOV R0, c[0x0][0x18c] ;  /* 0x0000630000007a02 */ /* 0x000fc60000000f00 */
[----:B------:R0:W4:Y:S02]  /*5670*/  DADD R60, R46, R60 ;  /* 0x000000002e3c7229 */ /* 0x000124000000003c */
[----:B------:R-:W-:Y:S02]  /*5680*/  IMAD R0, R0, 0x3, R3 ;  /* 0x0000000300007824 */ /* 0x000fe400078e0203 */
[----:B------:R0:W0:-:S03]  /*5690*/  DADD R58, R40, R58 ;  /* 0x00000000283a7229 */ /* 0x000006000000003a */
[----:B------:R-:W-:Y:S01]  /*56a0*/  ISETP.GE.U32.AND P1, PT, R0, c[0x0][0x184], PT ;  /* 0x0000610000007a0c */ /* 0x000fe20003f26070 */
[----:B------:R0:W0:-:S04]  /*56b0*/  DADD R56, R42, R56 ;  /* 0x000000002a387229 */ /* 0x0000080000000038 */
        /* <DEDUP_REMOVED lines=8> */
[----:B--2---:R2:W0:-:S04]  /*5740*/  DADD R4, R12, R4 ;  /* 0x000000000c047229 */ /* 0x0044080000000004 */
[----:B------:R2:W0:-:S04]  /*5750*/  DADD R6, R14, R6 ;  /* 0x000000000e067229 */ /* 0x0004080000000006 */
[----:B---3--:R2:W3:-:S04]  /*5760*/  DADD R74, R48, R74 ;  /* 0x00000000304a7229 */ /* 0x0084c8000000004a */
[----:B------:R2:W0:Y:S01]  /*5770*/  DADD R72, R50, R72 ;  /* 0x0000000032487229 */ /* 0x0004220000000048 */
[----:B-1-34-:R-:W-:Y:S01]  /*5780*/  @P1 CALL.REL.NOINC `(.L_x_6155) ;  /* 0x0000001000001944 */ /* 0x01afe20003c00000 */
[----:B------:R-:W-:Y:S05]  /*5790*/  BRA `(.L_x_6156) ;  /* 0xffffc52000007947 */ /* 0x000fea000383ffff */
.L_x_6155:
[----:B------:R-:W-:Y:S05]  /*57a0*/  BSYNC B1 ;  /* 0x0000000000017941 */ /* 0x000fea0003800000 */
.L_x_6150:
[----:B------:R-:W-:Y:S05]  /*57b0*/  BSYNC B0 ;  /* 0x0000000000007941 */ /* 0x000fea0003800000 */
.L_x_6149:
        /* <DEDUP_REMOVED lines=205> */
.L_x_6159:
        /* <DEDUP_REMOVED lines=208> */
.L_x_6160:
        /* <DEDUP_REMOVED lines=208> */
.L_x_6161:
        /* <DEDUP_REMOVED lines=208> */
.L_x_6162:
[----:B--2---:R-:W-:-:S04]  /*8b90*/  LOP3.LUT R13, R0, 0xffffffe0, RZ, 0xc0, !PT ;  /* 0xffffffe0000d7812 */ /* 0x004fc800078ec0ff */
[----:B------:R-:W-:-:S05]  /*8ba0*/  IADD3 R18, P1, R18, R13, RZ ;  /* 0x0000000d12127210 */ /* 0x000fca0007f3e0ff */
[----:B------:R-:W-:-:S05]  /*8bb0*/  IMAD.X R19, RZ, RZ, R19, P1 ;  /* 0x000000ffff137224 */ /* 0x000fca00008e0613 */
[----:B------:R0:W5:Y:S04]  /*8bc0*/  LDG.E.128 R12, [R18.64] ;  /* 0x00000024120c7981 */ /* 0x000168000c1e1d00 */
[----:B------:R0:W5:Y:S02]  /*8bd0*/  LDG.E.128 R48, [R18.64+0x10] ;  /* 0x0000102412307981 */ /* 0x000164000c1e1d00 */
.L_x_6158:
[----:B0-----:R-:W-:Y:S05]  /*8be0*/  BSYNC B0 ;  /* 0x0000000000007941 */ /* 0x001fea0003800000 */
.L_x_6157:
[----:B------:R-:W-:Y:S01]  /*8bf0*/  BSSY B0, `(.L_x_6163) ;  /* 0x000001a000007945 */ /* 0x000fe20003800000 */
[----:B------:R-:W-:Y:S05]  /*8c00*/  @P0 BRA `(.L_x_6164) ;  /* 0x0000018000000947 */ /* 0x000fea0003800000 */
[----:B------:R-:W-:Y:S01]  /*8c10*/  IADD3 R0, R3, c[0x0][0x18c], RZ ;  /* 0x0000630003007a10 */ /* 0x000fe20007ffe0ff */
[----:B-----5:R0:W1:-:S03]  /*8c20*/  DADD R62, R62, R44 ;  /* 0x000000003e3e7229 */ /* 0x020046000000002c */
[----:B------:R-:W-:Y:S01]  /*8c30*/  ISETP.GE.U32.AND P0, PT, R0, c[0x0][0x184], PT ;  /* 0x0000610000007a0c */ /* 0x000fe20003f06070 */
[----:B------:R0:W3:-:S04]  /*8c40*/  DADD R60, R60, R46 ;  /* 0x000000003c3c7229 */ /* 0x0000c8000000002e */
[----:B------:R0:W4:-:S04]  /*8c50*/  DADD R58, R58, R40 ;  /* 0x000000003a3a7229 */ /* 0x0001080000000028 */
[----:B------:R0:W2:-:S04]  /*8c60*/  DADD R56, R56, R42 ;  /* 0x0000000038387229 */ /* 0x000088000000002a */
[----:B------:R-:W-:Y:S05]  /*8c70*/  @P0 BRA `(.L_x_6164) ;  /* 0x0000011000000947 */ /* 0x000fea0003800000 */
[----:B01234-:R-:W-:Y:S01]  /*8c80*/  IADD3 R0, R0, c[0x0][0x18c], RZ ;  /* 0x0000630000007a10 */ /* 0x01ffe20007ffe0ff */
[----:B------:R0:W1:-:S03]  /*8c90*/  DADD R54, R54, R36 ;  /* 0x0000000036367229 */ /* 0x0000460000000024 */
[----:B------:R-:W-:Y:S01]  /*8ca0*/  ISETP.GE.U32.AND P0, PT, R0, c[0x0][0x184], PT ;  /* 0x0000610000007a0c */ /* 0x000fe20003f06070 */
[----:B------:R0:W2:-:S04]  /*8cb0*/  DADD R52, R52, R38 ;  /* 0x0000000034347229 */ /* 0x0000880000000026 */
[----:B------:R0:W3:-:S04]  /*8cc0*/  DADD R20, R20, R32 ;  /* 0x0000000014147229 */ /* 0x0000c80000000020 */
[----:B------:R0:W4:-:S04]  /*8cd0*/  DADD R10, R10, R34 ;  /* 0x000000000a0a7229 */ /* 0x0001080000000022 */
[----:B------:R-:W-:Y:S05]  /*8ce0*/  @P0 BRA `(.L_x_6164) ;  /* 0x000000a000000947 */ /* 0x000fea0003800000 */
[----:B01234-:R-:W-:Y:S01]  /*8cf0*/  IADD3 R0, R0, c[0x0][0x18c], RZ ;  /* 0x0000630000007a10 */ /* 0x01ffe20007ffe0ff */
[----:B------:R0:W1:-:S03]  /*8d00*/  DADD R8, R8, R28 ;  /* 0x0000000008087229 */ /* 0x000046000000001c */
[----:B------:R-:W-:Y:S01]  /*8d10*/  ISETP.GE.U32.AND P0, PT, R0, c[0x0][0x184], PT ;  /* 0x0000610000007a0c */ /* 0x000fe20003f06070 */
[----:B------:R0:W2:-:S04]  /*8d20*/  DADD R64, R64, R30 ;  /* 0x0000000040407229 */ /* 0x000088000000001e */
[----:B------:R0:W3:-:S04]  /*8d30*/  DADD R66, R66, R24 ;  /* 0x0000000042427229 */ /* 0x0000c80000000018 */
[----:B------:R0:W4:-:S04]  /*8d40*/  DADD R68, R68, R26 ;  /* 0x0000000044447229 */ /* 0x000108000000001a */
[----:B------:R0:W0:-:S04]  /*8d50*/  @!P0 DADD R4, R4, R12 ;  /* 0x0000000004048229 */ /* 0x000008000000000c */
[----:B------:R0:W0:-:S04]  /*8d60*/  @!P0 DADD R6, R6, R14 ;  /* 0x0000000006068229 */ /* 0x000008000000000e */
[----:B------:R0:W0:-:S04]  /*8d70*/  @!P0 DADD R74, R74, R48 ;  /* 0x000000004a4a8229 */ /* 0x0000080000000030 */
[----:B------:R0:W0:-:S06]  /*8d80*/  @!P0 DADD R72, R72, R50 ;  /* 0x0000000048488229 */ /* 0x00000c0000000032 */
.L_x_6164:
[----:B01234-:R-:W-:Y:S05]  /*8d90*/  BSYNC B0 ;  /* 0x0000000000007941 */ /* 0x01ffea0003800000 */
.L_x_6163:
[----:B------:R-:W0:-:S04]  /*8da0*/  DADD R54, R54, R62 ;  /* 0x0000000036367229 */ /* 0x000e08000000003e */
[----:B------:R-:W-:-:S04]  /*8db0*/  DADD R52, R52, R60 ;  /* 0x0000000034347229 */ /* 0x000fc8000000003c */
[----:B------:R-:W1:-:S04]  /*8dc0*/  DADD R20, R20, R58 ;  /* 0x0000000014147229 */ /* 0x000e48000000003a */
[----:B------:R-:W2:-:S04]  /*8dd0*/  DADD R10, R10, R56 ;  /* 0x000000000a0a7229 */ /* 0x000e880000000038 */
[----:B0-----:R-:W-:-:S04]  /*8de0*/  DADD R54, R54, R8 ;  /* 0x0000000036367229 */ /* 0x001fc80000000008 */
[----:B-1----:R-:W-:-:S04]  /*8df0*/  DADD R20, R20, R66 ;  /* 0x0000000014147229 */ /* 0x002fc80000000042 */
[----:B--2---:R-:W0:-:S04]  /*8e00*/  DADD R10, R10, R68 ;  /* 0x000000000a0a7229 */ /* 0x004e080000000044 */
[----:B------:R-:W1:-:S04]  /*8e10*/  DADD R52, R52, R64 ;  /* 0x0000000034347229 */ /* 0x000e480000000040 */
[----:B0----5:R0:W2:-:S04]  /*8e20*/  DADD R26, R10, R72 ;  /* 0x000000000a1a7229 */ /* 0x0210880000000048 */
[----:B------:R0:W3:-:S04]  /*8e30*/  DADD R24, R20, R74 ;  /* 0x0000000014187229 */ /* 0x0000c8000000004a */
[----:B-1----:R0:W1:-:S04]  /*8e40*/  DADD R70, R52, R6 ;  /* 0x0000000034467229 */ /* 0x0020480000000006 */
[----:B------:R0:W4:Y:S01]  /*8e50*/  DADD R68, R54, R4 ;  /* 0x0000000036447229 */ /* 0x0001220000000004 */
[----:B------:R-:W-:Y:S05]  /*8e60*/  BRA `(.L_x_6132) ;  /* 0x0000180000007947 */ /* 0x000fea0003800000 */
.L_x_6148:
        /* <DEDUP_REMOVED lines=76> */
.L_x_6167:
[----:B------:R-:W-:Y:S01]  /*9330*/  IADD3 R5, R3, c[0x0][0x18c], RZ ;  /* 0x0000630003057a10 */ /* 0x000fe20007ffe0ff */
[----:B------:R-:W-:-:S03]  /*9340*/  IMAD R3, R4, R3, RZ ;  /* 0x0000000304037224 */ /* 0x000fc600078e02ff */
[----:B0-----:R-:W-:Y:S01]  /*9350*/  IADD3 R13, R5, c[0x0][0x18c], RZ ;  /* 0x00006300050d7a10 */ /* 0x001fe20007ffe0ff */
[C---:B------:R-:W-:Y:S01]  /*9360*/  IMAD R5, R4.reuse, R5, RZ ;  /* 0x0000000504057224 */ /* 0x040fe200078e02ff */
[----:B------:R-:W-:Y:S02]  /*9370*/  SHF.R.U32.HI R29, RZ, 0x1, R3 ;  /* 0x00000001ff1d7819 */ /* 0x000fe40000011603 */
[----:B------:R-:W-:Y:S01]  /*9380*/  IADD3 R3, R13, c[0x0][0x18c], RZ ;  /* 0x000063000d037a10 */ /* 0x000fe20007ffe0ff */
[----:B------:R-:W-:Y:S01]  /*9390*/  IMAD R13, R4, R13, RZ ;  /* 0x0000000d040d7224 */ /* 0x000fe200078e02ff */
[----:B------:R-:W-:Y:S01]  /*93a0*/  SHF.R.U32.HI R5, RZ, 0x1, R5 ;  /* 0x00000001ff057819 */ /* 0x000fe20000011605 */
[----:B------:R-:W-:-:S03]  /*93b0*/  IMAD.WIDE.U32 R28, R29, 0x20, R18 ;  /* 0x000000201d1c7825 */ /* 0x000fc600078e0012 */
[----:B----4-:R-:W-:Y:S01]  /*93c0*/  SHF.R.U32.HI R37, RZ, 0x1, R13 ;  /* 0x00000001ff257819 */ /* 0x010fe2000001160d */
[----:B------:R-:W-:Y:S01]  /*93d0*/  IMAD R14, R4, R3, RZ ;  /* 0x00000003040e7224 */ /* 0x000fe200078e02ff */
[----:B------:R0:W2:Y:S01]  /*93e0*/  LDG.E.128 R32, [R28.64] ;  /* 0x000000241c207981 */ /* 0x0000a2000c1e1d00 */
[----:B------:R-:W-:-:S03]  /*93f0*/  IMAD.WIDE.U32 R12, R5, 0x20, R18 ;  /* 0x00000020050c7825 */ /* 0x000fc600078e0012 */
[----:B------:R-:W-:Y:S01]  /*9400*/  SHF.R.U32.HI R77, RZ, 0x1, R14 ;  /* 0x00000001ff4d7819 */ /* 0x000fe2000001160e */
[--C-:B------:R-:W-:Y:S01]  /*9410*/  IMAD.WIDE.U32 R36, R37, 0x20, R18.reuse ;  /* 0x0000002025247825 */ /* 0x100fe200078e0012 */
[----:B------:R1:W3:Y:S03]  /*9420*/  LDG.E.128 R24, [R12.64] ;  /* 0x000000240c187981 */ /* 0x0002e6000c1e1d00 */
[----:B------:R-:W-:Y:S01]  /*9430*/  IMAD.WIDE.U32 R76, R77, 0x20, R18 ;  /* 0x000000204d4c7825 */ /* 0x000fe200078e0012 */
[----:B------:R4:W5:Y:S04]  /*9440*/  LDG.E.128 R48, [R36.64] ;  /* 0x0000002424307981 */ /* 0x000968000c1e1d00 */
[----:B0-----:R-:W5:Y:S04]  /*9450*/  LDG.E.128 R28, [R28.64+0x10] ;  /* 0x000010241c1c7981 */ /* 0x001f68000c1e1d00 */
[----:B-1----:R-:W5:Y:S04]  /*9460*/  LDG.E.128 R12, [R12.64+0x10] ;  /* 0x000010240c0c7981 */ /* 0x002f68000c1e1d00 */
[----:B----4-:R-:W4:Y:S04]  /*9470*/  LDG.E.128 R36, [R36.64+0x10] ;  /* 0x0000102424247981 */ /* 0x010f28000c1e1d00 */
[----:B------:R-:W4:Y:S04]  /*9480*/  LDG.E.128 R40, [R76.64] ;  /* 0x000000244c287981 */ /* 0x000f28000c1e1d00 */
[----:B------:R-:W4:Y:S01]  /*9490*/  LDG.E.128 R44, [R76.64+0x10] ;  /* 0x000010244c2c7981 */ /* 0x000f22000c1e1d00 */
[----:B------:R-:W-:-:S05]  /*94a0*/  IADD3 R3, R3, c[0x0][0x18c], RZ ;  /* 0x0000630003037a10 */ /* 0x000fca0007ffe0ff */
[----:B------:R-:W-:-:S05]  /*94b0*/  IMAD R5, R0, 0x3, R3 ;  /* 0x0000000300057824 */ /* 0x000fca00078e0203 */
[----:B------:R-:W-:Y:S01]  /*94c0*/  ISETP.GE.U32.AND P0, PT, R5, c[0x0][0x184], PT ;  /* 0x0000610005007a0c */ /* 0x000fe20003f06070 */
[----:B--2---:R0:W1:-:S04]  /*94d0*/  DADD R6, R32, R6 ;  /* 0x0000000020067229 */ /* 0x0040480000000006 */
[----:B------:R0:W2:-:S04]  /*94e0*/  DADD R8, R34, R8 ;  /* 0x0000000022087229 */ /* 0x0000880000000008 */
[----:B---3--:R0:W3:-:S04]  /*94f0*/  DADD R52, R24, R52 ;  /* 0x0000000018347229 */ /* 0x0080c80000000034 */
[----:B------:R0:W0:-:S04]  /*9500*/  DADD R54, R26, R54 ;  /* 0x000000001a367229 */ /* 0x0000080000000036 */
[----:B-----5:R0:W0:-:S04]  /*9510*/  DADD R10, R28, R10 ;  /* 0x000000001c0a7229 */ /* 0x020008000000000a */
[----:B------:R0:W0:-:S04]  /*9520*/  DADD R20, R30, R20 ;  /* 0x000000001e147229 */ /* 0x0000080000000014 */
[----:B------:R0:W0:-:S04]  /*9530*/  DADD R56, R12, R56 ;  /* 0x000000000c387229 */ /* 0x0000080000000038 */
[----:B------:R0:W0:-:S04]  /*9540*/  DADD R58, R14, R58 ;  /* 0x000000000e3a7229 */ /* 0x000008000000003a */
[----:B------:R0:W0:-:S04]  /*9550*/  DADD R60, R48, R60 ;  /* 0x00000000303c7229 */ /* 0x000008000000003c */
[----:B------:R0:W0:-:S04]  /*9560*/  DADD R62, R50, R62 ;  /* 0x00000000323e7229 */ /* 0x000008000000003e */
[----:B----4-:R4:W0:-:S04]  /*9570*/  DADD R64, R36, R64 ;  /* 0x0000000024407229 */ /* 0x0108080000000040 */
[----:B------:R4:W0:-:S04]  /*9580*/  DADD R66, R38, R66 ;  /* 0x0000000026427229 */ /* 0x0008080000000042 */
[----:B------:R4:W0:-:S04]  /*9590*/  DADD R68, R40, R68 ;  /* 0x0000000028447229 */ /* 0x0008080000000044 */
[----:B------:R4:W0:-:S04]  /*95a0*/  DADD R70, R42, R70 ;  /* 0x000000002a467229 */ /* 0x0008080000000046 */
[----:B------:R4:W0:-:S04]  /*95b0*/  DADD R74, R44, R74 ;  /* 0x000000002c4a7229 */ /* 0x000808000000004a */
[----:B------:R4:W0:Y:S01]  /*95c0*/  DADD R72, R46, R72 ;  /* 0x000000002e487229 */ /* 0x0008220000000048 */
[----:B-123--:R-:W-:Y:S05]  /*95d0*/  @!P0 BRA `(.L_x_6167) ;  /* 0xfffffd5000008947 */ /* 0x00efea000383ffff */
[----:B------:R-:W-:Y:S05]  /*95e0*/  BSYNC B1 ;  /* 0x0000000000017941 */ /* 0x000fea0003800000 */
.L_x_6166:
[----:B------:R-:W-:Y:S05]  /*95f0*/  BSYNC B0 ;  /* 0x0000000000007941 */ /* 0x000fea0003800000 */
.L_x_6165:
        /* <DEDUP_REMOVED lines=19> */
[----:B0---4-:R-:W-:Y:S01]  /*9730*/  IADD3 R37, R5, c[0x0][0x18c], RZ ;  /* 0x0000630005257a10 */ /* 0x011fe20007ffe0ff */
[----:B------:R-:W-:-:S03]  /*9740*/  IMAD R0, R4, R5, RZ ;  /* 0x0000000504007224 */ /* 0x000fc600078e02ff */
[----:B------:R-:W-:Y:S02]  /*9750*/  ISETP.GE.U32.AND P0, PT, R37, c[0x0][0x184], PT ;  /* 0x0000610025007a0c */ /* 0x000fe40003f06070 */
[----:B------:R-:W-:-:S11]  /*9760*/  SHF.R.U32.HI R5, RZ, 0x1, R0 ;  /* 0x00000001ff057819 */ /* 0x000fd60000011600 */
[----:B------:R-:W-:-:S05]  /*9770*/  @!P0 IMAD R4, R4, R37, RZ ;  /* 0x0000002504048224 */ /* 0x000fca00078e02ff */
[----:B------:R-:W-:Y:S01]  /*9780*/  @!P0 SHF.R.U32.HI R37, RZ, 0x1, R4 ;  /* 0x00000001ff258819 */ /* 0x000fe20000011604 */
[----:B------:R-:W-:-:S04]  /*9790*/  IMAD.WIDE.U32 R4, R5, 0x20, R18 ;  /* 0x0000002005047825 */ /* 0x000fc800078e0012 */
[----:B------:R-:W-:Y:S01]  /*97a0*/  @!P0 IMAD.WIDE.U32 R18, R37, 0x20, R18 ;  /* 0x0000002025128825 */ /* 0x000fe200078e0012 */
[----:B------:R0:W5:Y:S04]  /*97b0*/  LDG.E.128 R48, [R4.64] ;  /* 0x0000002404307981 */ /* 0x000168000c1e1d00 */
[----:B------:R0:W5:Y:S04]  /*97c0*/  @!P0 LDG.E.128 R40, [R18.64] ;  /* 0x0000002412288981 */ /* 0x000168000c1e1d00 */
[----:B------:R0:W5:Y:S04]  /*97d0*/  @!P0 LDG.E.128 R44, [R18.64+0x10] ;  /* 0x00001024122c8981 */ /* 0x000168000c1e1d00 */
[----:B------:R0:W5:Y:S02]  /*97e0*/  LDG.E.128 R36, [R4.64+0x10] ;  /* 0x0000102404247981 */ /* 0x000164000c1e1d00 */
.L_x_6169:
[----:B0-----:R-:W-:Y:S05]  /*97f0*/  BSYNC B0 ;  /* 0x0000000000007941 */ /* 0x001fea0003800000 */
.L_x_6168:
[----:B------:R-:W-:Y:S01]  /*9800*/  BSSY B0, `(.L_x_6170) ;  /* 0x000001a000007945 */ /* 0x000fe20003800000 */
[----:B------:R-:W-:Y:S05]  /*9810*/  @P1 BRA `(.L_x_6171) ;  /* 0x0000018000001947 */ /* 0x000fea0003800000 */
[----:B------:R-:W-:Y:S01]  /*9820*/  IADD3 R0, R3, c[0x0][0x18c], RZ ;  /* 0x0000630003007a10 */ /* 0x000fe20007ffe0ff */
[----:B-----5:R0:W1:-:S03]  /*9830*/  DADD R6, R6, R32 ;  /* 0x0000000006067229 */ /* 0x0200460000000020 */
        /* <DEDUP_REMOVED lines=22> */
.L_x_6171:
[----:B01234-:R-:W-:Y:S05]  /*99a0*/  BSYNC B0 ;  /* 0x0000000000007941 */ /* 0x01ffea0003800000 */
.L_x_6170:
        /* <DEDUP_REMOVED lines=13> */
.L_x_6147:
        /* <DEDUP_REMOVED lines=83> */
.L_x_6174:
        /* <DEDUP_REMOVED lines=37> */
[----:B------:R4:W0:Y:S01]  /*a200*/  DADD R72, R50, R72 ;  /* 0x0000000032487229 */ /* 0x0008220000000048 */
[----:B-123--:R-:W-:Y:S05]  /*a210*/  @!P0 BRA `(.L_x_6174) ;  /* 0xfffffd9000008947 */ /* 0x00efea000383ffff */
[----:B------:R-:W-:Y:S05]  /*a220*/  BSYNC B1 ;  /* 0x0000000000017941 */ /* 0x000fea0003800000 */
.L_x_6173:
[----:B------:R-:W-:Y:S05]  /*a230*/  BSYNC B0 ;  /* 0x0000000000007941 */ /* 0x000fea0003800000 */
.L_x_6172:
        /* <DEDUP_REMOVED lines=27> */
.L_x_6176:
[----:B0-----:R-:W-:Y:S05]  /*a3f0*/  BSYNC B0 ;  /* 0x0000000000007941 */ /* 0x001fea0003800000 */
.L_x_6175:
        /* <DEDUP_REMOVED lines=26> */
.L_x_6178:
[----:B01234-:R-:W-:Y:S05]  /*a5a0*/  BSYNC B0 ;  /* 0x0000000000007941 */ /* 0x01ffea0003800000 */
.L_x_6177:
        /* <DEDUP_REMOVED lines=8> */
[----:B0-----:R0:W2:-:S04]  /*a630*/  DADD R26, R26, R72 ;  /* 0x000000001a1a7229 */ /* 0x0010880000000048 */
[----:B------:R0:W3:-:S04]  /*a640*/  DADD R24, R20, R24 ;  /* 0x0000000014187229 */ /* 0x0000c80000000018 */
[----:B-1----:R0:W1:-:S04]  /*a650*/  DADD R70, R10, R6 ;  /* 0x000000000a467229 */ /* 0x0020480000000006 */
[----:B------:R0:W4:-:S06]  /*a660*/  DADD R68, R8, R4 ;  /* 0x0000000008447229 */ /* 0x00010c0000000004 */
.L_x_6132:
[----:B-123--:R-:W-:Y:S05]  /*a670*/  BSYNC B6 ;  /* 0x0000000000067941 */ /* 0x00efea0003800000 */
.L_x_6131:
        /* <DEDUP_REMOVED lines=12> */
.L_x_6182:
[----:B------:R-:W-:Y:S01]  /*a740*/  IADD3 R0, R2, R5, RZ ;  /* 0x0000000502007210 */ /* 0x000fe20007ffe0ff */
[----:B------:R-:W-:Y:S01]  /*a750*/  WARPSYNC 0xffffffff ;  /* 0xffffffff00007948 */ /* 0x000fe20003800000 */
[----:B------:R-:W-:Y:S01]  /*a760*/  BAR.SYNC.DEFER_BLOCKING 0x0 ;  /* 0x0000000000007b1d */ /* 0x000fe20000010000 */
[----:B------:R-:W-:-:S02]  /*a770*/  ISETP.GT.AND P1, PT, R5, 0x1, PT ;  /* 0x000000010500780c */ /* 0x000fc40003f24270 */
[----:B------:R-:W-:Y:S02]  /*a780*/  ISETP.GE.U32.AND P0, PT, R0, c[0x0][0x4], PT ;  /* 0x0000010000007a0c */ /* 0x000fe40003f06070 */
[----:B-----5:R-:W-:Y:S01]  /*a790*/  SHF.R.S32.HI R12, RZ, 0x1, R5 ;  /* 0x00000001ff0c7819 */ /* 0x020fe20000011405 */
[----:B------:R-:W-:Y:S01]  /*a7a0*/  BSSY B0, `(.L_x_6180) ;  /* 0x000000d000007945 */ /* 0x000fe20003800000 */
[----:B------:R-:W-:-:S13]  /*a7b0*/  ISETP.GE.U32.OR P0, PT, R2, R5, P0 ;  /* 0x000000050200720c */ /* 0x000fda0000706470 */
[----:B0-----:R-:W-:Y:S05]  /*a7c0*/  @P0 BRA `(.L_x_6181) ;  /* 0x000000a000000947 */ /* 0x001fea0003800000 */
[----:B------:R-:W-:-:S04]  /*a7d0*/  IMAD R0, R0, c[0x0][0x0], R17 ;  /* 0x0000000000007a24 */ /* 0x000fc800078e0211 */
[----:B------:R-:W-:-:S05]  /*a7e0*/  IMAD.SHL.U32 R0, R0, 0x20, RZ ;  /* 0x0000002000007824 */ /* 0x000fca00078e00ff */
[----:B------:R-:W0:Y:S04]  /*a7f0*/  LDS.128 R4, [R0+0x10] ;  /* 0x0000100000047984 */ /* 0x000e280000000c00 */
[----:B------:R-:W1:Y:S01]  /*a800*/  LDS.128 R8, [R0+0x20] ;  /* 0x0000200000087984 */ /* 0x000e620000000c00 */
[----:B0-----:R-:W-:-:S04]  /*a810*/  DADD R68, R68, R4 ;  /* 0x0000000044447229 */ /* 0x001fc80000000004 */
[----:B------:R-:W0:-:S04]  /*a820*/  DADD R70, R70, R6 ;  /* 0x0000000046467229 */ /* 0x000e080000000006 */
[----:B-1----:R-:W-:-:S03]  /*a830*/  DADD R24, R24, R8 ;  /* 0x0000000018187229 */ /* 0x002fc60000000008 */
[----:B0-----:R0:W-:Y:S01]  /*a840*/  STS.128 [R3], R68 ;  /* 0x0000004403007388 */ /* 0x0011e20000000c00 */
[----:B------:R-:W1:-:S07]  /*a850*/  DADD R26, R26, R10 ;  /* 0x000000001a1a7229 */ /* 0x000e4e000000000a */
[----:B-1----:R0:W-:Y:S04]  /*a860*/  STS.128 [R3+0x10], R24 ;  /* 0x0000101803007388 */ /* 0x0021e80000000c00 */
.L_x_6181:
[----:B------:R-:W-:Y:S05]  /*a870*/  BSYNC B0 ;  /* 0x0000000000007941 */ /* 0x000fea0003800000 */
.L_x_6180:
[----:B------:R-:W-:Y:S01]  /*a880*/  MOV R5, R12 ;  /* 0x0000000c00057202 */ /* 0x000fe20000000f00 */
[----:B------:R-:W-:Y:S05]  /*a890*/  @P1 BRA `(.L_x_6182) ;  /* 0xfffffea000001947 */ /* 0x000fea000383ffff */
.L_x_6179:
        /* <DEDUP_REMOVED lines=11> */
[----:B-----5:R-:W-:Y:S02]  /*a950*/  LEA R13, R4, 0x10, 0x5 ;  /* 0x00000010040d7811 */ /* 0x020fe400078e28ff */
[----:B----4-:R0:W-:Y:S01]  /*a960*/  STS.128 [R5+0x10], R68 ;  /* 0x0000104405007388 */ /* 0x0101e20000000c00 */
[----:B------:R-:W-:-:S03]  /*a970*/  ISETP.GE.AND P0, PT, R3, 0x20, PT ;  /* 0x000000200300780c */ /* 0x000fc60003f06270 */
[----:B------:R0:W-:Y:S10]  /*a980*/  STS.128 [R5+0x20], R24 ;  /* 0x0000201805007388 */ /* 0x0001f40000000c00 */
[----:B------:R-:W-:Y:S05]  /*a990*/  @!P0 BRA `(.L_x_6184) ;  /* 0x0000015000008947 */ /* 0x000fea0003800000 */
.L_x_6187:
        /* <DEDUP_REMOVED lines=10> */
[----:B0-----:R-:W-:-:S04]  /*aa40*/  DADD R68, R68, R4 ;  /* 0x0000000044447229 */ /* 0x001fc80000000004 */
[----:B------:R-:W0:-:S04]  /*aa50*/  DADD R70, R70, R6 ;  /* 0x0000000046467229 */ /* 0x000e080000000006 */
[----:B-1----:R-:W-:-:S03]  /*aa60*/  DADD R24, R24, R8 ;  /* 0x0000000018187229 */ /* 0x002fc60000000008 */
[----:B0-----:R0:W-:Y:S01]  /*aa70*/  STS.128 [R13], R68 ;  /* 0x000000440d007388 */ /* 0x0011e20000000c00 */
[----:B------:R-:W1:-:S07]  /*aa80*/  DADD R26, R26, R10 ;  /* 0x000000001a1a7229 */ /* 0x000e4e000000000a */
[----:B-1----:R0:W-:Y:S04]  /*aa90*/  STS.128 [R13+0x10], R24 ;  /* 0x000010180d007388 */ /* 0x0021e80000000c00 */
.L_x_6186:
[----:B------:R-:W-:Y:S05]  /*aaa0*/  BSYNC B0 ;  /* 0x0000000000007941 */ /* 0x000fea0003800000 */
.L_x_6185:
[----:B------:R-:W-:-:S04]  /*aab0*/  SHF.R.S32.HI R3, RZ, 0x1, R3 ;  /* 0x00000001ff037819 */ /* 0x000fc80000011403 */
[----:B------:R-:W-:-:S13]  /*aac0*/  ISETP.GE.AND P0, PT, R3, 0x20, PT ;  /* 0x000000200300780c */ /* 0x000fda0003f06270 */
[----:B------:R-:W-:Y:S05]  /*aad0*/  @P0 BRA `(.L_x_6187) ;  /* 0xfffffec000000947 */ /* 0x000fea000383ffff */
[----:B------:R-:W-:-:S05]  /*aae0*/  IMAD.MOV.U32 R0, RZ, RZ, 0x20 ;  /* 0x00000020ff007424 */ /* 0x000fca00078e00ff */
.L_x_6184:
[----:B------:R-:W-:Y:S01]  /*aaf0*/  ISETP.GE.AND P0, PT, R0, 0x2, PT ;  /* 0x000000020000780c */ /* 0x000fe20003f06270 */
[----:B------:R-:W-:Y:S01]  /*ab00*/  WARPSYNC 0xffffffff ;  /* 0xffffffff00007948 */ /* 0x000fe20003800000 */
[----:B------:R-:W-:Y:S11]  /*ab10*/  BAR.SYNC.DEFER_BLOCKING 0x0 ;  /* 0x0000000000007b1d */ /* 0x000ff60000010000 */
[----:B------:R-:W-:Y:S05]  /*ab20*/  @!P0 BRA `(.L_x_6183) ;  /* 0x0000010000008947 */ /* 0x000fea0003800000 */
[----:B------:R-:W-:-:S05]  /*ab30*/  MOV R3, 0x1 ;  /* 0x0000000100037802 */ /* 0x000fca0000000f00 */
.L_x_6188:
        /* <DEDUP_REMOVED lines=8> */
[----:B0-----:R0:W0:-:S04]  /*abc0*/  DADD R68, R4, R68 ;  /* 0x0000000004447229 */ /* 0x0010080000000044 */
[----:B-1----:R1:W0:Y:S01]  /*abd0*/  DADD R70, R6, R70 ;  /* 0x0000000006467229 */ /* 0x0022220000000046 */
[----:B---3--:R-:W-:-:S05]  /*abe0*/  IMAD.SHL.U32 R3, R3, 0x2, RZ ;  /* 0x0000000203037824 */ /* 0x008fca00078e00ff */
[----:B------:R-:W-:Y:S01]  /*abf0*/  ISETP.GE.AND P0, PT, R3, R0, PT ;  /* 0x000000000300720c */ /* 0x000fe20003f06270 */
[----:B--2---:R1:W2:-:S04]  /*ac00*/  DADD R24, R8, R24 ;  /* 0x0000000008187229 */ /* 0x0042880000000018 */
[----:B----4-:R1:W3:-:S08]  /*ac10*/  DADD R26, R10, R26 ;  /* 0x000000000a1a7229 */ /* 0x0102d0000000001a */
[----:B0123--:R-:W-:Y:S05]  /*ac20*/  @!P0 BRA `(.L_x_6188) ;  /* 0xffffff1000008947 */ /* 0x00ffea000383ffff */
.L_x_6183:
        /* <DEDUP_REMOVED lines=204> */
.L_x_6189:
        /* <DEDUP_REMOVED lines=202> */
.L_x_6190:
        /* <DEDUP_REMOVED lines=217> */
.L_x_6192:
[----:B------:R-:W-:-:S04]  /*d320*/  IADD3 R6, P0, R18, c[0x0][0x558], RZ ;  /* 0x0001560012067a10 */ /* 0x000fc80007f1e0ff */
[----:B------:R-:W-:Y:S01]  /*d330*/  IADD3.X R7, RZ, c[0x0][0x55c], RZ, P0, !PT ;  /* 0x00015700ff077a10 */ /* 0x000fe200007fe4ff */
[----:B------:R-:W-:Y:S05]  /*d340*/  @!P1 BRA `(.L_x_6193) ;  /* 0x00000c7000009947 */ /* 0x000fea0003800000 */
[----:B------:R-:W-:Y:S01]  /*d350*/  IADD3 R11, R9, 0x1, RZ ;  /* 0x00000001090b7810 */ /* 0x000fe20007ffe0ff */
[----:B-----5:R-:W-:Y:S01]  /*d360*/  IMAD.MOV.U32 R14, RZ, RZ, c[0x0][0x354] ;  /* 0x0000d500ff0e7624 */ /* 0x020fe200078e00ff */
        /* <DEDUP_REMOVED lines=197> */
.L_x_6193:
        /* <DEDUP_REMOVED lines=11> */
.L_x_6195:
[----:B------:R-:W-:Y:S05]  /*e070*/  BSYNC B0 ;  /* 0x0000000000007941 */ /* 0x000fea0003800000 */
.L_x_6194:
        /* <DEDUP_REMOVED lines=11> */
[----:B----4-:R0:W-:Y:S04]  /*e130*/  STG.E.128 [R8.64], R68 ;  /* 0x0000004408007986 */ /* 0x0101e8000c101d24 */
[----:B------:R0:W-:Y:S02]  /*e140*/  STG.E.128 [R8.64+0x10], R24 ;  /* 0x0000101808007986 */ /* 0x0001e4000c101d24 */
.L_x_6197:
[----:B------:R-:W-:Y:S05]  /*e150*/  BSYNC B0 ;  /* 0x0000000000007941 */ /* 0x000fea0003800000 */
.L_x_6196:
        /* <DEDUP_REMOVED lines=31> */
.L_x_6199:
[----:B------:R-:W-:Y:S05]  /*e350*/  BSYNC B0 ;  /* 0x0000000000007941 */ /* 0x000fea0003800000 */
.L_x_6198:
[----:B------:R-:W-:Y:S06]  /*e360*/  BAR.SYNC.DEFER_BLOCKING 0x0 ;  /* 0x0000000000007b1d */ /* 0x000fec0000010000 */
[----:B0-----:R-:W0:Y:S02]  /*e370*/  LDS.U8 R8, [RZ] ;  /* 0x00000000ff087984 */ /* 0x001e240000000000 */
[----:B0-----:R-:W-:Y:S02]  /*e380*/  ISETP.NE.AND P0, PT, R8, RZ, PT ;  /* 0x000000ff0800720c */ /* 0x001fe40003f05270 */
[----:B------:R-:W-:-:S05]  /*e390*/  IADD3 R8, P2, R16, c[0x0][0x558], RZ ;  /* 0x0001560010087a10 */ /* 0x000fca0007f5e0ff */
[----:B------:R-:W-:-:S06]  /*e3a0*/  IMAD.X R9, RZ, RZ, c[0x0][0x55c], P2 ;  /* 0x00015700ff097624 */ /* 0x000fcc00010e06ff */
[----:B------:R-:W-:Y:S05]  /*e3b0*/  @!P0 EXIT ;  /* 0x000000000000894d */ /* 0x000fea0003800000 */
[----:B------:R-:W-:Y:S01]  /*e3c0*/  ISETP.NE.AND P0, PT, RZ, c[0x0][0x198], PT ;  /* 0x00006600ff007a0c */ /* 0x000fe20003f05270 */
[----:B-----5:R-:W-:Y:S01]  /*e3d0*/  IMAD.MOV.U32 R30, RZ, RZ, c[0x0][0x178] ;  /* 0x00005e00ff1e7624 */ /* 0x020fe200078e00ff */
[----:B------:R-:W-:Y:S02]  /*e3e0*/  MOV R28, c[0x0][0x170] ;  /* 0x00005c00001c7a02 */ /* 0x000fe40000000f00 */
        /* <DEDUP_REMOVED lines=17> */
[----:B------:R-:W-:-:S11]  /*e500*/  MOV R27, c[0x0][0x17c] ;  /* 0x00005f00001b7a02 */ /* 0x000fd60000000f00 */
[----:B------:R-:W-:Y:S05]  /*e510*/  @P0 BRA `(.L_x_6203) ;  /* 0x0000011000000947 */ /* 0x000fea0003800000 */
[----:B------:R-:W-:Y:S01]  /*e520*/  IMAD.MOV.U32 R24, RZ, RZ, c[0x0][0x170] ;  /* 0x00005c00ff187624 */ /* 0x000fe200078e00ff */
[----:B------:R-:W-:Y:S01]  /*e530*/  MOV R25, c[0x0][0x174] ;  /* 0x00005d0000197a02 */ /* 0x000fe20000000f00 */
[----:B------:R-:W-:Y:S01]  /*e540*/  IMAD.MOV.U32 R27, RZ, RZ, c[0x0][0x17c] ;  /* 0x00005f00ff1b7624 */ /* 0x000fe200078e00ff */
[----:B------:R-:W-:Y:S02]  /*e550*/  MOV R26, c[0x0][0x178] ;  /* 0x00005e00001a7a02 */ /* 0x000fe40000000f00 */
.L_x_6204:
[----:B------:R-:W-:Y:S01]  /*e560*/  HFMA2.MMA R11, -RZ, RZ, 0, 1.9073486328125e-06 ;  /* 0x00000020ff0b7435 */ /* 0x000fe200000001ff */
[----:B------:R-:W-:-:S09]  /*e570*/  IMAD R10, R0, c[0x0][0x10], R19 ;  /* 0x00000400000a7a24 */ /* 0x000fd200078e0213 */
[----:B------:R-:W-:-:S05]  /*e580*/  IMAD.WIDE.U32 R10, R10, R11, c[0x0][0x570] ;  /* 0x00015c000a0a7625 */ /* 0x000fca00078e000b */
[----:B0-----:R-:W2:Y:S04]  /*e590*/  LDG.E.128 R12, [R10.64] ;  /* 0x000000240a0c7981 */ /* 0x001ea8000c1e1d00 */
[----:B------:R-:W3:Y:S01]  /*e5a0*/  LDG.E.128 R20, [R10.64+0x10] ;  /* 0x000010240a147981 */ /* 0x000ee2000c1e1d00 */
[----:B------:R-:W-:-:S05]  /*e5b0*/  MOV R32, c[0x0][0x0] ;  /* 0x0000000000207a02 */ /* 0x000fca0000000f00 */
[----:B------:R-:W-:-:S05]  /*e5c0*/  IMAD R19, R32, c[0x0][0x4], R19 ;  /* 0x0000010020137a24 */ /* 0x000fca00078e0213 */
[----:B------:R-:W-:Y:S01]  /*e5d0*/  ISETP.GE.U32.AND P0, PT, R19, c[0x0][0x194], PT ;  /* 0x0000650013007a0c */ /* 0x000fe20003f06070 */
[----:B--2---:R0:W1:-:S04]  /*e5e0*/  DADD R28, R12, R28 ;  /* 0x000000000c1c7229 */ /* 0x004048000000001c */
[----:B------:R0:W2:-:S04]  /*e5f0*/  DADD R30, R14, R30 ;  /* 0x000000000e1e7229 */ /* 0x000088000000001e */
[----:B---3--:R0:W3:-:S04]  /*e600*/  DADD R24, R20, R24 ;  /* 0x0000000014187229 */ /* 0x0080c80000000018 */
[----:B----4-:R0:W4:Y:S01]  /*e610*/  DADD R26, R22, R26 ;  /* 0x00000000161a7229 */ /* 0x010122000000001a */
[----:B-123--:R-:W-:Y:S05]  /*e620*/  @!P0 BRA `(.L_x_6204) ;  /* 0xffffff3000008947 */ /* 0x00efea000383ffff */
.L_x_6203:
[----:B------:R-:W-:Y:S05]  /*e630*/  BSYNC B1 ;  /* 0x0000000000017941 */ /* 0x000fea0003800000 */
.L_x_6202:
[----:B------:R-:W-:Y:S05]  /*e640*/  BRA `(.L_x_6205) ;  /* 0x0000018000007947 */ /* 0x000fea0003800000 */
.L_x_6201:
[----:B------:R-:W-:Y:S01]  /*e650*/  ISETP.GE.U32.AND P0, PT, R2, c[0x0][0x194], PT ;  /* 0x0000650002007a0c */ /* 0x000fe20003f06070 */
[----:B------:R-:W-:Y:S01]  /*e660*/  IMAD.MOV.U32 R24, RZ, RZ, c[0x0][0x170] ;  /* 0x00005c00ff187624 */ /* 0x000fe200078e00ff */
[----:B------:R-:W-:Y:S01]  /*e670*/  MOV R25, c[0x0][0x174] ;  /* 0x00005d0000197a02 */ /* 0x000fe20000000f00 */
[----:B------:R-:W-:Y:S01]  /*e680*/  IMAD.MOV.U32 R27, RZ, RZ, c[0x0][0x17c] ;  /* 0x00005f00ff1b7624 */ /* 0x000fe200078e00ff */
[----:B------:R-:W-:-:S09]  /*e690*/  MOV R26, c[0x0][0x178] ;  /* 0x00005e00001a7a02 */ /* 0x000fd20000000f00 */
[----:B------:R-:W-:Y:S05]  /*e6a0*/  @P0 BRA `(.L_x_6205) ;  /* 0x0000012000000947 */ /* 0x000fea0003800000 */
[----:B------:R-:W-:Y:S01]  /*e6b0*/  MOV R19, R2 ;  /* 0x0000000200137202 */ /* 0x000fe20000000f00 */
[----:B------:R-:W-:Y:S01]  /*e6c0*/  IMAD.MOV.U32 R25, RZ, RZ, c[0x0][0x174] ;  /* 0x00005d00ff197624 */ /* 0x000fe200078e00ff */
[----:B------:R-:W-:Y:S02]  /*e6d0*/  MOV R24, c[0x0][0x170] ;  /* 0x00005c0000187a02 */ /* 0x000fe40000000f00 */
[----:B------:R-:W-:Y:S02]  /*e6e0*/  MOV R26, c[0x0][0x178] ;  /* 0x00005e00001a7a02 */ /* 0x000fe40000000f00 */
[----:B------:R-:W-:Y:S02]  /*e6f0*/  MOV R27, c[0x0][0x17c] ;  /* 0x00005f00001b7a02 */ /* 0x000fe40000000f00 */
.L_x_6206:
[----:B------:R-:W-:Y:S02]  /*e700*/  IMAD R10, R0, c[0x0][0x10], R19 ;  /* 0x00000400000a7a24 */ /* 0x000fe400078e0213 */
[----:B------:R-:W-:Y:S02]  /*e710*/  IMAD.MOV.U32 R11, RZ, RZ, 0x20 ;  /* 0x00000020ff0b7424 */ /* 0x000fe400078e00ff */
[----:B------:R-:W-:-:S04]  /*e720*/  IMAD R10, R10, c[0x0][0x0], R17 ;  /* 0x000000000a0a7a24 */ /* 0x000fc800078e0211 */
[----:B------:R-:W-:-:S05]  /*e730*/  IMAD.WIDE.U32 R10, R10, R11, c[0x0][0x570] ;  /* 0x00015c000a0a7625 */ /* 0x000fca00078e000b */
[----:B0-----:R-:W2:Y:S04]  /*e740*/  LDG.E.128 R12, [R10.64] ;  /* 0x000000240a0c7981 */ /* 0x001ea8000c1e1d00 */
[----:B------:R-:W3:Y:S01]  /*e750*/  LDG.E.128 R20, [R10.64+0x10] ;  /* 0x000010240a147981 */ /* 0x000ee2000c1e1d00 */
[----:B------:R-:W-:-:S04]  /*e760*/  IADD3 R19, R19, c[0x0][0x4], RZ ;  /* 0x0000010013137a10 */ /* 0x000fc80007ffe0ff */
[----:B------:R-:W-:Y:S01]  /*e770*/  ISETP.GE.U32.AND P0, PT, R19, c[0x0][0x194], PT ;  /* 0x0000650013007a0c */ /* 0x000fe20003f06070 */
[----:B--2---:R0:W1:-:S04]  /*e780*/  DADD R28, R12, R28 ;  /* 0x000000000c1c7229 */ /* 0x004048000000001c */
[----:B------:R0:W2:-:S04]  /*e790*/  DADD R30, R14, R30 ;  /* 0x000000000e1e7229 */ /* 0x000088000000001e */
[----:B---3--:R0:W3:-:S04]  /*e7a0*/  DADD R24, R20, R24 ;  /* 0x0000000014187229 */ /* 0x0080c80000000018 */
[----:B----4-:R0:W4:Y:S01]  /*e7b0*/  DADD R26, R22, R26 ;  /* 0x00000000161a7229 */ /* 0x010122000000001a */
[----:B-123--:R-:W-:Y:S05]  /*e7c0*/  @!P0 BRA `(.L_x_6206) ;  /* 0xffffff3000008947 */ /* 0x00efea000383ffff */
.L_x_6205:
[----:B------:R-:W-:Y:S05]  /*e7d0*/  BSYNC B0 ;  /* 0x0000000000007941 */ /* 0x000fea0003800000 */
.L_x_6200:
[----:B------:R-:W-:Y:S01]  /*e7e0*/  IMAD R0, R2, c[0x0][0x0], R17 ;  /* 0x0000000002007a24 */ /* 0x000fe200078e0211 */
[----:B------:R-:W-:Y:S02]  /*e7f0*/  ULDC UR4, c[0x0][0x4] ;  /* 0x0000010000047ab9 */ /* 0x000fe40000000800 */
[----:B------:R-:W-:Y:S02]  /*e800*/  USHF.R.U32.HI UR4, URZ, 0x1, UR4 ;  /* 0x000000013f047899 */ /* 0x000fe40008011604 */
[C---:B------:R-:W-:Y:S02]  /*e810*/  SHF.L.U32 R11, R0.reuse, 0x5, RZ ;  /* 0x00000005000b7819 */ /* 0x040fe400000006ff */
[----:B------:R-:W-:Y:S02]  /*e820*/  LEA R19, R0, 0x10, 0x5 ;  /* 0x0000001000137811 */ /* 0x000fe400078e28ff */
[----:B------:R-:W-:Y:S01]  /*e830*/  ISETP.NE.AND P0, PT, RZ, UR4, PT ;  /* 0x00000004ff007c0c */ /* 0x000fe2000bf05270 */
[----:B------:R1:W-:Y:S04]  /*e840*/  STS.128 [R11+0x10], R28 ;  /* 0x0000101c0b007388 */ /* 0x0003e80000000c00 */
[----:B----4-:R1:W-:Y:S08]  /*e850*/  STS.128 [R11+0x20], R24 ;  /* 0x000020180b007388 */ /* 0x0103f00000000c00 */
[----:B------:R-:W-:Y:S05]  /*e860*/  @!P0 BRA `(.L_x_6207) ;  /* 0x0000015000008947 */ /* 0x000fea0003800000 */
[----:B-1----:R-:W-:-:S05]  /*e870*/  MOV R11, UR4 ;  /* 0x00000004000b7c02 */ /* 0x002fca0008000f00 */
.L_x_6210:
        /* <DEDUP_REMOVED lines=8> */
[----:B------:R-:W-:-:S05]  /*e900*/  IMAD R0, R0, c[0x0][0x0], R17 ;  /* 0x0000000000007a24 */ /* 0x000fca00078e0211 */
[----:B------:R-:W-:-:S05]  /*e910*/  SHF.L.U32 R0, R0, 0x5, RZ ;  /* 0x0000000500007819 */ /* 0x000fca00000006ff */
[----:B0-----:R-:W0:Y:S04]  /*e920*/  LDS.128 R12, [R0+0x10] ;  /* 0x00001000000c7984 */ /* 0x001e280000000c00 */
[----:B------:R-:W1:Y:S01]  /*e930*/  LDS.128 R20, [R0+0x20] ;  /* 0x0000200000147984 */ /* 0x000e620000000c00 */
[----:B0-----:R-:W-:-:S04]  /*e940*/  DADD R28, R28, R12 ;  /* 0x000000001c1c7229 */ /* 0x001fc8000000000c */
[----:B------:R-:W0:-:S04]  /*e950*/  DADD R30, R30, R14 ;  /* 0x000000001e1e7229 */ /* 0x000e08000000000e */
[----:B-1----:R-:W-:-:S03]  /*e960*/  DADD R24, R24, R20 ;  /* 0x0000000018187229 */ /* 0x002fc60000000014 */
[----:B0-----:R0:W-:Y:S01]  /*e970*/  STS.128 [R19], R28 ;  /* 0x0000001c13007388 */ /* 0x0011e20000000c00 */
[----:B------:R-:W1:-:S07]  /*e980*/  DADD R26, R26, R22 ;  /* 0x000000001a1a7229 */ /* 0x000e4e0000000016 */
[----:B-1----:R0:W-:Y:S04]  /*e990*/  STS.128 [R19+0x10], R24 ;  /* 0x0000101813007388 */ /* 0x0021e80000000c00 */
.L_x_6209:
[----:B------:R-:W-:Y:S05]  /*e9a0*/  BSYNC B0 ;  /* 0x0000000000007941 */ /* 0x000fea0003800000 */
.L_x_6208:
[----:B------:R-:W-:Y:S05]  /*e9b0*/  @P2 BRA `(.L_x_6210) ;  /* 0xfffffec000002947 */ /* 0x000fea000383ffff */
.L_x_6207:
[----:B------:R-:W-:-:S13]  /*e9c0*/  ISETP.NE.AND P0, PT, RZ, c[0x0][0x198], PT ;  /* 0x00006600ff007a0c */ /* 0x000fda0003f05270 */
[----:B------:R-:W-:Y:S05]  /*e9d0*/  @!P0 BRA `(.L_x_6211) ;  /* 0x0000034000008947 */ /* 0x000fea0003800000 */
[----:B------:R-:W-:-:S04]  /*e9e0*/  MOV R0, 0x20 ;  /* 0x0000002000007802 */ /* 0x000fc80000000f00 */
[----:B------:R-:W-:Y:S01]  /*e9f0*/  ISETP.LT.AND P0, PT, R0, c[0x0][0x0], PT ;  /* 0x0000000000007a0c */ /* 0x000fe20003f01270 */
[----:B------:R-:W-:-:S12]  /*ea00*/  IMAD.MOV.U32 R0, RZ, RZ, c[0x0][0x0] ;  /* 0x00000000ff007624 */ /* 0x000fd800078e00ff */
[----:B------:R-:W-:Y:S05]  /*ea10*/  @!P0 BRA `(.L_x_6212) ;  /* 0x000001d000008947 */ /* 0x000fea0003800000 */
[----:B------:R-:W-:Y:S01]  /*ea20*/  MOV R0, c[0x0][0x0] ;  /* 0x0000000000007a02 */ /* 0x000fe20000000f00 */
[----:B------:R2:W-:Y:S03]  /*ea30*/  STS.128 [R19], R28 ;  /* 0x0000001c13007388 */ /* 0x0005e60000000c00 */
[----:B------:R-:W-:Y:S01]  /*ea40*/  LEA.HI R0, R0, c[0x0][0x0], RZ, 0x1 ;  /* 0x0000000000007a11 */ /* 0x000fe200078f08ff */
[----:B------:R2:W-:Y:S03]  /*ea50*/  STS.128 [R19+0x10], R24 ;  /* 0x0000101813007388 */ /* 0x0005e60000000c00 */
[----:B------:R-:W-:Y:S01]  /*ea60*/  SHF.R.S32.HI R2, RZ, 0x1, R0 ;  /* 0x00000001ff027819 */ /* 0x000fe20000011400 */
[----:B------:R-:W-:-:S03]  /*ea70*/  HFMA2.MMA R0, -RZ, RZ, 0, 1.9073486328125e-06 ;  /* 0x00000020ff007435 */ /* 0x000fc600000001ff */
[----:B------:R-:W-:-:S13]  /*ea80*/  ISETP.GE.AND P0, PT, R2, 0x20, PT ;  /* 0x000000200200780c */ /* 0x000fda0003f06270 */
[----:B------:R-:W-:Y:S05]  /*ea90*/  @!P0 BRA `(.L_x_6212) ;  /* 0x0000015000008947 */ /* 0x000fea0003800000 */
[----:B--2---:R-:W-:-:S05]  /*eaa0*/  IMAD.MOV.U32 R0, RZ, RZ, R2 ;  /* 0x000000ffff007224 */ /* 0x004fca00078e0002 */
.L_x_6215:
[----:B------:R-:W-:Y:S01]  /*eab0*/  IADD3 R2, R17, R0, RZ ;  /* 0x0000000011027210 */ /* 0x000fe20007ffe0ff */
[----:B------:R-:W-:Y:S03]  /*eac0*/  BAR.SYNC.DEFER_BLOCKING 0x0 ;  /* 0x0000000000007b1d */ /* 0x000fe60000010000 */
[----:B------:R-:W-:-:S03]  /*ead0*/  ISETP.GE.U32.AND P0, PT, R2, c[0x0][0x0], PT ;  /* 0x0000000002007a0c */ /* 0x000fc60003f06070 */
[----:B------:R-:W-:Y:S01]  /*eae0*/  BSSY B0, `(.L_x_6213) ;  /* 0x000000c000007945 */ /* 0x000fe20003800000 */
[----:B------:R-:W-:-:S13]  /*eaf0*/  ISETP.GE.U32.OR P0, PT, R17, R0, P0 ;  /* 0x000000001100720c */ /* 0x000fda0000706470 */
[----:B01----:R-:W-:Y:S05]  /*eb00*/  @P0 BRA `(.L_x_6214) ;  /* 0x0000009000000947 */ /* 0x003fea0003800000 */
[----:B------:R-:W-:-:S05]  /*eb10*/  LEA R2, R0, R19, 0x5 ;  /* 0x0000001300027211 */ /* 0x000fca00078e28ff */
[----:B0-----:R-:W0:Y:S04]  /*eb20*/  LDS.128 R12, [R2] ;  /* 0x00000000020c7984 */ /* 0x001e280000000c00 */
[----:B------:R-:W2:Y:S01]  /*eb30*/  LDS.128 R20, [R2+0x10] ;  /* 0x0000100002147984 */ /* 0x000ea20000000c00 */
[----:B01----:R-:W-:-:S04]  /*eb40*/  DADD R28, R28, R12 ;  /* 0x000000001c1c7229 */ /* 0x003fc8000000000c */
[----:B------:R-:W0:-:S04]  /*eb50*/  DADD R30, R30, R14 ;  /* 0x000000001e1e7229 */ /* 0x000e08000000000e */
[----:B--2---:R-:W-:-:S03]  /*eb60*/  DADD R24, R24, R20 ;  /* 0x0000000018187229 */ /* 0x004fc60000000014 */
[----:B0-----:R0:W-:Y:S01]  /*eb70*/  STS.128 [R19], R28 ;  /* 0x0000001c13007388 */ /* 0x0011e20000000c00 */
[----:B------:R-:W1:-:S07]  /*eb80*/  DADD R26, R26, R22 ;  /* 0x000000001a1a7229 */ /* 0x000e4e0000000016 */
[----:B-1----:R0:W-:Y:S04]  /*eb90*/  STS.128 [R19+0x10], R24 ;  /* 0x0000101813007388 */ /* 0x0021e80000000c00 */
.L_x_6214:
[----:B------:R-:W-:Y:S05]  /*eba0*/  BSYNC B0 ;  /* 0x0000000000007941 */ /* 0x000fea0003800000 */
.L_x_6213:
[----:B------:R-:W-:-:S04]  /*ebb0*/  SHF.R.S32.HI R0, RZ, 0x1, R0 ;  /* 0x00000001ff007819 */ /* 0x000fc80000011400 */
[----:B------:R-:W-:-:S13]  /*ebc0*/  ISETP.GE.AND P0, PT, R0, 0x20, PT ;  /* 0x000000200000780c */ /* 0x000fda0003f06270 */
[----:B------:R-:W-:Y:S05]  /*ebd0*/  @P0 BRA `(.L_x_6215) ;  /* 0xfffffed000000947 */ /* 0x000fea000383ffff */
[----:B------:R-:W-:-:S04]  /*ebe0*/  IMAD.MOV.U32 R0, RZ, RZ, 0x20 ;  /* 0x00000020ff007424 */ /* 0x000fc800078e00ff */
.L_x_6212:
[----:B--2---:R-:W-:Y:S01]  /*ebf0*/  BAR.SYNC.DEFER_BLOCKING 0x0 ;  /* 0x0000000000007b1d */ /* 0x004fe20000010000 */
[----:B------:R-:W-:-:S13]  /*ec00*/  ISETP.GE.AND P0, PT, R0, 0x2, PT ;  /* 0x000000020000780c */ /* 0x000fda0003f06270 */
[----:B------:R-:W-:Y:S05]  /*ec10*/  @!P0 BRA `(.L_x_6211) ;  /* 0x0000010000008947 */ /* 0x000fea0003800000 */
[----:B------:R-:W-:-:S05]  /*ec20*/  MOV R17, 0x1 ;  /* 0x0000000100117802 */ /* 0x000fca0000000f00 */
.L_x_6216:
[----:B-1----:R-:W-:Y:S04]  /*ec30*/  SHFL.DOWN PT, R11, R29, R17, 0x1f ;  /* 0x08001f111d0b7589 */ /* 0x002fe800000e0000 */
[----:B------:R-:W1:Y:S04]  /*ec40*/  SHFL.DOWN PT, R10, R28, R17, 0x1f ;  /* 0x08001f111c0a7589 */ /* 0x000e6800000e0000 */
[----:B0-----:R-:W-:Y:S04]  /*ec50*/  SHFL.DOWN PT, R13, R31, R17, 0x1f ;  /* 0x08001f111f0d7589 */ /* 0x001fe800000e0000 */
[----:B------:R-:W0:Y:S04]  /*ec60*/  SHFL.DOWN PT, R12, R30, R17, 0x1f ;  /* 0x08001f111e0c7589 */ /* 0x000e2800000e0000 */
[----:B------:R-:W-:Y:S04]  /*ec70*/  SHFL.DOWN PT, R15, R25, R17, 0x1f ;  /* 0x08001f11190f7589 */ /* 0x000fe800000e0000 */
[----:B------:R-:W2:Y:S04]  /*ec80*/  SHFL.DOWN PT, R14, R24, R17, 0x1f ;  /* 0x08001f11180e7589 */ /* 0x000ea800000e0000 */
[----:B------:R-:W-:Y:S04]  /*ec90*/  SHFL.DOWN PT, R21, R27, R17, 0x1f ;  /* 0x08001f111b157589 */ /* 0x000fe800000e0000 */
[----:B------:R3:W4:Y:S01]  /*eca0*/  SHFL.DOWN PT, R20, R26, R17, 0x1f ;  /* 0x08001f111a147589 */ /* 0x00072200000e0000 */
[----:B-1----:R1:W0:-:S04]  /*ecb0*/  DADD R28, R10, R28 ;  /* 0x000000000a1c7229 */ /* 0x002208000000001c */
[----:B0-----:R1:W0:Y:S01]  /*ecc0*/  DADD R30, R12, R30 ;  /* 0x000000000c1e7229 */ /* 0x001222000000001e */
[----:B---3--:R-:W-:-:S04]  /*ecd0*/  SHF.L.U32 R17, R17, 0x1, RZ ;  /* 0x0000000111117819 */ /* 0x008fc800000006ff */
[----:B------:R-:W-:Y:S01]  /*ece0*/  ISETP.GE.AND P0, PT, R17, R0, PT ;  /* 0x000000001100720c */ /* 0x000fe20003f06270 */
[----:B--2---:R1:W2:-:S04]  /*ecf0*/  DADD R24, R14, R24 ;  /* 0x000000000e187229 */ /* 0x0042880000000018 */
[----:B----4-:R1:W3:-:S08]  /*ed00*/  DADD R26, R20, R26 ;  /* 0x00000000141a7229 */ /* 0x0102d0000000001a */
[----:B0123--:R-:W-:Y:S05]  /*ed10*/  @!P0 BRA `(.L_x_6216) ;  /* 0xffffff1000008947 */ /* 0x00ffea000383ffff */
.L_x_6211:
        /* <DEDUP_REMOVED lines=9> */
[----:B-1----:R-:W2:Y:S04]  /*edb0*/  LDG.E.128 R8, [R4.64] ;  /* 0x0000002404087981 */ /* 0x002ea8000c1e1d00 */
[----:B0-----:R-:W3:Y:S01]  /*edc0*/  LDG.E.128 R12, [R4.64+0x10] ;  /* 0x00001024040c7981 */ /* 0x001ee2000c1e1d00 */
[----:B--2---:R0:W1:-:S04]  /*edd0*/  DADD R28, R28, R8 ;  /* 0x000000001c1c7229 */ /* 0x0040480000000008 */
[----:B------:R0:W2:-:S04]  /*ede0*/  DADD R30, R30, R10 ;  /* 0x000000001e1e7229 */ /* 0x000088000000000a */
[----:B---3--:R0:W3:-:S04]  /*edf0*/  DADD R24, R24, R12 ;  /* 0x0000000018187229 */ /* 0x0080c8000000000c */
[----:B------:R0:W4:-:S06]  /*ee00*/  DADD R26, R26, R14 ;  /* 0x000000001a1a7229 */ /* 0x00010c000000000e */
.L_x_6218:
[----:B-123--:R-:W-:Y:S05]  /*ee10*/  @!P1 BRA `(.L_x_6219) ;  /* 0x0000033000009947 */ /* 0x00efea0003800000 */
        /* <DEDUP_REMOVED lines=23> */
.L_x_6220:
[----:B------:R-:W-:Y:S02]  /*ef90*/  IADD3 R18, P0, R18, c[0x0][0x558], RZ ;  /* 0x0001560012127a10 */ /* 0x000fe40007f1e0ff */
[----:B------:R-:W-:Y:S02]  /*efa0*/  ISETP.NE.AND P6, PT, R17, c[0x0][0x58c], PT ;  /* 0x0001630011007a0c */ /* 0x000fe40003fc5270 */
[----:B0-----:R-:W-:-:S05]  /*efb0*/  IADD3.X R19, RZ, c[0x0][0x55c], RZ, P0, !PT ;  /* 0x00015700ff137a10 */ /* 0x001fca00007fe4ff */
[----:B------:R0:W-:Y:S06]  /*efc0*/  STG.E.128 [R18.64], R28 ;  /* 0x0000001c12007986 */ /* 0x0001ec000c101d24 */
        /* <DEDUP_REMOVED lines=19> */
[----:B0-2-4-:R-:W-:Y:S05]  /*f100*/  CALL.ABS.NOINC R2 ;  /* 0x0000000002007343 */ /* 0x015fea0003c00000 */
.L_x_6221:
[----:B------:R-:W-:-:S04]  /*f110*/  IADD3 R16, P0, R16, c[0x0][0x558], RZ ;  /* 0x0001560010107a10 */ /* 0x000fc80007f1e0ff */
[----:B------:R-:W-:-:S05]  /*f120*/  IADD3.X R17, RZ, c[0x0][0x55c], RZ, P0, !PT ;  /* 0x00015700ff117a10 */ /* 0x000fca00007fe4ff */
[----:B----4-:R-:W-:Y:S01]  /*f130*/  STG.E.128 [R16.64], R24 ;  /* 0x0000001810007986 */ /* 0x010fe2000c101d24 */
[----:B------:R-:W-:Y:S05]  /*f140*/  EXIT ;  /* 0x000000000000794d */ /* 0x000fea0003800000 */
.L_x_6219:
[----:B------:R-:W-:Y:S04]  /*f150*/  STG.E.128 [R4.64], R28 ;  /* 0x0000001c04007986 */ /* 0x000fe8000c101d24 */
[----:B----4-:R-:W-:Y:S01]  /*f160*/  STG.E.128 [R4.64+0x10], R24 ;  /* 0x0000101804007986 */ /* 0x010fe2000c101d24 */
[----:B------:R-:W-:Y:S05]  /*f170*/  EXIT ;  /* 0x000000000000794d */ /* 0x000fea0003800000 */
.L_x_6217:
[----:B------:R-:W-:Y:S01]  /*f180*/  ISETP.NE.AND P0, PT, RZ, UR38, PT ;  /* 0x00000026ff007c0c */ /* 0x000fe2000bf05270 */
[----:B------:R-:W-:Y:S02]  /*f190*/  ULDC.U8 UR4, c[0x0][0x589] ;  /* 0x0001624000047ab9 */ /* 0x000fe40000000000 */
[----:B------:R-:W-:-:S10]  /*f1a0*/  ISETP.NE.AND P1, PT, RZ, UR4, PT ;  /* 0x00000004ff007c0c */ /* 0x000fd4000bf25270 */
[----:B------:R-:W-:Y:S05]  /*f1b0*/  @!P0 BRA `(.L_x_6222) ;  /* 0x0000006000008947 */ /* 0x000fea0003800000 */
[----:B0-----:R-:W2:Y:S04]  /*f1c0*/  LDG.E.128 R12, [R6.64] ;  /* 0x00000024060c7981 */ /* 0x001ea8000c1e1d00 */
[----:B------:R-:W3:Y:S01]  /*f1d0*/  LDG.E.128 R20, [R8.64] ;  /* 0x0000002408147981 */ /* 0x000ee2000c1e1d00 */
[----:B-12---:R0:W1:-:S04]  /*f1e0*/  DADD R28, R28, R12 ;  /* 0x000000001c1c7229 */ /* 0x006048000000000c */
[----:B------:R0:W2:-:S04]  /*f1f0*/  DADD R30, R30, R14 ;  /* 0x000000001e1e7229 */ /* 0x000088000000000e */
[----:B---3--:R0:W3:-:S04]  /*f200*/  DADD R24, R24, R20 ;  /* 0x0000000018187229 */ /* 0x0080c80000000014 */
[----:B------:R0:W4:-:S06]  /*f210*/  DADD R26, R26, R22 ;  /* 0x000000001a1a7229 */ /* 0x00010c0000000016 */
.L_x_6222:
[----:B-123--:R-:W-:Y:S05]  /*f220*/  @!P1 BRA `(.L_x_6223) ;  /* 0x0000033000009947 */ /* 0x00efea0003800000 */
[----:B------:R-:W-:-:S05]  /*f230*/  IMAD.MOV.U32 R17, RZ, RZ, 0x1 ;  /* 0x00000001ff117424 */ /* 0x000fca00078e00ff */
[----:B------:R-:W-:-:S04]  /*f240*/  ISETP.NE.AND P0, PT, R17, c[0x0][0x58c], PT ;  /* 0x0001630011007a0c */ /* 0x000fc80003f05270 */
[----:B------:R-:W-:-:S09]  /*f250*/  P2R R0, PR, RZ, 0x1 ;  /* 0x00000001ff007803 */ /* 0x000fd20000000000 */
[----:B------:R-:W-:Y:S05]  /*f260*/  @!P0 BRA `(.L_x_6224) ;  /* 0x0000013000008947 */ /* 0x000fea0003800000 */
[----:B------:R-:W-:Y:S01]  /*f270*/  MOV R0, 0x660 ;  /* 0x0000066000007802 */ /* 0x000fe20000000f00 */
[----:B------:R-:W-:Y:S01]  /*f280*/  HFMA2.MMA R8, -RZ, RZ, 0, 4.4763088226318359375e-05 ;  /* 0x000002efff087435 */ /* 0x000fe200000001ff */
[----:B------:R-:W-:Y:S01]  /*f290*/  MOV R4, c[0x4][0x650] ;  /* 0x0101940000047a02 */ /* 0x000fe20000000f00 */
[----:B0-----:R-:W-:Y:S01]  /*f2a0*/  HFMA2.MMA R12, -RZ, RZ, 0, 5.9604644775390625e-08 ;  /* 0x00000001ff0c7435 */ /* 0x001fe200000001ff */
        /* <DEDUP_REMOVED lines=15> */
.L_x_6224:
        /* <DEDUP_REMOVED lines=24> */
.L_x_6225:
[----:B------:R-:W-:-:S04]  /*f520*/  IADD3 R16, P0, R16, c[0x0][0x558], RZ ;  /* 0x0001560010107a10 */ /* 0x000fc80007f1e0ff */
[----:B------:R-:W-:-:S05]  /*f530*/  IADD3.X R17, RZ, c[0x0][0x55c], RZ, P0, !PT ;  /* 0x00015700ff117a10 */ /* 0x000fca00007fe4ff */
[----:B----4-:R-:W-:Y:S01]  /*f540*/  STG.E.128 [R16.64], R24 ;  /* 0x0000001810007986 */ /* 0x010fe2000c101d24 */
[----:B------:R-:W-:Y:S05]  /*f550*/  EXIT ;  /* 0x000000000000794d */ /* 0x000fea0003800000 */
.L_x_6223:
[----:B------:R-:W-:Y:S04]  /*f560*/  STG.E.128 [R6.64], R28 ;  /* 0x0000001c06007986 */ /* 0x000fe8000c101d24 */
[----:B----4-:R-:W-:Y:S01]  /*f570*/  STG.E.128 [R8.64], R24 ;  /* 0x0000001808007986 */ /* 0x010fe2000c101d24 */
[----:B------:R-:W-:Y:S05]  /*f580*/  EXIT ;  /* 0x000000000000794d */ /* 0x000fea0003800000 */
.L_x_6191:
        /* <DEDUP_REMOVED lines=17> */
[----:B-----5:R-:W3:Y:S01]  /*f6a0*/  LDG.E.128 R12, [R4.64+0x10] ;  /* 0x00001024040c7981 */ /* 0x020ee2000c1e1d00 */
[----:B--2-4-:R0:W1:-:S04]  /*f6b0*/  DADD R68, R68, R8 ;  /* 0x0000000044447229 */ /* 0x0140480000000008 */
[----:B------:R0:W2:-:S04]  /*f6c0*/  DADD R70, R70, R10 ;  /* 0x0000000046467229 */ /* 0x000088000000000a */
[----:B---3--:R0:W3:-:S04]  /*f6d0*/  DADD R24, R24, R12 ;  /* 0x0000000018187229 */ /* 0x0080c8000000000c */
[----:B------:R0:W4:-:S06]  /*f6e0*/  DADD R26, R26, R14 ;  /* 0x000000001a1a7229 */ /* 0x00010c000000000e */
.L_x_6227:
        /* <DEDUP_REMOVED lines=8> */
[----:B-----5:R-:W-:Y:S01]  /*f770*/  HFMA2.MMA R12, -RZ, RZ, 0, 5.9604644775390625e-08 ;  /* 0x00000001ff0c7435 */ /* 0x020fe200000001ff */
        /* <DEDUP_REMOVED lines=15> */
.L_x_6229:
[----:B------:R-:W-:Y:S02]  /*f870*/  IADD3 R18, P0, R18, c[0x0][0x558], RZ ;  /* 0x0001560012127a10 */ /* 0x000fe40007f1e0ff */
[----:B------:R-:W-:Y:S02]  /*f880*/  ISETP.NE.AND P6, PT, R17, c[0x0][0x58c], PT ;  /* 0x0001630011007a0c */ /* 0x000fe40003fc5270 */
[----:B------:R-:W-:-:S05]  /*f890*/  IADD3.X R19, RZ, c[0x0][0x55c], RZ, P0, !PT ;  /* 0x00015700ff137a10 */ /* 0x000fca00007fe4ff */
[----:B----4-:R1:W-:Y:S06]  /*f8a0*/  STG.E.128 [R18.64], R68 ;  /* 0x0000004412007986 */ /* 0x0103ec000c101d24 */
[----:B------:R-:W-:Y:S05]  /*f8b0*/  @!P6 BRA `(.L_x_6230) ;  /* 0x000001300000e947 */ /* 0x000fea0003800000 */
[----:B------:R-:W-:Y:S01]  /*f8c0*/  MOV R0, 0x660 ;  /* 0x0000066000007802 */ /* 0x000fe20000000f00 */
[----:B0----5:R-:W-:Y:S01]  /*f8d0*/  HFMA2.MMA R13, -RZ, RZ, 0, 0 ;  /* 0x00000000ff0d7435 */ /* 0x021fe200000001ff */
        /* <DEDUP_REMOVED lines=17> */
.L_x_6230:
[----:B------:R-:W-:-:S04]  /*f9f0*/  IADD3 R16, P0, R16, c[0x0][0x558], RZ ;  /* 0x0001560010107a10 */ /* 0x000fc80007f1e0ff */
[----:B------:R-:W-:-:S05]  /*fa00*/  IADD3.X R17, RZ, c[0x0][0x55c], RZ, P0, !PT ;  /* 0x00015700ff117a10 */ /* 0x000fca00007fe4ff */
[----:B------:R-:W-:Y:S01]  /*fa10*/  STG.E.128 [R16.64], R24 ;  /* 0x0000001810007986 */ /* 0x000fe2000c101d24 */
[----:B------:R-:W-:Y:S05]  /*fa20*/  EXIT ;  /* 0x000000000000794d */ /* 0x000fea0003800000 */
.L_x_6228:
[----:B----4-:R-:W-:Y:S04]  /*fa30*/  STG.E.128 [R4.64], R68 ;  /* 0x0000004404007986 */ /* 0x010fe8000c101d24 */
[----:B------:R-:W-:Y:S01]  /*fa40*/  STG.E.128 [R4.64+0x10], R24 ;  /* 0x0000101804007986 */ /* 0x000fe2000c101d24 */
[----:B------:R-:W-:Y:S05]  /*fa50*/  EXIT ;  /* 0x000000000000794d */ /* 0x000fea0003800000 */
.L_x_6226:
[----:B0-----:R-:W-:Y:S01]  /*fa60*/  ISETP.NE.AND P0, PT, R0, RZ, PT ;  /* 0x000000ff0000720c */ /* 0x001fe20003f05270 */
[----:B------:R-:W-:Y:S02]  /*fa70*/  ULDC.U8 UR4, c[0x0][0x589] ;  /* 0x0001624000047ab9 */ /* 0x000fe40000000000 */
[----:B------:R-:W-:-:S10]  /*fa80*/  ISETP.NE.AND P1, PT, RZ, UR4, PT ;  /* 0x00000004ff007c0c */ /* 0x000fd4000bf25270 */
[----:B------:R-:W-:Y:S05]  /*fa90*/  @!P0 BRA `(.L_x_6231) ;  /* 0x0000006000008947 */ /* 0x000fea0003800000 */
[----:B------:R-:W2:Y:S04]  /*faa0*/  LDG.E.128 R8, [R6.64] ;  /* 0x0000002406087981 */ /* 0x000ea8000c1e1d00 */
[----:B-----5:R-:W3:Y:S01]  /*fab0*/  LDG.E.128 R12, [R20.64] ;  /* 0x00000024140c7981 */ /* 0x020ee2000c1e1d00 */
[----:B--2-4-:R0:W1:-:S04]  /*fac0*/  DADD R68, R68, R8 ;  /* 0x0000000044447229 */ /* 0x0140480000000008 */
[----:B------:R0:W2:-:S04]  /*fad0*/  DADD R70, R70, R10 ;  /* 0x0000000046467229 */ /* 0x000088000000000a */
[----:B---3--:R0:W3:-:S04]  /*fae0*/  DADD R24, R24, R12 ;  /* 0x0000000018187229 */ /* 0x0080c8000000000c */
[----:B------:R0:W4:-:S06]  /*faf0*/  DADD R26, R26, R14 ;  /* 0x000000001a1a7229 */ /* 0x00010c000000000e */
.L_x_6231:
        /* <DEDUP_REMOVED lines=24> */
.L_x_6233:
        /* <DEDUP_REMOVED lines=24> */
.L_x_6234:
[----:B------:R-:W-:-:S04]  /*fe00*/  IADD3 R16, P0, R16, c[0x0][0x558], RZ ;  /* 0x0001560010107a10 */ /* 0x000fc80007f1e0ff */
[----:B------:R-:W-:-:S05]  /*fe10*/  IADD3.X R17, RZ, c[0x0][0x55c], RZ, P0, !PT ;  /* 0x00015700ff117a10 */ /* 0x000fca00007fe4ff */
[----:B------:R-:W-:Y:S01]  /*fe20*/  STG.E.128 [R16.64], R24 ;  /* 0x0000001810007986 */ /* 0x000fe2000c101d24 */
[----:B------:R-:W-:Y:S05]  /*fe30*/  EXIT ;  /* 0x000000000000794d */ /* 0x000fea0003800000 */
.L_x_6232:
[----:B----4-:R-:W-:Y:S04]  /*fe40*/  STG.E.128 [R6.64], R68 ;  /* 0x0000004406007986 */ /* 0x010fe8000c101d24 */
[----:B------:R-:W-:Y:S01]  /*fe50*/  STG.E.128 [R20.64], R24 ;  /* 0x0000001814007986 */ /* 0x000fe2000c101d24 */
[----:B------:R-:W-:Y:S05]  /*fe60*/  EXIT ;  /* 0x000000000000794d */ /* 0x000fea0003800000 */
.L_x_6235:
        /* <DEDUP_REMOVED lines=9> */
.L_x_8863:


//--------------------- .text._ZN2at6native13reduce_kernelILi64ELi4ENS0_8ReduceOpIN3c107complexIdEENS0_14func_wrapper_tIS5_NS0_55_GLOBAL__N__0955718d_22_SparseCsrTensorMath_cu_868dd54514ReductionAddOpIS5_EEEEjS5_Li4ELi4EEEEEvT1_ --------------------------
	.section	.text._ZN2at6native13reduce_kernelILi64ELi4ENS0_8ReduceOpIN3c107complexIdEENS0_14func_wrapper_tIS5_NS0_55_GLOBAL__N__0955718d_22_SparseCsrTensorMath_cu_868dd54514ReductionAddOpIS5_EEEEjS5_Li4ELi4EEEEEvT1_,"ax",@progbits
	.sectioninfo	@"SHI_REGISTERS=148"
	.align	128
.text._ZN2at6native13reduce_kernelILi64ELi4ENS0_8ReduceOpIN3c107complexIdEENS0_14func_wrapper_tIS5_NS0_55_GLOBAL__N__0955718d_22_SparseCsrTensorMath_cu_868dd54514ReductionAddOpIS5_EEEEjS5_Li4ELi4EEEEEvT1_:
        .type           _ZN2at6native13reduce_kernelILi64ELi4ENS0_8ReduceOpIN3c107complexIdEENS0_14func_wrapper_tIS5_NS0_55_GLOBAL__N__0955718d_22_SparseCsrTensorMath_cu_868dd54514ReductionAddOpIS5_EEEEjS5_Li4ELi4EEEEEvT1_,@function
        .size           _ZN2at6native13reduce_kernelILi64ELi4ENS0_8ReduceOpIN3c107complexIdEENS0_14func_wrapper_tIS5_NS0_55_GLOBAL__N__0955718d_22_SparseCsrTensorMath_cu_868dd54514ReductionAddOpIS5_EEEEjS5_Li4ELi4EEEEEvT1_,(.L_x_8864 - _ZN2at6native13reduce_kernelILi64ELi4ENS0_8ReduceOpIN3c107complexIdEENS0_14func_wrapper_tIS5_NS0_55_GLOBAL__N__0955718d_22_SparseCsrTensorMath_cu_868dd54514ReductionAddOpIS5_EEEEjS5_Li4ELi4EEEEEvT1_)
        .other          _ZN2at6native13reduce_kernelILi64ELi4ENS0_8ReduceOpIN3c107complexIdEENS0_14func_wrapper_tIS5_NS0_55_GLOBAL__N__0955718d_22_SparseCsrTensorMath_cu_868dd54514ReductionAddOpIS5_EEEEjS5_Li4ELi4EEEEEvT1_,@"STO_CUDA_ENTRY STV_DEFAULT"
_ZN2at6native13reduce_kernelILi64ELi4ENS0_8ReduceOpIN3c107complexIdEENS0_14func_wrapper_tIS5_NS0_55_GLOBAL__N__0955718d_22_SparseCsrTensorMath_cu_868dd54514ReductionAddOpIS5_EEEEjS5_Li4ELi4EEEEEvT1_:
        /* <DEDUP_REMOVED lines=209> */
.L_x_6236:
        /* <DEDUP_REMOVED lines=71> */
.L_x_6245:
[----:B------:R-:W-:Y:S05]  /*1180*/  BSYNC B2 ;  /* 0x0000000000027941 */ /* 0x000fea0003800000 */
.L_x_6244:
[----:B------:R-:W-:-:S04]  /*1190*/  PRMT R0, R0, 0x9910, RZ ;  /* 0x0000991000007816 */ /* 0x000fc800000000ff */
[----:B------:R-:W-:-:S13]  /*11a0*/  ISETP.NE.AND P0, PT, R0, RZ, PT ;  /* 0x000000ff0000720c */ /* 0x000fda0003f05270 */
[----:B------:R-:W-:Y:S05]  /*11b0*/  @!P0 BRA `(.L_x_6243) ;  /* 0x0000007000008947 */ /* 0x000fea0003800000 */
[----:B------:R-:W-:-:S05]  /*11c0*/  IADD3 R3, P0, R17, -R10, RZ ;  /* 0x8000000a11037210 */ /* 0x000fca0007f1e0ff */
[----:B------:R-:W-:Y:S01]  /*11d0*/  IMAD.X R0, RZ, RZ, -0x1, P0 ;  /* 0xffffffffff007424 */ /* 0x000fe200000e06ff */
[----:B------:R-:W-:-:S04]  /*11e0*/  LEA R8, P0, R3, R18, 0x4 ;  /* 0x0000001203087211 */ /* 0x000fc800078020ff */
[----:B------:R-:W-:-:S05]  /*11f0*/  LEA.HI.X R9, R3, R19, R0, 0x4, P0 ;  /* 0x0000001303097211 */ /* 0x000fca00000f2400 */
[----:B------:R-:W2:Y:S02]  /*1200*/  LDG.E.128 R4, [R8.64] ;  /* 0x0000002408047981 */ /* 0x000ea4000c1e1d00 */
[----:B--2---:R-:W0:-:S04]  /*1210*/  DADD R6, R6, c[0x0][0x178] ;  /* 0x00005e0006067629 */ /* 0x004e080000000000 */
[----:B------:R-:W1:-:S06]  /*1220*/  DADD R4, R4, c[0x0][0x170] ;  /* 0x00005c0004047629 */ /* 0x000e4c0000000000 */
.L_x_6243:
[----:B0-----:R-:W-:Y:S05]  /*1230*/  BSYNC B1 ;  /* 0x0000000000017941 */ /* 0x001fea0003800000 */
.L_x_6242:
[C---:B------:R-:W-:Y:S02]  /*1240*/  IADD3 R3, P0, -R10.reuse, 0x4, RZ ;  /* 0x000000040a037810 */ /* 0x040fe40007f1e1ff */
[----:B------:R-:W-:Y:S02]  /*1250*/  IADD3 R0, R10, c[0x0][0x184], RZ ;  /* 0x000061000a007a10 */ /* 0x000fe40007ffe0ff */
[C---:B------:R-:W-:Y:S02]  /*1260*/  LEA R18, P1, R3.reuse, R18, 0x4 ;  /* 0x0000001203127211 */ /* 0x040fe400078220ff */
[----:B------:R-:W-:Y:S02]  /*1270*/  IADD3.X R8, RZ, -0x1, RZ, P0, !PT ;  /* 0xffffffffff087810 */ /* 0x000fe400007fe4ff */
[----:B------:R-:W-:Y:S02]  /*1280*/  IADD3 R0, R0, -0x4, RZ ;  /* 0xfffffffc00007810 */ /* 0x000fe40007ffe0ff */
[----:B------:R-:W-:-:S02]  /*1290*/  LEA.HI.X R19, R3, R19, R8, 0x4, P1 ;  /* 0x0000001303137211 */ /* 0x000fc400008f2408 */
.L_x_6241:
[----:B------:R-:W-:Y:S05]  /*12a0*/  BSYNC B0 ;  /* 0x0000000000007941 */ /* 0x000fea0003800000 */
.L_x_6240:
        /* <DEDUP_REMOVED lines=29> */
[----:B------:R-:W-:Y:S02]  /*1480*/  IMAD.MOV.U32 R15, RZ, RZ, c[0x0][0x174] ;  /* 0x00005d00ff0f7624 */ /* 0x000fe400078e00ff */
.L_x_6248:
        /* <DEDUP_REMOVED lines=17> */
.L_x_6247:
[----:B------:R-:W-:Y:S05]  /*15a0*/  BSYNC B0 ;  /* 0x0000000000007941 */ /* 0x000fea0003800000 */
.L_x_6246:
        /* <DEDUP_REMOVED lines=8> */
.L_x_6250:
[----:B------:R-:W-:Y:S05]  /*1630*/  BSYNC B0 ;  /* 0x0000000000007941 */ /* 0x000fea0003800000 */
.L_x_6249:
        /* <DEDUP_REMOVED lines=8> */
[----:B------:R-:W-:-:S05]  /*16c0*/  IMAD.WIDE R18, R3, 0x10, R18 ;  /* 0x0000001003127825 */ /* 0x000fca00078e0212 */
[----:B0-----:R-:W2:Y:S02]  /*16d0*/  LDG.E.128 R24, [R18.64] ;  /* 0x0000002412187981 */ /* 0x001ea4000c1e1d00 */
[----:B-12---:R0:W1:-:S04]  /*16e0*/  DADD R4, R4, R24 ;  /* 0x0000000004047229 */ /* 0x0060480000000018 */
[----:B------:R0:W2:-:S06]  /*16f0*/  DADD R6, R6, R26 ;  /* 0x0000000006067229 */ /* 0x00008c000000001a */
.L_x_6252:
[----:B-1----:R-:W-:Y:S05]  /*1700*/  BSYNC B0 ;  /* 0x0000000000007941 */ /* 0x002fea0003800000 */
.L_x_6251:
[----:B0-2---:R-:W0:Y:S01]  /*1710*/  DADD R6, R12, R6 ;  /* 0x000000000c067229 */ /* 0x005e220000000006 */
[----:B------:R-:W-:Y:S01]  /*1720*/  CS2R R128, SRZ ;  /* 0x0000000000807805 */ /* 0x000fe2000001ff00 */
[----:B------:R-:W-:Y:S01]  /*1730*/  CS2R R130, SRZ ;  /* 0x0000000000827805 */ /* 0x000fe2000001ff00 */
[----:B------:R-:W-:Y:S01]  /*1740*/  CS2R R132, SRZ ;  /* 0x0000000000847805 */ /* 0x000fe2000001ff00 */
[----:B------:R-:W1:Y:S01]  /*1750*/  DADD R4, R14, R4 ;  /* 0x000000000e047229 */ /* 0x000e620000000004 */
[----:B------:R-:W-:Y:S01]  /*1760*/  CS2R R134, SRZ ;  /* 0x0000000000867805 */ /* 0x000fe2000001ff00 */
[----:B------:R-:W-:Y:S01]  /*1770*/  CS2R R24, SRZ ;  /* 0x0000000000187805 */ /* 0x000fe2000001ff00 */
[----:B------:R-:W-:Y:S01]  /*1780*/  CS2R R26, SRZ ;  /* 0x00000000001a7805 */ /* 0x000fe2000001ff00 */
[----:B0-----:R-:W0:-:S04]  /*1790*/  DADD R6, R6, R8 ;  /* 0x0000000006067229 */ /* 0x001e080000000008 */
[----:B-1----:R-:W1:-:S04]  /*17a0*/  DADD R4, R4, R10 ;  /* 0x0000000004047229 */ /* 0x002e48000000000a */
[----:B0-----:R0:W2:-:S04]  /*17b0*/  DADD R126, R6, R126 ;  /* 0x00000000067e7229 */ /* 0x001088000000007e */
[----:B-1----:R0:W1:Y:S01]  /*17c0*/  DADD R124, R4, R124 ;  /* 0x00000000047c7229 */ /* 0x002062000000007c */
[----:B------:R-:W-:Y:S05]  /*17d0*/  BRA `(.L_x_6238) ;  /* 0x0000a85000007947 */ /* 0x000fea0003800000 */
.L_x_6239:
        /* <DEDUP_REMOVED lines=8> */
[--C-:B------:R-:W-:Y:S01]  /*1860*/  IMAD.MOV.U32 R3, RZ, RZ, R5.reuse ;  /* 0x000000ffff037224 */ /* 0x100fe200078e0005 */
        /* <DEDUP_REMOVED lines=163> */
.L_x_6262:
        /* <DEDUP_REMOVED lines=215> */
.L_x_6257:
        /* <DEDUP_REMOVED lines=231> */
.L_x_6258:
        /* <DEDUP_REMOVED lines=8> */
[----:B0-----:R-:W-:Y:S01]  /*3f00*/  IMAD.MOV.U32 R4, RZ, RZ, RZ ;  /* 0x000000ffff047224 */ /* 0x001fe200078e00ff */
[----:B------:R-:W-:Y:S01]  /*3f10*/  MOV R0, RZ ;  /* 0x000000ff00007202 */ /* 0x000fe20000000f00 */
[----:B------:R-:W-:Y:S05]  /*3f20*/  @!P0 BRA `(.L_x_6259) ;  /* 0x00000d3000008947 */ /* 0x000fea0003800000 */
[----:B------:R-:W-:Y:S01]  /*3f30*/  HFMA2.MMA R4, -RZ, RZ, 0, 0 ;  /* 0x00000000ff047435 */ /* 0x000fe200000001ff */
[----:B------:R-:W-:Y:S01]  /*3f40*/  IMAD.MOV.U32 R5, RZ, RZ, R3 ;  /* 0x000000ffff057224 */ /* 0x000fe200078e0003 */
[----:B------:R-:W-:-:S04]  /*3f50*/  MOV R8, c[0x0][0x1c0] ;  /* 0x0000700000087a02 */ /* 0x000fc80000000f00 */
[----:B------:R-:W-:-:S04]  /*3f60*/  ISETP.NE.AND P1, PT, R8, 0x1, PT ;  /* 0x000000010800780c */ /* 0x000fc80003f25270 */
[----:B------:R-:W-:-:S05]  /*3f70*/  IMAD.HI.U32 R4, R3, c[0x0][0x1c8], R4 ;  /* 0x0000720003047a27 */ /* 0x000fca00078e0004 */
[----:B-1----:R-:W-:-:S05]  /*3f80*/  SHF.R.U32.HI R7, RZ, c[0x0][0x1cc], R4 ;  /* 0x00007300ff077a19 */ /* 0x002fca0000011604 */
        /* <DEDUP_REMOVED lines=205> */
.L_x_6259:
[----:B------:R-:W-:-:S04]  /*4c60*/  LOP3.LUT R61, R4, 0xffffffc0, RZ, 0xc0, !PT ;  /* 0xffffffc0043d7812 */ /* 0x000fc800078ec0ff */
[----:B------:R-:W-:-:S04]  /*4c70*/  IADD3 R60, P1, R18, R61, RZ ;  /* 0x0000003d123c7210 */ /* 0x000fc80007f3e0ff */
[----:B------:R-:W-:-:S05]  /*4c80*/  IADD3.X R61, RZ, R19, RZ, P1, !PT ;  /* 0x00000013ff3d7210 */ /* 0x000fca0000ffe4ff */
[----:B------:R0:W5:Y:S04]  /*4c90*/  LDG.E.128 R24, [R60.64] ;  /* 0x000000243c187981 */ /* 0x000168000c1e1d00 */
[----:B------:R0:W5:Y:S04]  /*4ca0*/  LDG.E.128 R12, [R60.64+0x10] ;  /* 0x000010243c0c7981 */ /* 0x000168000c1e1d00 */
[----:B------:R0:W5:Y:S04]  /*4cb0*/  LDG.E.128 R8, [R60.64+0x20] ;  /* 0x000020243c087981 */ /* 0x000168000c1e1d00 */
[----:B-1----:R0:W5:Y:S01]  /*4cc0*/  LDG.E.128 R4, [R60.64+0x30] ;  /* 0x000030243c047981 */ /* 0x002162000c1e1d00 */
[----:B------:R-:W-:Y:S01]  /*4cd0*/  IADD3 R3, R3, c[0x0][0x18c], RZ ;  /* 0x0000630003037a10 */ /* 0x000fe20007ffe0ff */
[----:B------:R-:W-:Y:S05]  /*4ce0*/  @!P0 BRA `(.L_x_6260) ;  /* 0x00000de000008947 */ /* 0x000fea0003800000 */
[----:B0-----:R-:W-:Y:S01]  /*4cf0*/  MOV R61, R3 ;  /* 0x00000003003d7202 */ /* 0x001fe20000000f00 */
[----:B------:R-:W-:-:S02]  /*4d00*/  IMAD.MOV.U32 R60, RZ, RZ, RZ ;  /* 0x000000ffff3c7224 */ /* 0x000fc400078e00ff */
        /* <DEDUP_REMOVED lines=220> */
.L_x_6260:
[----:B------:R-:W-:-:S04]  /*5ad0*/  LOP3.LUT R127, R0, 0xffffffc0, RZ, 0xc0, !PT ;  /* 0xffffffc0007f7812 */ /* 0x000fc800078ec0ff */
[----:B------:R-:W-:-:S04]  /*5ae0*/  IADD3 R126, P1, R18, R127, RZ ;  /* 0x0000007f127e7210 */ /* 0x000fc80007f3e0ff */
[----:B------:R-:W-:-:S05]  /*5af0*/  IADD3.X R127, RZ, R19, RZ, P1, !PT ;  /* 0x00000013ff7f7210 */ /* 0x000fca0000ffe4ff */
[----:B0-----:R-:W2:Y:S04]  /*5b00*/  LDG.E.128 R60, [R126.64] ;  /* 0x000000247e3c7981 */ /* 0x001ea8000c1e1d00 */
[----:B------:R-:W3:Y:S04]  /*5b10*/  LDG.E.128 R68, [R126.64+0x10] ;  /* 0x000010247e447981 */ /* 0x000ee8000c1e1d00 */
[----:B------:R-:W4:Y:S04]  /*5b20*/  LDG.E.128 R72, [R126.64+0x20] ;  /* 0x000020247e487981 */ /* 0x000f28000c1e1d00 */
[----:B------:R-:W4:Y:S01]  /*5b30*/  LDG.E.128 R64, [R126.64+0x30] ;  /* 0x000030247e407981 */ /* 0x000f22000c1e1d00 */
[----:B------:R-:W-:Y:S01]  /*5b40*/  IADD3 R3, R3, c[0x0][0x18c], RZ ;  /* 0x0000630003037a10 */ /* 0x000fe20007ffe0ff */
[----:B------:R-:W-:Y:S01]  /*5b50*/  IMAD.MOV.U32 R0, RZ, RZ, c[0x0][0x18c] ;  /* 0x00006300ff007624 */ /* 0x000fe200078e00ff */
[----:B-----5:R0:W1:-:S03]  /*5b60*/  DADD R78, R56, R78 ;  /* 0x00000000384e7229 */ /* 0x020046000000004e */
[----:B------:R-:W-:Y:S01]  /*5b70*/  IMAD R0, R0, 0x3, R3 ;  /* 0x0000000300007824 */ /* 0x000fe200078e0203 */
[----:B------:R0:W0:-:S04]  /*5b80*/  DADD R80, R58, R80 ;  /* 0x000000003a507229 */ /* 0x0000080000000050 */
        /* <DEDUP_REMOVED lines=26> */
[----:B------:R2:W0:-:S04]  /*5d30*/  DADD R130, R70, R130 ;  /* 0x0000000046827229 */ /* 0x0004080000000082 */
[----:B----4-:R2:W4:-:S04]  /*5d40*/  DADD R132, R72, R132 ;  /* 0x0000000048847229 */ /* 0x0105080000000084 */
[----:B------:R2:W0:-:S04]  /*5d50*/  DADD R134, R74, R134 ;  /* 0x000000004a867229 */ /* 0x0004080000000086 */
[----:B------:R2:W0:-:S04]  /*5d60*/  DADD R138, R64, R138 ;  /* 0x00000000408a7229 */ /* 0x000408000000008a */
[----:B------:R2:W0:Y:S01]  /*5d70*/  DADD R136, R66, R136 ;  /* 0x0000000042887229 */ /* 0x0004220000000088 */
[----:B-1-34-:R-:W-:Y:S01]  /*5d80*/  @P1 CALL.REL.NOINC `(.L_x_6261) ;  /* 0x0000001000001944 */ /* 0x01afe20003c00000 */
[----:B------:R-:W-:Y:S05]  /*5d90*/  BRA `(.L_x_6262) ;  /* 0xffffc50000007947 */ /* 0x000fea000383ffff */
.L_x_6261:
[----:B------:R-:W-:Y:S05]  /*5da0*/  BSYNC B1 ;  /* 0x0000000000017941 */ /* 0x000fea0003800000 */
.L_x_6256:
[----:B------:R-:W-:Y:S05]  /*5db0*/  BSYNC B0 ;  /* 0x0000000000007941 */ /* 0x000fea0003800000 */
.L_x_6255:
        /* <DEDUP_REMOVED lines=205> */
.L_x_6265:
[----:B------:R-:W-:-:S04]  /*6a90*/  LOP3.LUT R141, R0, 0xffffffc0, RZ, 0xc0, !PT ;  /* 0xffffffc0008d7812 */ /* 0x000fc800078ec0ff */
[----:B------:R-:W-:-:S05]  /*6aa0*/  IADD3 R140, P2, R18, R141, RZ ;  /* 0x0000008d128c7210 */ /* 0x000fca0007f5e0ff */
[----:B------:R-:W-:-:S05]  /*6ab0*/  IMAD.X R141, RZ, RZ, R19, P2 ;  /* 0x000000ffff8d7224 */ /* 0x000fca00010e0613 */
[----:B0-----:R0:W5:Y:S04]  /*6ac0*/  LDG.E.128 R56, [R140.64] ;  /* 0x000000248c387981 */ /* 0x001168000c1e1d00 */
        /* <DEDUP_REMOVED lines=206> */
.L_x_6266:
        /* <DEDUP_REMOVED lines=210> */
.L_x_6267:
        /* <DEDUP_REMOVED lines=210> */
.L_x_6268:
[----:B--2---:R-:W-:-:S04]  /*91f0*/  LOP3.LUT R61, R0, 0xffffffc0, RZ, 0xc0, !PT ;  /* 0xffffffc0003d7812 */ /* 0x004fc800078ec0ff */
[----:B------:R-:W-:-:S04]  /*9200*/  IADD3 R18, P1, R18, R61, RZ ;  /* 0x0000003d12127210 */ /* 0x000fc80007f3e0ff */
[----:B------:R-:W-:-:S05]  /*9210*/  IADD3.X R19, RZ, R19, RZ, P1, !PT ;  /* 0x00000013ff137210 */ /* 0x000fca0000ffe4ff */
[----:B------:R0:W5:Y:S04]  /*9220*/  LDG.E.128 R60, [R18.64] ;  /* 0x00000024123c7981 */ /* 0x000168000c1e1d00 */
[----:B------:R0:W5:Y:S04]  /*9230*/  LDG.E.128 R68, [R18.64+0x10] ;  /* 0x0000102412447981 */ /* 0x000168000c1e1d00 */
[----:B------:R0:W5:Y:S04]  /*9240*/  LDG.E.128 R72, [R18.64+0x20] ;  /* 0x0000202412487981 */ /* 0x000168000c1e1d00 */
[----:B------:R0:W5:Y:S02]  /*9250*/  LDG.E.128 R64, [R18.64+0x30] ;  /* 0x0000302412407981 */ /* 0x000164000c1e1d00 */
.L_x_6264:
[----:B0-----:R-:W-:Y:S05]  /*9260*/  BSYNC B0 ;  /* 0x0000000000007941 */ /* 0x001fea0003800000 */
.L_x_6263:
        /* <DEDUP_REMOVED lines=8> */
[----:B------:R0:W0:-:S04]  /*92f0*/  DADD R86, R86, R48 ;  /* 0x0000000056567229 */ /* 0x0000080000000030 */
[----:B------:R0:W0:-:S04]  /*9300*/  DADD R88, R88, R50 ;  /* 0x0000000058587229 */ /* 0x0000080000000032 */
[----:B------:R0:W0:-:S04]  /*9310*/  DADD R90, R90, R44 ;  /* 0x000000005a5a7229 */ /* 0x000008000000002c */
[----:B------:R0:W0:Y:S01]  /*9320*/  DADD R92, R92, R46 ;  /* 0x000000005c5c7229 */ /* 0x000022000000002e */
[----:B------:R-:W-:Y:S05]  /*9330*/  @P0 BRA `(.L_x_6270) ;  /* 0x000001d000000947 */ /* 0x000fea0003800000 */
[----:B-1234-:R-:W-:Y:S01]  /*9340*/  IADD3 R0, R0, c[0x0][0x18c], RZ ;  /* 0x0000630000007a10 */ /* 0x01efe20007ffe0ff */
[----:B------:R1:W2:-:S03]  /*9350*/  DADD R94, R94, R40 ;  /* 0x000000005e5e7229 */ /* 0x0002860000000028 */
[----:B------:R-:W-:Y:S01]  /*9360*/  ISETP.GE.U32.AND P0, PT, R0, c[0x0][0x184], PT ;  /* 0x0000610000007a0c */ /* 0x000fe20003f06070 */
[----:B------:R1:W3:-:S04]  /*9370*/  DADD R96, R96, R42 ;  /* 0x0000000060607229 */ /* 0x0002c8000000002a */
[----:B------:R1:W4:-:S04]  /*9380*/  DADD R98, R98, R36 ;  /* 0x0000000062627229 */ /* 0x0003080000000024 */
[----:B------:R1:W0:-:S04]  /*9390*/  DADD R100, R100, R38 ;  /* 0x0000000064647229 */ /* 0x0002080000000026 */
[----:B------:R1:W0:-:S04]  /*93a0*/  DADD R102, R102, R32 ;  /* 0x0000000066667229 */ /* 0x0002080000000020 */
[----:B------:R1:W0:-:S04]  /*93b0*/  DADD R104, R104, R34 ;  /* 0x0000000068687229 */ /* 0x0002080000000022 */
[----:B------:R1:W0:-:S04]  /*93c0*/  DADD R106, R106, R28 ;  /* 0x000000006a6a7229 */ /* 0x000208000000001c */
[----:B------:R1:W0:Y:S01]  /*93d0*/  DADD R108, R108, R30 ;  /* 0x000000006c6c7229 */ /* 0x000222000000001e */
[----:B------:R-:W-:Y:S05]  /*93e0*/  @P0 BRA `(.L_x_6270) ;  /* 0x0000012000000947 */ /* 0x000fea0003800000 */
[----:B--234-:R-:W-:Y:S01]  /*93f0*/  IADD3 R0, R0, c[0x0][0x18c], RZ ;  /* 0x0000630000007a10 */ /* 0x01cfe20007ffe0ff */
[----:B------:R2:W3:-:S03]  /*9400*/  DADD R110, R110, R24 ;  /* 0x000000006e6e7229 */ /* 0x0004c60000000018 */
[----:B------:R-:W-:Y:S01]  /*9410*/  ISETP.GE.U32.AND P0, PT, R0, c[0x0][0x184], PT ;  /* 0x0000610000007a0c */ /* 0x000fe20003f06070 */
[----:B------:R2:W4:-:S04]  /*9420*/  DADD R112, R112, R26 ;  /* 0x0000000070707229 */ /* 0x000508000000001a */
[----:B------:R2:W1:-:S04]  /*9430*/  DADD R114, R114, R12 ;  /* 0x0000000072727229 */ /* 0x000448000000000c */
[----:B------:R2:W0:-:S04]  /*9440*/  DADD R116, R116, R14 ;  /* 0x0000000074747229 */ /* 0x000408000000000e */
[----:B------:R2:W0:-:S04]  /*9450*/  DADD R118, R118, R8 ;  /* 0x0000000076767229 */ /* 0x0004080000000008 */
[----:B------:R2:W0:-:S04]  /*9460*/  DADD R120, R120, R10 ;  /* 0x0000000078787229 */ /* 0x000408000000000a */
[----:B------:R2:W0:-:S04]  /*9470*/  DADD R122, R122, R4 ;  /* 0x000000007a7a7229 */ /* 0x0004080000000004 */
[----:B------:R2:W0:-:S04]  /*9480*/  DADD R124, R124, R6 ;  /* 0x000000007c7c7229 */ /* 0x0004080000000006 */
[----:B------:R2:W0:-:S04]  /*9490*/  @!P0 DADD R20, R20, R60 ;  /* 0x0000000014148229 */ /* 0x000408000000003c */
[----:B------:R2:W0:-:S04]  /*94a0*/  @!P0 DADD R76, R76, R62 ;  /* 0x000000004c4c8229 */ /* 0x000408000000003e */
[----:B------:R2:W0:-:S04]  /*94b0*/  @!P0 DADD R128, R128, R68 ;  /* 0x0000000080808229 */ /* 0x0004080000000044 */
[----:B------:R2:W0:-:S04]  /*94c0*/  @!P0 DADD R130, R130, R70 ;  /* 0x0000000082828229 */ /* 0x0004080000000046 */
[----:B------:R2:W0:-:S04]  /*94d0*/  @!P0 DADD R132, R132, R72 ;  /* 0x0000000084848229 */ /* 0x0004080000000048 */
[----:B------:R2:W0:-:S04]  /*94e0*/  @!P0 DADD R134, R134, R74 ;  /* 0x0000000086868229 */ /* 0x000408000000004a */
[----:B------:R2:W0:-:S04]  /*94f0*/  @!P0 DADD R138, R138, R64 ;  /* 0x000000008a8a8229 */ /* 0x0004080000000040 */
[----:B------:R2:W0:-:S06]  /*9500*/  @!P0 DADD R136, R136, R66 ;  /* 0x0000000088888229 */ /* 0x00040c0000000042 */
.L_x_6270:
[----:B-1234-:R-:W-:Y:S05]  /*9510*/  BSYNC B0 ;  /* 0x0000000000007941 */ /* 0x01efea0003800000 */
.L_x_6269:
[----:B------:R-:W1:-:S04]  /*9520*/  DADD R78, R94, R78 ;  /* 0x000000005e4e7229 */ /* 0x000e48000000004e */
[----:B------:R-:W2:-:S04]  /*9530*/  DADD R80, R96, R80 ;  /* 0x0000000060507229 */ /* 0x000e880000000050 */
[----:B------:R-:W3:-:S04]  /*9540*/  DADD R82, R98, R82 ;  /* 0x0000000062527229 */ /* 0x000ec80000000052 */
[----:B0-----:R-:W0:-:S04]  /*9550*/  DADD R84, R100, R84 ;  /* 0x0000000064547229 */ /* 0x001e080000000054 */
[----:B------:R-:W4:-:S04]  /*9560*/  DADD R86, R102, R86 ;  /* 0x0000000066567229 */ /* 0x000f080000000056 */
[----:B------:R-:W-:-:S04]  /*9570*/  DADD R88, R104, R88 ;  /* 0x0000000068587229 */ /* 0x000fc80000000058 */
[----:B------:R-:W0:-:S04]  /*9580*/  DADD R90, R106, R90 ;  /* 0x000000006a5a7229 */ /* 0x000e08000000005a */
[----:B------:R-:W0:-:S04]  /*9590*/  DADD R92, R108, R92 ;  /* 0x000000006c5c7229 */ /* 0x000e08000000005c */
[----:B-1----:R-:W-:-:S04]  /*95a0*/  DADD R78, R78, R110 ;  /* 0x000000004e4e7229 */ /* 0x002fc8000000006e */
[----:B--2---:R-:W-:-:S04]  /*95b0*/  DADD R80, R80, R112 ;  /* 0x0000000050507229 */ /* 0x004fc80000000070 */
[----:B---3--:R-:W-:-:S04]  /*95c0*/  DADD R82, R82, R114 ;  /* 0x0000000052527229 */ /* 0x008fc80000000072 */
[----:B0-----:R-:W-:-:S04]  /*95d0*/  DADD R84, R84, R116 ;  /* 0x0000000054547229 */ /* 0x001fc80000000074 */
[----:B----4-:R-:W-:-:S04]  /*95e0*/  DADD R86, R86, R118 ;  /* 0x0000000056567229 */ /* 0x010fc80000000076 */
[----:B------:R-:W-:-:S04]  /*95f0*/  DADD R90, R90, R122 ;  /* 0x000000005a5a7229 */ /* 0x000fc8000000007a */
[----:B------:R-:W0:-:S04]  /*9600*/  DADD R92, R92, R124 ;  /* 0x000000005c5c7229 */ /* 0x000e08000000007c */
[----:B------:R-:W1:-:S04]  /*9610*/  DADD R88, R88, R120 ;  /* 0x0000000058587229 */ /* 0x000e480000000078 */
[----:B0----5:R0:W2:-:S04]  /*9620*/  DADD R26, R92, R136 ;  /* 0x000000005c1a7229 */ /* 0x0210880000000088 */
[----:B------:R0:W3:-:S04]  /*9630*/  DADD R24, R90, R138 ;  /* 0x000000005a187229 */ /* 0x0000c8000000008a */
[----:B-1----:R0:W1:-:S04]  /*9640*/  DADD R134, R88, R134 ;  /* 0x0000000058867229 */ /* 0x0020480000000086 */
[----:B------:R0:W4:-:S04]  /*9650*/  DADD R132, R86, R132 ;  /* 0x0000000056847229 */ /* 0x0001080000000084 */
[----:B------:R0:W0:-:S04]  /*9660*/  DADD R130, R84, R130 ;  /* 0x0000000054827229 */ /* 0x0000080000000082 */
[----:B------:R0:W0:-:S04]  /*9670*/  DADD R128, R82, R128 ;  /* 0x0000000052807229 */ /* 0x0000080000000080 */
[----:B------:R0:W0:-:S04]  /*9680*/  DADD R126, R80, R76 ;  /* 0x00000000507e7229 */ /* 0x000008000000004c */
[----:B------:R0:W0:Y:S01]  /*9690*/  DADD R124, R78, R20 ;  /* 0x000000004e7c7229 */ /* 0x0000220000000014 */
[----:B------:R-:W-:Y:S05]  /*96a0*/  BRA `(.L_x_6238) ;  /* 0x0000298000007947 */ /* 0x000fea0003800000 */
.L_x_6254:
        /* <DEDUP_REMOVED lines=156> */
.L_x_6273:
[----:B------:R-:W-:Y:S01]  /*a070*/  IMAD R5, R4, R3, RZ ;  /* 0x0000000304057224 */ /* 0x000fe200078e02ff */
[----:B------:R-:W-:-:S04]  /*a080*/  IADD3 R3, R3, c[0x0][0x18c], RZ ;  /* 0x0000630003037a10 */ /* 0x000fc80007ffe0ff */
[----:B------:R-:W-:Y:S01]  /*a090*/  SHF.R.U32.HI R5, RZ, 0x2, R5 ;  /* 0x00000002ff057819 */ /* 0x000fe20000011605 */
[----:B------:R-:W-:Y:S01]  /*a0a0*/  IMAD R16, R4, R3, RZ ;  /* 0x0000000304107224 */ /* 0x000fe200078e02ff */
[----:B------:R-:W-:-:S03]  /*a0b0*/  IADD3 R3, R3, c[0x0][0x18c], RZ ;  /* 0x0000630003037a10 */ /* 0x000fc60007ffe0ff */
[----:B----4-:R-:W-:Y:S01]  /*a0c0*/  IMAD.WIDE.U32 R84, R5, 0x40, R18 ;  /* 0x0000004005547825 */ /* 0x010fe200078e0012 */
[----:B------:R-:W-:-:S03]  /*a0d0*/  SHF.R.U32.HI R141, RZ, 0x2, R16 ;  /* 0x00000002ff8d7819 */ /* 0x000fc60000011610 */
[C---:B------:R-:W-:Y:S01]  /*a0e0*/  IMAD R5, R4.reuse, R3, RZ ;  /* 0x0000000304057224 */ /* 0x040fe200078e02ff */
[----:B------:R-:W-:Y:S01]  /*a0f0*/  IADD3 R3, R3, c[0x0][0x18c], RZ ;  /* 0x0000630003037a10 */ /* 0x000fe20007ffe0ff */
[----:B0-----:R0:W2:Y:S04]  /*a100*/  LDG.E.128 R76, [R84.64] ;  /* 0x00000024544c7981 */ /* 0x0010a8000c1e1d00 */
[----:B------:R-:W-:Y:S01]  /*a110*/  IMAD R16, R4, R3, RZ ;  /* 0x0000000304107224 */ /* 0x000fe200078e02ff */
[----:B------:R-:W-:Y:S01]  /*a120*/  SHF.R.U32.HI R5, RZ, 0x2, R5 ;  /* 0x00000002ff057819 */ /* 0x000fe20000011605 */
[----:B------:R0:W3:Y:S01]  /*a130*/  LDG.E.128 R72, [R84.64+0x10] ;  /* 0x0000102454487981 */ /* 0x0000e2000c1e1d00 */
[----:B------:R-:W-:Y:S02]  /*a140*/  IMAD.WIDE.U32 R140, R141, 0x40, R18 ;  /* 0x000000408d8c7825 */ /* 0x000fe400078e0012 */
[----:B------:R-:W-:Y:S01]  /*a150*/  SHF.R.U32.HI R145, RZ, 0x2, R16 ;  /* 0x00000002ff917819 */ /* 0x000fe20000011610 */
[----:B------:R0:W4:Y:S01]  /*a160*/  LDG.E.128 R68, [R84.64+0x20] ;  /* 0x0000202454447981 */ /* 0x000122000c1e1d00 */
[----:B------:R-:W-:-:S03]  /*a170*/  IMAD.WIDE.U32 R142, R5, 0x40, R18 ;  /* 0x00000040058e7825 */ /* 0x000fc600078e0012 */
[----:B------:R0:W5:Y:S01]  /*a180*/  LDG.E.128 R64, [R84.64+0x30] ;  /* 0x0000302454407981 */ /* 0x000162000c1e1d00 */
[----:B------:R-:W-:-:S03]  /*a190*/  IMAD.WIDE.U32 R144, R145, 0x40, R18 ;  /* 0x0000004091907825 */ /* 0x000fc600078e0012 */
[----:B------:R-:W5:Y:S04]  /*a1a0*/  LDG.E.128 R60, [R140.64] ;  /* 0x000000248c3c7981 */ /* 0x000f68000c1e1d00 */
[----:B------:R-:W5:Y:S04]  /*a1b0*/  LDG.E.128 R56, [R140.64+0x10] ;  /* 0x000010248c387981 */ /* 0x000f68000c1e1d00 */
[----:B------:R-:W5:Y:S04]  /*a1c0*/  LDG.E.128 R52, [R140.64+0x20] ;  /* 0x000020248c347981 */ /* 0x000f68000c1e1d00 */
[----:B------:R-:W5:Y:S04]  /*a1d0*/  LDG.E.128 R48, [R140.64+0x30] ;  /* 0x000030248c307981 */ /* 0x000f68000c1e1d00 */
[----:B------:R-:W5:Y:S04]  /*a1e0*/  LDG.E.128 R108, [R142.64] ;  /* 0x000000248e6c7981 */ /* 0x000f68000c1e1d00 */
[----:B------:R-:W5:Y:S04]  /*a1f0*/  LDG.E.128 R80, [R142.64+0x10] ;  /* 0x000010248e507981 */ /* 0x000f68000c1e1d00 */
[----:B0-----:R-:W5:Y:S04]  /*a200*/  LDG.E.128 R84, [R142.64+0x20] ;  /* 0x000020248e547981 */ /* 0x001f68000c1e1d00 */
[----:B------:R-:W5:Y:S04]  /*a210*/  LDG.E.128 R88, [R142.64+0x30] ;  /* 0x000030248e587981 */ /* 0x000f68000c1e1d00 */
[----:B------:R-:W5:Y:S04]  /*a220*/  LDG.E.128 R92, [R144.64] ;  /* 0x00000024905c7981 */ /* 0x000f68000c1e1d00 */
[----:B------:R-:W5:Y:S04]  /*a230*/  LDG.E.128 R96, [R144.64+0x10] ;  /* 0x0000102490607981 */ /* 0x000f68000c1e1d00 */
[----:B------:R-:W5:Y:S04]  /*a240*/  LDG.E.128 R100, [R144.64+0x20] ;  /* 0x0000202490647981 */ /* 0x000f68000c1e1d00 */
[----:B------:R-:W5:Y:S01]  /*a250*/  LDG.E.128 R104, [R144.64+0x30] ;  /* 0x0000302490687981 */ /* 0x000f62000c1e1d00 */
        /* <DEDUP_REMOVED lines=37> */
.L_x_6272:
[----:B------:R-:W-:Y:S05]  /*a4b0*/  BSYNC B0 ;  /* 0x0000000000007941 */ /* 0x000fea0003800000 */
.L_x_6271:
[----:B------:R-:W-:Y:S01]  /*a4c0*/  ISETP.GE.U32.AND P1, PT, R3, c[0x0][0x184], PT ;  /* 0x0000610003007a0c */ /* 0x000fe20003f26070 */
[----:B------:R-:W-:-:S12]  /*a4d0*/  BSSY B0, `(.L_x_6274) ;  /* 0x0000026000007945 */ /* 0x000fd80003800000 */
[----:B------:R-:W-:Y:S05]  /*a4e0*/  @P1 BRA `(.L_x_6275) ;  /* 0x0000024000001947 */ /* 0x000fea0003800000 */
[----:B------:R-:W-:-:S05]  /*a4f0*/  IMAD R0, R4, R3, RZ ;  /* 0x0000000304007224 */ /* 0x000fca00078e02ff */
[----:B------:R-:W-:-:S05]  /*a500*/  SHF.R.U32.HI R141, RZ, 0x2, R0 ;  /* 0x00000002ff8d7819 */ /* 0x000fca0000011600 */
[----:B------:R-:W-:-:S05]  /*a510*/  IMAD.WIDE.U32 R140, R141, 0x40, R18 ;  /* 0x000000408d8c7825 */ /* 0x000fca00078e0012 */
[----:B0-----:R0:W5:Y:S04]  /*a520*/  LDG.E.128 R76, [R140.64] ;  /* 0x000000248c4c7981 */ /* 0x001168000c1e1d00 */
[----:B------:R0:W5:Y:S04]  /*a530*/  LDG.E.128 R72, [R140.64+0x10] ;  /* 0x000010248c487981 */ /* 0x000168000c1e1d00 */
[----:B----4-:R0:W5:Y:S04]  /*a540*/  LDG.E.128 R68, [R140.64+0x20] ;  /* 0x000020248c447981 */ /* 0x010168000c1e1d00 */
        /* <DEDUP_REMOVED lines=30> */
.L_x_6275:
[----:B0-----:R-:W-:Y:S05]  /*a730*/  BSYNC B0 ;  /* 0x0000000000007941 */ /* 0x001fea0003800000 */
.L_x_6274:
        /* <DEDUP_REMOVED lines=42> */
.L_x_6277:
[----:B-1234-:R-:W-:Y:S05]  /*a9e0*/  BSYNC B0 ;  /* 0x0000000000007941 */ /* 0x01efea0003800000 */
.L_x_6276:
        /* <DEDUP_REMOVED lines=16> */
[----:B0-----:R0:W2:-:S04]  /*aaf0*/  DADD R26, R26, R136 ;  /* 0x000000001a1a7229 */ /* 0x0010880000000088 */
        /* <DEDUP_REMOVED lines=8> */
.L_x_6253:
        /* <DEDUP_REMOVED lines=163> */
.L_x_6280:
[----:B----4-:R-:W-:Y:S02]  /*b5b0*/  SHF.R.U32.HI R85, RZ, 0x2, R0 ;  /* 0x00000002ff557819 */ /* 0x010fe40000011600 */
[----:B------:R-:W-:-:S03]  /*b5c0*/  IADD3 R0, R0, c[0x0][0x18c], RZ ;  /* 0x0000630000007a10 */ /* 0x000fc60007ffe0ff */
[----:B------:R-:W-:Y:S01]  /*b5d0*/  IMAD.WIDE.U32 R84, R85, 0x40, R18 ;  /* 0x0000004055547825 */ /* 0x000fe200078e0012 */
[----:B------:R-:W-:Y:S02]  /*b5e0*/  SHF.R.U32.HI R139, RZ, 0x2, R0 ;  /* 0x00000002ff8b7819 */ /* 0x000fe40000011600 */
[----:B------:R-:W-:Y:S02]  /*b5f0*/  IADD3 R0, R0, c[0x0][0x18c], RZ ;  /* 0x0000630000007a10 */ /* 0x000fe40007ffe0ff */
[----:B0-----:R0:W2:Y:S02]  /*b600*/  LDG.E.128 R76, [R84.64] ;  /* 0x00000024544c7981 */ /* 0x0010a4000c1e1d00 */
[----:B------:R-:W-:Y:S02]  /*b610*/  SHF.R.U32.HI R141, RZ, 0x2, R0 ;  /* 0x00000002ff8d7819 */ /* 0x000fe40000011600 */
[----:B------:R-:W-:Y:S01]  /*b620*/  IADD3 R0, R0, c[0x0][0x18c], RZ ;  /* 0x0000630000007a10 */ /* 0x000fe20007ffe0ff */
[----:B------:R0:W3:Y:S01]  /*b630*/  LDG.E.128 R72, [R84.64+0x10] ;  /* 0x0000102454487981 */ /* 0x0000e2000c1e1d00 */
[----:B------:R-:W-:-:S02]  /*b640*/  IMAD.WIDE.U32 R138, R139, 0x40, R18 ;  /* 0x000000408b8a7825 */ /* 0x000fc400078e0012 */
        /* <DEDUP_REMOVED lines=54> */
.L_x_6279:
[----:B------:R-:W-:Y:S05]  /*b9b0*/  BSYNC B0 ;  /* 0x0000000000007941 */ /* 0x000fea0003800000 */
.L_x_6278:
[----:B------:R-:W-:Y:S01]  /*b9c0*/  ISETP.GE.U32.AND P1, PT, R0, c[0x0][0x184], PT ;  /* 0x0000610000007a0c */ /* 0x000fe20003f26070 */
[----:B------:R-:W-:-:S12]  /*b9d0*/  BSSY B0, `(.L_x_6281) ;  /* 0x0000022000007945 */ /* 0x000fd80003800000 */
[----:B------:R-:W-:Y:S05]  /*b9e0*/  @P1 BRA `(.L_x_6282) ;  /* 0x0000020000001947 */ /* 0x000fea0003800000 */
        /* <DEDUP_REMOVED lines=32> */
.L_x_6282:
[----:B0-----:R-:W-:Y:S05]  /*bbf0*/  BSYNC B0 ;  /* 0x0000000000007941 */ /* 0x001fea0003800000 */
.L_x_6281:
        /* <DEDUP_REMOVED lines=42> */
.L_x_6284:
[----:B-1234-:R-:W-:Y:S05]  /*bea0*/  BSYNC B0 ;  /* 0x0000000000007941 */ /* 0x01efea0003800000 */
.L_x_6283:
[----:B0-----:R-:W0:-:S04]  /*beb0*/  DADD R24, R24, R40 ;  /* 0x0000000018187229 */ /* 0x001e080000000028 */
[----:B------:R-:W1:-:S04]  /*bec0*/  DADD R14, R14, R36 ;  /* 0x000000000e0e7229 */ /* 0x000e480000000024 */
[----:B------:R-:W2:-:S04]  /*bed0*/  DADD R12, R12, R34 ;  /* 0x000000000c0c7229 */ /* 0x000e880000000022 */
[----:B------:R-:W3:-:S04]  /*bee0*/  DADD R10, R10, R32 ;  /* 0x000000000a0a7229 */ /* 0x000ec80000000020 */
[----:B------:R-:W4:-:S04]  /*bef0*/  DADD R8, R8, R30 ;  /* 0x0000000008087229 */ /* 0x000f08000000001e */
[----:B------:R-:W0:-:S04]  /*bf00*/  DADD R6, R6, R28 ;  /* 0x0000000006067229 */ /* 0x000e08000000001c */
[----:B------:R-:W0:-:S04]  /*bf10*/  DADD R4, R4, R26 ;  /* 0x0000000004047229 */ /* 0x000e08000000001a */
[----:B------:R-:W0:-:S04]  /*bf20*/  DADD R20, R20, R38 ;  /* 0x0000000014147229 */ /* 0x000e080000000026 */
[----:B0-----:R-:W0:-:S04]  /*bf30*/  DADD R24, R24, R120 ;  /* 0x0000000018187229 */ /* 0x001e080000000078 */
[----:B-1----:R-:W1:-:S04]  /*bf40*/  DADD R14, R14, R116 ;  /* 0x000000000e0e7229 */ /* 0x002e480000000074 */
[----:B--2---:R-:W2:-:S04]  /*bf50*/  DADD R12, R12, R114 ;  /* 0x000000000c0c7229 */ /* 0x004e880000000072 */
[----:B---3--:R-:W3:-:S04]  /*bf60*/  DADD R10, R10, R112 ;  /* 0x000000000a0a7229 */ /* 0x008ec80000000070 */
[----:B----4-:R-:W4:-:S04]  /*bf70*/  DADD R8, R8, R46 ;  /* 0x0000000008087229 */ /* 0x010f08000000002e */
[----:B------:R-:W0:-:S04]  /*bf80*/  DADD R6, R6, R44 ;  /* 0x0000000006067229 */ /* 0x000e08000000002c */
[----:B------:R-:W-:-:S04]  /*bf90*/  DADD R4, R4, R42 ;  /* 0x0000000004047229 */ /* 0x000fc8000000002a */
[----:B------:R-:W0:-:S04]  /*bfa0*/  DADD R20, R20, R118 ;  /* 0x0000000014147229 */ /* 0x000e080000000076 */
[----:B0-----:R0:W0:-:S04]  /*bfb0*/  DADD R26, R24, R134 ;  /* 0x00000000181a7229 */ /* 0x0010080000000086 */
[----:B-1----:R1:W0:-:S04]  /*bfc0*/  DADD R134, R14, R132 ;  /* 0x000000000e867229 */ /* 0x0022080000000084 */
[----:B--2---:R1:W2:-:S04]  /*bfd0*/  DADD R132, R12, R130 ;  /* 0x000000000c847229 */ /* 0x0042880000000082 */
[----:B---3--:R1:W3:-:S04]  /*bfe0*/  DADD R130, R10, R128 ;  /* 0x000000000a827229 */ /* 0x0082c80000000080 */
[----:B----4-:R1:W4:-:S04]  /*bff0*/  DADD R128, R8, R126 ;  /* 0x0000000008807229 */ /* 0x010308000000007e */
[----:B------:R1:W0:-:S04]  /*c000*/  DADD R126, R6, R124 ;  /* 0x00000000067e7229 */ /* 0x000208000000007c */
[----:B------:R1:W0:-:S04]  /*c010*/  DADD R24, R20, R136 ;  /* 0x0000000014187229 */ /* 0x0002080000000088 */
[----:B------:R1:W0:-:S06]  /*c020*/  DADD R124, R4, R122 ;  /* 0x00000000047c7229 */ /* 0x00020c000000007a */
.L_x_6238:
[----:B-1234-:R-:W-:Y:S05]  /*c030*/  BSYNC B6 ;  /* 0x0000000000067941 */ /* 0x01efea0003800000 */
.L_x_6237:
[----:B------:R-:W-:-:S13]  /*c040*/  ISETP.NE.AND P0, PT, RZ, c[0x0][0x19c], PT ;  /* 0x00006700ff007a0c */ /* 0x000fda0003f05270 */
[----:B------:R-:W-:Y:S05]  /*c050*/  @!P0 BRA `(.L_x_6285) ;  /* 0x000002a000008947 */ /* 0x000fea0003800000 */
[----:B------:R-:W-:Y:S01]  /*c060*/  IMAD R0, R2, c[0x0][0x0], R17 ;  /* 0x0000000002007a24 */ /* 0x000fe200078e0211 */
[----:B------:R-:W-:Y:S02]  /*c070*/  ULDC UR4, c[0x0][0x4] ;  /* 0x0000010000047ab9 */ /* 0x000fe40000000800 */
[----:B------:R-:W-:Y:S01]  /*c080*/  USHF.R.U32.HI UR4, URZ, 0x1, UR4 ;  /* 0x000000013f047899 */ /* 0x000fe20008011604 */
[C---:B0-----:R-:W-:Y:S01]  /*c090*/  IMAD.SHL.U32 R5, R0.reuse, 0x40, RZ ;  /* 0x0000004000057824 */ /* 0x041fe200078e00ff */
[----:B------:R-:W-:-:S04]  /*c0a0*/  LEA R3, R0, 0x10, 0x6 ;  /* 0x0000001000037811 */ /* 0x000fc800078e30ff */
[----:B------:R0:W-:Y:S01]  /*c0b0*/  STS.128 [R5+0x10], R124 ;  /* 0x0000107c05007388 */ /* 0x0001e20000000c00 */
[----:B------:R-:W-:-:S03]  /*c0c0*/  ISETP.NE.AND P0, PT, RZ, UR4, PT ;  /* 0x00000004ff007c0c */ /* 0x000fc6000bf05270 */
[----:B------:R0:W-:Y:S04]  /*c0d0*/  STS.128 [R5+0x20], R128 ;  /* 0x0000208005007388 */ /* 0x0001e80000000c00 */
[----:B------:R0:W-:Y:S04]  /*c0e0*/  STS.128 [R5+0x30], R132 ;  /* 0x0000308405007388 */ /* 0x0001e80000000c00 */
[----:B------:R0:W-:Y:S02]  /*c0f0*/  STS.128 [R5+0x40], R24 ;  /* 0x0000401805007388 */ /* 0x0001e40000000c00 */
[----:B------:R-:W-:Y:S05]  /*c100*/  @!P0 BRA `(.L_x_6285) ;  /* 0x000001f000008947 */ /* 0x000fea0003800000 */
[----:B0-----:R-:W-:-:S05]  /*c110*/  MOV R5, UR4 ;  /* 0x0000000400057c02 */ /* 0x001fca0008000f00 */
.L_x_6288:
[----:B------:R-:W-:Y:S01]  /*c120*/  IMAD.IADD R0, R2, 0x1, R5 ;  /* 0x0000000102007824 */ /* 0x000fe200078e0205 */
        /* <DEDUP_REMOVED lines=11> */
[----:B------:R-:W1:Y:S04]  /*c1e0*/  LDS.128 R8, [R0+0x20] ;  /* 0x0000200000087984 */ /* 0x000e680000000c00 */
[----:B------:R-:W2:Y:S04]  /*c1f0*/  LDS.128 R12, [R0+0x30] ;  /* 0x00003000000c7984 */ /* 0x000ea80000000c00 */
[----:B------:R-:W3:Y:S01]  /*c200*/  LDS.128 R28, [R0+0x40] ;  /* 0x00004000001c7984 */ /* 0x000ee20000000c00 */
[----:B0-----:R-:W-:-:S04]  /*c210*/  DADD R124, R124, R4 ;  /* 0x000000007c7c7229 */ /* 0x001fc80000000004 */
[----:B------:R-:W0:-:S04]  /*c220*/  DADD R126, R126, R6 ;  /* 0x000000007e7e7229 */ /* 0x000e080000000006 */
[----:B-1----:R-:W-:-:S03]  /*c230*/  DADD R128, R128, R8 ;  /* 0x0000000080807229 */ /* 0x002fc60000000008 */
[----:B0-----:R0:W-:Y:S01]  /*c240*/  STS.128 [R3], R124 ;  /* 0x0000007c03007388 */ /* 0x0011e20000000c00 */
[----:B------:R-:W1:-:S04]  /*c250*/  DADD R130, R130, R10 ;  /* 0x0000000082827229 */ /* 0x000e48000000000a */
[----:B--2---:R-:W-:-:S03]  /*c260*/  DADD R132, R132, R12 ;  /* 0x0000000084847229 */ /* 0x004fc6000000000c */
[----:B-1----:R0:W-:Y:S01]  /*c270*/  STS.128 [R3+0x10], R128 ;  /* 0x0000108003007388 */ /* 0x0021e20000000c00 */
[----:B------:R-:W1:-:S04]  /*c280*/  DADD R134, R134, R14 ;  /* 0x0000000086867229 */ /* 0x000e48000000000e */
[----:B---3--:R-:W-:-:S03]  /*c290*/  DADD R24, R24, R28 ;  /* 0x0000000018187229 */ /* 0x008fc6000000001c */
[----:B-1----:R0:W-:Y:S01]  /*c2a0*/  STS.128 [R3+0x20], R132 ;  /* 0x0000208403007388 */ /* 0x0021e20000000c00 */
[----:B------:R-:W1:-:S07]  /*c2b0*/  DADD R26, R26, R30 ;  /* 0x000000001a1a7229 */ /* 0x000e4e000000001e */
[----:B-1----:R0:W-:Y:S04]  /*c2c0*/  STS.128 [R3+0x30], R24 ;  /* 0x0000301803007388 */ /* 0x0021e80000000c00 */
.L_x_6287:
[----:B------:R-:W-:Y:S05]  /*c2d0*/  BSYNC B0 ;  /* 0x0000000000007941 */ /* 0x000fea0003800000 */
.L_x_6286:
[----:B------:R-:W-:Y:S01]  /*c2e0*/  IMAD.MOV.U32 R5, RZ, RZ, R16 ;  /* 0x000000ffff057224 */ /* 0x000fe200078e0010 */
[----:B------:R-:W-:Y:S05]  /*c2f0*/  @P1 BRA `(.L_x_6288) ;  /* 0xfffffe2000001947 */ /* 0x000fea000383ffff */
.L_x_6285:
[----:B------:R-:W-:-:S13]  /*c300*/  ISETP.NE.AND P0, PT, RZ, c[0x0][0x198], PT ;  /* 0x00006600ff007a0c */ /* 0x000fda0003f05270 */
[----:B------:R-:W-:Y:S05]  /*c310*/  @!P0 BRA `(.L_x_6289) ;  /* 0x000004d000008947 */ /* 0x000fea0003800000 */
[----:B0-----:R-:W-:Y:S01]  /*c320*/  MOV R3, c[0x0][0x0] ;  /* 0x0000000000037a02 */ /* 0x001fe20000000f00 */
        /* <DEDUP_REMOVED lines=9> */
[----:B------:R0:W-:Y:S01]  /*c3c0*/  STS.128 [R5+0x10], R124 ;  /* 0x0000107c05007388 */ /* 0x0001e20000000c00 */
[----:B------:R-:W-:-:S03]  /*c3d0*/  ISETP.GE.AND P0, PT, R3, 0x20, PT ;  /* 0x000000200300780c */ /* 0x000fc60003f06270 */
[----:B------:R0:W-:Y:S04]  /*c3e0*/  STS.128 [R5+0x20], R128 ;  /* 0x0000208005007388 */ /* 0x0001e80000000c00 */
[----:B------:R0:W-:Y:S04]  /*c3f0*/  STS.128 [R5+0x30], R132 ;  /* 0x0000308405007388 */ /* 0x0001e80000000c00 */
[----:B------:R0:W-:Y:S02]  /*c400*/  STS.128 [R5+0x40], R24 ;  /* 0x0000401805007388 */ /* 0x0001e40000000c00 */
[----:B------:R-:W-:Y:S05]  /*c410*/  @!P0 BRA `(.L_x_6290) ;  /* 0x000001d000008947 */ /* 0x000fea0003800000 */
.L_x_6293:
        /* <DEDUP_REMOVED lines=24> */
.L_x_6292:
[----:B------:R-:W-:Y:S05]  /*c5a0*/  BSYNC B0 ;  /* 0x0000000000007941 */ /* 0x000fea0003800000 */
.L_x_6291:
[----:B------:R-:W-:-:S04]  /*c5b0*/  SHF.R.S32.HI R3, RZ, 0x1, R3 ;  /* 0x00000001ff037819 */ /* 0x000fc80000011403 */
[----:B------:R-:W-:-:S13]  /*c5c0*/  ISETP.GE.AND P0, PT, R3, 0x20, PT ;  /* 0x000000200300780c */ /* 0x000fda0003f06270 */
[----:B------:R-:W-:Y:S05]  /*c5d0*/  @P0 BRA `(.L_x_6293) ;  /* 0xfffffe4000000947 */ /* 0x000fea000383ffff */
[----:B------:R-:W-:-:S04]  /*c5e0*/  MOV R0, 0x20 ;  /* 0x0000002000007802 */ /* 0x000fc80000000f00 */
.L_x_6290:
[----:B------:R-:W-:Y:S01]  /*c5f0*/  ISETP.GE.AND P0, PT, R0, 0x2, PT ;  /* 0x000000020000780c */ /* 0x000fe20003f06270 */
[----:B------:R-:W-:Y:S01]  /*c600*/  WARPSYNC 0xffffffff ;  /* 0xffffffff00007948 */ /* 0x000fe20003800000 */
[----:B------:R-:W-:Y:S11]  /*c610*/  BAR.SYNC.DEFER_BLOCKING 0x0 ;  /* 0x0000000000007b1d */ /* 0x000ff60000010000 */
[----:B------:R-:W-:Y:S05]  /*c620*/  @!P0 BRA `(.L_x_6289) ;  /* 0x000001c000008947 */ /* 0x000fea0003800000 */
[----:B------:R-:W-:-:S05]  /*c630*/  IMAD.MOV.U32 R3, RZ, RZ, 0x1 ;  /* 0x00000001ff037424 */ /* 0x000fca00078e00ff */
.L_x_6294:
        /* <DEDUP_REMOVED lines=8> */
[----:B0-----:R0:W4:-:S03]  /*c6c0*/  DADD R124, R4, R124 ;  /* 0x00000000047c7229 */ /* 0x001106000000007c */
[----:B------:R-:W-:Y:S04]  /*c6d0*/  SHFL.DOWN PT, R13, R133, R3, 0x1f ;  /* 0x08001f03850d7589 */ /* 0x000fe800000e0000 */
[----:B------:R-:W0:Y:S01]  /*c6e0*/  SHFL.DOWN PT, R12, R132, R3, 0x1f ;  /* 0x08001f03840c7589 */ /* 0x000e2200000e0000 */
[----:B-1----:R1:W0:-:S03]  /*c6f0*/  DADD R126, R6, R126 ;  /* 0x00000000067e7229 */ /* 0x002206000000007e */
[----:B------:R-:W-:Y:S04]  /*c700*/  SHFL.DOWN PT, R15, R135, R3, 0x1f ;  /* 0x08001f03870f7589 */ /* 0x000fe800000e0000 */
[----:B------:R-:W1:Y:S01]  /*c710*/  SHFL.DOWN PT, R14, R134, R3, 0x1f ;  /* 0x08001f03860e7589 */ /* 0x000e6200000e0000 */
[----:B--2---:R2:W0:-:S03]  /*c720*/  DADD R128, R8, R128 ;  /* 0x0000000008807229 */ /* 0x0044060000000080 */
[----:B------:R-:W-:Y:S04]  /*c730*/  SHFL.DOWN PT, R19, R25, R3, 0x1f ;  /* 0x08001f0319137589 */ /* 0x000fe800000e0000 */
[----:B------:R-:W2:Y:S01]  /*c740*/  SHFL.DOWN PT, R18, R24, R3, 0x1f ;  /* 0x08001f0318127589 */ /* 0x000ea200000e0000 */
[----:B---3--:R3:W0:-:S03]  /*c750*/  DADD R130, R10, R130 ;  /* 0x000000000a827229 */ /* 0x0086060000000082 */
[----:B------:R-:W-:Y:S04]  /*c760*/  SHFL.DOWN PT, R21, R27, R3, 0x1f ;  /* 0x08001f031b157589 */ /* 0x000fe800000e0000 */
[----:B------:R3:W4:Y:S01]  /*c770*/  SHFL.DOWN PT, R20, R26, R3, 0x1f ;  /* 0x08001f031a147589 */ /* 0x00072200000e0000 */
[----:B0-----:R0:W0:-:S04]  /*c780*/  DADD R132, R12, R132 ;  /* 0x000000000c847229 */ /* 0x0010080000000084 */
[----:B-1----:R1:W0:Y:S01]  /*c790*/  DADD R134, R14, R134 ;  /* 0x000000000e867229 */ /* 0x0022220000000086 */
[----:B---3--:R-:W-:-:S04]  /*c7a0*/  SHF.L.U32 R3, R3, 0x1, RZ ;  /* 0x0000000103037819 */ /* 0x008fc800000006ff */
[----:B------:R-:W-:Y:S01]  /*c7b0*/  ISETP.GE.AND P0, PT, R3, R0, PT ;  /* 0x000000000300720c */ /* 0x000fe20003f06270 */
[----:B--2---:R1:W2:-:S04]  /*c7c0*/  DADD R24, R18, R24 ;  /* 0x0000000012187229 */ /* 0x0042880000000018 */
[----:B----4-:R1:W3:-:S08]  /*c7d0*/  DADD R26, R20, R26 ;  /* 0x00000000141a7229 */ /* 0x0102d0000000001a */
[----:B0123--:R-:W-:Y:S05]  /*c7e0*/  @!P0 BRA `(.L_x_6294) ;  /* 0xfffffe5000008947 */ /* 0x00ffea000383ffff */
.L_x_6289:
[----:B------:R-:W-:Y:S01]  /*c7f0*/  ISETP.NE.AND P1, PT, RZ, c[0x0][0x354], PT ;  /* 0x0000d500ff007a0c */ /* 0x000fe20003f25270 */
[----:B0-----:R-:W-:-:S12]  /*c800*/  CS2R R18, SRZ ;  /* 0x0000000000127805 */ /* 0x001fd8000001ff00 */
        /* <DEDUP_REMOVED lines=200> */
.L_x_6295:
        /* <DEDUP_REMOVED lines=202> */
.L_x_6296:
        /* <DEDUP_REMOVED lines=204> */
.L_x_6297:
        /* <DEDUP_REMOVED lines=202> */
.L_x_6298:
[----:B------:R-:W-:Y:S01]  /*fa90*/  ISETP.NE.U32.AND P0, PT, RZ, c[0x0][0x568], PT ;  /* 0x00015a00ff007a0c */ /* 0x000fe20003f05070 */
[----:B------:R-:W-:Y:S01]  /*faa0*/  CS2R R4, SRZ ;  /* 0x0000000000047805 */ /* 0x000fe2000001ff00 */
[----:B------:R-:W-:Y:S01]  /*fab0*/  ISETP.NE.AND P4, PT, RZ, c[0x0][0x1a0], PT ;  /* 0x00006800ff007a0c */ /* 0x000fe20003f85270 */
[----:B-----5:R-:W-:Y:S01]  /*fac0*/  IMAD.MOV.U32 R56, RZ, RZ, RZ ;  /* 0x000000ffff387224 */ /* 0x020fe200078e00ff */
        /* <DEDUP_REMOVED lines=213> */
.L_x_6300:
        /* <DEDUP_REMOVED lines=202> */
.L_x_6301:
[----:B------:R-:W-:Y:S01]  /*114c0*/  IADD3 R8, P0, R19, c[0x0][0x558], RZ ;  /* 0x0001560013087a10 */ /* 0x000fe20007f1e0ff */
[----:B------:R-:W-:Y:S01]  /*114d0*/  IMAD.MOV.U32 R18, RZ, RZ, RZ ;  /* 0x000000ffff127224 */ /* 0x000fe200078e00ff */
[----:B------:R-:W-:Y:S02]  /*114e0*/  MOV R16, RZ ;  /* 0x000000ff00107202 */ /* 0x000fe40000000f00 */
        /* <DEDUP_REMOVED lines=201> */
.L_x_6302:
        /* <DEDUP_REMOVED lines=202> */
.L_x_6303:
        /* <DEDUP_REMOVED lines=11> */
.L_x_6305:
[----:B------:R-:W-:Y:S05]  /*12ed0*/  BSYNC B0 ;  /* 0x0000000000007941 */ /* 0x000fea0003800000 */
.L_x_6304:
        /* <DEDUP_REMOVED lines=11> */
[----:B------:R0:W-:Y:S04]  /*12f90*/  STG.E.128 [R12.64], R124 ;  /* 0x0000007c0c007986 */ /* 0x0001e8000c101d24 */
[----:B------:R0:W-:Y:S04]  /*12fa0*/  STG.E.128 [R12.64+0x10], R128 ;  /* 0x000010800c007986 */ /* 0x0001e8000c101d24 */
[----:B------:R0:W-:Y:S04]  /*12fb0*/  STG.E.128 [R12.64+0x20], R132 ;  /* 0x000020840c007986 */ /* 0x0001e8000c101d24 */
[----:B------:R0:W-:Y:S02]  /*12fc0*/  STG.E.128 [R12.64+0x30], R24 ;  /* 0x000030180c007986 */ /* 0x0001e4000c101d24 */
.L_x_6307:
[----:B------:R-:W-:Y:S05]  /*12fd0*/  BSYNC B0 ;  /* 0x0000000000007941 */ /* 0x000fea0003800000 */
.L_x_6306:
        /* <DEDUP_REMOVED lines=14> */
[----:B0-----:R-:W-:Y:S01]  /*130c0*/  MOV R13, 0x4 ;  /* 0x00000004000d7802 */ /* 0x001fe20000000f00 */
[----:B------:R-:W1:Y:S04]  /*130d0*/  FLO.U32 R14, UR4 ;  /* 0x00000004000e7d00 */ /* 0x000e6800080e0000 */
[----:B------:R-:W-:-:S04]  /*130e0*/  IMAD.WIDE.U32 R12, R0, R13, c[0x0][0x578] ;  /* 0x00015e00000c7625 */ /* 0x000fc800078e000d */
        /* <DEDUP_REMOVED lines=14> */
.L_x_6309:
[----:B------:R-:W-:Y:S05]  /*131d0*/  BSYNC B0 ;  /* 0x0000000000007941 */ /* 0x000fea0003800000 */
.L_x_6308:
[----:B------:R-:W-:Y:S01]  /*131e0*/  BAR.SYNC.DEFER_BLOCKING 0x0 ;  /* 0x0000000000007b1d */ /* 0x000fe20000010000 */
[----:B0-----:R-:W-:-:S05]  /*131f0*/  IADD3 R12, P2, R16, c[0x0][0x558], RZ ;  /* 0x00015600100c7a10 */ /* 0x001fca0007f5e0ff */
[----:B------:R-:W-:Y:S01]  /*13200*/  IMAD.X R13, RZ, RZ, c[0x0][0x55c], P2 ;  /* 0x00015700ff0d7624 */ /* 0x000fe200010e06ff */
[----:B------:R-:W0:Y:S02]  /*13210*/  LDS.U8 R3, [RZ] ;  /* 0x00000000ff037984 */ /* 0x000e240000000000 */
[----:B0-----:R-:W-:-:S13]  /*13220*/  ISETP.NE.AND P0, PT, R3, RZ, PT ;  /* 0x000000ff0300720c */ /* 0x001fda0003f05270 */
[----:B------:R-:W-:Y:S05]  /*13230*/  @!P0 EXIT ;  /* 0x000000000000894d */ /* 0x000fea0003800000 */
[----:B------:R-:W-:Y:S01]  /*13240*/  ISETP.NE.AND P0, PT, RZ, c[0x0][0x198], PT ;  /* 0x00006600ff007a0c */ /* 0x000fe20003f05270 */
[----:B------:R-:W-:Y:S01]  /*13250*/  IMAD.MOV.U32 R38, RZ, RZ, c[0x0][0x178] ;  /* 0x00005e00ff267624 */ /* 0x000fe200078e00ff */
        /* <DEDUP_REMOVED lines=40> */
.L_x_6314:
[----:B------:R-:W-:Y:S01]  /*134e0*/  HFMA2.MMA R15, -RZ, RZ, 0, 3.814697265625e-06 ;  /* 0x00000040ff0f7435 */ /* 0x000fe200000001ff */
[----:B------:R-:W-:-:S09]  /*134f0*/  IMAD R14, R0, c[0x0][0x10], R3 ;  /* 0x00000400000e7a24 */ /* 0x000fd200078e0203 */
[----:B------:R-:W-:-:S05]  /*13500*/  IMAD.WIDE.U32 R14, R14, R15, c[0x0][0x570] ;  /* 0x00015c000e0e7625 */ /* 0x000fca00078e000f */
[----:B0-----:R-:W2:Y:S04]  /*13510*/  LDG.E.128 R40, [R14.64] ;  /* 0x000000240e287981 */ /* 0x001ea8000c1e1d00 */
[----:B------:R-:W3:Y:S04]  /*13520*/  LDG.E.128 R44, [R14.64+0x10] ;  /* 0x000010240e2c7981 */ /* 0x000ee8000c1e1d00 */
[----:B----4-:R-:W4:Y:S04]  /*13530*/  LDG.E.128 R48, [R14.64+0x20] ;  /* 0x000020240e307981 */ /* 0x010f28000c1e1d00 */
[----:B------:R-:W5:Y:S01]  /*13540*/  LDG.E.128 R52, [R14.64+0x30] ;  /* 0x000030240e347981 */ /* 0x000f62000c1e1d00 */
[----:B------:R-:W-:-:S04]  /*13550*/  IMAD.MOV.U32 R20, RZ, RZ, c[0x0][0x0] ;  /* 0x00000000ff147624 */ /* 0x000fc800078e00ff */
[----:B------:R-:W-:-:S05]  /*13560*/  IMAD R3, R20, c[0x0][0x4], R3 ;  /* 0x0000010014037a24 */ /* 0x000fca00078e0203 */
        /* <DEDUP_REMOVED lines=10> */
.L_x_6313:
[----:B------:R-:W-:Y:S05]  /*13610*/  BSYNC B1 ;  /* 0x0000000000017941 */ /* 0x000fea0003800000 */
.L_x_6312:
[----:B------:R-:W-:Y:S05]  /*13620*/  BRA `(.L_x_6315) ;  /* 0x000002e000007947 */ /* 0x000fea0003800000 */
.L_x_6311:
        /* <DEDUP_REMOVED lines=27> */
.L_x_6316:
[----:B------:R-:W-:Y:S01]  /*137e0*/  HFMA2.MMA R15, -RZ, RZ, 0, 3.814697265625e-06 ;  /* 0x00000040ff0f7435 */ /* 0x000fe200000001ff */
[----:B------:R-:W-:-:S04]  /*137f0*/  IMAD R14, R0, c[0x0][0x10], R3 ;  /* 0x00000400000e7a24 */ /* 0x000fc800078e0203 */
[----:B------:R-:W-:-:S05]  /*13800*/  IMAD R14, R14, c[0x0][0x0], R17 ;  /* 0x000000000e0e7a24 */ /* 0x000fca00078e0211 */
[----:B------:R-:W-:-:S05]  /*13810*/  IMAD.WIDE.U32 R14, R14, R15, c[0x0][0x570] ;  /* 0x00015c000e0e7625 */ /* 0x000fca00078e000f */
[----:B0-----:R-:W2:Y:S04]  /*13820*/  LDG.E.128 R40, [R14.64] ;  /* 0x000000240e287981 */ /* 0x001ea8000c1e1d00 */
[----:B------:R-:W3:Y:S04]  /*13830*/  LDG.E.128 R44, [R14.64+0x10] ;  /* 0x000010240e2c7981 */ /* 0x000ee8000c1e1d00 */
[----:B----4-:R-:W4:Y:S04]  /*13840*/  LDG.E.128 R48, [R14.64+0x20] ;  /* 0x000020240e307981 */ /* 0x010f28000c1e1d00 */
[----:B------:R-:W5:Y:S01]  /*13850*/  LDG.E.128 R52, [R14.64+0x30] ;  /* 0x000030240e347981 */ /* 0x000f62000c1e1d00 */
[----:B------:R-:W-:-:S04]  /*13860*/  IADD3 R3, R3, c[0x0][0x4], RZ ;  /* 0x0000010003037a10 */ /* 0x000fc80007ffe0ff */
        /* <DEDUP_REMOVED lines=10> */
.L_x_6315:
[----:B------:R-:W-:Y:S05]  /*13910*/  BSYNC B0 ;  /* 0x0000000000007941 */ /* 0x000fea0003800000 */
.L_x_6310:
[----:B------:R-:W-:Y:S01]  /*13920*/  IMAD R0, R2, c[0x0][0x0], R17 ;  /* 0x0000000002007a24 */ /* 0x000fe200078e0211 */
[----:B------:R-:W-:Y:S02]  /*13930*/  ULDC UR4, c[0x0][0x4] ;  /* 0x0000010000047ab9 */ /* 0x000fe40000000800 */
[----:B------:R-:W-:Y:S01]  /*13940*/  USHF.R.U32.HI UR4, URZ, 0x1, UR4 ;  /* 0x000000013f047899 */ /* 0x000fe20008011604 */
[C---:B------:R-:W-:Y:S01]  /*13950*/  IMAD.SHL.U32 R3, R0.reuse, 0x40, RZ ;  /* 0x0000004000037824 */ /* 0x040fe200078e00ff */
[----:B------:R-:W-:-:S04]  /*13960*/  LEA R15, R0, 0x10, 0x6 ;  /* 0x00000010000f7811 */ /* 0x000fc800078e30ff */
[----:B------:R1:W-:Y:S01]  /*13970*/  STS.128 [R3+0x10], R36 ;  /* 0x0000102403007388 */ /* 0x0003e20000000c00 */
[----:B------:R-:W-:-:S03]  /*13980*/  ISETP.NE.AND P0, PT, RZ, UR4, PT ;  /* 0x00000004ff007c0c */ /* 0x000fc6000bf05270 */
[----:B0-----:R1:W-:Y:S04]  /*13990*/  STS.128 [R3+0x20], R32 ;  /* 0x0000202003007388 */ /* 0x0013e80000000c00 */
[----:B------:R1:W-:Y:S04]  /*139a0*/  STS.128 [R3+0x30], R28 ;  /* 0x0000301c03007388 */ /* 0x0003e80000000c00 */
[----:B------:R1:W-:Y:S02]  /*139b0*/  STS.128 [R3+0x40], R24 ;  /* 0x0000401803007388 */ /* 0x0003e40000000c00 */
[----:B------:R-:W-:Y:S05]  /*139c0*/  @!P0 BRA `(.L_x_6317) ;  /* 0x000001d000008947 */ /* 0x000fea0003800000 */
[----:B-1----:R-:W-:-:S04]  /*139d0*/  MOV R3, UR4 ;  /* 0x0000000400037c02 */ /* 0x002fc80008000f00 */
.L_x_6320:
        /* <DEDUP_REMOVED lines=11> */
[----:B------:R-:W1:Y:S04]  /*13a90*/  LDS.128 R44, [R0+0x20] ;  /* 0x00002000002c7984 */ /* 0x000e680000000c00 */
[----:B----4-:R-:W2:Y:S04]  /*13aa0*/  LDS.128 R48, [R0+0x30] ;  /* 0x0000300000307984 */ /* 0x010ea80000000c00 */
        /* <DEDUP_REMOVED lines=13> */
.L_x_6319:
[----:B------:R-:W-:Y:S05]  /*13b80*/  BSYNC B0 ;  /* 0x0000000000007941 */ /* 0x000fea0003800000 */
.L_x_6318:
[----:B------:R-:W-:Y:S05]  /*13b90*/  @P2 BRA `(.L_x_6320) ;  /* 0xfffffe4000002947 */ /* 0x000fea000383ffff */
.L_x_6317:
        /* <DEDUP_REMOVED lines=11> */
[----:B------:R-:W-:Y:S01]  /*13c50*/  ISETP.GE.AND P0, PT, R2, 0x20, PT ;  /* 0x000000200200780c */ /* 0x000fe20003f06270 */
[----:B------:R2:W-:Y:S04]  /*13c60*/  STS.128 [R15+0x20], R28 ;  /* 0x0000201c0f007388 */ /* 0x0005e80000000c00 */
[----:B------:R2:W-:Y:S08]  /*13c70*/  STS.128 [R15+0x30], R24 ;  /* 0x000030180f007388 */ /* 0x0005f00000000c00 */
[----:B------:R-:W-:Y:S05]  /*13c80*/  @!P0 BRA `(.L_x_6322) ;  /* 0x000001d000008947 */ /* 0x000fea0003800000 */
[----:B------:R-:W-:-:S04]  /*13c90*/  MOV R0, R2 ;  /* 0x0000000200007202 */ /* 0x000fc80000000f00 */
.L_x_6325:
[----:B------:R-:W-:Y:S01]  /*13ca0*/  IADD3 R2, R17, R0, RZ ;  /* 0x0000000011027210 */ /* 0x000fe20007ffe0ff */
[----:B------:R-:W-:Y:S03]  /*13cb0*/  BAR.SYNC.DEFER_BLOCKING 0x0 ;  /* 0x0000000000007b1d */ /* 0x000fe60000010000 */
[----:B------:R-:W-:-:S03]  /*13cc0*/  ISETP.GE.U32.AND P0, PT, R2, c[0x0][0x0], PT ;  /* 0x0000000002007a0c */ /* 0x000fc60003f06070 */
[----:B------:R-:W-:Y:S01]  /*13cd0*/  BSSY B0, `(.L_x_6323) ;  /* 0x0000014000007945 */ /* 0x000fe20003800000 */
[----:B------:R-:W-:-:S13]  /*13ce0*/  ISETP.GE.U32.OR P0, PT, R17, R0, P0 ;  /* 0x000000001100720c */ /* 0x000fda0000706470 */
[----:B01--4-:R-:W-:Y:S05]  /*13cf0*/  @P0 BRA `(.L_x_6324) ;  /* 0x0000011000000947 */ /* 0x013fea0003800000 */
[----:B------:R-:W-:-:S05]  /*13d00*/  IMAD R2, R0, 0x40, R15 ;  /* 0x0000004000027824 */ /* 0x000fca00078e020f */
[----:B------:R-:W3:Y:S04]  /*13d10*/  LDS.128 R40, [R2] ;  /* 0x0000000002287984 */ /* 0x000ee80000000c00 */
[----:B------:R-:W5:Y:S04]  /*13d20*/  LDS.128 R44, [R2+0x10] ;  /* 0x00001000022c7984 */ /* 0x000f680000000c00 */
[----:B----4-:R-:W4:Y:S04]  /*13d30*/  LDS.128 R48, [R2+0x20] ;  /* 0x0000200002307984 */ /* 0x010f280000000c00 */
[----:B------:R-:W0:Y:S02]  /*13d40*/  LDS.128 R52, [R2+0x30] ;  /* 0x0000300002347984 */ /* 0x000e240000000c00 */
[----:B0123--:R-:W-:-:S04]  /*13d50*/  DADD R36, R36, R40 ;  /* 0x0000000024247229 */ /* 0x00ffc80000000028 */
[----:B------:R-:W0:-:S04]  /*13d60*/  DADD R38, R38, R42 ;  /* 0x0000000026267229 */ /* 0x000e08000000002a */
[----:B-----5:R-:W-:-:S03]  /*13d70*/  DADD R32, R32, R44 ;  /* 0x0000000020207229 */ /* 0x020fc6000000002c */
[----:B0-----:R0:W-:Y:S01]  /*13d80*/  STS.128 [R15], R36 ;  /* 0x000000240f007388 */ /* 0x0011e20000000c00 */
[----:B------:R-:W1:-:S04]  /*13d90*/  DADD R34, R34, R46 ;  /* 0x0000000022227229 */ /* 0x000e48000000002e */
[----:B----4-:R-:W-:-:S03]  /*13da0*/  DADD R28, R28, R48 ;  /* 0x000000001c1c7229 */ /* 0x010fc60000000030 */
[----:B-1----:R0:W-:Y:S01]  /*13db0*/  STS.128 [R15+0x10], R32 ;  /* 0x000010200f007388 */ /* 0x0021e20000000c00 */
[----:B------:R-:W1:-:S04]  /*13dc0*/  DADD R30, R30, R50 ;  /* 0x000000001e1e7229 */ /* 0x000e480000000032 */
[----:B------:R-:W-:-:S03]  /*13dd0*/  DADD R24, R24, R52 ;  /* 0x0000000018187229 */ /* 0x000fc60000000034 */
[----:B-1----:R0:W-:Y:S01]  /*13de0*/  STS.128 [R15+0x20], R28 ;  /* 0x0000201c0f007388 */ /* 0x0021e20000000c00 */
[----:B------:R-:W1:-:S07]  /*13df0*/  DADD R26, R26, R54 ;  /* 0x000000001a1a7229 */ /* 0x000e4e0000000036 */
[----:B-1----:R0:W-:Y:S04]  /*13e00*/  STS.128 [R15+0x30], R24 ;  /* 0x000030180f007388 */ /* 0x0021e80000000c00 */
.L_x_6324:
[----:B------:R-:W-:Y:S05]  /*13e10*/  BSYNC B0 ;  /* 0x0000000000007941 */ /* 0x000fea0003800000 */
.L_x_6323:
[----:B------:R-:W-:-:S04]  /*13e20*/  SHF.R.S32.HI R0, RZ, 0x1, R0 ;  /* 0x00000001ff007819 */ /* 0x000fc80000011400 */
[----:B------:R-:W-:-:S13]  /*13e30*/  ISETP.GE.AND P0, PT, R0, 0x20, PT ;  /* 0x000000200000780c */ /* 0x000fda0003f06270 */
[----:B------:R-:W-:Y:S05]  /*13e40*/  @P0 BRA `(.L_x_6325) ;  /* 0xfffffe5000000947 */ /* 0x000fea000383ffff */
[----:B------:R-:W-:-:S03]  /*13e50*/  MOV R0, 0x20 ;  /* 0x0000002000007802 */ /* 0x000fc60000000f00 */
.L_x_6322:
[----:B------:R-:W-:Y:S01]  /*13e60*/  BAR.SYNC.DEFER_BLOCKING 0x0 ;  /* 0x0000000000007b1d */ /* 0x000fe20000010000 */
[----:B------:R-:W-:-:S13]  /*13e70*/  ISETP.GE.AND P0, PT, R0, 0x2, PT ;  /* 0x000000020000780c */ /* 0x000fda0003f06270 */
[----:B------:R-:W-:Y:S05]  /*13e80*/  @!P0 BRA `(.L_x_6321) ;  /* 0x000001c000008947 */ /* 0x000fea0003800000 */
[----:B------:R-:W-:-:S07]  /*13e90*/  HFMA2.MMA R17, -RZ, RZ, 0, 5.9604644775390625e-08 ;  /* 0x00000001ff117435 */ /* 0x000fce00000001ff */
.L_x_6326:
[----:B-1----:R-:W-:Y:S04]  /*13ea0*/  SHFL.DOWN PT, R3, R37, R17, 0x1f ;  /* 0x08001f1125037589 */ /* 0x002fe800000e0000 */
[----:B------:R-:W1:Y:S04]  /*13eb0*/  SHFL.DOWN PT, R2, R36, R17, 0x1f ;  /* 0x08001f1124027589 */ /* 0x000e6800000e0000 */
[----:B0-2---:R-:W-:Y:S04]  /*13ec0*/  SHFL.DOWN PT, R15, R39, R17, 0x1f ;  /* 0x08001f11270f7589 */ /* 0x005fe800000e0000 */
[----:B------:R-:W0:Y:S04]  /*13ed0*/  SHFL.DOWN PT, R14, R38, R17, 0x1f ;  /* 0x08001f11260e7589 */ /* 0x000e2800000e0000 */
[----:B------:R-:W-:Y:S04]  /*13ee0*/  SHFL.DOWN PT, R21, R33, R17, 0x1f ;  /* 0x08001f1121157589 */ /* 0x000fe800000e0000 */
[----:B------:R-:W2:Y:S04]  /*13ef0*/  SHFL.DOWN PT, R20, R32, R17, 0x1f ;  /* 0x08001f1120147589 */ /* 0x000ea800000e0000 */
[----:B------:R-:W-:Y:S04]  /*13f00*/  SHFL.DOWN PT, R41, R35, R17, 0x1f ;  /* 0x08001f1123297589 */ /* 0x000fe800000e0000 */
[----:B------:R-:W3:Y:S01]  /*13f10*/  SHFL.DOWN PT, R40, R34, R17, 0x1f ;  /* 0x08001f1122287589 */ /* 0x000ee200000e0000 */
[----:B-1----:R1:W4:-:S03]  /*13f20*/  DADD R36, R2, R36 ;  /* 0x0000000002247229 */ /* 0x0023060000000024 */
[----:B------:R-:W-:Y:S04]  /*13f30*/  SHFL.DOWN PT, R43, R29, R17, 0x1f ;  /* 0x08001f111d2b7589 */ /* 0x000fe800000e0000 */
[----:B------:R-:W5:Y:S01]  /*13f40*/  SHFL.DOWN PT, R42, R28, R17, 0x1f ;  /* 0x08001f111c2a7589 */ /* 0x000f6200000e0000 */
[----:B0-----:R1:W0:-:S03]  /*13f50*/  DADD R38, R14, R38 ;  /* 0x000000000e267229 */ /* 0x0012060000000026 */
[----:B------:R-:W-:Y:S04]  /*13f60*/  SHFL.DOWN PT, R45, R31, R17, 0x1f ;  /* 0x08001f111f2d7589 */ /* 0x000fe800000e0000 */
[----:B------:R-:W0:Y:S01]  /*13f70*/  SHFL.DOWN PT, R44, R30, R17, 0x1f ;  /* 0x08001f111e2c7589 */ /* 0x000e2200000e0000 */
[----:B--2---:R1:W2:-:S03]  /*13f80*/  DADD R32, R20, R32 ;  /* 0x0000000014207229 */ /* 0x0042860000000020 */
[----:B------:R-:W-:Y:S04]  /*13f90*/  SHFL.DOWN PT, R47, R25, R17, 0x1f ;  /* 0x08001f11192f7589 */ /* 0x000fe800000e0000 */
[----:B------:R-:W1:Y:S01]  /*13fa0*/  SHFL.DOWN PT, R46, R24, R17, 0x1f ;  /* 0x08001f11182e7589 */ /* 0x000e6200000e0000 */
[----:B---3--:R3:W0:-:S03]  /*13fb0*/  DADD R34, R40, R34 ;  /* 0x0000000028227229 */ /* 0x0086060000000022 */
[----:B----4-:R-:W-:Y:S04]  /*13fc0*/  SHFL.DOWN PT, R49, R27, R17, 0x1f ;  /* 0x08001f111b317589 */ /* 0x010fe800000e0000 */
[----:B------:R4:W2:Y:S01]  /*13fd0*/  SHFL.DOWN PT, R48, R26, R17, 0x1f ;  /* 0x08001f111a307589 */ /* 0x0008a200000e0000 */
[----:B-----5:R3:W0:-:S04]  /*13fe0*/  DADD R28, R42, R28 ;  /* 0x000000002a1c7229 */ /* 0x020608000000001c */
[----:B0-----:R3:W0:Y:S01]  /*13ff0*/  DADD R30, R44, R30 ;  /* 0x000000002c1e7229 */ /* 0x001622000000001e */
[----:B----4-:R-:W-:-:S05]  /*14000*/  IMAD.SHL.U32 R17, R17, 0x2, RZ ;  /* 0x0000000211117824 */ /* 0x010fca00078e00ff */
[----:B------:R-:W-:Y:S01]  /*14010*/  ISETP.GE.AND P0, PT, R17, R0, PT ;  /* 0x000000001100720c */ /* 0x000fe20003f06270 */
[----:B-1----:R3:W1:-:S04]  /*14020*/  DADD R24, R46, R24 ;  /* 0x000000002e187229 */ /* 0x0026480000000018 */
[----:B--2---:R3:W2:-:S08]  /*14030*/  DADD R26, R48, R26 ;  /* 0x00000000301a7229 */ /* 0x004690000000001a */
[----:B0123--:R-:W-:Y:S05]  /*14040*/  @!P0 BRA `(.L_x_6326) ;  /* 0xfffffe5000008947 */ /* 0x00ffea000383ffff */
.L_x_6321:
        /* <DEDUP_REMOVED lines=9> */
[----:B------:R-:W3:Y:S04]  /*140e0*/  LDG.E.128 R8, [R4.64] ;  /* 0x0000002404087981 */ /* 0x000ee8000c1e1d00 */
[----:B0-2---:R-:W2:Y:S04]  /*140f0*/  LDG.E.128 R12, [R4.64+0x10] ;  /* 0x00001024040c7981 */ /* 0x005ea8000c1e1d00 */
[----:B------:R-:W5:Y:S04]  /*14100*/  LDG.E.128 R40, [R4.64+0x20] ;  /* 0x0000202404287981 */ /* 0x000f68000c1e1d00 */
[----:B----4-:R-:W4:Y:S01]  /*14110*/  LDG.E.128 R44, [R4.64+0x30] ;  /* 0x00003024042c7981 */ /* 0x010f22000c1e1d00 */
[----:B-1-3--:R0:W1:-:S04]  /*14120*/  DADD R36, R36, R8 ;  /* 0x0000000024247229 */ /* 0x00a0480000000008 */
[----:B------:R0:W3:-:S04]  /*14130*/  DADD R38, R38, R10 ;  /* 0x0000000026267229 */ /* 0x0000c8000000000a */
[----:B--2---:R0:W2:-:S04]  /*14140*/  DADD R32, R32, R12 ;  /* 0x0000000020207229 */ /* 0x004088000000000c */
[----:B------:R0:W0:-:S04]  /*14150*/  DADD R34, R34, R14 ;  /* 0x0000000022227229 */ /* 0x000008000000000e */
[----:B-----5:R0:W0:-:S04]  /*14160*/  DADD R28, R28, R40 ;  /* 0x000000001c1c7229 */ /* 0x0200080000000028 */
[----:B------:R0:W0:-:S04]  /*14170*/  DADD R30, R30, R42 ;  /* 0x000000001e1e7229 */ /* 0x000008000000002a */
[----:B----4-:R4:W0:-:S04]  /*14180*/  DADD R24, R24, R44 ;  /* 0x0000000018187229 */ /* 0x010808000000002c */
[----:B------:R4:W0:-:S06]  /*14190*/  DADD R26, R26, R46 ;  /* 0x000000001a1a7229 */ /* 0x00080c000000002e */
.L_x_6328:
        /* <DEDUP_REMOVED lines=24> */
.L_x_6330:
[----:B------:R-:W-:Y:S02]  /*14320*/  IADD3 R22, P0, R22, c[0x0][0x558], RZ ;  /* 0x0001560016167a10 */ /* 0x000fe40007f1e0ff */
[----:B------:R-:W-:Y:S02]  /*14330*/  ISETP.NE.AND P6, PT, R17, c[0x0][0x58c], PT ;  /* 0x0001630011007a0c */ /* 0x000fe40003fc5270 */
[----:B------:R-:W-:-:S05]  /*14340*/  IADD3.X R23, RZ, c[0x0][0x55c], RZ, P0, !PT ;  /* 0x00015700ff177a10 */ /* 0x000fca00007fe4ff */
[----:B------:R1:W-:Y:S06]  /*14350*/  STG.E.128 [R22.64], R36 ;  /* 0x0000002416007986 */ /* 0x0003ec000c101d24 */
        /* <DEDUP_REMOVED lines=20> */
.L_x_6331:
[----:B------:R-:W-:Y:S02]  /*144a0*/  IADD3 R2, P0, R19, c[0x0][0x558], RZ ;  /* 0x0001560013027a10 */ /* 0x000fe40007f1e0ff */
[----:B------:R-:W-:-:S03]  /*144b0*/  ISETP.NE.AND P6, PT, R17, c[0x0][0x58c], PT ;  /* 0x0001630011007a0c */ /* 0x000fc60003fc5270 */
[----:B------:R-:W-:-:S05]  /*144c0*/  IMAD.X R3, RZ, RZ, c[0x0][0x55c], P0 ;  /* 0x00015700ff037624 */ /* 0x000fca00000e06ff */
[----:B0-----:R0:W-:Y:S05]  /*144d0*/  STG.E.128 [R2.64], R32 ;  /* 0x0000002002007986 */ /* 0x0011ea000c101d24 */
        /* <DEDUP_REMOVED lines=20> */
.L_x_6332:
[----:B------:R-:W-:Y:S02]  /*14620*/  IADD3 R18, P0, R18, c[0x0][0x558], RZ ;  /* 0x0001560012127a10 */ /* 0x000fe40007f1e0ff */
[----:B------:R-:W-:Y:S02]  /*14630*/  ISETP.NE.AND P6, PT, R17, c[0x0][0x58c], PT ;  /* 0x0001630011007a0c */ /* 0x000fe40003fc5270 */
[----:B------:R-:W-:-:S05]  /*14640*/  IADD3.X R19, RZ, c[0x0][0x55c], RZ, P0, !PT ;  /* 0x00015700ff137a10 */ /* 0x000fca00007fe4ff */
[----:B------:R2:W-:Y:S06]  /*14650*/  STG.E.128 [R18.64], R28 ;  /* 0x0000001c12007986 */ /* 0x0005ec000c101d24 */
        /* <DEDUP_REMOVED lines=20> */
.L_x_6333:
[----:B------:R-:W-:-:S04]  /*147a0*/  IADD3 R16, P0, R16, c[0x0][0x558], RZ ;  /* 0x0001560010107a10 */ /* 0x000fc80007f1e0ff */
[----:B------:R-:W-:-:S05]  /*147b0*/  IADD3.X R17, RZ, c[0x0][0x55c], RZ, P0, !PT ;  /* 0x00015700ff117a10 */ /* 0x000fca00007fe4ff */
[----:B------:R-:W-:Y:S01]  /*147c0*/  STG.E.128 [R16.64], R24 ;  /* 0x0000001810007986 */ /* 0x000fe2000c101d24 */
[----:B------:R-:W-:Y:S05]  /*147d0*/  EXIT ;  /* 0x000000000000794d */ /* 0x000fea0003800000 */
.L_x_6329:
[----:B------:R-:W-:Y:S04]  /*147e0*/  STG.E.128 [R4.64], R36 ;  /* 0x0000002404007986 */ /* 0x000fe8000c101d24 */
[----:B0-----:R-:W-:Y:S04]  /*147f0*/  STG.E.128 [R4.64+0x10], R32 ;  /* 0x0000102004007986 */ /* 0x001fe8000c101d24 */
[----:B------:R-:W-:Y:S04]  /*14800*/  STG.E.128 [R4.64+0x20], R28 ;  /* 0x0000201c04007986 */ /* 0x000fe8000c101d24 */
[----:B------:R-:W-:Y:S01]  /*14810*/  STG.E.128 [R4.64+0x30], R24 ;  /* 0x0000301804007986 */ /* 0x000fe2000c101d24 */
[----:B------:R-:W-:Y:S05]  /*14820*/  EXIT ;  /* 0x000000000000794d */ /* 0x000fea0003800000 */
.L_x_6327:
[----:B------:R-:W-:Y:S01]  /*14830*/  ISETP.NE.AND P0, PT, RZ, UR38, PT ;  /* 0x00000026ff007c0c */ /* 0x000fe2000bf05270 */
[----:B------:R-:W-:-:S02]  /*14840*/  ULDC.U8 UR4, c[0x0][0x589] ;  /* 0x0001624000047ab9 */ /* 0x000fc40000000000 */
[----:B------:R-:W-:-:S10]  /*14850*/  ISETP.NE.AND P1, PT, RZ, UR4, PT ;  /* 0x00000004ff007c0c */ /* 0x000fd4000bf25270 */
[----:B------:R-:W-:Y:S05]  /*14860*/  @!P0 BRA `(.L_x_6334) ;  /* 0x000000c000008947 */ /* 0x000fea0003800000 */
[----:B------:R-:W3:Y:S04]  /*14870*/  LDG.E.128 R40, [R6.64] ;  /* 0x0000002406287981 */ /* 0x000ee8000c1e1d00 */
[----:B------:R-:W5:Y:S04]  /*14880*/  LDG.E.128 R44, [R8.64] ;  /* 0x00000024082c7981 */ /* 0x000f68000c1e1d00 */
[----:B----4-:R-:W4:Y:S04]  /*14890*/  LDG.E.128 R48, [R10.64] ;  /* 0x000000240a307981 */ /* 0x010f28000c1e1d00 */
[----:B--2---:R-:W2:Y:S01]  /*148a0*/  LDG.E.128 R52, [R12.64] ;  /* 0x000000240c347981 */ /* 0x004ea2000c1e1d00 */
[----:B01-3--:R0:W1:-:S04]  /*148b0*/  DADD R36, R36, R40 ;  /* 0x0000000024247229 */ /* 0x00b0480000000028 */
[----:B------:R0:W3:-:S04]  /*148c0*/  DADD R38, R38, R42 ;  /* 0x0000000026267229 */ /* 0x0000c8000000002a */
[----:B-----5:R0:W0:-:S04]  /*148d0*/  DADD R32, R32, R44 ;  /* 0x0000000020207229 */ /* 0x020008000000002c */
[----:B------:R0:W0:-:S04]  /*148e0*/  DADD R34, R34, R46 ;  /* 0x0000000022227229 */ /* 0x000008000000002e */
[----:B----4-:R4:W0:-:S04]  /*148f0*/  DADD R28, R28, R48 ;  /* 0x000000001c1c7229 */ /* 0x0108080000000030 */
[----:B------:R4:W0:-:S04]  /*14900*/  DADD R30, R30, R50 ;  /* 0x000000001e1e7229 */ /* 0x0008080000000032 */
[----:B--2---:R4:W2:-:S04]  /*14910*/  DADD R24, R24, R52 ;  /* 0x0000000018187229 */ /* 0x0048880000000034 */
[----:B------:R4:W0:-:S06]  /*14920*/  DADD R26, R26, R54 ;  /* 0x000000001a1a7229 */ /* 0x00080c0000000036 */
.L_x_6334:
        /* <DEDUP_REMOVED lines=16> */
[----:B0-----:R-:W-:Y:S01]  /*14a30*/  LEPC R14 ;  /* 0x00000000000e734e */ /* 0x001fe20000000000 */
[----:B------:R-:W-:-:S02]  /*14a40*/  MOV R9, 0x14ab0 ;  /* 0x00014ab000097802 */ /* 0x000fc40000000f00 */
[----:B------:R-:W-:Y:S02]  /*14a50*/  MOV R20, 0x14a30 ;  /* 0x00014a3000147802 */ /* 0x000fe40000000f00 */
[----:B------:R-:W-:Y:S02]  /*14a60*/  MOV R21, 0x0 ;  /* 0x0000000000157802 */ /* 0x000fe40000000f00 */
[----:B-1----:R-:W-:Y:S02]  /*14a70*/  MOV R0, 0x0 ;  /* 0x0000000000007802 */ /* 0x002fe40000000f00 */
[----:B------:R-:W-:-:S04]  /*14a80*/  IADD3 R20, P0, P1, -R20, R9, R14 ;  /* 0x0000000914147210 */ /* 0x000fc8000791e10e */
[----:B------:R-:W-:-:S04]  /*14a90*/  IADD3.X R21, ~R0, R21, R15, P0, P1 ;  /* 0x0000001500157210 */ /* 0x000fc800007e250f */
[----:B--2-4-:R-:W-:Y:S05]  /*14aa0*/  CALL.ABS.NOINC R2 ;  /* 0x0000000002007343 */ /* 0x014fea0003c00000 */
.L_x_6336:
        /* <DEDUP_REMOVED lines=16> */
[----:B0-----:R-:W-:Y:S01]  /*14bb0*/  LEPC R14 ;  /* 0x00000000000e734e */ /* 0x001fe20000000000 */
[----:B------:R-:W-:Y:S02]  /*14bc0*/  MOV R9, 0x14c30 ;  /* 0x00014c3000097802 */ /* 0x000fe40000000f00 */
[----:B------:R-:W-:Y:S02]  /*14bd0*/  MOV R20, 0x14bb0 ;  /* 0x00014bb000147802 */ /* 0x000fe40000000f00 */
[----:B------:R-:W-:Y:S02]  /*14be0*/  MOV R21, 0x0 ;  /* 0x0000000000157802 */ /* 0x000fe40000000f00 */
[----:B--2---:R-:W-:Y:S02]  /*14bf0*/  MOV R0, 0x0 ;  /* 0x0000000000007802 */ /* 0x004fe40000000f00 */
[----:B------:R-:W-:-:S04]  /*14c00*/  IADD3 R20, P0, P1, -R20, R9, R14 ;  /* 0x0000000914147210 */ /* 0x000fc8000791e10e */
[----:B------:R-:W-:-:S04]  /*14c10*/  IADD3.X R21, ~R0, R21, R15, P0, P1 ;  /* 0x0000001500157210 */ /* 0x000fc800007e250f */
[----:B-1-34-:R-:W-:Y:S05]  /*14c20*/  CALL.ABS.NOINC R2 ;  /* 0x0000000002007343 */ /* 0x01afea0003c00000 */
.L_x_6337:
[----:B------:R-:W-:Y:S02]  /*14c30*/  IADD3 R2, P0, R19, c[0x0][0x558], RZ ;  /* 0x0001560013027a10 */ /* 0x000fe40007f1e0ff */
[----:B------:R-:W-:Y:S02]  /*14c40*/  ISETP.NE.AND P6, PT, R17, c[0x0][0x58c], PT ;  /* 0x0001630011007a0c */ /* 0x000fe40003fc5270 */
[----:B------:R-:W-:-:S05]  /*14c50*/  IADD3.X R3, RZ, c[0x0][0x55c], RZ, P0, !PT ;  /* 0x00015700ff037a10 */ /* 0x000fca00007fe4ff */
[----:B0-----:R0:W-:Y:S06]  /*14c60*/  STG.E.128 [R2.64], R32 ;  /* 0x0000002002007986 */ /* 0x0011ec000c101d24 */
        /* <DEDUP_REMOVED lines=20> */
.L_x_6338:
[----:B------:R-:W-:Y:S02]  /*14db0*/  IADD3 R18, P0, R18, c[0x0][0x558], RZ ;  /* 0x0001560012127a10 */ /* 0x000fe40007f1e0ff */
[----:B------:R-:W-:-:S03]  /*14dc0*/  ISETP.NE.AND P6, PT, R17, c[0x0][0x58c], PT ;  /* 0x0001630011007a0c */ /* 0x000fc60003fc5270 */
[----:B------:R-:W-:-:S05]  /*14dd0*/  IMAD.X R19, RZ, RZ, c[0x0][0x55c], P0 ;  /* 0x00015700ff137624 */ /* 0x000fca00000e06ff */
[----:B------:R2:W-:Y:S05]  /*14de0*/  STG.E.128 [R18.64], R28 ;  /* 0x0000001c12007986 */ /* 0x0005ea000c101d24 */
        /* <DEDUP_REMOVED lines=20> */
.L_x_6339:
[----:B------:R-:W-:-:S04]  /*14f30*/  IADD3 R16, P0, R16, c[0x0][0x558], RZ ;  /* 0x0001560010107a10 */ /* 0x000fc80007f1e0ff */
[----:B------:R-:W-:-:S05]  /*14f40*/  IADD3.X R17, RZ, c[0x0][0x55c], RZ, P0, !PT ;  /* 0x00015700ff117a10 */ /* 0x000fca00007fe4ff */
[----:B------:R-:W-:Y:S01]  /*14f50*/  STG.E.128 [R16.64], R24 ;  /* 0x0000001810007986 */ /* 0x000fe2000c101d24 */
[----:B------:R-:W-:Y:S05]  /*14f60*/  EXIT ;  /* 0x000000000000794d */ /* 0x000fea0003800000 */
.L_x_6335:
[----:B------:R-:W-:Y:S04]  /*14f70*/  STG.E.128 [R6.64], R36 ;  /* 0x0000002406007986 */ /* 0x000fe8000c101d24 */
[----:B0-----:R-:W-:Y:S04]  /*14f80*/  STG.E.128 [R8.64], R32 ;  /* 0x0000002008007986 */ /* 0x001fe8000c101d24 */
[----:B------:R-:W-:Y:S04]  /*14f90*/  STG.E.128 [R10.64], R28 ;  /* 0x0000001c0a007986 */ /* 0x000fe8000c101d24 */
[----:B------:R-:W-:Y:S01]  /*14fa0*/  STG.E.128 [R12.64], R24 ;  /* 0x000000180c007986 */ /* 0x000fe2000c101d24 */
[----:B------:R-:W-:Y:S05]  /*14fb0*/  EXIT ;  /* 0x000000000000794d */ /* 0x000fea0003800000 */
.L_x_6299:
        /* <DEDUP_REMOVED lines=20> */
[----:B--2---:R0:W1:-:S04]  /*15100*/  DADD R124, R124, R8 ;  /* 0x000000007c7c7229 */ /* 0x0040480000000008 */
[----:B------:R0:W2:-:S04]  /*15110*/  DADD R126, R126, R10 ;  /* 0x000000007e7e7229 */ /* 0x000088000000000a */
[----:B---3--:R0:W3:-:S04]  /*15120*/  DADD R128, R128, R12 ;  /* 0x0000000080807229 */ /* 0x0080c8000000000c */
[----:B------:R0:W0:-:S04]  /*15130*/  DADD R130, R130, R14 ;  /* 0x0000000082827229 */ /* 0x000008000000000e */
[----:B----4-:R4:W0:-:S04]  /*15140*/  DADD R132, R132, R20 ;  /* 0x0000000084847229 */ /* 0x0108080000000014 */
[----:B------:R4:W0:-:S04]  /*15150*/  DADD R134, R134, R22 ;  /* 0x0000000086867229 */ /* 0x0008080000000016 */
[----:B-----5:R4:W0:-:S04]  /*15160*/  DADD R24, R24, R32 ;  /* 0x0000000018187229 */ /* 0x0208080000000020 */
[----:B------:R4:W0:-:S06]  /*15170*/  DADD R26, R26, R34 ;  /* 0x000000001a1a7229 */ /* 0x00080c0000000022 */
.L_x_6341:
        /* <DEDUP_REMOVED lines=18> */
[----:B----4-:R-:W-:Y:S02]  /*152a0*/  MOV R20, 0x15280 ;  /* 0x0001528000147802 */ /* 0x010fe40000000f00 */
[----:B------:R-:W-:Y:S02]  /*152b0*/  MOV R21, 0x0 ;  /* 0x0000000000157802 */ /* 0x000fe40000000f00 */
[----:B0-----:R-:W-:Y:S02]  /*152c0*/  MOV R0, 0x0 ;  /* 0x0000000000007802 */ /* 0x001fe40000000f00 */
[----:B------:R-:W-:-:S04]  /*152d0*/  IADD3 R20, P0, P1, -R20, R9, R14 ;  /* 0x0000000914147210 */ /* 0x000fc8000791e10e */
[----:B------:R-:W-:-:S04]  /*152e0*/  IADD3.X R21, ~R0, R21, R15, P0, P1 ;  /* 0x0000001500157210 */ /* 0x000fc800007e250f */
[----:B-1----:R-:W-:Y:S05]  /*152f0*/  CALL.ABS.NOINC R2 ;  /* 0x0000000002007343 */ /* 0x002fea0003c00000 */
.L_x_6343:
[----:B------:R-:W-:Y:S02]  /*15300*/  IADD3 R2, P0, R19, c[0x0][0x558], RZ ;  /* 0x0001560013027a10 */ /* 0x000fe40007f1e0ff */
[----:B------:R-:W-:-:S03]  /*15310*/  ISETP.NE.AND P6, PT, R17, c[0x0][0x58c], PT ;  /* 0x0001630011007a0c */ /* 0x000fc60003fc5270 */
[----:B------:R-:W-:-:S05]  /*15320*/  IMAD.X R3, RZ, RZ, c[0x0][0x55c], P0 ;  /* 0x00015700ff037624 */ /* 0x000fca00000e06ff */
[----:B------:R1:W-:Y:S05]  /*15330*/  STG.E.128 [R2.64], R124 ;  /* 0x0000007c02007986 */ /* 0x0003ea000c101d24 */
        /* <DEDUP_REMOVED lines=20> */
.L_x_6344:
[----:B------:R-:W-:Y:S02]  /*15480*/  IADD3 R18, P0, R18, c[0x0][0x558], RZ ;  /* 0x0001560012127a10 */ /* 0x000fe40007f1e0ff */
[----:B------:R-:W-:Y:S02]  /*15490*/  ISETP.NE.AND P6, PT, R17, c[0x0][0x58c], PT ;  /* 0x0001630011007a0c */ /* 0x000fe40003fc5270 */
[----:B------:R-:W-:-:S05]  /*154a0*/  IADD3.X R19, RZ, c[0x0][0x55c], RZ, P0, !PT ;  /* 0x00015700ff137a10 */ /* 0x000fca00007fe4ff */
[----:B0-----:R0:W-:Y:S06]  /*154b0*/  STG.E.128 [R18.64], R128 ;  /* 0x0000008012007986 */ /* 0x0011ec000c101d24 */
        /* <DEDUP_REMOVED lines=14> */
[----:B----4-:R-:W-:Y:S02]  /*155a0*/  MOV R20, 0x15580 ;  /* 0x0001558000147802 */ /* 0x010fe40000000f00 */
[----:B------:R-:W-:Y:S02]  /*155b0*/  MOV R21, 0x0 ;  /* 0x0000000000157802 */ /* 0x000fe40000000f00 */
[----:B-1----:R-:W-:Y:S02]  /*155c0*/  MOV R0, 0x0 ;  /* 0x0000000000007802 */ /* 0x002fe40000000f00 */
[----:B------:R-:W-:-:S04]  /*155d0*/  IADD3 R20, P0, P1, -R20, R9, R14 ;  /* 0x0000000914147210 */ /* 0x000fc8000791e10e */
[----:B------:R-:W-:-:S04]  /*155e0*/  IADD3.X R21, ~R0, R21, R15, P0, P1 ;  /* 0x0000001500157210 */ /* 0x000fc800007e250f */
[----:B0-2---:R-:W-:Y:S05]  /*155f0*/  CALL.ABS.NOINC R2 ;  /* 0x0000000002007343 */ /* 0x005fea0003c00000 */
.L_x_6345:
[----:B------:R-:W-:Y:S02]  /*15600*/  IADD3 R28, P0, R28, c[0x0][0x558], RZ ;  /* 0x000156001c1c7a10 */ /* 0x000fe40007f1e0ff */
[----:B------:R-:W-:Y:S02]  /*15610*/  ISETP.NE.AND P6, PT, R17, c[0x0][0x58c], PT ;  /* 0x0001630011007a0c */ /* 0x000fe40003fc5270 */
[----:B------:R-:W-:-:S05]  /*15620*/  IADD3.X R29, RZ, c[0x0][0x55c], RZ, P0, !PT ;  /* 0x00015700ff1d7a10 */ /* 0x000fca00007fe4ff */
[----:B------:R2:W-:Y:S06]  /*15630*/  STG.E.128 [R28.64], R132 ;  /* 0x000000841c007986 */ /* 0x0005ec000c101d24 */
        /* <DEDUP_REMOVED lines=14> */
[----:B----4-:R-:W-:Y:S02]  /*15720*/  MOV R20, 0x15700 ;  /* 0x0001570000147802 */ /* 0x010fe40000000f00 */
[----:B------:R-:W-:Y:S02]  /*15730*/  MOV R21, 0x0 ;  /* 0x0000000000157802 */ /* 0x000fe40000000f00 */
[----:B-1----:R-:W-:Y:S02]  /*15740*/  MOV R0, 0x0 ;  /* 0x0000000000007802 */ /* 0x002fe40000000f00 */
[----:B------:R-:W-:-:S04]  /*15750*/  IADD3 R20, P0, P1, -R20, R9, R14 ;  /* 0x0000000914147210 */ /* 0x000fc8000791e10e */
[----:B------:R-:W-:-:S04]  /*15760*/  IADD3.X R21, ~R0, R21, R15, P0, P1 ;  /* 0x0000001500157210 */ /* 0x000fc800007e250f */
[----:B0-23--:R-:W-:Y:S05]  /*15770*/  CALL.ABS.NOINC R2 ;  /* 0x0000000002007343 */ /* 0x00dfea0003c00000 */
.L_x_6346:
[----:B------:R-:W-:-:S05]  /*15780*/  IADD3 R16, P0, R16, c[0x0][0x558], RZ ;  /* 0x0001560010107a10 */ /* 0x000fca0007f1e0ff */
[----:B------:R-:W-:-:S05]  /*15790*/  IMAD.X R17, RZ, RZ, c[0x0][0x55c], P0 ;  /* 0x00015700ff117624 */ /* 0x000fca00000e06ff */
[----:B------:R-:W-:Y:S01]  /*157a0*/  STG.E.128 [R16.64], R24 ;  /* 0x0000001810007986 */ /* 0x000fe2000c101d24 */
[----:B------:R-:W-:Y:S05]  /*157b0*/  EXIT ;  /* 0x000000000000794d */ /* 0x000fea0003800000 */
.L_x_6342:
[----:B------:R-:W-:Y:S04]  /*157c0*/  STG.E.128 [R4.64], R124 ;  /* 0x0000007c04007986 */ /* 0x000fe8000c101d24 */
[----:B0-----:R-:W-:Y:S04]  /*157d0*/  STG.E.128 [R4.64+0x10], R128 ;  /* 0x0000108004007986 */ /* 0x001fe8000c101d24 */
[----:B------:R-:W-:Y:S04]  /*157e0*/  STG.E.128 [R4.64+0x20], R132 ;  /* 0x0000208404007986 */ /* 0x000fe8000c101d24 */
[----:B------:R-:W-:Y:S01]  /*157f0*/  STG.E.128 [R4.64+0x30], R24 ;  /* 0x0000301804007986 */ /* 0x000fe2000c101d24 */
[----:B------:R-:W-:Y:S05]  /*15800*/  EXIT ;  /* 0x000000000000794d */ /* 0x000fea0003800000 */
.L_x_6340:
        /* <DEDUP_REMOVED lines=16> */
.L_x_6347:
        /* <DEDUP_REMOVED lines=24> */
.L_x_6349:
        /* <DEDUP_REMOVED lines=8> */
[----:B0-----:R-:W-:Y:S01]  /*15b10*/  HFMA2.MMA R12, -RZ, RZ, 0, 5.9604644775390625e-08 ;  /* 0x00000001ff0c7435 */ /* 0x001fe200000001ff */
[----:B-1----:R0:W1:Y:S01]  /*15b20*/  LDC.64 R2, c[0x4][R0] ;  /* 0x0100000000027b82 */ /* 0x0020620000000a00 */
        /* <DEDUP_REMOVED lines=13> */
[----:B-1--4-:R-:W-:Y:S05]  /*15c00*/  CALL.ABS.NOINC R2 ;  /* 0x0000000002007343 */ /* 0x012fea0003c00000 */
.L_x_6350:
        /* <DEDUP_REMOVED lines=23> */
[----:B0-2-4-:R-:W-:Y:S05]  /*15d80*/  CALL.ABS.NOINC R2 ;  /* 0x0000000002007343 */ /* 0x015fea0003c00000 */
.L_x_6351:
        /* <DEDUP_REMOVED lines=23> */
[----:B0-234-:R-:W-:Y:S05]  /*15f00*/  CALL.ABS.NOINC R2 ;  /* 0x0000000002007343 */ /* 0x01dfea0003c00000 */
.L_x_6352:
[----:B------:R-:W-:-:S04]  /*15f10*/  IADD3 R16, P0, R16, c[0x0][0x558], RZ ;  /* 0x0001560010107a10 */ /* 0x000fc80007f1e0ff */
[----:B------:R-:W-:-:S05]  /*15f20*/  IADD3.X R17, RZ, c[0x0][0x55c], RZ, P0, !PT ;  /* 0x00015700ff117a10 */ /* 0x000fca00007fe4ff */
[----:B------:R-:W-:Y:S01]  /*15f30*/  STG.E.128 [R16.64], R24 ;  /* 0x0000001810007986 */ /* 0x000fe2000c101d24 */
[----:B------:R-:W-:Y:S05]  /*15f40*/  EXIT ;  /* 0x000000000000794d */ /* 0x000fea0003800000 */
.L_x_6348:
[----:B------:R-:W-:Y:S04]  /*15f50*/  STG.E.128 [R6.64], R124 ;  /* 0x0000007c06007986 */ /* 0x000fe8000c101d24 */
[----:B0-----:R-:W-:Y:S04]  /*15f60*/  STG.E.128 [R8.64], R128 ;  /* 0x0000008008007986 */ /* 0x001fe8000c101d24 */
[----:B------:R-:W-:Y:S04]  /*15f70*/  STG.E.128 [R10.64], R132 ;  /* 0x000000840a007986 */ /* 0x000fe8000c101d24 */
[----:B------:R-:W-:Y:S01]  /*15f80*/  STG.E.128 [R30.64], R24 ;  /* 0x000000181e007986 */ /* 0x000fe2000c101d24 */
[----:B------:R-:W-:Y:S05]  /*15f90*/  EXIT ;  /* 0x000000000000794d */ /* 0x000fea0003800000 */
.L_x_6353:
        /* <DEDUP_REMOVED lines=14> */
.L_x_8864:


//--------------------- .text._ZN2at6native13reduce_kernelILi512ELi1ENS0_8ReduceOpIfNS0_14func_wrapper_tIfNS0_55_GLOBAL__N__0955718d_22_SparseCsrTensorMath_cu_868dd54514ReductionAddOpIfEEEEjfLi4ELi4EEEEEvT1_ --------------------------
	.section	.text._ZN2at6native13reduce_kernelILi512ELi1ENS0_8ReduceOpIfNS0_14func_wrapper_tIfNS0_55_GLOBAL__N__0955718d_22_SparseCsrTensorMath_cu_868dd54514ReductionAddOpIfEEEEjfLi4ELi4EEEEEvT1_,"ax",@progbits
	.sectioninfo	@"SHI_REGISTERS=26"
	.align	128
.text._ZN2at6native13reduce_kernelILi512ELi1ENS0_8ReduceOpIfNS0_14func_wrapper_tIfNS0_55_GLOBAL__N__0955718d_22_SparseCsrTensorMath_cu_868dd54514ReductionAddOpIfEEEEjfLi4ELi4EEEEEvT1_:
        .type           _ZN2at6native13reduce_kernelILi512ELi1ENS0_8ReduceOpIfNS0_14func_wrapper_tIfNS0_55_GLOBAL__N__0955718d_22_SparseCsrTensorMath_cu_868dd54514ReductionAddOpIfEEEEjfLi4ELi4EEEEEvT1_,@function
        .size           _ZN2at6native13reduce_kernelILi512ELi1ENS0_8ReduceOpIfNS0_14func_wrapper_tIfNS0_55_GLOBAL__N__0955718d_22_SparseCsrTensorMath_cu_868dd54514ReductionAddOpIfEEEEjfLi4ELi4EEEEEvT1_,(.L_x_8865 - _ZN2at6native13reduce_kernelILi512ELi1ENS0_8ReduceOpIfNS0_14func_wrapper_tIfNS0_55_GLOBAL__N__0955718d_22_SparseCsrTensorMath_cu_868dd54514ReductionAddOpIfEEEEjfLi4ELi4EEEEEvT1_)
        .other          _ZN2at6native13reduce_kernelILi512ELi1ENS0_8ReduceOpIfNS0_14func_wrapper_tIfNS0_55_GLOBAL__N__0955718d_22_SparseCsrTensorMath_cu_868dd54514ReductionAddOpIfEEEEjfLi4ELi4EEEEEvT1_,@"STO_CUDA_ENTRY STV_DEFAULT"
_ZN2at6native13reduce_kernelILi512ELi1ENS0_8ReduceOpIfNS0_14func_wrapper_tIfNS0_55_GLOBAL__N__0955718d_22_SparseCsrTensorMath_cu_868dd54514ReductionAddOpIfEEEEjfLi4ELi4EEEEEvT1_:
        /* <DEDUP_REMOVED lines=208> */
.L_x_6354:
        /* <DEDUP_REMOVED lines=40> */
.L_x_6363:
[----:B------:R-:W-:Y:S05]  /*0f80*/  BSYNC B3 ;  /* 0x0000000000037941 */ /* 0x000fea0003800000 */
.L_x_6362:
        /* <DEDUP_REMOVED lines=8> */
[----:B--2---:R-:W-:Y:S02]  /*1010*/  FADD.FTZ R3, R4, c[0x0][0x164] ;  /* 0x0000590004037621 */ /* 0x004fe40000010000 */
.L_x_6361:
[----:B------:R-:W-:Y:S05]  /*1020*/  BSYNC B2 ;  /* 0x0000000000027941 */ /* 0x000fea0003800000 */
.L_x_6360:
[C---:B------:R-:W-:Y:S02]  /*1030*/  IADD3 R5, P0, -R7.reuse, 0x4, RZ ;  /* 0x0000000407057810 */ /* 0x040fe40007f1e1ff */
[----:B------:R-:W-:Y:S02]  /*1040*/  IADD3 R0, R7, c[0x0][0x16c], RZ ;  /* 0x00005b0007007a10 */ /* 0x000fe40007ffe0ff */
[----:B------:R-:W-:Y:S02]  /*1050*/  LEA R16, P1, R5, R16, 0x2 ;  /* 0x0000001005107211 */ /* 0x000fe400078210ff */
[----:B------:R-:W-:Y:S02]  /*1060*/  IADD3.X R4, RZ, -0x1, RZ, P0, !PT ;  /* 0xffffffffff047810 */ /* 0x000fe400007fe4ff */
[----:B------:R-:W-:-:S02]  /*1070*/  IADD3 R0, R0, -0x4, RZ ;  /* 0xfffffffc00007810 */ /* 0x000fc40007ffe0ff */
[----:B------:R-:W-:Y:S02]  /*1080*/  LEA.HI.X R17, R5, R17, R4, 0x2, P1 ;  /* 0x0000001105117211 */ /* 0x000fe400008f1404 */
.L_x_6359:
[----:B------:R-:W-:Y:S05]  /*1090*/  BSYNC B1 ;  /* 0x0000000000017941 */ /* 0x000fea0003800000 */
.L_x_6358:
        /* <DEDUP_REMOVED lines=11> */
.L_x_6366:
[----:B------:R-:W-:-:S06]  /*1150*/  IMAD.WIDE.U32 R4, R21, 0x10, R16 ;  /* 0x0000001015047825 */ /* 0x000fcc00078e0010 */
[----:B------:R-:W2:Y:S01]  /*1160*/  LDG.E.128 R4, [R4.64] ;  /* 0x0000002404047981 */ /* 0x000ea2000c1e1d00 */
[----:B------:R-:W-:-:S04]  /*1170*/  IADD3 R21, R21, c[0x0][0x174], RZ ;  /* 0x00005d0015157a10 */ /* 0x000fc80007ffe0ff */
[----:B------:R-:W-:-:S04]  /*1180*/  LEA R13, R21, 0x3, 0x2 ;  /* 0x00000003150d7811 */ /* 0x000fc800078e10ff */
[----:B------:R-:W-:Y:S01]  /*1190*/  ISETP.GE.U32.AND P0, PT, R13, R0, PT ;  /* 0x000000000d00720c */ /* 0x000fe20003f06070 */
[----:B--2---:R-:W-:Y:S02]  /*11a0*/  FADD.FTZ R3, R4, R3 ;  /* 0x0000000304037221 */ /* 0x004fe40000010000 */
[----:B------:R-:W-:Y:S02]  /*11b0*/  FADD.FTZ R10, R5, R10 ;  /* 0x0000000a050a7221 */ /* 0x000fe40000010000 */
[----:B------:R-:W-:Y:S02]  /*11c0*/  FADD.FTZ R9, R6, R9 ;  /* 0x0000000906097221 */ /* 0x000fe40000010000 */
[----:B------:R-:W-:-:S06]  /*11d0*/  FADD.FTZ R8, R7, R8 ;  /* 0x0000000807087221 */ /* 0x000fcc0000010000 */
[----:B------:R-:W-:Y:S05]  /*11e0*/  @!P0 BRA `(.L_x_6366) ;  /* 0xffffff6000008947 */ /* 0x000fea000383ffff */
.L_x_6365:
[----:B------:R-:W-:Y:S05]  /*11f0*/  BSYNC B1 ;  /* 0x0000000000017941 */ /* 0x000fea0003800000 */
.L_x_6364:
        /* <DEDUP_REMOVED lines=8> */
.L_x_6368:
[----:B------:R-:W-:Y:S05]  /*1280*/  BSYNC B1 ;  /* 0x0000000000017941 */ /* 0x000fea0003800000 */
.L_x_6367:
        /* <DEDUP_REMOVED lines=10> */
[----:B--2---:R-:W-:Y:S02]  /*1330*/  FADD.FTZ R3, R3, R16 ;  /* 0x0000001003037221 */ /* 0x004fe40000010000 */
.L_x_6370:
[----:B------:R-:W-:Y:S05]  /*1340*/  BSYNC B1 ;  /* 0x0000000000017941 */ /* 0x000fea0003800000 */
.L_x_6369:
[----:B------:R-:W-:-:S04]  /*1350*/  FADD.FTZ R10, R10, R3 ;  /* 0x000000030a0a7221 */ /* 0x000fc80000010000 */
[----:B------:R-:W-:-:S04]  /*1360*/  FADD.FTZ R9, R10, R9 ;  /* 0x000000090a097221 */ /* 0x000fc80000010000 */
[----:B------:R-:W-:Y:S01]  /*1370*/  FADD.FTZ R16, R9, R8 ;  /* 0x0000000809107221 */ /* 0x000fe20000010000 */
[----:B------:R-:W-:Y:S05]  /*1380*/  BRA `(.L_x_6356) ;  /* 0x0000793000007947 */ /* 0x000fea0003800000 */
.L_x_6357:
        /* <DEDUP_REMOVED lines=23> */
.L_x_6380:
        /* <DEDUP_REMOVED lines=226> */
.L_x_6375:
        /* <DEDUP_REMOVED lines=228> */
.L_x_6376:
        /* <DEDUP_REMOVED lines=218> */
.L_x_6377:
        /* <DEDUP_REMOVED lines=228> */
.L_x_6378:
[----:B0-----:R-:W-:-:S04]  /*4d40*/  LOP3.LUT R3, R12, 0xfffffffc, RZ, 0xc0, !PT ;  /* 0xfffffffc0c037812 */ /* 0x001fc800078ec0ff */
[----:B------:R-:W-:-:S04]  /*4d50*/  IADD3 R2, P1, R16, R3, RZ ;  /* 0x0000000310027210 */ /* 0x000fc80007f3e0ff */
[----:B------:R-:W-:-:S06]  /*4d60*/  IADD3.X R3, RZ, R17, RZ, P1, !PT ;  /* 0x00000011ff037210 */ /* 0x000fcc0000ffe4ff */
[----:B------:R-:W2:Y:S01]  /*4d70*/  LDG.E R3, [R2.64] ;  /* 0x0000002402037981 */ /* 0x000ea2000c1e1900 */
[----:B------:R-:W-:Y:S01]  /*4d80*/  IADD3 R9, R9, c[0x0][0x174], RZ ;  /* 0x00005d0009097a10 */ /* 0x000fe20007ffe0ff */
[----:B------:R-:W-:Y:S02]  /*4d90*/  IMAD.MOV.U32 R0, RZ, RZ, c[0x0][0x174] ;  /* 0x00005d00ff007624 */ /* 0x000fe400078e00ff */
[----:B-----5:R-:W-:Y:S02]  /*4da0*/  FADD.FTZ R6, R5, R6 ;  /* 0x0000000605067221 */ /* 0x020fe40000010000 */
[----:B------:R-:W-:Y:S02]  /*4db0*/  IMAD R0, R0, 0x3, R9 ;  /* 0x0000000300007824 */ /* 0x000fe400078e0209 */
[----:B------:R-:W-:Y:S02]  /*4dc0*/  FADD.FTZ R7, R4, R7 ;  /* 0x0000000704077221 */ /* 0x000fe40000010000 */
[----:B------:R-:W-:Y:S01]  /*4dd0*/  FADD.FTZ R8, R23, R8 ;  /* 0x0000000817087221 */ /* 0x000fe20000010000 */
[----:B------:R-:W-:Y:S01]  /*4de0*/  ISETP.GE.U32.AND P1, PT, R0, c[0x0][0x16c], PT ;  /* 0x00005b0000007a0c */ /* 0x000fe20003f26070 */
[----:B--2---:R-:W-:-:S12]  /*4df0*/  FADD.FTZ R10, R3, R10 ;  /* 0x0000000a030a7221 */ /* 0x004fd80000010000 */
[----:B------:R-:W-:Y:S01]  /*4e00*/  @P1 CALL.REL.NOINC `(.L_x_6379) ;  /* 0x0000001000001944 */ /* 0x000fe20003c00000 */
[----:B------:R-:W-:Y:S05]  /*4e10*/  BRA `(.L_x_6380) ;  /* 0xffffc6e000007947 */ /* 0x000fea000383ffff */
.L_x_6379:
[----:B------:R-:W-:Y:S05]  /*4e20*/  BSYNC B2 ;  /* 0x0000000000027941 */ /* 0x000fea0003800000 */
.L_x_6374:
[----:B------:R-:W-:Y:S05]  /*4e30*/  BSYNC B1 ;  /* 0x0000000000017941 */ /* 0x000fea0003800000 */
.L_x_6373:
        /* <DEDUP_REMOVED lines=205> */
.L_x_6383:
        /* <DEDUP_REMOVED lines=207> */
.L_x_6384:
        /* <DEDUP_REMOVED lines=207> */
.L_x_6385:
        /* <DEDUP_REMOVED lines=207> */
.L_x_6386:
[----:B------:R-:W-:-:S04]  /*81e0*/  LOP3.LUT R3, R20, 0xfffffffc, RZ, 0xc0, !PT ;  /* 0xfffffffc14037812 */ /* 0x000fc800078ec0ff */
[----:B------:R-:W-:-:S05]  /*81f0*/  IADD3 R2, P1, R16, R3, RZ ;  /* 0x0000000310027210 */ /* 0x000fca0007f3e0ff */
[----:B------:R-:W-:-:S06]  /*8200*/  IMAD.X R3, RZ, RZ, R17, P1 ;  /* 0x000000ffff037224 */ /* 0x000fcc00008e0611 */
[----:B------:R0:W5:Y:S02]  /*8210*/  LDG.E R3, [R2.64] ;  /* 0x0000002402037981 */ /* 0x000164000c1e1900 */
.L_x_6382:
[----:B0-----:R-:W-:Y:S05]  /*8220*/  BSYNC B1 ;  /* 0x0000000000017941 */ /* 0x001fea0003800000 */
.L_x_6381:
[----:B------:R-:W-:Y:S01]  /*8230*/  BSSY B1, `(.L_x_6387) ;  /* 0x000000d000017945 */ /* 0x000fe20003800000 */
[----:B------:R-:W-:Y:S05]  /*8240*/  @P0 BRA `(.L_x_6388) ;  /* 0x000000b000000947 */ /* 0x000fea0003800000 */
[----:B------:R-:W-:Y:S01]  /*8250*/  IADD3 R0, R9, c[0x0][0x174], RZ ;  /* 0x00005d0009007a10 */ /* 0x000fe20007ffe0ff */
[----:B-----5:R-:W-:-:S03]  /*8260*/  FADD.FTZ R6, R6, R5 ;  /* 0x0000000506067221 */ /* 0x020fc60000010000 */
[----:B------:R-:W-:-:S13]  /*8270*/  ISETP.GE.U32.AND P0, PT, R0, c[0x0][0x16c], PT ;  /* 0x00005b0000007a0c */ /* 0x000fda0003f06070 */
[----:B------:R-:W-:Y:S05]  /*8280*/  @P0 BRA `(.L_x_6388) ;  /* 0x0000007000000947 */ /* 0x000fea0003800000 */
[----:B------:R-:W-:Y:S01]  /*8290*/  IADD3 R0, R0, c[0x0][0x174], RZ ;  /* 0x00005d0000007a10 */ /* 0x000fe20007ffe0ff */
[----:B------:R-:W-:-:S03]  /*82a0*/  FADD.FTZ R7, R7, R4 ;  /* 0x0000000407077221 */ /* 0x000fc60000010000 */
[----:B------:R-:W-:-:S13]  /*82b0*/  ISETP.GE.U32.AND P0, PT, R0, c[0x0][0x16c], PT ;  /* 0x00005b0000007a0c */ /* 0x000fda0003f06070 */
[----:B------:R-:W-:Y:S01]  /*82c0*/  @!P0 IADD3 R0, R0, c[0x0][0x174], RZ ;  /* 0x00005d0000008a10 */ /* 0x000fe20007ffe0ff */
[----:B------:R-:W-:-:S03]  /*82d0*/  @!P0 FADD.FTZ R8, R8, R23 ;  /* 0x0000001708088221 */ /* 0x000fc60000010000 */
[----:B------:R-:W-:-:S13]  /*82e0*/  ISETP.GE.U32.OR P1, PT, R0, c[0x0][0x16c], P0 ;  /* 0x00005b0000007a0c */ /* 0x000fda0000726470 */
[----:B------:R-:W-:Y:S02]  /*82f0*/  @!P1 FADD.FTZ R10, R10, R3 ;  /* 0x000000030a0a9221 */ /* 0x000fe40000010000 */
.L_x_6388:
[----:B------:R-:W-:Y:S05]  /*8300*/  BSYNC B1 ;  /* 0x0000000000017941 */ /* 0x000fea0003800000 */
.L_x_6387:
[----:B------:R-:W-:-:S04]  /*8310*/  FADD.FTZ R7, R7, R6 ;  /* 0x0000000607077221 */ /* 0x000fc80000010000 */
[----:B------:R-:W-:-:S04]  /*8320*/  FADD.FTZ R7, R7, R8 ;  /* 0x0000000807077221 */ /* 0x000fc80000010000 */
[----:B------:R-:W-:Y:S01]  /*8330*/  FADD.FTZ R16, R7, R10 ;  /* 0x0000000a07107221 */ /* 0x000fe20000010000 */
[----:B------:R-:W-:Y:S05]  /*8340*/  BRA `(.L_x_6356) ;  /* 0x0000097000007947 */ /* 0x000fea0003800000 */
.L_x_6372:
        /* <DEDUP_REMOVED lines=10> */
.L_x_6392:
        /* <DEDUP_REMOVED lines=18> */
[----:B--2---:R-:W-:Y:S02]  /*8510*/  FADD.FTZ R0, R3, R0 ;  /* 0x0000000003007221 */ /* 0x004fe40000010000 */
[----:B---3--:R-:W-:Y:S02]  /*8520*/  FADD.FTZ R15, R4, R15 ;  /* 0x0000000f040f7221 */ /* 0x008fe40000010000 */
[----:B----4-:R-:W-:Y:S02]  /*8530*/  FADD.FTZ R8, R23, R8 ;  /* 0x0000000817087221 */ /* 0x010fe40000010000 */
[----:B-----5:R-:W-:-:S06]  /*8540*/  FADD.FTZ R10, R5, R10 ;  /* 0x0000000a050a7221 */ /* 0x020fcc0000010000 */
[----:B------:R-:W-:Y:S05]  /*8550*/  @!P0 BRA `(.L_x_6392) ;  /* 0xfffffe9000008947 */ /* 0x000fea000383ffff */
[----:B------:R-:W-:Y:S05]  /*8560*/  BSYNC B2 ;  /* 0x0000000000027941 */ /* 0x000fea0003800000 */
.L_x_6391:
[----:B------:R-:W-:Y:S02]  /*8570*/  MOV R7, R3 ;  /* 0x0000000300077202 */ /* 0x000fe40000000f00 */
[----:B------:R-:W-:Y:S02]  /*8580*/  MOV R13, R23 ;  /* 0x00000017000d7202 */ /* 0x000fe40000000f00 */
.L_x_6390:
[----:B------:R-:W-:Y:S05]  /*8590*/  BSYNC B1 ;  /* 0x0000000000017941 */ /* 0x000fea0003800000 */
.L_x_6389:
        /* <DEDUP_REMOVED lines=23> */
.L_x_6394:
[----:B0-----:R-:W-:Y:S05]  /*8710*/  BSYNC B1 ;  /* 0x0000000000017941 */ /* 0x001fea0003800000 */
.L_x_6393:
        /* <DEDUP_REMOVED lines=13> */
.L_x_6396:
[----:B------:R-:W-:Y:S05]  /*87f0*/  BSYNC B1 ;  /* 0x0000000000017941 */ /* 0x000fea0003800000 */
.L_x_6395:
[----:B------:R-:W-:-:S04]  /*8800*/  FADD.FTZ R15, R0, R15 ;  /* 0x0000000f000f7221 */ /* 0x000fc80000010000 */
[----:B------:R-:W-:-:S04]  /*8810*/  FADD.FTZ R15, R15, R8 ;  /* 0x000000080f0f7221 */ /* 0x000fc80000010000 */
[----:B------:R-:W-:Y:S01]  /*8820*/  FADD.FTZ R16, R15, R10 ;  /* 0x0000000a0f107221 */ /* 0x000fe20000010000 */
[----:B------:R-:W-:Y:S05]  /*8830*/  BRA `(.L_x_6356) ;  /* 0x0000048000007947 */ /* 0x000fea0003800000 */
.L_x_6371:
        /* <DEDUP_REMOVED lines=13> */
.L_x_6400:
        /* <DEDUP_REMOVED lines=20> */
.L_x_6399:
[----:B------:R-:W-:Y:S02]  /*8a50*/  MOV R9, R7 ;  /* 0x0000000700097202 */ /* 0x000fe40000000f00 */
.L_x_6398:
[----:B------:R-:W-:Y:S05]  /*8a60*/  BSYNC B1 ;  /* 0x0000000000017941 */ /* 0x000fea0003800000 */
.L_x_6397:
        /* <DEDUP_REMOVED lines=19> */
.L_x_6402:
[----:B0-----:R-:W-:Y:S05]  /*8ba0*/  BSYNC B1 ;  /* 0x0000000000017941 */ /* 0x001fea0003800000 */
.L_x_6401:
        /* <DEDUP_REMOVED lines=13> */
.L_x_6404:
[----:B------:R-:W-:Y:S05]  /*8c80*/  BSYNC B1 ;  /* 0x0000000000017941 */ /* 0x000fea0003800000 */
.L_x_6403:
[----:B------:R-:W-:-:S04]  /*8c90*/  FADD.FTZ R0, R0, R5 ;  /* 0x0000000500007221 */ /* 0x000fc80000010000 */
[----:B------:R-:W-:-:S04]  /*8ca0*/  FADD.FTZ R3, R0, R3 ;  /* 0x0000000300037221 */ /* 0x000fc80000010000 */
[----:B------:R-:W-:Y:S02]  /*8cb0*/  FADD.FTZ R16, R3, R2 ;  /* 0x0000000203107221 */ /* 0x000fe40000010000 */
.L_x_6356:
[----:B------:R-:W-:Y:S05]  /*8cc0*/  BSYNC B0 ;  /* 0x0000000000007941 */ /* 0x000fea0003800000 */
.L_x_6355:
        /* <DEDUP_REMOVED lines=9> */
.L_x_6406:
[----:B------:R-:W-:Y:S01]  /*8d60*/  IADD3 R5, R11, R0, RZ ;  /* 0x000000000b057210 */ /* 0x000fe20007ffe0ff */
[----:B------:R-:W-:Y:S03]  /*8d70*/  BAR.SYNC.DEFER_BLOCKING 0x0 ;  /* 0x0000000000007b1d */ /* 0x000fe60000010000 */
[----:B------:R-:W-:-:S04]  /*8d80*/  ISETP.GE.U32.AND P0, PT, R5, c[0x0][0x4], PT ;  /* 0x0000010005007a0c */ /* 0x000fc80003f06070 */
[----:B------:R-:W-:-:S13]  /*8d90*/  ISETP.GE.U32.OR P0, PT, R11, R0, P0 ;  /* 0x000000000b00720c */ /* 0x000fda0000706470 */
[----:B------:R-:W-:-:S05]  /*8da0*/  @!P0 IMAD R2, R5, c[0x0][0x0], R22 ;  /* 0x0000000005028a24 */ /* 0x000fca00078e0216 */
[----:B------:R-:W0:Y:S02]  /*8db0*/  @!P0 LDS R5, [R2.X4+0x10] ;  /* 0x0000100002058984 */ /* 0x000e240000004800 */
[----:B0-----:R-:W-:-:S05]  /*8dc0*/  @!P0 FADD.FTZ R16, R16, R5 ;  /* 0x0000000510108221 */ /* 0x001fca0000010000 */
[----:B------:R0:W-:Y:S01]  /*8dd0*/  @!P0 STS [R3.X4+0x10], R16 ;  /* 0x0000101003008388 */ /* 0x0001e20000004800 */
[----:B------:R-:W-:Y:S02]  /*8de0*/  ISETP.GT.AND P0, PT, R0, 0x1, PT ;  /* 0x000000010000780c */ /* 0x000fe40003f04270 */
[----:B------:R-:W-:-:S11]  /*8df0*/  SHF.R.S32.HI R0, RZ, 0x1, R0 ;  /* 0x00000001ff007819 */ /* 0x000fd60000011400 */
[----:B0-----:R-:W-:Y:S05]  /*8e00*/  @P0 BRA `(.L_x_6406) ;  /* 0xffffff5000000947 */ /* 0x001fea000383ffff */
.L_x_6405:
        /* <DEDUP_REMOVED lines=14> */
.L_x_6409:
[----:B------:R-:W-:Y:S01]  /*8ef0*/  IADD3 R0, R22, R2, RZ ;  /* 0x0000000216007210 */ /* 0x000fe20007ffe0ff */
[----:B------:R-:W-:Y:S03]  /*8f00*/  BAR.SYNC.DEFER_BLOCKING 0x0 ;  /* 0x0000000000007b1d */ /* 0x000fe60000010000 */
[----:B------:R-:W-:-:S04]  /*8f10*/  ISETP.GE.U32.AND P0, PT, R0, c[0x0][0x0], PT ;  /* 0x0000000000007a0c */ /* 0x000fc80003f06070 */
[----:B------:R-:W-:-:S13]  /*8f20*/  ISETP.GE.U32.OR P0, PT, R22, R2, P0 ;  /* 0x000000021600720c */ /* 0x000fda0000706470 */
[----:B------:R-:W-:Y:S01]  /*8f30*/  @!P0 IMAD R0, R2, 0x4, R7 ;  /* 0x0000000402008824 */ /* 0x000fe200078e0207 */
[----:B------:R-:W-:-:S04]  /*8f40*/  SHF.R.S32.HI R2, RZ, 0x1, R2 ;  /* 0x00000001ff027819 */ /* 0x000fc80000011402 */
[----:B------:R-:W0:Y:S02]  /*8f50*/  @!P0 LDS R3, [R0] ;  /* 0x0000000000038984 */ /* 0x000e240000000800 */
[----:B0-----:R-:W-:-:S05]  /*8f60*/  @!P0 FADD.FTZ R16, R16, R3 ;  /* 0x0000000310108221 */ /* 0x001fca0000010000 */
[----:B------:R0:W-:Y:S01]  /*8f70*/  @!P0 STS [R5.X4+0x10], R16 ;  /* 0x0000101005008388 */ /* 0x0001e20000004800 */
[----:B------:R-:W-:-:S13]  /*8f80*/  ISETP.GE.AND P0, PT, R2, 0x20, PT ;  /* 0x000000200200780c */ /* 0x000fda0003f06270 */
[----:B0-----:R-:W-:Y:S05]  /*8f90*/  @P0 BRA `(.L_x_6409) ;  /* 0xffffff5000000947 */ /* 0x001fea000383ffff */
[----:B------:R-:W-:-:S03]  /*8fa0*/  MOV R0, 0x20 ;  /* 0x0000002000007802 */ /* 0x000fc60000000f00 */
.L_x_6408:
[----:B0-----:R-:W-:Y:S01]  /*8fb0*/  BAR.SYNC.DEFER_BLOCKING 0x0 ;  /* 0x0000000000007b1d */ /* 0x001fe20000010000 */
[----:B------:R-:W-:-:S13]  /*8fc0*/  ISETP.GE.AND P0, PT, R0, 0x2, PT ;  /* 0x000000020000780c */ /* 0x000fda0003f06270 */
[----:B------:R-:W-:Y:S05]  /*8fd0*/  @!P0 BRA `(.L_x_6407) ;  /* 0x0000006000008947 */ /* 0x000fea0003800000 */
[----:B-----5:R-:W-:-:S08]  /*8fe0*/  HFMA2.MMA R3, -RZ, RZ, 0, 5.9604644775390625e-08 ;  /* 0x00000001ff037435 */ /* 0x020fd000000001ff */
.L_x_6410:
[----:B------:R0:W1:Y:S02]  /*8ff0*/  SHFL.DOWN PT, R5, R16, R3, 0x1f ;  /* 0x08001f0310057589 */ /* 0x00006400000e0000 */
[----:B0-----:R-:W-:-:S05]  /*9000*/  IMAD.SHL.U32 R3, R3, 0x2, RZ ;  /* 0x0000000203037824 */ /* 0x001fca00078e00ff */
[----:B------:R-:W-:Y:S01]  /*9010*/  ISETP.GE.AND P0, PT, R3, R0, PT ;  /* 0x000000000300720c */ /* 0x000fe20003f06270 */
[----:B-1----:R-:W-:-:S12]  /*9020*/  FADD.FTZ R16, R5, R16 ;  /* 0x0000001005107221 */ /* 0x002fd80000010000 */
[----:B------:R-:W-:Y:S05]  /*9030*/  @!P0 BRA `(.L_x_6410) ;  /* 0xffffffb000008947 */ /* 0x000fea000383ffff */
.L_x_6407:
        /* <DEDUP_REMOVED lines=202> */
.L_x_6411:
        /* <DEDUP_REMOVED lines=215> */
.L_x_6413:
        /* <DEDUP_REMOVED lines=11> */
.L_x_6415:
[----:B------:R-:W-:Y:S05]  /*ab00*/  BSYNC B0 ;  /* 0x0000000000007941 */ /* 0x000fea0003800000 */
.L_x_6414:
        /* <DEDUP_REMOVED lines=40> */
.L_x_6417:
[----:B------:R-:W-:Y:S05]  /*ad90*/  BSYNC B0 ;  /* 0x0000000000007941 */ /* 0x000fea0003800000 */
.L_x_6416:
        /* <DEDUP_REMOVED lines=21> */
.L_x_6422:
        /* <DEDUP_REMOVED lines=9> */
.L_x_6421:
[----:B------:R-:W-:Y:S05]  /*af80*/  BSYNC B1 ;  /* 0x0000000000017941 */ /* 0x000fea0003800000 */
.L_x_6420:
[----:B------:R-:W-:Y:S05]  /*af90*/  BRA `(.L_x_6423) ;  /* 0x000000c000007947 */ /* 0x000fea0003800000 */
.L_x_6419:
[----:B------:R-:W-:-:S13]  /*afa0*/  ISETP.GE.U32.AND P0, PT, R11, c[0x0][0x17c], PT ;  /* 0x00005f000b007a0c */ /* 0x000fda0003f06070 */
[----:B------:R-:W-:Y:S05]  /*afb0*/  @P0 BRA `(.L_x_6423) ;  /* 0x000000a000000947 */ /* 0x000fea0003800000 */
[----:B------:R-:W-:-:S04]  /*afc0*/  MOV R9, R11 ;  /* 0x0000000b00097202 */ /* 0x000fc80000000f00 */
.L_x_6424:
        /* <DEDUP_REMOVED lines=9> */
.L_x_6423:
[----:B------:R-:W-:Y:S05]  /*b060*/  BSYNC B0 ;  /* 0x0000000000007941 */ /* 0x000fea0003800000 */
.L_x_6418:
        /* <DEDUP_REMOVED lines=8> */
.L_x_6426:
        /* <DEDUP_REMOVED lines=11> */
.L_x_6425:
        /* <DEDUP_REMOVED lines=12> */
.L_x_6429:
        /* <DEDUP_REMOVED lines=12> */
.L_x_6428:
[----:B------:R-:W-:Y:S01]  /*b320*/  BAR.SYNC.DEFER_BLOCKING 0x0 ;  /* 0x0000000000007b1d */ /* 0x000fe20000010000 */
[----:B------:R-:W-:-:S13]  /*b330*/  ISETP.GE.AND P0, PT, R0, 0x2, PT ;  /* 0x000000020000780c */ /* 0x000fda0003f06270 */
[----:B------:R-:W-:Y:S05]  /*b340*/  @!P0 BRA `(.L_x_6427) ;  /* 0x0000006000008947 */ /* 0x000fea0003800000 */
[----:B------:R-:W-:-:S08]  /*b350*/  HFMA2.MMA R7, -RZ, RZ, 0, 5.9604644775390625e-08 ;  /* 0x00000001ff077435 */ /* 0x000fd000000001ff */
.L_x_6430:
[----:B------:R0:W1:Y:S02]  /*b360*/  SHFL.DOWN PT, R9, R16, R7, 0x1f ;  /* 0x08001f0710097589 */ /* 0x00006400000e0000 */
[----:B0-----:R-:W-:-:S05]  /*b370*/  IMAD.SHL.U32 R7, R7, 0x2, RZ ;  /* 0x0000000207077824 */ /* 0x001fca00078e00ff */
[----:B------:R-:W-:Y:S01]  /*b380*/  ISETP.GE.AND P0, PT, R7, R0, PT ;  /* 0x000000000700720c */ /* 0x000fe20003f06270 */
[----:B-1----:R-:W-:-:S12]  /*b390*/  FADD.FTZ R16, R9, R16 ;  /* 0x0000001009107221 */ /* 0x002fd80000010000 */
[----:B------:R-:W-:Y:S05]  /*b3a0*/  @!P0 BRA `(.L_x_6430) ;  /* 0xffffffb000008947 */ /* 0x000fea000383ffff */
.L_x_6427:
        /* <DEDUP_REMOVED lines=11> */
.L_x_6432:
        /* <DEDUP_REMOVED lines=23> */
.L_x_6434:
[----:B------:R-:W-:-:S04]  /*b5d0*/  IADD3 R2, P0, R17, c[0x0][0x540], RZ ;  /* 0x0001500011027a10 */ /* 0x000fc80007f1e0ff */
[----:B------:R-:W-:-:S05]  /*b5e0*/  IADD3.X R3, RZ, c[0x0][0x544], RZ, P0, !PT ;  /* 0x00015100ff037a10 */ /* 0x000fca00007fe4ff */
[----:B------:R-:W-:Y:S01]  /*b5f0*/  STG.E [R2.64], R16 ;  /* 0x0000001002007986 */ /* 0x000fe2000c101924 */
[----:B------:R-:W-:Y:S05]  /*b600*/  EXIT ;  /* 0x000000000000794d */ /* 0x000fea0003800000 */
.L_x_6433:
[----:B------:R-:W-:Y:S01]  /*b610*/  STG.E [R2.64], R16 ;  /* 0x0000001002007986 */ /* 0x000fe2000c101924 */
[----:B------:R-:W-:Y:S05]  /*b620*/  EXIT ;  /* 0x000000000000794d */ /* 0x000fea0003800000 */
.L_x_6431:
[----:B------:R-:W-:Y:S01]  /*b630*/  ISETP.NE.AND P0, PT, RZ, UR38, PT ;  /* 0x00000026ff007c0c */ /* 0x000fe2000bf05270 */
[----:B------:R-:W-:Y:S02]  /*b640*/  ULDC.U8 UR4, c[0x0][0x571] ;  /* 0x00015c4000047ab9 */ /* 0x000fe40000000000 */
[----:B------:R-:W-:-:S10]  /*b650*/  ISETP.NE.AND P1, PT, RZ, UR4, PT ;  /* 0x00000004ff007c0c */ /* 0x000fd4000bf25270 */
[----:B------:R-:W-:Y:S05]  /*b660*/  @!P0 BRA `(.L_x_6435) ;  /* 0x0000002000008947 */ /* 0x000fea0003800000 */
[----:B------:R-:W2:Y:S02]  /*b670*/  LDG.E R3, [R4.64] ;  /* 0x0000002404037981 */ /* 0x000ea4000c1e1900 */
[----:B--2---:R-:W-:Y:S02]  /*b680*/  FADD.FTZ R16, R16, R3 ;  /* 0x0000000310107221 */ /* 0x004fe40000010000 */
.L_x_6435:
        /* <DEDUP_REMOVED lines=23> */
.L_x_6437:
[----:B------:R-:W-:-:S04]  /*b800*/  IADD3 R2, P0, R17, c[0x0][0x540], RZ ;  /* 0x0001500011027a10 */ /* 0x000fc80007f1e0ff */
[----:B------:R-:W-:-:S05]  /*b810*/  IADD3.X R3, RZ, c[0x0][0x544], RZ, P0, !PT ;  /* 0x00015100ff037a10 */ /* 0x000fca00007fe4ff */
[----:B------:R-:W-:Y:S01]  /*b820*/  STG.E [R2.64], R16 ;  /* 0x0000001002007986 */ /* 0x000fe2000c101924 */
[----:B------:R-:W-:Y:S05]  /*b830*/  EXIT ;  /* 0x000000000000794d */ /* 0x000fea0003800000 */
.L_x_6436:
[----:B------:R-:W-:Y:S01]  /*b840*/  STG.E [R4.64], R16 ;  /* 0x0000001004007986 */ /* 0x000fe2000c101924 */
[----:B------:R-:W-:Y:S05]  /*b850*/  EXIT ;  /* 0x000000000000794d */ /* 0x000fea0003800000 */
.L_x_6412:
        /* <DEDUP_REMOVED lines=18> */
.L_x_6439:
        /* <DEDUP_REMOVED lines=23> */
.L_x_6441:
[----:B------:R-:W-:-:S05]  /*baf0*/  IADD3 R2, P0, R17, c[0x0][0x540], RZ ;  /* 0x0001500011027a10 */ /* 0x000fca0007f1e0ff */
[----:B------:R-:W-:-:S05]  /*bb00*/  IMAD.X R3, RZ, RZ, c[0x0][0x544], P0 ;  /* 0x00015100ff037624 */ /* 0x000fca00000e06ff */
[----:B------:R-:W-:Y:S01]  /*bb10*/  STG.E [R2.64], R16 ;  /* 0x0000001002007986 */ /* 0x000fe2000c101924 */
[----:B------:R-:W-:Y:S05]  /*bb20*/  EXIT ;  /* 0x000000000000794d */ /* 0x000fea0003800000 */
.L_x_6440:
[----:B------:R-:W-:Y:S01]  /*bb30*/  STG.E [R2.64], R16 ;  /* 0x0000001002007986 */ /* 0x000fe2000c101924 */
[----:B------:R-:W-:Y:S05]  /*bb40*/  EXIT ;  /* 0x000000000000794d */ /* 0x000fea0003800000 */
.L_x_6438:
[----:B------:R-:W-:Y:S01]  /*bb50*/  ISETP.NE.AND P0, PT, RZ, UR38, PT ;  /* 0x00000026ff007c0c */ /* 0x000fe2000bf05270 */
[----:B------:R-:W-:Y:S02]  /*bb60*/  ULDC.U8 UR4, c[0x0][0x571] ;  /* 0x00015c4000047ab9 */ /* 0x000fe40000000000 */
[----:B------:R-:W-:-:S10]  /*bb70*/  ISETP.NE.AND P1, PT, RZ, UR4, PT ;  /* 0x00000004ff007c0c */ /* 0x000fd4000bf25270 */
[----:B------:R-:W-:Y:S05]  /*bb80*/  @!P0 BRA `(.L_x_6442) ;  /* 0x0000002000008947 */ /* 0x000fea0003800000 */
[----:B------:R-:W2:Y:S02]  /*bb90*/  LDG.E R3, [R4.64] ;  /* 0x0000002404037981 */ /* 0x000ea4000c1e1900 */
[----:B--2---:R-:W-:Y:S02]  /*bba0*/  FADD.FTZ R16, R16, R3 ;  /* 0x0000000310107221 */ /* 0x004fe40000010000 */
.L_x_6442:
        /* <DEDUP_REMOVED lines=23> */
.L_x_6444:
[----:B------:R-:W-:-:S04]  /*bd20*/  IADD3 R2, P0, R17, c[0x0][0x540], RZ ;  /* 0x0001500011027a10 */ /* 0x000fc80007f1e0ff */
[----:B------:R-:W-:-:S05]  /*bd30*/  IADD3.X R3, RZ, c[0x0][0x544], RZ, P0, !PT ;  /* 0x00015100ff037a10 */ /* 0x000fca00007fe4ff */
[----:B------:R-:W-:Y:S01]  /*bd40*/  STG.E [R2.64], R16 ;  /* 0x0000001002007986 */ /* 0x000fe2000c101924 */
[----:B------:R-:W-:Y:S05]  /*bd50*/  EXIT ;  /* 0x000000000000794d */ /* 0x000fea0003800000 */
.L_x_6443:
[----:B------:R-:W-:Y:S01]  /*bd60*/  STG.E [R4.64], R16 ;  /* 0x0000001004007986 */ /* 0x000fe2000c101924 */
[----:B------:R-:W-:Y:S05]  /*bd70*/  EXIT ;  /* 0x000000000000794d */ /* 0x000fea0003800000 */
.L_x_6445:
        /* <DEDUP_REMOVED lines=16> */
.L_x_8865:


//--------------------- .text._ZN2at6native13reduce_kernelILi256ELi2ENS0_8ReduceOpIfNS0_14func_wrapper_tIfNS0_55_GLOBAL__N__0955718d_22_SparseCsrTensorMath_cu_868dd54514ReductionAddOpIfEEEEjfLi4ELi4EEEEEvT1_ --------------------------
	.section	.text._ZN2at6native13reduce_kernelILi256ELi2ENS0_8ReduceOpIfNS0_14func_wrapper_tIfNS0_55_GLOBAL__N__0955718d_22_SparseCsrTensorMath_cu_868dd54514ReductionAddOpIfEEEEjfLi4ELi4EEEEEvT1_,"ax",@progbits
	.sectioninfo	@"SHI_REGISTERS=34"
	.align	128
.text._ZN2at6native13reduce_kernelILi256ELi2ENS0_8ReduceOpIfNS0_14func_wrapper_tIfNS0_55_GLOBAL__N__0955718d_22_SparseCsrTensorMath_cu_868dd54514ReductionAddOpIfEEEEjfLi4ELi4EEEEEvT1_:
        .type           _ZN2at6native13reduce_kernelILi256ELi2ENS0_8ReduceOpIfNS0_14func_wrapper_tIfNS0_55_GLOBAL__N__0955718d_22_SparseCsrTensorMath_cu_868dd54514ReductionAddOpIfEEEEjfLi4ELi4EEEEEvT1_,@function
        .size           _ZN2at6native13reduce_kernelILi256ELi2ENS0_8ReduceOpIfNS0_14func_wrapper_tIfNS0_55_GLOBAL__N__0955718d_22_SparseCsrTensorMath_cu_868dd54514ReductionAddOpIfEEEEjfLi4ELi4EEEEEvT1_,(.L_x_8866 - _ZN2at6native13reduce_kernelILi256ELi2ENS0_8ReduceOpIfNS0_14func_wrapper_tIfNS0_55_GLOBAL__N__0955718d_22_SparseCsrTensorMath_cu_868dd54514ReductionAddOpIfEEEEjfLi4ELi4EEEEEvT1_)
        .other          _ZN2at6native13reduce_kernelILi256ELi2ENS0_8ReduceOpIfNS0_14func_wrapper_tIfNS0_55_GLOBAL__N__0955718d_22_SparseCsrTensorMath_cu_868dd54514ReductionAddOpIfEEEEjfLi4ELi4EEEEEvT1_,@"STO_CUDA_ENTRY STV_DEFAULT"
_ZN2at6native13reduce_kernelILi256ELi2ENS0_8ReduceOpIfNS0_14func_wrapper_tIfNS0_55_GLOBAL__N__0955718d_22_SparseCsrTensorMath_cu_868dd54514ReductionAddOpIfEEEEjfLi4ELi4EEEEEvT1_:
        /* <DEDUP_REMOVED lines=209> */
.L_x_6446:
        /* <DEDUP_REMOVED lines=60> */
.L_x_6455:
[----:B------:R-:W-:Y:S05]  /*10d0*/  BSYNC B2 ;  /* 0x0000000000027941 */ /* 0x000fea0003800000 */
.L_x_6454:
        /* <DEDUP_REMOVED lines=8> */
[----:B--2---:R-:W-:Y:S02]  /*1160*/  FADD.FTZ R3, R4, c[0x0][0x164] ;  /* 0x0000590004037621 */ /* 0x004fe40000010000 */
.L_x_6453:
[----:B------:R-:W-:Y:S05]  /*1170*/  BSYNC B1 ;  /* 0x0000000000017941 */ /* 0x000fea0003800000 */
.L_x_6452:
[C---:B------:R-:W-:Y:S02]  /*1180*/  IADD3 R5, P0, -R6.reuse, 0x4, RZ ;  /* 0x0000000406057810 */ /* 0x040fe40007f1e1ff */
[----:B------:R-:W-:Y:S02]  /*1190*/  IADD3 R8, R6, c[0x0][0x16c], RZ ;  /* 0x00005b0006087a10 */ /* 0x000fe40007ffe0ff */
[----:B------:R-:W-:Y:S01]  /*11a0*/  LEA R18, P1, R5, R18, 0x2 ;  /* 0x0000001205127211 */ /* 0x000fe200078210ff */
[----:B------:R-:W-:Y:S01]  /*11b0*/  IMAD.X R0, RZ, RZ, -0x1, P0 ;  /* 0xffffffffff007424 */ /* 0x000fe200000e06ff */
[----:B------:R-:W-:-:S04]  /*11c0*/  IADD3 R8, R8, -0x4, RZ ;  /* 0xfffffffc08087810 */ /* 0x000fc80007ffe0ff */
[----:B------:R-:W-:Y:S02]  /*11d0*/  LEA.HI.X R19, R5, R19, R0, 0x2, P1 ;  /* 0x0000001305137211 */ /* 0x000fe400008f1400 */
.L_x_6451:
[----:B------:R-:W-:Y:S05]  /*11e0*/  BSYNC B0 ;  /* 0x0000000000007941 */ /* 0x000fea0003800000 */
.L_x_6450:
        /* <DEDUP_REMOVED lines=14> */
.L_x_6458:
        /* <DEDUP_REMOVED lines=10> */
.L_x_6457:
[----:B------:R-:W-:Y:S05]  /*1370*/  BSYNC B0 ;  /* 0x0000000000007941 */ /* 0x000fea0003800000 */
.L_x_6456:
        /* <DEDUP_REMOVED lines=8> */
.L_x_6460:
[----:B------:R-:W-:Y:S05]  /*1400*/  BSYNC B0 ;  /* 0x0000000000007941 */ /* 0x000fea0003800000 */
.L_x_6459:
        /* <DEDUP_REMOVED lines=10> */
[----:B--2---:R-:W-:Y:S02]  /*14b0*/  FADD.FTZ R3, R3, R18 ;  /* 0x0000001203037221 */ /* 0x004fe40000010000 */
.L_x_6462:
[----:B------:R-:W-:Y:S05]  /*14c0*/  BSYNC B0 ;  /* 0x0000000000007941 */ /* 0x000fea0003800000 */
.L_x_6461:
[----:B------:R-:W-:Y:S02]  /*14d0*/  FADD.FTZ R10, R10, R3 ;  /* 0x000000030a0a7221 */ /* 0x000fe40000010000 */
[----:B------:R-:W-:Y:S02]  /*14e0*/  IMAD.MOV.U32 R19, RZ, RZ, RZ ;  /* 0x000000ffff137224 */ /* 0x000fe400078e00ff */
[----:B------:R-:W-:-:S04]  /*14f0*/  FADD.FTZ R9, R10, R9 ;  /* 0x000000090a097221 */ /* 0x000fc80000010000 */
[----:B------:R-:W-:Y:S01]  /*1500*/  FADD.FTZ R18, R9, R0 ;  /* 0x0000000009127221 */ /* 0x000fe20000010000 */
[----:B------:R-:W-:Y:S05]  /*1510*/  BRA `(.L_x_6448) ;  /* 0x00007c6000007947 */ /* 0x000fea0003800000 */
.L_x_6449:
        /* <DEDUP_REMOVED lines=30> */
.L_x_6472:
        /* <DEDUP_REMOVED lines=215> */
.L_x_6467:
        /* <DEDUP_REMOVED lines=228> */
.L_x_6468:
        /* <DEDUP_REMOVED lines=219> */
.L_x_6469:
        /* <DEDUP_REMOVED lines=217> */
.L_x_6470:
[----:B------:R-:W-:-:S04]  /*4df0*/  LOP3.LUT R13, R15, 0xfffffff8, RZ, 0xc0, !PT ;  /* 0xfffffff80f0d7812 */ /* 0x000fc800078ec0ff */
[----:B------:R-:W-:-:S05]  /*4e00*/  IADD3 R12, P1, R18, R13, RZ ;  /* 0x0000000d120c7210 */ /* 0x000fca0007f3e0ff */
[----:B------:R-:W-:-:S06]  /*4e10*/  IMAD.X R13, RZ, RZ, R19, P1 ;  /* 0x000000ffff0d7224 */ /* 0x000fcc00008e0613 */
        /* <DEDUP_REMOVED lines=15> */
.L_x_6471:
[----:B------:R-:W-:Y:S05]  /*4f10*/  BSYNC B1 ;  /* 0x0000000000017941 */ /* 0x000fea0003800000 */
.L_x_6466:
[----:B------:R-:W-:Y:S05]  /*4f20*/  BSYNC B0 ;  /* 0x0000000000007941 */ /* 0x000fea0003800000 */
.L_x_6465:
        /* <DEDUP_REMOVED lines=205> */
.L_x_6475:
        /* <DEDUP_REMOVED lines=207> */
.L_x_6476:
        /* <DEDUP_REMOVED lines=207> */
.L_x_6477:
        /* <DEDUP_REMOVED lines=207> */
.L_x_6478:
[----:B------:R-:W-:-:S04]  /*82d0*/  LOP3.LUT R13, R27, 0xfffffff8, RZ, 0xc0, !PT ;  /* 0xfffffff81b0d7812 */ /* 0x000fc800078ec0ff */
[----:B------:R-:W-:-:S05]  /*82e0*/  IADD3 R12, P1, R18, R13, RZ ;  /* 0x0000000d120c7210 */ /* 0x000fca0007f3e0ff */
[----:B------:R-:W-:-:S06]  /*82f0*/  IMAD.X R13, RZ, RZ, R19, P1 ;  /* 0x000000ffff0d7224 */ /* 0x000fcc00008e0613 */
[----:B------:R-:W5:Y:S02]  /*8300*/  LDG.E.64 R12, [R12.64] ;  /* 0x000000240c0c7981 */ /* 0x000f64000c1e1b00 */
.L_x_6474:
[----:B------:R-:W-:Y:S05]  /*8310*/  BSYNC B0 ;  /* 0x0000000000007941 */ /* 0x000fea0003800000 */
.L_x_6473:
        /* <DEDUP_REMOVED lines=18> */
.L_x_6480:
[----:B------:R-:W-:Y:S05]  /*8440*/  BSYNC B0 ;  /* 0x0000000000007941 */ /* 0x000fea0003800000 */
.L_x_6479:
[----:B-----5:R-:W-:Y:S02]  /*8450*/  FADD.FTZ R7, R8, R4 ;  /* 0x0000000408077221 */ /* 0x020fe40000010000 */
[----:B------:R-:W-:Y:S02]  /*8460*/  FADD.FTZ R4, R5, R3 ;  /* 0x0000000305047221 */ /* 0x000fe40000010000 */
[----:B------:R-:W-:Y:S02]  /*8470*/  FADD.FTZ R7, R7, R24 ;  /* 0x0000001807077221 */ /* 0x000fe40000010000 */
[----:B------:R-:W-:Y:S02]  /*8480*/  FADD.FTZ R25, R4, R25 ;  /* 0x0000001904197221 */ /* 0x000fe40000010000 */
[----:B------:R-:W-:-:S02]  /*8490*/  FADD.FTZ R19, R7, R22 ;  /* 0x0000001607137221 */ /* 0x000fc40000010000 */
[----:B------:R-:W-:Y:S01]  /*84a0*/  FADD.FTZ R18, R25, R0 ;  /* 0x0000000019127221 */ /* 0x000fe20000010000 */
[----:B------:R-:W-:Y:S05]  /*84b0*/  BRA `(.L_x_6448) ;  /* 0x00000cc000007947 */ /* 0x000fea0003800000 */
.L_x_6464:
        /* <DEDUP_REMOVED lines=18> */
.L_x_6483:
        /* <DEDUP_REMOVED lines=32> */
.L_x_6482:
[----:B------:R-:W-:Y:S05]  /*87e0*/  BSYNC B0 ;  /* 0x0000000000007941 */ /* 0x000fea0003800000 */
.L_x_6481:
        /* <DEDUP_REMOVED lines=27> */
.L_x_6485:
[----:B------:R-:W-:Y:S05]  /*89a0*/  BSYNC B0 ;  /* 0x0000000000007941 */ /* 0x000fea0003800000 */
.L_x_6484:
        /* <DEDUP_REMOVED lines=18> */
.L_x_6487:
[----:B------:R-:W-:Y:S05]  /*8ad0*/  BSYNC B0 ;  /* 0x0000000000007941 */ /* 0x000fea0003800000 */
.L_x_6486:
[----:B------:R-:W-:Y:S02]  /*8ae0*/  FADD.FTZ R8, R8, R5 ;  /* 0x0000000508087221 */ /* 0x000fe40000010000 */
[----:B------:R-:W-:Y:S02]  /*8af0*/  FADD.FTZ R7, R7, R6 ;  /* 0x0000000607077221 */ /* 0x000fe40000010000 */
[----:B------:R-:W-:Y:S02]  /*8b00*/  FADD.FTZ R3, R8, R3 ;  /* 0x0000000308037221 */ /* 0x000fe40000010000 */
[----:B------:R-:W-:Y:S02]  /*8b10*/  FADD.FTZ R7, R7, R4 ;  /* 0x0000000407077221 */ /* 0x000fe40000010000 */
[----:B0-----:R-:W-:-:S02]  /*8b20*/  FADD.FTZ R19, R3, R22 ;  /* 0x0000001603137221 */ /* 0x001fc40000010000 */
[----:B------:R-:W-:Y:S01]  /*8b30*/  FADD.FTZ R18, R7, R0 ;  /* 0x0000000007127221 */ /* 0x000fe20000010000 */
[----:B------:R-:W-:Y:S05]  /*8b40*/  BRA `(.L_x_6448) ;  /* 0x0000063000007947 */ /* 0x000fea0003800000 */
.L_x_6463:
        /* <DEDUP_REMOVED lines=21> */
.L_x_6490:
        /* <DEDUP_REMOVED lines=28> */
.L_x_6489:
[----:B------:R-:W-:Y:S05]  /*8e60*/  BSYNC B0 ;  /* 0x0000000000007941 */ /* 0x000fea0003800000 */
.L_x_6488:
        /* <DEDUP_REMOVED lines=23> */
.L_x_6492:
[----:B------:R-:W-:Y:S05]  /*8fe0*/  BSYNC B0 ;  /* 0x0000000000007941 */ /* 0x000fea0003800000 */
.L_x_6491:
        /* <DEDUP_REMOVED lines=18> */
.L_x_6494:
[----:B------:R-:W-:Y:S05]  /*9110*/  BSYNC B0 ;  /* 0x0000000000007941 */ /* 0x000fea0003800000 */
.L_x_6493:
[----:B------:R-:W-:Y:S02]  /*9120*/  FADD.FTZ R8, R8, R5 ;  /* 0x0000000508087221 */ /* 0x000fe40000010000 */
[----:B------:R-:W-:Y:S02]  /*9130*/  FADD.FTZ R7, R7, R6 ;  /* 0x0000000607077221 */ /* 0x000fe40000010000 */
[----:B------:R-:W-:Y:S02]  /*9140*/  FADD.FTZ R3, R8, R3 ;  /* 0x0000000308037221 */ /* 0x000fe40000010000 */
[----:B------:R-:W-:Y:S02]  /*9150*/  FADD.FTZ R7, R7, R4 ;  /* 0x0000000407077221 */ /* 0x000fe40000010000 */
[----:B0-----:R-:W-:-:S02]  /*9160*/  FADD.FTZ R19, R3, R22 ;  /* 0x0000001603137221 */ /* 0x001fc40000010000 */
[----:B------:R-:W-:Y:S02]  /*9170*/  FADD.FTZ R18, R7, R0 ;  /* 0x0000000007127221 */ /* 0x000fe40000010000 */
.L_x_6448:
[----:B------:R-:W-:Y:S05]  /*9180*/  BSYNC B6 ;  /* 0x0000000000067941 */ /* 0x000fea0003800000 */
.L_x_6447:
        /* <DEDUP_REMOVED lines=9> */
.L_x_6496:
        /* <DEDUP_REMOVED lines=13> */
.L_x_6495:
        /* <DEDUP_REMOVED lines=14> */
.L_x_6499:
        /* <DEDUP_REMOVED lines=13> */
[----:B------:R-:W-:-:S04]  /*94a0*/  MOV R0, 0x20 ;  /* 0x0000002000007802 */ /* 0x000fc80000000f00 */
.L_x_6498:
[----:B0-----:R-:W-:Y:S01]  /*94b0*/  ISETP.GE.AND P0, PT, R0, 0x2, PT ;  /* 0x000000020000780c */ /* 0x001fe20003f06270 */
[----:B------:R-:W-:Y:S01]  /*94c0*/  WARPSYNC 0xffffffff ;  /* 0xffffffff00007948 */ /* 0x000fe20003800000 */
[----:B------:R-:W-:Y:S11]  /*94d0*/  BAR.SYNC.DEFER_BLOCKING 0x0 ;  /* 0x0000000000007b1d */ /* 0x000ff60000010000 */
[----:B------:R-:W-:Y:S05]  /*94e0*/  @!P0 BRA `(.L_x_6497) ;  /* 0x0000008000008947 */ /* 0x000fea0003800000 */
[----:B------:R-:W-:-:S05]  /*94f0*/  IMAD.MOV.U32 R3, RZ, RZ, 0x1 ;  /* 0x00000001ff037424 */ /* 0x000fca00078e00ff */
.L_x_6500:
[----:B------:R-:W0:Y:S04]  /*9500*/  SHFL.DOWN PT, R5, R18, R3, 0x1f ;  /* 0x08001f0312057589 */ /* 0x000e2800000e0000 */
[----:B------:R1:W2:Y:S02]  /*9510*/  SHFL.DOWN PT, R4, R19, R3, 0x1f ;  /* 0x08001f0313047589 */ /* 0x0002a400000e0000 */
[----:B-1----:R-:W-:-:S04]  /*9520*/  SHF.L.U32 R3, R3, 0x1, RZ ;  /* 0x0000000103037819 */ /* 0x002fc800000006ff */
[----:B------:R-:W-:Y:S01]  /*9530*/  ISETP.GE.AND P0, PT, R3, R0, PT ;  /* 0x000000000300720c */ /* 0x000fe20003f06270 */
[----:B0-----:R-:W-:Y:S02]  /*9540*/  FADD.FTZ R18, R5, R18 ;  /* 0x0000001205127221 */ /* 0x001fe40000010000 */
[----:B--2---:R-:W-:-:S10]  /*9550*/  FADD.FTZ R19, R4, R19 ;  /* 0x0000001304137221 */ /* 0x004fd40000010000 */
[----:B------:R-:W-:Y:S05]  /*9560*/  @!P0 BRA `(.L_x_6500) ;  /* 0xffffff9000008947 */ /* 0x000fea000383ffff */
.L_x_6497:
        /* <DEDUP_REMOVED lines=203> */
.L_x_6501:
        /* <DEDUP_REMOVED lines=202> */
.L_x_6502:
        /* <DEDUP_REMOVED lines=217> */
.L_x_6504:
        /* <DEDUP_REMOVED lines=202> */
.L_x_6505:
        /* <DEDUP_REMOVED lines=11> */
.L_x_6507:
[----:B------:R-:W-:Y:S05]  /*c9a0*/  BSYNC B0 ;  /* 0x0000000000007941 */ /* 0x000fea0003800000 */
.L_x_6506:
        /* <DEDUP_REMOVED lines=13> */
.L_x_6509:
[----:B------:R-:W-:Y:S05]  /*ca80*/  BSYNC B0 ;  /* 0x0000000000007941 */ /* 0x000fea0003800000 */
.L_x_6508:
        /* <DEDUP_REMOVED lines=31> */
.L_x_6511:
[----:B------:R-:W-:Y:S05]  /*cc80*/  BSYNC B0 ;  /* 0x0000000000007941 */ /* 0x000fea0003800000 */
.L_x_6510:
        /* <DEDUP_REMOVED lines=23> */
.L_x_6516:
        /* <DEDUP_REMOVED lines=8> */
[----:B--2---:R-:W-:Y:S02]  /*ce80*/  FADD.FTZ R16, R15, R16 ;  /* 0x000000100f107221 */ /* 0x004fe40000010000 */
[----:B---3--:R-:W-:-:S10]  /*ce90*/  FADD.FTZ R17, R12, R17 ;  /* 0x000000110c117221 */ /* 0x008fd40000010000 */
[----:B------:R-:W-:Y:S05]  /*cea0*/  @!P0 BRA `(.L_x_6516) ;  /* 0xffffff5000008947 */ /* 0x000fea000383ffff */
.L_x_6515:
[----:B------:R-:W-:Y:S05]  /*ceb0*/  BSYNC B1 ;  /* 0x0000000000017941 */ /* 0x000fea0003800000 */
.L_x_6514:
[----:B------:R-:W-:Y:S05]  /*cec0*/  BRA `(.L_x_6517) ;  /* 0x0000010000007947 */ /* 0x000fea0003800000 */
.L_x_6513:
[----:B------:R-:W-:Y:S01]  /*ced0*/  ISETP.GE.U32.AND P0, PT, R2, c[0x0][0x17c], PT ;  /* 0x00005f0002007a0c */ /* 0x000fe20003f06070 */
[----:B------:R-:W-:-:S12]  /*cee0*/  IMAD.MOV.U32 R17, RZ, RZ, c[0x0][0x164] ;  /* 0x00005900ff117624 */ /* 0x000fd800078e00ff */
[----:B------:R-:W-:Y:S05]  /*cef0*/  @P0 BRA `(.L_x_6517) ;  /* 0x000000d000000947 */ /* 0x000fea0003800000 */
[----:B-----5:R-:W-:Y:S02]  /*cf00*/  MOV R13, R2 ;  /* 0x00000002000d7202 */ /* 0x020fe40000000f00 */
[----:B------:R-:W-:-:S03]  /*cf10*/  MOV R17, c[0x0][0x164] ;  /* 0x0000590000117a02 */ /* 0x000fc60000000f00 */
.L_x_6518:
        /* <DEDUP_REMOVED lines=11> */
.L_x_6517:
[----:B------:R-:W-:Y:S05]  /*cfd0*/  BSYNC B0 ;  /* 0x0000000000007941 */ /* 0x000fea0003800000 */
.L_x_6512:
        /* <DEDUP_REMOVED lines=8> */
.L_x_6520:
[----:B------:R-:W-:Y:S01]  /*d060*/  IADD3 R10, R2, R11, RZ ;  /* 0x0000000b020a7210 */ /* 0x000fe20007ffe0ff */
[----:B------:R-:W-:Y:S03]  /*d070*/  BAR.SYNC.DEFER_BLOCKING 0x0 ;  /* 0x0000000000007b1d */ /* 0x000fe60000010000 */
        /* <DEDUP_REMOVED lines=10> */
.L_x_6519:
        /* <DEDUP_REMOVED lines=13> */
.L_x_6523:
[----:B------:R-:W-:Y:S01]  /*d1f0*/  IADD3 R10, R23, R2, RZ ;  /* 0x00000002170a7210 */ /* 0x000fe20007ffe0ff */
[----:B------:R-:W-:Y:S03]  /*d200*/  BAR.SYNC.DEFER_BLOCKING 0x0 ;  /* 0x0000000000007b1d */ /* 0x000fe60000010000 */
[----:B------:R-:W-:-:S04]  /*d210*/  ISETP.GE.U32.AND P0, PT, R10, c[0x0][0x0], PT ;  /* 0x000000000a007a0c */ /* 0x000fc80003f06070 */
[----:B------:R-:W-:-:S13]  /*d220*/  ISETP.GE.U32.OR P0, PT, R23, R2, P0 ;  /* 0x000000021700720c */ /* 0x000fda0000706470 */
[----:B------:R-:W-:Y:S02]  /*d230*/  @!P0 LEA R10, R2, R13, 0x3 ;  /* 0x0000000d020a8211 */ /* 0x000fe400078e18ff */
[----:B------:R-:W-:-:S04]  /*d240*/  SHF.R.S32.HI R2, RZ, 0x1, R2 ;  /* 0x00000001ff027819 */ /* 0x000fc80000011402 */
[----:B------:R-:W0:Y:S02]  /*d250*/  @!P0 LDS.64 R10, [R10] ;  /* 0x000000000a0a8984 */ /* 0x000e240000000a00 */
[----:B0-----:R-:W-:Y:S02]  /*d260*/  @!P0 FADD.FTZ R16, R16, R10 ;  /* 0x0000000a10108221 */ /* 0x001fe40000010000 */
[----:B------:R-:W-:-:S05]  /*d270*/  @!P0 FADD.FTZ R17, R17, R11 ;  /* 0x0000000b11118221 */ /* 0x000fca0000010000 */
[----:B------:R0:W-:Y:S01]  /*d280*/  @!P0 STS.64 [R0.X8+0x10], R16 ;  /* 0x0000101000008388 */ /* 0x0001e20000008a00 */
[----:B------:R-:W-:-:S13]  /*d290*/  ISETP.GE.AND P0, PT, R2, 0x20, PT ;  /* 0x000000200200780c */ /* 0x000fda0003f06270 */
[----:B0-----:R-:W-:Y:S05]  /*d2a0*/  @P0 BRA `(.L_x_6523) ;  /* 0xffffff4000000947 */ /* 0x001fea000383ffff */
[----:B------:R-:W-:-:S04]  /*d2b0*/  IMAD.MOV.U32 R2, RZ, RZ, 0x20 ;  /* 0x00000020ff027424 */ /* 0x000fc800078e00ff */
.L_x_6522:
[----:B0-----:R-:W-:Y:S01]  /*d2c0*/  BAR.SYNC.DEFER_BLOCKING 0x0 ;  /* 0x0000000000007b1d */ /* 0x001fe20000010000 */
[----:B------:R-:W-:-:S13]  /*d2d0*/  ISETP.GE.AND P0, PT, R2, 0x2, PT ;  /* 0x000000020200780c */ /* 0x000fda0003f06270 */
[----:B------:R-:W-:Y:S05]  /*d2e0*/  @!P0 BRA `(.L_x_6521) ;  /* 0x0000008000008947 */ /* 0x000fea0003800000 */
[----:B------:R-:W-:-:S05]  /*d2f0*/  MOV R11, 0x1 ;  /* 0x00000001000b7802 */ /* 0x000fca0000000f00 */
.L_x_6524:
[----:B------:R-:W0:Y:S04]  /*d300*/  SHFL.DOWN PT, R13, R16, R11, 0x1f ;  /* 0x08001f0b100d7589 */ /* 0x000e2800000e0000 */
[----:B------:R1:W2:Y:S02]  /*d310*/  SHFL.DOWN PT, R0, R17, R11, 0x1f ;  /* 0x08001f0b11007589 */ /* 0x0002a400000e0000 */
[----:B-1----:R-:W-:-:S04]  /*d320*/  SHF.L.U32 R11, R11, 0x1, RZ ;  /* 0x000000010b0b7819 */ /* 0x002fc800000006ff */
[----:B------:R-:W-:Y:S01]  /*d330*/  ISETP.GE.AND P0, PT, R11, R2, PT ;  /* 0x000000020b00720c */ /* 0x000fe20003f06270 */
[----:B0-----:R-:W-:Y:S02]  /*d340*/  FADD.FTZ R16, R13, R16 ;  /* 0x000000100d107221 */ /* 0x001fe40000010000 */
[----:B--2---:R-:W-:-:S10]  /*d350*/  FADD.FTZ R17, R0, R17 ;  /* 0x0000001100117221 */ /* 0x004fd40000010000 */
[----:B------:R-:W-:Y:S05]  /*d360*/  @!P0 BRA `(.L_x_6524) ;  /* 0xffffff9000008947 */ /* 0x000fea000383ffff */
.L_x_6521:
        /* <DEDUP_REMOVED lines=13> */
.L_x_6526:
        /* <DEDUP_REMOVED lines=24> */
.L_x_6528:
        /* <DEDUP_REMOVED lines=24> */
.L_x_6529:
[----:B------:R-:W-:-:S04]  /*d740*/  IADD3 R24, P0, R24, c[0x0][0x540], RZ ;  /* 0x0001500018187a10 */ /* 0x000fc80007f1e0ff */
[----:B------:R-:W-:-:S05]  /*d750*/  IADD3.X R25, RZ, c[0x0][0x544], RZ, P0, !PT ;  /* 0x00015100ff197a10 */ /* 0x000fca00007fe4ff */
[----:B------:R-:W-:Y:S01]  /*d760*/  STG.E [R24.64], R17 ;  /* 0x0000001118007986 */ /* 0x000fe2000c101924 */
[----:B------:R-:W-:Y:S05]  /*d770*/  EXIT ;  /* 0x000000000000794d */ /* 0x000fea0003800000 */
.L_x_6527:
[----:B------:R-:W-:Y:S04]  /*d780*/  STG.E [R4.64], R16 ;  /* 0x0000001004007986 */ /* 0x000fe8000c101924 */
[----:B------:R-:W-:Y:S01]  /*d790*/  STG.E [R4.64+0x4], R17 ;  /* 0x0000041104007986 */ /* 0x000fe2000c101924 */
[----:B------:R-:W-:Y:S05]  /*d7a0*/  EXIT ;  /* 0x000000000000794d */ /* 0x000fea0003800000 */
.L_x_6525:
[----:B------:R-:W-:Y:S01]  /*d7b0*/  ISETP.NE.AND P0, PT, RZ, UR38, PT ;  /* 0x00000026ff007c0c */ /* 0x000fe2000bf05270 */
[----:B------:R-:W-:Y:S02]  /*d7c0*/  ULDC.U8 UR4, c[0x0][0x571] ;  /* 0x00015c4000047ab9 */ /* 0x000fe40000000000 */
[----:B------:R-:W-:-:S10]  /*d7d0*/  ISETP.NE.AND P1, PT, RZ, UR4, PT ;  /* 0x00000004ff007c0c */ /* 0x000fd4000bf25270 */
[----:B------:R-:W-:Y:S05]  /*d7e0*/  @!P0 BRA `(.L_x_6530) ;  /* 0x0000004000008947 */ /* 0x000fea0003800000 */
[----:B------:R-:W2:Y:S04]  /*d7f0*/  LDG.E R3, [R6.64] ;  /* 0x0000002406037981 */ /* 0x000ea8000c1e1900 */
[----:B------:R-:W3:Y:S01]  /*d800*/  LDG.E R0, [R8.64] ;  /* 0x0000002408007981 */ /* 0x000ee2000c1e1900 */
[----:B--2---:R-:W-:Y:S02]  /*d810*/  FADD.FTZ R16, R16, R3 ;  /* 0x0000000310107221 */ /* 0x004fe40000010000 */
[----:B---3--:R-:W-:Y:S02]  /*d820*/  FADD.FTZ R17, R17, R0 ;  /* 0x0000000011117221 */ /* 0x008fe40000010000 */
.L_x_6530:
        /* <DEDUP_REMOVED lines=24> */
.L_x_6532:
        /* <DEDUP_REMOVED lines=24> */
.L_x_6533:
[----:B------:R-:W-:-:S04]  /*db30*/  IADD3 R24, P0, R24, c[0x0][0x540], RZ ;  /* 0x0001500018187a10 */ /* 0x000fc80007f1e0ff */
[----:B------:R-:W-:-:S05]  /*db40*/  IADD3.X R25, RZ, c[0x0][0x544], RZ, P0, !PT ;  /* 0x00015100ff197a10 */ /* 0x000fca00007fe4ff */
[----:B------:R-:W-:Y:S01]  /*db50*/  STG.E [R24.64], R17 ;  /* 0x0000001118007986 */ /* 0x000fe2000c101924 */
[----:B------:R-:W-:Y:S05]  /*db60*/  EXIT ;  /* 0x000000000000794d */ /* 0x000fea0003800000 */
.L_x_6531:
[----:B------:R-:W-:Y:S04]  /*db70*/  STG.E [R6.64], R16 ;  /* 0x0000001006007986 */ /* 0x000fe8000c101924 */
[----:B------:R-:W-:Y:S01]  /*db80*/  STG.E [R8.64], R17 ;  /* 0x0000001108007986 */ /* 0x000fe2000c101924 */
[----:B------:R-:W-:Y:S05]  /*db90*/  EXIT ;  /* 0x000000000000794d */ /* 0x000fea0003800000 */
.L_x_6503:
        /* <DEDUP_REMOVED lines=20> */
.L_x_6535:
        /* <DEDUP_REMOVED lines=24> */
.L_x_6537:
        /* <DEDUP_REMOVED lines=24> */
.L_x_6538:
[----:B------:R-:W-:-:S04]  /*dfe0*/  IADD3 R24, P0, R24, c[0x0][0x540], RZ ;  /* 0x0001500018187a10 */ /* 0x000fc80007f1e0ff */
[----:B------:R-:W-:-:S05]  /*dff0*/  IADD3.X R25, RZ, c[0x0][0x544], RZ, P0, !PT ;  /* 0x00015100ff197a10 */ /* 0x000fca00007fe4ff */
[----:B------:R-:W-:Y:S01]  /*e000*/  STG.E [R24.64], R19 ;  /* 0x0000001318007986 */ /* 0x000fe2000c101924 */
[----:B------:R-:W-:Y:S05]  /*e010*/  EXIT ;  /* 0x000000000000794d */ /* 0x000fea0003800000 */
.L_x_6536:
[----:B------:R-:W-:Y:S04]  /*e020*/  STG.E [R4.64], R18 ;  /* 0x0000001204007986 */ /* 0x000fe8000c101924 */
[----:B------:R-:W-:Y:S01]  /*e030*/  STG.E [R4.64+0x4], R19 ;  /* 0x0000041304007986 */ /* 0x000fe2000c101924 */
[----:B------:R-:W-:Y:S05]  /*e040*/  EXIT ;  /* 0x000000000000794d */ /* 0x000fea0003800000 */
.L_x_6534:
[----:B0-----:R-:W-:Y:S01]  /*e050*/  ISETP.NE.AND P0, PT, R0, RZ, PT ;  /* 0x000000ff0000720c */ /* 0x001fe20003f05270 */
[----:B------:R-:W-:Y:S02]  /*e060*/  ULDC.U8 UR4, c[0x0][0x571] ;  /* 0x00015c4000047ab9 */ /* 0x000fe40000000000 */
[----:B------:R-:W-:-:S10]  /*e070*/  ISETP.NE.AND P1, PT, RZ, UR4, PT ;  /* 0x00000004ff007c0c */ /* 0x000fd4000bf25270 */
[----:B------:R-:W-:Y:S05]  /*e080*/  @!P0 BRA `(.L_x_6539) ;  /* 0x0000004000008947 */ /* 0x000fea0003800000 */
[----:B------:R-:W2:Y:S04]  /*e090*/  LDG.E R3, [R6.64] ;  /* 0x0000002406037981 */ /* 0x000ea8000c1e1900 */
[----:B------:R-:W3:Y:S01]  /*e0a0*/  LDG.E R0, [R8.64] ;  /* 0x0000002408007981 */ /* 0x000ee2000c1e1900 */
[----:B--2---:R-:W-:Y:S02]  /*e0b0*/  FADD.FTZ R18, R18, R3 ;  /* 0x0000000312127221 */ /* 0x004fe40000010000 */
[----:B---3--:R-:W-:Y:S02]  /*e0c0*/  FADD.FTZ R19, R19, R0 ;  /* 0x0000000013137221 */ /* 0x008fe40000010000 */
.L_x_6539:
        /* <DEDUP_REMOVED lines=24> */
.L_x_6541:
        /* <DEDUP_REMOVED lines=24> */
.L_x_6542:
[----:B------:R-:W-:-:S04]  /*e3d0*/  IADD3 R24, P0, R24, c[0x0][0x540], RZ ;  /* 0x0001500018187a10 */ /* 0x000fc80007f1e0ff */
[----:B------:R-:W-:-:S05]  /*e3e0*/  IADD3.X R25, RZ, c[0x0][0x544], RZ, P0, !PT ;  /* 0x00015100ff197a10 */ /* 0x000fca00007fe4ff */
[----:B------:R-:W-:Y:S01]  /*e3f0*/  STG.E [R24.64], R19 ;  /* 0x0000001318007986 */ /* 0x000fe2000c101924 */
[----:B------:R-:W-:Y:S05]  /*e400*/  EXIT ;  /* 0x000000000000794d */ /* 0x000fea0003800000 */
.L_x_6540:
[----:B------:R-:W-:Y:S04]  /*e410*/  STG.E [R6.64], R18 ;  /* 0x0000001206007986 */ /* 0x000fe8000c101924 */
[----:B------:R-:W-:Y:S01]  /*e420*/  STG.E [R8.64], R19 ;  /* 0x0000001308007986 */ /* 0x000fe2000c101924 */
[----:B------:R-:W-:Y:S05]  /*e430*/  EXIT ;  /* 0x000000000000794d */ /* 0x000fea0003800000 */
.L_x_6543:
        /* <DEDUP_REMOVED lines=12> */
.L_x_8866:


//--------------------- .text._ZN2at6native13reduce_kernelILi128ELi4ENS0_8ReduceOpIfNS0_14func_wrapper_tIfNS0_55_GLOBAL__N__0955718d_22_SparseCsrTensorMath_cu_868dd54514ReductionAddOpIfEEEEjfLi4ELi4EEEEEvT1_ --------------------------
	.section	.text._ZN2at6native13reduce_kernelILi128ELi4ENS0_8ReduceOpIfNS0_14func_wrapper_tIfNS0_55_GLOBAL__N__0955718d_22_SparseCsrTensorMath_cu_868dd54514ReductionAddOpIfEEEEjfLi4ELi4EEEEEvT1_,"ax",@progbits
	.sectioninfo	@"SHI_REGISTERS=48"
	.align	128
.text._ZN2at6native13reduce_kernelILi128ELi4ENS0_8ReduceOpIfNS0_14func_wrapper_tIfNS0_55_GLOBAL__N__0955718d_22_SparseCsrTensorMath_cu_868dd54514ReductionAddOpIfEEEEjfLi4ELi4EEEEEvT1_:
        .type           _ZN2at6native13reduce_kernelILi128ELi4ENS0_8ReduceOpIfNS0_14func_wrapper_tIfNS0_55_GLOBAL__N__0955718d_22_SparseCsrTensorMath_cu_868dd54514ReductionAddOpIfEEEEjfLi4ELi4EEEEEvT1_,@function
        .size           _ZN2at6native13reduce_kernelILi128ELi4ENS0_8ReduceOpIfNS0_14func_wrapper_tIfNS0_55_GLOBAL__N__0955718d_22_SparseCsrTensorMath_cu_868dd54514ReductionAddOpIfEEEEjfLi4ELi4EEEEEvT1_,(.L_x_8867 - _ZN2at6native13reduce_kernelILi128ELi4ENS0_8ReduceOpIfNS0_14func_wrapper_tIfNS0_55_GLOBAL__N__0955718d_22_SparseCsrTensorMath_cu_868dd54514ReductionAddOpIfEEEEjfLi4ELi4EEEEEvT1_)
        .other          _ZN2at6native13reduce_kernelILi128ELi4ENS0_8ReduceOpIfNS0_14func_wrapper_tIfNS0_55_GLOBAL__N__0955718d_22_SparseCsrTensorMath_cu_868dd54514ReductionAddOpIfEEEEjfLi4ELi4EEEEEvT1_,@"STO_CUDA_ENTRY STV_DEFAULT"
_ZN2at6native13reduce_kernelILi128ELi4ENS0_8ReduceOpIfNS0_14func_wrapper_tIfNS0_55_GLOBAL__N__0955718d_22_SparseCsrTensorMath_cu_868dd54514ReductionAddOpIfEEEEjfLi4ELi4EEEEEvT1_:
        /* <DEDUP_REMOVED lines=213> */
.L_x_6544:
        /* <DEDUP_REMOVED lines=50> */
.L_x_6553:
[----:B------:R-:W-:Y:S05]  /*1070*/  BSYNC B2 ;  /* 0x0000000000027941 */ /* 0x000fea0003800000 */
.L_x_6552:
        /* <DEDUP_REMOVED lines=9> */
.L_x_6551:
[----:B------:R-:W-:Y:S05]  /*1110*/  BSYNC B1 ;  /* 0x0000000000017941 */ /* 0x000fea0003800000 */
.L_x_6550:
[C---:B------:R-:W-:Y:S02]  /*1120*/  IADD3 R5, P0, -R6.reuse, 0x4, RZ ;  /* 0x0000000406057810 */ /* 0x040fe40007f1e1ff */
[----:B------:R-:W-:Y:S02]  /*1130*/  IADD3 R0, R6, c[0x0][0x16c], RZ ;  /* 0x00005b0006007a10 */ /* 0x000fe40007ffe0ff */
[----:B------:R-:W-:Y:S02]  /*1140*/  LEA R40, P1, R5, R40, 0x2 ;  /* 0x0000002805287211 */ /* 0x000fe400078210ff */
[----:B------:R-:W-:Y:S02]  /*1150*/  IADD3.X R4, RZ, -0x1, RZ, P0, !PT ;  /* 0xffffffffff047810 */ /* 0x000fe400007fe4ff */
[----:B------:R-:W-:-:S02]  /*1160*/  IADD3 R0, R0, -0x4, RZ ;  /* 0xfffffffc00007810 */ /* 0x000fc40007ffe0ff */
[----:B------:R-:W-:Y:S02]  /*1170*/  LEA.HI.X R41, R5, R41, R4, 0x2, P1 ;  /* 0x0000002905297211 */ /* 0x000fe400008f1404 */
.L_x_6549:
[----:B------:R-:W-:Y:S05]  /*1180*/  BSYNC B0 ;  /* 0x0000000000007941 */ /* 0x000fea0003800000 */
.L_x_6548:
        /* <DEDUP_REMOVED lines=14> */
.L_x_6556:
        /* <DEDUP_REMOVED lines=10> */
.L_x_6555:
[----:B------:R-:W-:Y:S05]  /*1310*/  BSYNC B0 ;  /* 0x0000000000007941 */ /* 0x000fea0003800000 */
.L_x_6554:
        /* <DEDUP_REMOVED lines=8> */
.L_x_6558:
[----:B------:R-:W-:Y:S05]  /*13a0*/  BSYNC B0 ;  /* 0x0000000000007941 */ /* 0x000fea0003800000 */
.L_x_6557:
        /* <DEDUP_REMOVED lines=11> */
.L_x_6560:
[----:B------:R-:W-:Y:S05]  /*1460*/  BSYNC B0 ;  /* 0x0000000000007941 */ /* 0x000fea0003800000 */
.L_x_6559:
[----:B------:R-:W-:Y:S01]  /*1470*/  FADD.FTZ R8, R8, R3 ;  /* 0x0000000308087221 */ /* 0x000fe20000010000 */
[----:B------:R-:W-:Y:S01]  /*1480*/  MOV R25, RZ ;  /* 0x000000ff00197202 */ /* 0x000fe20000000f00 */
[----:B------:R-:W-:Y:S02]  /*1490*/  CS2R R26, SRZ ;  /* 0x00000000001a7805 */ /* 0x000fe4000001ff00 */
[----:B------:R-:W-:-:S04]  /*14a0*/  FADD.FTZ R11, R8, R11 ;  /* 0x0000000b080b7221 */ /* 0x000fc80000010000 */
[----:B------:R-:W-:Y:S01]  /*14b0*/  FADD.FTZ R24, R11, R24 ;  /* 0x000000180b187221 */ /* 0x000fe20000010000 */
[----:B------:R-:W-:Y:S05]  /*14c0*/  BRA `(.L_x_6546) ;  /* 0x0000844000007947 */ /* 0x000fea0003800000 */
.L_x_6547:
        /* <DEDUP_REMOVED lines=47> */
.L_x_6570:
        /* <DEDUP_REMOVED lines=226> */
.L_x_6565:
        /* <DEDUP_REMOVED lines=228> */
.L_x_6566:
        /* <DEDUP_REMOVED lines=219> */
.L_x_6567:
        /* <DEDUP_REMOVED lines=217> */
.L_x_6568:
[----:B------:R-:W-:-:S04]  /*4f60*/  LOP3.LUT R21, R23, 0xfffffff0, RZ, 0xc0, !PT ;  /* 0xfffffff017157812 */ /* 0x000fc800078ec0ff */
[----:B------:R-:W-:-:S04]  /*4f70*/  IADD3 R20, P1, R40, R21, RZ ;  /* 0x0000001528147210 */ /* 0x000fc80007f3e0ff */
[----:B------:R-:W-:-:S06]  /*4f80*/  IADD3.X R21, RZ, R41, RZ, P1, !PT ;  /* 0x00000029ff157210 */ /* 0x000fcc0000ffe4ff */
[----:B------:R-:W2:Y:S01]  /*4f90*/  LDG.E.128 R20, [R20.64] ;  /* 0x0000002414147981 */ /* 0x000ea2000c1e1d00 */
[----:B------:R-:W-:Y:S01]  /*4fa0*/  IADD3 R37, R37, c[0x0][0x174], RZ ;  /* 0x00005d0025257a10 */ /* 0x000fe20007ffe0ff */
[----:B------:R-:W-:Y:S02]  /*4fb0*/  IMAD.MOV.U32 R30, RZ, RZ, c[0x0][0x174] ;  /* 0x00005d00ff1e7624 */ /* 0x000fe400078e00ff */
[----:B-----5:R-:W-:Y:S02]  /*4fc0*/  FADD.FTZ R27, R12, R27 ;  /* 0x0000001b0c1b7221 */ /* 0x020fe40000010000 */
[----:B------:R-:W-:Y:S02]  /*4fd0*/  IMAD R30, R30, 0x3, R37 ;  /* 0x000000031e1e7824 */ /* 0x000fe400078e0225 */
        /* <DEDUP_REMOVED lines=18> */
.L_x_6569:
[----:B------:R-:W-:Y:S05]  /*5100*/  BSYNC B1 ;  /* 0x0000000000017941 */ /* 0x000fea0003800000 */
.L_x_6564:
[----:B------:R-:W-:Y:S05]  /*5110*/  BSYNC B0 ;  /* 0x0000000000007941 */ /* 0x000fea0003800000 */
.L_x_6563:
        /* <DEDUP_REMOVED lines=205> */
.L_x_6573:
        /* <DEDUP_REMOVED lines=207> */
.L_x_6574:
        /* <DEDUP_REMOVED lines=207> */
.L_x_6575:
        /* <DEDUP_REMOVED lines=207> */
.L_x_6576:
[----:B------:R-:W-:-:S04]  /*84c0*/  LOP3.LUT R21, R38, 0xfffffff0, RZ, 0xc0, !PT ;  /* 0xfffffff026157812 */ /* 0x000fc800078ec0ff */
[----:B------:R-:W-:-:S05]  /*84d0*/  IADD3 R20, P1, R40, R21, RZ ;  /* 0x0000001528147210 */ /* 0x000fca0007f3e0ff */
[----:B------:R-:W-:-:S06]  /*84e0*/  IMAD.X R21, RZ, RZ, R41, P1 ;  /* 0x000000ffff157224 */ /* 0x000fcc00008e0629 */
[----:B------:R-:W5:Y:S02]  /*84f0*/  LDG.E.128 R20, [R20.64] ;  /* 0x0000002414147981 */ /* 0x000f64000c1e1d00 */
.L_x_6572:
[----:B------:R-:W-:Y:S05]  /*8500*/  BSYNC B0 ;  /* 0x0000000000007941 */ /* 0x000fea0003800000 */
.L_x_6571:
        /* <DEDUP_REMOVED lines=26> */
.L_x_6578:
[----:B------:R-:W-:Y:S05]  /*86b0*/  BSYNC B0 ;  /* 0x0000000000007941 */ /* 0x000fea0003800000 */
.L_x_6577:
        /* <DEDUP_REMOVED lines=13> */
.L_x_6562:
        /* <DEDUP_REMOVED lines=34> */
.L_x_6581:
        /* <DEDUP_REMOVED lines=40> */
.L_x_6580:
[----:B------:R-:W-:Y:S05]  /*8c30*/  BSYNC B0 ;  /* 0x0000000000007941 */ /* 0x000fea0003800000 */
.L_x_6579:
        /* <DEDUP_REMOVED lines=27> */
.L_x_6583:
[----:B------:R-:W-:Y:S05]  /*8df0*/  BSYNC B0 ;  /* 0x0000000000007941 */ /* 0x000fea0003800000 */
.L_x_6582:
        /* <DEDUP_REMOVED lines=26> */
.L_x_6585:
[----:B------:R-:W-:Y:S05]  /*8fa0*/  BSYNC B0 ;  /* 0x0000000000007941 */ /* 0x000fea0003800000 */
.L_x_6584:
        /* <DEDUP_REMOVED lines=13> */
.L_x_6561:
        /* <DEDUP_REMOVED lines=37> */
.L_x_6588:
        /* <DEDUP_REMOVED lines=36> */
.L_x_6587:
[----:B------:R-:W-:Y:S05]  /*9510*/  BSYNC B0 ;  /* 0x0000000000007941 */ /* 0x000fea0003800000 */
.L_x_6586:
        /* <DEDUP_REMOVED lines=23> */
.L_x_6590:
[----:B------:R-:W-:Y:S05]  /*9690*/  BSYNC B0 ;  /* 0x0000000000007941 */ /* 0x000fea0003800000 */
.L_x_6589:
        /* <DEDUP_REMOVED lines=26> */
.L_x_6592:
[----:B------:R-:W-:Y:S05]  /*9840*/  BSYNC B0 ;  /* 0x0000000000007941 */ /* 0x000fea0003800000 */
.L_x_6591:
        /* <DEDUP_REMOVED lines=12> */
.L_x_6546:
[----:B------:R-:W-:Y:S05]  /*9910*/  BSYNC B6 ;  /* 0x0000000000067941 */ /* 0x000fea0003800000 */
.L_x_6545:
        /* <DEDUP_REMOVED lines=9> */
.L_x_6594:
[----:B------:R-:W-:Y:S01]  /*99b0*/  IADD3 R4, R2, R3, RZ ;  /* 0x0000000302047210 */ /* 0x000fe20007ffe0ff */
[----:B------:R-:W-:Y:S01]  /*99c0*/  WARPSYNC 0xffffffff ;  /* 0xffffffff00007948 */ /* 0x000fe20003800000 */
[----:B------:R-:W-:Y:S02]  /*99d0*/  BAR.SYNC.DEFER_BLOCKING 0x0 ;  /* 0x0000000000007b1d */ /* 0x000fe40000010000 */
        /* <DEDUP_REMOVED lines=12> */
.L_x_6593:
        /* <DEDUP_REMOVED lines=14> */
.L_x_6597:
        /* <DEDUP_REMOVED lines=15> */
[----:B------:R-:W-:-:S04]  /*9c70*/  MOV R0, 0x20 ;  /* 0x0000002000007802 */ /* 0x000fc80000000f00 */
.L_x_6596:
[----:B-1----:R-:W-:Y:S01]  /*9c80*/  ISETP.GE.AND P0, PT, R0, 0x2, PT ;  /* 0x000000020000780c */ /* 0x002fe20003f06270 */
[----:B------:R-:W-:Y:S01]  /*9c90*/  WARPSYNC 0xffffffff ;  /* 0xffffffff00007948 */ /* 0x000fe20003800000 */
[----:B------:R-:W-:Y:S11]  /*9ca0*/  BAR.SYNC.DEFER_BLOCKING 0x0 ;  /* 0x0000000000007b1d */ /* 0x000ff60000010000 */
[----:B------:R-:W-:Y:S05]  /*9cb0*/  @!P0 BRA `(.L_x_6595) ;  /* 0x000000c000008947 */ /* 0x000fea0003800000 */
[----:B------:R-:W-:-:S07]  /*9cc0*/  HFMA2.MMA R3, -RZ, RZ, 0, 5.9604644775390625e-08 ;  /* 0x00000001ff037435 */ /* 0x000fce00000001ff */
.L_x_6598:
[----:B------:R-:W1:Y:S04]  /*9cd0*/  SHFL.DOWN PT, R5, R24, R3, 0x1f ;  /* 0x08001f0318057589 */ /* 0x000e6800000e0000 */
[----:B------:R-:W2:Y:S04]  /*9ce0*/  SHFL.DOWN PT, R4, R25, R3, 0x1f ;  /* 0x08001f0319047589 */ /* 0x000ea800000e0000 */
[----:B------:R-:W3:Y:S04]  /*9cf0*/  SHFL.DOWN PT, R7, R26, R3, 0x1f ;  /* 0x08001f031a077589 */ /* 0x000ee800000e0000 */
[----:B------:R4:W5:Y:S02]  /*9d00*/  SHFL.DOWN PT, R6, R27, R3, 0x1f ;  /* 0x08001f031b067589 */ /* 0x00096400000e0000 */
[----:B----4-:R-:W-:-:S02]  /*9d10*/  IMAD.SHL.U32 R3, R3, 0x2, RZ ;  /* 0x0000000203037824 */ /* 0x010fc400078e00ff */
[----:B-1----:R-:W-:-:S03]  /*9d20*/  FADD.FTZ R24, R5, R24 ;  /* 0x0000001805187221 */ /* 0x002fc60000010000 */
[----:B------:R-:W-:Y:S01]  /*9d30*/  ISETP.GE.AND P0, PT, R3, R0, PT ;  /* 0x000000000300720c */ /* 0x000fe20003f06270 */
[----:B--2---:R-:W-:Y:S02]  /*9d40*/  FADD.FTZ R25, R4, R25 ;  /* 0x0000001904197221 */ /* 0x004fe40000010000 */
[----:B---3--:R-:W-:Y:S02]  /*9d50*/  FADD.FTZ R26, R7, R26 ;  /* 0x0000001a071a7221 */ /* 0x008fe40000010000 */
[----:B-----5:R-:W-:-:S08]  /*9d60*/  FADD.FTZ R27, R6, R27 ;  /* 0x0000001b061b7221 */ /* 0x020fd00000010000 */
[----:B------:R-:W-:Y:S05]  /*9d70*/  @!P0 BRA `(.L_x_6598) ;  /* 0xffffff5000008947 */ /* 0x000fea000383ffff */
.L_x_6595:
        /* <DEDUP_REMOVED lines=204> */
.L_x_6599:
        /* <DEDUP_REMOVED lines=202> */
.L_x_6600:
        /* <DEDUP_REMOVED lines=204> */
.L_x_6601:
        /* <DEDUP_REMOVED lines=202> */
.L_x_6602:
        /* <DEDUP_REMOVED lines=217> */
.L_x_6604:
        /* <DEDUP_REMOVED lines=202> */
.L_x_6605:
        /* <DEDUP_REMOVED lines=204> */
.L_x_6606:
        /* <DEDUP_REMOVED lines=202> */
.L_x_6607:
        /* <DEDUP_REMOVED lines=11> */
.L_x_6609:
[----:B------:R-:W-:Y:S05]  /*10480*/  BSYNC B0 ;  /* 0x0000000000007941 */ /* 0x000fea0003800000 */
.L_x_6608:
        /* <DEDUP_REMOVED lines=15> */
.L_x_6611:
[----:B------:R-:W-:Y:S05]  /*10580*/  BSYNC B0 ;  /* 0x0000000000007941 */ /* 0x000fea0003800000 */
.L_x_6610:
        /* <DEDUP_REMOVED lines=31> */
.L_x_6613:
[----:B------:R-:W-:Y:S05]  /*10780*/  BSYNC B0 ;  /* 0x0000000000007941 */ /* 0x000fea0003800000 */
.L_x_6612:
        /* <DEDUP_REMOVED lines=27> */
.L_x_6618:
        /* <DEDUP_REMOVED lines=10> */
[----:B--2---:R-:W-:Y:S02]  /*109e0*/  FADD.FTZ R24, R23, R24 ;  /* 0x0000001817187221 */ /* 0x004fe40000010000 */
[----:B---3--:R-:W-:Y:S02]  /*109f0*/  FADD.FTZ R25, R10, R25 ;  /* 0x000000190a197221 */ /* 0x008fe40000010000 */
[----:B----4-:R-:W-:Y:S02]  /*10a00*/  FADD.FTZ R26, R29, R26 ;  /* 0x0000001a1d1a7221 */ /* 0x010fe40000010000 */
[----:B-----5:R-:W-:-:S06]  /*10a10*/  FADD.FTZ R27, R28, R27 ;  /* 0x0000001b1c1b7221 */ /* 0x020fcc0000010000 */
[----:B------:R-:W-:Y:S05]  /*10a20*/  @!P0 BRA `(.L_x_6618) ;  /* 0xffffff1000008947 */ /* 0x000fea000383ffff */
.L_x_6617:
[----:B------:R-:W-:Y:S05]  /*10a30*/  BSYNC B1 ;  /* 0x0000000000017941 */ /* 0x000fea0003800000 */
.L_x_6616:
[----:B------:R-:W-:Y:S05]  /*10a40*/  BRA `(.L_x_6619) ;  /* 0x0000018000007947 */ /* 0x000fea0003800000 */
.L_x_6615:
        /* <DEDUP_REMOVED lines=9> */
.L_x_6620:
        /* <DEDUP_REMOVED lines=15> */
.L_x_6619:
[----:B------:R-:W-:Y:S05]  /*10bd0*/  BSYNC B0 ;  /* 0x0000000000007941 */ /* 0x000fea0003800000 */
.L_x_6614:
        /* <DEDUP_REMOVED lines=8> */
.L_x_6622:
[----:B------:R-:W-:Y:S01]  /*10c60*/  IMAD.IADD R8, R2, 0x1, R23 ;  /* 0x0000000102087824 */ /* 0x000fe200078e0217 */
[----:B------:R-:W-:Y:S04]  /*10c70*/  BAR.SYNC.DEFER_BLOCKING 0x0 ;  /* 0x0000000000007b1d */ /* 0x000fe80000010000 */
        /* <DEDUP_REMOVED lines=12> */
.L_x_6621:
        /* <DEDUP_REMOVED lines=13> */
.L_x_6625:
[----:B------:R-:W-:Y:S01]  /*10e10*/  IADD3 R8, R17, R2, RZ ;  /* 0x0000000211087210 */ /* 0x000fe20007ffe0ff */
[----:B------:R-:W-:Y:S03]  /*10e20*/  BAR.SYNC.DEFER_BLOCKING 0x0 ;  /* 0x0000000000007b1d */ /* 0x000fe60000010000 */
[----:B------:R-:W-:-:S04]  /*10e30*/  ISETP.GE.U32.AND P0, PT, R8, c[0x0][0x0], PT ;  /* 0x0000000008007a0c */ /* 0x000fc80003f06070 */
[----:B------:R-:W-:-:S13]  /*10e40*/  ISETP.GE.U32.OR P0, PT, R17, R2, P0 ;  /* 0x000000021100720c */ /* 0x000fda0000706470 */
[----:B------:R-:W-:Y:S01]  /*10e50*/  @!P0 IMAD R8, R2, 0x10, R23 ;  /* 0x0000001002088824 */ /* 0x000fe200078e0217 */
[----:B------:R-:W-:-:S05]  /*10e60*/  SHF.R.S32.HI R2, RZ, 0x1, R2 ;  /* 0x00000001ff027819 */ /* 0x000fca0000011402 */
        /* <DEDUP_REMOVED lines=8> */
[----:B------:R-:W-:-:S09]  /*10ef0*/  HFMA2.MMA R2, -RZ, RZ, 0, 1.9073486328125e-06 ;  /* 0x00000020ff027435 */ /* 0x000fd200000001ff */
.L_x_6624:
[----:B-1----:R-:W-:Y:S01]  /*10f00*/  BAR.SYNC.DEFER_BLOCKING 0x0 ;  /* 0x0000000000007b1d */ /* 0x002fe20000010000 */
[----:B------:R-:W-:-:S13]  /*10f10*/  ISETP.GE.AND P0, PT, R2, 0x2, PT ;  /* 0x000000020200780c */ /* 0x000fda0003f06270 */
[----:B------:R-:W-:Y:S05]  /*10f20*/  @!P0 BRA `(.L_x_6623) ;  /* 0x000000c000008947 */ /* 0x000fea0003800000 */
[----:B------:R-:W-:-:S05]  /*10f30*/  MOV R9, 0x1 ;  /* 0x0000000100097802 */ /* 0x000fca0000000f00 */
.L_x_6626:
        /* <DEDUP_REMOVED lines=11> */
.L_x_6623:
        /* <DEDUP_REMOVED lines=17> */
.L_x_6628:
        /* <DEDUP_REMOVED lines=24> */
.L_x_6630:
        /* <DEDUP_REMOVED lines=24> */
.L_x_6631:
        /* <DEDUP_REMOVED lines=24> */
.L_x_6632:
        /* <DEDUP_REMOVED lines=24> */
.L_x_6633:
[----:B------:R-:W-:-:S04]  /*11700*/  IADD3 R16, P0, R16, c[0x0][0x540], RZ ;  /* 0x0001500010107a10 */ /* 0x000fc80007f1e0ff */
[----:B------:R-:W-:-:S05]  /*11710*/  IADD3.X R17, RZ, c[0x0][0x544], RZ, P0, !PT ;  /* 0x00015100ff117a10 */ /* 0x000fca00007fe4ff */
[----:B------:R-:W-:Y:S01]  /*11720*/  STG.E [R16.64], R27 ;  /* 0x0000001b10007986 */ /* 0x000fe2000c101924 */
[----:B------:R-:W-:Y:S05]  /*11730*/  EXIT ;  /* 0x000000000000794d */ /* 0x000fea0003800000 */
.L_x_6629:
[----:B------:R-:W-:Y:S04]  /*11740*/  STG.E [R4.64], R24 ;  /* 0x0000001804007986 */ /* 0x000fe8000c101924 */
[----:B------:R-:W-:Y:S04]  /*11750*/  STG.E [R4.64+0x4], R25 ;  /* 0x0000041904007986 */ /* 0x000fe8000c101924 */
[----:B------:R-:W-:Y:S04]  /*11760*/  STG.E [R4.64+0x8], R26 ;  /* 0x0000081a04007986 */ /* 0x000fe8000c101924 */
[----:B------:R-:W-:Y:S01]  /*11770*/  STG.E [R4.64+0xc], R27 ;  /* 0x00000c1b04007986 */ /* 0x000fe2000c101924 */
[----:B------:R-:W-:Y:S05]  /*11780*/  EXIT ;  /* 0x000000000000794d */ /* 0x000fea0003800000 */
.L_x_6627:
        /* <DEDUP_REMOVED lines=8> */
[----:B--2---:R-:W-:-:S02]  /*11810*/  FADD.FTZ R24, R24, R3 ;  /* 0x0000000318187221 */ /* 0x004fc40000010000 */
[----:B---3--:R-:W-:Y:S02]  /*11820*/  FADD.FTZ R25, R25, R0 ;  /* 0x0000000019197221 */ /* 0x008fe40000010000 */
[----:B----4-:R-:W-:Y:S02]  /*11830*/  FADD.FTZ R26, R26, R5 ;  /* 0x000000051a1a7221 */ /* 0x010fe40000010000 */
[----:B-----5:R-:W-:Y:S02]  /*11840*/  FADD.FTZ R27, R27, R2 ;  /* 0x000000021b1b7221 */ /* 0x020fe40000010000 */
.L_x_6634:
        /* <DEDUP_REMOVED lines=24> */
.L_x_6636:
        /* <DEDUP_REMOVED lines=24> */
.L_x_6637:
        /* <DEDUP_REMOVED lines=24> */
.L_x_6638:
        /* <DEDUP_REMOVED lines=24> */
.L_x_6639:
[----:B------:R-:W-:-:S04]  /*11e50*/  IADD3 R16, P0, R16, c[0x0][0x540], RZ ;  /* 0x0001500010107a10 */ /* 0x000fc80007f1e0ff */
[----:B------:R-:W-:-:S05]  /*11e60*/  IADD3.X R17, RZ, c[0x0][0x544], RZ, P0, !PT ;  /* 0x00015100ff117a10 */ /* 0x000fca00007fe4ff */
[----:B------:R-:W-:Y:S01]  /*11e70*/  STG.E [R16.64], R27 ;  /* 0x0000001b10007986 */ /* 0x000fe2000c101924 */
[----:B------:R-:W-:Y:S05]  /*11e80*/  EXIT ;  /* 0x000000000000794d */ /* 0x000fea0003800000 */
.L_x_6635:
[----:B------:R-:W-:Y:S04]  /*11e90*/  STG.E [R6.64], R24 ;  /* 0x0000001806007986 */ /* 0x000fe8000c101924 */
[----:B------:R-:W-:Y:S04]  /*11ea0*/  STG.E [R12.64], R25 ;  /* 0x000000190c007986 */ /* 0x000fe8000c101924 */
[----:B------:R-:W-:Y:S04]  /*11eb0*/  STG.E [R14.64], R26 ;  /* 0x0000001a0e007986 */ /* 0x000fe8000c101924 */
[----:B------:R-:W-:Y:S01]  /*11ec0*/  STG.E [R20.64], R27 ;  /* 0x0000001b14007986 */ /* 0x000fe2000c101924 */
[----:B------:R-:W-:Y:S05]  /*11ed0*/  EXIT ;  /* 0x000000000000794d */ /* 0x000fea0003800000 */
.L_x_6603:
        /* <DEDUP_REMOVED lines=24> */
.L_x_6641:
        /* <DEDUP_REMOVED lines=24> */
.L_x_6643:
        /* <DEDUP_REMOVED lines=24> */
.L_x_6644:
        /* <DEDUP_REMOVED lines=24> */
.L_x_6645:
        /* <DEDUP_REMOVED lines=24> */
.L_x_6646:
[----:B------:R-:W-:-:S05]  /*12660*/  IADD3 R16, P0, R16, c[0x0][0x540], RZ ;  /* 0x0001500010107a10 */ /* 0x000fca0007f1e0ff */
[----:B------:R-:W-:-:S05]  /*12670*/  IMAD.X R17, RZ, RZ, c[0x0][0x544], P0 ;  /* 0x00015100ff117624 */ /* 0x000fca00000e06ff */
[----:B------:R-:W-:Y:S01]  /*12680*/  STG.E [R16.64], R27 ;  /* 0x0000001b10007986 */ /* 0x000fe2000c101924 */
[----:B------:R-:W-:Y:S05]  /*12690*/  EXIT ;  /* 0x000000000000794d */ /* 0x000fea0003800000 */
.L_x_6642:
[----:B------:R-:W-:Y:S04]  /*126a0*/  STG.E [R4.64], R24 ;  /* 0x0000001804007986 */ /* 0x000fe8000c101924 */
[----:B------:R-:W-:Y:S04]  /*126b0*/  STG.E [R4.64+0x4], R25 ;  /* 0x0000041904007986 */ /* 0x000fe8000c101924 */
[----:B------:R-:W-:Y:S04]  /*126c0*/  STG.E [R4.64+0x8], R26 ;  /* 0x0000081a04007986 */ /* 0x000fe8000c101924 */
[----:B------:R-:W-:Y:S01]  /*126d0*/  STG.E [R4.64+0xc], R27 ;  /* 0x00000c1b04007986 */ /* 0x000fe2000c101924 */
[----:B------:R-:W-:Y:S05]  /*126e0*/  EXIT ;  /* 0x000000000000794d */ /* 0x000fea0003800000 */
.L_x_6640:
        /* <DEDUP_REMOVED lines=12> */
.L_x_6647:
        /* <DEDUP_REMOVED lines=24> */
.L_x_6649:
        /* <DEDUP_REMOVED lines=24> */
.L_x_6650:
        /* <DEDUP_REMOVED lines=24> */
.L_x_6651:
        /* <DEDUP_REMOVED lines=24> */
.L_x_6652:
[----:B------:R-:W-:-:S04]  /*12db0*/  IADD3 R16, P0, R16, c[0x0][0x540], RZ ;  /* 0x0001500010107a10 */ /* 0x000fc80007f1e0ff */
[----:B------:R-:W-:-:S05]  /*12dc0*/  IADD3.X R17, RZ, c[0x0][0x544], RZ, P0, !PT ;  /* 0x00015100ff117a10 */ /* 0x000fca00007fe4ff */
[----:B------:R-:W-:Y:S01]  /*12dd0*/  STG.E [R16.64], R27 ;  /* 0x0000001b10007986 */ /* 0x000fe2000c101924 */
[----:B------:R-:W-:Y:S05]  /*12de0*/  EXIT ;  /* 0x000000000000794d */ /* 0x000fea0003800000 */
.L_x_6648:
[----:B------:R-:W-:Y:S04]  /*12df0*/  STG.E [R6.64], R24 ;  /* 0x0000001806007986 */ /* 0x000fe8000c101924 */
[----:B------:R-:W-:Y:S04]  /*12e00*/  STG.E [R8.64], R25 ;  /* 0x0000001908007986 */ /* 0x000fe8000c101924 */
[----:B------:R-:W-:Y:S04]  /*12e10*/  STG.E [R10.64], R26 ;  /* 0x0000001a0a007986 */ /* 0x000fe8000c101924 */
[----:B------:R-:W-:Y:S01]  /*12e20*/  STG.E [R12.64], R27 ;  /* 0x0000001b0c007986 */ /* 0x000fe2000c101924 */
[----:B------:R-:W-:Y:S05]  /*12e30*/  EXIT ;  /* 0x000000000000794d */ /* 0x000fea0003800000 */
.L_x_6653:
        /* <DEDUP_REMOVED lines=12> */
.L_x_8867:


//--------------------- .text._ZN2at6native13reduce_kernelILi512ELi1ENS0_8ReduceOpIdNS0_14func_wrapper_tIdNS0_55_GLOBAL__N__0955718d_22_SparseCsrTensorMath_cu_868dd54514ReductionAddOpIdEEEEjdLi4ELi4EEEEEvT1_ --------------------------
	.section	.text._ZN2at6native13reduce_kernelILi512ELi1ENS0_8ReduceOpIdNS0_14func_wrapper_tIdNS0_55_GLOBAL__N__0955718d_22_SparseCsrTensorMath_cu_868dd54514ReductionAddOpIdEEEEjdLi4ELi4EEEEEvT1_,"ax",@progbits
	.sectioninfo	@"SHI_REGISTERS=32"
	.align	128
.text._ZN2at6native13reduce_kernelILi512ELi1ENS0_8ReduceOpIdNS0_14func_wrapper_tIdNS0_55_GLOBAL__N__0955718d_22_SparseCsrTensorMath_cu_868dd54514ReductionAddOpIdEEEEjdLi4ELi4EEEEEvT1_:
        .type           _ZN2at6native13reduce_kernelILi512ELi1ENS0_8ReduceOpIdNS0_14func_wrapper_tIdNS0_55_GLOBAL__N__0955718d_22_SparseCsrTensorMath_cu_868dd54514ReductionAddOpIdEEEEjdLi4ELi4EEEEEvT1_,@function
        .size           _ZN2at6native13reduce_kernelILi512ELi1ENS0_8ReduceOpIdNS0_14func_wrapper_tIdNS0_55_GLOBAL__N__0955718d_22_SparseCsrTensorMath_cu_868dd54514ReductionAddOpIdEEEEjdLi4ELi4EEEEEvT1_,(.L_x_8868 - _ZN2at6native13reduce_kernelILi512ELi1ENS0_8ReduceOpIdNS0_14func_wrapper_tIdNS0_55_GLOBAL__N__0955718d_22_SparseCsrTensorMath_cu_868dd54514ReductionAddOpIdEEEEjdLi4ELi4EEEEEvT1_)
        .other          _ZN2at6native13reduce_kernelILi512ELi1ENS0_8ReduceOpIdNS0_14func_wrapper_tIdNS0_55_GLOBAL__N__0955718d_22_SparseCsrTensorMath_cu_868dd54514ReductionAddOpIdEEEEjdLi4ELi4EEEEEvT1_,@"STO_CUDA_ENTRY STV_DEFAULT"
_ZN2at6native13reduce_kernelILi512ELi1ENS0_8ReduceOpIdNS0_14func_wrapper_tIdNS0_55_GLOBAL__N__0955718d_22_SparseCsrTensorMath_cu_868dd54514ReductionAddOpIdEEEEjdLi4ELi4EEEEEvT1_:
        /* <DEDUP_REMOVED lines=208> */
.L_x_6654:
        /* <DEDUP_REMOVED lines=41> */
.L_x_6663:
[----:B------:R-:W-:Y:S05]  /*0f90*/  BSYNC B3 ;  /* 0x0000000000037941 */ /* 0x000fea0003800000 */
.L_x_6662:
        /* <DEDUP_REMOVED lines=8> */
[----:B--2---:R-:W0:-:S06]  /*1020*/  DADD R6, R6, c[0x0][0x168] ;  /* 0x00005a0006067629 */ /* 0x004e0c0000000000 */
.L_x_6661:
[----:B------:R-:W-:Y:S05]  /*1030*/  BSYNC B2 ;  /* 0x0000000000027941 */ /* 0x000fea0003800000 */
.L_x_6660:
[C---:B------:R-:W-:Y:S02]  /*1040*/  IADD3 R11, P0, -R12.reuse, 0x4, RZ ;  /* 0x000000040c0b7810 */ /* 0x040fe40007f1e1ff */
[----:B------:R-:W-:Y:S02]  /*1050*/  IADD3 R22, R12, c[0x0][0x174], RZ ;  /* 0x00005d000c167a10 */ /* 0x000fe40007ffe0ff */
[----:B------:R-:W-:Y:S01]  /*1060*/  LEA R28, P1, R11, R28, 0x3 ;  /* 0x0000001c0b1c7211 */ /* 0x000fe200078218ff */
[----:B------:R-:W-:Y:S01]  /*1070*/  IMAD.X R8, RZ, RZ, -0x1, P0 ;  /* 0xffffffffff087424 */ /* 0x000fe200000e06ff */
[----:B------:R-:W-:-:S04]  /*1080*/  IADD3 R22, R22, -0x4, RZ ;  /* 0xfffffffc16167810 */ /* 0x000fc80007ffe0ff */
[----:B------:R-:W-:Y:S02]  /*1090*/  LEA.HI.X R29, R11, R29, R8, 0x3, P1 ;  /* 0x0000001d0b1d7211 */ /* 0x000fe400008f1c08 */
.L_x_6659:
[----:B------:R-:W-:Y:S05]  /*10a0*/  BSYNC B1 ;  /* 0x0000000000017941 */ /* 0x000fea0003800000 */
.L_x_6658:
        /* <DEDUP_REMOVED lines=17> */
.L_x_6666:
[----:B------:R-:W-:-:S05]  /*11c0*/  IMAD.WIDE.U32 R24, R23, 0x20, R28 ;  /* 0x0000002017187825 */ /* 0x000fca00078e001c */
[----:B------:R-:W2:Y:S04]  /*11d0*/  LDG.E.128 R8, [R24.64] ;  /* 0x0000002418087981 */ /* 0x000ea8000c1e1d00 */
[----:B------:R-:W3:Y:S01]  /*11e0*/  LDG.E.128 R12, [R24.64+0x10] ;  /* 0x00001024180c7981 */ /* 0x000ee2000c1e1d00 */
[----:B------:R-:W-:Y:S01]  /*11f0*/  IADD3 R23, R23, c[0x0][0x17c], RZ ;  /* 0x00005f0017177a10 */ /* 0x000fe20007ffe0ff */
[----:B0-2---:R0:W1:-:S03]  /*1200*/  DADD R6, R8, R6 ;  /* 0x0000000008067229 */ /* 0x0050460000000006 */
[----:B0-----:R-:W-:Y:S01]  /*1210*/  LEA R9, R23, 0x3, 0x2 ;  /* 0x0000000317097811 */ /* 0x001fe200078e10ff */
[----:B------:R0:W2:-:S03]  /*1220*/  DADD R20, R10, R20 ;  /* 0x000000000a147229 */ /* 0x0000860000000014 */
[----:B------:R-:W-:Y:S01]  /*1230*/  ISETP.GE.U32.AND P0, PT, R9, R22, PT ;  /* 0x000000160900720c */ /* 0x000fe20003f06070 */
[----:B---3--:R0:W3:-:S04]  /*1240*/  DADD R18, R12, R18 ;  /* 0x000000000c127229 */ /* 0x0080c80000000012 */
[----:B------:R0:W4:-:S08]  /*1250*/  DADD R16, R14, R16 ;  /* 0x000000000e107229 */ /* 0x0001100000000010 */
[----:B01234-:R-:W-:Y:S05]  /*1260*/  @!P0 BRA `(.L_x_6666) ;  /* 0xffffff5000008947 */ /* 0x01ffea000383ffff */
.L_x_6665:
[----:B------:R-:W-:Y:S05]  /*1270*/  BSYNC B1 ;  /* 0x0000000000017941 */ /* 0x000fea0003800000 */
.L_x_6664:
        /* <DEDUP_REMOVED lines=8> */
.L_x_6668:
[----:B------:R-:W-:Y:S05]  /*1300*/  BSYNC B1 ;  /* 0x0000000000017941 */ /* 0x000fea0003800000 */
.L_x_6667:
        /* <DEDUP_REMOVED lines=10> */
[----:B0-2---:R0:W1:-:S06]  /*13b0*/  DADD R6, R6, R28 ;  /* 0x0000000006067229 */ /* 0x00504c000000001c */
.L_x_6670:
[----:B------:R-:W-:Y:S05]  /*13c0*/  BSYNC B1 ;  /* 0x0000000000017941 */ /* 0x000fea0003800000 */
.L_x_6669:
[----:B01----:R-:W0:-:S06]  /*13d0*/  DADD R6, R20, R6 ;  /* 0x0000000014067229 */ /* 0x003e0c0000000006 */
[----:B0-----:R-:W0:-:S06]  /*13e0*/  DADD R6, R6, R18 ;  /* 0x0000000006067229 */ /* 0x001e0c0000000012 */
[----:B0-----:R0:W1:Y:S01]  /*13f0*/  DADD R16, R6, R16 ;  /* 0x0000000006107229 */ /* 0x0010620000000010 */
[----:B------:R-:W-:Y:S05]  /*1400*/  BRA `(.L_x_6656) ;  /* 0x00007a1000007947 */ /* 0x000fea0003800000 */
.L_x_6657:
        /* <DEDUP_REMOVED lines=30> */
.L_x_6680:
        /* <DEDUP_REMOVED lines=224> */
.L_x_6675:
        /* <DEDUP_REMOVED lines=226> */
.L_x_6676:
        /* <DEDUP_REMOVED lines=219> */
.L_x_6677:
        /* <DEDUP_REMOVED lines=216> */
.L_x_6678:
[----:B------:R-:W-:-:S04]  /*4d40*/  LOP3.LUT R11, R6, 0xfffffff8, RZ, 0xc0, !PT ;  /* 0xfffffff8060b7812 */ /* 0x000fc800078ec0ff */
[----:B------:R-:W-:-:S04]  /*4d50*/  IADD3 R10, P1, R28, R11, RZ ;  /* 0x0000000b1c0a7210 */ /* 0x000fc80007f3e0ff */
[----:B------:R-:W-:-:S06]  /*4d60*/  IADD3.X R11, RZ, R29, RZ, P1, !PT ;  /* 0x0000001dff0b7210 */ /* 0x000fcc0000ffe4ff */
[----:B------:R-:W2:Y:S01]  /*4d70*/  LDG.E.64 R10, [R10.64] ;  /* 0x000000240a0a7981 */ /* 0x000ea2000c1e1b00 */
[----:B------:R-:W-:Y:S01]  /*4d80*/  IADD3 R7, R7, c[0x0][0x17c], RZ ;  /* 0x00005f0007077a10 */ /* 0x000fe20007ffe0ff */
[----:B------:R-:W-:Y:S01]  /*4d90*/  IMAD.MOV.U32 R2, RZ, RZ, c[0x0][0x17c] ;  /* 0x00005f00ff027624 */ /* 0x000fe200078e00ff */
[----:B-----5:R0:W1:-:S03]  /*4da0*/  DADD R16, R14, R16 ;  /* 0x000000000e107229 */ /* 0x0200460000000010 */
[----:B------:R-:W-:Y:S01]  /*4db0*/  IMAD R2, R2, 0x3, R7 ;  /* 0x0000000302027824 */ /* 0x000fe200078e0207 */
[----:B------:R0:W3:-:S04]  /*4dc0*/  DADD R18, R12, R18 ;  /* 0x000000000c127229 */ /* 0x0000c80000000012 */
[----:B------:R-:W-:Y:S01]  /*4dd0*/  ISETP.GE.U32.AND P1, PT, R2, c[0x0][0x174], PT ;  /* 0x00005d0002007a0c */ /* 0x000fe20003f26070 */
[----:B------:R0:W4:-:S04]  /*4de0*/  DADD R20, R24, R20 ;  /* 0x0000000018147229 */ /* 0x0001080000000014 */
[----:B--2---:R0:W2:-:S08]  /*4df0*/  DADD R22, R10, R22 ;  /* 0x000000000a167229 */ /* 0x0040900000000016 */
[----:B-1-34-:R-:W-:Y:S01]  /*4e00*/  @P1 CALL.REL.NOINC `(.L_x_6679) ;  /* 0x0000001000001944 */ /* 0x01afe20003c00000 */
[----:B------:R-:W-:Y:S05]  /*4e10*/  BRA `(.L_x_6680) ;  /* 0xffffc7d000007947 */ /* 0x000fea000383ffff */
.L_x_6679:
[----:B------:R-:W-:Y:S05]  /*4e20*/  BSYNC B2 ;  /* 0x0000000000027941 */ /* 0x000fea0003800000 */
.L_x_6674:
[----:B------:R-:W-:Y:S05]  /*4e30*/  BSYNC B1 ;  /* 0x0000000000017941 */ /* 0x000fea0003800000 */
.L_x_6673:
        /* <DEDUP_REMOVED lines=204> */
.L_x_6683:
        /* <DEDUP_REMOVED lines=207> */
.L_x_6684:
        /* <DEDUP_REMOVED lines=207> */
.L_x_6685:
        /* <DEDUP_REMOVED lines=207> */
.L_x_6686:
[----:B------:R-:W-:-:S04]  /*81d0*/  LOP3.LUT R11, R6, 0xfffffff8, RZ, 0xc0, !PT ;  /* 0xfffffff8060b7812 */ /* 0x000fc800078ec0ff */
[----:B------:R-:W-:-:S04]  /*81e0*/  IADD3 R10, P1, R28, R11, RZ ;  /* 0x0000000b1c0a7210 */ /* 0x000fc80007f3e0ff */
[----:B------:R-:W-:-:S06]  /*81f0*/  IADD3.X R11, RZ, R29, RZ, P1, !PT ;  /* 0x0000001dff0b7210 */ /* 0x000fcc0000ffe4ff */
[----:B------:R-:W5:Y:S03]  /*8200*/  LDG.E.64 R10, [R10.64] ;  /* 0x000000240a0a7981 */ /* 0x000f66000c1e1b00 */
.L_x_6682:
[----:B------:R-:W-:Y:S05]  /*8210*/  BSYNC B1 ;  /* 0x0000000000017941 */ /* 0x000fea0003800000 */
.L_x_6681:
[----:B------:R-:W-:Y:S01]  /*8220*/  BSSY B1, `(.L_x_6687) ;  /* 0x0000011000017945 */ /* 0x000fe20003800000 */
[----:B------:R-:W-:Y:S05]  /*8230*/  @P0 BRA `(.L_x_6688) ;  /* 0x000000f000000947 */ /* 0x000fea0003800000 */
[----:B------:R-:W-:Y:S01]  /*8240*/  IADD3 R2, R7, c[0x0][0x17c], RZ ;  /* 0x00005f0007027a10 */ /* 0x000fe20007ffe0ff */
[----:B-----5:R1:W3:-:S03]  /*8250*/  DADD R16, R16, R14 ;  /* 0x0000000010107229 */ /* 0x0202c6000000000e */
[----:B------:R-:W-:-:S13]  /*8260*/  ISETP.GE.U32.AND P0, PT, R2, c[0x0][0x174], PT ;  /* 0x00005d0002007a0c */ /* 0x000fda0003f06070 */
[----:B------:R-:W-:Y:S05]  /*8270*/  @P0 BRA `(.L_x_6688) ;  /* 0x000000b000000947 */ /* 0x000fea0003800000 */
[----:B-1-3--:R-:W-:Y:S01]  /*8280*/  IADD3 R2, R2, c[0x0][0x17c], RZ ;  /* 0x00005f0002027a10 */ /* 0x00afe20007ffe0ff */
[----:B------:R-:W-:-:S03]  /*8290*/  DADD R18, R18, R12 ;  /* 0x0000000012127229 */ /* 0x000fc6000000000c */
[----:B------:R-:W-:-:S13]  /*82a0*/  ISETP.GE.U32.AND P0, PT, R2, c[0x0][0x174], PT ;  /* 0x00005d0002007a0c */ /* 0x000fda0003f06070 */
[----:B0-2---:R-:W0:Y:S01]  /*82b0*/  @!P0 DADD R10, R22, R10 ;  /* 0x00000000160a8229 */ /* 0x005e22000000000a */
[----:B------:R-:W-:-:S03]  /*82c0*/  @!P0 IADD3 R2, R2, c[0x0][0x17c], RZ ;  /* 0x00005f0002028a10 */ /* 0x000fc60007ffe0ff */
[----:B------:R1:W2:Y:S01]  /*82d0*/  @!P0 DADD R20, R20, R24 ;  /* 0x0000000014148229 */ /* 0x0002a20000000018 */
[----:B------:R-:W-:-:S05]  /*82e0*/  @!P0 ISETP.GE.U32.AND P1, PT, R2, c[0x0][0x174], PT ;  /* 0x00005d0002008a0c */ /* 0x000fca0003f26070 */
[----:B0-----:R-:W-:Y:S02]  /*82f0*/  @!P0 FSEL R11, R11, R23, !P1 ;  /* 0x000000170b0b8208 */ /* 0x001fe40004800000 */
[----:B------:R-:W-:-:S03]  /*8300*/  @!P0 FSEL R2, R10, R22, !P1 ;  /* 0x000000160a028208 */ /* 0x000fc60004800000 */
[----:B------:R-:W-:Y:S01]  /*8310*/  @!P0 IMAD.MOV.U32 R23, RZ, RZ, R11 ;  /* 0x000000ffff178224 */ /* 0x000fe200078e000b */
[----:B------:R-:W-:Y:S02]  /*8320*/  @!P0 MOV R22, R2 ;  /* 0x0000000200168202 */ /* 0x000fe40000000f00 */
.L_x_6688:
[----:B-123--:R-:W-:Y:S05]  /*8330*/  BSYNC B1 ;  /* 0x0000000000017941 */ /* 0x00efea0003800000 */
.L_x_6687:
[----:B------:R-:W1:-:S06]  /*8340*/  DADD R16, R18, R16 ;  /* 0x0000000012107229 */ /* 0x000e4c0000000010 */
[----:B-1----:R-:W1:-:S06]  /*8350*/  DADD R16, R16, R20 ;  /* 0x0000000010107229 */ /* 0x002e4c0000000014 */
[----:B-1----:R1:W2:Y:S01]  /*8360*/  DADD R16, R16, R22 ;  /* 0x0000000010107229 */ /* 0x0022a20000000016 */
[----:B------:R-:W-:Y:S05]  /*8370*/  BRA `(.L_x_6656) ;  /* 0x00000aa000007947 */ /* 0x000fea0003800000 */
.L_x_6672:
        /* <DEDUP_REMOVED lines=16> */
.L_x_6691:
        /* <DEDUP_REMOVED lines=18> */
[----:B--2---:R0:W1:-:S04]  /*85a0*/  DADD R12, R20, R12 ;  /* 0x00000000140c7229 */ /* 0x004048000000000c */
[----:B---3--:R0:W2:-:S04]  /*85b0*/  DADD R10, R14, R10 ;  /* 0x000000000e0a7229 */ /* 0x008088000000000a */
[----:B----4-:R0:W3:-:S04]  /*85c0*/  DADD R8, R16, R8 ;  /* 0x0000000010087229 */ /* 0x0100c80000000008 */
[----:B-----5:R0:W4:Y:S01]  /*85d0*/  DADD R22, R18, R22 ;  /* 0x0000000012167229 */ /* 0x0201220000000016 */
[----:B-123--:R-:W-:Y:S05]  /*85e0*/  @!P0 BRA `(.L_x_6691) ;  /* 0xfffffe9000008947 */ /* 0x00efea000383ffff */
[----:B------:R-:W-:Y:S05]  /*85f0*/  BSYNC B2 ;  /* 0x0000000000027941 */ /* 0x000fea0003800000 */
.L_x_6690:
[----:B------:R-:W-:Y:S05]  /*8600*/  BSYNC B1 ;  /* 0x0000000000017941 */ /* 0x000fea0003800000 */
.L_x_6689:
        /* <DEDUP_REMOVED lines=23> */
.L_x_6693:
[----:B------:R-:W-:Y:S05]  /*8780*/  BSYNC B1 ;  /* 0x0000000000017941 */ /* 0x000fea0003800000 */
.L_x_6692:
[----:B------:R-:W-:Y:S01]  /*8790*/  BSSY B1, `(.L_x_6694) ;  /* 0x0000011000017945 */ /* 0x000fe20003800000 */
[----:B------:R-:W-:Y:S05]  /*87a0*/  @P1 BRA `(.L_x_6695) ;  /* 0x000000f000001947 */ /* 0x000fea0003800000 */
[----:B------:R-:W-:Y:S01]  /*87b0*/  IADD3 R2, R7, c[0x0][0x17c], RZ ;  /* 0x00005f0007027a10 */ /* 0x000fe20007ffe0ff */
[----:B-----5:R1:W2:-:S03]  /*87c0*/  DADD R12, R12, R20 ;  /* 0x000000000c0c7229 */ /* 0x0202860000000014 */
[----:B------:R-:W-:-:S13]  /*87d0*/  ISETP.GE.U32.AND P0, PT, R2, c[0x0][0x174], PT ;  /* 0x00005d0002007a0c */ /* 0x000fda0003f06070 */
[----:B------:R-:W-:Y:S05]  /*87e0*/  @P0 BRA `(.L_x_6695) ;  /* 0x000000b000000947 */ /* 0x000fea0003800000 */
[----:B-12---:R-:W-:Y:S01]  /*87f0*/  IADD3 R2, R2, c[0x0][0x17c], RZ ;  /* 0x00005f0002027a10 */ /* 0x006fe20007ffe0ff */
[----:B------:R-:W-:-:S03]  /*8800*/  DADD R10, R10, R14 ;  /* 0x000000000a0a7229 */ /* 0x000fc6000000000e */
[----:B------:R-:W-:-:S13]  /*8810*/  ISETP.GE.U32.AND P0, PT, R2, c[0x0][0x174], PT ;  /* 0x00005d0002007a0c */ /* 0x000fda0003f06070 */
[----:B0---4-:R-:W0:Y:S01]  /*8820*/  @!P0 DADD R18, R22, R18 ;  /* 0x0000000016128229 */ /* 0x011e220000000012 */
[----:B------:R-:W-:-:S03]  /*8830*/  @!P0 IADD3 R2, R2, c[0x0][0x17c], RZ ;  /* 0x00005f0002028a10 */ /* 0x000fc60007ffe0ff */
[----:B------:R1:W2:Y:S01]  /*8840*/  @!P0 DADD R8, R8, R16 ;  /* 0x0000000008088229 */ /* 0x0002a20000000010 */
[----:B------:R-:W-:-:S05]  /*8850*/  @!P0 ISETP.GE.U32.AND P1, PT, R2, c[0x0][0x174], PT ;  /* 0x00005d0002008a0c */ /* 0x000fca0003f26070 */
[----:B0-----:R-:W-:Y:S02]  /*8860*/  @!P0 FSEL R2, R18, R22, !P1 ;  /* 0x0000001612028208 */ /* 0x001fe40004800000 */
[----:B------:R-:W-:Y:S02]  /*8870*/  @!P0 FSEL R19, R19, R23, !P1 ;  /* 0x0000001713138208 */ /* 0x000fe40004800000 */
[----:B------:R-:W-:Y:S02]  /*8880*/  @!P0 MOV R22, R2 ;  /* 0x0000000200168202 */ /* 0x000fe40000000f00 */
[----:B------:R-:W-:Y:S02]  /*8890*/  @!P0 MOV R23, R19 ;  /* 0x0000001300178202 */ /* 0x000fe40000000f00 */
.L_x_6695:
[----:B-12---:R-:W-:Y:S05]  /*88a0*/  BSYNC B1 ;  /* 0x0000000000017941 */ /* 0x006fea0003800000 */
.L_x_6694:
[----:B------:R-:W1:-:S06]  /*88b0*/  DADD R10, R12, R10 ;  /* 0x000000000c0a7229 */ /* 0x000e4c000000000a */
[----:B-1----:R-:W1:-:S06]  /*88c0*/  DADD R10, R10, R8 ;  /* 0x000000000a0a7229 */ /* 0x002e4c0000000008 */
[----:B01--45:R0:W1:Y:S01]  /*88d0*/  DADD R16, R10, R22 ;  /* 0x000000000a107229 */ /* 0x0330620000000016 */
[----:B------:R-:W-:Y:S05]  /*88e0*/  BRA `(.L_x_6656) ;  /* 0x0000053000007947 */ /* 0x000fea0003800000 */
.L_x_6671:
        /* <DEDUP_REMOVED lines=21> */
.L_x_6698:
        /* <DEDUP_REMOVED lines=20> */
.L_x_6697:
[----:B------:R-:W-:Y:S05]  /*8b80*/  BSYNC B1 ;  /* 0x0000000000017941 */ /* 0x000fea0003800000 */
.L_x_6696:
        /* <DEDUP_REMOVED lines=19> */
.L_x_6700:
[----:B------:R-:W-:Y:S05]  /*8cc0*/  BSYNC B1 ;  /* 0x0000000000017941 */ /* 0x000fea0003800000 */
.L_x_6699:
        /* <DEDUP_REMOVED lines=17> */
.L_x_6702:
[----:B-12---:R-:W-:Y:S05]  /*8de0*/  BSYNC B1 ;  /* 0x0000000000017941 */ /* 0x006fea0003800000 */
.L_x_6701:
[----:B------:R-:W1:-:S06]  /*8df0*/  DADD R10, R10, R12 ;  /* 0x000000000a0a7229 */ /* 0x000e4c000000000c */
[----:B-1----:R-:W1:-:S06]  /*8e00*/  DADD R10, R10, R14 ;  /* 0x000000000a0a7229 */ /* 0x002e4c000000000e */
[----:B-1--4-:R1:W2:-:S06]  /*8e10*/  DADD R16, R10, R16 ;  /* 0x000000000a107229 */ /* 0x01228c0000000010 */
.L_x_6656:
[----:B------:R-:W-:Y:S05]  /*8e20*/  BSYNC B0 ;  /* 0x0000000000007941 */ /* 0x000fea0003800000 */
.L_x_6655:
        /* <DEDUP_REMOVED lines=9> */
.L_x_6704:
[----:B------:R-:W-:Y:S01]  /*8ec0*/  IADD3 R6, R0, R11, RZ ;  /* 0x0000000b00067210 */ /* 0x000fe20007ffe0ff */
[----:B------:R-:W-:Y:S03]  /*8ed0*/  BAR.SYNC.DEFER_BLOCKING 0x0 ;  /* 0x0000000000007b1d */ /* 0x000fe60000010000 */
[----:B------:R-:W-:-:S04]  /*8ee0*/  ISETP.GE.U32.AND P0, PT, R6, c[0x0][0x4], PT ;  /* 0x0000010006007a0c */ /* 0x000fc80003f06070 */
[----:B------:R-:W-:-:S13]  /*8ef0*/  ISETP.GE.U32.OR P0, PT, R0, R11, P0 ;  /* 0x0000000b0000720c */ /* 0x000fda0000706470 */
[----:B------:R-:W-:-:S06]  /*8f00*/  @!P0 IMAD R6, R6, c[0x0][0x0], R3 ;  /* 0x0000000006068a24 */ /* 0x000fcc00078e0203 */
[----:B------:R-:W0:Y:S02]  /*8f10*/  @!P0 LDS.64 R6, [R6.X8+0x10] ;  /* 0x0000100006068984 */ /* 0x000e240000008a00 */
[----:B0-----:R-:W0:-:S07]  /*8f20*/  @!P0 DADD R16, R16, R6 ;  /* 0x0000000010108229 */ /* 0x001e0e0000000006 */
[----:B0-----:R0:W-:Y:S01]  /*8f30*/  @!P0 STS.64 [R9.X8+0x10], R16 ;  /* 0x0000101009008388 */ /* 0x0011e20000008a00 */
[----:B------:R-:W-:Y:S02]  /*8f40*/  ISETP.GT.AND P0, PT, R11, 0x1, PT ;  /* 0x000000010b00780c */ /* 0x000fe40003f04270 */
[----:B------:R-:W-:-:S11]  /*8f50*/  SHF.R.S32.HI R11, RZ, 0x1, R11 ;  /* 0x00000001ff0b7819 */ /* 0x000fd6000001140b */
[----:B0-----:R-:W-:Y:S05]  /*8f60*/  @P0 BRA `(.L_x_6704) ;  /* 0xffffff5000000947 */ /* 0x001fea000383ffff */
.L_x_6703:
        /* <DEDUP_REMOVED lines=15> */
.L_x_6707:
[----:B------:R-:W-:Y:S01]  /*9060*/  IMAD.IADD R6, R3, 0x1, R2 ;  /* 0x0000000103067824 */ /* 0x000fe200078e0202 */
[----:B------:R-:W-:Y:S04]  /*9070*/  BAR.SYNC.DEFER_BLOCKING 0x0 ;  /* 0x0000000000007b1d */ /* 0x000fe80000010000 */
[----:B------:R-:W-:-:S04]  /*9080*/  ISETP.GE.U32.AND P0, PT, R6, c[0x0][0x0], PT ;  /* 0x0000000006007a0c */ /* 0x000fc80003f06070 */
[----:B------:R-:W-:-:S13]  /*9090*/  ISETP.GE.U32.OR P0, PT, R3, R2, P0 ;  /* 0x000000020300720c */ /* 0x000fda0000706470 */
[----:B------:R-:W-:Y:S02]  /*90a0*/  @!P0 LEA R6, R2, R11, 0x3 ;  /* 0x0000000b02068211 */ /* 0x000fe400078e18ff */
[----:B------:R-:W-:-:S04]  /*90b0*/  SHF.R.S32.HI R2, RZ, 0x1, R2 ;  /* 0x00000001ff027819 */ /* 0x000fc80000011402 */
[----:B------:R-:W0:Y:S02]  /*90c0*/  @!P0 LDS.64 R6, [R6] ;  /* 0x0000000006068984 */ /* 0x000e240000000a00 */
[----:B0-----:R-:W0:-:S07]  /*90d0*/  @!P0 DADD R16, R16, R6 ;  /* 0x0000000010108229 */ /* 0x001e0e0000000006 */
[----:B0-----:R0:W-:Y:S01]  /*90e0*/  @!P0 STS.64 [R9.X8+0x10], R16 ;  /* 0x0000101009008388 */ /* 0x0011e20000008a00 */
[----:B------:R-:W-:-:S13]  /*90f0*/  ISETP.GE.AND P0, PT, R2, 0x20, PT ;  /* 0x000000200200780c */ /* 0x000fda0003f06270 */
[----:B0-----:R-:W-:Y:S05]  /*9100*/  @P0 BRA `(.L_x_6707) ;  /* 0xffffff5000000947 */ /* 0x001fea000383ffff */
[----:B------:R-:W-:-:S03]  /*9110*/  MOV R2, 0x20 ;  /* 0x0000002000027802 */ /* 0x000fc60000000f00 */
.L_x_6706:
[----:B0-----:R-:W-:Y:S01]  /*9120*/  BAR.SYNC.DEFER_BLOCKING 0x0 ;  /* 0x0000000000007b1d */ /* 0x001fe20000010000 */
[----:B------:R-:W-:-:S13]  /*9130*/  ISETP.GE.AND P0, PT, R2, 0x2, PT ;  /* 0x000000020200780c */ /* 0x000fda0003f06270 */
[----:B------:R-:W-:Y:S05]  /*9140*/  @!P0 BRA `(.L_x_6705) ;  /* 0x0000007000008947 */ /* 0x000fea0003800000 */
[----:B------:R-:W-:-:S05]  /*9150*/  IMAD.MOV.U32 R9, RZ, RZ, 0x1 ;  /* 0x00000001ff097424 */ /* 0x000fca00078e00ff */
.L_x_6708:
[----:B-12---:R-:W-:Y:S04]  /*9160*/  SHFL.DOWN PT, R7, R17, R9, 0x1f ;  /* 0x08001f0911077589 */ /* 0x006fe800000e0000 */
[----:B------:R0:W1:Y:S02]  /*9170*/  SHFL.DOWN PT, R6, R16, R9, 0x1f ;  /* 0x08001f0910067589 */ /* 0x00006400000e0000 */
[----:B0-----:R-:W-:-:S04]  /*9180*/  SHF.L.U32 R9, R9, 0x1, RZ ;  /* 0x0000000109097819 */ /* 0x001fc800000006ff */
[----:B------:R-:W-:Y:S01]  /*9190*/  ISETP.GE.AND P0, PT, R9, R2, PT ;  /* 0x000000020900720c */ /* 0x000fe20003f06270 */
[----:B-1----:R0:W1:-:S12]  /*91a0*/  DADD R16, R6, R16 ;  /* 0x0000000006107229 */ /* 0x0020580000000010 */
[----:B01----:R-:W-:Y:S05]  /*91b0*/  @!P0 BRA `(.L_x_6708) ;  /* 0xffffffa000008947 */ /* 0x003fea000383ffff */
.L_x_6705:
        /* <DEDUP_REMOVED lines=202> */
.L_x_6709:
        /* <DEDUP_REMOVED lines=215> */
.L_x_6711:
        /* <DEDUP_REMOVED lines=11> */
.L_x_6713:
[----:B------:R-:W-:Y:S05]  /*ac80*/  BSYNC B0 ;  /* 0x0000000000007941 */ /* 0x000fea0003800000 */
.L_x_6712:
        /* <DEDUP_REMOVED lines=40> */
.L_x_6715:
[----:B------:R-:W-:Y:S05]  /*af10*/  BSYNC B0 ;  /* 0x0000000000007941 */ /* 0x000fea0003800000 */
.L_x_6714:
        /* <DEDUP_REMOVED lines=22> */
.L_x_6720:
[----:B0-----:R-:W-:Y:S01]  /*b080*/  HFMA2.MMA R9, -RZ, RZ, 0, 4.76837158203125e-07 ;  /* 0x00000008ff097435 */ /* 0x001fe200000001ff */
[----:B------:R-:W-:-:S09]  /*b090*/  IMAD R8, R2, c[0x0][0x10], R11 ;  /* 0x0000040002087a24 */ /* 0x000fd200078e020b */
[----:B------:R-:W-:-:S06]  /*b0a0*/  IMAD.WIDE.U32 R8, R8, R9, c[0x0][0x560] ;  /* 0x0001580008087625 */ /* 0x000fcc00078e0009 */
[----:B------:R-:W2:Y:S01]  /*b0b0*/  LDG.E.64 R8, [R8.64] ;  /* 0x0000002408087981 */ /* 0x000ea2000c1e1b00 */
[----:B------:R-:W-:-:S05]  /*b0c0*/  MOV R10, c[0x0][0x0] ;  /* 0x00000000000a7a02 */ /* 0x000fca0000000f00 */
[----:B------:R-:W-:-:S05]  /*b0d0*/  IMAD R11, R10, c[0x0][0x4], R11 ;  /* 0x000001000a0b7a24 */ /* 0x000fca00078e020b */
[----:B------:R-:W-:Y:S01]  /*b0e0*/  ISETP.GE.U32.AND P0, PT, R11, c[0x0][0x184], PT ;  /* 0x000061000b007a0c */ /* 0x000fe20003f06070 */
[----:B-12---:R0:W1:-:S12]  /*b0f0*/  DADD R16, R8, R16 ;  /* 0x0000000008107229 */ /* 0x0060580000000010 */
[----:B------:R-:W-:Y:S05]  /*b100*/  @!P0 BRA `(.L_x_6720) ;  /* 0xffffff7000008947 */ /* 0x000fea000383ffff */
.L_x_6719:
[----:B------:R-:W-:Y:S05]  /*b110*/  BSYNC B1 ;  /* 0x0000000000017941 */ /* 0x000fea0003800000 */
.L_x_6718:
[----:B------:R-:W-:Y:S05]  /*b120*/  BRA `(.L_x_6721) ;  /* 0x000000c000007947 */ /* 0x000fea0003800000 */
.L_x_6717:
[----:B------:R-:W-:-:S13]  /*b130*/  ISETP.GE.U32.AND P0, PT, R0, c[0x0][0x184], PT ;  /* 0x0000610000007a0c */ /* 0x000fda0003f06070 */
[----:B------:R-:W-:Y:S05]  /*b140*/  @P0 BRA `(.L_x_6721) ;  /* 0x000000a000000947 */ /* 0x000fea0003800000 */
[----:B------:R-:W-:-:S04]  /*b150*/  IMAD.MOV.U32 R11, RZ, RZ, R0 ;  /* 0x000000ffff0b7224 */ /* 0x000fc800078e0000 */
.L_x_6722:
[----:B0-----:R-:W-:Y:S01]  /*b160*/  IMAD R8, R2, c[0x0][0x10], R11 ;  /* 0x0000040002087a24 */ /* 0x001fe200078e020b */
[----:B------:R-:W-:-:S03]  /*b170*/  MOV R9, 0x8 ;  /* 0x0000000800097802 */ /* 0x000fc60000000f00 */
[----:B------:R-:W-:-:S04]  /*b180*/  IMAD R8, R8, c[0x0][0x0], R3 ;  /* 0x0000000008087a24 */ /* 0x000fc800078e0203 */
[----:B------:R-:W-:-:S06]  /*b190*/  IMAD.WIDE.U32 R8, R8, R9, c[0x0][0x560] ;  /* 0x0001580008087625 */ /* 0x000fcc00078e0009 */
[----:B------:R-:W2:Y:S01]  /*b1a0*/  LDG.E.64 R8, [R8.64] ;  /* 0x0000002408087981 */ /* 0x000ea2000c1e1b00 */
[----:B------:R-:W-:-:S04]  /*b1b0*/  IADD3 R11, R11, c[0x0][0x4], RZ ;  /* 0x000001000b0b7a10 */ /* 0x000fc80007ffe0ff */
[----:B------:R-:W-:Y:S01]  /*b1c0*/  ISETP.GE.U32.AND P0, PT, R11, c[0x0][0x184], PT ;  /* 0x000061000b007a0c */ /* 0x000fe20003f06070 */
[----:B-12---:R0:W1:-:S12]  /*b1d0*/  DADD R16, R8, R16 ;  /* 0x0000000008107229 */ /* 0x0060580000000010 */
[----:B------:R-:W-:Y:S05]  /*b1e0*/  @!P0 BRA `(.L_x_6722) ;  /* 0xffffff7000008947 */ /* 0x000fea000383ffff */
.L_x_6721:
[----:B------:R-:W-:Y:S05]  /*b1f0*/  BSYNC B0 ;  /* 0x0000000000007941 */ /* 0x000fea0003800000 */
.L_x_6716:
        /* <DEDUP_REMOVED lines=8> */
.L_x_6724:
[----:B0-----:R-:W-:Y:S01]  /*b280*/  IMAD.IADD R8, R0, 0x1, R11 ;  /* 0x0000000100087824 */ /* 0x001fe200078e020b */
[----:B------:R-:W-:Y:S04]  /*b290*/  BAR.SYNC.DEFER_BLOCKING 0x0 ;  /* 0x0000000000007b1d */ /* 0x000fe80000010000 */
        /* <DEDUP_REMOVED lines=9> */
.L_x_6723:
        /* <DEDUP_REMOVED lines=13> */
.L_x_6727:
[----:B------:R-:W-:Y:S01]  /*b400*/  IADD3 R2, R3, R0, RZ ;  /* 0x0000000003027210 */ /* 0x000fe20007ffe0ff */
[----:B------:R-:W-:Y:S03]  /*b410*/  BAR.SYNC.DEFER_BLOCKING 0x0 ;  /* 0x0000000000007b1d */ /* 0x000fe60000010000 */
[----:B------:R-:W-:-:S04]  /*b420*/  ISETP.GE.U32.AND P0, PT, R2, c[0x0][0x0], PT ;  /* 0x0000000002007a0c */ /* 0x000fc80003f06070 */
[----:B------:R-:W-:-:S13]  /*b430*/  ISETP.GE.U32.OR P0, PT, R3, R0, P0 ;  /* 0x000000000300720c */ /* 0x000fda0000706470 */
[----:B0-----:R-:W-:Y:S01]  /*b440*/  @!P0 IMAD R8, R0, 0x8, R11 ;  /* 0x0000000800088824 */ /* 0x001fe200078e020b */
[----:B------:R-:W-:-:S05]  /*b450*/  SHF.R.S32.HI R0, RZ, 0x1, R0 ;  /* 0x00000001ff007819 */ /* 0x000fca0000011400 */
[----:B------:R-:W0:Y:S02]  /*b460*/  @!P0 LDS.64 R8, [R8] ;  /* 0x0000000008088984 */ /* 0x000e240000000a00 */
[----:B0-----:R-:W0:-:S07]  /*b470*/  @!P0 DADD R16, R16, R8 ;  /* 0x0000000010108229 */ /* 0x001e0e0000000008 */
[----:B0-----:R0:W-:Y:S01]  /*b480*/  @!P0 STS.64 [R13.X8+0x10], R16 ;  /* 0x000010100d008388 */ /* 0x0011e20000008a00 */
[----:B------:R-:W-:-:S13]  /*b490*/  ISETP.GE.AND P0, PT, R0, 0x20, PT ;  /* 0x000000200000780c */ /* 0x000fda0003f06270 */
[----:B0-----:R-:W-:Y:S05]  /*b4a0*/  @P0 BRA `(.L_x_6727) ;  /* 0xffffff5000000947 */ /* 0x001fea000383ffff */
[----:B------:R-:W-:-:S03]  /*b4b0*/  MOV R0, 0x20 ;  /* 0x0000002000007802 */ /* 0x000fc60000000f00 */
.L_x_6726:
[----:B-1----:R-:W-:Y:S01]  /*b4c0*/  BAR.SYNC.DEFER_BLOCKING 0x0 ;  /* 0x0000000000007b1d */ /* 0x002fe20000010000 */
[----:B------:R-:W-:-:S13]  /*b4d0*/  ISETP.GE.AND P0, PT, R0, 0x2, PT ;  /* 0x000000020000780c */ /* 0x000fda0003f06270 */
[----:B------:R-:W-:Y:S05]  /*b4e0*/  @!P0 BRA `(.L_x_6725) ;  /* 0x0000007000008947 */ /* 0x000fea0003800000 */
[----:B0-----:R-:W-:-:S05]  /*b4f0*/  MOV R9, 0x1 ;  /* 0x0000000100097802 */ /* 0x001fca0000000f00 */
.L_x_6728:
[----:B------:R-:W-:Y:S04]  /*b500*/  SHFL.DOWN PT, R3, R17, R9, 0x1f ;  /* 0x08001f0911037589 */ /* 0x000fe800000e0000 */
[----:B------:R0:W1:Y:S02]  /*b510*/  SHFL.DOWN PT, R2, R16, R9, 0x1f ;  /* 0x08001f0910027589 */ /* 0x00006400000e0000 */
[----:B0-----:R-:W-:-:S05]  /*b520*/  IMAD.SHL.U32 R9, R9, 0x2, RZ ;  /* 0x0000000209097824 */ /* 0x001fca00078e00ff */
[----:B------:R-:W-:Y:S01]  /*b530*/  ISETP.GE.AND P0, PT, R9, R0, PT ;  /* 0x000000000900720c */ /* 0x000fe20003f06270 */
[----:B-1----:R0:W1:-:S12]  /*b540*/  DADD R16, R2, R16 ;  /* 0x0000000002107229 */ /* 0x0020580000000010 */
[----:B01----:R-:W-:Y:S05]  /*b550*/  @!P0 BRA `(.L_x_6728) ;  /* 0xffffffa000008947 */ /* 0x003fea000383ffff */
.L_x_6725:
        /* <DEDUP_REMOVED lines=10> */
[----:B--2---:R1:W2:-:S06]  /*b600*/  DADD R16, R16, R2 ;  /* 0x0000000010107229 */ /* 0x00428c0000000002 */
.L_x_6730:
        /* <DEDUP_REMOVED lines=23> */
.L_x_6732:
[----:B------:R-:W-:-:S04]  /*b780*/  IADD3 R18, P0, R18, c[0x0][0x548], RZ ;  /* 0x0001520012127a10 */ /* 0x000fc80007f1e0ff */
[----:B------:R-:W-:-:S05]  /*b790*/  IADD3.X R19, RZ, c[0x0][0x54c], RZ, P0, !PT ;  /* 0x00015300ff137a10 */ /* 0x000fca00007fe4ff */
[----:B--2---:R-:W-:Y:S01]  /*b7a0*/  STG.E.64 [R18.64], R16 ;  /* 0x0000001012007986 */ /* 0x004fe2000c101b24 */
[----:B------:R-:W-:Y:S05]  /*b7b0*/  EXIT ;  /* 0x000000000000794d */ /* 0x000fea0003800000 */
.L_x_6731:
[----:B--2---:R-:W-:Y:S01]  /*b7c0*/  STG.E.64 [R6.64], R16 ;  /* 0x0000001006007986 */ /* 0x004fe2000c101b24 */
[----:B------:R-:W-:Y:S05]  /*b7d0*/  EXIT ;  /* 0x000000000000794d */ /* 0x000fea0003800000 */
.L_x_6729:
[----:B------:R-:W-:Y:S01]  /*b7e0*/  ISETP.NE.AND P0, PT, RZ, UR38, PT ;  /* 0x00000026ff007c0c */ /* 0x000fe2000bf05270 */
[----:B------:R-:W-:Y:S02]  /*b7f0*/  ULDC.U8 UR4, c[0x0][0x579] ;  /* 0x00015e4000047ab9 */ /* 0x000fe40000000000 */
[----:B------:R-:W-:-:S10]  /*b800*/  ISETP.NE.AND P1, PT, RZ, UR4, PT ;  /* 0x00000004ff007c0c */ /* 0x000fd4000bf25270 */
[----:B------:R-:W-:Y:S05]  /*b810*/  @!P0 BRA `(.L_x_6733) ;  /* 0x0000002000008947 */ /* 0x000fea0003800000 */
[----:B------:R-:W2:Y:S02]  /*b820*/  LDG.E.64 R2, [R4.64] ;  /* 0x0000002404027981 */ /* 0x000ea4000c1e1b00 */
[----:B--2---:R1:W2:-:S06]  /*b830*/  DADD R16, R16, R2 ;  /* 0x0000000010107229 */ /* 0x00428c0000000002 */
.L_x_6733:
        /* <DEDUP_REMOVED lines=23> */
.L_x_6735:
[----:B------:R-:W-:-:S04]  /*b9b0*/  IADD3 R18, P0, R18, c[0x0][0x548], RZ ;  /* 0x0001520012127a10 */ /* 0x000fc80007f1e0ff */
[----:B------:R-:W-:-:S05]  /*b9c0*/  IADD3.X R19, RZ, c[0x0][0x54c], RZ, P0, !PT ;  /* 0x00015300ff137a10 */ /* 0x000fca00007fe4ff */
[----:B--2---:R-:W-:Y:S01]  /*b9d0*/  STG.E.64 [R18.64], R16 ;  /* 0x0000001012007986 */ /* 0x004fe2000c101b24 */
[----:B------:R-:W-:Y:S05]  /*b9e0*/  EXIT ;  /* 0x000000000000794d */ /* 0x000fea0003800000 */
.L_x_6734:
[----:B--2---:R-:W-:Y:S01]  /*b9f0*/  STG.E.64 [R4.64], R16 ;  /* 0x0000001004007986 */ /* 0x004fe2000c101b24 */
[----:B------:R-:W-:Y:S05]  /*ba00*/  EXIT ;  /* 0x000000000000794d */ /* 0x000fea0003800000 */
.L_x_6710:
        /* <DEDUP_REMOVED lines=17> */
[----:B-123--:R0:W1:-:S06]  /*bb20*/  DADD R16, R16, R2 ;  /* 0x0000000010107229 */ /* 0x00e04c0000000002 */
.L_x_6737:
        /* <DEDUP_REMOVED lines=23> */
.L_x_6739:
[----:B------:R-:W-:-:S05]  /*bca0*/  IADD3 R18, P0, R18, c[0x0][0x548], RZ ;  /* 0x0001520012127a10 */ /* 0x000fca0007f1e0ff */
[----:B------:R-:W-:-:S05]  /*bcb0*/  IMAD.X R19, RZ, RZ, c[0x0][0x54c], P0 ;  /* 0x00015300ff137624 */ /* 0x000fca00000e06ff */
[----:B-12---:R-:W-:Y:S01]  /*bcc0*/  STG.E.64 [R18.64], R16 ;  /* 0x0000001012007986 */ /* 0x006fe2000c101b24 */
[----:B------:R-:W-:Y:S05]  /*bcd0*/  EXIT ;  /* 0x000000000000794d */ /* 0x000fea0003800000 */
.L_x_6738:
[----:B-12---:R-:W-:Y:S01]  /*bce0*/  STG.E.64 [R6.64], R16 ;  /* 0x0000001006007986 */ /* 0x006fe2000c101b24 */
[----:B------:R-:W-:Y:S05]  /*bcf0*/  EXIT ;  /* 0x000000000000794d */ /* 0x000fea0003800000 */
.L_x_6736:
[----:B------:R-:W-:Y:S01]  /*bd00*/  ISETP.NE.AND P0, PT, RZ, UR38, PT ;  /* 0x00000026ff007c0c */ /* 0x000fe2000bf05270 */
[----:B------:R-:W-:Y:S02]  /*bd10*/  ULDC.U8 UR4, c[0x0][0x579] ;  /* 0x00015e4000047ab9 */ /* 0x000fe40000000000 */
[----:B------:R-:W-:-:S10]  /*bd20*/  ISETP.NE.AND P1, PT, RZ, UR4, PT ;  /* 0x00000004ff007c0c */ /* 0x000fd4000bf25270 */
[----:B------:R-:W-:Y:S05]  /*bd30*/  @!P0 BRA `(.L_x_6740) ;  /* 0x0000002000008947 */ /* 0x000fea0003800000 */
[----:B------:R-:W3:Y:S02]  /*bd40*/  LDG.E.64 R2, [R8.64] ;  /* 0x0000002408027981 */ /* 0x000ee4000c1e1b00 */
[----:B-123--:R0:W1:-:S06]  /*bd50*/  DADD R16, R16, R2 ;  /* 0x0000000010107229 */ /* 0x00e04c0000000002 */
.L_x_6740:
        /* <DEDUP_REMOVED lines=23> */
.L_x_6742:
[----:B------:R-:W-:-:S04]  /*bed0*/  IADD3 R18, P0, R18, c[0x0][0x548], RZ ;  /* 0x0001520012127a10 */ /* 0x000fc80007f1e0ff */
[----:B------:R-:W-:-:S05]  /*bee0*/  IADD3.X R19, RZ, c[0x0][0x54c], RZ, P0, !PT ;  /* 0x00015300ff137a10 */ /* 0x000fca00007fe4ff */
[----:B-12---:R-:W-:Y:S01]  /*bef0*/  STG.E.64 [R18.64], R16 ;  /* 0x0000001012007986 */ /* 0x006fe2000c101b24 */
[----:B------:R-:W-:Y:S05]  /*bf00*/  EXIT ;  /* 0x000000000000794d */ /* 0x000fea0003800000 */
.L_x_6741:
[----:B-12---:R-:W-:Y:S01]  /*bf10*/  STG.E.64 [R8.64], R16 ;  /* 0x0000001008007986 */ /* 0x006fe2000c101b24 */
[----:B------:R-:W-:Y:S05]  /*bf20*/  EXIT ;  /* 0x000000000000794d */ /* 0x000fea0003800000 */
.L_x_6743:
        /* <DEDUP_REMOVED lines=13> */
.L_x_8868:


//--------------------- .text._ZN2at6native13reduce_kernelILi256ELi2ENS0_8ReduceOpIdNS0_14func_wrapper_tIdNS0_55_GLOBAL__N__0955718d_22_SparseCsrTensorMath_cu_868dd54514ReductionAddOpIdEEEEjdLi4ELi4EEEEEvT1_ --------------------------
	.section	.text._ZN2at6native13reduce_kernelILi256ELi2ENS0_8ReduceOpIdNS0_14func_wrapper_tIdNS0_55_GLOBAL__N__0955718d_22_SparseCsrTensorMath_cu_868dd54514ReductionAddOpIdEEEEjdLi4ELi4EEEEEvT1_,"ax",@progbits
	.sectioninfo	@"SHI_REGISTERS=46"
	.align	128
.text._ZN2at6native13reduce_kernelILi256ELi2ENS0_8ReduceOpIdNS0_14func_wrapper_tIdNS0_55_GLOBAL__N__0955718d_22_SparseCsrTensorMath_cu_868dd54514ReductionAddOpIdEEEEjdLi4ELi4EEEEEvT1_:
        .type           _ZN2at6native13reduce_kernelILi256ELi2ENS0_8ReduceOpIdNS0_14func_wrapper_tIdNS0_55_GLOBAL__N__0955718d_22_SparseCsrTensorMath_cu_868dd54514ReductionAddOpIdEEEEjdLi4ELi4EEEEEvT1_,@function
        .size           _ZN2at6native13reduce_kernelILi256ELi2ENS0_8ReduceOpIdNS0_14func_wrapper_tIdNS0_55_GLOBAL__N__0955718d_22_SparseCsrTensorMath_cu_868dd54514ReductionAddOpIdEEEEjdLi4ELi4EEEEEvT1_,(.L_x_8869 - _ZN2at6native13reduce_kernelILi256ELi2ENS0_8ReduceOpIdNS0_14func_wrapper_tIdNS0_55_GLOBAL__N__0955718d_22_SparseCsrTensorMath_cu_868dd54514ReductionAddOpIdEEEEjdLi4ELi4EEEEEvT1_)
        .other          _ZN2at6native13reduce_kernelILi256ELi2ENS0_8ReduceOpIdNS0_14func_wrapper_tIdNS0_55_GLOBAL__N__0955718d_22_SparseCsrTensorMath_cu_868dd54514ReductionAddOpIdEEEEjdLi4ELi4EEEEEvT1_,@"STO_CUDA_ENTRY STV_DEFAULT"
_ZN2at6native13reduce_kernelILi256ELi2ENS0_8ReduceOpIdNS0_14func_wrapper_tIdNS0_55_GLOBAL__N__0955718d_22_SparseCsrTensorMath_cu_868dd54514ReductionAddOpIdEEEEjdLi4ELi4EEEEEvT1_:
        /* <DEDUP_REMOVED lines=209> */
.L_x_6744:
        /* <DEDUP_REMOVED lines=61> */
.L_x_6753:
[----:B------:R-:W-:Y:S05]  /*10e0*/  BSYNC B2 ;  /* 0x0000000000027941 */ /* 0x000fea0003800000 */
.L_x_6752:
        /* <DEDUP_REMOVED lines=8> */
[----:B--2---:R-:W0:-:S06]  /*1170*/  DADD R12, R12, c[0x0][0x168] ;  /* 0x00005a000c0c7629 */ /* 0x004e0c0000000000 */
.L_x_6751:
[----:B------:R-:W-:Y:S05]  /*1180*/  BSYNC B1 ;  /* 0x0000000000017941 */ /* 0x000fea0003800000 */
.L_x_6750:
[C---:B------:R-:W-:Y:S02]  /*1190*/  IADD3 R3, P0, -R6.reuse, 0x4, RZ ;  /* 0x0000000406037810 */ /* 0x040fe40007f1e1ff */
[----:B------:R-:W-:Y:S02]  /*11a0*/  IADD3 R0, R6, c[0x0][0x174], RZ ;  /* 0x00005d0006007a10 */ /* 0x000fe40007ffe0ff */
[----:B------:R-:W-:Y:S02]  /*11b0*/  LEA R16, P1, R3, R16, 0x3 ;  /* 0x0000001003107211 */ /* 0x000fe400078218ff */
[----:B------:R-:W-:Y:S02]  /*11c0*/  IADD3.X R4, RZ, -0x1, RZ, P0, !PT ;  /* 0xffffffffff047810 */ /* 0x000fe400007fe4ff */
[----:B------:R-:W-:-:S02]  /*11d0*/  IADD3 R0, R0, -0x4, RZ ;  /* 0xfffffffc00007810 */ /* 0x000fc40007ffe0ff */
[----:B------:R-:W-:Y:S02]  /*11e0*/  LEA.HI.X R17, R3, R17, R4, 0x3, P1 ;  /* 0x0000001103117211 */ /* 0x000fe400008f1c04 */
.L_x_6749:
[----:B------:R-:W-:Y:S05]  /*11f0*/  BSYNC B0 ;  /* 0x0000000000007941 */ /* 0x000fea0003800000 */
.L_x_6748:
        /* <DEDUP_REMOVED lines=20> */
.L_x_6756:
        /* <DEDUP_REMOVED lines=11> */
.L_x_6755:
[----:B------:R-:W-:Y:S05]  /*13f0*/  BSYNC B0 ;  /* 0x0000000000007941 */ /* 0x000fea0003800000 */
.L_x_6754:
        /* <DEDUP_REMOVED lines=8> */
.L_x_6758:
[----:B------:R-:W-:Y:S05]  /*1480*/  BSYNC B0 ;  /* 0x0000000000007941 */ /* 0x000fea0003800000 */
.L_x_6757:
        /* <DEDUP_REMOVED lines=10> */
[----:B0-2---:R0:W1:-:S06]  /*1530*/  DADD R12, R12, R16 ;  /* 0x000000000c0c7229 */ /* 0x00504c0000000010 */
.L_x_6760:
[----:B------:R-:W-:Y:S05]  /*1540*/  BSYNC B0 ;  /* 0x0000000000007941 */ /* 0x000fea0003800000 */
.L_x_6759:
[----:B01----:R-:W0:-:S06]  /*1550*/  DADD R12, R20, R12 ;  /* 0x00000000140c7229 */ /* 0x003e0c000000000c */
[----:B0-----:R0:W1:Y:S02]  /*1560*/  DADD R12, R12, R18 ;  /* 0x000000000c0c7229 */ /* 0x0010640000000012 */
[----:B0-----:R-:W-:-:S04]  /*1570*/  CS2R R18, SRZ ;  /* 0x0000000000127805 */ /* 0x001fc8000001ff00 */
[----:B-1----:R0:W1:Y:S01]  /*1580*/  DADD R16, R12, R14 ;  /* 0x000000000c107229 */ /* 0x002062000000000e */
[----:B------:R-:W-:Y:S05]  /*1590*/  BRA `(.L_x_6746) ;  /* 0x00007ff000007947 */ /* 0x000fea0003800000 */
.L_x_6747:
        /* <DEDUP_REMOVED lines=46> */
.L_x_6770:
        /* <DEDUP_REMOVED lines=226> */
.L_x_6765:
        /* <DEDUP_REMOVED lines=228> */
.L_x_6766:
        /* <DEDUP_REMOVED lines=219> */
.L_x_6767:
        /* <DEDUP_REMOVED lines=217> */
.L_x_6768:
[----:B------:R-:W-:-:S04]  /*5020*/  LOP3.LUT R29, R0, 0xfffffff0, RZ, 0xc0, !PT ;  /* 0xfffffff0001d7812 */ /* 0x000fc800078ec0ff */
[----:B------:R-:W-:-:S04]  /*5030*/  IADD3 R28, P1, R16, R29, RZ ;  /* 0x0000001d101c7210 */ /* 0x000fc80007f3e0ff */
[----:B------:R-:W-:-:S06]  /*5040*/  IADD3.X R29, RZ, R17, RZ, P1, !PT ;  /* 0x00000011ff1d7210 */ /* 0x000fcc0000ffe4ff */
[----:B------:R-:W2:Y:S01]  /*5050*/  LDG.E.128 R28, [R28.64] ;  /* 0x000000241c1c7981 */ /* 0x000ea2000c1e1d00 */
[----:B------:R-:W-:Y:S01]  /*5060*/  IADD3 R3, R3, c[0x0][0x17c], RZ ;  /* 0x00005f0003037a10 */ /* 0x000fe20007ffe0ff */
[----:B------:R-:W-:Y:S01]  /*5070*/  IMAD.MOV.U32 R0, RZ, RZ, c[0x0][0x17c] ;  /* 0x00005f00ff007624 */ /* 0x000fe200078e00ff */
[----:B-----5:R0:W1:-:S03]  /*5080*/  DADD R36, R12, R36 ;  /* 0x000000000c247229 */ /* 0x0200460000000024 */
[----:B------:R-:W-:Y:S01]  /*5090*/  IMAD R0, R0, 0x3, R3 ;  /* 0x0000000300007824 */ /* 0x000fe200078e0203 */
[----:B------:R0:W3:-:S04]  /*50a0*/  DADD R34, R14, R34 ;  /* 0x000000000e227229 */ /* 0x0000c80000000022 */
[----:B------:R-:W-:Y:S01]  /*50b0*/  ISETP.GE.U32.AND P1, PT, R0, c[0x0][0x174], PT ;  /* 0x00005d0000007a0c */ /* 0x000fe20003f26070 */
[----:B------:R0:W4:-:S04]  /*50c0*/  DADD R32, R8, R32 ;  /* 0x0000000008207229 */ /* 0x0001080000000020 */
[----:B------:R0:W0:-:S04]  /*50d0*/  DADD R26, R10, R26 ;  /* 0x000000000a1a7229 */ /* 0x000008000000001a */
[----:B------:R0:W0:-:S04]  /*50e0*/  DADD R18, R4, R18 ;  /* 0x0000000004127229 */ /* 0x0000080000000012 */
[----:B------:R0:W0:-:S04]  /*50f0*/  DADD R38, R6, R38 ;  /* 0x0000000006267229 */ /* 0x0000080000000026 */
[----:B--2---:R2:W0:-:S04]  /*5100*/  DADD R20, R28, R20 ;  /* 0x000000001c147229 */ /* 0x0044080000000014 */
[----:B------:R2:W0:Y:S01]  /*5110*/  DADD R40, R30, R40 ;  /* 0x000000001e287229 */ /* 0x0004220000000028 */
[----:B-1-34-:R-:W-:Y:S01]  /*5120*/  @P1 CALL.REL.NOINC `(.L_x_6769) ;  /* 0x0000001000001944 */ /* 0x01afe20003c00000 */
[----:B------:R-:W-:Y:S05]  /*5130*/  BRA `(.L_x_6770) ;  /* 0xffffc74000007947 */ /* 0x000fea000383ffff */
.L_x_6769:
[----:B------:R-:W-:Y:S05]  /*5140*/  BSYNC B1 ;  /* 0x0000000000017941 */ /* 0x000fea0003800000 */
.L_x_6764:
[----:B------:R-:W-:Y:S05]  /*5150*/  BSYNC B0 ;  /* 0x0000000000007941 */ /* 0x000fea0003800000 */
.L_x_6763:
        /* <DEDUP_REMOVED lines=205> */
.L_x_6773:
        /* <DEDUP_REMOVED lines=207> */
.L_x_6774:
        /* <DEDUP_REMOVED lines=207> */
.L_x_6775:
        /* <DEDUP_REMOVED lines=207> */
.L_x_6776:
[----:B--2---:R-:W-:-:S04]  /*8500*/  LOP3.LUT R29, R22, 0xfffffff0, RZ, 0xc0, !PT ;  /* 0xfffffff0161d7812 */ /* 0x004fc800078ec0ff */
[----:B------:R-:W-:-:S04]  /*8510*/  IADD3 R28, P1, R16, R29, RZ ;  /* 0x0000001d101c7210 */ /* 0x000fc80007f3e0ff */
[----:B------:R-:W-:-:S06]  /*8520*/  IADD3.X R29, RZ, R17, RZ, P1, !PT ;  /* 0x00000011ff1d7210 */ /* 0x000fcc0000ffe4ff */
[----:B------:R-:W5:Y:S03]  /*8530*/  LDG.E.128 R28, [R28.64] ;  /* 0x000000241c1c7981 */ /* 0x000f66000c1e1d00 */
.L_x_6772:
[----:B------:R-:W-:Y:S05]  /*8540*/  BSYNC B0 ;  /* 0x0000000000007941 */ /* 0x000fea0003800000 */
.L_x_6771:
        /* <DEDUP_REMOVED lines=18> */
.L_x_6778:
[----:B01-34-:R-:W-:Y:S05]  /*8670*/  BSYNC B0 ;  /* 0x0000000000007941 */ /* 0x01bfea0003800000 */
.L_x_6777:
[----:B------:R-:W0:-:S04]  /*8680*/  DADD R26, R26, R34 ;  /* 0x000000001a1a7229 */ /* 0x000e080000000022 */
[----:B------:R-:W1:-:S04]  /*8690*/  DADD R32, R32, R36 ;  /* 0x0000000020207229 */ /* 0x000e480000000024 */
[----:B0-----:R-:W0:-:S04]  /*86a0*/  DADD R26, R26, R38 ;  /* 0x000000001a1a7229 */ /* 0x001e080000000026 */
[----:B-1----:R-:W1:-:S04]  /*86b0*/  DADD R32, R32, R18 ;  /* 0x0000000020207229 */ /* 0x002e480000000012 */
[----:B0-2---:R0:W2:-:S04]  /*86c0*/  DADD R18, R26, R40 ;  /* 0x000000001a127229 */ /* 0x0050880000000028 */
[----:B-1----:R0:W1:Y:S01]  /*86d0*/  DADD R16, R32, R20 ;  /* 0x0000000020107229 */ /* 0x0020620000000014 */
[----:B------:R-:W-:Y:S05]  /*86e0*/  BRA `(.L_x_6746) ;  /* 0x00000ea000007947 */ /* 0x000fea0003800000 */
.L_x_6762:
        /* <DEDUP_REMOVED lines=32> */
.L_x_6781:
        /* <DEDUP_REMOVED lines=32> */
.L_x_6780:
[----:B------:R-:W-:Y:S05]  /*8af0*/  BSYNC B0 ;  /* 0x0000000000007941 */ /* 0x000fea0003800000 */
.L_x_6779:
        /* <DEDUP_REMOVED lines=27> */
.L_x_6783:
[----:B------:R-:W-:Y:S05]  /*8cb0*/  BSYNC B0 ;  /* 0x0000000000007941 */ /* 0x000fea0003800000 */
.L_x_6782:
        /* <DEDUP_REMOVED lines=18> */
.L_x_6785:
[----:B0123--:R-:W-:Y:S05]  /*8de0*/  BSYNC B0 ;  /* 0x0000000000007941 */ /* 0x00ffea0003800000 */
.L_x_6784:
[----:B------:R-:W0:-:S04]  /*8df0*/  DADD R18, R18, R26 ;  /* 0x0000000012127229 */ /* 0x000e08000000001a */
[----:B------:R-:W1:-:S04]  /*8e00*/  DADD R6, R6, R20 ;  /* 0x0000000006067229 */ /* 0x000e480000000014 */
[----:B0-----:R-:W0:-:S04]  /*8e10*/  DADD R18, R18, R38 ;  /* 0x0000000012127229 */ /* 0x001e080000000026 */
[----:B-1----:R-:W1:-:S04]  /*8e20*/  DADD R6, R6, R36 ;  /* 0x0000000006067229 */ /* 0x002e480000000024 */
[----:B0---4-:R0:W2:-:S04]  /*8e30*/  DADD R18, R18, R40 ;  /* 0x0000000012127229 */ /* 0x0110880000000028 */
[----:B-1----:R0:W1:Y:S01]  /*8e40*/  DADD R16, R6, R4 ;  /* 0x0000000006107229 */ /* 0x0020620000000004 */
[----:B------:R-:W-:Y:S05]  /*8e50*/  BRA `(.L_x_6746) ;  /* 0x0000073000007947 */ /* 0x000fea0003800000 */
.L_x_6761:
        /* <DEDUP_REMOVED lines=37> */
.L_x_6788:
        /* <DEDUP_REMOVED lines=28> */
.L_x_6787:
[----:B------:R-:W-:Y:S05]  /*9270*/  BSYNC B0 ;  /* 0x0000000000007941 */ /* 0x000fea0003800000 */
.L_x_6786:
        /* <DEDUP_REMOVED lines=23> */
.L_x_6790:
[----:B------:R-:W-:Y:S05]  /*93f0*/  BSYNC B0 ;  /* 0x0000000000007941 */ /* 0x000fea0003800000 */
.L_x_6789:
        /* <DEDUP_REMOVED lines=18> */
.L_x_6792:
[----:B0123--:R-:W-:Y:S05]  /*9520*/  BSYNC B0 ;  /* 0x0000000000007941 */ /* 0x00ffea0003800000 */
.L_x_6791:
[----:B------:R-:W0:-:S04]  /*9530*/  DADD R18, R18, R26 ;  /* 0x0000000012127229 */ /* 0x000e08000000001a */
[----:B------:R-:W1:-:S04]  /*9540*/  DADD R6, R6, R20 ;  /* 0x0000000006067229 */ /* 0x000e480000000014 */
[----:B0-----:R-:W0:-:S04]  /*9550*/  DADD R18, R18, R38 ;  /* 0x0000000012127229 */ /* 0x001e080000000026 */
[----:B-1----:R-:W1:-:S04]  /*9560*/  DADD R6, R6, R36 ;  /* 0x0000000006067229 */ /* 0x002e480000000024 */
[----:B0---4-:R0:W2:-:S04]  /*9570*/  DADD R18, R18, R40 ;  /* 0x0000000012127229 */ /* 0x0110880000000028 */
[----:B-1----:R0:W1:-:S06]  /*9580*/  DADD R16, R6, R4 ;  /* 0x0000000006107229 */ /* 0x00204c0000000004 */
.L_x_6746:
[----:B--2---:R-:W-:Y:S05]  /*9590*/  BSYNC B6 ;  /* 0x0000000000067941 */ /* 0x004fea0003800000 */
.L_x_6745:
        /* <DEDUP_REMOVED lines=9> */
.L_x_6794:
[----:B0-----:R-:W-:Y:S01]  /*9630*/  IADD3 R4, R2, R9, RZ ;  /* 0x0000000902047210 */ /* 0x001fe20007ffe0ff */
[----:B------:R-:W-:Y:S01]  /*9640*/  WARPSYNC 0xffffffff ;  /* 0xffffffff00007948 */ /* 0x000fe20003800000 */
[----:B------:R-:W-:Y:S02]  /*9650*/  BAR.SYNC.DEFER_BLOCKING 0x0 ;  /* 0x0000000000007b1d */ /* 0x000fe40000010000 */
        /* <DEDUP_REMOVED lines=10> */
.L_x_6793:
        /* <DEDUP_REMOVED lines=14> */
.L_x_6797:
        /* <DEDUP_REMOVED lines=8> */
[----:B0-----:R-:W-:-:S04]  /*9860*/  @!P0 DADD R16, R16, R4 ;  /* 0x0000000010108229 */ /* 0x001fc80000000004 */
[----:B------:R-:W0:-:S07]  /*9870*/  @!P0 DADD R18, R18, R6 ;  /* 0x0000000012128229 */ /* 0x000e0e0000000006 */
[----:B0-----:R0:W-:Y:S01]  /*9880*/  @!P0 STS.128 [R9.X16+0x10], R16 ;  /* 0x0000101009008388 */ /* 0x0011e2000000cc00 */
[----:B------:R-:W-:-:S13]  /*9890*/  ISETP.GE.AND P0, PT, R3, 0x20, PT ;  /* 0x000000200300780c */ /* 0x000fda0003f06270 */
[----:B------:R-:W-:Y:S05]  /*98a0*/  @P0 BRA `(.L_x_6797) ;  /* 0xffffff3000000947 */ /* 0x000fea000383ffff */
[----:B------:R-:W-:-:S04]  /*98b0*/  MOV R0, 0x20 ;  /* 0x0000002000007802 */ /* 0x000fc80000000f00 */
.L_x_6796:
[----:B0-----:R-:W-:Y:S01]  /*98c0*/  ISETP.GE.AND P0, PT, R0, 0x2, PT ;  /* 0x000000020000780c */ /* 0x001fe20003f06270 */
[----:B------:R-:W-:Y:S01]  /*98d0*/  WARPSYNC 0xffffffff ;  /* 0xffffffff00007948 */ /* 0x000fe20003800000 */
[----:B------:R-:W-:Y:S11]  /*98e0*/  BAR.SYNC.DEFER_BLOCKING 0x0 ;  /* 0x0000000000007b1d */ /* 0x000ff60000010000 */
[----:B------:R-:W-:Y:S05]  /*98f0*/  @!P0 BRA `(.L_x_6795) ;  /* 0x000000a000008947 */ /* 0x000fea0003800000 */
[----:B------:R-:W-:-:S05]  /*9900*/  IMAD.MOV.U32 R3, RZ, RZ, 0x1 ;  /* 0x00000001ff037424 */ /* 0x000fca00078e00ff */
.L_x_6798:
[----:B-----5:R-:W-:Y:S04]  /*9910*/  SHFL.DOWN PT, R5, R17, R3, 0x1f ;  /* 0x08001f0311057589 */ /* 0x020fe800000e0000 */
        /* <DEDUP_REMOVED lines=8> */
.L_x_6795:
        /* <DEDUP_REMOVED lines=203> */
.L_x_6799:
        /* <DEDUP_REMOVED lines=202> */
.L_x_6800:
        /* <DEDUP_REMOVED lines=217> */
.L_x_6802:
        /* <DEDUP_REMOVED lines=202> */
.L_x_6803:
        /* <DEDUP_REMOVED lines=11> */
.L_x_6805:
[----:B------:R-:W-:Y:S05]  /*cdd0*/  BSYNC B0 ;  /* 0x0000000000007941 */ /* 0x000fea0003800000 */
.L_x_6804:
        /* <DEDUP_REMOVED lines=13> */
.L_x_6807:
[----:B------:R-:W-:Y:S05]  /*ceb0*/  BSYNC B0 ;  /* 0x0000000000007941 */ /* 0x000fea0003800000 */
.L_x_6806:
        /* <DEDUP_REMOVED lines=31> */
.L_x_6809:
[----:B------:R-:W-:Y:S05]  /*d0b0*/  BSYNC B0 ;  /* 0x0000000000007941 */ /* 0x000fea0003800000 */
.L_x_6808:
        /* <DEDUP_REMOVED lines=26> */
.L_x_6814:
        /* <DEDUP_REMOVED lines=8> */
[----:B--2---:R0:W1:-:S04]  /*d2e0*/  DADD R16, R10, R16 ;  /* 0x000000000a107229 */ /* 0x0040480000000010 */
[----:B---3--:R0:W2:-:S08]  /*d2f0*/  DADD R18, R14, R18 ;  /* 0x000000000e127229 */ /* 0x0080900000000012 */
[----:B-1----:R-:W-:Y:S05]  /*d300*/  @!P0 BRA `(.L_x_6814) ;  /* 0xffffff5000008947 */ /* 0x002fea000383ffff */
.L_x_6813:
[----:B------:R-:W-:Y:S05]  /*d310*/  BSYNC B1 ;  /* 0x0000000000017941 */ /* 0x000fea0003800000 */
.L_x_6812:
[----:B------:R-:W-:Y:S05]  /*d320*/  BRA `(.L_x_6815) ;  /* 0x0000012000007947 */ /* 0x000fea0003800000 */
.L_x_6811:
[----:B------:R-:W-:Y:S02]  /*d330*/  ISETP.GE.U32.AND P0, PT, R2, c[0x0][0x184], PT ;  /* 0x0000610002007a0c */ /* 0x000fe40003f06070 */
[----:B------:R-:W-:Y:S02]  /*d340*/  MOV R18, c[0x0][0x168] ;  /* 0x00005a0000127a02 */ /* 0x000fe40000000f00 */
[----:B------:R-:W-:-:S09]  /*d350*/  MOV R19, c[0x0][0x16c] ;  /* 0x00005b0000137a02 */ /* 0x000fd20000000f00 */
[----:B------:R-:W-:Y:S05]  /*d360*/  @P0 BRA `(.L_x_6815) ;  /* 0x000000e000000947 */ /* 0x000fea0003800000 */
[----:B------:R-:W-:Y:S01]  /*d370*/  IMAD.MOV.U32 R21, RZ, RZ, R2 ;  /* 0x000000ffff157224 */ /* 0x000fe200078e0002 */
[----:B------:R-:W-:Y:S02]  /*d380*/  MOV R18, c[0x0][0x168] ;  /* 0x00005a0000127a02 */ /* 0x000fe40000000f00 */
[----:B------:R-:W-:Y:S02]  /*d390*/  MOV R19, c[0x0][0x16c] ;  /* 0x00005b0000137a02 */ /* 0x000fe40000000f00 */
.L_x_6816:
        /* <DEDUP_REMOVED lines=8> */
[----:B--2---:R0:W1:-:S04]  /*d420*/  DADD R16, R10, R16 ;  /* 0x000000000a107229 */ /* 0x0040480000000010 */
[----:B---3--:R0:W2:-:S08]  /*d430*/  DADD R18, R14, R18 ;  /* 0x000000000e127229 */ /* 0x0080900000000012 */
[----:B-1----:R-:W-:Y:S05]  /*d440*/  @!P0 BRA `(.L_x_6816) ;  /* 0xffffff5000008947 */ /* 0x002fea000383ffff */
.L_x_6815:
[----:B------:R-:W-:Y:S05]  /*d450*/  BSYNC B0 ;  /* 0x0000000000007941 */ /* 0x000fea0003800000 */
.L_x_6810:
        /* <DEDUP_REMOVED lines=8> */
.L_x_6818:
[----:B------:R-:W-:Y:S01]  /*d4e0*/  IADD3 R8, R2, R15, RZ ;  /* 0x0000000f02087210 */ /* 0x000fe20007ffe0ff */
[----:B------:R-:W-:Y:S03]  /*d4f0*/  BAR.SYNC.DEFER_BLOCKING 0x0 ;  /* 0x0000000000007b1d */ /* 0x000fe60000010000 */
        /* <DEDUP_REMOVED lines=10> */
.L_x_6817:
        /* <DEDUP_REMOVED lines=13> */
.L_x_6821:
        /* <DEDUP_REMOVED lines=13> */
.L_x_6820:
[----:B0-----:R-:W-:Y:S01]  /*d740*/  BAR.SYNC.DEFER_BLOCKING 0x0 ;  /* 0x0000000000007b1d */ /* 0x001fe20000010000 */
[----:B------:R-:W-:-:S13]  /*d750*/  ISETP.GE.AND P0, PT, R0, 0x2, PT ;  /* 0x000000020000780c */ /* 0x000fda0003f06270 */
[----:B------:R-:W-:Y:S05]  /*d760*/  @!P0 BRA `(.L_x_6819) ;  /* 0x000000a000008947 */ /* 0x000fea0003800000 */
[----:B------:R-:W-:-:S05]  /*d770*/  MOV R15, 0x1 ;  /* 0x00000001000f7802 */ /* 0x000fca0000000f00 */
.L_x_6822:
[----:B------:R-:W-:Y:S04]  /*d780*/  SHFL.DOWN PT, R9, R17, R15, 0x1f ;  /* 0x08001f0f11097589 */ /* 0x000fe800000e0000 */
        /* <DEDUP_REMOVED lines=8> */
.L_x_6819:
        /* <DEDUP_REMOVED lines=11> */
[----:B--2---:R0:W1:-:S04]  /*d8c0*/  DADD R16, R16, R2 ;  /* 0x0000000010107229 */ /* 0x0040480000000002 */
[----:B---3--:R0:W2:-:S06]  /*d8d0*/  DADD R18, R18, R6 ;  /* 0x0000000012127229 */ /* 0x00808c0000000006 */
.L_x_6824:
        /* <DEDUP_REMOVED lines=24> */
.L_x_6826:
        /* <DEDUP_REMOVED lines=24> */
.L_x_6827:
[----:B------:R-:W-:-:S04]  /*dbe0*/  IADD3 R22, P0, R22, c[0x0][0x548], RZ ;  /* 0x0001520016167a10 */ /* 0x000fc80007f1e0ff */
[----:B------:R-:W-:-:S05]  /*dbf0*/  IADD3.X R23, RZ, c[0x0][0x54c], RZ, P0, !PT ;  /* 0x00015300ff177a10 */ /* 0x000fca00007fe4ff */
[----:B--2---:R-:W-:Y:S01]  /*dc00*/  STG.E.64 [R22.64], R18 ;  /* 0x0000001216007986 */ /* 0x004fe2000c101b24 */
[----:B------:R-:W-:Y:S05]  /*dc10*/  EXIT ;  /* 0x000000000000794d */ /* 0x000fea0003800000 */
.L_x_6825:
[----:B------:R-:W-:Y:S04]  /*dc20*/  STG.E.64 [R4.64], R16 ;  /* 0x0000001004007986 */ /* 0x000fe8000c101b24 */
[----:B--2---:R-:W-:Y:S01]  /*dc30*/  STG.E.64 [R4.64+0x8], R18 ;  /* 0x0000081204007986 */ /* 0x004fe2000c101b24 */
[----:B------:R-:W-:Y:S05]  /*dc40*/  EXIT ;  /* 0x000000000000794d */ /* 0x000fea0003800000 */
.L_x_6823:
[----:B------:R-:W-:Y:S01]  /*dc50*/  ISETP.NE.AND P0, PT, RZ, UR38, PT ;  /* 0x00000026ff007c0c */ /* 0x000fe2000bf05270 */
[----:B------:R-:W-:Y:S02]  /*dc60*/  ULDC.U8 UR4, c[0x0][0x579] ;  /* 0x00015e4000047ab9 */ /* 0x000fe40000000000 */
[----:B------:R-:W-:-:S10]  /*dc70*/  ISETP.NE.AND P1, PT, RZ, UR4, PT ;  /* 0x00000004ff007c0c */ /* 0x000fd4000bf25270 */
[----:B------:R-:W-:Y:S05]  /*dc80*/  @!P0 BRA `(.L_x_6828) ;  /* 0x0000004000008947 */ /* 0x000fea0003800000 */
[----:B------:R-:W2:Y:S04]  /*dc90*/  LDG.E.64 R2, [R6.64] ;  /* 0x0000002406027981 */ /* 0x000ea8000c1e1b00 */
[----:B------:R-:W3:Y:S01]  /*dca0*/  LDG.E.64 R4, [R12.64] ;  /* 0x000000240c047981 */ /* 0x000ee2000c1e1b00 */
[----:B--2---:R0:W1:-:S04]  /*dcb0*/  DADD R16, R16, R2 ;  /* 0x0000000010107229 */ /* 0x0040480000000002 */
[----:B---3--:R0:W2:-:S06]  /*dcc0*/  DADD R18, R18, R4 ;  /* 0x0000000012127229 */ /* 0x00808c0000000004 */
.L_x_6828:
        /* <DEDUP_REMOVED lines=24> */
.L_x_6830:
        /* <DEDUP_REMOVED lines=24> */
.L_x_6831:
[----:B------:R-:W-:-:S04]  /*dfd0*/  IADD3 R22, P0, R22, c[0x0][0x548], RZ ;  /* 0x0001520016167a10 */ /* 0x000fc80007f1e0ff */
[----:B------:R-:W-:-:S05]  /*dfe0*/  IADD3.X R23, RZ, c[0x0][0x54c], RZ, P0, !PT ;  /* 0x00015300ff177a10 */ /* 0x000fca00007fe4ff */
[----:B--2---:R-:W-:Y:S01]  /*dff0*/  STG.E.64 [R22.64], R18 ;  /* 0x0000001216007986 */ /* 0x004fe2000c101b24 */
[----:B------:R-:W-:Y:S05]  /*e000*/  EXIT ;  /* 0x000000000000794d */ /* 0x000fea0003800000 */
.L_x_6829:
[----:B------:R-:W-:Y:S04]  /*e010*/  STG.E.64 [R6.64], R16 ;  /* 0x0000001006007986 */ /* 0x000fe8000c101b24 */
[----:B--2---:R-:W-:Y:S01]  /*e020*/  STG.E.64 [R12.64], R18 ;  /* 0x000000120c007986 */ /* 0x004fe2000c101b24 */
[----:B------:R-:W-:Y:S05]  /*e030*/  EXIT ;  /* 0x000000000000794d */ /* 0x000fea0003800000 */
.L_x_6801:
        /* <DEDUP_REMOVED lines=18> */
[----:B--2---:R0:W1:-:S04]  /*e160*/  DADD R16, R16, R2 ;  /* 0x0000000010107229 */ /* 0x0040480000000002 */
[----:B---3--:R0:W2:-:S06]  /*e170*/  DADD R18, R18, R6 ;  /* 0x0000000012127229 */ /* 0x00808c0000000006 */
.L_x_6833:
        /* <DEDUP_REMOVED lines=24> */
.L_x_6835:
        /* <DEDUP_REMOVED lines=24> */
.L_x_6836:
[----:B------:R-:W-:-:S04]  /*e480*/  IADD3 R22, P0, R22, c[0x0][0x548], RZ ;  /* 0x0001520016167a10 */ /* 0x000fc80007f1e0ff */
[----:B------:R-:W-:-:S05]  /*e490*/  IADD3.X R23, RZ, c[0x0][0x54c], RZ, P0, !PT ;  /* 0x00015300ff177a10 */ /* 0x000fca00007fe4ff */
[----:B--2---:R-:W-:Y:S01]  /*e4a0*/  STG.E.64 [R22.64], R18 ;  /* 0x0000001216007986 */ /* 0x004fe2000c101b24 */
[----:B------:R-:W-:Y:S05]  /*e4b0*/  EXIT ;  /* 0x000000000000794d */ /* 0x000fea0003800000 */
.L_x_6834:
[----:B------:R-:W-:Y:S04]  /*e4c0*/  STG.E.64 [R4.64], R16 ;  /* 0x0000001004007986 */ /* 0x000fe8000c101b24 */
[----:B--2---:R-:W-:Y:S01]  /*e4d0*/  STG.E.64 [R4.64+0x8], R18 ;  /* 0x0000081204007986 */ /* 0x004fe2000c101b24 */
[----:B------:R-:W-:Y:S05]  /*e4e0*/  EXIT ;  /* 0x000000000000794d */ /* 0x000fea0003800000 */
.L_x_6832:
[----:B0-----:R-:W-:Y:S01]  /*e4f0*/  ISETP.NE.AND P0, PT, R0, RZ, PT ;  /* 0x000000ff0000720c */ /* 0x001fe20003f05270 */
[----:B------:R-:W-:Y:S02]  /*e500*/  ULDC.U8 UR4, c[0x0][0x579] ;  /* 0x00015e4000047ab9 */ /* 0x000fe40000000000 */
[----:B------:R-:W-:-:S10]  /*e510*/  ISETP.NE.AND P1, PT, RZ, UR4, PT ;  /* 0x00000004ff007c0c */ /* 0x000fd4000bf25270 */
[----:B------:R-:W-:Y:S05]  /*e520*/  @!P0 BRA `(.L_x_6837) ;  /* 0x0000004000008947 */ /* 0x000fea0003800000 */
[----:B------:R-:W2:Y:S04]  /*e530*/  LDG.E.64 R2, [R6.64] ;  /* 0x0000002406027981 */ /* 0x000ea8000c1e1b00 */
[----:B------:R-:W3:Y:S01]  /*e540*/  LDG.E.64 R4, [R8.64] ;  /* 0x0000002408047981 */ /* 0x000ee2000c1e1b00 */
[----:B--2---:R0:W1:-:S04]  /*e550*/  DADD R16, R16, R2 ;  /* 0x0000000010107229 */ /* 0x0040480000000002 */
[----:B---3--:R0:W2:-:S06]  /*e560*/  DADD R18, R18, R4 ;  /* 0x0000000012127229 */ /* 0x00808c0000000004 */
.L_x_6837:
        /* <DEDUP_REMOVED lines=24> */
.L_x_6839:
        /* <DEDUP_REMOVED lines=24> */
.L_x_6840:
[----:B------:R-:W-:-:S04]  /*e870*/  IADD3 R22, P0, R22, c[0x0][0x548], RZ ;  /* 0x0001520016167a10 */ /* 0x000fc80007f1e0ff */
[----:B------:R-:W-:-:S05]  /*e880*/  IADD3.X R23, RZ, c[0x0][0x54c], RZ, P0, !PT ;  /* 0x00015300ff177a10 */ /* 0x000fca00007fe4ff */
[----:B--2---:R-:W-:Y:S01]  /*e890*/  STG.E.64 [R22.64], R18 ;  /* 0x0000001216007986 */ /* 0x004fe2000c101b24 */
[----:B------:R-:W-:Y:S05]  /*e8a0*/  EXIT ;  /* 0x000000000000794d */ /* 0x000fea0003800000 */
.L_x_6838:
[----:B------:R-:W-:Y:S04]  /*e8b0*/  STG.E.64 [R6.64], R16 ;  /* 0x0000001006007986 */ /* 0x000fe8000c101b24 */
[----:B--2---:R-:W-:Y:S01]  /*e8c0*/  STG.E.64 [R8.64], R18 ;  /* 0x0000001208007986 */ /* 0x004fe2000c101b24 */
[----:B------:R-:W-:Y:S05]  /*e8d0*/  EXIT ;  /* 0x000000000000794d */ /* 0x000fea0003800000 */
.L_x_6841:
        /* <DEDUP_REMOVED lines=10> */
.L_x_8869:


//--------------------- .text._ZN2at6native13reduce_kernelILi128ELi4ENS0_8ReduceOpIdNS0_14func_wrapper_tIdNS0_55_GLOBAL__N__0955718d_22_SparseCsrTensorMath_cu_868dd54514ReductionAddOpIdEEEEjdLi4ELi4EEEEEvT1_ --------------------------
	.section	.text._ZN2at6native13reduce_kernelILi128ELi4ENS0_8ReduceOpIdNS0_14func_wrapper_tIdNS0_55_GLOBAL__N__0955718d_22_SparseCsrTensorMath_cu_868dd54514ReductionAddOpIdEEEEjdLi4ELi4EEEEEvT1_,"ax",@progbits
	.sectioninfo	@"SHI_REGISTERS=80"
	.align	128
.text._ZN2at6native13reduce_kernelILi128ELi4ENS0_8ReduceOpIdNS0_14func_wrapper_tIdNS0_55_GLOBAL__N__0955718d_22_SparseCsrTensorMath_cu_868dd54514ReductionAddOpIdEEEEjdLi4ELi4EEEEEvT1_:
        .type           _ZN2at6native13reduce_kernelILi128ELi4ENS0_8ReduceOpIdNS0_14func_wrapper_tIdNS0_55_GLOBAL__N__0955718d_22_SparseCsrTensorMath_cu_868dd54514ReductionAddOpIdEEEEjdLi4ELi4EEEEEvT1_,@function
        .size           _ZN2at6native13reduce_kernelILi128ELi4ENS0_8ReduceOpIdNS0_14func_wrapper_tIdNS0_55_GLOBAL__N__0955718d_22_SparseCsrTensorMath_cu_868dd54514ReductionAddOpIdEEEEjdLi4ELi4EEEEEvT1_,(.L_x_8870 - _ZN2at6native13reduce_kernelILi128ELi4ENS0_8ReduceOpIdNS0_14func_wrapper_tIdNS0_55_GLOBAL__N__0955718d_22_SparseCsrTensorMath_cu_868dd54514ReductionAddOpIdEEEEjdLi4ELi4EEEEEvT1_)
        .other          _ZN2at6native13reduce_kernelILi128ELi4ENS0_8ReduceOpIdNS0_14func_wrapper_tIdNS0_55_GLOBAL__N__0955718d_22_SparseCsrTensorMath_cu_868dd54514ReductionAddOpIdEEEEjdLi4ELi4EEEEEvT1_,@"STO_CUDA_ENTRY STV_DEFAULT"
_ZN2at6native13reduce_kernelILi128ELi4ENS0_8ReduceOpIdNS0_14func_wrapper_tIdNS0_55_GLOBAL__N__0955718d_22_SparseCsrTensorMath_cu_868dd54514ReductionAddOpIdEEEEjdLi4ELi4EEEEEvT1_:
        /* <DEDUP_REMOVED lines=213> */
.L_x_6842:
        /* <DEDUP_REMOVED lines=51> */
.L_x_6851:
[----:B------:R-:W-:Y:S05]  /*1080*/  BSYNC B2 ;  /* 0x0000000000027941 */ /* 0x000fea0003800000 */
.L_x_6850:
        /* <DEDUP_REMOVED lines=9> */
.L_x_6849:
[----:B------:R-:W-:Y:S05]  /*1120*/  BSYNC B1 ;  /* 0x0000000000017941 */ /* 0x000fea0003800000 */
.L_x_6848:
[C---:B------:R-:W-:Y:S02]  /*1130*/  IADD3 R3, P0, -R8.reuse, 0x4, RZ ;  /* 0x0000000408037810 */ /* 0x040fe40007f1e1ff */
[----:B------:R-:W-:Y:S02]  /*1140*/  IADD3 R0, R8, c[0x0][0x174], RZ ;  /* 0x00005d0008007a10 */ /* 0x000fe40007ffe0ff */
[----:B------:R-:W-:Y:S01]  /*1150*/  LEA R18, P1, R3, R18, 0x3 ;  /* 0x0000001203127211 */ /* 0x000fe200078218ff */
[----:B------:R-:W-:Y:S01]  /*1160*/  IMAD.X R6, RZ, RZ, -0x1, P0 ;  /* 0xffffffffff067424 */ /* 0x000fe200000e06ff */
[----:B------:R-:W-:-:S04]  /*1170*/  IADD3 R0, R0, -0x4, RZ ;  /* 0xfffffffc00007810 */ /* 0x000fc80007ffe0ff */
[----:B------:R-:W-:Y:S02]  /*1180*/  LEA.HI.X R19, R3, R19, R6, 0x3, P1 ;  /* 0x0000001303137211 */ /* 0x000fe400008f1c06 */
.L_x_6847:
[----:B------:R-:W-:Y:S05]  /*1190*/  BSYNC B0 ;  /* 0x0000000000007941 */ /* 0x000fea0003800000 */
.L_x_6846:
        /* <DEDUP_REMOVED lines=20> */
.L_x_6854:
        /* <DEDUP_REMOVED lines=11> */
.L_x_6853:
[----:B------:R-:W-:Y:S05]  /*1390*/  BSYNC B0 ;  /* 0x0000000000007941 */ /* 0x000fea0003800000 */
.L_x_6852:
        /* <DEDUP_REMOVED lines=8> */
.L_x_6856:
[----:B------:R-:W-:Y:S05]  /*1420*/  BSYNC B0 ;  /* 0x0000000000007941 */ /* 0x000fea0003800000 */
.L_x_6855:
        /* <DEDUP_REMOVED lines=11> */
.L_x_6858:
[----:B------:R-:W-:Y:S05]  /*14e0*/  BSYNC B0 ;  /* 0x0000000000007941 */ /* 0x000fea0003800000 */
.L_x_6857:
[----:B01----:R-:W0:Y:S01]  /*14f0*/  DADD R4, R8, R4 ;  /* 0x0000000008047229 */ /* 0x003e220000000004 */
[----:B------:R-:W-:Y:S01]  /*1500*/  CS2R R30, SRZ ;  /* 0x00000000001e7805 */ /* 0x000fe2000001ff00 */
[----:B------:R-:W-:Y:S01]  /*1510*/  CS2R R24, SRZ ;  /* 0x0000000000187805 */ /* 0x000fe2000001ff00 */
[----:B------:R-:W-:-:S03]  /*1520*/  CS2R R26, SRZ ;  /* 0x00000000001a7805 */ /* 0x000fc6000001ff00 */
[----:B0-----:R-:W0:-:S06]  /*1530*/  DADD R4, R4, R6 ;  /* 0x0000000004047229 */ /* 0x001e0c0000000006 */
[----:B0-----:R0:W1:Y:S01]  /*1540*/  DADD R28, R4, R28 ;  /* 0x00000000041c7229 */ /* 0x001062000000001c */
[----:B------:R-:W-:Y:S05]  /*1550*/  BRA `(.L_x_6844) ;  /* 0x00008cf000007947 */ /* 0x000fea0003800000 */
.L_x_6845:
        /* <DEDUP_REMOVED lines=78> */
.L_x_6868:
        /* <DEDUP_REMOVED lines=226> */
.L_x_6863:
        /* <DEDUP_REMOVED lines=229> */
.L_x_6864:
        /* <DEDUP_REMOVED lines=231> */
.L_x_6865:
        /* <DEDUP_REMOVED lines=229> */
.L_x_6866:
[----:B------:R-:W-:-:S04]  /*5370*/  LOP3.LUT R75, R0, 0xffffffe0, RZ, 0xc0, !PT ;  /* 0xffffffe0004b7812 */ /* 0x000fc800078ec0ff */
[----:B------:R-:W-:-:S05]  /*5380*/  IADD3 R74, P1, R18, R75, RZ ;  /* 0x0000004b124a7210 */ /* 0x000fca0007f3e0ff */
[----:B------:R-:W-:-:S05]  /*5390*/  IMAD.X R75, RZ, RZ, R19, P1 ;  /* 0x000000ffff4b7224 */ /* 0x000fca00008e0613 */
[----:B------:R-:W2:Y:S04]  /*53a0*/  LDG.E.128 R52, [R74.64] ;  /* 0x000000244a347981 */ /* 0x000ea8000c1e1d00 */
[----:B0-----:R-:W3:Y:S01]  /*53b0*/  LDG.E.128 R48, [R74.64+0x10] ;  /* 0x000010244a307981 */ /* 0x001ee2000c1e1d00 */
        /* <DEDUP_REMOVED lines=22> */
.L_x_6867:
[----:B------:R-:W-:Y:S05]  /*5520*/  BSYNC B1 ;  /* 0x0000000000017941 */ /* 0x000fea0003800000 */
.L_x_6862:
[----:B------:R-:W-:Y:S05]  /*5530*/  BSYNC B0 ;  /* 0x0000000000007941 */ /* 0x000fea0003800000 */
.L_x_6861:
        /* <DEDUP_REMOVED lines=205> */
.L_x_6871:
        /* <DEDUP_REMOVED lines=208> */
.L_x_6872:
        /* <DEDUP_REMOVED lines=208> */
.L_x_6873:
        /* <DEDUP_REMOVED lines=208> */
.L_x_6874:
[----:B--2---:R-:W-:-:S04]  /*8910*/  LOP3.LUT R49, R0, 0xffffffe0, RZ, 0xc0, !PT ;  /* 0xffffffe000317812 */ /* 0x004fc800078ec0ff */
[----:B------:R-:W-:-:S05]  /*8920*/  IADD3 R18, P1, R18, R49, RZ ;  /* 0x0000003112127210 */ /* 0x000fca0007f3e0ff */
[----:B------:R-:W-:-:S05]  /*8930*/  IMAD.X R19, RZ, RZ, R19, P1 ;  /* 0x000000ffff137224 */ /* 0x000fca00008e0613 */
[----:B------:R0:W5:Y:S04]  /*8940*/  LDG.E.128 R52, [R18.64] ;  /* 0x0000002412347981 */ /* 0x000168000c1e1d00 */
[----:B------:R0:W5:Y:S02]  /*8950*/  LDG.E.128 R48, [R18.64+0x10] ;  /* 0x0000102412307981 */ /* 0x000164000c1e1d00 */
.L_x_6870:
[----:B0-----:R-:W-:Y:S05]  /*8960*/  BSYNC B0 ;  /* 0x0000000000007941 */ /* 0x001fea0003800000 */
.L_x_6869:
        /* <DEDUP_REMOVED lines=26> */
.L_x_6876:
[----:B01234-:R-:W-:Y:S05]  /*8b10*/  BSYNC B0 ;  /* 0x0000000000007941 */ /* 0x01ffea0003800000 */
.L_x_6875:
[----:B------:R-:W0:-:S04]  /*8b20*/  DADD R56, R56, R64 ;  /* 0x0000000038387229 */ /* 0x000e080000000040 */
[----:B------:R-:W-:-:S04]  /*8b30*/  DADD R26, R26, R62 ;  /* 0x000000001a1a7229 */ /* 0x000fc8000000003e */
[----:B------:R-:W1:-:S04]  /*8b40*/  DADD R20, R20, R60 ;  /* 0x0000000014147229 */ /* 0x000e48000000003c */
[----:B------:R-:W2:-:S04]  /*8b50*/  DADD R10, R10, R58 ;  /* 0x000000000a0a7229 */ /* 0x000e88000000003a */
[----:B0-----:R-:W-:-:S04]  /*8b60*/  DADD R56, R56, R8 ;  /* 0x0000000038387229 */ /* 0x001fc80000000008 */
[----:B-1----:R-:W-:-:S04]  /*8b70*/  DADD R20, R20, R68 ;  /* 0x0000000014147229 */ /* 0x002fc80000000044 */
[----:B--2---:R-:W0:-:S04]  /*8b80*/  DADD R10, R10, R70 ;  /* 0x000000000a0a7229 */ /* 0x004e080000000046 */
[----:B-----5:R-:W1:-:S04]  /*8b90*/  DADD R30, R26, R66 ;  /* 0x000000001a1e7229 */ /* 0x020e480000000042 */
[----:B0-----:R0:W2:-:S04]  /*8ba0*/  DADD R26, R10, R72 ;  /* 0x000000000a1a7229 */ /* 0x0010880000000048 */
[----:B------:R0:W3:-:S04]  /*8bb0*/  DADD R24, R20, R24 ;  /* 0x0000000014187229 */ /* 0x0000c80000000018 */
[----:B-1----:R0:W1:-:S04]  /*8bc0*/  DADD R30, R30, R6 ;  /* 0x000000001e1e7229 */ /* 0x0020480000000006 */
[----:B------:R0:W4:Y:S01]  /*8bd0*/  DADD R28, R56, R4 ;  /* 0x00000000381c7229 */ /* 0x0001220000000004 */
[----:B------:R-:W-:Y:S05]  /*8be0*/  BRA `(.L_x_6844) ;  /* 0x0000166000007947 */ /* 0x000fea0003800000 */
.L_x_6860:
        /* <DEDUP_REMOVED lines=64> */
.L_x_6879:
        /* <DEDUP_REMOVED lines=26> */
[----:B--2---:R0:W1:-:S04]  /*9190*/  DADD R4, R36, R4 ;  /* 0x0000000024047229 */ /* 0x0040480000000004 */
[----:B------:R0:W2:-:S04]  /*91a0*/  DADD R6, R38, R6 ;  /* 0x0000000026067229 */ /* 0x0000880000000006 */
[----:B---3--:R0:W3:-:S04]  /*91b0*/  DADD R20, R44, R20 ;  /* 0x000000002c147229 */ /* 0x0080c80000000014 */
[----:B------:R0:W0:-:S04]  /*91c0*/  DADD R52, R46, R52 ;  /* 0x000000002e347229 */ /* 0x0000080000000034 */
[----:B-----5:R0:W0:-:S04]  /*91d0*/  DADD R8, R40, R8 ;  /* 0x0000000028087229 */ /* 0x0200080000000008 */
[----:B------:R0:W0:-:S04]  /*91e0*/  DADD R10, R42, R10 ;  /* 0x000000002a0a7229 */ /* 0x000008000000000a */
[----:B----4-:R4:W0:-:S04]  /*91f0*/  DADD R54, R48, R54 ;  /* 0x0000000030367229 */ /* 0x0108080000000036 */
        /* <DEDUP_REMOVED lines=11> */
.L_x_6878:
[----:B------:R-:W-:Y:S05]  /*92b0*/  BSYNC B0 ;  /* 0x0000000000007941 */ /* 0x000fea0003800000 */
.L_x_6877:
        /* <DEDUP_REMOVED lines=31> */
.L_x_6881:
[----:B0-----:R-:W-:Y:S05]  /*94b0*/  BSYNC B0 ;  /* 0x0000000000007941 */ /* 0x001fea0003800000 */
.L_x_6880:
        /* <DEDUP_REMOVED lines=26> */
.L_x_6883:
[----:B01234-:R-:W-:Y:S05]  /*9660*/  BSYNC B0 ;  /* 0x0000000000007941 */ /* 0x01ffea0003800000 */
.L_x_6882:
        /* <DEDUP_REMOVED lines=13> */
.L_x_6859:
        /* <DEDUP_REMOVED lines=69> */
.L_x_6886:
        /* <DEDUP_REMOVED lines=40> */
.L_x_6885:
[----:B------:R-:W-:Y:S05]  /*9e10*/  BSYNC B0 ;  /* 0x0000000000007941 */ /* 0x000fea0003800000 */
.L_x_6884:
        /* <DEDUP_REMOVED lines=27> */
.L_x_6888:
[----:B0-----:R-:W-:Y:S05]  /*9fd0*/  BSYNC B0 ;  /* 0x0000000000007941 */ /* 0x001fea0003800000 */
.L_x_6887:
        /* <DEDUP_REMOVED lines=26> */
.L_x_6890:
[----:B01234-:R-:W-:Y:S05]  /*a180*/  BSYNC B0 ;  /* 0x0000000000007941 */ /* 0x01ffea0003800000 */
.L_x_6889:
        /* <DEDUP_REMOVED lines=10> */
[----:B-1---5:R0:W1:-:S04]  /*a230*/  DADD R30, R10, R6 ;  /* 0x000000000a1e7229 */ /* 0x0220480000000006 */
[----:B------:R0:W4:-:S06]  /*a240*/  DADD R28, R8, R4 ;  /* 0x00000000081c7229 */ /* 0x00010c0000000004 */
.L_x_6844:
[----:B-123--:R-:W-:Y:S05]  /*a250*/  BSYNC B6 ;  /* 0x0000000000067941 */ /* 0x00efea0003800000 */
.L_x_6843:
        /* <DEDUP_REMOVED lines=12> */
.L_x_6894:
        /* <DEDUP_REMOVED lines=19> */
.L_x_6893:
[----:B------:R-:W-:Y:S05]  /*a450*/  BSYNC B0 ;  /* 0x0000000000007941 */ /* 0x000fea0003800000 */
.L_x_6892:
[----:B------:R-:W-:Y:S01]  /*a460*/  MOV R5, R12 ;  /* 0x0000000c00057202 */ /* 0x000fe20000000f00 */
[----:B------:R-:W-:Y:S05]  /*a470*/  @P1 BRA `(.L_x_6894) ;  /* 0xfffffea000001947 */ /* 0x000fea000383ffff */
.L_x_6891:
        /* <DEDUP_REMOVED lines=16> */
.L_x_6899:
        /* <DEDUP_REMOVED lines=16> */
.L_x_6898:
[----:B------:R-:W-:Y:S05]  /*a680*/  BSYNC B0 ;  /* 0x0000000000007941 */ /* 0x000fea0003800000 */
.L_x_6897:
[----:B------:R-:W-:-:S04]  /*a690*/  SHF.R.S32.HI R3, RZ, 0x1, R3 ;  /* 0x00000001ff037819 */ /* 0x000fc80000011403 */
[----:B------:R-:W-:-:S13]  /*a6a0*/  ISETP.GE.AND P0, PT, R3, 0x20, PT ;  /* 0x000000200300780c */ /* 0x000fda0003f06270 */
[----:B------:R-:W-:Y:S05]  /*a6b0*/  @P0 BRA `(.L_x_6899) ;  /* 0xfffffec000000947 */ /* 0x000fea000383ffff */
[----:B------:R-:W-:-:S05]  /*a6c0*/  IMAD.MOV.U32 R0, RZ, RZ, 0x20 ;  /* 0x00000020ff007424 */ /* 0x000fca00078e00ff */
.L_x_6896:
[----:B------:R-:W-:Y:S01]  /*a6d0*/  ISETP.GE.AND P0, PT, R0, 0x2, PT ;  /* 0x000000020000780c */ /* 0x000fe20003f06270 */
[----:B------:R-:W-:Y:S01]  /*a6e0*/  WARPSYNC 0xffffffff ;  /* 0xffffffff00007948 */ /* 0x000fe20003800000 */
[----:B------:R-:W-:Y:S11]  /*a6f0*/  BAR.SYNC.DEFER_BLOCKING 0x0 ;  /* 0x0000000000007b1d */ /* 0x000ff60000010000 */
[----:B------:R-:W-:Y:S05]  /*a700*/  @!P0 BRA `(.L_x_6895) ;  /* 0x0000010000008947 */ /* 0x000fea0003800000 */
[----:B------:R-:W-:-:S05]  /*a710*/  MOV R3, 0x1 ;  /* 0x0000000100037802 */ /* 0x000fca0000000f00 */
.L_x_6900:
        /* <DEDUP_REMOVED lines=15> */
.L_x_6895:
        /* <DEDUP_REMOVED lines=204> */
.L_x_6901:
        /* <DEDUP_REMOVED lines=202> */
.L_x_6902:
        /* <DEDUP_REMOVED lines=204> */
.L_x_6903:
        /* <DEDUP_REMOVED lines=202> */
.L_x_6904:
        /* <DEDUP_REMOVED lines=217> */
.L_x_6906:
        /* <DEDUP_REMOVED lines=202> */
.L_x_6907:
        /* <DEDUP_REMOVED lines=204> */
.L_x_6908:
        /* <DEDUP_REMOVED lines=202> */
.L_x_6909:
        /* <DEDUP_REMOVED lines=11> */
.L_x_6911:
[----:B------:R-:W-:Y:S05]  /*10f10*/  BSYNC B0 ;  /* 0x0000000000007941 */ /* 0x000fea0003800000 */
.L_x_6910:
        /* <DEDUP_REMOVED lines=15> */
.L_x_6913:
[----:B------:R-:W-:Y:S05]  /*11010*/  BSYNC B0 ;  /* 0x0000000000007941 */ /* 0x000fea0003800000 */
.L_x_6912:
        /* <DEDUP_REMOVED lines=31> */
.L_x_6915:
[----:B------:R-:W-:Y:S05]  /*11210*/  BSYNC B0 ;  /* 0x0000000000007941 */ /* 0x000fea0003800000 */
.L_x_6914:
        /* <DEDUP_REMOVED lines=34> */
.L_x_6920:
        /* <DEDUP_REMOVED lines=10> */
[----:B--2---:R0:W1:-:S04]  /*114e0*/  DADD R28, R20, R28 ;  /* 0x00000000141c7229 */ /* 0x004048000000001c */
[----:B---3--:R0:W2:-:S04]  /*114f0*/  DADD R30, R32, R30 ;  /* 0x00000000201e7229 */ /* 0x008088000000001e */
[----:B----4-:R0:W3:-:S04]  /*11500*/  DADD R24, R34, R24 ;  /* 0x0000000022187229 */ /* 0x0100c80000000018 */
[----:B-----5:R0:W4:Y:S01]  /*11510*/  DADD R26, R36, R26 ;  /* 0x00000000241a7229 */ /* 0x020122000000001a */
[----:B-123--:R-:W-:Y:S05]  /*11520*/  @!P0 BRA `(.L_x_6920) ;  /* 0xffffff1000008947 */ /* 0x00efea000383ffff */
.L_x_6919:
[----:B------:R-:W-:Y:S05]  /*11530*/  BSYNC B1 ;  /* 0x0000000000017941 */ /* 0x000fea0003800000 */
.L_x_6918:
[----:B------:R-:W-:Y:S05]  /*11540*/  BRA `(.L_x_6921) ;  /* 0x000001e000007947 */ /* 0x000fea0003800000 */
.L_x_6917:
        /* <DEDUP_REMOVED lines=15> */
.L_x_6922:
        /* <DEDUP_REMOVED lines=10> */
[----:B--2---:R0:W1:-:S04]  /*116e0*/  DADD R28, R20, R28 ;  /* 0x00000000141c7229 */ /* 0x004048000000001c */
[----:B---3--:R0:W2:-:S04]  /*116f0*/  DADD R30, R32, R30 ;  /* 0x00000000201e7229 */ /* 0x008088000000001e */
[----:B----4-:R0:W3:-:S04]  /*11700*/  DADD R24, R34, R24 ;  /* 0x0000000022187229 */ /* 0x0100c80000000018 */
[----:B-----5:R0:W4:Y:S01]  /*11710*/  DADD R26, R36, R26 ;  /* 0x00000000241a7229 */ /* 0x020122000000001a */
[----:B-123--:R-:W-:Y:S05]  /*11720*/  @!P0 BRA `(.L_x_6922) ;  /* 0xffffff1000008947 */ /* 0x00efea000383ffff */
.L_x_6921:
[----:B------:R-:W-:Y:S05]  /*11730*/  BSYNC B0 ;  /* 0x0000000000007941 */ /* 0x000fea0003800000 */
.L_x_6916:
        /* <DEDUP_REMOVED lines=10> */
.L_x_6926:
        /* <DEDUP_REMOVED lines=18> */
.L_x_6925:
[----:B------:R-:W-:Y:S05]  /*11900*/  BSYNC B0 ;  /* 0x0000000000007941 */ /* 0x000fea0003800000 */
.L_x_6924:
[----:B------:R-:W-:Y:S05]  /*11910*/  @P2 BRA `(.L_x_6926) ;  /* 0xfffffec000002947 */ /* 0x000fea000383ffff */
.L_x_6923:
        /* <DEDUP_REMOVED lines=14> */
.L_x_6931:
        /* <DEDUP_REMOVED lines=9> */
[----:B01----:R-:W-:-:S04]  /*11a90*/  DADD R28, R28, R32 ;  /* 0x000000001c1c7229 */ /* 0x003fc80000000020 */
[----:B------:R-:W0:-:S04]  /*11aa0*/  DADD R30, R30, R34 ;  /* 0x000000001e1e7229 */ /* 0x000e080000000022 */
[----:B--2---:R-:W-:-:S03]  /*11ab0*/  DADD R24, R24, R36 ;  /* 0x0000000018187229 */ /* 0x004fc60000000024 */
[----:B0-----:R0:W-:Y:S01]  /*11ac0*/  STS.128 [R21], R28 ;  /* 0x0000001c15007388 */ /* 0x0011e20000000c00 */
[----:B------:R-:W1:-:S07]  /*11ad0*/  DADD R26, R26, R38 ;  /* 0x000000001a1a7229 */ /* 0x000e4e0000000026 */
[----:B-1----:R0:W-:Y:S04]  /*11ae0*/  STS.128 [R21+0x10], R24 ;  /* 0x0000101815007388 */ /* 0x0021e80000000c00 */
.L_x_6930:
[----:B------:R-:W-:Y:S05]  /*11af0*/  BSYNC B0 ;  /* 0x0000000000007941 */ /* 0x000fea0003800000 */
.L_x_6929:
[----:B------:R-:W-:-:S04]  /*11b00*/  SHF.R.S32.HI R0, RZ, 0x1, R0 ;  /* 0x00000001ff007819 */ /* 0x000fc80000011400 */
[----:B------:R-:W-:-:S13]  /*11b10*/  ISETP.GE.AND P0, PT, R0, 0x20, PT ;  /* 0x000000200000780c */ /* 0x000fda0003f06270 */
[----:B------:R-:W-:Y:S05]  /*11b20*/  @P0 BRA `(.L_x_6931) ;  /* 0xfffffed000000947 */ /* 0x000fea000383ffff */
[----:B------:R-:W-:-:S03]  /*11b30*/  MOV R0, 0x20 ;  /* 0x0000002000007802 */ /* 0x000fc60000000f00 */
.L_x_6928:
[----:B-1----:R-:W-:Y:S01]  /*11b40*/  BAR.SYNC.DEFER_BLOCKING 0x0 ;  /* 0x0000000000007b1d */ /* 0x002fe20000010000 */
[----:B------:R-:W-:-:S13]  /*11b50*/  ISETP.GE.AND P0, PT, R0, 0x2, PT ;  /* 0x000000020000780c */ /* 0x000fda0003f06270 */
[----:B------:R-:W-:Y:S05]  /*11b60*/  @!P0 BRA `(.L_x_6927) ;  /* 0x0000010000008947 */ /* 0x000fea0003800000 */
[----:B------:R-:W-:-:S07]  /*11b70*/  HFMA2.MMA R17, -RZ, RZ, 0, 5.9604644775390625e-08 ;  /* 0x00000001ff117435 */ /* 0x000fce00000001ff */
.L_x_6932:
        /* <DEDUP_REMOVED lines=15> */
.L_x_6927:
        /* <DEDUP_REMOVED lines=13> */
[----:B0-2---:R0:W1:-:S04]  /*11d40*/  DADD R28, R28, R2 ;  /* 0x000000001c1c7229 */ /* 0x0050480000000002 */
[----:B---3--:R0:W2:-:S04]  /*11d50*/  DADD R30, R30, R6 ;  /* 0x000000001e1e7229 */ /* 0x0080880000000006 */
[----:B----4-:R0:W3:-:S04]  /*11d60*/  DADD R24, R24, R8 ;  /* 0x0000000018187229 */ /* 0x0100c80000000008 */
[----:B-----5:R0:W4:-:S06]  /*11d70*/  DADD R26, R26, R10 ;  /* 0x000000001a1a7229 */ /* 0x02010c000000000a */
.L_x_6934:
        /* <DEDUP_REMOVED lines=24> */
.L_x_6936:
        /* <DEDUP_REMOVED lines=24> */
.L_x_6937:
        /* <DEDUP_REMOVED lines=24> */
.L_x_6938:
        /* <DEDUP_REMOVED lines=24> */
.L_x_6939:
[----:B------:R-:W-:-:S04]  /*12380*/  IADD3 R16, P0, R16, c[0x0][0x548], RZ ;  /* 0x0001520010107a10 */ /* 0x000fc80007f1e0ff */
[----:B------:R-:W-:-:S05]  /*12390*/  IADD3.X R17, RZ, c[0x0][0x54c], RZ, P0, !PT ;  /* 0x00015300ff117a10 */ /* 0x000fca00007fe4ff */
[----:B----4-:R-:W-:Y:S01]  /*123a0*/  STG.E.64 [R16.64], R26 ;  /* 0x0000001a10007986 */ /* 0x010fe2000c101b24 */
[----:B------:R-:W-:Y:S05]  /*123b0*/  EXIT ;  /* 0x000000000000794d */ /* 0x000fea0003800000 */
.L_x_6935:
[----:B------:R-:W-:Y:S04]  /*123c0*/  STG.E.64 [R4.64], R28 ;  /* 0x0000001c04007986 */ /* 0x000fe8000c101b24 */
[----:B------:R-:W-:Y:S04]  /*123d0*/  STG.E.64 [R4.64+0x8], R30 ;  /* 0x0000081e04007986 */ /* 0x000fe8000c101b24 */
[----:B------:R-:W-:Y:S04]  /*123e0*/  STG.E.64 [R4.64+0x10], R24 ;  /* 0x0000101804007986 */ /* 0x000fe8000c101b24 */
[----:B----4-:R-:W-:Y:S01]  /*123f0*/  STG.E.64 [R4.64+0x18], R26 ;  /* 0x0000181a04007986 */ /* 0x010fe2000c101b24 */
[----:B------:R-:W-:Y:S05]  /*12400*/  EXIT ;  /* 0x000000000000794d */ /* 0x000fea0003800000 */
.L_x_6933:
        /* <DEDUP_REMOVED lines=8> */
[----:B--2---:R0:W1:-:S04]  /*12490*/  DADD R28, R28, R2 ;  /* 0x000000001c1c7229 */ /* 0x0040480000000002 */
[----:B---3--:R0:W2:-:S04]  /*124a0*/  DADD R30, R30, R4 ;  /* 0x000000001e1e7229 */ /* 0x0080880000000004 */
[----:B----4-:R0:W3:-:S04]  /*124b0*/  DADD R24, R24, R14 ;  /* 0x0000000018187229 */ /* 0x0100c8000000000e */
[----:B-----5:R0:W4:-:S06]  /*124c0*/  DADD R26, R26, R20 ;  /* 0x000000001a1a7229 */ /* 0x02010c0000000014 */
.L_x_6940:
        /* <DEDUP_REMOVED lines=24> */
.L_x_6942:
        /* <DEDUP_REMOVED lines=24> */
.L_x_6943:
        /* <DEDUP_REMOVED lines=24> */
.L_x_6944:
        /* <DEDUP_REMOVED lines=24> */
.L_x_6945:
[----:B------:R-:W-:-:S04]  /*12ad0*/  IADD3 R16, P0, R16, c[0x0][0x548], RZ ;  /* 0x0001520010107a10 */ /* 0x000fc80007f1e0ff */
[----:B------:R-:W-:-:S05]  /*12ae0*/  IADD3.X R17, RZ, c[0x0][0x54c], RZ, P0, !PT ;  /* 0x00015300ff117a10 */ /* 0x000fca00007fe4ff */
[----:B----4-:R-:W-:Y:S01]  /*12af0*/  STG.E.64 [R16.64], R26 ;  /* 0x0000001a10007986 */ /* 0x010fe2000c101b24 */
[----:B------:R-:W-:Y:S05]  /*12b00*/  EXIT ;  /* 0x000000000000794d */ /* 0x000fea0003800000 */
.L_x_6941:
[----:B------:R-:W-:Y:S04]  /*12b10*/  STG.E.64 [R6.64], R28 ;  /* 0x0000001c06007986 */ /* 0x000fe8000c101b24 */
[----:B------:R-:W-:Y:S04]  /*12b20*/  STG.E.64 [R8.64], R30 ;  /* 0x0000001e08007986 */ /* 0x000fe8000c101b24 */
[----:B------:R-:W-:Y:S04]  /*12b30*/  STG.E.64 [R10.64], R24 ;  /* 0x000000180a007986 */ /* 0x000fe8000c101b24 */
[----:B----4-:R-:W-:Y:S01]  /*12b40*/  STG.E.64 [R12.64], R26 ;  /* 0x0000001a0c007986 */ /* 0x010fe2000c101b24 */
[----:B------:R-:W-:Y:S05]  /*12b50*/  EXIT ;  /* 0x000000000000794d */ /* 0x000fea0003800000 */
.L_x_6905:
        /* <DEDUP_REMOVED lines=20> */
[----:B--2---:R0:W1:-:S04]  /*12ca0*/  DADD R28, R28, R2 ;  /* 0x000000001c1c7229 */ /* 0x0040480000000002 */
[----:B---3--:R0:W2:-:S04]  /*12cb0*/  DADD R30, R30, R6 ;  /* 0x000000001e1e7229 */ /* 0x0080880000000006 */
[----:B-----5:R0:W3:-:S04]  /*12cc0*/  DADD R24, R24, R8 ;  /* 0x0000000018187229 */ /* 0x0200c80000000008 */
[----:B----4-:R0:W4:-:S06]  /*12cd0*/  DADD R26, R26, R10 ;  /* 0x000000001a1a7229 */ /* 0x01010c000000000a */
.L_x_6947:
        /* <DEDUP_REMOVED lines=24> */
.L_x_6949:
        /* <DEDUP_REMOVED lines=24> */
.L_x_6950:
        /* <DEDUP_REMOVED lines=24> */
.L_x_6951:
        /* <DEDUP_REMOVED lines=24> */
.L_x_6952:
[----:B------:R-:W-:-:S05]  /*132e0*/  IADD3 R16, P0, R16, c[0x0][0x548], RZ ;  /* 0x0001520010107a10 */ /* 0x000fca0007f1e0ff */
[----:B------:R-:W-:-:S05]  /*132f0*/  IMAD.X R17, RZ, RZ, c[0x0][0x54c], P0 ;  /* 0x00015300ff117624 */ /* 0x000fca00000e06ff */
[----:B------:R-:W-:Y:S01]  /*13300*/  STG.E.64 [R16.64], R26 ;  /* 0x0000001a10007986 */ /* 0x000fe2000c101b24 */
[----:B------:R-:W-:Y:S05]  /*13310*/  EXIT ;  /* 0x000000000000794d */ /* 0x000fea0003800000 */
.L_x_6948:
[----:B----4-:R-:W-:Y:S04]  /*13320*/  STG.E.64 [R4.64], R28 ;  /* 0x0000001c04007986 */ /* 0x010fe8000c101b24 */
[----:B------:R-:W-:Y:S04]  /*13330*/  STG.E.64 [R4.64+0x8], R30 ;  /* 0x0000081e04007986 */ /* 0x000fe8000c101b24 */
[----:B------:R-:W-:Y:S04]  /*13340*/  STG.E.64 [R4.64+0x10], R24 ;  /* 0x0000101804007986 */ /* 0x000fe8000c101b24 */
[----:B------:R-:W-:Y:S01]  /*13350*/  STG.E.64 [R4.64+0x18], R26 ;  /* 0x0000181a04007986 */ /* 0x000fe2000c101b24 */
[----:B------:R-:W-:Y:S05]  /*13360*/  EXIT ;  /* 0x000000000000794d */ /* 0x000fea0003800000 */
.L_x_6946:
        /* <DEDUP_REMOVED lines=8> */
[----:B--2---:R0:W1:-:S04]  /*133f0*/  DADD R28, R28, R2 ;  /* 0x000000001c1c7229 */ /* 0x0040480000000002 */
[----:B---3--:R0:W2:-:S04]  /*13400*/  DADD R30, R30, R4 ;  /* 0x000000001e1e7229 */ /* 0x0080880000000004 */
[----:B-----5:R0:W3:-:S04]  /*13410*/  DADD R24, R24, R12 ;  /* 0x0000000018187229 */ /* 0x0200c8000000000c */
[----:B----4-:R0:W4:-:S06]  /*13420*/  DADD R26, R26, R14 ;  /* 0x000000001a1a7229 */ /* 0x01010c000000000e */
.L_x_6953:
        /* <DEDUP_REMOVED lines=24> */
.L_x_6955:
        /* <DEDUP_REMOVED lines=24> */
.L_x_6956:
        /* <DEDUP_REMOVED lines=24> */
.L_x_6957:
        /* <DEDUP_REMOVED lines=24> */
.L_x_6958:
[----:B------:R-:W-:-:S04]  /*13a30*/  IADD3 R16, P0, R16, c[0x0][0x548], RZ ;  /* 0x0001520010107a10 */ /* 0x000fc80007f1e0ff */
[----:B------:R-:W-:-:S05]  /*13a40*/  IADD3.X R17, RZ, c[0x0][0x54c], RZ, P0, !PT ;  /* 0x00015300ff117a10 */ /* 0x000fca00007fe4ff */
[----:B------:R-:W-:Y:S01]  /*13a50*/  STG.E.64 [R16.64], R26 ;  /* 0x0000001a10007986 */ /* 0x000fe2000c101b24 */
[----:B------:R-:W-:Y:S05]  /*13a60*/  EXIT ;  /* 0x000000000000794d */ /* 0x000fea0003800000 */
.L_x_6954:
[----:B----4-:R-:W-:Y:S04]  /*13a70*/  STG.E.64 [R6.64], R28 ;  /* 0x0000001c06007986 */ /* 0x010fe8000c101b24 */
[----:B------:R-:W-:Y:S04]  /*13a80*/  STG.E.64 [R8.64], R30 ;  /* 0x0000001e08007986 */ /* 0x000fe8000c101b24 */
[----:B------:R-:W-:Y:S04]  /*13a90*/  STG.E.64 [R10.64], R24 ;  /* 0x000000180a007986 */ /* 0x000fe8000c101b24 */
[----:B------:R-:W-:Y:S01]  /*13aa0*/  STG.E.64 [R20.64], R26 ;  /* 0x0000001a14007986 */ /* 0x000fe2000c101b24 */
[----:B------:R-:W-:Y:S05]  /*13ab0*/  EXIT ;  /* 0x000000000000794d */ /* 0x000fea0003800000 */
.L_x_6959:
        /* <DEDUP_REMOVED lines=12> */
.L_x_8870:


//--------------------- .text._ZN2at6native13reduce_kernelILi512ELi1ENS0_8ReduceOpIsNS0_14func_wrapper_tIsNS0_55_GLOBAL__N__0955718d_22_SparseCsrTensorMath_cu_868dd54514ReductionAddOpIlEEEEjsLi4ELi4EEEEEvT1_ --------------------------
	.section	.text._ZN2at6native13reduce_kernelILi512ELi1ENS0_8ReduceOpIsNS0_14func_wrapper_tIsNS0_55_GLOBAL__N__0955718d_22_SparseCsrTensorMath_cu_868dd54514ReductionAddOpIlEEEEjsLi4ELi4EEEEEvT1_,"ax",@progbits
	.sectioninfo	@"SHI_REGISTERS=30"
	.align	128
.text._ZN2at6native13reduce_kernelILi512ELi1ENS0_8ReduceOpIsNS0_14func_wrapper_tIsNS0_55_GLOBAL__N__0955718d_22_SparseCsrTensorMath_cu_868dd54514ReductionAddOpIlEEEEjsLi4ELi4EEEEEvT1_:
        .type           _ZN2at6native13reduce_kernelILi512ELi1ENS0_8ReduceOpIsNS0_14func_wrapper_tIsNS0_55_GLOBAL__N__0955718d_22_SparseCsrTensorMath_cu_868dd54514ReductionAddOpIlEEEEjsLi4ELi4EEEEEvT1_,@function
        .size           _ZN2at6native13reduce_kernelILi512ELi1ENS0_8ReduceOpIsNS0_14func_wrapper_tIsNS0_55_GLOBAL__N__0955718d_22_SparseCsrTensorMath_cu_868dd54514ReductionAddOpIlEEEEjsLi4ELi4EEEEEvT1_,(.L_x_8871 - _ZN2at6native13reduce_kernelILi512ELi1ENS0_8ReduceOpIsNS0_14func_wrapper_tIsNS0_55_GLOBAL__N__0955718d_22_SparseCsrTensorMath_cu_868dd54514ReductionAddOpIlEEEEjsLi4ELi4EEEEEvT1_)
        .other          _ZN2at6native13reduce_kernelILi512ELi1ENS0_8ReduceOpIsNS0_14func_wrapper_tIsNS0_55_GLOBAL__N__0955718d_22_SparseCsrTensorMath_cu_868dd54514ReductionAddOpIlEEEEjsLi4ELi4EEEEEvT1_,@"STO_CUDA_ENTRY STV_DEFAULT"
_ZN2at6native13reduce_kernelILi512ELi1ENS0_8ReduceOpIsNS0_14func_wrapper_tIsNS0_55_GLOBAL__N__0955718d_22_SparseCsrTensorMath_cu_868dd54514ReductionAddOpIlEEEEjsLi4ELi4EEEEEvT1_:
        /* <DEDUP_REMOVED lines=208> */
.L_x_6960:
        /* <DEDUP_REMOVED lines=41> */
.L_x_6969:
[----:B------:R-:W-:Y:S05]  /*0f90*/  BSYNC B3 ;  /* 0x0000000000037941 */ /* 0x000fea0003800000 */
.L_x_6968:
[----:B------:R-:W-:-:S04]  /*0fa0*/  PRMT R2, R2, 0x9910, RZ ;  /* 0x0000991002027816 */ /* 0x000fc800000000ff */
[----:B------:R-:W-:-:S13]  /*0fb0*/  ISETP.NE.AND P0, PT, R2, RZ, PT ;  /* 0x000000ff0200720c */ /* 0x000fda0003f05270 */
[----:B------:R-:W-:Y:S05]  /*0fc0*/  @!P0 BRA `(.L_x_6967) ;  /* 0x0000007000008947 */ /* 0x000fea0003800000 */
[----:B------:R-:W-:-:S05]  /*0fd0*/  IADD3 R3, P0, R27, -R6, RZ ;  /* 0x800000061b037210 */ /* 0x000fca0007f1e0ff */
[----:B------:R-:W-:Y:S01]  /*0fe0*/  IMAD.X R0, RZ, RZ, -0x1, P0 ;  /* 0xffffffffff007424 */ /* 0x000fe200000e06ff */
[----:B------:R-:W-:-:S04]  /*0ff0*/  LEA R2, P0, R3, R14, 0x1 ;  /* 0x0000000e03027211 */ /* 0x000fc800078008ff */
[----:B------:R-:W-:-:S05]  /*1000*/  LEA.HI.X R3, R3, R15, R0, 0x1, P0 ;  /* 0x0000000f03037211 */ /* 0x000fca00000f0c00 */
[----:B------:R-:W2:Y:S02]  /*1010*/  LDG.E.S16 R2, [R2.64] ;  /* 0x0000002402027981 */ /* 0x000ea4000c1e1700 */
[----:B--2---:R-:W-:-:S04]  /*1020*/  IADD3 R0, P0, R2, c[0x0][0x168], RZ ;  /* 0x00005a0002007a10 */ /* 0x004fc80007f1e0ff */
[----:B------:R-:W-:-:S04]  /*1030*/  LEA.HI.X.SX32 R5, R2, c[0x0][0x16c], 0x1, P0 ;  /* 0x00005b0002057a11 */ /* 0x000fc800000f0eff */
.L_x_6967:
[----:B------:R-:W-:Y:S05]  /*1040*/  BSYNC B2 ;  /* 0x0000000000027941 */ /* 0x000fea0003800000 */
.L_x_6966:
[C---:B------:R-:W-:Y:S02]  /*1050*/  IADD3 R3, P0, -R6.reuse, 0x4, RZ ;  /* 0x0000000406037810 */ /* 0x040fe40007f1e1ff */
[----:B------:R-:W-:Y:S02]  /*1060*/  IADD3 R12, R6, c[0x0][0x174], RZ ;  /* 0x00005d00060c7a10 */ /* 0x000fe40007ffe0ff */
[C---:B------:R-:W-:Y:S02]  /*1070*/  LEA R14, P1, R3.reuse, R14, 0x1 ;  /* 0x0000000e030e7211 */ /* 0x040fe400078208ff */
[----:B------:R-:W-:Y:S02]  /*1080*/  IADD3.X R2, RZ, -0x1, RZ, P0, !PT ;  /* 0xffffffffff027810 */ /* 0x000fe400007fe4ff */
[----:B------:R-:W-:Y:S02]  /*1090*/  IADD3 R12, R12, -0x4, RZ ;  /* 0xfffffffc0c0c7810 */ /* 0x000fe40007ffe0ff */
[----:B------:R-:W-:-:S02]  /*10a0*/  LEA.HI.X R15, R3, R15, R2, 0x1, P1 ;  /* 0x0000000f030f7211 */ /* 0x000fc400008f0c02 */
.L_x_6965:
[----:B------:R-:W-:Y:S05]  /*10b0*/  BSYNC B1 ;  /* 0x0000000000017941 */ /* 0x000fea0003800000 */
.L_x_6964:
        /* <DEDUP_REMOVED lines=10> */
[----:B------:R-:W-:-:S07]  /*1160*/  MOV R7, c[0x0][0x16c] ;  /* 0x00005b0000077a02 */ /* 0x000fce0000000f00 */
[----:B------:R-:W-:Y:S05]  /*1170*/  @P2 BRA `(.L_x_6971) ;  /* 0x0000019000002947 */ /* 0x000fea0003800000 */
[----:B------:R-:W-:Y:S01]  /*1180*/  IMAD.MOV.U32 R11, RZ, RZ, c[0x0][0x168] ;  /* 0x00005a00ff0b7624 */ /* 0x000fe200078e00ff */
[----:B------:R-:W-:Y:S01]  /*1190*/  MOV R10, c[0x0][0x168] ;  /* 0x00005a00000a7a02 */ /* 0x000fe20000000f00 */
[----:B------:R-:W-:Y:S02]  /*11a0*/  IMAD.MOV.U32 R8, RZ, RZ, c[0x0][0x16c] ;  /* 0x00005b00ff087624 */ /* 0x000fe400078e00ff */
[----:B------:R-:W-:Y:S02]  /*11b0*/  IMAD.MOV.U32 R7, RZ, RZ, c[0x0][0x16c] ;  /* 0x00005b00ff077624 */ /* 0x000fe400078e00ff */
.L_x_6972:
[----:B------:R-:W-:-:S06]  /*11c0*/  IMAD.WIDE.U32 R2, R21, 0x8, R14 ;  /* 0x0000000815027825 */ /* 0x000fcc00078e000e */
[----:B------:R-:W2:Y:S01]  /*11d0*/  LDG.E.64 R2, [R2.64] ;  /* 0x0000002402027981 */ /* 0x000ea2000c1e1b00 */
[----:B------:R-:W-:-:S04]  /*11e0*/  IADD3 R21, R21, c[0x0][0x17c], RZ ;  /* 0x00005f0015157a10 */ /* 0x000fc80007ffe0ff */
[----:B------:R-:W-:-:S04]  /*11f0*/  LEA R13, R21, 0x3, 0x2 ;  /* 0x00000003150d7811 */ /* 0x000fc800078e10ff */
[----:B------:R-:W-:Y:S02]  /*1200*/  ISETP.GE.U32.AND P2, PT, R13, R12, PT ;  /* 0x0000000c0d00720c */ /* 0x000fe40003f46070 */
[C---:B--2---:R-:W-:Y:S02]  /*1210*/  PRMT R18, R2.reuse, 0x9910, RZ ;  /* 0x0000991002127816 */ /* 0x044fe400000000ff */
[----:B------:R-:W-:Y:S02]  /*1220*/  PRMT R19, R2, 0xbb32, RZ ;  /* 0x0000bb3202137816 */ /* 0x000fe400000000ff */
[C---:B------:R-:W-:Y:S01]  /*1230*/  PRMT R20, R3.reuse, 0x9910, RZ ;  /* 0x0000991003147816 */ /* 0x040fe200000000ff */
[----:B------:R-:W-:Y:S01]  /*1240*/  IMAD.MOV.U32 R13, RZ, RZ, R18 ;  /* 0x000000ffff0d7224 */ /* 0x000fe200078e0012 */
[----:B------:R-:W-:Y:S02]  /*1250*/  MOV R18, R19 ;  /* 0x0000001300127202 */ /* 0x000fe40000000f00 */
[----:B------:R-:W-:Y:S01]  /*1260*/  PRMT R2, R3, 0xbb32, RZ ;  /* 0x0000bb3203027816 */ /* 0x000fe200000000ff */
[----:B------:R-:W-:Y:S01]  /*1270*/  IMAD.MOV.U32 R19, RZ, RZ, R20 ;  /* 0x000000ffff137224 */ /* 0x000fe200078e0014 */
[----:B------:R-:W-:-:S02]  /*1280*/  IADD3 R0, P3, R13, R0, RZ ;  /* 0x000000000d007210 */ /* 0x000fc40007f7e0ff */
[----:B------:R-:W-:Y:S02]  /*1290*/  IADD3 R10, P4, R18, R10, RZ ;  /* 0x0000000a120a7210 */ /* 0x000fe40007f9e0ff */
[----:B------:R-:W-:Y:S02]  /*12a0*/  IADD3 R11, P5, R19, R11, RZ ;  /* 0x0000000b130b7210 */ /* 0x000fe40007fbe0ff */
[----:B------:R-:W-:Y:S02]  /*12b0*/  IADD3 R9, P6, R2, R9, RZ ;  /* 0x0000000902097210 */ /* 0x000fe40007fde0ff */
[----:B------:R-:W-:Y:S02]  /*12c0*/  LEA.HI.X.SX32 R5, R13, R5, 0x1, P3 ;  /* 0x000000050d057211 */ /* 0x000fe400018f0eff */
[----:B------:R-:W-:Y:S02]  /*12d0*/  LEA.HI.X.SX32 R7, R18, R7, 0x1, P4 ;  /* 0x0000000712077211 */ /* 0x000fe400020f0eff */
[----:B------:R-:W-:-:S02]  /*12e0*/  LEA.HI.X.SX32 R8, R19, R8, 0x1, P5 ;  /* 0x0000000813087211 */ /* 0x000fc400028f0eff */
[----:B------:R-:W-:Y:S01]  /*12f0*/  LEA.HI.X.SX32 R6, R2, R6, 0x1, P6 ;  /* 0x0000000602067211 */ /* 0x000fe200030f0eff */
[----:B------:R-:W-:Y:S05]  /*1300*/  @!P2 BRA `(.L_x_6972) ;  /* 0xfffffeb00000a947 */ /* 0x000fea000383ffff */
.L_x_6971:
[----:B------:R-:W-:Y:S05]  /*1310*/  BSYNC B1 ;  /* 0x0000000000017941 */ /* 0x000fea0003800000 */
.L_x_6970:
        /* <DEDUP_REMOVED lines=8> */
.L_x_6974:
[----:B------:R-:W-:Y:S05]  /*13a0*/  BSYNC B1 ;  /* 0x0000000000017941 */ /* 0x000fea0003800000 */
.L_x_6973:
        /* <DEDUP_REMOVED lines=9> */
[----:B------:R-:W2:Y:S02]  /*1440*/  LDG.E.S16 R14, [R14.64] ;  /* 0x000000240e0e7981 */ /* 0x000ea4000c1e1700 */
[----:B--2---:R-:W-:-:S04]  /*1450*/  IADD3 R0, P0, R14, R0, RZ ;  /* 0x000000000e007210 */ /* 0x004fc80007f1e0ff */
[----:B------:R-:W-:-:S04]  /*1460*/  LEA.HI.X.SX32 R5, R14, R5, 0x1, P0 ;  /* 0x000000050e057211 */ /* 0x000fc800000f0eff */
.L_x_6976:
[----:B------:R-:W-:Y:S05]  /*1470*/  BSYNC B1 ;  /* 0x0000000000017941 */ /* 0x000fea0003800000 */
.L_x_6975:
[----:B------:R-:W-:-:S04]  /*1480*/  IADD3 R0, P0, P1, R11, R10, R0 ;  /* 0x0000000a0b007210 */ /* 0x000fc8000791e000 */
[----:B------:R-:W-:Y:S02]  /*1490*/  IADD3 R2, P2, R9, R0, RZ ;  /* 0x0000000009027210 */ /* 0x000fe40007f5e0ff */
[----:B------:R-:W-:-:S05]  /*14a0*/  IADD3.X R3, R8, R7, R5, P0, P1 ;  /* 0x0000000708037210 */ /* 0x000fca00007e2405 */
[----:B------:R-:W-:Y:S01]  /*14b0*/  IMAD.X R3, R6, 0x1, R3, P2 ;  /* 0x0000000106037824 */ /* 0x000fe200010e0603 */
[----:B------:R-:W-:Y:S05]  /*14c0*/  BRA `(.L_x_6962) ;  /* 0x00007d8000007947 */ /* 0x000fea0003800000 */
.L_x_6963:
        /* <DEDUP_REMOVED lines=9> */
[--C-:B------:R-:W-:Y:S02]  /*1560*/  IMAD.MOV.U32 R25, RZ, RZ, R21.reuse ;  /* 0x000000ffff197224 */ /* 0x100fe400078e0015 */
[----:B------:R-:W-:Y:S02]  /*1570*/  IMAD.MOV.U32 R22, RZ, RZ, c[0x0][0x16c] ;  /* 0x00005b00ff167624 */ /* 0x000fe400078e00ff */
        /* <DEDUP_REMOVED lines=8> */
[----:B------:R-:W-:-:S02]  /*1600*/  IMAD.MOV.U32 R9, RZ, RZ, c[0x0][0x16c] ;  /* 0x00005b00ff097624 */ /* 0x000fc400078e00ff */
        /* <DEDUP_REMOVED lines=10> */
.L_x_6986:
        /* <DEDUP_REMOVED lines=215> */
.L_x_6981:
        /* <DEDUP_REMOVED lines=228> */
.L_x_6982:
[----:B0-----:R-:W-:-:S04]  /*3260*/  LOP3.LUT R3, R0, 0xfffffffe, RZ, 0xc0, !PT ;  /* 0xfffffffe00037812 */ /* 0x001fc800078ec0ff */
[----:B------:R-:W-:-:S05]  /*3270*/  IADD3 R2, P1, R14, R3, RZ ;  /* 0x000000030e027210 */ /* 0x000fca0007f3e0ff */
[----:B------:R-:W-:-:S05]  /*3280*/  IMAD.X R3, RZ, RZ, R15, P1 ;  /* 0x000000ffff037224 */ /* 0x000fca00008e060f */
[----:B------:R0:W5:Y:S01]  /*3290*/  LDG.E.U16 R4, [R2.64] ;  /* 0x0000002402047981 */ /* 0x000162000c1e1500 */
        /* <DEDUP_REMOVED lines=225> */
.L_x_6983:
[----:B0-----:R-:W-:-:S04]  /*40b0*/  LOP3.LUT R3, R10, 0xfffffffe, RZ, 0xc0, !PT ;  /* 0xfffffffe0a037812 */ /* 0x001fc800078ec0ff */
        /* <DEDUP_REMOVED lines=216> */
.L_x_6984:
[----:B0-----:R-:W-:-:S04]  /*4e40*/  LOP3.LUT R3, R11, 0xfffffffe, RZ, 0xc0, !PT ;  /* 0xfffffffe0b037812 */ /* 0x001fc800078ec0ff */
[----:B------:R-:W-:-:S04]  /*4e50*/  IADD3 R2, P1, R14, R3, RZ ;  /* 0x000000030e027210 */ /* 0x000fc80007f3e0ff */
[----:B------:R-:W-:-:S06]  /*4e60*/  IADD3.X R3, RZ, R15, RZ, P1, !PT ;  /* 0x0000000fff037210 */ /* 0x000fcc0000ffe4ff */
[----:B------:R0:W2:Y:S01]  /*4e70*/  LDG.E.U16 R3, [R2.64] ;  /* 0x0000002402037981 */ /* 0x0000a2000c1e1500 */
[----:B------:R-:W-:Y:S01]  /*4e80*/  IADD3 R25, R25, c[0x0][0x17c], RZ ;  /* 0x00005f0019197a10 */ /* 0x000fe20007ffe0ff */
[----:B------:R-:W-:Y:S01]  /*4e90*/  IMAD.MOV.U32 R10, RZ, RZ, c[0x0][0x17c] ;  /* 0x00005f00ff0a7624 */ /* 0x000fe200078e00ff */
[----:B-----5:R-:W-:Y:S02]  /*4ea0*/  PRMT R11, R5, 0x9910, RZ ;  /* 0x00009910050b7816 */ /* 0x020fe400000000ff */
[----:B------:R-:W-:Y:S01]  /*4eb0*/  PRMT R12, R4, 0x9910, RZ ;  /* 0x00009910040c7816 */ /* 0x000fe200000000ff */
[----:B------:R-:W-:Y:S01]  /*4ec0*/  IMAD R10, R10, 0x3, R25 ;  /* 0x000000030a0a7824 */ /* 0x000fe200078e0219 */
[----:B0-----:R-:W-:-:S04]  /*4ed0*/  PRMT R2, R0, 0x9910, RZ ;  /* 0x0000991000027816 */ /* 0x001fc800000000ff */
[----:B------:R-:W-:Y:S02]  /*4ee0*/  ISETP.GE.U32.AND P1, PT, R10, c[0x0][0x174], PT ;  /* 0x00005d000a007a0c */ /* 0x000fe40003f26070 */
[----:B------:R-:W-:Y:S01]  /*4ef0*/  MOV R10, R11 ;  /* 0x0000000b000a7202 */ /* 0x000fe20000000f00 */
[----:B------:R-:W-:Y:S01]  /*4f00*/  IMAD.MOV.U32 R11, RZ, RZ, R12 ;  /* 0x000000ffff0b7224 */ /* 0x000fe200078e000c */
[----:B------:R-:W-:Y:S02]  /*4f10*/  IADD3 R21, P4, R2, R21, RZ ;  /* 0x0000001502157210 */ /* 0x000fe40007f9e0ff */
[C---:B------:R-:W-:Y:S02]  /*4f20*/  IADD3 R7, P2, R10.reuse, R7, RZ ;  /* 0x000000070a077210 */ /* 0x040fe40007f5e0ff */
[----:B------:R-:W-:Y:S02]  /*4f30*/  IADD3 R8, P3, R11, R8, RZ ;  /* 0x000000080b087210 */ /* 0x000fe40007f7e0ff */
[----:B------:R-:W-:-:S02]  /*4f40*/  LEA.HI.X.SX32 R6, R10, R6, 0x1, P2 ;  /* 0x000000060a067211 */ /* 0x000fc400010f0eff */
[----:B------:R-:W-:Y:S02]  /*4f50*/  LEA.HI.X.SX32 R9, R11, R9, 0x1, P3 ;  /* 0x000000090b097211 */ /* 0x000fe400018f0eff */
[----:B------:R-:W-:Y:S02]  /*4f60*/  LEA.HI.X.SX32 R20, R2, R20, 0x1, P4 ;  /* 0x0000001402147211 */ /* 0x000fe400020f0eff */
[----:B--2---:R-:W-:-:S04]  /*4f70*/  PRMT R13, R3, 0x9910, RZ ;  /* 0x00009910030d7816 */ /* 0x004fc800000000ff */
[----:B------:R-:W-:-:S04]  /*4f80*/  MOV R12, R13 ;  /* 0x0000000d000c7202 */ /* 0x000fc80000000f00 */
[----:B------:R-:W-:-:S04]  /*4f90*/  IADD3 R23, P5, R12, R23, RZ ;  /* 0x000000170c177210 */ /* 0x000fc80007fbe0ff */
[----:B------:R-:W-:Y:S01]  /*4fa0*/  LEA.HI.X.SX32 R22, R12, R22, 0x1, P5 ;  /* 0x000000160c167211 */ /* 0x000fe200028f0eff */
[----:B------:R-:W-:Y:S01]  /*4fb0*/  @P1 CALL.REL.NOINC `(.L_x_6985) ;  /* 0x0000001000001944 */ /* 0x000fe20003c00000 */
[----:B------:R-:W-:Y:S05]  /*4fc0*/  BRA `(.L_x_6986) ;  /* 0xffffc6e000007947 */ /* 0x000fea000383ffff */
.L_x_6985:
[----:B------:R-:W-:Y:S05]  /*4fd0*/  BSYNC B2 ;  /* 0x0000000000027941 */ /* 0x000fea0003800000 */
.L_x_6980:
[----:B------:R-:W-:Y:S05]  /*4fe0*/  BSYNC B1 ;  /* 0x0000000000017941 */ /* 0x000fea0003800000 */
.L_x_6979:
        /* <DEDUP_REMOVED lines=205> */
.L_x_6989:
        /* <DEDUP_REMOVED lines=207> */
.L_x_6990:
        /* <DEDUP_REMOVED lines=207> */
.L_x_6991:
        /* <DEDUP_REMOVED lines=207> */
.L_x_6992:
[----:B------:R-:W-:-:S04]  /*8390*/  LOP3.LUT R3, R18, 0xfffffffe, RZ, 0xc0, !PT ;  /* 0xfffffffe12037812 */ /* 0x000fc800078ec0ff */
[----:B------:R-:W-:-:S05]  /*83a0*/  IADD3 R2, P1, R14, R3, RZ ;  /* 0x000000030e027210 */ /* 0x000fca0007f3e0ff */
[----:B------:R-:W-:-:S06]  /*83b0*/  IMAD.X R3, RZ, RZ, R15, P1 ;  /* 0x000000ffff037224 */ /* 0x000fcc00008e060f */
[----:B------:R0:W5:Y:S02]  /*83c0*/  LDG.E.U16 R3, [R2.64] ;  /* 0x0000002402037981 */ /* 0x000164000c1e1500 */
.L_x_6988:
[----:B0-----:R-:W-:Y:S05]  /*83d0*/  BSYNC B1 ;  /* 0x0000000000017941 */ /* 0x001fea0003800000 */
.L_x_6987:
[----:B------:R-:W-:Y:S01]  /*83e0*/  BSSY B1, `(.L_x_6993) ;  /* 0x0000016000017945 */ /* 0x000fe20003800000 */
[----:B------:R-:W-:Y:S05]  /*83f0*/  @P0 BRA `(.L_x_6994) ;  /* 0x0000014000000947 */ /* 0x000fea0003800000 */
[----:B------:R-:W-:Y:S02]  /*8400*/  IADD3 R25, R25, c[0x0][0x17c], RZ ;  /* 0x00005f0019197a10 */ /* 0x000fe40007ffe0ff */
[----:B-----5:R-:W-:Y:S02]  /*8410*/  PRMT R2, R5, 0x9910, RZ ;  /* 0x0000991005027816 */ /* 0x020fe400000000ff */
[----:B------:R-:W-:Y:S02]  /*8420*/  ISETP.GE.U32.AND P0, PT, R25, c[0x0][0x174], PT ;  /* 0x00005d0019007a0c */ /* 0x000fe40003f06070 */
[----:B------:R-:W-:-:S04]  /*8430*/  IADD3 R7, P1, R2, R7, RZ ;  /* 0x0000000702077210 */ /* 0x000fc80007f3e0ff */
[----:B------:R-:W-:-:S07]  /*8440*/  LEA.HI.X.SX32 R6, R2, R6, 0x1, P1 ;  /* 0x0000000602067211 */ /* 0x000fce00008f0eff */
[----:B------:R-:W-:Y:S05]  /*8450*/  @P0 BRA `(.L_x_6994) ;  /* 0x000000e000000947 */ /* 0x000fea0003800000 */
[----:B------:R-:W-:Y:S02]  /*8460*/  PRMT R2, R4, 0x9910, RZ ;  /* 0x0000991004027816 */ /* 0x000fe400000000ff */
[----:B------:R-:W-:Y:S02]  /*8470*/  IADD3 R4, R25, c[0x0][0x17c], RZ ;  /* 0x00005f0019047a10 */ /* 0x000fe40007ffe0ff */
[----:B------:R-:W-:Y:S02]  /*8480*/  IADD3 R8, P1, R2, R8, RZ ;  /* 0x0000000802087210 */ /* 0x000fe40007f3e0ff */
[----:B------:R-:W-:Y:S02]  /*8490*/  ISETP.GE.U32.AND P0, PT, R4, c[0x0][0x174], PT ;  /* 0x00005d0004007a0c */ /* 0x000fe40003f06070 */
[----:B------:R-:W-:-:S11]  /*84a0*/  LEA.HI.X.SX32 R9, R2, R9, 0x1, P1 ;  /* 0x0000000902097211 */ /* 0x000fd600008f0eff */
[----:B------:R-:W-:Y:S05]  /*84b0*/  @P0 BRA `(.L_x_6994) ;  /* 0x0000008000000947 */ /* 0x000fea0003800000 */
[----:B------:R-:W-:Y:S02]  /*84c0*/  IADD3 R2, R4, c[0x0][0x17c], RZ ;  /* 0x00005f0004027a10 */ /* 0x000fe40007ffe0ff */
[----:B------:R-:W-:Y:S02]  /*84d0*/  PRMT R0, R0, 0x9910, RZ ;  /* 0x0000991000007816 */ /* 0x000fe400000000ff */
[----:B------:R-:W-:Y:S02]  /*84e0*/  ISETP.GE.U32.AND P0, PT, R2, c[0x0][0x174], PT ;  /* 0x00005d0002007a0c */ /* 0x000fe40003f06070 */
[----:B------:R-:W-:-:S04]  /*84f0*/  IADD3 R21, P1, R0, R21, RZ ;  /* 0x0000001500157210 */ /* 0x000fc80007f3e0ff */
[----:B------:R-:W-:-:S07]  /*8500*/  LEA.HI.X.SX32 R20, R0, R20, 0x1, P1 ;  /* 0x0000001400147211 */ /* 0x000fce00008f0eff */
[----:B------:R-:W-:-:S04]  /*8510*/  @!P0 PRMT R2, R3, 0x9910, RZ ;  /* 0x0000991003028816 */ /* 0x000fc800000000ff */
[----:B------:R-:W-:-:S04]  /*8520*/  @!P0 IADD3 R23, P2, R2, R23, RZ ;  /* 0x0000001702178210 */ /* 0x000fc80007f5e0ff */
[----:B------:R-:W-:-:S04]  /*8530*/  @!P0 LEA.HI.X.SX32 R22, R2, R22, 0x1, P2 ;  /* 0x0000001602168211 */ /* 0x000fc800010f0eff */
.L_x_6994:
[----:B------:R-:W-:Y:S05]  /*8540*/  BSYNC B1 ;  /* 0x0000000000017941 */ /* 0x000fea0003800000 */
.L_x_6993:
[----:B------:R-:W-:-:S04]  /*8550*/  IADD3 R2, P0, P1, R21, R8, R7 ;  /* 0x0000000815027210 */ /* 0x000fc8000791e007 */
[----:B------:R-:W-:Y:S02]  /*8560*/  IADD3 R2, P2, R2, R23, RZ ;  /* 0x0000001702027210 */ /* 0x000fe40007f5e0ff */
[----:B-----5:R-:W-:-:S04]  /*8570*/  IADD3.X R3, R20, R9, R6, P0, P1 ;  /* 0x0000000914037210 */ /* 0x020fc800007e2406 */
[----:B------:R-:W-:Y:S01]  /*8580*/  IADD3.X R3, R3, R22, RZ, P2, !PT ;  /* 0x0000001603037210 */ /* 0x000fe200017fe4ff */
[----:B------:R-:W-:Y:S05]  /*8590*/  BRA `(.L_x_6962) ;  /* 0x00000cb000007947 */ /* 0x000fea0003800000 */
.L_x_6978:
        /* <DEDUP_REMOVED lines=16> */
.L_x_6998:
        /* <DEDUP_REMOVED lines=17> */
[----:B------:R-:W-:Y:S02]  /*87b0*/  ISETP.GE.U32.AND P0, PT, R19, c[0x0][0x174], PT ;  /* 0x00005d0013007a0c */ /* 0x000fe40003f06070 */
[----:B--2---:R-:W-:Y:S02]  /*87c0*/  PRMT R3, R2, 0x9910, RZ ;  /* 0x0000991002037816 */ /* 0x004fe400000000ff */
[----:B---3--:R-:W-:Y:S02]  /*87d0*/  PRMT R4, R5, 0x9910, RZ ;  /* 0x0000991005047816 */ /* 0x008fe400000000ff */
[----:B----4-:R-:W-:Y:S02]  /*87e0*/  PRMT R19, R7, 0x9910, RZ ;  /* 0x0000991007137816 */ /* 0x010fe400000000ff */
[----:B-----5:R-:W-:Y:S02]  /*87f0*/  PRMT R6, R8, 0x9910, RZ ;  /* 0x0000991008067816 */ /* 0x020fe400000000ff */
        /* <DEDUP_REMOVED lines=9> */
[----:B------:R-:W-:Y:S05]  /*8890*/  BSYNC B2 ;  /* 0x0000000000027941 */ /* 0x000fea0003800000 */
.L_x_6997:
[----:B------:R-:W-:Y:S02]  /*88a0*/  PRMT R6, R5, 0x7610, R6 ;  /* 0x0000761005067816 */ /* 0x000fe40000000006 */
[----:B------:R-:W-:Y:S02]  /*88b0*/  PRMT R4, R2, 0x7610, R4 ;  /* 0x0000761002047816 */ /* 0x000fe40000000004 */
[----:B------:R-:W-:Y:S02]  /*88c0*/  PRMT R5, R8, 0x7610, R5 ;  /* 0x0000761008057816 */ /* 0x000fe40000000005 */
.L_x_6996:
[----:B------:R-:W-:Y:S05]  /*88d0*/  BSYNC B1 ;  /* 0x0000000000017941 */ /* 0x000fea0003800000 */
.L_x_6995:
        /* <DEDUP_REMOVED lines=23> */
.L_x_7000:
[----:B0-----:R-:W-:Y:S05]  /*8a50*/  BSYNC B1 ;  /* 0x0000000000017941 */ /* 0x001fea0003800000 */
.L_x_6999:
[----:B------:R-:W-:Y:S01]  /*8a60*/  BSSY B1, `(.L_x_7001) ;  /* 0x0000016000017945 */ /* 0x000fe20003800000 */
[----:B------:R-:W-:Y:S05]  /*8a70*/  @P1 BRA `(.L_x_7002) ;  /* 0x0000014000001947 */ /* 0x000fea0003800000 */
[----:B------:R-:W-:Y:S02]  /*8a80*/  IADD3 R25, R25, c[0x0][0x17c], RZ ;  /* 0x00005f0019197a10 */ /* 0x000fe40007ffe0ff */
[----:B-----5:R-:W-:Y:S02]  /*8a90*/  PRMT R3, R4, 0x9910, RZ ;  /* 0x0000991004037816 */ /* 0x020fe400000000ff */
[----:B------:R-:W-:-:S02]  /*8aa0*/  ISETP.GE.U32.AND P0, PT, R25, c[0x0][0x174], PT ;  /* 0x00005d0019007a0c */ /* 0x000fc40003f06070 */
[----:B------:R-:W-:-:S04]  /*8ab0*/  IADD3 R18, P1, R3, R18, RZ ;  /* 0x0000001203127210 */ /* 0x000fc80007f3e0ff */
[----:B------:R-:W-:-:S07]  /*8ac0*/  LEA.HI.X.SX32 R10, R3, R10, 0x1, P1 ;  /* 0x0000000a030a7211 */ /* 0x000fce00008f0eff */
[----:B------:R-:W-:Y:S05]  /*8ad0*/  @P0 BRA `(.L_x_7002) ;  /* 0x000000e000000947 */ /* 0x000fea0003800000 */
[----:B------:R-:W-:Y:S02]  /*8ae0*/  IADD3 R3, R25, c[0x0][0x17c], RZ ;  /* 0x00005f0019037a10 */ /* 0x000fe40007ffe0ff */
[----:B------:R-:W-:Y:S02]  /*8af0*/  PRMT R2, R6, 0x9910, RZ ;  /* 0x0000991006027816 */ /* 0x000fe400000000ff */
[----:B------:R-:W-:Y:S02]  /*8b00*/  ISETP.GE.U32.AND P0, PT, R3, c[0x0][0x174], PT ;  /* 0x00005d0003007a0c */ /* 0x000fe40003f06070 */
        /* <DEDUP_REMOVED lines=11> */
.L_x_7002:
[----:B------:R-:W-:Y:S05]  /*8bc0*/  BSYNC B1 ;  /* 0x0000000000017941 */ /* 0x000fea0003800000 */
.L_x_7001:
[----:B------:R-:W-:-:S04]  /*8bd0*/  IADD3 R2, P0, P1, R12, R13, R18 ;  /* 0x0000000d0c027210 */ /* 0x000fc8000791e012 */
[----:B------:R-:W-:Y:S02]  /*8be0*/  IADD3 R2, P2, R2, R23, RZ ;  /* 0x0000001702027210 */ /* 0x000fe40007f5e0ff */
[----:B------:R-:W-:-:S05]  /*8bf0*/  IADD3.X R3, R0, R11, R10, P0, P1 ;  /* 0x0000000b00037210 */ /* 0x000fca00007e240a */
[----:B------:R-:W-:Y:S01]  /*8c00*/  IMAD.X R3, R3, 0x1, R22, P2 ;  /* 0x0000000103037824 */ /* 0x000fe200010e0616 */
[----:B------:R-:W-:Y:S05]  /*8c10*/  BRA `(.L_x_6962) ;  /* 0x0000063000007947 */ /* 0x000fea0003800000 */
.L_x_6977:
        /* <DEDUP_REMOVED lines=11> */
[----:B------:R-:W-:-:S13]  /*8cd0*/  ISETP.GE.U32.AND P0, PT, R2, c[0x0][0x174], PT ;  /* 0x00005d0002007a0c */ /* 0x000fda0003f06070 */
        /* <DEDUP_REMOVED lines=8> */
.L_x_7006:
        /* <DEDUP_REMOVED lines=28> */
.L_x_7005:
[----:B------:R-:W-:Y:S02]  /*8f20*/  PRMT R5, R4, 0x7610, R5 ;  /* 0x0000761004057816 */ /* 0x000fe40000000005 */
[----:B------:R-:W-:Y:S02]  /*8f30*/  PRMT R7, R2, 0x7610, R7 ;  /* 0x0000761002077816 */ /* 0x000fe40000000007 */
[----:B------:R-:W-:Y:S02]  /*8f40*/  PRMT R4, R8, 0x7610, R4 ;  /* 0x0000761008047816 */ /* 0x000fe40000000004 */
.L_x_7004:
[----:B------:R-:W-:Y:S05]  /*8f50*/  BSYNC B1 ;  /* 0x0000000000017941 */ /* 0x000fea0003800000 */
.L_x_7003:
        /* <DEDUP_REMOVED lines=19> */
.L_x_7008:
[----:B0-----:R-:W-:Y:S05]  /*9090*/  BSYNC B1 ;  /* 0x0000000000017941 */ /* 0x001fea0003800000 */
.L_x_7007:
        /* <DEDUP_REMOVED lines=14> */
[----:B------:R-:W-:-:S04]  /*9180*/  IADD3 R2, R3, c[0x0][0x17c], RZ ;  /* 0x00005f0003027a10 */ /* 0x000fc80007ffe0ff */
[----:B------:R-:W-:Y:S02]  /*9190*/  ISETP.GE.U32.AND P0, PT, R2, c[0x0][0x174], PT ;  /* 0x00005d0002007a0c */ /* 0x000fe40003f06070 */
[----:B------:R-:W-:-:S04]  /*91a0*/  PRMT R2, R6, 0x9910, RZ ;  /* 0x0000991006027816 */ /* 0x000fc800000000ff */
[----:B------:R-:W-:-:S04]  /*91b0*/  IADD3 R11, P1, R2, R11, RZ ;  /* 0x0000000b020b7210 */ /* 0x000fc80007f3e0ff */
[----:B------:R-:W-:-:S03]  /*91c0*/  LEA.HI.X.SX32 R12, R2, R12, 0x1, P1 ;  /* 0x0000000c020c7211 */ /* 0x000fc600008f0eff */
[----:B------:R-:W-:-:S04]  /*91d0*/  @!P0 PRMT R3, R4, 0x9910, RZ ;  /* 0x0000991004038816 */ /* 0x000fc800000000ff */
[----:B------:R-:W-:-:S04]  /*91e0*/  @!P0 IADD3 R0, P2, R3, R0, RZ ;  /* 0x0000000003008210 */ /* 0x000fc80007f5e0ff */
[----:B------:R-:W-:-:S04]  /*91f0*/  @!P0 LEA.HI.X.SX32 R10, R3, R10, 0x1, P2 ;  /* 0x0000000a030a8211 */ /* 0x000fc800010f0eff */
.L_x_7010:
[----:B------:R-:W-:Y:S05]  /*9200*/  BSYNC B1 ;  /* 0x0000000000017941 */ /* 0x000fea0003800000 */
.L_x_7009:
[----:B------:R-:W-:-:S04]  /*9210*/  IADD3 R11, P0, P1, R11, R18, R19 ;  /* 0x000000120b0b7210 */ /* 0x000fc8000791e013 */
[----:B------:R-:W-:Y:S02]  /*9220*/  IADD3 R2, P2, R0, R11, RZ ;  /* 0x0000000b00027210 */ /* 0x000fe40007f5e0ff */
[----:B------:R-:W-:-:S05]  /*9230*/  IADD3.X R3, R12, R13, R20, P0, P1 ;  /* 0x0000000d0c037210 */ /* 0x000fca00007e2414 */
[----:B------:R-:W-:Y:S02]  /*9240*/  IMAD.X R3, R10, 0x1, R3, P2 ;  /* 0x000000010a037824 */ /* 0x000fe400010e0603 */
.L_x_6962:
[----:B------:R-:W-:Y:S05]  /*9250*/  BSYNC B0 ;  /* 0x0000000000007941 */ /* 0x000fea0003800000 */
.L_x_6961:
[----:B------:R-:W-:-:S13]  /*9260*/  ISETP.NE.AND P0, PT, RZ, c[0x0][0x18c], PT ;  /* 0x00006300ff007a0c */ /* 0x000fda0003f05270 */
[----:B------:R-:W-:Y:S05]  /*9270*/  @!P0 BRA `(.L_x_7011) ;  /* 0x0000013000008947 */ /* 0x000fea0003800000 */
[----:B-----5:R-:W-:Y:S01]  /*9280*/  IMAD R7, R24, c[0x0][0x0], R27 ;  /* 0x0000000018077a24 */ /* 0x020fe200078e021b */
[----:B------:R-:W-:Y:S02]  /*9290*/  ULDC UR4, c[0x0][0x4] ;  /* 0x0000010000047ab9 */ /* 0x000fe40000000800 */
[----:B------:R-:W-:Y:S02]  /*92a0*/  USHF.R.U32.HI UR4, URZ, 0x1, UR4 ;  /* 0x000000013f047899 */ /* 0x000fe40008011604 */
[----:B------:R0:W-:Y:S04]  /*92b0*/  STS.64 [R7.X8+0x10], R2 ;  /* 0x0000100207007388 */ /* 0x0001e80000008a00 */
[----:B------:R-:W-:-:S13]  /*92c0*/  ISETP.NE.AND P0, PT, RZ, UR4, PT ;  /* 0x00000004ff007c0c */ /* 0x000fda000bf05270 */
[----:B------:R-:W-:Y:S05]  /*92d0*/  @!P0 BRA `(.L_x_7011) ;  /* 0x000000d000008947 */ /* 0x000fea0003800000 */
[----:B0-----:R-:W-:-:S05]  /*92e0*/  MOV R9, UR4 ;  /* 0x0000000400097c02 */ /* 0x001fca0008000f00 */
.L_x_7012:
[----:B------:R-:W-:Y:S01]  /*92f0*/  IMAD.IADD R4, R24, 0x1, R9 ;  /* 0x0000000118047824 */ /* 0x000fe200078e0209 */
[----:B------:R-:W-:Y:S04]  /*9300*/  BAR.SYNC.DEFER_BLOCKING 0x0 ;  /* 0x0000000000007b1d */ /* 0x000fe80000010000 */
[----:B------:R-:W-:-:S04]  /*9310*/  ISETP.GE.U32.AND P0, PT, R4, c[0x0][0x4], PT ;  /* 0x0000010004007a0c */ /* 0x000fc80003f06070 */
[----:B------:R-:W-:-:S13]  /*9320*/  ISETP.GE.U32.OR P0, PT, R24, R9, P0 ;  /* 0x000000091800720c */ /* 0x000fda0000706470 */
[----:B------:R-:W-:-:S06]  /*9330*/  @!P0 IMAD R4, R4, c[0x0][0x0], R27 ;  /* 0x0000000004048a24 */ /* 0x000fcc00078e021b */
[----:B------:R-:W0:Y:S02]  /*9340*/  @!P0 LDS.64 R4, [R4.X8+0x10] ;  /* 0x0000100004048984 */ /* 0x000e240000008a00 */
[----:B0-----:R-:W-:-:S04]  /*9350*/  @!P0 IADD3 R2, P1, R4, R2, RZ ;  /* 0x0000000204028210 */ /* 0x001fc80007f3e0ff */
[----:B------:R-:W-:-:S05]  /*9360*/  @!P0 IADD3.X R3, R5, R3, RZ, P1, !PT ;  /* 0x0000000305038210 */ /* 0x000fca0000ffe4ff */
[----:B------:R0:W-:Y:S01]  /*9370*/  @!P0 STS.64 [R7.X8+0x10], R2 ;  /* 0x0000100207008388 */ /* 0x0001e20000008a00 */
[----:B------:R-:W-:Y:S02]  /*9380*/  ISETP.GT.AND P0, PT, R9, 0x1, PT ;  /* 0x000000010900780c */ /* 0x000fe40003f04270 */
[----:B------:R-:W-:-:S11]  /*9390*/  SHF.R.S32.HI R9, RZ, 0x1, R9 ;  /* 0x00000001ff097819 */ /* 0x000fd60000011409 */
[----:B0-----:R-:W-:Y:S05]  /*93a0*/  @P0 BRA `(.L_x_7012) ;  /* 0xffffff4000000947 */ /* 0x001fea000383ffff */
.L_x_7011:
[----:B0-----:R-:W-:-:S13]  /*93b0*/  ISETP.NE.AND P0, PT, RZ, c[0x0][0x188], PT ;  /* 0x00006200ff007a0c */ /* 0x001fda0003f05270 */
[----:B------:R-:W-:Y:S05]  /*93c0*/  @!P0 BRA `(.L_x_7013) ;  /* 0x0000025000008947 */ /* 0x000fea0003800000 */
[----:B-----5:R-:W-:Y:S01]  /*93d0*/  IMAD.MOV.U32 R4, RZ, RZ, c[0x0][0x0] ;  /* 0x00000000ff047624 */ /* 0x020fe200078e00ff */
        /* <DEDUP_REMOVED lines=10> */
[----:B0-----:R-:W-:Y:S02]  /*9480*/  MOV R0, R4 ;  /* 0x0000000400007202 */ /* 0x001fe40000000f00 */
[----:B------:R-:W-:-:S03]  /*9490*/  LEA R9, R7, 0x10, 0x3 ;  /* 0x0000001007097811 */ /* 0x000fc600078e18ff */
.L_x_7015:
[----:B------:R-:W-:Y:S01]  /*94a0*/  IMAD.IADD R4, R27, 0x1, R0 ;  /* 0x000000011b047824 */ /* 0x000fe200078e0200 */
[----:B------:R-:W-:Y:S04]  /*94b0*/  BAR.SYNC.DEFER_BLOCKING 0x0 ;  /* 0x0000000000007b1d */ /* 0x000fe80000010000 */
[----:B------:R-:W-:-:S04]  /*94c0*/  ISETP.GE.U32.AND P0, PT, R4, c[0x0][0x0], PT ;  /* 0x0000000004007a0c */ /* 0x000fc80003f06070 */
[----:B------:R-:W-:-:S13]  /*94d0*/  ISETP.GE.U32.OR P0, PT, R27, R0, P0 ;  /* 0x000000001b00720c */ /* 0x000fda0000706470 */
[----:B------:R-:W-:Y:S02]  /*94e0*/  @!P0 LEA R4, R0, R9, 0x3 ;  /* 0x0000000900048211 */ /* 0x000fe400078e18ff */
[----:B------:R-:W-:-:S04]  /*94f0*/  SHF.R.S32.HI R0, RZ, 0x1, R0 ;  /* 0x00000001ff007819 */ /* 0x000fc80000011400 */
[----:B------:R-:W0:Y:S02]  /*9500*/  @!P0 LDS.64 R4, [R4] ;  /* 0x0000000004048984 */ /* 0x000e240000000a00 */
[----:B0-----:R-:W-:-:S05]  /*9510*/  @!P0 IADD3 R2, P1, R4, R2, RZ ;  /* 0x0000000204028210 */ /* 0x001fca0007f3e0ff */
[----:B------:R-:W-:-:S05]  /*9520*/  @!P0 IMAD.X R3, R5, 0x1, R3, P1 ;  /* 0x0000000105038824 */ /* 0x000fca00008e0603 */
[----:B------:R0:W-:Y:S01]  /*9530*/  @!P0 STS.64 [R7.X8+0x10], R2 ;  /* 0x0000100207008388 */ /* 0x0001e20000008a00 */
[----:B------:R-:W-:-:S13]  /*9540*/  ISETP.GE.AND P0, PT, R0, 0x20, PT ;  /* 0x000000200000780c */ /* 0x000fda0003f06270 */
[----:B0-----:R-:W-:Y:S05]  /*9550*/  @P0 BRA `(.L_x_7015) ;  /* 0xffffff4000000947 */ /* 0x001fea000383ffff */
[----:B------:R-:W-:-:S09]  /*9560*/  HFMA2.MMA R0, -RZ, RZ, 0, 1.9073486328125e-06 ;  /* 0x00000020ff007435 */ /* 0x000fd200000001ff */
.L_x_7014:
[----:B0-----:R-:W-:Y:S01]  /*9570*/  BAR.SYNC.DEFER_BLOCKING 0x0 ;  /* 0x0000000000007b1d */ /* 0x001fe20000010000 */
[----:B------:R-:W-:-:S13]  /*9580*/  ISETP.GE.AND P0, PT, R0, 0x2, PT ;  /* 0x000000020000780c */ /* 0x000fda0003f06270 */
[----:B------:R-:W-:Y:S05]  /*9590*/  @!P0 BRA `(.L_x_7013) ;  /* 0x0000008000008947 */ /* 0x000fea0003800000 */
[----:B------:R-:W-:-:S05]  /*95a0*/  IMAD.MOV.U32 R5, RZ, RZ, 0x1 ;  /* 0x00000001ff057424 */ /* 0x000fca00078e00ff */
.L_x_7016:
[----:B------:R-:W0:Y:S04]  /*95b0*/  SHFL.DOWN PT, R7, R2, R5, 0x1f ;  /* 0x08001f0502077589 */ /* 0x000e2800000e0000 */
[----:B------:R1:W2:Y:S02]  /*95c0*/  SHFL.DOWN PT, R4, R3, R5, 0x1f ;  /* 0x08001f0503047589 */ /* 0x0002a400000e0000 */
[----:B-1----:R-:W-:-:S04]  /*95d0*/  SHF.L.U32 R5, R5, 0x1, RZ ;  /* 0x0000000105057819 */ /* 0x002fc800000006ff */
[----:B------:R-:W-:Y:S02]  /*95e0*/  ISETP.GE.AND P0, PT, R5, R0, PT ;  /* 0x000000000500720c */ /* 0x000fe40003f06270 */
[----:B0-----:R-:W-:-:S05]  /*95f0*/  IADD3 R2, P1, R7, R2, RZ ;  /* 0x0000000207027210 */ /* 0x001fca0007f3e0ff */
[----:B--2---:R-:W-:-:S06]  /*9600*/  IMAD.X R3, R4, 0x1, R3, P1 ;  /* 0x0000000104037824 */ /* 0x004fcc00008e0603 */
[----:B------:R-:W-:Y:S05]  /*9610*/  @!P0 BRA `(.L_x_7016) ;  /* 0xffffff9000008947 */ /* 0x000fea000383ffff */
.L_x_7013:
[----:B------:R-:W-:Y:S02]  /*9620*/  ISETP.NE.AND P0, PT, RZ, c[0x0][0x344], PT ;  /* 0x0000d100ff007a0c */ /* 0x000fe40003f05270 */
[----:B------:R-:W-:-:S11]  /*9630*/  MOV R18, RZ ;  /* 0x000000ff00127202 */ /* 0x000fd60000000f00 */
[----:B------:R-:W-:Y:S05]  /*9640*/  @!P0 BRA `(.L_x_7017) ;  /* 0x00000c7000008947 */ /* 0x000fea0003800000 */
[----:B------:R-:W-:Y:S01]  /*9650*/  HFMA2.MMA R0, -RZ, RZ, 0, 5.9604644775390625e-08 ;  /* 0x00000001ff007435 */ /* 0x000fe200000001ff */
[----:B------:R-:W-:-:S04]  /*9660*/  IMAD.MOV.U32 R16, RZ, RZ, RZ ;  /* 0x000000ffff107224 */ /* 0x000fc800078e00ff */
[----:B-----5:R-:W-:-:S05]  /*9670*/  IMAD.HI.U32 R4, R17, c[0x0][0x34c], R16 ;  /* 0x0000d30011047a27 */ /* 0x020fca00078e0010 */
        /* <DEDUP_REMOVED lines=196> */
.L_x_7017:
[----:B------:R-:W-:Y:S01]  /*a2c0*/  ISETP.NE.U32.AND P0, PT, RZ, c[0x0][0x558], PT ;  /* 0x00015600ff007a0c */ /* 0x000fe20003f05070 */
[----:B-----5:R-:W-:Y:S01]  /*a2d0*/  CS2R R4, SRZ ;  /* 0x0000000000047805 */ /* 0x020fe2000001ff00 */
[----:B------:R-:W-:Y:S02]  /*a2e0*/  IADD3 R10, P1, R18, c[0x0][0x548], RZ ;  /* 0x00015200120a7a10 */ /* 0x000fe40007f3e0ff */
[----:B------:R-:W-:Y:S02]  /*a2f0*/  ISETP.NE.AND.EX P0, PT, RZ, c[0x0][0x55c], PT, P0 ;  /* 0x00015700ff007a0c */ /* 0x000fe40003f05300 */
[----:B------:R-:W-:Y:S01]  /*a300*/  MOV R0, RZ ;  /* 0x000000ff00007202 */ /* 0x000fe20000000f00 */
[----:B------:R-:W-:-:S10]  /*a310*/  IMAD.X R11, RZ, RZ, c[0x0][0x54c], P1 ;  /* 0x00015300ff0b7624 */ /* 0x000fd400008e06ff */
[----:B------:R-:W-:Y:S05]  /*a320*/  @!P0 BRA `(.L_x_7018) ;  /* 0x0000081000008947 */ /* 0x000fea0003800000 */
[----:B------:R-:W-:Y:S01]  /*a330*/  HFMA2.MMA R9, -RZ, RZ, 0, 0 ;  /* 0x00000000ff097435 */ /* 0x000fe200000001ff */
[----:B------:R-:W-:Y:S01]  /*a340*/  IMAD.MOV.U32 R4, RZ, RZ, 0x2 ;  /* 0x00000002ff047424 */ /* 0x000fe200078e00ff */
[----:B------:R-:W-:Y:S01]  /*a350*/  MOV R7, 0x0 ;  /* 0x0000000000077802 */ /* 0x000fe20000000f00 */
[----:B------:R-:W-:-:S07]  /*a360*/  IMAD.MOV.U32 R6, RZ, RZ, 0x8 ;  /* 0x00000008ff067424 */ /* 0x000fce00078e00ff */
.L_x_7021:
[-C--:B------:R-:W-:Y:S01]  /*a370*/  LOP3.LUT R0, R9, R7.reuse, RZ, 0xfc, !PT ;  /* 0x0000000709007212 */ /* 0x080fe200078efcff */
[----:B------:R-:W-:Y:S01]  /*a380*/  IMAD.MOV.U32 R8, RZ, RZ, R6 ;  /* 0x000000ffff087224 */ /* 0x000fe200078e0006 */
[----:B------:R-:W-:Y:S02]  /*a390*/  MOV R5, R7 ;  /* 0x0000000700057202 */ /* 0x000fe40000000f00 */
[----:B------:R-:W-:-:S13]  /*a3a0*/  ISETP.NE.U32.AND P0, PT, R0, RZ, PT ;  /* 0x000000ff0000720c */ /* 0x000fda0003f05070 */
[----:B------:R-:W-:Y:S05]  /*a3b0*/  @!P0 BRA `(.L_x_7019) ;  /* 0x0000006000008947 */ /* 0x000fea0003800000 */
[----:B------:R-:W-:Y:S01]  /*a3c0*/  IMAD.MOV.U32 R0, RZ, RZ, R4 ;  /* 0x000000ffff007224 */ /* 0x000fe200078e0004 */
[----:B------:R-:W-:Y:S02]  /*a3d0*/  MOV R4, 0xa3f0 ;  /* 0x0000a3f000047802 */ /* 0x000fe40000000f00 */
[----:B------:R-:W-:Y:S05]  /*a3e0*/  CALL.REL.NOINC `($__internal_23_$__cuda_sm20_rem_u64) ;  /* 0x00002ca000007944 */ /* 0x000fea0003c00000 */
[----:B------:R-:W-:Y:S01]  /*a3f0*/  MOV R6, R0 ;  /* 0x0000000000067202 */ /* 0x000fe20000000f00 */
[----:B------:R-:W-:Y:S01]  /*a400*/  IMAD.MOV.U32 R7, RZ, RZ, R9 ;  /* 0x000000ffff077224 */ /* 0x000fe200078e0009 */
[----:B------:R-:W-:Y:S05]  /*a410*/  BRA `(.L_x_7020) ;  /* 0x0000013000007947 */ /* 0x000fea0003800000 */
.L_x_7019:
        /* <DEDUP_REMOVED lines=8> */
[----:B------:R-:W-:Y:S01]  /*a4a0*/  IMAD.HI.U32 R13, R13, R7, R12 ;  /* 0x000000070d0d7227 */ /* 0x000fe200078e000c */
[----:B------:R-:W-:-:S05]  /*a4b0*/  HFMA2.MMA R7, -RZ, RZ, 0, 0 ;  /* 0x00000000ff077435 */ /* 0x000fca00000001ff */
        /* <DEDUP_REMOVED lines=8> */
[----:B------:R-:W-:-:S05]  /*a540*/  IMAD.MOV.U32 R6, RZ, RZ, R9 ;  /* 0x000000ffff067224 */ /* 0x000fca00078e0009 */
.L_x_7020:
[----:B------:R-:W-:Y:S01]  /*a550*/  ISETP.NE.U32.AND P0, PT, R6, RZ, PT ;  /* 0x000000ff0600720c */ /* 0x000fe20003f05070 */
[----:B------:R-:W-:Y:S01]  /*a560*/  IMAD.MOV.U32 R4, RZ, RZ, R8 ;  /* 0x000000ffff047224 */ /* 0x000fe200078e0008 */
[----:B------:R-:W-:Y:S02]  /*a570*/  MOV R9, R5 ;  /* 0x0000000500097202 */ /* 0x000fe40000000f00 */
[----:B------:R-:W-:-:S13]  /*a580*/  ISETP.NE.AND.EX P0, PT, R7, RZ, PT, P0 ;  /* 0x000000ff0700720c */ /* 0x000fda0003f05300 */
[----:B------:R-:W-:Y:S05]  /*a590*/  @P0 BRA `(.L_x_7021) ;  /* 0xfffffdd000000947 */ /* 0x000fea000383ffff */
[----:B------:R-:W-:-:S13]  /*a5a0*/  ISETP.NE.U32.AND P2, PT, R5, RZ, PT ;  /* 0x000000ff0500720c */ /* 0x000fda0003f45070 */
[----:B------:R-:W-:Y:S05]  /*a5b0*/  @!P2 BRA `(.L_x_7022) ;  /* 0x000000700000a947 */ /* 0x000fea0003800000 */
[----:B------:R-:W-:Y:S01]  /*a5c0*/  IMAD.MOV.U32 R4, RZ, RZ, 0x8 ;  /* 0x00000008ff047424 */ /* 0x000fe200078e00ff */
[----:B------:R-:W-:Y:S02]  /*a5d0*/  MOV R0, RZ ;  /* 0x000000ff00007202 */ /* 0x000fe40000000f00 */
[----:B------:R-:W-:Y:S02]  /*a5e0*/  MOV R6, 0xa600 ;  /* 0x0000a60000067802 */ /* 0x000fe40000000f00 */
[----:B------:R-:W-:Y:S05]  /*a5f0*/  CALL.REL.NOINC `($__internal_22_$__cuda_sm20_div_u64) ;  /* 0x0000264000007944 */ /* 0x000fea0003c00000 */
[----:B------:R-:W-:Y:S01]  /*a600*/  IMAD.MOV.U32 R12, RZ, RZ, R4 ;  /* 0x000000ffff0c7224 */ /* 0x000fe200078e0004 */
[----:B------:R-:W-:Y:S01]  /*a610*/  MOV R13, R9 ;  /* 0x00000009000d7202 */ /* 0x000fe20000000f00 */
[----:B------:R-:W-:Y:S05]  /*a620*/  BRA `(.L_x_7023) ;  /* 0x0000013000007947 */ /* 0x000fea0003800000 */
.L_x_7022:
        /* <DEDUP_REMOVED lines=19> */
.L_x_7023:
[----:B------:R-:W-:Y:S05]  /*a760*/  @!P2 BRA `(.L_x_7024) ;  /* 0x000000600000a947 */ /* 0x000fea0003800000 */
[----:B------:R-:W-:Y:S01]  /*a770*/  MOV R4, 0x2 ;  /* 0x0000000200047802 */ /* 0x000fe20000000f00 */
[----:B------:R-:W-:Y:S01]  /*a780*/  IMAD.MOV.U32 R0, RZ, RZ, RZ ;  /* 0x000000ffff007224 */ /* 0x000fe200078e00ff */
[----:B------:R-:W-:Y:S02]  /*a790*/  MOV R6, 0xa7b0 ;  /* 0x0000a7b000067802 */ /* 0x000fe40000000f00 */
[----:B------:R-:W-:Y:S05]  /*a7a0*/  CALL.REL.NOINC `($__internal_22_$__cuda_sm20_div_u64) ;  /* 0x0000249000007944 */ /* 0x000fea0003c00000 */
[----:B------:R-:W-:Y:S01]  /*a7b0*/  MOV R8, R4 ;  /* 0x0000000400087202 */ /* 0x000fe20000000f00 */
[----:B------:R-:W-:Y:S05]  /*a7c0*/  BRA `(.L_x_7025) ;  /* 0x0000014000007947 */ /* 0x000fea0003800000 */
.L_x_7024:
[----:B------:R-:W0:Y:S01]  /*a7d0*/  I2F.U32.RP R6, R8 ;  /* 0x0000000800067306 */ /* 0x000e220000209000 */
[----:B------:R-:W-:Y:S02]  /*a7e0*/  ISETP.NE.U32.AND P2, PT, R8, RZ, PT ;  /* 0x000000ff0800720c */ /* 0x000fe40003f45070 */
[----:B------:R-:W-:-:S05]  /*a7f0*/  MOV R9, RZ ;  /* 0x000000ff00097202 */ /* 0x000fca0000000f00 */
        /* <DEDUP_REMOVED lines=15> */
[----:B------:R-:W-:-:S05]  /*a8f0*/  @!P2 LOP3.LUT R0, RZ, R8, RZ, 0x33, !PT ;  /* 0x00000008ff00a212 */ /* 0x000fca00078e33ff */
[----:B------:R-:W-:Y:S02]  /*a900*/  IMAD.MOV.U32 R8, RZ, RZ, R0 ;  /* 0x000000ffff087224 */ /* 0x000fe400078e0000 */
.L_x_7025:
[-C--:B------:R-:W-:Y:S01]  /*a910*/  IMAD R7, R13, R18.reuse, RZ ;  /* 0x000000120d077224 */ /* 0x080fe200078e02ff */
[----:B------:R-:W-:Y:S01]  /*a920*/  BSSY B0, `(.L_x_7026) ;  /* 0x000001e000007945 */ /* 0x000fe20003800000 */
[----:B------:R-:W-:-:S04]  /*a930*/  IMAD.WIDE.U32 R4, R12, R18, RZ ;  /* 0x000000120c047225 */ /* 0x000fc800078e00ff */
[----:B------:R-:W-:-:S05]  /*a940*/  IMAD.IADD R0, R5, 0x1, R7 ;  /* 0x0000000105007824 */ /* 0x000fca00078e0207 */
[----:B------:R-:W-:-:S13]  /*a950*/  LOP3.LUT P0, RZ, R0, 0xf, RZ, 0xc0, !PT ;  /* 0x0000000f00ff7812 */ /* 0x000fda000780c0ff */
[----:B------:R-:W-:Y:S05]  /*a960*/  @!P0 BRA `(.L_x_7027) ;  /* 0x0000005000008947 */ /* 0x000fea0003800000 */
[----:B------:R-:W-:Y:S02]  /*a970*/  MOV R5, R9 ;  /* 0x0000000900057202 */ /* 0x000fe40000000f00 */
[----:B------:R-:W-:Y:S02]  /*a980*/  MOV R6, 0xa9a0 ;  /* 0x0000a9a000067802 */ /* 0x000fe40000000f00 */
[----:B------:R-:W-:Y:S05]  /*a990*/  CALL.REL.NOINC `($__internal_22_$__cuda_sm20_div_u64) ;  /* 0x000022a000007944 */ /* 0x000fea0003c00000 */
[----:B------:R-:W-:Y:S01]  /*a9a0*/  IMAD.MOV.U32 R5, RZ, RZ, R9 ;  /* 0x000000ffff057224 */ /* 0x000fe200078e0009 */
[----:B------:R-:W-:Y:S05]  /*a9b0*/  BRA `(.L_x_7028) ;  /* 0x0000014000007947 */ /* 0x000fea0003800000 */
.L_x_7027:
        /* <DEDUP_REMOVED lines=15> */
[----:B------:R-:W-:Y:S01]  /*aab0*/  ISETP.GE.U32.AND P1, PT, R5, R8, PT ;  /* 0x000000080500720c */ /* 0x000fe20003f26070 */
[----:B------:R-:W-:-:S12]  /*aac0*/  IMAD.MOV.U32 R5, RZ, RZ, RZ ;  /* 0x000000ffff057224 */ /* 0x000fd800078e00ff */
[----:B------:R-:W-:Y:S02]  /*aad0*/  @P1 IADD3 R7, R7, 0x1, RZ ;  /* 0x0000000107071810 */ /* 0x000fe40007ffe0ff */
[----:B------:R-:W-:-:S04]  /*aae0*/  @!P2 LOP3.LUT R7, RZ, R8, RZ, 0x33, !PT ;  /* 0x00000008ff07a212 */ /* 0x000fc800078e33ff */
[----:B------:R-:W-:Y:S02]  /*aaf0*/  MOV R4, R7 ;  /* 0x0000000700047202 */ /* 0x000fe40000000f00 */
.L_x_7028:
[----:B------:R-:W-:Y:S05]  /*ab00*/  BSYNC B0 ;  /* 0x0000000000007941 */ /* 0x000fea0003800000 */
.L_x_7026:
[----:B------:R-:W-:-:S04]  /*ab10*/  IADD3 R4, P0, R4, c[0x0][0x558], RZ ;  /* 0x0001560004047a10 */ /* 0x000fc80007f1e0ff */
[----:B------:R-:W-:-:S04]  /*ab20*/  IADD3.X R5, R5, c[0x0][0x55c], RZ, P0, !PT ;  /* 0x0001570005057a10 */ /* 0x000fc800007fe4ff */
[----:B------:R-:W-:Y:S02]  /*ab30*/  MOV R0, R5 ;  /* 0x0000000500007202 */ /* 0x000fe40000000f00 */
.L_x_7018:
[----:B------:R-:W-:-:S13]  /*ab40*/  ISETP.NE.AND P0, PT, RZ, c[0x0][0x190], PT ;  /* 0x00006400ff007a0c */ /* 0x000fda0003f05270 */
[----:B------:R-:W-:Y:S05]  /*ab50*/  @!P0 BRA `(.L_x_7029) ;  /* 0x00001b9000008947 */ /* 0x000fea0003800000 */
[----:B------:R-:W0:Y:S01]  /*ab60*/  S2R R8, SR_CTAID.X ;  /* 0x0000000000087919 */ /* 0x000e220000002500 */
[----:B------:R-:W-:Y:S01]  /*ab70*/  ISETP.NE.AND P0, PT, RZ, c[0x0][0x344], PT ;  /* 0x0000d100ff007a0c */ /* 0x000fe20003f05270 */
[----:B------:R-:W-:Y:S02]  /*ab80*/  IMAD R7, R27, c[0x0][0x194], RZ ;  /* 0x000065001b077a24 */ /* 0x000fe400078e02ff */
[----:B------:R-:W-:Y:S02]  /*ab90*/  IMAD.MOV.U32 R18, RZ, RZ, RZ ;  /* 0x000000ffff127224 */ /* 0x000fe400078e00ff */
        /* <DEDUP_REMOVED lines=201> */
.L_x_7030:
        /* <DEDUP_REMOVED lines=11> */
.L_x_7032:
[----:B------:R-:W-:Y:S05]  /*b8e0*/  BSYNC B0 ;  /* 0x0000000000007941 */ /* 0x000fea0003800000 */
.L_x_7031:
        /* <DEDUP_REMOVED lines=8> */
[----:B------:R-:W-:-:S11]  /*b970*/  HFMA2.MMA R7, -RZ, RZ, 0, 4.76837158203125e-07 ;  /* 0x00000008ff077435 */ /* 0x000fd600000001ff */
[----:B------:R-:W-:-:S04]  /*b980*/  @!P2 IMAD R6, R6, c[0x0][0x0], R27 ;  /* 0x000000000606aa24 */ /* 0x000fc800078e021b */
[----:B------:R-:W-:-:S05]  /*b990*/  IMAD.WIDE.U32 R6, R6, R7, c[0x0][0x560] ;  /* 0x0001580006067625 */ /* 0x000fca00078e0007 */
[----:B------:R0:W-:Y:S02]  /*b9a0*/  STG.E.64 [R6.64], R2 ;  /* 0x0000000206007986 */ /* 0x0001e4000c101b24 */
.L_x_7034:
[----:B------:R-:W-:Y:S05]  /*b9b0*/  BSYNC B0 ;  /* 0x0000000000007941 */ /* 0x000fea0003800000 */
.L_x_7033:
        /* <DEDUP_REMOVED lines=30> */
.L_x_7036:
[----:B------:R-:W-:Y:S05]  /*bba0*/  BSYNC B0 ;  /* 0x0000000000007941 */ /* 0x000fea0003800000 */
.L_x_7035:
        /* <DEDUP_REMOVED lines=22> */
.L_x_7041:
[----:B------:R-:W-:Y:S01]  /*bd10*/  HFMA2.MMA R7, -RZ, RZ, 0, 4.76837158203125e-07 ;  /* 0x00000008ff077435 */ /* 0x000fe200000001ff */
[----:B------:R-:W-:-:S09]  /*bd20*/  IMAD R6, R8, c[0x0][0x10], R9 ;  /* 0x0000040008067a24 */ /* 0x000fd200078e0209 */
[----:B------:R-:W-:-:S06]  /*bd30*/  IMAD.WIDE.U32 R6, R6, R7, c[0x0][0x560] ;  /* 0x0001580006067625 */ /* 0x000fcc00078e0007 */
[----:B------:R-:W2:Y:S01]  /*bd40*/  LDG.E.64 R6, [R6.64] ;  /* 0x0000002406067981 */ /* 0x000ea2000c1e1b00 */
[----:B------:R-:W-:-:S04]  /*bd50*/  IMAD.MOV.U32 R10, RZ, RZ, c[0x0][0x0] ;  /* 0x00000000ff0a7624 */ /* 0x000fc800078e00ff */
[----:B------:R-:W-:-:S05]  /*bd60*/  IMAD R9, R10, c[0x0][0x4], R9 ;  /* 0x000001000a097a24 */ /* 0x000fca00078e0209 */
[----:B------:R-:W-:Y:S02]  /*bd70*/  ISETP.GE.U32.AND P0, PT, R9, c[0x0][0x184], PT ;  /* 0x0000610009007a0c */ /* 0x000fe40003f06070 */
[----:B--2---:R-:W-:-:S04]  /*bd80*/  IADD3 R16, P2, R6, R16, RZ ;  /* 0x0000001006107210 */ /* 0x004fc80007f5e0ff */
[----:B------:R-:W-:-:S07]  /*bd90*/  IADD3.X R17, R7, R17, RZ, P2, !PT ;  /* 0x0000001107117210 */ /* 0x000fce00017fe4ff */
[----:B------:R-:W-:Y:S05]  /*bda0*/  @!P0 BRA `(.L_x_7041) ;  /* 0xffffff6000008947 */ /* 0x000fea000383ffff */
.L_x_7040:
[----:B------:R-:W-:Y:S05]  /*bdb0*/  BSYNC B1 ;  /* 0x0000000000017941 */ /* 0x000fea0003800000 */
.L_x_7039:
[----:B------:R-:W-:Y:S05]  /*bdc0*/  BRA `(.L_x_7042) ;  /* 0x000000d000007947 */ /* 0x000fea0003800000 */
.L_x_7038:
[----:B------:R-:W-:-:S13]  /*bdd0*/  ISETP.GE.U32.AND P0, PT, R24, c[0x0][0x184], PT ;  /* 0x0000610018007a0c */ /* 0x000fda0003f06070 */
[----:B------:R-:W-:Y:S05]  /*bde0*/  @P0 BRA `(.L_x_7042) ;  /* 0x000000b000000947 */ /* 0x000fea0003800000 */
[----:B------:R-:W-:-:S04]  /*bdf0*/  IMAD.MOV.U32 R9, RZ, RZ, R24 ;  /* 0x000000ffff097224 */ /* 0x000fc800078e0018 */
.L_x_7043:
[----:B------:R-:W-:Y:S01]  /*be00*/  IMAD R6, R8, c[0x0][0x10], R9 ;  /* 0x0000040008067a24 */ /* 0x000fe200078e0209 */
[----:B------:R-:W-:-:S03]  /*be10*/  MOV R7, 0x8 ;  /* 0x0000000800077802 */ /* 0x000fc60000000f00 */
[----:B------:R-:W-:-:S04]  /*be20*/  IMAD R6, R6, c[0x0][0x0], R27 ;  /* 0x0000000006067a24 */ /* 0x000fc800078e021b */
[----:B------:R-:W-:-:S06]  /*be30*/  IMAD.WIDE.U32 R6, R6, R7, c[0x0][0x560] ;  /* 0x0001580006067625 */ /* 0x000fcc00078e0007 */
[----:B------:R-:W2:Y:S01]  /*be40*/  LDG.E.64 R6, [R6.64] ;  /* 0x0000002406067981 */ /* 0x000ea2000c1e1b00 */
[----:B------:R-:W-:-:S04]  /*be50*/  IADD3 R9, R9, c[0x0][0x4], RZ ;  /* 0x0000010009097a10 */ /* 0x000fc80007ffe0ff */
[----:B------:R-:W-:Y:S02]  /*be60*/  ISETP.GE.U32.AND P0, PT, R9, c[0x0][0x184], PT ;  /* 0x0000610009007a0c */ /* 0x000fe40003f06070 */
[----:B--2---:R-:W-:-:S05]  /*be70*/  IADD3 R16, P2, R6, R16, RZ ;  /* 0x0000001006107210 */ /* 0x004fca0007f5e0ff */
[----:B------:R-:W-:-:S06]  /*be80*/  IMAD.X R17, R7, 0x1, R17, P2 ;  /* 0x0000000107117824 */ /* 0x000fcc00010e0611 */
[----:B------:R-:W-:Y:S05]  /*be90*/  @!P0 BRA `(.L_x_7043) ;  /* 0xffffff6000008947 */ /* 0x000fea000383ffff */
.L_x_7042:
[----:B------:R-:W-:Y:S05]  /*bea0*/  BSYNC B0 ;  /* 0x0000000000007941 */ /* 0x000fea0003800000 */
.L_x_7037:
        /* <DEDUP_REMOVED lines=8> */
.L_x_7045:
        /* <DEDUP_REMOVED lines=12> */
.L_x_7044:
[----:B0-----:R-:W-:Y:S01]  /*bff0*/  LEA R11, R6, 0x10, 0x3 ;  /* 0x00000010060b7811 */ /* 0x001fe200078e18ff */
[----:B------:R-:W-:Y:S05]  /*c000*/  @!P3 BRA `(.L_x_7046) ;  /* 0x000002200000b947 */ /* 0x000fea0003800000 */
[----:B------:R-:W-:Y:S01]  /*c010*/  IMAD.MOV.U32 R8, RZ, RZ, c[0x0][0x0] ;  /* 0x00000000ff087624 */ /* 0x000fe200078e00ff */
[----:B------:R-:W-:-:S04]  /*c020*/  MOV R7, c[0x0][0x0] ;  /* 0x0000000000077a02 */ /* 0x000fc80000000f00 */
[----:B------:R-:W-:-:S13]  /*c030*/  ISETP.GT.AND P0, PT, R8, 0x20, PT ;  /* 0x000000200800780c */ /* 0x000fda0003f04270 */
[----:B------:R-:W-:Y:S05]  /*c040*/  @!P0 BRA `(.L_x_7047) ;  /* 0x0000013000008947 */ /* 0x000fea0003800000 */
[----:B------:R-:W-:Y:S01]  /*c050*/  LEA.HI R8, R8, c[0x0][0x0], RZ, 0x1 ;  /* 0x0000000008087a11 */ /* 0x000fe200078f08ff */
[----:B------:R0:W-:Y:S01]  /*c060*/  STS.64 [R6.X8+0x10], R16 ;  /* 0x0000101006007388 */ /* 0x0001e20000008a00 */
[----:B------:R-:W-:Y:S02]  /*c070*/  IMAD.MOV.U32 R7, RZ, RZ, 0x20 ;  /* 0x00000020ff077424 */ /* 0x000fe400078e00ff */
[----:B------:R-:W-:-:S04]  /*c080*/  SHF.R.S32.HI R10, RZ, 0x1, R8 ;  /* 0x00000001ff0a7819 */ /* 0x000fc80000011408 */
[----:B------:R-:W-:-:S13]  /*c090*/  ISETP.GE.AND P0, PT, R10, 0x20, PT ;  /* 0x000000200a00780c */ /* 0x000fda0003f06270 */
[----:B0-----:R-:W-:Y:S05]  /*c0a0*/  @!P0 BRA `(.L_x_7047) ;  /* 0x000000d000008947 */ /* 0x001fea0003800000 */
.L_x_7048:
[----:B------:R-:W-:Y:S01]  /*c0b0*/  IADD3 R7, R27, R10, RZ ;  /* 0x0000000a1b077210 */ /* 0x000fe20007ffe0ff */
[----:B------:R-:W-:Y:S03]  /*c0c0*/  BAR.SYNC.DEFER_BLOCKING 0x0 ;  /* 0x0000000000007b1d */ /* 0x000fe60000010000 */
[----:B------:R-:W-:-:S04]  /*c0d0*/  ISETP.GE.U32.AND P0, PT, R7, c[0x0][0x0], PT ;  /* 0x0000000007007a0c */ /* 0x000fc80003f06070 */
[----:B------:R-:W-:-:S13]  /*c0e0*/  ISETP.GE.U32.OR P0, PT, R27, R10, P0 ;  /* 0x0000000a1b00720c */ /* 0x000fda0000706470 */
[----:B------:R-:W-:Y:S01]  /*c0f0*/  @!P0 IMAD R8, R10, 0x8, R11 ;  /* 0x000000080a088824 */ /* 0x000fe200078e020b */
[----:B------:R-:W-:-:S05]  /*c100*/  SHF.R.S32.HI R10, RZ, 0x1, R10 ;  /* 0x00000001ff0a7819 */ /* 0x000fca000001140a */
[----:B------:R-:W0:Y:S02]  /*c110*/  @!P0 LDS.64 R8, [R8] ;  /* 0x0000000008088984 */ /* 0x000e240000000a00 */
[----:B0-----:R-:W-:-:S04]  /*c120*/  @!P0 IADD3 R16, P2, R8, R16, RZ ;  /* 0x0000001008108210 */ /* 0x001fc80007f5e0ff */
[----:B------:R-:W-:-:S05]  /*c130*/  @!P0 IADD3.X R17, R9, R17, RZ, P2, !PT ;  /* 0x0000001109118210 */ /* 0x000fca00017fe4ff */
[----:B------:R0:W-:Y:S01]  /*c140*/  @!P0 STS.64 [R6.X8+0x10], R16 ;  /* 0x0000101006008388 */ /* 0x0001e20000008a00 */
[----:B------:R-:W-:-:S13]  /*c150*/  ISETP.GE.AND P0, PT, R10, 0x20, PT ;  /* 0x000000200a00780c */ /* 0x000fda0003f06270 */
[----:B0-----:R-:W-:Y:S05]  /*c160*/  @P0 BRA `(.L_x_7048) ;  /* 0xffffff4000000947 */ /* 0x001fea000383ffff */
[----:B------:R-:W-:-:S04]  /*c170*/  IMAD.MOV.U32 R7, RZ, RZ, 0x20 ;  /* 0x00000020ff077424 */ /* 0x000fc800078e00ff */
.L_x_7047:
[----:B------:R-:W-:Y:S01]  /*c180*/  BAR.SYNC.DEFER_BLOCKING 0x0 ;  /* 0x0000000000007b1d */ /* 0x000fe20000010000 */
[----:B------:R-:W-:-:S13]  /*c190*/  ISETP.GE.AND P0, PT, R7, 0x2, PT ;  /* 0x000000020700780c */ /* 0x000fda0003f06270 */
[----:B------:R-:W-:Y:S05]  /*c1a0*/  @!P0 BRA `(.L_x_7046) ;  /* 0x0000008000008947 */ /* 0x000fea0003800000 */
[----:B------:R-:W-:-:S07]  /*c1b0*/  HFMA2.MMA R6, -RZ, RZ, 0, 5.9604644775390625e-08 ;  /* 0x00000001ff067435 */ /* 0x000fce00000001ff */
.L_x_7049:
[----:B------:R-:W0:Y:S04]  /*c1c0*/  SHFL.DOWN PT, R9, R16, R6, 0x1f ;  /* 0x08001f0610097589 */ /* 0x000e2800000e0000 */
[----:B------:R1:W2:Y:S02]  /*c1d0*/  SHFL.DOWN PT, R8, R17, R6, 0x1f ;  /* 0x08001f0611087589 */ /* 0x0002a400000e0000 */
[----:B-1----:R-:W-:-:S05]  /*c1e0*/  IMAD.SHL.U32 R6, R6, 0x2, RZ ;  /* 0x0000000206067824 */ /* 0x002fca00078e00ff */
[----:B------:R-:W-:Y:S02]  /*c1f0*/  ISETP.GE.AND P0, PT, R6, R7, PT ;  /* 0x000000070600720c */ /* 0x000fe40003f06270 */
[----:B0-----:R-:W-:-:S04]  /*c200*/  IADD3 R16, P2, R9, R16, RZ ;  /* 0x0000001009107210 */ /* 0x001fc80007f5e0ff */
[----:B--2---:R-:W-:-:S07]  /*c210*/  IADD3.X R17, R8, R17, RZ, P2, !PT ;  /* 0x0000001108117210 */ /* 0x004fce00017fe4ff */
[----:B------:R-:W-:Y:S05]  /*c220*/  @!P0 BRA `(.L_x_7049) ;  /* 0xffffff9000008947 */ /* 0x000fea000383ffff */
.L_x_7046:
        /* <DEDUP_REMOVED lines=10> */
[----:B--2---:R-:W-:-:S05]  /*c2d0*/  IADD3 R16, P0, R2, R16, RZ ;  /* 0x0000001002107210 */ /* 0x004fca0007f1e0ff */
[----:B------:R-:W-:-:S03]  /*c2e0*/  IMAD.X R17, R3, 0x1, R17, P0 ;  /* 0x0000000103117824 */ /* 0x000fc600000e0611 */
.L_x_7051:
        /* <DEDUP_REMOVED lines=23> */
.L_x_7053:
[----:B------:R-:W-:-:S04]  /*c460*/  IADD3 R18, P0, R18, c[0x0][0x548], RZ ;  /* 0x0001520012127a10 */ /* 0x000fc80007f1e0ff */
[----:B------:R-:W-:-:S05]  /*c470*/  IADD3.X R19, RZ, c[0x0][0x54c], RZ, P0, !PT ;  /* 0x00015300ff137a10 */ /* 0x000fca00007fe4ff */
[----:B------:R-:W-:Y:S01]  /*c480*/  STG.E.U16 [R18.64], R16 ;  /* 0x0000001012007986 */ /* 0x000fe2000c101524 */
[----:B------:R-:W-:Y:S05]  /*c490*/  EXIT ;  /* 0x000000000000794d */ /* 0x000fea0003800000 */
.L_x_7052:
[----:B------:R-:W-:Y:S01]  /*c4a0*/  STG.E.64 [R4.64], R16 ;  /* 0x0000001004007986 */ /* 0x000fe2000c101b24 */
[----:B------:R-:W-:Y:S05]  /*c4b0*/  EXIT ;  /* 0x000000000000794d */ /* 0x000fea0003800000 */
.L_x_7050:
[----:B------:R-:W-:Y:S01]  /*c4c0*/  ISETP.NE.AND P0, PT, RZ, UR38, PT ;  /* 0x00000026ff007c0c */ /* 0x000fe2000bf05270 */
[----:B------:R-:W-:Y:S02]  /*c4d0*/  ULDC.U8 UR4, c[0x0][0x579] ;  /* 0x00015e4000047ab9 */ /* 0x000fe40000000000 */
[----:B------:R-:W-:-:S10]  /*c4e0*/  ISETP.NE.AND P1, PT, RZ, UR4, PT ;  /* 0x00000004ff007c0c */ /* 0x000fd4000bf25270 */
[----:B------:R-:W-:Y:S05]  /*c4f0*/  @!P0 BRA `(.L_x_7054) ;  /* 0x0000002000008947 */ /* 0x000fea0003800000 */
[----:B------:R-:W2:Y:S02]  /*c500*/  LDG.E.S16 R5, [R2.64] ;  /* 0x0000002402057981 */ /* 0x000ea4000c1e1700 */
[----:B--2---:R-:W-:Y:S02]  /*c510*/  IMAD.IADD R16, R5, 0x1, R16 ;  /* 0x0000000105107824 */ /* 0x004fe400078e0210 */
.L_x_7054:
        /* <DEDUP_REMOVED lines=23> */
.L_x_7056:
[----:B------:R-:W-:-:S04]  /*c690*/  IADD3 R18, P0, R18, c[0x0][0x548], RZ ;  /* 0x0001520012127a10 */ /* 0x000fc80007f1e0ff */
[----:B------:R-:W-:-:S05]  /*c6a0*/  IADD3.X R19, RZ, c[0x0][0x54c], RZ, P0, !PT ;  /* 0x00015300ff137a10 */ /* 0x000fca00007fe4ff */
[----:B------:R-:W-:Y:S01]  /*c6b0*/  STG.E.U16 [R18.64], R16 ;  /* 0x0000001012007986 */ /* 0x000fe2000c101524 */
[----:B------:R-:W-:Y:S05]  /*c6c0*/  EXIT ;  /* 0x000000000000794d */ /* 0x000fea0003800000 */
.L_x_7055:
[----:B------:R-:W-:Y:S01]  /*c6d0*/  STG.E.U16 [R2.64], R16 ;  /* 0x0000001002007986 */ /* 0x000fe2000c101524 */
[----:B------:R-:W-:Y:S05]  /*c6e0*/  EXIT ;  /* 0x000000000000794d */ /* 0x000fea0003800000 */
.L_x_7029:
        /* <DEDUP_REMOVED lines=19> */
.L_x_7058:
[----:B------:R-:W-:Y:S01]  /*c820*/  MOV R16, R2 ;  /* 0x0000000200107202 */ /* 0x000fe20000000f00 */
[----:B------:R-:W-:Y:S01]  /*c830*/  IMAD.MOV.U32 R17, RZ, RZ, R3 ;  /* 0x000000ffff117224 */ /* 0x000fe200078e0003 */
        /* <DEDUP_REMOVED lines=23> */
.L_x_7060:
[----:B------:R-:W-:-:S04]  /*c9b0*/  IADD3 R18, P0, R18, c[0x0][0x548], RZ ;  /* 0x0001520012127a10 */ /* 0x000fc80007f1e0ff */
[----:B------:R-:W-:-:S05]  /*c9c0*/  IADD3.X R19, RZ, c[0x0][0x54c], RZ, P0, !PT ;  /* 0x00015300ff137a10 */ /* 0x000fca00007fe4ff */
[----:B------:R-:W-:Y:S01]  /*c9d0*/  STG.E.U16 [R18.64], R16 ;  /* 0x0000001012007986 */ /* 0x000fe2000c101524 */
[----:B------:R-:W-:Y:S05]  /*c9e0*/  EXIT ;  /* 0x000000000000794d */ /* 0x000fea0003800000 */
.L_x_7059:
[----:B------:R-:W-:Y:S01]  /*c9f0*/  STG.E.64 [R4.64], R16 ;  /* 0x0000001004007986 */ /* 0x000fe2000c101b24 */
[----:B------:R-:W-:Y:S05]  /*ca00*/  EXIT ;  /* 0x000000000000794d */ /* 0x000fea0003800000 */
.L_x_7057:
[----:B------:R-:W-:Y:S01]  /*ca10*/  ISETP.NE.AND P0, PT, RZ, UR38, PT ;  /* 0x00000026ff007c0c */ /* 0x000fe2000bf05270 */
[----:B------:R-:W-:Y:S02]  /*ca20*/  ULDC.U8 UR4, c[0x0][0x579] ;  /* 0x00015e4000047ab9 */ /* 0x000fe40000000000 */
[----:B------:R-:W-:-:S10]  /*ca30*/  ISETP.NE.AND P1, PT, RZ, UR4, PT ;  /* 0x00000004ff007c0c */ /* 0x000fd4000bf25270 */
[----:B------:R-:W-:Y:S05]  /*ca40*/  @!P0 BRA `(.L_x_7061) ;  /* 0x0000002000008947 */ /* 0x000fea0003800000 */
[----:B------:R-:W2:Y:S02]  /*ca50*/  LDG.E.S16 R3, [R10.64] ;  /* 0x000000240a037981 */ /* 0x000ea4000c1e1700 */
[----:B--2---:R-:W-:Y:S02]  /*ca60*/  IMAD.IADD R2, R3, 0x1, R2 ;  /* 0x0000000103027824 */ /* 0x004fe400078e0202 */
.L_x_7061:
        /* <DEDUP_REMOVED lines=23> */
.L_x_7063:
[----:B------:R-:W-:-:S04]  /*cbe0*/  IADD3 R18, P0, R18, c[0x0][0x548], RZ ;  /* 0x0001520012127a10 */ /* 0x000fc80007f1e0ff */
[----:B------:R-:W-:-:S05]  /*cbf0*/  IADD3.X R19, RZ, c[0x0][0x54c], RZ, P0, !PT ;  /* 0x00015300ff137a10 */ /* 0x000fca00007fe4ff */
[----:B------:R-:W-:Y:S01]  /*cc00*/  STG.E.U16 [R18.64], R2 ;  /* 0x0000000212007986 */ /* 0x000fe2000c101524 */
[----:B------:R-:W-:Y:S05]  /*cc10*/  EXIT ;  /* 0x000000000000794d */ /* 0x000fea0003800000 */
.L_x_7062:
[----:B------:R-:W-:Y:S01]  /*cc20*/  STG.E.U16 [R10.64], R2 ;  /* 0x000000020a007986 */ /* 0x000fe2000c101524 */
[----:B------:R-:W-:Y:S05]  /*cc30*/  EXIT ;  /* 0x000000000000794d */ /* 0x000fea0003800000 */
        .weak           $__internal_22_$__cuda_sm20_div_u64
        .type           $__internal_22_$__cuda_sm20_div_u64,@function
        .size           $__internal_22_$__cuda_sm20_div_u64,($__internal_23_$__cuda_sm20_rem_u64 - $__internal_22_$__cuda_sm20_div_u64)
$__internal_22_$__cuda_sm20_div_u64:
[----:B------:R-:W-:Y:S01]  /*cc40*/  IMAD.MOV.U32 R22, RZ, RZ, R8 ;  /* 0x000000ffff167224 */ /* 0x000fe200078e0008 */
        /* <DEDUP_REMOVED lines=23> */
[----:B------:R-:W-:-:S03]  /*cdc0*/  IMAD.HI.U32 R20, R21, R15, RZ ;  /* 0x0000000f15147227 */ /* 0x000fc600078e00ff */
[----:B------:R-:W-:-:S05]  /*cdd0*/  IADD3.X R14, RZ, ~R9, RZ, P0, !PT ;  /* 0x80000009ff0e7210 */ /* 0x000fca00007fe4ff */
[----:B------:R-:W-:-:S04]  /*cde0*/  IMAD.WIDE.U32 R20, P0, R21, R14, R20 ;  /* 0x0000000e15147225 */ /* 0x000fc80007800014 */
[C---:B------:R-:W-:Y:S02]  /*cdf0*/  IMAD R22, R7.reuse, R14, RZ ;  /* 0x0000000e07167224 */ /* 0x040fe400078e02ff */
[----:B------:R-:W-:Y:S01]  /*ce00*/  IMAD.HI.U32 R9, P1, R7, R15, R20 ;  /* 0x0000000f07097227 */ /* 0x000fe20007820014 */
[----:B------:R-:W-:-:S03]  /*ce10*/  HFMA2.MMA R15, -RZ, RZ, 0, 0 ;  /* 0x00000000ff0f7435 */ /* 0x000fc600000001ff */
[----:B------:R-:W-:Y:S01]  /*ce20*/  IMAD.HI.U32 R14, R7, R14, RZ ;  /* 0x0000000e070e7227 */ /* 0x000fe200078e00ff */
[----:B------:R-:W-:-:S03]  /*ce30*/  IADD3 R9, P3, R22, R9, RZ ;  /* 0x0000000916097210 */ /* 0x000fc60007f7e0ff */
[----:B------:R-:W-:Y:S02]  /*ce40*/  IMAD.X R7, R14, 0x1, R7, P0 ;  /* 0x000000010e077824 */ /* 0x000fe400000e0607 */
        /* <DEDUP_REMOVED lines=13> */
[----:B------:R-:W-:-:S03]  /*cf20*/  ISETP.GE.U32.AND P0, PT, R21, R8, PT ;  /* 0x000000081500720c */ /* 0x000fc60003f06070 */
[----:B------:R-:W-:Y:S01]  /*cf30*/  IMAD.X R20, R0, 0x1, ~R15, P1 ;  /* 0x0000000100147824 */ /* 0x000fe200008e0e0f */
[----:B------:R-:W-:Y:S02]  /*cf40*/  IADD3 R0, P3, R9, 0x1, RZ ;  /* 0x0000000109007810 */ /* 0x000fe40007f7e0ff */
[----:B------:R-:W-:Y:S02]  /*cf50*/  IADD3 R19, P1, -R8, R21, RZ ;  /* 0x0000001508137210 */ /* 0x000fe40007f3e1ff */
[----:B------:R-:W-:Y:S01]  /*cf60*/  ISETP.GE.U32.AND.EX P0, PT, R20, R5, PT, P0 ;  /* 0x000000051400720c */ /* 0x000fe20003f06100 */
[----:B------:R-:W-:Y:S01]  /*cf70*/  IMAD.X R4, RZ, RZ, R7, P3 ;  /* 0x000000ffff047224 */ /* 0x000fe200018e0607 */
[----:B------:R-:W-:Y:S02]  /*cf80*/  IADD3.X R14, ~R5, R20, RZ, P1, !PT ;  /* 0x00000014050e7210 */ /* 0x000fe40000ffe5ff */
[----:B------:R-:W-:Y:S02]  /*cf90*/  SEL R19, R19, R21, P0 ;  /* 0x0000001513137207 */ /* 0x000fe40000000000 */
[----:B------:R-:W-:-:S02]  /*cfa0*/  SEL R15, R0, R9, P0 ;  /* 0x00000009000f7207 */ /* 0x000fc40000000000 */
[----:B------:R-:W-:Y:S02]  /*cfb0*/  SEL R14, R14, R20, P0 ;  /* 0x000000140e0e7207 */ /* 0x000fe40000000000 */
[----:B------:R-:W-:Y:S01]  /*cfc0*/  SEL R0, R4, R7, P0 ;  /* 0x0000000704007207 */ /* 0x000fe20000000000 */
[----:B------:R-:W-:Y:S01]  /*cfd0*/  IMAD.MOV.U32 R7, RZ, RZ, 0x0 ;  /* 0x00000000ff077424 */ /* 0x000fe200078e00ff */
[----:B------:R-:W-:Y:S02]  /*cfe0*/  ISETP.GE.U32.AND P0, PT, R19, R8, PT ;  /* 0x000000081300720c */ /* 0x000fe40003f06070 */
[----:B------:R-:W-:Y:S02]  /*cff0*/  IADD3 R4, P3, R15, 0x1, RZ ;  /* 0x000000010f047810 */ /* 0x000fe40007f7e0ff */
[----:B------:R-:W-:Y:S02]  /*d000*/  ISETP.NE.U32.AND P1, PT, R8, RZ, PT ;  /* 0x000000ff0800720c */ /* 0x000fe40003f25070 */
[----:B------:R-:W-:-:S02]  /*d010*/  ISETP.GE.U32.AND.EX P0, PT, R14, R5, PT, P0 ;  /* 0x000000050e00720c */ /* 0x000fc40003f06100 */
[-C--:B------:R-:W-:Y:S02]  /*d020*/  IADD3.X R9, RZ, R0.reuse, RZ, P3, !PT ;  /* 0x00000000ff097210 */ /* 0x080fe40001ffe4ff */
[----:B------:R-:W-:Y:S02]  /*d030*/  ISETP.NE.AND.EX P1, PT, R5, RZ, PT, P1 ;  /* 0x000000ff0500720c */ /* 0x000fe40003f25310 */
[----:B------:R-:W-:Y:S02]  /*d040*/  SEL R4, R4, R15, P0 ;  /* 0x0000000f04047207 */ /* 0x000fe40000000000 */
[----:B------:R-:W-:Y:S02]  /*d050*/  SEL R9, R9, R0, P0 ;  /* 0x0000000009097207 */ /* 0x000fe40000000000 */
[----:B------:R-:W-:Y:S02]  /*d060*/  SEL R4, R4, 0xffffffff, P1 ;  /* 0xffffffff04047807 */ /* 0x000fe40000800000 */
[----:B------:R-:W-:Y:S01]  /*d070*/  SEL R9, R9, 0xffffffff, P1 ;  /* 0xffffffff09097807 */ /* 0x000fe20000800000 */
[----:B------:R-:W-:Y:S06]  /*d080*/  RET.REL.NODEC R6 `(_ZN2at6native13reduce_kernelILi512ELi1ENS0_8ReduceOpIsNS0_14func_wrapper_tIsNS0_55_GLOBAL__N__0955718d_22_SparseCsrTensorMath_cu_868dd54514ReductionAddOpIlEEEEjsLi4ELi4EEEEEvT1_) ;  /* 0xffff2f7006007950 */ /* 0x000fec0003c3ffff */
        .weak           $__internal_23_$__cuda_sm20_rem_u64
        .type           $__internal_23_$__cuda_sm20_rem_u64,@function
        .size           $__internal_23_$__cuda_sm20_rem_u64,(.L_x_8871 - $__internal_23_$__cuda_sm20_rem_u64)
$__internal_23_$__cuda_sm20_rem_u64:
        /* <DEDUP_REMOVED lines=37> */
[----:B------:R-:W-:-:S04]  /*d2e0*/  IADD3 R15, P1, R15, R12, RZ ;  /* 0x0000000c0f0f7210 */ /* 0x000fc80007f3e0ff */
[----:B------:R-:W-:Y:S01]  /*d2f0*/  IADD3.X R14, R14, RZ, RZ, P0, !PT ;  /* 0x000000ff0e0e7210 */ /* 0x000fe200007fe4ff */
[----:B------:R-:W-:-:S04]  /*d300*/  IMAD.WIDE.U32 R12, R15, R6, RZ ;  /* 0x000000060f0c7225 */ /* 0x000fc800078e00ff */
[----:B------:R-:W-:Y:S01]  /*d310*/  IMAD.X R19, RZ, RZ, R14, P1 ;  /* 0x000000ffff137224 */ /* 0x000fe200008e060e */
[----:B------:R-:W-:Y:S01]  /*d320*/  IADD3 R21, P1, -R12, R0, RZ ;  /* 0x000000000c157210 */ /* 0x000fe20007f3e1ff */
[----:B------:R-:W-:-:S03]  /*d330*/  IMAD R15, R15, R7, R13 ;  /* 0x000000070f0f7224 */ /* 0x000fc600078e020d */
[-C--:B------:R-:W-:Y:S01]  /*d340*/  ISETP.GE.U32.AND P0, PT, R21, R6.reuse, PT ;  /* 0x000000061500720c */ /* 0x080fe20003f06070 */
[----:B------:R-:W-:-:S05]  /*d350*/  IMAD R0, R19, R6, R15 ;  /* 0x0000000613007224 */ /* 0x000fca00078e020f */
[----:B------:R-:W-:Y:S02]  /*d360*/  IADD3.X R0, ~R0, R9, RZ, P1, !PT ;  /* 0x0000000900007210 */ /* 0x000fe40000ffe5ff */
[----:B------:R-:W-:Y:S02]  /*d370*/  IADD3 R13, P1, -R6, R21, RZ ;  /* 0x00000015060d7210 */ /* 0x000fe40007f3e1ff */
[----:B------:R-:W-:-:S03]  /*d380*/  ISETP.GE.U32.AND.EX P0, PT, R0, R7, PT, P0 ;  /* 0x000000070000720c */ /* 0x000fc60003f06100 */
[----:B------:R-:W-:Y:S01]  /*d390*/  IMAD.X R12, R0, 0x1, ~R7, P1 ;  /* 0x00000001000c7824 */ /* 0x000fe200008e0e07 */
[----:B------:R-:W-:Y:S02]  /*d3a0*/  SEL R13, R13, R21, P0 ;  /* 0x000000150d0d7207 */ /* 0x000fe40000000000 */
[----:B------:R-:W-:Y:S02]  /*d3b0*/  ISETP.NE.U32.AND P1, PT, R6, RZ, PT ;  /* 0x000000ff0600720c */ /* 0x000fe40003f25070 */
[----:B------:R-:W-:Y:S02]  /*d3c0*/  SEL R12, R12, R0, P0 ;  /* 0x000000000c0c7207 */ /* 0x000fe40000000000 */
[----:B------:R-:W-:Y:S02]  /*d3d0*/  ISETP.GE.U32.AND P0, PT, R13, R6, PT ;  /* 0x000000060d00720c */ /* 0x000fe40003f06070 */
[----:B------:R-:W-:Y:S01]  /*d3e0*/  IADD3 R0, P2, -R6, R13, RZ ;  /* 0x0000000d06007210 */ /* 0x000fe20007f5e1ff */
[----:B------:R-:W-:Y:S01]  /*d3f0*/  IMAD.MOV.U32 R6, RZ, RZ, R4 ;  /* 0x000000ffff067224 */ /* 0x000fe200078e0004 */
[----:B------:R-:W-:-:S02]  /*d400*/  ISETP.GE.U32.AND.EX P0, PT, R12, R7, PT, P0 ;  /* 0x000000070c00720c */ /* 0x000fc40003f06100 */
[CC--:B------:R-:W-:Y:S02]  /*d410*/  IADD3.X R9, ~R7.reuse, R12.reuse, RZ, P2, !PT ;  /* 0x0000000c07097210 */ /* 0x0c0fe400017fe5ff */
[----:B------:R-:W-:Y:S02]  /*d420*/  ISETP.NE.AND.EX P1, PT, R7, RZ, PT, P1 ;  /* 0x000000ff0700720c */ /* 0x000fe40003f25310 */
[----:B------:R-:W-:Y:S02]  /*d430*/  MOV R7, 0x0 ;  /* 0x0000000000077802 */ /* 0x000fe40000000f00 */
[----:B------:R-:W-:Y:S02]  /*d440*/  SEL R0, R0, R13, P0 ;  /* 0x0000000d00007207 */ /* 0x000fe40000000000 */
[----:B------:R-:W-:Y:S02]  /*d450*/  SEL R9, R9, R12, P0 ;  /* 0x0000000c09097207 */ /* 0x000fe40000000000 */
[----:B------:R-:W-:-:S02]  /*d460*/  SEL R0, R0, 0xffffffff, P1 ;  /* 0xffffffff00007807 */ /* 0x000fc40000800000 */
[----:B------:R-:W-:Y:S01]  /*d470*/  SEL R9, R9, 0xffffffff, P1 ;  /* 0xffffffff09097807 */ /* 0x000fe20000800000 */
[----:B------:R-:W-:Y:S06]  /*d480*/  RET.REL.NODEC R6 `(_ZN2at6native13reduce_kernelILi512ELi1ENS0_8ReduceOpIsNS0_14func_wrapper_tIsNS0_55_GLOBAL__N__0955718d_22_SparseCsrTensorMath_cu_868dd54514ReductionAddOpIlEEEEjsLi4ELi4EEEEEvT1_) ;  /* 0xffff2b7006007950 */ /* 0x000fec0003c3ffff */
.L_x_7064:
        /* <DEDUP_REMOVED lines=15> */
.L_x_8871:


//--------------------- .text._ZN2at6native13reduce_kernelILi256ELi2ENS0_8ReduceOpIsNS0_14func_wrapper_tIsNS0_55_GLOBAL__N__0955718d_22_SparseCsrTensorMath_cu_868dd54514ReductionAddOpIlEEEEjsLi4ELi4EEEEEvT1_ --------------------------
	.section	.text._ZN2at6native13reduce_kernelILi256ELi2ENS0_8ReduceOpIsNS0_14func_wrapper_tIsNS0_55_GLOBAL__N__0955718d_22_SparseCsrTensorMath_cu_868dd54514ReductionAddOpIlEEEEjsLi4ELi4EEEEEvT1_,"ax",@progbits
	.sectioninfo	@"SHI_REGISTERS=42"
	.align	128
.text._ZN2at6native13reduce_kernelILi256ELi2ENS0_8ReduceOpIsNS0_14func_wrapper_tIsNS0_55_GLOBAL__N__0955718d_22_SparseCsrTensorMath_cu_868dd54514ReductionAddOpIlEEEEjsLi4ELi4EEEEEvT1_:
        .type           _ZN2at6native13reduce_kernelILi256ELi2ENS0_8ReduceOpIsNS0_14func_wrapper_tIsNS0_55_GLOBAL__N__0955718d_22_SparseCsrTensorMath_cu_868dd54514ReductionAddOpIlEEEEjsLi4ELi4EEEEEvT1_,@function
        .size           _ZN2at6native13reduce_kernelILi256ELi2ENS0_8ReduceOpIsNS0_14func_wrapper_tIsNS0_55_GLOBAL__N__0955718d_22_SparseCsrTensorMath_cu_868dd54514ReductionAddOpIlEEEEjsLi4ELi4EEEEEvT1_,(.L_x_8874 - _ZN2at6native13reduce_kernelILi256ELi2ENS0_8ReduceOpIsNS0_14func_wrapper_tIsNS0_55_GLOBAL__N__0955718d_22_SparseCsrTensorMath_cu_868dd54514ReductionAddOpIlEEEEjsLi4ELi4EEEEEvT1_)
        .other          _ZN2at6native13reduce_kernelILi256ELi2ENS0_8ReduceOpIsNS0_14func_wrapper_tIsNS0_55_GLOBAL__N__0955718d_22_SparseCsrTensorMath_cu_868dd54514ReductionAddOpIlEEEEjsLi4ELi4EEEEEvT1_,@"STO_CUDA_ENTRY STV_DEFAULT"
_ZN2at6native13reduce_kernelILi256ELi2ENS0_8ReduceOpIsNS0_14func_wrapper_tIsNS0_55_GLOBAL__N__0955718d_22_SparseCsrTensorMath_cu_868dd54514ReductionAddOpIlEEEEjsLi4ELi4EEEEEvT1_:
        /* <DEDUP_REMOVED lines=9> */
[----:B-1----:R-:W-:Y:S02]  /*0090*/  IMAD R0, R3, c[0x0][0x198], R0 ;  /* 0x0000660003007a24 */ /* 0x002fe400078e0200 */
[----:B------:R-:W-:Y:S02]  /*00a0*/  IMAD.MOV.U32 R3, RZ, RZ, c[0x0][0x344] ;  /* 0x0000d100ff037624 */ /* 0x000fe400078e00ff */
[----:B0-----:R-:W-:-:S03]  /*00b0*/  IMAD R0, R5, c[0x0][0x180], R0 ;  /* 0x0000600005007a24 */ /* 0x001fc600078e0200 */
[----:B------:R-:W-:Y:S02]  /*00c0*/  ISETP.NE.AND P0, PT, R3, 0x1, PT ;  /* 0x000000010300780c */ /* 0x000fe40003f05270 */
[----:B------:R-:W-:-:S05]  /*00d0*/  SHF.L.U32 R5, R0, 0x1, RZ ;  /* 0x0000000100057819 */ /* 0x000fca00000006ff */
        /* <DEDUP_REMOVED lines=195> */
.L_x_7065:
        /* <DEDUP_REMOVED lines=61> */
.L_x_7074:
[----:B------:R-:W-:Y:S05]  /*10e0*/  BSYNC B2 ;  /* 0x0000000000027941 */ /* 0x000fea0003800000 */
.L_x_7073:
        /* <DEDUP_REMOVED lines=10> */
.L_x_7072:
[----:B------:R-:W-:Y:S05]  /*1190*/  BSYNC B1 ;  /* 0x0000000000017941 */ /* 0x000fea0003800000 */
.L_x_7071:
[C---:B------:R-:W-:Y:S02]  /*11a0*/  IADD3 R5, P0, -R7.reuse, 0x4, RZ ;  /* 0x0000000407057810 */ /* 0x040fe40007f1e1ff */
[----:B------:R-:W-:Y:S02]  /*11b0*/  IADD3 R4, R7, c[0x0][0x174], RZ ;  /* 0x00005d0007047a10 */ /* 0x000fe40007ffe0ff */
[----:B------:R-:W-:Y:S01]  /*11c0*/  LEA R18, P1, R5, R18, 0x1 ;  /* 0x0000001205127211 */ /* 0x000fe200078208ff */
[----:B------:R-:W-:Y:S01]  /*11d0*/  IMAD.X R6, RZ, RZ, -0x1, P0 ;  /* 0xffffffffff067424 */ /* 0x000fe200000e06ff */
[----:B------:R-:W-:-:S04]  /*11e0*/  IADD3 R4, R4, -0x4, RZ ;  /* 0xfffffffc04047810 */ /* 0x000fc80007ffe0ff */
[----:B------:R-:W-:Y:S02]  /*11f0*/  LEA.HI.X R19, R5, R19, R6, 0x1, P1 ;  /* 0x0000001305137211 */ /* 0x000fe400008f0c06 */
.L_x_7070:
[----:B------:R-:W-:Y:S05]  /*1200*/  BSYNC B0 ;  /* 0x0000000000007941 */ /* 0x000fea0003800000 */
.L_x_7069:
        /* <DEDUP_REMOVED lines=9> */
[----:B------:R-:W-:Y:S02]  /*12a0*/  IMAD R11, R16, c[0x0][0x190], R5 ;  /* 0x00006400100b7a24 */ /* 0x000fe400078e0205 */
[----:B------:R-:W-:-:S03]  /*12b0*/  IMAD.MOV.U32 R10, RZ, RZ, c[0x0][0x168] ;  /* 0x00005a00ff0a7624 */ /* 0x000fc600078e00ff */
[----:B------:R-:W-:-:S04]  /*12c0*/  LEA R5, R11, 0x3, 0x2 ;  /* 0x000000030b057811 */ /* 0x000fc800078e10ff */
[----:B------:R-:W-:Y:S01]  /*12d0*/  ISETP.GE.U32.AND P2, PT, R5, R4, PT ;  /* 0x000000040500720c */ /* 0x000fe20003f46070 */
[----:B------:R-:W-:-:S12]  /*12e0*/  IMAD.MOV.U32 R5, RZ, RZ, c[0x0][0x16c] ;  /* 0x00005b00ff057624 */ /* 0x000fd800078e00ff */
[----:B------:R-:W-:Y:S05]  /*12f0*/  @P2 BRA `(.L_x_7076) ;  /* 0x0000018000002947 */ /* 0x000fea0003800000 */
[----:B------:R-:W-:Y:S01]  /*1300*/  MOV R7, c[0x0][0x168] ;  /* 0x00005a0000077a02 */ /* 0x000fe20000000f00 */
[----:B------:R-:W-:Y:S01]  /*1310*/  IMAD.MOV.U32 R6, RZ, RZ, c[0x0][0x16c] ;  /* 0x00005b00ff067624 */ /* 0x000fe200078e00ff */
[----:B------:R-:W-:Y:S01]  /*1320*/  MOV R5, c[0x0][0x16c] ;  /* 0x00005b0000057a02 */ /* 0x000fe20000000f00 */
[----:B------:R-:W-:Y:S02]  /*1330*/  IMAD.MOV.U32 R10, RZ, RZ, c[0x0][0x168] ;  /* 0x00005a00ff0a7624 */ /* 0x000fe400078e00ff */
.L_x_7077:
[----:B------:R-:W-:-:S06]  /*1340*/  IMAD.WIDE.U32 R8, R11, 0x8, R18 ;  /* 0x000000080b087825 */ /* 0x000fcc00078e0012 */
[----:B------:R-:W2:Y:S01]  /*1350*/  LDG.E.64 R8, [R8.64] ;  /* 0x0000002408087981 */ /* 0x000ea2000c1e1b00 */
[----:B------:R-:W-:-:S04]  /*1360*/  IADD3 R11, R11, c[0x0][0x17c], RZ ;  /* 0x00005f000b0b7a10 */ /* 0x000fc80007ffe0ff */
[----:B------:R-:W-:-:S04]  /*1370*/  LEA R13, R11, 0x3, 0x2 ;  /* 0x000000030b0d7811 */ /* 0x000fc800078e10ff */
[----:B------:R-:W-:Y:S02]  /*1380*/  ISETP.GE.U32.AND P2, PT, R13, R4, PT ;  /* 0x000000040d00720c */ /* 0x000fe40003f46070 */
[C---:B--2---:R-:W-:Y:S02]  /*1390*/  PRMT R14, R8.reuse, 0xbb32, RZ ;  /* 0x0000bb32080e7816 */ /* 0x044fe400000000ff */
[C---:B------:R-:W-:Y:S02]  /*13a0*/  PRMT R15, R9.reuse, 0x9910, RZ ;  /* 0x00009910090f7816 */ /* 0x040fe400000000ff */
[----:B------:R-:W-:Y:S01]  /*13b0*/  PRMT R12, R8, 0x9910, RZ ;  /* 0x00009910080c7816 */ /* 0x000fe200000000ff */
[----:B------:R-:W-:Y:S01]  /*13c0*/  IMAD.MOV.U32 R13, RZ, RZ, R14 ;  /* 0x000000ffff0d7224 */ /* 0x000fe200078e000e */
[----:B------:R-:W-:Y:S01]  /*13d0*/  PRMT R8, R9, 0xbb32, RZ ;  /* 0x0000bb3209087816 */ /* 0x000fe200000000ff */
[----:B------:R-:W-:Y:S01]  /*13e0*/  IMAD.MOV.U32 R14, RZ, RZ, R15 ;  /* 0x000000ffff0e7224 */ /* 0x000fe200078e000f */
[----:B------:R-:W-:-:S02]  /*13f0*/  IADD3 R3, P3, R12, R3, RZ ;  /* 0x000000030c037210 */ /* 0x000fc40007f7e0ff */
[C---:B------:R-:W-:Y:S02]  /*1400*/  IADD3 R10, P4, R13.reuse, R10, RZ ;  /* 0x0000000a0d0a7210 */ /* 0x040fe40007f9e0ff */
[----:B------:R-:W-:Y:S02]  /*1410*/  IADD3 R7, P5, R14, R7, RZ ;  /* 0x000000070e077210 */ /* 0x000fe40007fbe0ff */
[----:B------:R-:W-:Y:S02]  /*1420*/  IADD3 R30, P6, R8, R30, RZ ;  /* 0x0000001e081e7210 */ /* 0x000fe40007fde0ff */
[----:B------:R-:W-:Y:S02]  /*1430*/  LEA.HI.X.SX32 R0, R12, R0, 0x1, P3 ;  /* 0x000000000c007211 */ /* 0x000fe400018f0eff */
[----:B------:R-:W-:Y:S02]  /*1440*/  LEA.HI.X.SX32 R5, R13, R5, 0x1, P4 ;  /* 0x000000050d057211 */ /* 0x000fe400020f0eff */
[----:B------:R-:W-:-:S02]  /*1450*/  LEA.HI.X.SX32 R6, R14, R6, 0x1, P5 ;  /* 0x000000060e067211 */ /* 0x000fc400028f0eff */
[----:B------:R-:W-:Y:S01]  /*1460*/  LEA.HI.X.SX32 R31, R8, R31, 0x1, P6 ;  /* 0x0000001f081f7211 */ /* 0x000fe200030f0eff */
[----:B------:R-:W-:Y:S05]  /*1470*/  @!P2 BRA `(.L_x_7077) ;  /* 0xfffffec00000a947 */ /* 0x000fea000383ffff */
.L_x_7076:
[----:B------:R-:W-:Y:S05]  /*1480*/  BSYNC B0 ;  /* 0x0000000000007941 */ /* 0x000fea0003800000 */
.L_x_7075:
        /* <DEDUP_REMOVED lines=8> */
.L_x_7079:
[----:B------:R-:W-:Y:S05]  /*1510*/  BSYNC B0 ;  /* 0x0000000000007941 */ /* 0x000fea0003800000 */
.L_x_7078:
        /* <DEDUP_REMOVED lines=9> */
[----:B------:R-:W2:Y:S02]  /*15b0*/  LDG.E.S16 R18, [R18.64] ;  /* 0x0000002412127981 */ /* 0x000ea4000c1e1700 */
[----:B--2---:R-:W-:-:S04]  /*15c0*/  IADD3 R3, P0, R18, R3, RZ ;  /* 0x0000000312037210 */ /* 0x004fc80007f1e0ff */
[----:B------:R-:W-:-:S04]  /*15d0*/  LEA.HI.X.SX32 R0, R18, R0, 0x1, P0 ;  /* 0x0000000012007211 */ /* 0x000fc800000f0eff */
.L_x_7081:
[----:B------:R-:W-:Y:S05]  /*15e0*/  BSYNC B0 ;  /* 0x0000000000007941 */ /* 0x000fea0003800000 */
.L_x_7080:
[----:B------:R-:W-:Y:S01]  /*15f0*/  IADD3 R3, P0, P1, R7, R10, R3 ;  /* 0x0000000a07037210 */ /* 0x000fe2000791e003 */
[----:B------:R-:W-:-:S03]  /*1600*/  CS2R R32, SRZ ;  /* 0x0000000000207805 */ /* 0x000fc6000001ff00 */
[----:B------:R-:W-:Y:S02]  /*1610*/  IADD3 R30, P2, R30, R3, RZ ;  /* 0x000000031e1e7210 */ /* 0x000fe40007f5e0ff */
[----:B------:R-:W-:-:S05]  /*1620*/  IADD3.X R0, R6, R5, R0, P0, P1 ;  /* 0x0000000506007210 */ /* 0x000fca00007e2400 */
[----:B------:R-:W-:Y:S01]  /*1630*/  IMAD.X R31, R31, 0x1, R0, P2 ;  /* 0x000000011f1f7824 */ /* 0x000fe200010e0600 */
[----:B------:R-:W-:Y:S05]  /*1640*/  BRA `(.L_x_7067) ;  /* 0x000089a000007947 */ /* 0x000fea0003800000 */
.L_x_7068:
[----:B------:R-:W-:Y:S01]  /*1650*/  MOV R28, c[0x0][0x2e0] ;  /* 0x0000b800001c7a02 */ /* 0x000fe20000000f00 */
[----:B------:R-:W-:-:S03]  /*1660*/  IMAD.MOV.U32 R0, RZ, RZ, 0x1 ;  /* 0x00000001ff007424 */ /* 0x000fc600078e00ff */
[----:B------:R-:W-:Y:S02]  /*1670*/  SHF.R.U32.HI R28, RZ, 0x1, R28 ;  /* 0x00000001ff1c7819 */ /* 0x000fe4000001161c */
[----:B------:R-:W-:Y:S02]  /*1680*/  ISETP.EQ.AND P2, PT, R0, c[0x0][0x1b0], PT ;  /* 0x00006c0000007a0c */ /* 0x000fe40003f42270 */
[----:B------:R-:W-:Y:S02]  /*1690*/  ISETP.NE.AND P0, PT, R28, 0x1, PT ;  /* 0x000000011c00780c */ /* 0x000fe40003f05270 */
[----:B------:R-:W-:-:S11]  /*16a0*/  ISETP.NE.AND P1, PT, R0, c[0x0][0x1b0], PT ;  /* 0x00006c0000007a0c */ /* 0x000fd60003f25270 */
[----:B------:R-:W-:Y:S05]  /*16b0*/  @!P0 BRA P2, `(.L_x_7082) ;  /* 0x00007ef000008947 */ /* 0x000fea0001000000 */
[----:B------:R-:W-:Y:S01]  /*16c0*/  IMAD.MOV.U32 R34, RZ, RZ, c[0x0][0x17c] ;  /* 0x00005f00ff227624 */ /* 0x000fe200078e00ff */
[----:B------:R-:W-:Y:S01]  /*16d0*/  MOV R33, R27 ;  /* 0x0000001b00217202 */ /* 0x000fe20000000f00 */
[----:B------:R-:W-:Y:S02]  /*16e0*/  IMAD.MOV.U32 R32, RZ, RZ, c[0x0][0x168] ;  /* 0x00005a00ff207624 */ /* 0x000fe400078e00ff */
        /* <DEDUP_REMOVED lines=15> */
[----:B------:R-:W-:Y:S02]  /*17e0*/  IMAD.MOV.U32 R12, RZ, RZ, c[0x0][0x168] ;  /* 0x00005a00ff0c7624 */ /* 0x000fe400078e00ff */
[----:B------:R-:W-:Y:S02]  /*17f0*/  IMAD.MOV.U32 R11, RZ, RZ, c[0x0][0x168] ;  /* 0x00005a00ff0b7624 */ /* 0x000fe400078e00ff */
[----:B------:R-:W-:Y:S02]  /*1800*/  IMAD.MOV.U32 R10, RZ, RZ, c[0x0][0x16c] ;  /* 0x00005b00ff0a7624 */ /* 0x000fe400078e00ff */
        /* <DEDUP_REMOVED lines=18> */
.L_x_7092:
[----:B------:R-:W-:Y:S02]  /*1930*/  IMAD.MOV.U32 R0, RZ, RZ, RZ ;  /* 0x000000ffff007224 */ /* 0x000fe400078e00ff */
[----:B------:R-:W-:Y:S01]  /*1940*/  IMAD.MOV.U32 R6, RZ, RZ, RZ ;  /* 0x000000ffff067224 */ /* 0x000fe200078e00ff */
[----:B------:R-:W-:Y:S05]  /*1950*/  @!P0 BRA `(.L_x_7087) ;  /* 0x00000df000008947 */ /* 0x000fea0003800000 */
[----:B------:R-:W-:Y:S01]  /*1960*/  HFMA2.MMA R4, -RZ, RZ, 0, 0 ;  /* 0x00000000ff047435 */ /* 0x000fe200000001ff */
[----:B------:R-:W-:-:S09]  /*1970*/  IMAD.MOV.U32 R5, RZ, RZ, R33 ;  /* 0x000000ffff057224 */ /* 0x000fd200078e0021 */
        /* <DEDUP_REMOVED lines=8> */
[----:B------:R-:W-:Y:S02]  /*1a00*/  IMAD.MOV.U32 R4, RZ, RZ, RZ ;  /* 0x000000ffff047224 */ /* 0x000fe400078e00ff */
        /* <DEDUP_REMOVED lines=212> */
.L_x_7087:
        /* <DEDUP_REMOVED lines=230> */
.L_x_7088:
        /* <DEDUP_REMOVED lines=10> */
[----:B------:R-:W-:Y:S01]  /*3650*/  MOV R15, R33 ;  /* 0x00000021000f7202 */ /* 0x000fe20000000f00 */
[----:B------:R-:W-:Y:S02]  /*3660*/  IMAD.MOV.U32 R14, RZ, RZ, RZ ;  /* 0x000000ffff0e7224 */ /* 0x000fe400078e00ff */
[----:B------:R-:W-:-:S02]  /*3670*/  IMAD.MOV.U32 R0, RZ, RZ, c[0x0][0x1b0] ;  /* 0x00006c00ff007624 */ /* 0x000fc400078e00ff */
        /* <DEDUP_REMOVED lines=208> */
.L_x_7089:
        /* <DEDUP_REMOVED lines=8> */
[----:B------:R-:W-:Y:S01]  /*4400*/  IMAD.MOV.U32 R20, RZ, RZ, RZ ;  /* 0x000000ffff147224 */ /* 0x000fe200078e00ff */
[----:B------:R-:W-:Y:S01]  /*4410*/  MOV R0, c[0x0][0x1b0] ;  /* 0x00006c0000007a02 */ /* 0x000fe20000000f00 */
[----:B------:R-:W-:-:S03]  /*4420*/  IMAD.MOV.U32 R21, RZ, RZ, R33 ;  /* 0x000000ffff157224 */ /* 0x000fc600078e0021 */
[----:B------:R-:W-:Y:S01]  /*4430*/  ISETP.NE.AND P1, PT, R0, 0x1, PT ;  /* 0x000000010000780c */ /* 0x000fe20003f25270 */
[----:B------:R-:W-:-:S05]  /*4440*/  IMAD.HI.U32 R35, R33, c[0x0][0x1b8], R20 ;  /* 0x00006e0021237a27 */ /* 0x000fca00078e0014 */
[----:B------:R-:W-:-:S05]  /*4450*/  SHF.R.U32.HI R35, RZ, c[0x0][0x1bc], R35 ;  /* 0x00006f00ff237a19 */ /* 0x000fca0000011623 */
[----:B------:R-:W-:-:S04]  /*4460*/  IMAD.MOV R20, RZ, RZ, -R35 ;  /* 0x000000ffff147224 */ /* 0x000fc800078e0a23 */
        /* <DEDUP_REMOVED lines=204> */
.L_x_7090:
[----:B------:R-:W-:-:S04]  /*5130*/  LOP3.LUT R3, R3, 0xfffffffc, RZ, 0xc0, !PT ;  /* 0xfffffffc03037812 */ /* 0x000fc800078ec0ff */
[----:B------:R-:W-:-:S05]  /*5140*/  IADD3 R20, P1, R18, R3, RZ ;  /* 0x0000000312147210 */ /* 0x000fca0007f3e0ff */
[----:B------:R-:W-:-:S05]  /*5150*/  IMAD.X R21, RZ, RZ, R19, P1 ;  /* 0x000000ffff157224 */ /* 0x000fca00008e0613 */
[----:B------:R0:W2:Y:S01]  /*5160*/  LDG.E R20, [R20.64] ;  /* 0x0000002414147981 */ /* 0x0000a2000c1e1900 */
[----:B------:R-:W-:Y:S02]  /*5170*/  IADD3 R33, R33, c[0x0][0x17c], RZ ;  /* 0x00005f0021217a10 */ /* 0x000fe40007ffe0ff */
[----:B------:R-:W-:Y:S02]  /*5180*/  MOV R0, c[0x0][0x17c] ;  /* 0x00005f0000007a02 */ /* 0x000fe40000000f00 */
[----:B------:R-:W-:Y:S02]  /*5190*/  PRMT R3, R7, 0x9910, RZ ;  /* 0x0000991007037816 */ /* 0x000fe400000000ff */
[----:B------:R-:W-:Y:S01]  /*51a0*/  PRMT R34, R6, 0x9910, RZ ;  /* 0x0000991006227816 */ /* 0x000fe200000000ff */
[----:B------:R-:W-:Y:S01]  /*51b0*/  IMAD R0, R0, 0x3, R33 ;  /* 0x0000000300007824 */ /* 0x000fe200078e0221 */
[----:B------:R-:W-:Y:S02]  /*51c0*/  IADD3 R9, P2, R3, R9, RZ ;  /* 0x0000000903097210 */ /* 0x000fe40007f5e0ff */
[----:B------:R-:W-:-:S02]  /*51d0*/  PRMT R35, R5, 0x9910, RZ ;  /* 0x0000991005237816 */ /* 0x000fc400000000ff */
[----:B------:R-:W-:Y:S02]  /*51e0*/  ISETP.GE.U32.AND P1, PT, R0, c[0x0][0x174], PT ;  /* 0x00005d0000007a0c */ /* 0x000fe40003f26070 */
[----:B------:R-:W-:Y:S02]  /*51f0*/  LEA.HI.X.SX32 R8, R3, R8, 0x1, P2 ;  /* 0x0000000803087211 */ /* 0x000fe400010f0eff */
[C---:B------:R-:W-:Y:S02]  /*5200*/  IADD3 R11, P3, R34.reuse, R11, RZ ;  /* 0x0000000b220b7210 */ /* 0x040fe40007f7e0ff */
[C---:B------:R-:W-:Y:S02]  /*5210*/  IADD3 R12, P2, R35.reuse, R12, RZ ;  /* 0x0000000c230c7210 */ /* 0x040fe40007f5e0ff */
[----:B------:R-:W-:Y:S02]  /*5220*/  LEA.HI.X.SX32 R10, R34, R10, 0x1, P3 ;  /* 0x0000000a220a7211 */ /* 0x000fe400018f0eff */
[----:B------:R-:W-:-:S02]  /*5230*/  LEA.HI.X.SX32 R13, R35, R13, 0x1, P2 ;  /* 0x0000000d230d7211 */ /* 0x000fc400010f0eff */
[----:B------:R-:W-:Y:S02]  /*5240*/  PRMT R0, R4, 0x9910, RZ ;  /* 0x0000991004007816 */ /* 0x000fe400000000ff */
[----:B------:R-:W-:Y:S02]  /*5250*/  PRMT R3, R15, 0x9910, RZ ;  /* 0x000099100f037816 */ /* 0x000fe400000000ff */
[----:B0-----:R-:W-:Y:S02]  /*5260*/  PRMT R21, R14, 0x9910, RZ ;  /* 0x000099100e157816 */ /* 0x001fe400000000ff */
[----:B------:R-:W-:Y:S02]  /*5270*/  IADD3 R22, P2, R0, R22, RZ ;  /* 0x0000001600167210 */ /* 0x000fe40007f5e0ff */
[----:B------:R-:W-:Y:S02]  /*5280*/  IADD3 R26, P3, R3, R26, RZ ;  /* 0x0000001a031a7210 */ /* 0x000fe40007f7e0ff */
[----:B------:R-:W-:-:S02]  /*5290*/  IADD3 R28, P4, R21, R28, RZ ;  /* 0x0000001c151c7210 */ /* 0x000fc40007f9e0ff */
[----:B------:R-:W-:Y:S02]  /*52a0*/  LEA.HI.X.SX32 R25, R0, R25, 0x1, P2 ;  /* 0x0000001900197211 */ /* 0x000fe400010f0eff */
[----:B------:R-:W-:Y:S02]  /*52b0*/  LEA.HI.X.SX32 R24, R3, R24, 0x1, P3 ;  /* 0x0000001803187211 */ /* 0x000fe400018f0eff */
[----:B------:R-:W-:Y:S02]  /*52c0*/  LEA.HI.X.SX32 R27, R21, R27, 0x1, P4 ;  /* 0x0000001b151b7211 */ /* 0x000fe400020f0eff */
[C---:B--2---:R-:W-:Y:S02]  /*52d0*/  PRMT R34, R20.reuse, 0x9910, RZ ;  /* 0x0000991014227816 */ /* 0x044fe400000000ff */
[----:B------:R-:W-:Y:S02]  /*52e0*/  PRMT R35, R20, 0xbb32, RZ ;  /* 0x0000bb3214237816 */ /* 0x000fe400000000ff */
[----:B------:R-:W-:-:S02]  /*52f0*/  IADD3 R30, P5, R34, R30, RZ ;  /* 0x0000001e221e7210 */ /* 0x000fc40007fbe0ff */
[C---:B------:R-:W-:Y:S02]  /*5300*/  IADD3 R32, P6, R35.reuse, R32, RZ ;  /* 0x0000002023207210 */ /* 0x040fe40007fde0ff */
[----:B------:R-:W-:Y:S02]  /*5310*/  LEA.HI.X.SX32 R29, R34, R29, 0x1, P5 ;  /* 0x0000001d221d7211 */ /* 0x000fe400028f0eff */
[----:B------:R-:W-:Y:S01]  /*5320*/  LEA.HI.X.SX32 R31, R35, R31, 0x1, P6 ;  /* 0x0000001f231f7211 */ /* 0x000fe200030f0eff */
[----:B------:R-:W-:Y:S01]  /*5330*/  @P1 CALL.REL.NOINC `(.L_x_7091) ;  /* 0x0000001000001944 */ /* 0x000fe20003c00000 */
[----:B------:R-:W-:Y:S05]  /*5340*/  BRA `(.L_x_7092) ;  /* 0xffffc5e000007947 */ /* 0x000fea000383ffff */
.L_x_7091:
[----:B------:R-:W-:Y:S05]  /*5350*/  BSYNC B1 ;  /* 0x0000000000017941 */ /* 0x000fea0003800000 */
.L_x_7086:
[C---:B------:R-:W-:Y:S02]  /*5360*/  PRMT R3, R20.reuse, 0x7610, R3 ;  /* 0x0000761014037816 */ /* 0x040fe40000000003 */
[----:B------:R-:W-:Y:S02]  /*5370*/  PRMT R0, R20, 0x7632, R0 ;  /* 0x0000763214007816 */ /* 0x000fe40000000000 */
.L_x_7085:
[----:B------:R-:W-:Y:S05]  /*5380*/  BSYNC B0 ;  /* 0x0000000000007941 */ /* 0x000fea0003800000 */
.L_x_7084:
[----:B------:R-:W-:Y:S01]  /*5390*/  ISETP.GE.U32.AND P0, PT, R33, c[0x0][0x174], PT ;  /* 0x00005d0021007a0c */ /* 0x000fe20003f06070 */
[----:B------:R-:W-:-:S12]  /*53a0*/  BSSY B0, `(.L_x_7093) ;  /* 0x0000345000007945 */ /* 0x000fd80003800000 */
[----:B------:R-:W-:Y:S05]  /*53b0*/  @P0 BRA `(.L_x_7094) ;  /* 0x0000343000000947 */ /* 0x000fea0003800000 */
[----:B------:R-:W-:Y:S01]  /*53c0*/  ISETP.NE.AND P1, PT, RZ, c[0x0][0x1b0], PT ;  /* 0x00006c00ff007a0c */ /* 0x000fe20003f25270 */
[----:B------:R-:W-:-:S12]  /*53d0*/  IMAD.MOV.U32 R35, RZ, RZ, RZ ;  /* 0x000000ffff237224 */ /* 0x000fd800078e00ff */
        /* <DEDUP_REMOVED lines=200> */
.L_x_7095:
        /* <DEDUP_REMOVED lines=209> */
.L_x_7096:
        /* <DEDUP_REMOVED lines=209> */
.L_x_7097:
        /* <DEDUP_REMOVED lines=209> */
.L_x_7098:
[----:B------:R-:W-:-:S04]  /*8790*/  LOP3.LUT R3, R3, 0xfffffffc, RZ, 0xc0, !PT ;  /* 0xfffffffc03037812 */ /* 0x000fc800078ec0ff */
[----:B------:R-:W-:-:S05]  /*87a0*/  IADD3 R18, P1, R18, R3, RZ ;  /* 0x0000000312127210 */ /* 0x000fca0007f3e0ff */
[----:B------:R-:W-:-:S05]  /*87b0*/  IMAD.X R19, RZ, RZ, R19, P1 ;  /* 0x000000ffff137224 */ /* 0x000fca00008e0613 */
[----:B------:R-:W2:Y:S02]  /*87c0*/  LDG.E R18, [R18.64] ;  /* 0x0000002412127981 */ /* 0x000ea4000c1e1900 */
[C---:B--2---:R-:W-:Y:S02]  /*87d0*/  PRMT R3, R18.reuse, 0x7610, R3 ;  /* 0x0000761012037816 */ /* 0x044fe40000000003 */
[----:B------:R-:W-:Y:S02]  /*87e0*/  PRMT R0, R18, 0x7632, R0 ;  /* 0x0000763212007816 */ /* 0x000fe40000000000 */
.L_x_7094:
[----:B------:R-:W-:Y:S05]  /*87f0*/  BSYNC B0 ;  /* 0x0000000000007941 */ /* 0x000fea0003800000 */
.L_x_7093:
[----:B------:R-:W-:Y:S01]  /*8800*/  BSSY B0, `(.L_x_7099) ;  /* 0x0000028000007945 */ /* 0x000fe20003800000 */
[----:B------:R-:W-:Y:S05]  /*8810*/  @P0 BRA `(.L_x_7100) ;  /* 0x0000026000000947 */ /* 0x000fea0003800000 */
[----:B------:R-:W-:Y:S02]  /*8820*/  IADD3 R33, R33, c[0x0][0x17c], RZ ;  /* 0x00005f0021217a10 */ /* 0x000fe40007ffe0ff */
[----:B------:R-:W-:Y:S02]  /*8830*/  PRMT R7, R7, 0x9910, RZ ;  /* 0x0000991007077816 */ /* 0x000fe400000000ff */
[----:B------:R-:W-:Y:S02]  /*8840*/  ISETP.GE.U32.AND P0, PT, R33, c[0x0][0x174], PT ;  /* 0x00005d0021007a0c */ /* 0x000fe40003f06070 */
[----:B------:R-:W-:-:S02]  /*8850*/  PRMT R18, R6, 0x9910, RZ ;  /* 0x0000991006127816 */ /* 0x000fc400000000ff */
[----:B------:R-:W-:-:S03]  /*8860*/  MOV R6, R7 ;  /* 0x0000000700067202 */ /* 0x000fc60000000f00 */
[----:B------:R-:W-:Y:S01]  /*8870*/  IMAD.MOV.U32 R7, RZ, RZ, R18 ;  /* 0x000000ffff077224 */ /* 0x000fe200078e0012 */
[----:B------:R-:W-:-:S04]  /*8880*/  IADD3 R9, P1, R6, R9, RZ ;  /* 0x0000000906097210 */ /* 0x000fc80007f3e0ff */
[C---:B------:R-:W-:Y:S02]  /*8890*/  IADD3 R11, P2, R7.reuse, R11, RZ ;  /* 0x0000000b070b7210 */ /* 0x040fe40007f5e0ff */
[----:B------:R-:W-:Y:S02]  /*88a0*/  LEA.HI.X.SX32 R8, R6, R8, 0x1, P1 ;  /* 0x0000000806087211 */ /* 0x000fe400008f0eff */
[----:B------:R-:W-:Y:S01]  /*88b0*/  LEA.HI.X.SX32 R10, R7, R10, 0x1, P2 ;  /* 0x0000000a070a7211 */ /* 0x000fe200010f0eff */
        /* <DEDUP_REMOVED lines=15> */
[----:B------:R-:W-:-:S11]  /*89b0*/  PRMT R15, R15, 0x9910, RZ ;  /* 0x000099100f0f7816 */ /* 0x000fd600000000ff */
[----:B------:R-:W-:Y:S01]  /*89c0*/  @!P0 PRMT R5, R0, 0x9910, RZ ;  /* 0x0000991000058816 */ /* 0x000fe200000000ff */
[----:B------:R-:W-:Y:S01]  /*89d0*/  IMAD.MOV.U32 R0, RZ, RZ, R14 ;  /* 0x000000ffff007224 */ /* 0x000fe200078e000e */
[----:B------:R-:W-:Y:S02]  /*89e0*/  @!P0 PRMT R4, R3, 0x9910, RZ ;  /* 0x0000991003048816 */ /* 0x000fe400000000ff */
[----:B------:R-:W-:Y:S02]  /*89f0*/  MOV R3, R15 ;  /* 0x0000000f00037202 */ /* 0x000fe40000000f00 */
[----:B------:R-:W-:Y:S02]  /*8a00*/  IADD3 R28, P2, R0, R28, RZ ;  /* 0x0000001c001c7210 */ /* 0x000fe40007f5e0ff */
[----:B------:R-:W-:Y:S02]  /*8a10*/  IADD3 R26, P1, R3, R26, RZ ;  /* 0x0000001a031a7210 */ /* 0x000fe40007f3e0ff */
[----:B------:R-:W-:-:S02]  /*8a20*/  @!P0 IADD3 R30, P3, R4, R30, RZ ;  /* 0x0000001e041e8210 */ /* 0x000fc40007f7e0ff */
[----:B------:R-:W-:Y:S02]  /*8a30*/  @!P0 IADD3 R32, P4, R5, R32, RZ ;  /* 0x0000002005208210 */ /* 0x000fe40007f9e0ff */
[----:B------:R-:W-:Y:S02]  /*8a40*/  LEA.HI.X.SX32 R24, R3, R24, 0x1, P1 ;  /* 0x0000001803187211 */ /* 0x000fe400008f0eff */
[----:B------:R-:W-:Y:S02]  /*8a50*/  LEA.HI.X.SX32 R27, R0, R27, 0x1, P2 ;  /* 0x0000001b001b7211 */ /* 0x000fe400010f0eff */
[----:B------:R-:W-:Y:S02]  /*8a60*/  @!P0 LEA.HI.X.SX32 R29, R4, R29, 0x1, P3 ;  /* 0x0000001d041d8211 */ /* 0x000fe400018f0eff */
[----:B------:R-:W-:Y:S02]  /*8a70*/  @!P0 LEA.HI.X.SX32 R31, R5, R31, 0x1, P4 ;  /* 0x0000001f051f8211 */ /* 0x000fe400020f0eff */
.L_x_7100:
[----:B------:R-:W-:Y:S05]  /*8a80*/  BSYNC B0 ;  /* 0x0000000000007941 */ /* 0x000fea0003800000 */
.L_x_7099:
[----:B------:R-:W-:Y:S02]  /*8a90*/  IADD3 R11, P2, P3, R28, R22, R11 ;  /* 0x000000161c0b7210 */ /* 0x000fe40007b5e00b */
[----:B------:R-:W-:-:S02]  /*8aa0*/  IADD3 R9, P0, P1, R26, R12, R9 ;  /* 0x0000000c1a097210 */ /* 0x000fc4000791e009 */
[----:B------:R-:W-:Y:S02]  /*8ab0*/  IADD3 R32, P4, R11, R32, RZ ;  /* 0x000000200b207210 */ /* 0x000fe40007f9e0ff */
[----:B------:R-:W-:Y:S02]  /*8ac0*/  IADD3 R30, P5, R9, R30, RZ ;  /* 0x0000001e091e7210 */ /* 0x000fe40007fbe0ff */
[----:B------:R-:W-:Y:S02]  /*8ad0*/  IADD3.X R10, R27, R25, R10, P2, P3 ;  /* 0x000000191b0a7210 */ /* 0x000fe400017e640a */
[----:B------:R-:W-:Y:S02]  /*8ae0*/  IADD3.X R8, R24, R13, R8, P0, P1 ;  /* 0x0000000d18087210 */ /* 0x000fe400007e2408 */
[----:B------:R-:W-:-:S03]  /*8af0*/  IADD3.X R33, R10, R31, RZ, P4, !PT ;  /* 0x0000001f0a217210 */ /* 0x000fc600027fe4ff */
[----:B------:R-:W-:Y:S01]  /*8b00*/  IMAD.X R31, R8, 0x1, R29, P5 ;  /* 0x00000001081f7824 */ /* 0x000fe200028e061d */
[----:B------:R-:W-:Y:S05]  /*8b10*/  BRA `(.L_x_7067) ;  /* 0x000014d000007947 */ /* 0x000fea0003800000 */
.L_x_7083:
        /* <DEDUP_REMOVED lines=32> */
.L_x_7104:
[----:B------:R-:W-:Y:S01]  /*8d20*/  IMAD R12, R28, R33, RZ ;  /* 0x000000211c0c7224 */ /* 0x000fe200078e02ff */
[----:B------:R-:W-:-:S04]  /*8d30*/  IADD3 R33, R33, c[0x0][0x17c], RZ ;  /* 0x00005f0021217a10 */ /* 0x000fc80007ffe0ff */
[----:B------:R-:W-:Y:S02]  /*8d40*/  IADD3 R13, R33, c[0x0][0x17c], RZ ;  /* 0x00005f00210d7a10 */ /* 0x000fe40007ffe0ff */
[----:B------:R-:W-:Y:S01]  /*8d50*/  SHF.R.U32.HI R27, RZ, 0x1, R12 ;  /* 0x00000001ff1b7819 */ /* 0x000fe2000001160c */
[C---:B------:R-:W-:Y:S01]  /*8d60*/  IMAD R12, R28.reuse, R33, RZ ;  /* 0x000000211c0c7224 */ /* 0x040fe200078e02ff */
[----:B------:R-:W-:Y:S01]  /*8d70*/  IADD3 R33, R13, c[0x0][0x17c], RZ ;  /* 0x00005f000d217a10 */ /* 0x000fe20007ffe0ff */
[----:B------:R-:W-:Y:S02]  /*8d80*/  IMAD R13, R28, R13, RZ ;  /* 0x0000000d1c0d7224 */ /* 0x000fe400078e02ff */
[----:B------:R-:W-:Y:S01]  /*8d90*/  IMAD.WIDE.U32 R26, R27, 0x4, R18 ;  /* 0x000000041b1a7825 */ /* 0x000fe200078e0012 */
[----:B------:R-:W-:-:S03]  /*8da0*/  SHF.R.U32.HI R21, RZ, 0x1, R12 ;  /* 0x00000001ff157819 */ /* 0x000fc6000001160c */
[----:B------:R-:W-:Y:S01]  /*8db0*/  IMAD R12, R28, R33, RZ ;  /* 0x000000211c0c7224 */ /* 0x000fe200078e02ff */
[----:B------:R-:W-:Y:S01]  /*8dc0*/  SHF.R.U32.HI R13, RZ, 0x1, R13 ;  /* 0x00000001ff0d7819 */ /* 0x000fe2000001160d */
[----:B------:R0:W2:Y:S01]  /*8dd0*/  LDG.E R26, [R26.64] ;  /* 0x000000241a1a7981 */ /* 0x0000a2000c1e1900 */
[----:B------:R-:W-:Y:S02]  /*8de0*/  IMAD.WIDE.U32 R20, R21, 0x4, R18 ;  /* 0x0000000415147825 */ /* 0x000fe400078e0012 */
[----:B------:R-:W-:Y:S02]  /*8df0*/  SHF.R.U32.HI R15, RZ, 0x1, R12 ;  /* 0x00000001ff0f7819 */ /* 0x000fe4000001160c */
[--C-:B------:R-:W-:Y:S01]  /*8e00*/  IMAD.WIDE.U32 R12, R13, 0x4, R18.reuse ;  /* 0x000000040d0c7825 */ /* 0x100fe200078e0012 */
[----:B------:R1:W3:Y:S03]  /*8e10*/  LDG.E R29, [R20.64] ;  /* 0x00000024141d7981 */ /* 0x0002e6000c1e1900 */
[----:B------:R-:W-:-:S02]  /*8e20*/  IMAD.WIDE.U32 R14, R15, 0x4, R18 ;  /* 0x000000040f0e7825 */ /* 0x000fc400078e0012 */
[----:B------:R3:W4:Y:S04]  /*8e30*/  LDG.E R12, [R12.64] ;  /* 0x000000240c0c7981 */ /* 0x000728000c1e1900 */
[----:B------:R5:W4:Y:S01]  /*8e40*/  LDG.E R15, [R14.64] ;  /* 0x000000240e0f7981 */ /* 0x000b22000c1e1900 */
[----:B------:R-:W-:-:S05]  /*8e50*/  IADD3 R33, R33, c[0x0][0x17c], RZ ;  /* 0x00005f0021217a10 */ /* 0x000fca0007ffe0ff */
[----:B0-----:R-:W-:-:S05]  /*8e60*/  IMAD R27, R34, 0x3, R33 ;  /* 0x00000003221b7824 */ /* 0x001fca00078e0221 */
[----:B------:R-:W-:Y:S02]  /*8e70*/  ISETP.GE.U32.AND P0, PT, R27, c[0x0][0x174], PT ;  /* 0x00005d001b007a0c */ /* 0x000fe40003f06070 */
[C---:B--2---:R-:W-:Y:S02]  /*8e80*/  PRMT R35, R26.reuse, 0x9910, RZ ;  /* 0x000099101a237816 */ /* 0x044fe400000000ff */
[----:B-1----:R-:W-:Y:S02]  /*8e90*/  PRMT R20, R26, 0xbb32, RZ ;  /* 0x0000bb321a147816 */ /* 0x002fe400000000ff */
[C---:B------:R-:W-:Y:S02]  /*8ea0*/  IADD3 R24, P1, R35.reuse, R24, RZ ;  /* 0x0000001823187210 */ /* 0x040fe40007f3e0ff */
[----:B------:R-:W-:Y:S02]  /*8eb0*/  IADD3 R25, P2, R20, R25, RZ ;  /* 0x0000001914197210 */ /* 0x000fe40007f5e0ff */
[----:B------:R-:W-:-:S02]  /*8ec0*/  LEA.HI.X.SX32 R8, R35, R8, 0x1, P1 ;  /* 0x0000000823087211 */ /* 0x000fc400008f0eff */
[----:B------:R-:W-:Y:S02]  /*8ed0*/  LEA.HI.X.SX32 R0, R20, R0, 0x1, P2 ;  /* 0x0000000014007211 */ /* 0x000fe400010f0eff */
[C---:B---3--:R-:W-:Y:S02]  /*8ee0*/  PRMT R13, R29.reuse, 0x9910, RZ ;  /* 0x000099101d0d7816 */ /* 0x048fe400000000ff */
[----:B-----5:R-:W-:Y:S02]  /*8ef0*/  PRMT R14, R29, 0xbb32, RZ ;  /* 0x0000bb321d0e7816 */ /* 0x020fe400000000ff */
[C---:B----4-:R-:W-:Y:S02]  /*8f00*/  PRMT R21, R12.reuse, 0x9910, RZ ;  /* 0x000099100c157816 */ /* 0x050fe400000000ff */
[----:B------:R-:W-:Y:S02]  /*8f10*/  PRMT R27, R12, 0xbb32, RZ ;  /* 0x0000bb320c1b7816 */ /* 0x000fe400000000ff */
[----:B------:R-:W-:-:S02]  /*8f20*/  PRMT R35, R15, 0x9910, RZ ;  /* 0x000099100f237816 */ /* 0x000fc400000000ff */
[----:B------:R-:W-:Y:S02]  /*8f30*/  PRMT R20, R15, 0xbb32, RZ ;  /* 0x0000bb320f147816 */ /* 0x000fe400000000ff */
[----:B------:R-:W-:Y:S02]  /*8f40*/  IADD3 R22, P1, R13, R22, RZ ;  /* 0x000000160d167210 */ /* 0x000fe40007f3e0ff */
[----:B------:R-:W-:Y:S02]  /*8f50*/  IADD3 R11, P2, R14, R11, RZ ;  /* 0x0000000b0e0b7210 */ /* 0x000fe40007f5e0ff */
[----:B------:R-:W-:Y:S02]  /*8f60*/  IADD3 R9, P3, R21, R9, RZ ;  /* 0x0000000915097210 */ /* 0x000fe40007f7e0ff */
[----:B------:R-:W-:Y:S02]  /*8f70*/  IADD3 R10, P4, R27, R10, RZ ;  /* 0x0000000a1b0a7210 */ /* 0x000fe40007f9e0ff */
[----:B------:R-:W-:-:S02]  /*8f80*/  IADD3 R30, P5, R35, R30, RZ ;  /* 0x0000001e231e7210 */ /* 0x000fc40007fbe0ff */
[----:B------:R-:W-:Y:S02]  /*8f90*/  IADD3 R32, P6, R20, R32, RZ ;  /* 0x0000002014207210 */ /* 0x000fe40007fde0ff */
[----:B------:R-:W-:Y:S02]  /*8fa0*/  LEA.HI.X.SX32 R3, R13, R3, 0x1, P1 ;  /* 0x000000030d037211 */ /* 0x000fe400008f0eff */
[----:B------:R-:W-:Y:S02]  /*8fb0*/  LEA.HI.X.SX32 R5, R14, R5, 0x1, P2 ;  /* 0x000000050e057211 */ /* 0x000fe400010f0eff */
[----:B------:R-:W-:Y:S02]  /*8fc0*/  LEA.HI.X.SX32 R4, R21, R4, 0x1, P3 ;  /* 0x0000000415047211 */ /* 0x000fe400018f0eff */
[----:B------:R-:W-:Y:S02]  /*8fd0*/  LEA.HI.X.SX32 R6, R27, R6, 0x1, P4 ;  /* 0x000000061b067211 */ /* 0x000fe400020f0eff */
[----:B------:R-:W-:-:S02]  /*8fe0*/  LEA.HI.X.SX32 R7, R35, R7, 0x1, P5 ;  /* 0x0000000723077211 */ /* 0x000fc400028f0eff */
[----:B------:R-:W-:Y:S01]  /*8ff0*/  LEA.HI.X.SX32 R31, R20, R31, 0x1, P6 ;  /* 0x0000001f141f7211 */ /* 0x000fe200030f0eff */
[----:B------:R-:W-:Y:S05]  /*9000*/  @!P0 BRA `(.L_x_7104) ;  /* 0xfffffd1000008947 */ /* 0x000fea000383ffff */
[----:B------:R-:W-:Y:S05]  /*9010*/  BSYNC B1 ;  /* 0x0000000000017941 */ /* 0x000fea0003800000 */
.L_x_7103:
[C---:B------:R-:W-:Y:S02]  /*9020*/  PRMT R20, R26.reuse, 0x7610, R20 ;  /* 0x000076101a147816 */ /* 0x040fe40000000014 */
[----:B------:R-:W-:Y:S02]  /*9030*/  PRMT R21, R26, 0x7632, R21 ;  /* 0x000076321a157816 */ /* 0x000fe40000000015 */
[C---:B------:R-:W-:Y:S02]  /*9040*/  PRMT R26, R29.reuse, 0x7610, R26 ;  /* 0x000076101d1a7816 */ /* 0x040fe4000000001a */
[----:B------:R-:W-:Y:S02]  /*9050*/  PRMT R27, R29, 0x7632, R27 ;  /* 0x000076321d1b7816 */ /* 0x000fe4000000001b */
[----:B------:R-:W-:Y:S02]  /*9060*/  PRMT R14, R15, 0x7610, R14 ;  /* 0x000076100f0e7816 */ /* 0x000fe4000000000e */
[----:B------:R-:W-:-:S02]  /*9070*/  PRMT R34, R12, 0x7610, R34 ;  /* 0x000076100c227816 */ /* 0x000fc40000000022 */
[----:B------:R-:W-:Y:S02]  /*9080*/  PRMT R29, R12, 0x7632, R29 ;  /* 0x000076320c1d7816 */ /* 0x000fe4000000001d */
[----:B------:R-:W-:Y:S02]  /*9090*/  PRMT R15, R15, 0x7632, R15 ;  /* 0x000076320f0f7816 */ /* 0x000fe4000000000f */
.L_x_7102:
[----:B------:R-:W-:Y:S05]  /*90a0*/  BSYNC B0 ;  /* 0x0000000000007941 */ /* 0x000fea0003800000 */
.L_x_7101:
        /* <DEDUP_REMOVED lines=35> */
.L_x_7106:
[----:B------:R-:W-:Y:S05]  /*92e0*/  BSYNC B0 ;  /* 0x0000000000007941 */ /* 0x000fea0003800000 */
.L_x_7105:
[----:B------:R-:W-:Y:S01]  /*92f0*/  BSSY B0, `(.L_x_7107) ;  /* 0x0000022000007945 */ /* 0x000fe20003800000 */
[----:B------:R-:W-:Y:S05]  /*9300*/  @P1 BRA `(.L_x_7108) ;  /* 0x0000020000001947 */ /* 0x000fea0003800000 */
[----:B------:R-:W-:Y:S02]  /*9310*/  IADD3 R33, R33, c[0x0][0x17c], RZ ;  /* 0x00005f0021217a10 */ /* 0x000fe40007ffe0ff */
[----:B------:R-:W-:Y:S02]  /*9320*/  PRMT R13, R20, 0x9910, RZ ;  /* 0x00009910140d7816 */ /* 0x000fe400000000ff */
[----:B------:R-:W-:Y:S02]  /*9330*/  ISETP.GE.U32.AND P0, PT, R33, c[0x0][0x174], PT ;  /* 0x00005d0021007a0c */ /* 0x000fe40003f06070 */
[----:B------:R-:W-:Y:S02]  /*9340*/  PRMT R12, R21, 0x9910, RZ ;  /* 0x00009910150c7816 */ /* 0x000fe400000000ff */
[----:B------:R-:W-:Y:S02]  /*9350*/  IADD3 R24, P1, R13, R24, RZ ;  /* 0x000000180d187210 */ /* 0x000fe40007f3e0ff */
[----:B------:R-:W-:-:S02]  /*9360*/  IADD3 R25, P2, R12, R25, RZ ;  /* 0x000000190c197210 */ /* 0x000fc40007f5e0ff */
[----:B------:R-:W-:Y:S02]  /*9370*/  LEA.HI.X.SX32 R8, R13, R8, 0x1, P1 ;  /* 0x000000080d087211 */ /* 0x000fe400008f0eff */
[----:B------:R-:W-:-:S03]  /*9380*/  LEA.HI.X.SX32 R0, R12, R0, 0x1, P2 ;  /* 0x000000000c007211 */ /* 0x000fc600010f0eff */
        /* <DEDUP_REMOVED lines=18> */
[----:B------:R-:W-:Y:S02]  /*94b0*/  @!P0 PRMT R14, R14, 0x9910, RZ ;  /* 0x000099100e0e8816 */ /* 0x000fe400000000ff */
[----:B------:R-:W-:Y:S02]  /*94c0*/  @!P0 PRMT R15, R15, 0x9910, RZ ;  /* 0x000099100f0f8816 */ /* 0x000fe400000000ff */
[C---:B------:R-:W-:Y:S02]  /*94d0*/  @!P0 IADD3 R30, P3, R14.reuse, R30, RZ ;  /* 0x0000001e0e1e8210 */ /* 0x040fe40007f7e0ff */
[C---:B------:R-:W-:Y:S02]  /*94e0*/  @!P0 IADD3 R32, P4, R15.reuse, R32, RZ ;  /* 0x000000200f208210 */ /* 0x040fe40007f9e0ff */
[----:B------:R-:W-:Y:S02]  /*94f0*/  @!P0 LEA.HI.X.SX32 R7, R14, R7, 0x1, P3 ;  /* 0x000000070e078211 */ /* 0x000fe400018f0eff */
[----:B------:R-:W-:-:S04]  /*9500*/  @!P0 LEA.HI.X.SX32 R31, R15, R31, 0x1, P4 ;  /* 0x0000001f0f1f8211 */ /* 0x000fc800020f0eff */
.L_x_7108:
[----:B------:R-:W-:Y:S05]  /*9510*/  BSYNC B0 ;  /* 0x0000000000007941 */ /* 0x000fea0003800000 */
.L_x_7107:
        /* <DEDUP_REMOVED lines=9> */
.L_x_7082:
        /* <DEDUP_REMOVED lines=36> */
.L_x_7112:
[----:B------:R-:W-:Y:S02]  /*97f0*/  SHF.R.U32.HI R29, RZ, 0x1, R27 ;  /* 0x00000001ff1d7819 */ /* 0x000fe4000001161b */
[----:B------:R-:W-:-:S03]  /*9800*/  IADD3 R27, R27, c[0x0][0x17c], RZ ;  /* 0x00005f001b1b7a10 */ /* 0x000fc60007ffe0ff */
[----:B------:R-:W-:Y:S01]  /*9810*/  IMAD.WIDE.U32 R28, R29, 0x4, R18 ;  /* 0x000000041d1c7825 */ /* 0x000fe200078e0012 */
[----:B------:R-:W-:Y:S02]  /*9820*/  SHF.R.U32.HI R25, RZ, 0x1, R27 ;  /* 0x00000001ff197819 */ /* 0x000fe4000001161b */
[----:B------:R-:W-:-:S03]  /*9830*/  IADD3 R27, R27, c[0x0][0x17c], RZ ;  /* 0x00005f001b1b7a10 */ /* 0x000fc60007ffe0ff */
[----:B------:R0:W2:Y:S01]  /*9840*/  LDG.E R28, [R28.64] ;  /* 0x000000241c1c7981 */ /* 0x0000a2000c1e1900 */
[----:B------:R-:W-:Y:S01]  /*9850*/  SHF.R.U32.HI R13, RZ, 0x1, R27 ;  /* 0x00000001ff0d7819 */ /* 0x000fe2000001161b */
[----:B------:R-:W-:Y:S01]  /*9860*/  IMAD.WIDE.U32 R24, R25, 0x4, R18 ;  /* 0x0000000419187825 */ /* 0x000fe200078e0012 */
[----:B------:R-:W-:-:S04]  /*9870*/  IADD3 R27, R27, c[0x0][0x17c], RZ ;  /* 0x00005f001b1b7a10 */ /* 0x000fc80007ffe0ff */
[----:B------:R-:W-:Y:S01]  /*9880*/  SHF.R.U32.HI R15, RZ, 0x1, R27 ;  /* 0x00000001ff0f7819 */ /* 0x000fe2000001161b */
[--C-:B------:R-:W-:Y:S01]  /*9890*/  IMAD.WIDE.U32 R12, R13, 0x4, R18.reuse ;  /* 0x000000040d0c7825 */ /* 0x100fe200078e0012 */
[----:B------:R-:W3:Y:S03]  /*98a0*/  LDG.E R25, [R24.64] ;  /* 0x0000002418197981 */ /* 0x000ee6000c1e1900 */
[----:B------:R-:W-:Y:S02]  /*98b0*/  IMAD.WIDE.U32 R14, R15, 0x4, R18 ;  /* 0x000000040f0e7825 */ /* 0x000fe400078e0012 */
[----:B------:R3:W4:Y:S04]  /*98c0*/  LDG.E R12, [R12.64] ;  /* 0x000000240c0c7981 */ /* 0x000728000c1e1900 */
[----:B------:R1:W5:Y:S01]  /*98d0*/  LDG.E R31, [R14.64] ;  /* 0x000000240e1f7981 */ /* 0x000362000c1e1900 */
[----:B------:R-:W-:-:S05]  /*98e0*/  IADD3 R27, R27, c[0x0][0x17c], RZ ;  /* 0x00005f001b1b7a10 */ /* 0x000fca0007ffe0ff */
[----:B0-----:R-:W-:-:S05]  /*98f0*/  IMAD R29, R34, 0x3, R27 ;  /* 0x00000003221d7824 */ /* 0x001fca00078e021b */
[----:B------:R-:W-:Y:S02]  /*9900*/  ISETP.GE.U32.AND P0, PT, R29, c[0x0][0x174], PT ;  /* 0x00005d001d007a0c */ /* 0x000fe40003f06070 */
[C---:B--2---:R-:W-:Y:S02]  /*9910*/  PRMT R33, R28.reuse, 0x9910, RZ ;  /* 0x000099101c217816 */ /* 0x044fe400000000ff */
[----:B------:R-:W-:Y:S02]  /*9920*/  PRMT R35, R28, 0xbb32, RZ ;  /* 0x0000bb321c237816 */ /* 0x000fe400000000ff */
[----:B------:R-:W-:Y:S02]  /*9930*/  IADD3 R22, P1, R33, R22, RZ ;  /* 0x0000001621167210 */ /* 0x000fe40007f3e0ff */
[----:B------:R-:W-:Y:S02]  /*9940*/  IADD3 R26, P2, R35, R26, RZ ;  /* 0x0000001a231a7210 */ /* 0x000fe40007f5e0ff */
[----:B------:R-:W-:-:S02]  /*9950*/  LEA.HI.X.SX32 R9, R33, R9, 0x1, P1 ;  /* 0x0000000921097211 */ /* 0x000fc400008f0eff */
[C---:B---3--:R-:W-:Y:S02]  /*9960*/  PRMT R13, R25.reuse, 0x9910, RZ ;  /* 0x00009910190d7816 */ /* 0x048fe400000000ff */
[----:B-1----:R-:W-:Y:S02]  /*9970*/  PRMT R14, R25, 0xbb32, RZ ;  /* 0x0000bb32190e7816 */ /* 0x002fe400000000ff */
[C---:B----4-:R-:W-:Y:S02]  /*9980*/  PRMT R15, R12.reuse, 0x9910, RZ ;  /* 0x000099100c0f7816 */ /* 0x050fe400000000ff */
[----:B------:R-:W-:Y:S02]  /*9990*/  PRMT R24, R12, 0xbb32, RZ ;  /* 0x0000bb320c187816 */ /* 0x000fe400000000ff */
[C---:B-----5:R-:W-:Y:S02]  /*99a0*/  PRMT R29, R31.reuse, 0x9910, RZ ;  /* 0x000099101f1d7816 */ /* 0x060fe400000000ff */
[----:B------:R-:W-:-:S02]  /*99b0*/  PRMT R33, R31, 0xbb32, RZ ;  /* 0x0000bb321f217816 */ /* 0x000fc400000000ff */
[----:B------:R-:W-:Y:S02]  /*99c0*/  LEA.HI.X.SX32 R8, R35, R8, 0x1, P2 ;  /* 0x0000000823087211 */ /* 0x000fe400010f0eff */
        /* <DEDUP_REMOVED lines=14> */
.L_x_7111:
[C---:B------:R-:W-:Y:S02]  /*9ab0*/  PRMT R14, R28.reuse, 0x7610, R14 ;  /* 0x000076101c0e7816 */ /* 0x040fe4000000000e */
[----:B------:R-:W-:Y:S02]  /*9ac0*/  PRMT R15, R28, 0x7632, R15 ;  /* 0x000076321c0f7816 */ /* 0x000fe4000000000f */
[C---:B------:R-:W-:Y:S02]  /*9ad0*/  PRMT R24, R25.reuse, 0x7610, R24 ;  /* 0x0000761019187816 */ /* 0x040fe40000000018 */
[----:B------:R-:W-:Y:S02]  /*9ae0*/  PRMT R25, R25, 0x7632, R25 ;  /* 0x0000763219197816 */ /* 0x000fe40000000019 */
[C---:B------:R-:W-:Y:S02]  /*9af0*/  PRMT R33, R12.reuse, 0x7610, R33 ;  /* 0x000076100c217816 */ /* 0x040fe40000000021 */
[----:B------:R-:W-:-:S02]  /*9b00*/  PRMT R34, R12, 0x7632, R34 ;  /* 0x000076320c227816 */ /* 0x000fc40000000022 */
[C---:B------:R-:W-:Y:S02]  /*9b10*/  PRMT R28, R31.reuse, 0x7610, R28 ;  /* 0x000076101f1c7816 */ /* 0x040fe4000000001c */
[----:B------:R-:W-:Y:S02]  /*9b20*/  PRMT R29, R31, 0x7632, R29 ;  /* 0x000076321f1d7816 */ /* 0x000fe4000000001d */
.L_x_7110:
[----:B------:R-:W-:Y:S05]  /*9b30*/  BSYNC B0 ;  /* 0x0000000000007941 */ /* 0x000fea0003800000 */
.L_x_7109:
        /* <DEDUP_REMOVED lines=31> */
.L_x_7114:
[----:B------:R-:W-:Y:S05]  /*9d30*/  BSYNC B0 ;  /* 0x0000000000007941 */ /* 0x000fea0003800000 */
.L_x_7113:
[----:B------:R-:W-:Y:S01]  /*9d40*/  BSSY B0, `(.L_x_7115) ;  /* 0x0000022000007945 */ /* 0x000fe20003800000 */
[----:B------:R-:W-:Y:S05]  /*9d50*/  @P1 BRA `(.L_x_7116) ;  /* 0x0000020000001947 */ /* 0x000fea0003800000 */
[----:B------:R-:W-:Y:S02]  /*9d60*/  PRMT R12, R14, 0x9910, RZ ;  /* 0x000099100e0c7816 */ /* 0x000fe400000000ff */
[----:B------:R-:W-:Y:S02]  /*9d70*/  IADD3 R14, R27, c[0x0][0x17c], RZ ;  /* 0x00005f001b0e7a10 */ /* 0x000fe40007ffe0ff */
[----:B------:R-:W-:Y:S02]  /*9d80*/  PRMT R13, R15, 0x9910, RZ ;  /* 0x000099100f0d7816 */ /* 0x000fe400000000ff */
[----:B------:R-:W-:Y:S02]  /*9d90*/  ISETP.GE.U32.AND P0, PT, R14, c[0x0][0x174], PT ;  /* 0x00005d000e007a0c */ /* 0x000fe40003f06070 */
[----:B------:R-:W-:Y:S02]  /*9da0*/  IADD3 R22, P1, R12, R22, RZ ;  /* 0x000000160c167210 */ /* 0x000fe40007f3e0ff */
[----:B------:R-:W-:-:S02]  /*9db0*/  IADD3 R26, P2, R13, R26, RZ ;  /* 0x0000001a0d1a7210 */ /* 0x000fc40007f5e0ff */
[----:B------:R-:W-:Y:S02]  /*9dc0*/  LEA.HI.X.SX32 R9, R12, R9, 0x1, P1 ;  /* 0x000000090c097211 */ /* 0x000fe400008f0eff */
[----:B------:R-:W-:-:S05]  /*9dd0*/  LEA.HI.X.SX32 R8, R13, R8, 0x1, P2 ;  /* 0x000000080d087211 */ /* 0x000fca00010f0eff */
        /* <DEDUP_REMOVED lines=24> */
.L_x_7116:
[----:B------:R-:W-:Y:S05]  /*9f60*/  BSYNC B0 ;  /* 0x0000000000007941 */ /* 0x000fea0003800000 */
.L_x_7115:
[----:B------:R-:W-:Y:S02]  /*9f70*/  IADD3 R11, P2, P3, R11, R20, R26 ;  /* 0x000000140b0b7210 */ /* 0x000fe40007b5e01a */
[----:B------:R-:W-:-:S02]  /*9f80*/  IADD3 R21, P0, P1, R10, R21, R22 ;  /* 0x000000150a157210 */ /* 0x000fc4000791e016 */
[----:B------:R-:W-:Y:S02]  /*9f90*/  IADD3 R32, P4, R32, R11, RZ ;  /* 0x0000000b20207210 */ /* 0x000fe40007f9e0ff */
[----:B------:R-:W-:Y:S02]  /*9fa0*/  IADD3.X R4, R4, R3, R8, P2, P3 ;  /* 0x0000000304047210 */ /* 0x000fe400017e6408 */
[----:B------:R-:W-:Y:S02]  /*9fb0*/  IADD3 R30, P5, R30, R21, RZ ;  /* 0x000000151e1e7210 */ /* 0x000fe40007fbe0ff */
[----:B------:R-:W-:Y:S01]  /*9fc0*/  IADD3.X R5, R5, R0, R9, P0, P1 ;  /* 0x0000000005057210 */ /* 0x000fe200007e2409 */
[----:B------:R-:W-:-:S03]  /*9fd0*/  IMAD.X R33, R7, 0x1, R4, P4 ;  /* 0x0000000107217824 */ /* 0x000fc600020e0604 */
[----:B------:R-:W-:Y:S02]  /*9fe0*/  IADD3.X R31, R6, R5, RZ, P5, !PT ;  /* 0x00000005061f7210 */ /* 0x000fe40002ffe4ff */
.L_x_7067:
[----:B------:R-:W-:Y:S05]  /*9ff0*/  BSYNC B6 ;  /* 0x0000000000067941 */ /* 0x000fea0003800000 */
.L_x_7066:
[----:B------:R-:W-:-:S13]  /*a000*/  ISETP.NE.AND P0, PT, RZ, c[0x0][0x18c], PT ;  /* 0x00006300ff007a0c */ /* 0x000fda0003f05270 */
[----:B------:R-:W-:Y:S05]  /*a010*/  @!P0 BRA `(.L_x_7117) ;  /* 0x0000021000008947 */ /* 0x000fea0003800000 */
[----:B------:R-:W-:Y:S01]  /*a020*/  IMAD R3, R23, c[0x0][0x0], R2 ;  /* 0x0000000017037a24 */ /* 0x000fe200078e0202 */
[----:B------:R-:W-:Y:S01]  /*a030*/  MOV R5, R31 ;  /* 0x0000001f00057202 */ /* 0x000fe20000000f00 */
[----:B------:R-:W-:Y:S01]  /*a040*/  IMAD.MOV.U32 R4, RZ, RZ, R30 ;  /* 0x000000ffff047224 */ /* 0x000fe200078e001e */
[----:B------:R-:W-:Y:S01]  /*a050*/  MOV R7, R33 ;  /* 0x0000002100077202 */ /* 0x000fe20000000f00 */
[----:B------:R-:W-:Y:S01]  /*a060*/  IMAD.MOV.U32 R6, RZ, RZ, R32 ;  /* 0x000000ffff067224 */ /* 0x000fe200078e0020 */
[----:B------:R-:W-:Y:S02]  /*a070*/  ULDC UR4, c[0x0][0x4] ;  /* 0x0000010000047ab9 */ /* 0x000fe40000000800 */
[----:B------:R-:W-:Y:S02]  /*a080*/  USHF.R.U32.HI UR4, URZ, 0x1, UR4 ;  /* 0x000000013f047899 */ /* 0x000fe40008011604 */
[----:B------:R0:W-:Y:S04]  /*a090*/  STS.128 [R3.X16+0x10], R4 ;  /* 0x0000100403007388 */ /* 0x0001e8000000cc00 */
[----:B------:R-:W-:-:S13]  /*a0a0*/  ISETP.NE.AND P0, PT, RZ, UR4, PT ;  /* 0x00000004ff007c0c */ /* 0x000fda000bf05270 */
[----:B------:R-:W-:Y:S05]  /*a0b0*/  @!P0 BRA `(.L_x_7117) ;  /* 0x0000017000008947 */ /* 0x000fea0003800000 */
[----:B0-----:R-:W-:-:S05]  /*a0c0*/  IMAD.U32 R0, RZ, RZ, UR4 ;  /* 0x00000004ff007e24 */ /* 0x001fca000f8e00ff */
.L_x_7120:
[----:B0-----:R-:W-:Y:S01]  /*a0d0*/  IADD3 R5, R23, R0, RZ ;  /* 0x0000000017057210 */ /* 0x001fe20007ffe0ff */
[----:B------:R-:W-:Y:S01]  /*a0e0*/  WARPSYNC 0xffffffff ;  /* 0xffffffff00007948 */ /* 0x000fe20003800000 */
[----:B------:R-:W-:Y:S01]  /*a0f0*/  BAR.SYNC.DEFER_BLOCKING 0x0 ;  /* 0x0000000000007b1d */ /* 0x000fe20000010000 */
[----:B------:R-:W-:Y:S02]  /*a100*/  ISETP.GT.AND P1, PT, R0, 0x1, PT ;  /* 0x000000010000780c */ /* 0x000fe40003f24270 */
[----:B------:R-:W-:-:S03]  /*a110*/  ISETP.GE.U32.AND P0, PT, R5, c[0x0][0x4], PT ;  /* 0x0000010005007a0c */ /* 0x000fc60003f06070 */
[----:B------:R-:W-:Y:S01]  /*a120*/  BSSY B0, `(.L_x_7118) ;  /* 0x000000f000007945 */ /* 0x000fe20003800000 */
[----:B------:R-:W-:Y:S02]  /*a130*/  ISETP.GE.U32.OR P0, PT, R23, R0, P0 ;  /* 0x000000001700720c */ /* 0x000fe40000706470 */
[----:B------:R-:W-:-:S11]  /*a140*/  SHF.R.S32.HI R0, RZ, 0x1, R0 ;  /* 0x00000001ff007819 */ /* 0x000fd60000011400 */
[----:B------:R-:W-:Y:S05]  /*a150*/  @P0 BRA `(.L_x_7119) ;  /* 0x000000b000000947 */ /* 0x000fea0003800000 */
[----:B------:R-:W-:-:S06]  /*a160*/  IMAD R4, R5, c[0x0][0x0], R2 ;  /* 0x0000000005047a24 */ /* 0x000fcc00078e0202 */
[----:B------:R-:W0:Y:S02]  /*a170*/  LDS.128 R4, [R4.X16+0x10] ;  /* 0x0000100004047984 */ /* 0x000e24000000cc00 */
[----:B0-----:R-:W-:Y:S02]  /*a180*/  IADD3 R30, P0, R4, R30, RZ ;  /* 0x0000001e041e7210 */ /* 0x001fe40007f1e0ff */
[----:B------:R-:W-:-:S03]  /*a190*/  IADD3 R32, P2, R6, R32, RZ ;  /* 0x0000002006207210 */ /* 0x000fc60007f5e0ff */
[----:B------:R-:W-:Y:S01]  /*a1a0*/  IMAD.X R31, R5, 0x1, R31, P0 ;  /* 0x00000001051f7824 */ /* 0x000fe200000e061f */
[----:B------:R-:W-:Y:S01]  /*a1b0*/  IADD3.X R33, R7, R33, RZ, P2, !PT ;  /* 0x0000002107217210 */ /* 0x000fe200017fe4ff */
[----:B------:R-:W-:Y:S02]  /*a1c0*/  IMAD.MOV.U32 R4, RZ, RZ, R30 ;  /* 0x000000ffff047224 */ /* 0x000fe400078e001e */
[----:B------:R-:W-:Y:S01]  /*a1d0*/  IMAD.MOV.U32 R6, RZ, RZ, R32 ;  /* 0x000000ffff067224 */ /* 0x000fe200078e0020 */
[----:B------:R-:W-:Y:S02]  /*a1e0*/  MOV R5, R31 ;  /* 0x0000001f00057202 */ /* 0x000fe40000000f00 */
[----:B------:R-:W-:-:S05]  /*a1f0*/  MOV R7, R33 ;  /* 0x0000002100077202 */ /* 0x000fca0000000f00 */
[----:B------:R0:W-:Y:S02]  /*a200*/  STS.128 [R3.X16+0x10], R4 ;  /* 0x0000100403007388 */ /* 0x0001e4000000cc00 */
.L_x_7119:
[----:B------:R-:W-:Y:S05]  /*a210*/  BSYNC B0 ;  /* 0x0000000000007941 */ /* 0x000fea0003800000 */
.L_x_7118:
[----:B------:R-:W-:Y:S05]  /*a220*/  @P1 BRA `(.L_x_7120) ;  /* 0xfffffea000001947 */ /* 0x000fea000383ffff */
.L_x_7117:
        /* <DEDUP_REMOVED lines=11> */
[----:B------:R-:W-:-:S04]  /*a2e0*/  LEA.HI R0, R3, c[0x0][0x0], RZ, 0x1 ;  /* 0x0000000003007a11 */ /* 0x000fc800078f08ff */
[----:B------:R0:W-:Y:S01]  /*a2f0*/  STS.128 [R9.X16+0x10], R4 ;  /* 0x0000100409007388 */ /* 0x0001e2000000cc00 */
[----:B------:R-:W-:Y:S01]  /*a300*/  SHF.R.S32.HI R3, RZ, 0x1, R0 ;  /* 0x00000001ff037819 */ /* 0x000fe20000011400 */
[----:B------:R-:W-:-:S03]  /*a310*/  IMAD.MOV.U32 R0, RZ, RZ, 0x20 ;  /* 0x00000020ff007424 */ /* 0x000fc600078e00ff */
[----:B------:R-:W-:-:S13]  /*a320*/  ISETP.GE.AND P0, PT, R3, 0x20, PT ;  /* 0x000000200300780c */ /* 0x000fda0003f06270 */
[----:B------:R-:W-:Y:S05]  /*a330*/  @!P0 BRA `(.L_x_7122) ;  /* 0x0000018000008947 */ /* 0x000fea0003800000 */
[----:B0-----:R-:W-:Y:S02]  /*a340*/  LEA R0, R9, 0x10, 0x4 ;  /* 0x0000001009007811 */ /* 0x001fe400078e20ff */
.L_x_7125:
[----:B0-----:R-:W-:Y:S01]  /*a350*/  IADD3 R4, R2, R3, RZ ;  /* 0x0000000302047210 */ /* 0x001fe20007ffe0ff */
[----:B------:R-:W-:Y:S01]  /*a360*/  WARPSYNC 0xffffffff ;  /* 0xffffffff00007948 */ /* 0x000fe20003800000 */
[----:B------:R-:W-:Y:S02]  /*a370*/  BAR.SYNC.DEFER_BLOCKING 0x0 ;  /* 0x0000000000007b1d */ /* 0x000fe40000010000 */
[----:B------:R-:W-:-:S04]  /*a380*/  ISETP.GE.U32.AND P0, PT, R4, c[0x0][0x0], PT ;  /* 0x0000000004007a0c */ /* 0x000fc80003f06070 */
[----:B------:R-:W-:Y:S01]  /*a390*/  ISETP.GE.U32.OR P0, PT, R2, R3, P0 ;  /* 0x000000030200720c */ /* 0x000fe20000706470 */
[----:B------:R-:W-:-:S12]  /*a3a0*/  BSSY B0, `(.L_x_7123) ;  /* 0x000000d000007945 */ /* 0x000fd80003800000 */
[----:B------:R-:W-:Y:S05]  /*a3b0*/  @P0 BRA `(.L_x_7124) ;  /* 0x000000b000000947 */ /* 0x000fea0003800000 */
[----:B------:R-:W-:-:S06]  /*a3c0*/  IMAD R4, R3, 0x10, R0 ;  /* 0x0000001003047824 */ /* 0x000fcc00078e0200 */
[----:B------:R-:W0:Y:S02]  /*a3d0*/  LDS.128 R4, [R4] ;  /* 0x0000000004047984 */ /* 0x000e240000000c00 */
[----:B0-----:R-:W-:Y:S02]  /*a3e0*/  IADD3 R30, P0, R4, R30, RZ ;  /* 0x0000001e041e7210 */ /* 0x001fe40007f1e0ff */
[----:B------:R-:W-:Y:S02]  /*a3f0*/  IADD3 R32, P1, R6, R32, RZ ;  /* 0x0000002006207210 */ /* 0x000fe40007f3e0ff */
[----:B------:R-:W-:Y:S02]  /*a400*/  IADD3.X R31, R5, R31, RZ, P0, !PT ;  /* 0x0000001f051f7210 */ /* 0x000fe400007fe4ff */
[----:B------:R-:W-:Y:S01]  /*a410*/  MOV R4, R30 ;  /* 0x0000001e00047202 */ /* 0x000fe20000000f00 */
[----:B------:R-:W-:Y:S01]  /*a420*/  IMAD.X R33, R7, 0x1, R33, P1 ;  /* 0x0000000107217824 */ /* 0x000fe200008e0621 */
[----:B------:R-:W-:Y:S01]  /*a430*/  MOV R6, R32 ;  /* 0x0000002000067202 */ /* 0x000fe20000000f00 */
[----:B------:R-:W-:-:S02]  /*a440*/  IMAD.MOV.U32 R5, RZ, RZ, R31 ;  /* 0x000000ffff057224 */ /* 0x000fc400078e001f */
[----:B------:R-:W-:-:S05]  /*a450*/  IMAD.MOV.U32 R7, RZ, RZ, R33 ;  /* 0x000000ffff077224 */ /* 0x000fca00078e0021 */
[----:B------:R0:W-:Y:S02]  /*a460*/  STS.128 [R9.X16+0x10], R4 ;  /* 0x0000100409007388 */ /* 0x0001e4000000cc00 */
.L_x_7124:
[----:B------:R-:W-:Y:S05]  /*a470*/  BSYNC B0 ;  /* 0x0000000000007941 */ /* 0x000fea0003800000 */
.L_x_7123:
[----:B------:R-:W-:-:S04]  /*a480*/  SHF.R.S32.HI R3, RZ, 0x1, R3 ;  /* 0x00000001ff037819 */ /* 0x000fc80000011403 */
[----:B------:R-:W-:-:S13]  /*a490*/  ISETP.GE.AND P0, PT, R3, 0x20, PT ;  /* 0x000000200300780c */ /* 0x000fda0003f06270 */
[----:B------:R-:W-:Y:S05]  /*a4a0*/  @P0 BRA `(.L_x_7125) ;  /* 0xfffffea000000947 */ /* 0x000fea000383ffff */
[----:B------:R-:W-:-:S10]  /*a4b0*/  HFMA2.MMA R0, -RZ, RZ, 0, 1.9073486328125e-06 ;  /* 0x00000020ff007435 */ /* 0x000fd400000001ff */
.L_x_7122:
[----:B0-----:R-:W-:Y:S01]  /*a4c0*/  ISETP.GE.AND P0, PT, R0, 0x2, PT ;  /* 0x000000020000780c */ /* 0x001fe20003f06270 */
[----:B------:R-:W-:Y:S01]  /*a4d0*/  WARPSYNC 0xffffffff ;  /* 0xffffffff00007948 */ /* 0x000fe20003800000 */
[----:B------:R-:W-:Y:S11]  /*a4e0*/  BAR.SYNC.DEFER_BLOCKING 0x0 ;  /* 0x0000000000007b1d */ /* 0x000ff60000010000 */
[----:B------:R-:W-:Y:S05]  /*a4f0*/  @!P0 BRA `(.L_x_7121) ;  /* 0x000000c000008947 */ /* 0x000fea0003800000 */
[----:B------:R-:W-:-:S05]  /*a500*/  IMAD.MOV.U32 R3, RZ, RZ, 0x1 ;  /* 0x00000001ff037424 */ /* 0x000fca00078e00ff */
.L_x_7126:
[----:B------:R-:W0:Y:S04]  /*a510*/  SHFL.DOWN PT, R5, R30, R3, 0x1f ;  /* 0x08001f031e057589 */ /* 0x000e2800000e0000 */
[----:B------:R-:W1:Y:S04]  /*a520*/  SHFL.DOWN PT, R7, R32, R3, 0x1f ;  /* 0x08001f0320077589 */ /* 0x000e6800000e0000 */
[----:B------:R-:W2:Y:S04]  /*a530*/  SHFL.DOWN PT, R4, R31, R3, 0x1f ;  /* 0x08001f031f047589 */ /* 0x000ea800000e0000 */
[----:B------:R3:W4:Y:S02]  /*a540*/  SHFL.DOWN PT, R6, R33, R3, 0x1f ;  /* 0x08001f0321067589 */ /* 0x00072400000e0000 */
[----:B---3--:R-:W-:-:S02]  /*a550*/  SHF.L.U32 R3, R3, 0x1, RZ ;  /* 0x0000000103037819 */ /* 0x008fc400000006ff */
[----:B0-----:R-:W-:Y:S02]  /*a560*/  IADD3 R30, P1, R5, R30, RZ ;  /* 0x0000001e051e7210 */ /* 0x001fe40007f3e0ff */
[----:B------:R-:W-:Y:S02]  /*a570*/  ISETP.GE.AND P0, PT, R3, R0, PT ;  /* 0x000000000300720c */ /* 0x000fe40003f06270 */
[----:B-1----:R-:W-:Y:S01]  /*a580*/  IADD3 R32, P2, R7, R32, RZ ;  /* 0x0000002007207210 */ /* 0x002fe20007f5e0ff */
[----:B--2---:R-:W-:-:S03]  /*a590*/  IMAD.X R31, R4, 0x1, R31, P1 ;  /* 0x00000001041f7824 */ /* 0x004fc600008e061f */
[----:B----4-:R-:W-:-:S07]  /*a5a0*/  IADD3.X R33, R6, R33, RZ, P2, !PT ;  /* 0x0000002106217210 */ /* 0x010fce00017fe4ff */
[----:B------:R-:W-:Y:S05]  /*a5b0*/  @!P0 BRA `(.L_x_7126) ;  /* 0xffffff5000008947 */ /* 0x000fea000383ffff */
.L_x_7121:
        /* <DEDUP_REMOVED lines=202> */
.L_x_7127:
        /* <DEDUP_REMOVED lines=202> */
.L_x_7128:
        /* <DEDUP_REMOVED lines=12> */
.L_x_7134:
        /* <DEDUP_REMOVED lines=9> */
[----:B------:R-:W-:Y:S05]  /*c050*/  CALL.REL.NOINC `($__internal_25_$__cuda_sm20_rem_u64) ;  /* 0x000043a000007944 */ /* 0x000fea0003c00000 */
[----:B------:R-:W-:Y:S05]  /*c060*/  BRA `(.L_x_7133) ;  /* 0x0000013000007947 */ /* 0x000fea0003800000 */
.L_x_7132:
        /* <DEDUP_REMOVED lines=19> */
.L_x_7133:
[----:B------:R-:W-:Y:S05]  /*c1a0*/  BSYNC B1 ;  /* 0x0000000000017941 */ /* 0x000fea0003800000 */
.L_x_7131:
[----:B------:R-:W-:Y:S01]  /*c1b0*/  ISETP.NE.U32.AND P0, PT, R8, RZ, PT ;  /* 0x000000ff0800720c */ /* 0x000fe20003f05070 */
[----:B------:R-:W-:Y:S01]  /*c1c0*/  IMAD.MOV.U32 R22, RZ, RZ, R3 ;  /* 0x000000ffff167224 */ /* 0x000fe200078e0003 */
[----:B------:R-:W-:Y:S02]  /*c1d0*/  MOV R12, R0 ;  /* 0x00000000000c7202 */ /* 0x000fe40000000f00 */
[----:B------:R-:W-:-:S13]  /*c1e0*/  ISETP.NE.AND.EX P0, PT, R9, RZ, PT, P0 ;  /* 0x000000ff0900720c */ /* 0x000fda0003f05300 */
[----:B------:R-:W-:Y:S05]  /*c1f0*/  @P0 BRA `(.L_x_7134) ;  /* 0xfffffdc000000947 */ /* 0x000fea000383ffff */
[----:B------:R-:W-:Y:S05]  /*c200*/  BSYNC B0 ;  /* 0x0000000000007941 */ /* 0x000fea0003800000 */
.L_x_7130:
[----:B------:R-:W-:Y:S01]  /*c210*/  ISETP.NE.U32.AND P2, PT, R3, RZ, PT ;  /* 0x000000ff0300720c */ /* 0x000fe20003f45070 */
[----:B------:R-:W-:-:S12]  /*c220*/  BSSY B0, `(.L_x_7135) ;  /* 0x000001c000007945 */ /* 0x000fd80003800000 */
[----:B------:R-:W-:Y:S05]  /*c230*/  @!P2 BRA `(.L_x_7136) ;  /* 0x000000700000a947 */ /* 0x000fea0003800000 */
[----:B------:R-:W-:Y:S01]  /*c240*/  HFMA2.MMA R10, -RZ, RZ, 0, 4.76837158203125e-07 ;  /* 0x00000008ff0a7435 */ /* 0x000fe200000001ff */
[----:B------:R-:W-:Y:S01]  /*c250*/  IMAD.MOV.U32 R9, RZ, RZ, RZ ;  /* 0x000000ffff097224 */ /* 0x000fe200078e00ff */
[----:B------:R-:W-:-:S04]  /*c260*/  MOV R8, 0xc280 ;  /* 0x0000c28000087802 */ /* 0x000fc80000000f00 */
[----:B------:R-:W-:Y:S05]  /*c270*/  CALL.REL.NOINC `($__internal_24_$__cuda_sm20_div_u64) ;  /* 0x00003d3000007944 */ /* 0x000fea0003c00000 */
[----:B------:R-:W-:Y:S01]  /*c280*/  MOV R12, R10 ;  /* 0x0000000a000c7202 */ /* 0x000fe20000000f00 */
[----:B------:R-:W-:Y:S01]  /*c290*/  IMAD.MOV.U32 R13, RZ, RZ, R11 ;  /* 0x000000ffff0d7224 */ /* 0x000fe200078e000b */
[----:B------:R-:W-:Y:S05]  /*c2a0*/  BRA `(.L_x_7137) ;  /* 0x0000013000007947 */ /* 0x000fea0003800000 */
.L_x_7136:
[----:B------:R-:W0:Y:S01]  /*c2b0*/  I2F.U32.RP R10, R0 ;  /* 0x00000000000a7306 */ /* 0x000e220000209000 */
[----:B------:R-:W-:Y:S01]  /*c2c0*/  ISETP.NE.U32.AND P3, PT, R0, RZ, PT ;  /* 0x000000ff0000720c */ /* 0x000fe20003f65070 */
[----:B------:R-:W-:-:S06]  /*c2d0*/  HFMA2.MMA R13, -RZ, RZ, 0, 0 ;  /* 0x00000000ff0d7435 */ /* 0x000fcc00000001ff */
[----:B0-----:R-:W0:Y:S02]  /*c2e0*/  MUFU.RCP R10, R10 ;  /* 0x0000000a000a7308 */ /* 0x001e240000001000 */
[----:B0-----:R-:W-:-:S06]  /*c2f0*/  IADD3 R8, R10, 0xffffffe, RZ ;  /* 0x0ffffffe0a087810 */ /* 0x001fcc0007ffe0ff */
        /* <DEDUP_REMOVED lines=14> */
.L_x_7137:
[----:B------:R-:W-:Y:S05]  /*c3e0*/  BSYNC B0 ;  /* 0x0000000000007941 */ /* 0x000fea0003800000 */
.L_x_7135:
[----:B------:R-:W-:Y:S01]  /*c3f0*/  BSSY B0, `(.L_x_7138) ;  /* 0x000001c000007945 */ /* 0x000fe20003800000 */
[----:B------:R-:W-:Y:S05]  /*c400*/  @!P2 BRA `(.L_x_7139) ;  /* 0x000000700000a947 */ /* 0x000fea0003800000 */
[----:B------:R-:W-:Y:S01]  /*c410*/  IMAD.MOV.U32 R10, RZ, RZ, 0x2 ;  /* 0x00000002ff0a7424 */ /* 0x000fe200078e00ff */
[----:B------:R-:W-:Y:S02]  /*c420*/  MOV R9, RZ ;  /* 0x000000ff00097202 */ /* 0x000fe40000000f00 */
[----:B------:R-:W-:Y:S02]  /*c430*/  MOV R8, 0xc450 ;  /* 0x0000c45000087802 */ /* 0x000fe40000000f00 */
[----:B------:R-:W-:Y:S05]  /*c440*/  CALL.REL.NOINC `($__internal_24_$__cuda_sm20_div_u64) ;  /* 0x00003b6000007944 */ /* 0x000fea0003c00000 */
[----:B------:R-:W-:Y:S01]  /*c450*/  IMAD.MOV.U32 R8, RZ, RZ, R10 ;  /* 0x000000ffff087224 */ /* 0x000fe200078e000a */
[----:B------:R-:W-:Y:S01]  /*c460*/  MOV R9, R11 ;  /* 0x0000000b00097202 */ /* 0x000fe20000000f00 */
[----:B------:R-:W-:Y:S05]  /*c470*/  BRA `(.L_x_7140) ;  /* 0x0000013000007947 */ /* 0x000fea0003800000 */
.L_x_7139:
        /* <DEDUP_REMOVED lines=19> */
.L_x_7140:
[----:B------:R-:W-:Y:S05]  /*c5b0*/  BSYNC B0 ;  /* 0x0000000000007941 */ /* 0x000fea0003800000 */
.L_x_7138:
        /* <DEDUP_REMOVED lines=10> */
[----:B------:R-:W-:Y:S05]  /*c660*/  CALL.REL.NOINC `($__internal_24_$__cuda_sm20_div_u64) ;  /* 0x0000394000007944 */ /* 0x000fea0003c00000 */
[----:B------:R-:W-:Y:S01]  /*c670*/  MOV R8, R10 ;  /* 0x0000000a00087202 */ /* 0x000fe20000000f00 */
[----:B------:R-:W-:Y:S01]  /*c680*/  IMAD.MOV.U32 R9, RZ, RZ, R11 ;  /* 0x000000ffff097224 */ /* 0x000fe200078e000b */
[----:B------:R-:W-:Y:S05]  /*c690*/  BRA `(.L_x_7143) ;  /* 0x0000014000007947 */ /* 0x000fea0003800000 */
.L_x_7142:
        /* <DEDUP_REMOVED lines=20> */
.L_x_7143:
[----:B------:R-:W-:Y:S05]  /*c7e0*/  BSYNC B0 ;  /* 0x0000000000007941 */ /* 0x000fea0003800000 */
.L_x_7141:
[----:B------:R-:W-:-:S04]  /*c7f0*/  IADD3 R8, P0, R8, c[0x0][0x558], RZ ;  /* 0x0001560008087a10 */ /* 0x000fc80007f1e0ff */
[----:B------:R-:W-:-:S04]  /*c800*/  IADD3.X R9, R9, c[0x0][0x55c], RZ, P0, !PT ;  /* 0x0001570009097a10 */ /* 0x000fc800007fe4ff */
[----:B------:R-:W-:Y:S02]  /*c810*/  MOV R0, R9 ;  /* 0x0000000900007202 */ /* 0x000fe40000000f00 */
.L_x_7129:
[----:B------:R-:W-:-:S13]  /*c820*/  ISETP.NE.AND P0, PT, RZ, c[0x0][0x190], PT ;  /* 0x00006400ff007a0c */ /* 0x000fda0003f05270 */
[----:B------:R-:W-:Y:S05]  /*c830*/  @!P0 BRA `(.L_x_7144) ;  /* 0x00002eb000008947 */ /* 0x000fea0003800000 */
[----:B------:R-:W0:Y:S01]  /*c840*/  S2R R6, SR_CTAID.X ;  /* 0x0000000000067919 */ /* 0x000e220000002500 */
[----:B------:R-:W-:Y:S01]  /*c850*/  ISETP.NE.AND P0, PT, RZ, c[0x0][0x344], PT ;  /* 0x0000d100ff007a0c */ /* 0x000fe20003f05270 */
        /* <DEDUP_REMOVED lines=204> */
.L_x_7145:
        /* <DEDUP_REMOVED lines=202> */
.L_x_7146:
        /* <DEDUP_REMOVED lines=11> */
.L_x_7148:
[----:B------:R-:W-:Y:S05]  /*e270*/  BSYNC B0 ;  /* 0x0000000000007941 */ /* 0x000fea0003800000 */
.L_x_7147:
[----:B------:R-:W-:Y:S01]  /*e280*/  PRMT R3, R3, 0x9910, RZ ;  /* 0x0000991003037816 */ /* 0x000fe200000000ff */
[----:B------:R-:W-:Y:S01]  /*e290*/  BSSY B0, `(.L_x_7149) ;  /* 0x000000c000007945 */ /* 0x000fe20003800000 */
[----:B------:R-:W-:Y:S02]  /*e2a0*/  LOP3.LUT P0, RZ, R2, R23, RZ, 0xfc, !PT ;  /* 0x0000001702ff7212 */ /* 0x000fe4000780fcff */
[----:B------:R-:W-:-:S13]  /*e2b0*/  ISETP.NE.AND P1, PT, R3, RZ, PT ;  /* 0x000000ff0300720c */ /* 0x000fda0003f25270 */
[----:B------:R-:W-:Y:S05]  /*e2c0*/  @!P1 BRA `(.L_x_7150) ;  /* 0x0000008000009947 */ /* 0x000fea0003800000 */
[----:B------:R-:W0:Y:S01]  /*e2d0*/  S2R R5, SR_CTAID.Y ;  /* 0x0000000000057919 */ /* 0x000e220000002600 */
[----:B------:R-:W-:Y:S01]  /*e2e0*/  ISETP.NE.AND P2, PT, RZ, c[0x0][0x188], PT ;  /* 0x00006200ff007a0c */ /* 0x000fe20003f45270 */
[----:B------:R-:W-:Y:S01]  /*e2f0*/  HFMA2.MMA R4, -RZ, RZ, 0, 9.5367431640625e-07 ;  /* 0x00000010ff047435 */ /* 0x000fe200000001ff */
[----:B0-----:R-:W-:-:S11]  /*e300*/  IMAD R5, R6, c[0x0][0x10], R5 ;  /* 0x0000040006057a24 */ /* 0x001fd600078e0205 */
[----:B------:R-:W-:-:S04]  /*e310*/  @!P2 IMAD R5, R5, c[0x0][0x0], R2 ;  /* 0x000000000505aa24 */ /* 0x000fc800078e0202 */
[----:B------:R-:W-:-:S05]  /*e320*/  IMAD.WIDE.U32 R4, R5, R4, c[0x0][0x560] ;  /* 0x0001580005047625 */ /* 0x000fca00078e0004 */
[----:B------:R0:W-:Y:S04]  /*e330*/  STG.E.64 [R4.64], R30 ;  /* 0x0000001e04007986 */ /* 0x0001e8000c101b24 */
[----:B------:R0:W-:Y:S02]  /*e340*/  STG.E.64 [R4.64+0x8], R32 ;  /* 0x0000082004007986 */ /* 0x0001e4000c101b24 */
.L_x_7150:
[----:B------:R-:W-:Y:S05]  /*e350*/  BSYNC B0 ;  /* 0x0000000000007941 */ /* 0x000fea0003800000 */
.L_x_7149:
        /* <DEDUP_REMOVED lines=31> */
.L_x_7152:
[----:B------:R-:W-:Y:S05]  /*e550*/  BSYNC B0 ;  /* 0x0000000000007941 */ /* 0x000fea0003800000 */
.L_x_7151:
[----:B------:R-:W-:Y:S01]  /*e560*/  BAR.SYNC.DEFER_BLOCKING 0x0 ;  /* 0x0000000000007b1d */ /* 0x000fe20000010000 */
[----:B------:R-:W-:-:S05]  /*e570*/  IADD3 R14, P2, R16, c[0x0][0x548], RZ ;  /* 0x00015200100e7a10 */ /* 0x000fca0007f5e0ff */
[----:B------:R-:W-:Y:S01]  /*e580*/  IMAD.X R15, RZ, RZ, c[0x0][0x54c], P2 ;  /* 0x00015300ff0f7624 */ /* 0x000fe200010e06ff */
        /* <DEDUP_REMOVED lines=18> */
[----:B------:R-:W-:Y:S02]  /*e6b0*/  IMAD.MOV.U32 R3, RZ, RZ, c[0x0][0x16c] ;  /* 0x00005b00ff037624 */ /* 0x000fe400078e00ff */
[----:B------:R-:W-:-:S13]  /*e6c0*/  ISETP.GE.U32.AND P0, PT, R7, c[0x0][0x184], PT ;  /* 0x0000610007007a0c */ /* 0x000fda0003f06070 */
[----:B------:R-:W-:Y:S05]  /*e6d0*/  @P0 BRA `(.L_x_7156) ;  /* 0x000000f000000947 */ /* 0x000fea0003800000 */
[----:B------:R-:W-:Y:S01]  /*e6e0*/  MOV R22, c[0x0][0x168] ;  /* 0x00005a0000167a02 */ /* 0x000fe20000000f00 */
[----:B------:R-:W-:Y:S02]  /*e6f0*/  IMAD.MOV.U32 R3, RZ, RZ, c[0x0][0x16c] ;  /* 0x00005b00ff037624 */ /* 0x000fe400078e00ff */
.L_x_7157:
[----:B------:R-:W-:Y:S01]  /*e700*/  HFMA2.MMA R11, -RZ, RZ, 0, 9.5367431640625e-07 ;  /* 0x00000010ff0b7435 */ /* 0x000fe200000001ff */
[----:B------:R-:W-:-:S09]  /*e710*/  IMAD R10, R6, c[0x0][0x10], R7 ;  /* 0x00000400060a7a24 */ /* 0x000fd200078e0207 */
[----:B------:R-:W-:-:S05]  /*e720*/  IMAD.WIDE.U32 R10, R10, R11, c[0x0][0x560] ;  /* 0x000158000a0a7625 */ /* 0x000fca00078e000b */
[----:B------:R-:W2:Y:S04]  /*e730*/  LDG.E.64 R20, [R10.64+0x8] ;  /* 0x000008240a147981 */ /* 0x000ea8000c1e1b00 */
[----:B------:R-:W3:Y:S01]  /*e740*/  LDG.E.64 R4, [R10.64] ;  /* 0x000000240a047981 */ /* 0x000ee2000c1e1b00 */
[----:B------:R-:W-:-:S04]  /*e750*/  IMAD.MOV.U32 R24, RZ, RZ, c[0x0][0x0] ;  /* 0x00000000ff187624 */ /* 0x000fc800078e00ff */
[----:B------:R-:W-:-:S05]  /*e760*/  IMAD R7, R24, c[0x0][0x4], R7 ;  /* 0x0000010018077a24 */ /* 0x000fca00078e0207 */
[----:B------:R-:W-:Y:S02]  /*e770*/  ISETP.GE.U32.AND P0, PT, R7, c[0x0][0x184], PT ;  /* 0x0000610007007a0c */ /* 0x000fe40003f06070 */
[----:B--2---:R-:W-:Y:S02]  /*e780*/  IADD3 R22, P3, R20, R22, RZ ;  /* 0x0000001614167210 */ /* 0x004fe40007f7e0ff */
[----:B---3--:R-:W-:-:S03]  /*e790*/  IADD3 R18, P2, R4, R18, RZ ;  /* 0x0000001204127210 */ /* 0x008fc60007f5e0ff */
[----:B------:R-:W-:Y:S01]  /*e7a0*/  IMAD.X R3, R21, 0x1, R3, P3 ;  /* 0x0000000115037824 */ /* 0x000fe200018e0603 */
[----:B------:R-:W-:-:S05]  /*e7b0*/  IADD3.X R19, R5, R19, RZ, P2, !PT ;  /* 0x0000001305137210 */ /* 0x000fca00017fe4ff */
[----:B------:R-:W-:Y:S05]  /*e7c0*/  @!P0 BRA `(.L_x_7157) ;  /* 0xffffff3000008947 */ /* 0x000fea000383ffff */
.L_x_7156:
[----:B------:R-:W-:Y:S05]  /*e7d0*/  BSYNC B1 ;  /* 0x0000000000017941 */ /* 0x000fea0003800000 */
.L_x_7155:
[----:B------:R-:W-:Y:S05]  /*e7e0*/  BRA `(.L_x_7158) ;  /* 0x0000014000007947 */ /* 0x000fea0003800000 */
.L_x_7154:
[----:B------:R-:W-:Y:S01]  /*e7f0*/  ISETP.GE.U32.AND P0, PT, R23, c[0x0][0x184], PT ;  /* 0x0000610017007a0c */ /* 0x000fe20003f06070 */
[----:B------:R-:W-:Y:S01]  /*e800*/  IMAD.MOV.U32 R3, RZ, RZ, c[0x0][0x16c] ;  /* 0x00005b00ff037624 */ /* 0x000fe200078e00ff */
[----:B------:R-:W-:-:S11]  /*e810*/  MOV R22, c[0x0][0x168] ;  /* 0x00005a0000167a02 */ /* 0x000fd60000000f00 */
[----:B------:R-:W-:Y:S05]  /*e820*/  @P0 BRA `(.L_x_7158) ;  /* 0x0000010000000947 */ /* 0x000fea0003800000 */
[----:B------:R-:W-:Y:S01]  /*e830*/  MOV R22, c[0x0][0x168] ;  /* 0x00005a0000167a02 */ /* 0x000fe20000000f00 */
[----:B------:R-:W-:Y:S01]  /*e840*/  IMAD.MOV.U32 R3, RZ, RZ, c[0x0][0x16c] ;  /* 0x00005b00ff037624 */ /* 0x000fe200078e00ff */
[----:B------:R-:W-:-:S05]  /*e850*/  MOV R7, R23 ;  /* 0x0000001700077202 */ /* 0x000fca0000000f00 */
.L_x_7159:
[----:B------:R-:W-:Y:S02]  /*e860*/  IMAD R5, R6, c[0x0][0x10], R7 ;  /* 0x0000040006057a24 */ /* 0x000fe400078e0207 */
[----:B------:R-:W-:Y:S02]  /*e870*/  IMAD.MOV.U32 R4, RZ, RZ, 0x10 ;  /* 0x00000010ff047424 */ /* 0x000fe400078e00ff */
[----:B------:R-:W-:-:S04]  /*e880*/  IMAD R5, R5, c[0x0][0x0], R2 ;  /* 0x0000000005057a24 */ /* 0x000fc800078e0202 */
[----:B------:R-:W-:-:S05]  /*e890*/  IMAD.WIDE.U32 R4, R5, R4, c[0x0][0x560] ;  /* 0x0001580005047625 */ /* 0x000fca00078e0004 */
[----:B------:R-:W2:Y:S04]  /*e8a0*/  LDG.E.64 R20, [R4.64+0x8] ;  /* 0x0000082404147981 */ /* 0x000ea8000c1e1b00 */
[----:B------:R-:W3:Y:S01]  /*e8b0*/  LDG.E.64 R10, [R4.64] ;  /* 0x00000024040a7981 */ /* 0x000ee2000c1e1b00 */
[----:B------:R-:W-:-:S04]  /*e8c0*/  IADD3 R7, R7, c[0x0][0x4], RZ ;  /* 0x0000010007077a10 */ /* 0x000fc80007ffe0ff */
[----:B------:R-:W-:Y:S02]  /*e8d0*/  ISETP.GE.U32.AND P0, PT, R7, c[0x0][0x184], PT ;  /* 0x0000610007007a0c */ /* 0x000fe40003f06070 */
[----:B--2---:R-:W-:Y:S02]  /*e8e0*/  IADD3 R22, P3, R20, R22, RZ ;  /* 0x0000001614167210 */ /* 0x004fe40007f7e0ff */
[----:B---3--:R-:W-:-:S03]  /*e8f0*/  IADD3 R18, P2, R10, R18, RZ ;  /* 0x000000120a127210 */ /* 0x008fc60007f5e0ff */
[----:B------:R-:W-:Y:S01]  /*e900*/  IMAD.X R3, R21, 0x1, R3, P3 ;  /* 0x0000000115037824 */ /* 0x000fe200018e0603 */
[----:B------:R-:W-:-:S05]  /*e910*/  IADD3.X R19, R11, R19, RZ, P2, !PT ;  /* 0x000000130b137210 */ /* 0x000fca00017fe4ff */
[----:B------:R-:W-:Y:S05]  /*e920*/  @!P0 BRA `(.L_x_7159) ;  /* 0xffffff3000008947 */ /* 0x000fea000383ffff */
.L_x_7158:
[----:B------:R-:W-:Y:S05]  /*e930*/  BSYNC B0 ;  /* 0x0000000000007941 */ /* 0x000fea0003800000 */
.L_x_7153:
[----:B------:R-:W-:Y:S01]  /*e940*/  IMAD R11, R23, c[0x0][0x0], R2 ;  /* 0x00000000170b7a24 */ /* 0x000fe200078e0202 */
[----:B------:R-:W-:Y:S01]  /*e950*/  MOV R4, R18 ;  /* 0x0000001200047202 */ /* 0x000fe20000000f00 */
[----:B------:R-:W-:Y:S01]  /*e960*/  IMAD.MOV.U32 R5, RZ, RZ, R19 ;  /* 0x000000ffff057224 */ /* 0x000fe200078e0013 */
[----:B------:R-:W-:Y:S01]  /*e970*/  MOV R6, R22 ;  /* 0x0000001600067202 */ /* 0x000fe20000000f00 */
[----:B------:R-:W-:Y:S01]  /*e980*/  IMAD.MOV.U32 R7, RZ, RZ, R3 ;  /* 0x000000ffff077224 */ /* 0x000fe200078e0003 */
[----:B------:R-:W-:Y:S01]  /*e990*/  ULDC UR4, c[0x0][0x4] ;  /* 0x0000010000047ab9 */ /* 0x000fe20000000800 */
[----:B------:R-:W-:Y:S01]  /*e9a0*/  LEA R10, R11, 0x10, 0x4 ;  /* 0x000000100b0a7811 */ /* 0x000fe200078e20ff */
[----:B------:R-:W-:Y:S02]  /*e9b0*/  USHF.R.U32.HI UR4, URZ, 0x1, UR4 ;  /* 0x000000013f047899 */ /* 0x000fe40008011604 */
[----:B------:R0:W-:Y:S04]  /*e9c0*/  STS.128 [R11.X16+0x10], R4 ;  /* 0x000010040b007388 */ /* 0x0001e8000000cc00 */
[----:B------:R-:W-:-:S13]  /*e9d0*/  ISETP.NE.AND P0, PT, RZ, UR4, PT ;  /* 0x00000004ff007c0c */ /* 0x000fda000bf05270 */
[----:B------:R-:W-:Y:S05]  /*e9e0*/  @!P0 BRA `(.L_x_7160) ;  /* 0x0000017000008947 */ /* 0x000fea0003800000 */
[----:B0-----:R-:W-:-:S05]  /*e9f0*/  MOV R4, UR4 ;  /* 0x0000000400047c02 */ /* 0x001fca0008000f00 */
.L_x_7163:
[--C-:B------:R-:W-:Y:S01]  /*ea00*/  IMAD.IADD R5, R23, 0x1, R4.reuse ;  /* 0x0000000117057824 */ /* 0x100fe200078e0204 */
[----:B------:R-:W-:Y:S01]  /*ea10*/  BAR.SYNC.DEFER_BLOCKING 0x0 ;  /* 0x0000000000007b1d */ /* 0x000fe20000010000 */
[----:B------:R-:W-:Y:S02]  /*ea20*/  ISETP.GT.AND P2, PT, R4, 0x1, PT ;  /* 0x000000010400780c */ /* 0x000fe40003f44270 */
[----:B------:R-:W-:Y:S02]  /*ea30*/  SHF.R.S32.HI R20, RZ, 0x1, R4 ;  /* 0x00000001ff147819 */ /* 0x000fe40000011404 */
[----:B------:R-:W-:Y:S01]  /*ea40*/  ISETP.GE.U32.AND P0, PT, R5, c[0x0][0x4], PT ;  /* 0x0000010005007a0c */ /* 0x000fe20003f06070 */
[----:B------:R-:W-:Y:S03]  /*ea50*/  BSSY B0, `(.L_x_7161) ;  /* 0x000000e000007945 */ /* 0x000fe60003800000 */
[----:B------:R-:W-:-:S13]  /*ea60*/  ISETP.GE.U32.OR P0, PT, R23, R4, P0 ;  /* 0x000000041700720c */ /* 0x000fda0000706470 */
[----:B------:R-:W-:Y:S05]  /*ea70*/  @P0 BRA `(.L_x_7162) ;  /* 0x000000b000000947 */ /* 0x000fea0003800000 */
[----:B------:R-:W-:-:S06]  /*ea80*/  IMAD R4, R5, c[0x0][0x0], R2 ;  /* 0x0000000005047a24 */ /* 0x000fcc00078e0202 */
[----:B------:R-:W0:Y:S02]  /*ea90*/  LDS.128 R4, [R4.X16+0x10] ;  /* 0x0000100004047984 */ /* 0x000e24000000cc00 */
        /* <DEDUP_REMOVED lines=9> */
.L_x_7162:
[----:B------:R-:W-:Y:S05]  /*eb30*/  BSYNC B0 ;  /* 0x0000000000007941 */ /* 0x000fea0003800000 */
.L_x_7161:
[----:B0-----:R-:W-:Y:S01]  /*eb40*/  MOV R4, R20 ;  /* 0x0000001400047202 */ /* 0x001fe20000000f00 */
[----:B------:R-:W-:Y:S05]  /*eb50*/  @P2 BRA `(.L_x_7163) ;  /* 0xfffffea000002947 */ /* 0x000fea000383ffff */
.L_x_7160:
[----:B0-----:R-:W-:-:S13]  /*eb60*/  ISETP.NE.AND P0, PT, RZ, c[0x0][0x188], PT ;  /* 0x00006200ff007a0c */ /* 0x001fda0003f05270 */
[----:B------:R-:W-:Y:S05]  /*eb70*/  @!P0 BRA `(.L_x_7164) ;  /* 0x0000031000008947 */ /* 0x000fea0003800000 */
[----:B------:R-:W-:Y:S01]  /*eb80*/  IMAD.MOV.U32 R5, RZ, RZ, c[0x0][0x0] ;  /* 0x00000000ff057624 */ /* 0x000fe200078e00ff */
[----:B------:R-:W-:-:S04]  /*eb90*/  MOV R4, c[0x0][0x0] ;  /* 0x0000000000047a02 */ /* 0x000fc80000000f00 */
[----:B------:R-:W-:-:S13]  /*eba0*/  ISETP.GT.AND P0, PT, R5, 0x20, PT ;  /* 0x000000200500780c */ /* 0x000fda0003f04270 */
[----:B------:R-:W-:Y:S05]  /*ebb0*/  @!P0 BRA `(.L_x_7165) ;  /* 0x000001e000008947 */ /* 0x000fea0003800000 */
        /* <DEDUP_REMOVED lines=8> */
[----:B0-----:R-:W-:Y:S05]  /*ec40*/  @!P0 BRA `(.L_x_7165) ;  /* 0x0000015000008947 */ /* 0x001fea0003800000 */
.L_x_7168:
[----:B------:R-:W-:Y:S01]  /*ec50*/  IMAD.IADD R4, R2, 0x1, R25 ;  /* 0x0000000102047824 */ /* 0x000fe200078e0219 */
[----:B------:R-:W-:Y:S04]  /*ec60*/  BAR.SYNC.DEFER_BLOCKING 0x0 ;  /* 0x0000000000007b1d */ /* 0x000fe80000010000 */
[----:B------:R-:W-:Y:S02]  /*ec70*/  ISETP.GE.U32.AND P0, PT, R4, c[0x0][0x0], PT ;  /* 0x0000000004007a0c */ /* 0x000fe40003f06070 */
[----:B------:R-:W-:Y:S02]  /*ec80*/  BSSY B0, `(.L_x_7166) ;  /* 0x000000d000007945 */ /* 0x000fe40003800000 */
[----:B------:R-:W-:-:S13]  /*ec90*/  ISETP.GE.U32.OR P0, PT, R2, R25, P0 ;  /* 0x000000190200720c */ /* 0x000fda0000706470 */
[----:B0-----:R-:W-:Y:S05]  /*eca0*/  @P0 BRA `(.L_x_7167) ;  /* 0x000000a000000947 */ /* 0x001fea0003800000 */
[----:B------:R-:W-:-:S06]  /*ecb0*/  LEA R4, R25, R10, 0x4 ;  /* 0x0000000a19047211 */ /* 0x000fcc00078e20ff */
[----:B------:R-:W0:Y:S02]  /*ecc0*/  LDS.128 R4, [R4] ;  /* 0x0000000004047984 */ /* 0x000e240000000c00 */
[----:B0-----:R-:W-:Y:S02]  /*ecd0*/  IADD3 R18, P0, R4, R18, RZ ;  /* 0x0000001204127210 */ /* 0x001fe40007f1e0ff */
[----:B------:R-:W-:-:S03]  /*ece0*/  IADD3 R22, P2, R6, R22, RZ ;  /* 0x0000001606167210 */ /* 0x000fc60007f5e0ff */
[----:B------:R-:W-:Y:S01]  /*ecf0*/  IMAD.X R19, R5, 0x1, R19, P0 ;  /* 0x0000000105137824 */ /* 0x000fe200000e0613 */
[----:B------:R-:W-:Y:S01]  /*ed00*/  IADD3.X R3, R7, R3, RZ, P2, !PT ;  /* 0x0000000307037210 */ /* 0x000fe200017fe4ff */
[----:B------:R-:W-:-:S03]  /*ed10*/  IMAD.MOV.U32 R20, RZ, RZ, R18 ;  /* 0x000000ffff147224 */ /* 0x000fc600078e0012 */
[----:B------:R-:W-:Y:S01]  /*ed20*/  MOV R21, R19 ;  /* 0x0000001300157202 */ /* 0x000fe20000000f00 */
[----:B------:R-:W-:-:S05]  /*ed30*/  IMAD.MOV.U32 R23, RZ, RZ, R3 ;  /* 0x000000ffff177224 */ /* 0x000fca00078e0003 */
[----:B------:R0:W-:Y:S02]  /*ed40*/  STS.128 [R11.X16+0x10], R20 ;  /* 0x000010140b007388 */ /* 0x0001e4000000cc00 */
.L_x_7167:
[----:B------:R-:W-:Y:S05]  /*ed50*/  BSYNC B0 ;  /* 0x0000000000007941 */ /* 0x000fea0003800000 */
.L_x_7166:
[----:B------:R-:W-:-:S04]  /*ed60*/  SHF.R.S32.HI R25, RZ, 0x1, R25 ;  /* 0x00000001ff197819 */ /* 0x000fc80000011419 */
[----:B------:R-:W-:-:S13]  /*ed70*/  ISETP.GE.AND P0, PT, R25, 0x20, PT ;  /* 0x000000201900780c */ /* 0x000fda0003f06270 */
[----:B------:R-:W-:Y:S05]  /*ed80*/  @P0 BRA `(.L_x_7168) ;  /* 0xfffffec000000947 */ /* 0x000fea000383ffff */
[----:B------:R-:W-:-:S09]  /*ed90*/  HFMA2.MMA R4, -RZ, RZ, 0, 1.9073486328125e-06 ;  /* 0x00000020ff047435 */ /* 0x000fd200000001ff */
.L_x_7165:
[----:B------:R-:W-:Y:S01]  /*eda0*/  BAR.SYNC.DEFER_BLOCKING 0x0 ;  /* 0x0000000000007b1d */ /* 0x000fe20000010000 */
[----:B------:R-:W-:-:S13]  /*edb0*/  ISETP.GE.AND P0, PT, R4, 0x2, PT ;  /* 0x000000020400780c */ /* 0x000fda0003f06270 */
[----:B------:R-:W-:Y:S05]  /*edc0*/  @!P0 BRA `(.L_x_7164) ;  /* 0x000000c000008947 */ /* 0x000fea0003800000 */
[----:B------:R-:W-:-:S05]  /*edd0*/  IMAD.MOV.U32 R5, RZ, RZ, 0x1 ;  /* 0x00000001ff057424 */ /* 0x000fca00078e00ff */
.L_x_7169:
[----:B------:R-:W1:Y:S04]  /*ede0*/  SHFL.DOWN PT, R7, R18, R5, 0x1f ;  /* 0x08001f0512077589 */ /* 0x000e6800000e0000 */
[----:B0-----:R-:W0:Y:S04]  /*edf0*/  SHFL.DOWN PT, R11, R22, R5, 0x1f ;  /* 0x08001f05160b7589 */ /* 0x001e2800000e0000 */
[----:B------:R-:W2:Y:S04]  /*ee00*/  SHFL.DOWN PT, R2, R19, R5, 0x1f ;  /* 0x08001f0513027589 */ /* 0x000ea800000e0000 */
[----:B------:R3:W4:Y:S02]  /*ee10*/  SHFL.DOWN PT, R6, R3, R5, 0x1f ;  /* 0x08001f0503067589 */ /* 0x00072400000e0000 */
[----:B---3--:R-:W-:-:S02]  /*ee20*/  SHF.L.U32 R5, R5, 0x1, RZ ;  /* 0x0000000105057819 */ /* 0x008fc400000006ff */
[----:B-1----:R-:W-:Y:S02]  /*ee30*/  IADD3 R18, P2, R7, R18, RZ ;  /* 0x0000001207127210 */ /* 0x002fe40007f5e0ff */
[----:B------:R-:W-:Y:S02]  /*ee40*/  ISETP.GE.AND P0, PT, R5, R4, PT ;  /* 0x000000040500720c */ /* 0x000fe40003f06270 */
[----:B0-----:R-:W-:Y:S01]  /*ee50*/  IADD3 R22, P3, R11, R22, RZ ;  /* 0x000000160b167210 */ /* 0x001fe20007f7e0ff */
[----:B--2---:R-:W-:-:S03]  /*ee60*/  IMAD.X R19, R2, 0x1, R19, P2 ;  /* 0x0000000102137824 */ /* 0x004fc600010e0613 */
[----:B----4-:R-:W-:-:S07]  /*ee70*/  IADD3.X R3, R6, R3, RZ, P3, !PT ;  /* 0x0000000306037210 */ /* 0x010fce0001ffe4ff */
[----:B------:R-:W-:Y:S05]  /*ee80*/  @!P0 BRA `(.L_x_7169) ;  /* 0xffffff5000008947 */ /* 0x000fea000383ffff */
.L_x_7164:
        /* <DEDUP_REMOVED lines=11> */
[----:B--2---:R-:W-:Y:S02]  /*ef40*/  IADD3 R18, P0, R4, R18, RZ ;  /* 0x0000001204127210 */ /* 0x004fe40007f1e0ff */
[----:B0--3--:R-:W-:-:S03]  /*ef50*/  IADD3 R22, P2, R6, R22, RZ ;  /* 0x0000001606167210 */ /* 0x009fc60007f5e0ff */
[----:B------:R-:W-:Y:S01]  /*ef60*/  IMAD.X R19, R5, 0x1, R19, P0 ;  /* 0x0000000105137824 */ /* 0x000fe200000e0613 */
[----:B------:R-:W-:-:S05]  /*ef70*/  IADD3.X R3, R7, R3, RZ, P2, !PT ;  /* 0x0000000307037210 */ /* 0x000fca00017fe4ff */
.L_x_7171:
[----:B0-----:R-:W-:Y:S01]  /*ef80*/  IMAD.MOV.U32 R23, RZ, RZ, R3 ;  /* 0x000000ffff177224 */ /* 0x001fe200078e0003 */
        /* <DEDUP_REMOVED lines=24> */
.L_x_7173:
        /* <DEDUP_REMOVED lines=24> */
.L_x_7174:
[----:B------:R-:W-:-:S04]  /*f290*/  IADD3 R16, P0, R16, c[0x0][0x548], RZ ;  /* 0x0001520010107a10 */ /* 0x000fc80007f1e0ff */
[----:B------:R-:W-:-:S05]  /*f2a0*/  IADD3.X R17, RZ, c[0x0][0x54c], RZ, P0, !PT ;  /* 0x00015300ff117a10 */ /* 0x000fca00007fe4ff */
[----:B------:R-:W-:Y:S01]  /*f2b0*/  STG.E.U16 [R16.64], R22 ;  /* 0x0000001610007986 */ /* 0x000fe2000c101524 */
[----:B------:R-:W-:Y:S05]  /*f2c0*/  EXIT ;  /* 0x000000000000794d */ /* 0x000fea0003800000 */
.L_x_7172:
[----:B------:R-:W-:Y:S04]  /*f2d0*/  STG.E.64 [R8.64], R18 ;  /* 0x0000001208007986 */ /* 0x000fe8000c101b24 */
[----:B------:R-:W-:Y:S01]  /*f2e0*/  STG.E.64 [R8.64+0x8], R22 ;  /* 0x0000081608007986 */ /* 0x000fe2000c101b24 */
[----:B------:R-:W-:Y:S05]  /*f2f0*/  EXIT ;  /* 0x000000000000794d */ /* 0x000fea0003800000 */
.L_x_7170:
[----:B------:R-:W-:Y:S01]  /*f300*/  ISETP.NE.AND P0, PT, RZ, UR38, PT ;  /* 0x00000026ff007c0c */ /* 0x000fe2000bf05270 */
[----:B------:R-:W-:Y:S02]  /*f310*/  ULDC.U8 UR4, c[0x0][0x579] ;  /* 0x00015e4000047ab9 */ /* 0x000fe40000000000 */
[----:B------:R-:W-:-:S10]  /*f320*/  ISETP.NE.AND P1, PT, RZ, UR4, PT ;  /* 0x00000004ff007c0c */ /* 0x000fd4000bf25270 */
[----:B------:R-:W-:Y:S05]  /*f330*/  @!P0 BRA `(.L_x_7175) ;  /* 0x0000004000008947 */ /* 0x000fea0003800000 */
[----:B------:R-:W2:Y:S04]  /*f340*/  LDG.E.S16 R3, [R12.64] ;  /* 0x000000240c037981 */ /* 0x000ea8000c1e1700 */
[----:B------:R-:W3:Y:S01]  /*f350*/  LDG.E.S16 R5, [R14.64] ;  /* 0x000000240e057981 */ /* 0x000ee2000c1e1700 */
[----:B--2---:R-:W-:Y:S01]  /*f360*/  IMAD.IADD R18, R3, 0x1, R18 ;  /* 0x0000000103127824 */ /* 0x004fe200078e0212 */
[----:B0--3--:R-:W-:Y:S02]  /*f370*/  IADD3 R22, R5, R22, RZ ;  /* 0x0000001605167210 */ /* 0x009fe40007ffe0ff */
.L_x_7175:
        /* <DEDUP_REMOVED lines=13> */
[----:B0-----:R-:W-:Y:S01]  /*f450*/  MOV R11, c[0x4][0xf4] ;  /* 0x01003d00000b7a02 */ /* 0x001fe20000000f00 */
        /* <DEDUP_REMOVED lines=9> */
[----:B-1----:R-:W-:Y:S05]  /*f4f0*/  CALL.ABS.NOINC R2 ;  /* 0x0000000002007343 */ /* 0x002fea0003c00000 */
.L_x_7177:
        /* <DEDUP_REMOVED lines=23> */
[----:B-1----:R-:W-:Y:S05]  /*f670*/  CALL.ABS.NOINC R2 ;  /* 0x0000000002007343 */ /* 0x002fea0003c00000 */
.L_x_7178:
[----:B------:R-:W-:-:S05]  /*f680*/  IADD3 R16, P0, R16, c[0x0][0x548], RZ ;  /* 0x0001520010107a10 */ /* 0x000fca0007f1e0ff */
[----:B------:R-:W-:-:S05]  /*f690*/  IMAD.X R17, RZ, RZ, c[0x0][0x54c], P0 ;  /* 0x00015300ff117624 */ /* 0x000fca00000e06ff */
[----:B------:R-:W-:Y:S01]  /*f6a0*/  STG.E.U16 [R16.64], R22 ;  /* 0x0000001610007986 */ /* 0x000fe2000c101524 */
[----:B------:R-:W-:Y:S05]  /*f6b0*/  EXIT ;  /* 0x000000000000794d */ /* 0x000fea0003800000 */
.L_x_7176:
[----:B------:R-:W-:Y:S04]  /*f6c0*/  STG.E.U16 [R12.64], R18 ;  /* 0x000000120c007986 */ /* 0x000fe8000c101524 */
[----:B------:R-:W-:Y:S01]  /*f6d0*/  STG.E.U16 [R14.64], R22 ;  /* 0x000000160e007986 */ /* 0x000fe2000c101524 */
[----:B------:R-:W-:Y:S05]  /*f6e0*/  EXIT ;  /* 0x000000000000794d */ /* 0x000fea0003800000 */
.L_x_7144:
        /* <DEDUP_REMOVED lines=16> */
[----:B------:R-:W2:Y:S04]  /*f7f0*/  LDG.E.64 R4, [R8.64+0x8] ;  /* 0x0000082408047981 */ /* 0x000ea8000c1e1b00 */
[----:B------:R-:W3:Y:S01]  /*f800*/  LDG.E.64 R2, [R8.64] ;  /* 0x0000002408027981 */ /* 0x000ee2000c1e1b00 */
[----:B--2---:R-:W-:Y:S02]  /*f810*/  IADD3 R32, P1, R4, R32, RZ ;  /* 0x0000002004207210 */ /* 0x004fe40007f3e0ff */
[----:B---3--:R-:W-:-:S03]  /*f820*/  IADD3 R30, P0, R2, R30, RZ ;  /* 0x0000001e021e7210 */ /* 0x008fc60007f1e0ff */
[----:B------:R-:W-:Y:S01]  /*f830*/  IMAD.X R33, R5, 0x1, R33, P1 ;  /* 0x0000000105217824 */ /* 0x000fe200008e0621 */
[----:B------:R-:W-:-:S04]  /*f840*/  IADD3.X R31, R3, R31, RZ, P0, !PT ;  /* 0x0000001f031f7210 */ /* 0x000fc800007fe4ff */
.L_x_7180:
        /* <DEDUP_REMOVED lines=24> */
.L_x_7182:
        /* <DEDUP_REMOVED lines=24> */
.L_x_7183:
[----:B0-----:R-:W-:-:S04]  /*fb50*/  IADD3 R2, P0, R19, c[0x0][0x548], RZ ;  /* 0x0001520013027a10 */ /* 0x001fc80007f1e0ff */
[----:B------:R-:W-:-:S05]  /*fb60*/  IADD3.X R3, RZ, c[0x0][0x54c], RZ, P0, !PT ;  /* 0x00015300ff037a10 */ /* 0x000fca00007fe4ff */
[----:B------:R-:W-:Y:S01]  /*fb70*/  STG.E.U16 [R2.64], R32 ;  /* 0x0000002002007986 */ /* 0x000fe2000c101524 */
[----:B------:R-:W-:Y:S05]  /*fb80*/  EXIT ;  /* 0x000000000000794d */ /* 0x000fea0003800000 */
.L_x_7181:
[----:B------:R-:W-:Y:S04]  /*fb90*/  STG.E.64 [R8.64], R30 ;  /* 0x0000001e08007986 */ /* 0x000fe8000c101b24 */
[----:B------:R-:W-:Y:S01]  /*fba0*/  STG.E.64 [R8.64+0x8], R32 ;  /* 0x0000082008007986 */ /* 0x000fe2000c101b24 */
[----:B------:R-:W-:Y:S05]  /*fbb0*/  EXIT ;  /* 0x000000000000794d */ /* 0x000fea0003800000 */
.L_x_7179:
[----:B0-----:R-:W-:Y:S01]  /*fbc0*/  ISETP.NE.AND P0, PT, R2, RZ, PT ;  /* 0x000000ff0200720c */ /* 0x001fe20003f05270 */
[----:B------:R-:W-:Y:S02]  /*fbd0*/  ULDC.U8 UR4, c[0x0][0x579] ;  /* 0x00015e4000047ab9 */ /* 0x000fe40000000000 */
[----:B------:R-:W-:-:S10]  /*fbe0*/  ISETP.NE.AND P1, PT, RZ, UR4, PT ;  /* 0x00000004ff007c0c */ /* 0x000fd4000bf25270 */
[----:B------:R-:W-:Y:S05]  /*fbf0*/  @!P0 BRA `(.L_x_7184) ;  /* 0x0000004000008947 */ /* 0x000fea0003800000 */
[----:B------:R-:W2:Y:S04]  /*fc00*/  LDG.E.S16 R3, [R6.64] ;  /* 0x0000002406037981 */ /* 0x000ea8000c1e1700 */
[----:B------:R-:W3:Y:S01]  /*fc10*/  LDG.E.S16 R9, [R4.64] ;  /* 0x0000002404097981 */ /* 0x000ee2000c1e1700 */
[----:B--2---:R-:W-:Y:S01]  /*fc20*/  IMAD.IADD R30, R3, 0x1, R30 ;  /* 0x00000001031e7824 */ /* 0x004fe200078e021e */
[----:B---3--:R-:W-:Y:S02]  /*fc30*/  IADD3 R32, R9, R32, RZ ;  /* 0x0000002009207210 */ /* 0x008fe40007ffe0ff */
.L_x_7184:
        /* <DEDUP_REMOVED lines=24> */
.L_x_7186:
        /* <DEDUP_REMOVED lines=24> */
.L_x_7187:
[----:B0-----:R-:W-:-:S05]  /*ff40*/  IADD3 R2, P0, R19, c[0x0][0x548], RZ ;  /* 0x0001520013027a10 */ /* 0x001fca0007f1e0ff */
[----:B------:R-:W-:-:S05]  /*ff50*/  IMAD.X R3, RZ, RZ, c[0x0][0x54c], P0 ;  /* 0x00015300ff037624 */ /* 0x000fca00000e06ff */
[----:B------:R-:W-:Y:S01]  /*ff60*/  STG.E.U16 [R2.64], R32 ;  /* 0x0000002002007986 */ /* 0x000fe2000c101524 */
[----:B------:R-:W-:Y:S05]  /*ff70*/  EXIT ;  /* 0x000000000000794d */ /* 0x000fea0003800000 */
.L_x_7185:
[----:B------:R-:W-:Y:S04]  /*ff80*/  STG.E.U16 [R6.64], R30 ;  /* 0x0000001e06007986 */ /* 0x000fe8000c101524 */
[----:B------:R-:W-:Y:S01]  /*ff90*/  STG.E.U16 [R4.64], R32 ;  /* 0x0000002004007986 */ /* 0x000fe2000c101524 */
[----:B------:R-:W-:Y:S05]  /*ffa0*/  EXIT ;  /* 0x000000000000794d */ /* 0x000fea0003800000 */
        .weak           $__internal_24_$__cuda_sm20_div_u64
        .type           $__internal_24_$__cuda_sm20_div_u64,@function
        .size           $__internal_24_$__cuda_sm20_div_u64,($__internal_25_$__cuda_sm20_rem_u64 - $__internal_24_$__cuda_sm20_div_u64)
$__internal_24_$__cuda_sm20_div_u64:
[----:B------:R-:W-:Y:S01]  /*ffb0*/  MOV R24, R0 ;  /* 0x0000000000187202 */ /* 0x000fe20000000f00 */
[----:B------:R-:W-:-:S04]  /*ffc0*/  IMAD.MOV.U32 R25, RZ, RZ, R3 ;  /* 0x000000ffff197224 */ /* 0x000fc800078e0003 */
        /* <DEDUP_REMOVED lines=54> */
[----:B------:R-:W-:Y:S02]  /*10330*/  IADD3 R10, P3, R21, 0x1, RZ ;  /* 0x00000001150a7810 */ /* 0x000fe40007f7e0ff */
[----:B------:R-:W-:Y:S02]  /*10340*/  SEL R20, R20, R22, P0 ;  /* 0x0000001614147207 */ /* 0x000fe40000000000 */
[----:B------:R-:W-:Y:S01]  /*10350*/  ISETP.GE.U32.AND P0, PT, R9, R0, PT ;  /* 0x000000000900720c */ /* 0x000fe20003f06070 */
[----:B------:R-:W-:Y:S01]  /*10360*/  IMAD.X R11, RZ, RZ, R14, P3 ;  /* 0x000000ffff0b7224 */ /* 0x000fe200018e060e */
[----:B------:R-:W-:Y:S01]  /*10370*/  ISETP.NE.U32.AND P1, PT, R0, RZ, PT ;  /* 0x000000ff0000720c */ /* 0x000fe20003f25070 */
[----:B------:R-:W-:Y:S01]  /*10380*/  HFMA2.MMA R9, -RZ, RZ, 0, 0 ;  /* 0x00000000ff097435 */ /* 0x000fe200000001ff */
[----:B------:R-:W-:-:S02]  /*10390*/  ISETP.GE.U32.AND.EX P0, PT, R20, R3, PT, P0 ;  /* 0x000000031400720c */ /* 0x000fc40003f06100 */
[----:B------:R-:W-:Y:S02]  /*103a0*/  ISETP.NE.AND.EX P1, PT, R3, RZ, PT, P1 ;  /* 0x000000ff0300720c */ /* 0x000fe40003f25310 */
[----:B------:R-:W-:Y:S02]  /*103b0*/  SEL R10, R10, R21, P0 ;  /* 0x000000150a0a7207 */ /* 0x000fe40000000000 */
[----:B------:R-:W-:Y:S02]  /*103c0*/  SEL R11, R11, R14, P0 ;  /* 0x0000000e0b0b7207 */ /* 0x000fe40000000000 */
[----:B------:R-:W-:Y:S02]  /*103d0*/  SEL R10, R10, 0xffffffff, P1 ;  /* 0xffffffff0a0a7807 */ /* 0x000fe40000800000 */
[----:B------:R-:W-:Y:S01]  /*103e0*/  SEL R11, R11, 0xffffffff, P1 ;  /* 0xffffffff0b0b7807 */ /* 0x000fe20000800000 */
[----:B------:R-:W-:Y:S06]  /*103f0*/  RET.REL.NODEC R8 `(_ZN2at6native13reduce_kernelILi256ELi2ENS0_8ReduceOpIsNS0_14func_wrapper_tIsNS0_55_GLOBAL__N__0955718d_22_SparseCsrTensorMath_cu_868dd54514ReductionAddOpIlEEEEjsLi4ELi4EEEEEvT1_) ;  /* 0xfffefc0008007950 */ /* 0x000fec0003c3ffff */
        .weak           $__internal_25_$__cuda_sm20_rem_u64
        .type           $__internal_25_$__cuda_sm20_rem_u64,@function
        .size           $__internal_25_$__cuda_sm20_rem_u64,(.L_x_8874 - $__internal_25_$__cuda_sm20_rem_u64)
$__internal_25_$__cuda_sm20_rem_u64:
[----:B------:R-:W-:Y:S01]  /*10400*/  IMAD.MOV.U32 R20, RZ, RZ, R11 ;  /* 0x000000ffff147224 */ /* 0x000fe200078e000b */
[----:B------:R-:W-:-:S05]  /*10410*/  MOV R21, R9 ;  /* 0x0000000900157202 */ /* 0x000fca0000000f00 */
        /* <DEDUP_REMOVED lines=23> */
[----:B------:R-:W-:-:S05]  /*10590*/  IADD3.X R13, RZ, ~R13, RZ, P0, !PT ;  /* 0x8000000dff0d7210 */ /* 0x000fca00007fe4ff */
[----:B------:R-:W-:-:S04]  /*105a0*/  IMAD.WIDE.U32 R14, P0, R15, R13, R14 ;  /* 0x0000000d0f0e7225 */ /* 0x000fc8000780000e */
[C---:B------:R-:W-:Y:S02]  /*105b0*/  IMAD R12, R20.reuse, R13, RZ ;  /* 0x0000000d140c7224 */ /* 0x040fe400078e02ff */
[----:B------:R-:W-:-:S04]  /*105c0*/  IMAD.HI.U32 R15, P1, R20, R21, R14 ;  /* 0x00000015140f7227 */ /* 0x000fc8000782000e */
[----:B------:R-:W-:Y:S01]  /*105d0*/  IMAD.HI.U32 R13, R20, R13, RZ ;  /* 0x0000000d140d7227 */ /* 0x000fe200078e00ff */
[----:B------:R-:W-:-:S03]  /*105e0*/  IADD3 R15, P2, R12, R15, RZ ;  /* 0x0000000f0c0f7210 */ /* 0x000fc60007f5e0ff */
[----:B------:R-:W-:Y:S01]  /*105f0*/  IMAD.X R20, R13, 0x1, R20, P0 ;  /* 0x000000010d147824 */ /* 0x000fe200000e0614 */
[----:B------:R-:W-:Y:S01]  /*10600*/  HFMA2.MMA R13, -RZ, RZ, 0, 0 ;  /* 0x00000000ff0d7435 */ /* 0x000fe200000001ff */
[----:B------:R-:W-:-:S03]  /*10610*/  IMAD.HI.U32 R12, R15, R8, RZ ;  /* 0x000000080f0c7227 */ /* 0x000fc600078e00ff */
        /* <DEDUP_REMOVED lines=12> */
[----:B------:R-:W-:-:S03]  /*106e0*/  ISETP.GE.U32.AND P0, PT, R8, R11, PT ;  /* 0x0000000b0800720c */ /* 0x000fc60003f06070 */
[----:B------:R-:W-:Y:S01]  /*106f0*/  IMAD.X R22, R22, 0x1, ~R13, P1 ;  /* 0x0000000116167824 */ /* 0x000fe200008e0e0d */
[----:B------:R-:W-:-:S04]  /*10700*/  IADD3 R12, P1, -R11, R8, RZ ;  /* 0x000000080b0c7210 */ /* 0x000fc80007f3e1ff */
[----:B------:R-:W-:Y:S02]  /*10710*/  ISETP.GE.U32.AND.EX P0, PT, R22, R9, PT, P0 ;  /* 0x000000091600720c */ /* 0x000fe40003f06100 */
[----:B------:R-:W-:Y:S02]  /*10720*/  IADD3.X R14, ~R9, R22, RZ, P1, !PT ;  /* 0x00000016090e7210 */ /* 0x000fe40000ffe5ff */
[----:B------:R-:W-:Y:S02]  /*10730*/  SEL R12, R12, R8, P0 ;  /* 0x000000080c0c7207 */ /* 0x000fe40000000000 */
[----:B------:R-:W-:Y:S02]  /*10740*/  SEL R14, R14, R22, P0 ;  /* 0x000000160e0e7207 */ /* 0x000fe40000000000 */
[----:B------:R-:W-:Y:S02]  /*10750*/  IADD3 R8, P2, -R11, R12, RZ ;  /* 0x0000000c0b087210 */ /* 0x000fe40007f5e1ff */
[----:B------:R-:W-:-:S02]  /*10760*/  ISETP.GE.U32.AND P0, PT, R12, R11, PT ;  /* 0x0000000b0c00720c */ /* 0x000fc40003f06070 */
[----:B------:R-:W-:Y:S01]  /*10770*/  ISETP.NE.U32.AND P1, PT, R11, RZ, PT ;  /* 0x000000ff0b00720c */ /* 0x000fe20003f25070 */
[C---:B------:R-:W-:Y:S01]  /*10780*/  IMAD.X R11, R14.reuse, 0x1, ~R9, P2 ;  /* 0x000000010e0b7824 */ /* 0x040fe200010e0e09 */
[----:B------:R-:W-:Y:S02]  /*10790*/  ISETP.GE.U32.AND.EX P0, PT, R14, R9, PT, P0 ;  /* 0x000000090e00720c */ /* 0x000fe40003f06100 */
[----:B------:R-:W-:Y:S02]  /*107a0*/  ISETP.NE.AND.EX P1, PT, R9, RZ, PT, P1 ;  /* 0x000000ff0900720c */ /* 0x000fe40003f25310 */
[----:B------:R-:W-:Y:S02]  /*107b0*/  SEL R9, R11, R14, P0 ;  /* 0x0000000e0b097207 */ /* 0x000fe40000000000 */
[----:B------:R-:W-:Y:S02]  /*107c0*/  MOV R11, 0x0 ;  /* 0x00000000000b7802 */ /* 0x000fe40000000f00 */
[----:B------:R-:W-:-:S02]  /*107d0*/  SEL R8, R8, R12, P0 ;  /* 0x0000000c08087207 */ /* 0x000fc40000000000 */
[----:B------:R-:W-:Y:S02]  /*107e0*/  SEL R9, R9, 0xffffffff, P1 ;  /* 0xffffffff09097807 */ /* 0x000fe40000800000 */
[----:B------:R-:W-:Y:S01]  /*107f0*/  SEL R8, R8, 0xffffffff, P1 ;  /* 0xffffffff08087807 */ /* 0x000fe20000800000 */
[----:B------:R-:W-:Y:S06]  /*10800*/  RET.REL.NODEC R10 `(_ZN2at6native13reduce_kernelILi256ELi2ENS0_8ReduceOpIsNS0_14func_wrapper_tIsNS0_55_GLOBAL__N__0955718d_22_SparseCsrTensorMath_cu_868dd54514ReductionAddOpIlEEEEjsLi4ELi4EEEEEvT1_) ;  /* 0xfffef7f00a007950 */ /* 0x000fec0003c3ffff */
.L_x_7188:
        /* <DEDUP_REMOVED lines=15> */
.L_x_8874:


//--------------------- .text._ZN2at6native13reduce_kernelILi128ELi4ENS0_8ReduceOpIsNS0_14func_wrapper_tIsNS0_55_GLOBAL__N__0955718d_22_SparseCsrTensorMath_cu_868dd54514ReductionAddOpIlEEEEjsLi4ELi4EEEEEvT1_ --------------------------
	.section	.text._ZN2at6native13reduce_kernelILi128ELi4ENS0_8ReduceOpIsNS0_14func_wrapper_tIsNS0_55_GLOBAL__N__0955718d_22_SparseCsrTensorMath_cu_868dd54514ReductionAddOpIlEEEEjsLi4ELi4EEEEEvT1_,"ax",@progbits
	.sectioninfo	@"SHI_REGISTERS=64"
	.align	128
.text._ZN2at6native13reduce_kernelILi128ELi4ENS0_8ReduceOpIsNS0_14func_wrapper_tIsNS0_55_GLOBAL__N__0955718d_22_SparseCsrTensorMath_cu_868dd54514ReductionAddOpIlEEEEjsLi4ELi4EEEEEvT1_:
        .type           _ZN2at6native13reduce_kernelILi128ELi4ENS0_8ReduceOpIsNS0_14func_wrapper_tIsNS0_55_GLOBAL__N__0955718d_22_SparseCsrTensorMath_cu_868dd54514ReductionAddOpIlEEEEjsLi4ELi4EEEEEvT1_,@function
        .size           _ZN2at6native13reduce_kernelILi128ELi4ENS0_8ReduceOpIsNS0_14func_wrapper_tIsNS0_55_GLOBAL__N__0955718d_22_SparseCsrTensorMath_cu_868dd54514ReductionAddOpIlEEEEjsLi4ELi4EEEEEvT1_,(.L_x_8877 - _ZN2at6native13reduce_kernelILi128ELi4ENS0_8ReduceOpIsNS0_14func_wrapper_tIsNS0_55_GLOBAL__N__0955718d_22_SparseCsrTensorMath_cu_868dd54514ReductionAddOpIlEEEEjsLi4ELi4EEEEEvT1_)
        .other          _ZN2at6native13reduce_kernelILi128ELi4ENS0_8ReduceOpIsNS0_14func_wrapper_tIsNS0_55_GLOBAL__N__0955718d_22_SparseCsrTensorMath_cu_868dd54514ReductionAddOpIlEEEEjsLi4ELi4EEEEEvT1_,@"STO_CUDA_ENTRY STV_DEFAULT"
_ZN2at6native13reduce_kernelILi128ELi4ENS0_8ReduceOpIsNS0_14func_wrapper_tIsNS0_55_GLOBAL__N__0955718d_22_SparseCsrTensorMath_cu_868dd54514ReductionAddOpIlEEEEjsLi4ELi4EEEEEvT1_:
        /* <DEDUP_REMOVED lines=213> */
.L_x_7189:
        /* <DEDUP_REMOVED lines=14> */
[----:B------:R0:W1:Y:S01]  /*0e30*/  LDC.64 R2, c[0x4][R0] ;  /* 0x0100000000027b82 */ /* 0x0000620000000a00 */
[----:B------:R-:W-:Y:S01]  /*0e40*/  IMAD.MOV.U32 R6, RZ, RZ, c[0x4][0x640] ;  /* 0x01019000ff067624 */ /* 0x000fe200078e00ff */
[----:B------:R-:W-:Y:S01]  /*0e50*/  MOV R12, 0x1 ;  /* 0x00000001000c7802 */ /* 0x000fe20000000f00 */
[----:B------:R-:W-:Y:S02]  /*0e60*/  IMAD.MOV.U32 R7, RZ, RZ, c[0x4][0x644] ;  /* 0x01019100ff077624 */ /* 0x000fe400078e00ff */
[----:B------:R-:W-:Y:S02]  /*0e70*/  IMAD.MOV.U32 R10, RZ, RZ, c[0x4][0xe0] ;  /* 0x01003800ff0a7624 */ /* 0x000fe400078e00ff */
[----:B------:R-:W-:-:S02]  /*0e80*/  IMAD.MOV.U32 R11, RZ, RZ, c[0x4][0xe4] ;  /* 0x01003900ff0b7624 */ /* 0x000fc400078e00ff */
[----:B------:R-:W-:Y:S02]  /*0e90*/  IMAD.MOV.U32 R13, RZ, RZ, RZ ;  /* 0x000000ffff0d7224 */ /* 0x000fe400078e00ff */
        /* <DEDUP_REMOVED lines=30> */
.L_x_7198:
[----:B------:R-:W-:Y:S05]  /*1080*/  BSYNC B2 ;  /* 0x0000000000027941 */ /* 0x000fea0003800000 */
.L_x_7197:
[----:B------:R-:W-:-:S04]  /*1090*/  PRMT R0, R0, 0x9910, RZ ;  /* 0x0000991000007816 */ /* 0x000fc800000000ff */
[----:B------:R-:W-:-:S13]  /*10a0*/  ISETP.NE.AND P0, PT, R0, RZ, PT ;  /* 0x000000ff0000720c */ /* 0x000fda0003f05270 */
[----:B------:R-:W-:Y:S05]  /*10b0*/  @!P0 BRA `(.L_x_7196) ;  /* 0x0000007000008947 */ /* 0x000fea0003800000 */
[----:B------:R-:W-:-:S04]  /*10c0*/  IADD3 R3, P0, R17, -R4, RZ ;  /* 0x8000000411037210 */ /* 0x000fc80007f1e0ff */
[----:B------:R-:W-:Y:S02]  /*10d0*/  IADD3.X R0, RZ, -0x1, RZ, P0, !PT ;  /* 0xffffffffff007810 */ /* 0x000fe400007fe4ff */
[----:B------:R-:W-:-:S04]  /*10e0*/  LEA R2, P0, R3, R22, 0x1 ;  /* 0x0000001603027211 */ /* 0x000fc800078008ff */
[----:B------:R-:W-:-:S05]  /*10f0*/  LEA.HI.X R3, R3, R23, R0, 0x1, P0 ;  /* 0x0000001703037211 */ /* 0x000fca00000f0c00 */
[----:B------:R-:W2:Y:S02]  /*1100*/  LDG.E.S16 R2, [R2.64] ;  /* 0x0000002402027981 */ /* 0x000ea4000c1e1700 */
[----:B--2---:R-:W-:-:S04]  /*1110*/  IADD3 R13, P0, R2, c[0x0][0x168], RZ ;  /* 0x00005a00020d7a10 */ /* 0x004fc80007f1e0ff */
[----:B------:R-:W-:-:S04]  /*1120*/  LEA.HI.X.SX32 R15, R2, c[0x0][0x16c], 0x1, P0 ;  /* 0x00005b00020f7a11 */ /* 0x000fc800000f0eff */
.L_x_7196:
[----:B------:R-:W-:Y:S05]  /*1130*/  BSYNC B1 ;  /* 0x0000000000017941 */ /* 0x000fea0003800000 */
.L_x_7195:
[C---:B------:R-:W-:Y:S02]  /*1140*/  IADD3 R3, P0, -R4.reuse, 0x4, RZ ;  /* 0x0000000404037810 */ /* 0x040fe40007f1e1ff */
[----:B------:R-:W-:Y:S02]  /*1150*/  IADD3 R0, R4, c[0x0][0x174], RZ ;  /* 0x00005d0004007a10 */ /* 0x000fe40007ffe0ff */
[----:B------:R-:W-:Y:S01]  /*1160*/  LEA R22, P1, R3, R22, 0x1 ;  /* 0x0000001603167211 */ /* 0x000fe200078208ff */
[----:B------:R-:W-:Y:S01]  /*1170*/  IMAD.X R2, RZ, RZ, -0x1, P0 ;  /* 0xffffffffff027424 */ /* 0x000fe200000e06ff */
[----:B------:R-:W-:-:S04]  /*1180*/  IADD3 R0, R0, -0x4, RZ ;  /* 0xfffffffc00007810 */ /* 0x000fc80007ffe0ff */
[----:B------:R-:W-:Y:S02]  /*1190*/  LEA.HI.X R23, R3, R23, R2, 0x1, P1 ;  /* 0x0000001703177211 */ /* 0x000fe400008f0c02 */
.L_x_7194:
[----:B------:R-:W-:Y:S05]  /*11a0*/  BSYNC B0 ;  /* 0x0000000000007941 */ /* 0x000fea0003800000 */
.L_x_7193:
        /* <DEDUP_REMOVED lines=10> */
[----:B------:R-:W-:-:S02]  /*1250*/  IMAD.MOV.U32 R8, RZ, RZ, c[0x0][0x16c] ;  /* 0x00005b00ff087624 */ /* 0x000fc400078e00ff */
[----:B------:R-:W-:Y:S01]  /*1260*/  IMAD.MOV.U32 R43, RZ, RZ, c[0x0][0x16c] ;  /* 0x00005b00ff2b7624 */ /* 0x000fe200078e00ff */
[----:B------:R-:W-:-:S04]  /*1270*/  LEA R3, R5, 0x3, 0x2 ;  /* 0x0000000305037811 */ /* 0x000fc800078e10ff */
[----:B------:R-:W-:-:S13]  /*1280*/  ISETP.GE.U32.AND P2, PT, R3, R0, PT ;  /* 0x000000000300720c */ /* 0x000fda0003f46070 */
[----:B------:R-:W-:Y:S05]  /*1290*/  @P2 BRA `(.L_x_7200) ;  /* 0x0000016000002947 */ /* 0x000fea0003800000 */
[----:B------:R-:W-:Y:S01]  /*12a0*/  IMAD.MOV.U32 R42, RZ, RZ, c[0x0][0x168] ;  /* 0x00005a00ff2a7624 */ /* 0x000fe200078e00ff */
[----:B------:R-:W-:Y:S01]  /*12b0*/  MOV R8, c[0x0][0x16c] ;  /* 0x00005b0000087a02 */ /* 0x000fe20000000f00 */
[----:B------:R-:W-:Y:S02]  /*12c0*/  IMAD.MOV.U32 R9, RZ, RZ, c[0x0][0x168] ;  /* 0x00005a00ff097624 */ /* 0x000fe400078e00ff */
[----:B------:R-:W-:Y:S02]  /*12d0*/  IMAD.MOV.U32 R43, RZ, RZ, c[0x0][0x16c] ;  /* 0x00005b00ff2b7624 */ /* 0x000fe400078e00ff */
.L_x_7201:
[----:B------:R-:W-:-:S06]  /*12e0*/  IMAD.WIDE.U32 R2, R5, 0x8, R22 ;  /* 0x0000000805027825 */ /* 0x000fcc00078e0016 */
[----:B------:R-:W2:Y:S01]  /*12f0*/  LDG.E.64 R2, [R2.64] ;  /* 0x0000002402027981 */ /* 0x000ea2000c1e1b00 */
[----:B------:R-:W-:-:S04]  /*1300*/  IADD3 R5, R5, c[0x0][0x17c], RZ ;  /* 0x00005f0005057a10 */ /* 0x000fc80007ffe0ff */
[----:B------:R-:W-:-:S04]  /*1310*/  LEA R7, R5, 0x3, 0x2 ;  /* 0x0000000305077811 */ /* 0x000fc800078e10ff */
[----:B------:R-:W-:Y:S02]  /*1320*/  ISETP.GE.U32.AND P2, PT, R7, R0, PT ;  /* 0x000000000700720c */ /* 0x000fe40003f46070 */
[C---:B--2---:R-:W-:Y:S02]  /*1330*/  PRMT R4, R2.reuse, 0x9910, RZ ;  /* 0x0000991002047816 */ /* 0x044fe400000000ff */
[----:B------:R-:W-:Y:S02]  /*1340*/  PRMT R6, R2, 0xbb32, RZ ;  /* 0x0000bb3202067816 */ /* 0x000fe400000000ff */
[C---:B------:R-:W-:Y:S02]  /*1350*/  PRMT R7, R3.reuse, 0x9910, RZ ;  /* 0x0000991003077816 */ /* 0x040fe400000000ff */
[----:B------:R-:W-:Y:S02]  /*1360*/  PRMT R2, R3, 0xbb32, RZ ;  /* 0x0000bb3203027816 */ /* 0x000fe400000000ff */
[----:B------:R-:W-:-:S02]  /*1370*/  IADD3 R13, P3, R4, R13, RZ ;  /* 0x0000000d040d7210 */ /* 0x000fc40007f7e0ff */
[----:B------:R-:W-:Y:S02]  /*1380*/  IADD3 R9, P4, R6, R9, RZ ;  /* 0x0000000906097210 */ /* 0x000fe40007f9e0ff */
[C---:B------:R-:W-:Y:S02]  /*1390*/  IADD3 R42, P5, R7.reuse, R42, RZ ;  /* 0x0000002a072a7210 */ /* 0x040fe40007fbe0ff */
[----:B------:R-:W-:Y:S02]  /*13a0*/  IADD3 R11, P6, R2, R11, RZ ;  /* 0x0000000b020b7210 */ /* 0x000fe40007fde0ff */
[----:B------:R-:W-:Y:S02]  /*13b0*/  LEA.HI.X.SX32 R15, R4, R15, 0x1, P3 ;  /* 0x0000000f040f7211 */ /* 0x000fe400018f0eff */
[----:B------:R-:W-:Y:S02]  /*13c0*/  LEA.HI.X.SX32 R43, R6, R43, 0x1, P4 ;  /* 0x0000002b062b7211 */ /* 0x000fe400020f0eff */
[----:B------:R-:W-:-:S02]  /*13d0*/  LEA.HI.X.SX32 R8, R7, R8, 0x1, P5 ;  /* 0x0000000807087211 */ /* 0x000fc400028f0eff */
[----:B------:R-:W-:Y:S01]  /*13e0*/  LEA.HI.X.SX32 R10, R2, R10, 0x1, P6 ;  /* 0x0000000a020a7211 */ /* 0x000fe200030f0eff */
[----:B------:R-:W-:Y:S05]  /*13f0*/  @!P2 BRA `(.L_x_7201) ;  /* 0xfffffee00000a947 */ /* 0x000fea000383ffff */
.L_x_7200:
[----:B------:R-:W-:Y:S05]  /*1400*/  BSYNC B0 ;  /* 0x0000000000007941 */ /* 0x000fea0003800000 */
.L_x_7199:
        /* <DEDUP_REMOVED lines=8> */
.L_x_7203:
[----:B------:R-:W-:Y:S05]  /*1490*/  BSYNC B0 ;  /* 0x0000000000007941 */ /* 0x000fea0003800000 */
.L_x_7202:
        /* <DEDUP_REMOVED lines=12> */
.L_x_7205:
[----:B------:R-:W-:Y:S05]  /*1560*/  BSYNC B0 ;  /* 0x0000000000007941 */ /* 0x000fea0003800000 */
.L_x_7204:
[----:B------:R-:W-:Y:S01]  /*1570*/  IADD3 R42, P0, P1, R42, R9, R13 ;  /* 0x000000092a2a7210 */ /* 0x000fe2000791e00d */
[----:B------:R-:W-:Y:S01]  /*1580*/  HFMA2.MMA R3, -RZ, RZ, 0, 0 ;  /* 0x00000000ff037435 */ /* 0x000fe200000001ff */
[----:B------:R-:W-:Y:S01]  /*1590*/  CS2R R32, SRZ ;  /* 0x0000000000207805 */ /* 0x000fe2000001ff00 */
[----:B------:R-:W-:Y:S01]  /*15a0*/  MOV R22, RZ ;  /* 0x000000ff00167202 */ /* 0x000fe20000000f00 */
[----:B------:R-:W-:Y:S01]  /*15b0*/  IMAD.MOV.U32 R5, RZ, RZ, RZ ;  /* 0x000000ffff057224 */ /* 0x000fe200078e00ff */
[----:B------:R-:W-:Y:S01]  /*15c0*/  IADD3.X R43, R8, R43, R15, P0, P1 ;  /* 0x0000002b082b7210 */ /* 0x000fe200007e240f */
[----:B------:R-:W-:Y:S01]  /*15d0*/  IMAD.MOV.U32 R16, RZ, RZ, RZ ;  /* 0x000000ffff107224 */ /* 0x000fe200078e00ff */
[----:B------:R-:W-:-:S05]  /*15e0*/  IADD3 R42, P0, R11, R42, RZ ;  /* 0x0000002a0b2a7210 */ /* 0x000fca0007f1e0ff */
[----:B------:R-:W-:Y:S01]  /*15f0*/  IMAD.X R43, R10, 0x1, R43, P0 ;  /* 0x000000010a2b7824 */ /* 0x000fe200000e062b */
[----:B------:R-:W-:Y:S05]  /*1600*/  BRA `(.L_x_7191) ;  /* 0x00009cd000007947 */ /* 0x000fea0003800000 */
.L_x_7192:
[----:B------:R-:W-:Y:S02]  /*1610*/  IMAD.MOV.U32 R54, RZ, RZ, c[0x0][0x2e0] ;  /* 0x0000b800ff367624 */ /* 0x000fe400078e00ff */
[----:B------:R-:W-:-:S03]  /*1620*/  IMAD.MOV.U32 R0, RZ, RZ, 0x1 ;  /* 0x00000001ff007424 */ /* 0x000fc600078e00ff */
[----:B------:R-:W-:Y:S02]  /*1630*/  SHF.R.U32.HI R54, RZ, 0x1, R54 ;  /* 0x00000001ff367819 */ /* 0x000fe40000011636 */
[----:B------:R-:W-:Y:S02]  /*1640*/  ISETP.EQ.AND P2, PT, R0, c[0x0][0x1b0], PT ;  /* 0x00006c0000007a0c */ /* 0x000fe40003f42270 */
[----:B------:R-:W-:Y:S02]  /*1650*/  ISETP.NE.AND P0, PT, R54, 0x1, PT ;  /* 0x000000013600780c */ /* 0x000fe40003f05270 */
[----:B------:R-:W-:-:S11]  /*1660*/  ISETP.NE.AND P1, PT, R0, c[0x0][0x1b0], PT ;  /* 0x00006c0000007a0c */ /* 0x000fd60003f25270 */
[----:B------:R-:W-:Y:S05]  /*1670*/  @!P0 BRA P2, `(.L_x_7206) ;  /* 0x00008b7000008947 */ /* 0x000fea0001000000 */
[----:B------:R-:W-:Y:S01]  /*1680*/  MOV R48, c[0x0][0x17c] ;  /* 0x00005f0000307a02 */ /* 0x000fe20000000f00 */
        /* <DEDUP_REMOVED lines=29> */
[----:B------:R-:W-:Y:S02]  /*1860*/  IMAD.MOV.U32 R12, RZ, RZ, c[0x0][0x168] ;  /* 0x00005a00ff0c7624 */ /* 0x000fe400078e00ff */
[----:B------:R-:W-:Y:S02]  /*1870*/  IMAD.MOV.U32 R11, RZ, RZ, c[0x0][0x168] ;  /* 0x00005a00ff0b7624 */ /* 0x000fe400078e00ff */
        /* <DEDUP_REMOVED lines=38> */
.L_x_7216:
[----:B------:R-:W-:Y:S01]  /*1ae0*/  HFMA2.MMA R46, -RZ, RZ, 0, 0 ;  /* 0x00000000ff2e7435 */ /* 0x000fe200000001ff */
[----:B------:R-:W-:Y:S01]  /*1af0*/  IMAD.MOV.U32 R43, RZ, RZ, RZ ;  /* 0x000000ffff2b7224 */ /* 0x000fe200078e00ff */
[----:B------:R-:W-:Y:S05]  /*1b00*/  @!P0 BRA `(.L_x_7211) ;  /* 0x00000d4000008947 */ /* 0x000fea0003800000 */
[----:B------:R-:W-:Y:S01]  /*1b10*/  MOV R33, R3 ;  /* 0x0000000300217202 */ /* 0x000fe20000000f00 */
[----:B------:R-:W-:Y:S02]  /*1b20*/  IMAD.MOV.U32 R32, RZ, RZ, RZ ;  /* 0x000000ffff207224 */ /* 0x000fe400078e00ff */
[----:B------:R-:W-:Y:S02]  /*1b30*/  IMAD.MOV.U32 R42, RZ, RZ, 0x1 ;  /* 0x00000001ff2a7424 */ /* 0x000fe400078e00ff */
[----:B------:R-:W-:-:S03]  /*1b40*/  IMAD.HI.U32 R32, R3, c[0x0][0x1b8], R32 ;  /* 0x00006e0003207a27 */ /* 0x000fc600078e0020 */
        /* <DEDUP_REMOVED lines=208> */
.L_x_7211:
        /* <DEDUP_REMOVED lines=11> */
[----:B------:R-:W-:-:S02]  /*2900*/  IMAD.MOV.U32 R32, RZ, RZ, RZ ;  /* 0x000000ffff207224 */ /* 0x000fc400078e00ff */
        /* <DEDUP_REMOVED lines=220> */
.L_x_7212:
[----:B------:R-:W-:-:S04]  /*36d0*/  LOP3.LUT R33, R46, 0xfffffff8, RZ, 0xc0, !PT ;  /* 0xfffffff82e217812 */ /* 0x000fc800078ec0ff */
[----:B------:R-:W-:-:S05]  /*36e0*/  IADD3 R32, P1, R22, R33, RZ ;  /* 0x0000002116207210 */ /* 0x000fca0007f3e0ff */
[----:B------:R-:W-:-:S06]  /*36f0*/  IMAD.X R33, RZ, RZ, R23, P1 ;  /* 0x000000ffff217224 */ /* 0x000fcc00008e0617 */
[----:B------:R-:W2:Y:S01]  /*3700*/  LDG.E.64 R32, [R32.64] ;  /* 0x0000002420207981 */ /* 0x000ea2000c1e1b00 */
[----:B------:R-:W-:Y:S01]  /*3710*/  IADD3 R3, R3, c[0x0][0x17c], RZ ;  /* 0x00005f0003037a10 */ /* 0x000fe20007ffe0ff */
[----:B------:R-:W-:Y:S01]  /*3720*/  IMAD.MOV.U32 R51, RZ, RZ, RZ ;  /* 0x000000ffff337224 */ /* 0x000fe200078e00ff */
[----:B------:R-:W-:Y:S02]  /*3730*/  MOV R54, RZ ;  /* 0x000000ff00367202 */ /* 0x000fe40000000f00 */
        /* <DEDUP_REMOVED lines=216> */
.L_x_7213:
[----:B------:R-:W-:-:S04]  /*44c0*/  LOP3.LUT R33, R51, 0xfffffff8, RZ, 0xc0, !PT ;  /* 0xfffffff833217812 */ /* 0x000fc800078ec0ff */
[----:B------:R-:W-:-:S04]  /*44d0*/  IADD3 R32, P1, R22, R33, RZ ;  /* 0x0000002116207210 */ /* 0x000fc80007f3e0ff */
[----:B------:R-:W-:-:S06]  /*44e0*/  IADD3.X R33, RZ, R23, RZ, P1, !PT ;  /* 0x00000017ff217210 */ /* 0x000fcc0000ffe4ff */
[----:B------:R-:W2:Y:S01]  /*44f0*/  LDG.E.64 R32, [R32.64] ;  /* 0x0000002420207981 */ /* 0x000ea2000c1e1b00 */
[----:B------:R-:W-:Y:S02]  /*4500*/  IADD3 R3, R3, c[0x0][0x17c], RZ ;  /* 0x00005f0003037a10 */ /* 0x000fe40007ffe0ff */
[C---:B--2---:R-:W-:Y:S02]  /*4510*/  PRMT R50, R32.reuse, 0x7610, R50 ;  /* 0x0000761020327816 */ /* 0x044fe40000000032 */
[----:B------:R-:W-:Y:S02]  /*4520*/  PRMT R51, R32, 0x7632, R51 ;  /* 0x0000763220337816 */ /* 0x000fe40000000033 */
[C---:B------:R-:W-:Y:S02]  /*4530*/  PRMT R52, R33.reuse, 0x7610, R52 ;  /* 0x0000761021347816 */ /* 0x040fe40000000034 */
        /* <DEDUP_REMOVED lines=214> */
.L_x_7214:
[----:B------:R-:W-:-:S04]  /*52a0*/  LOP3.LUT R33, R54, 0xfffffff8, RZ, 0xc0, !PT ;  /* 0xfffffff836217812 */ /* 0x000fc800078ec0ff */
[----:B------:R-:W-:-:S04]  /*52b0*/  IADD3 R32, P1, R22, R33, RZ ;  /* 0x0000002116207210 */ /* 0x000fc80007f3e0ff */
[----:B------:R-:W-:-:S06]  /*52c0*/  IADD3.X R33, RZ, R23, RZ, P1, !PT ;  /* 0x00000017ff217210 */ /* 0x000fcc0000ffe4ff */
[----:B------:R-:W2:Y:S01]  /*52d0*/  LDG.E.64 R32, [R32.64] ;  /* 0x0000002420207981 */ /* 0x000ea2000c1e1b00 */
[----:B------:R-:W-:Y:S01]  /*52e0*/  IADD3 R3, R3, c[0x0][0x17c], RZ ;  /* 0x00005f0003037a10 */ /* 0x000fe20007ffe0ff */
[----:B------:R-:W-:Y:S01]  /*52f0*/  IMAD.MOV.U32 R54, RZ, RZ, c[0x0][0x17c] ;  /* 0x00005f00ff367624 */ /* 0x000fe200078e00ff */
[----:B------:R-:W-:Y:S02]  /*5300*/  PRMT R55, R42, 0x9910, RZ ;  /* 0x000099102a377816 */ /* 0x000fe400000000ff */
[----:B------:R-:W-:Y:S01]  /*5310*/  PRMT R56, R43, 0x9910, RZ ;  /* 0x000099102b387816 */ /* 0x000fe200000000ff */
[----:B------:R-:W-:Y:S01]  /*5320*/  IMAD R54, R54, 0x3, R3 ;  /* 0x0000000336367824 */ /* 0x000fe200078e0203 */
[----:B------:R-:W-:-:S04]  /*5330*/  PRMT R57, R44, 0x9910, RZ ;  /* 0x000099102c397816 */ /* 0x000fc800000000ff */
[----:B------:R-:W-:Y:S01]  /*5340*/  ISETP.GE.U32.AND P1, PT, R54, c[0x0][0x174], PT ;  /* 0x00005d0036007a0c */ /* 0x000fe20003f26070 */
[----:B------:R-:W-:Y:S01]  /*5350*/  IMAD.MOV.U32 R54, RZ, RZ, R55 ;  /* 0x000000ffff367224 */ /* 0x000fe200078e0037 */
[----:B------:R-:W-:Y:S01]  /*5360*/  MOV R55, R56 ;  /* 0x0000003800377202 */ /* 0x000fe20000000f00 */
[----:B------:R-:W-:Y:S01]  /*5370*/  IMAD.MOV.U32 R56, RZ, RZ, R57 ;  /* 0x000000ffff387224 */ /* 0x000fe200078e0039 */
[----:B------:R-:W-:Y:S02]  /*5380*/  PRMT R57, R45, 0x9910, RZ ;  /* 0x000099102d397816 */ /* 0x000fe400000000ff */
[C---:B------:R-:W-:Y:S02]  /*5390*/  IADD3 R5, P2, R54.reuse, R5, RZ ;  /* 0x0000000536057210 */ /* 0x040fe40007f5e0ff */
[----:B------:R-:W-:Y:S02]  /*53a0*/  IADD3 R7, P3, R55, R7, RZ ;  /* 0x0000000737077210 */ /* 0x000fe40007f7e0ff */
[----:B------:R-:W-:-:S02]  /*53b0*/  LEA.HI.X.SX32 R4, R54, R4, 0x1, P2 ;  /* 0x0000000436047211 */ /* 0x000fc400010f0eff */
[C---:B------:R-:W-:Y:S02]  /*53c0*/  IADD3 R11, P2, R57.reuse, R11, RZ ;  /* 0x0000000b390b7210 */ /* 0x040fe40007f5e0ff */
[----:B------:R-:W-:Y:S02]  /*53d0*/  PRMT R54, R46, 0x9910, RZ ;  /* 0x000099102e367816 */ /* 0x000fe400000000ff */
[----:B------:R-:W-:Y:S02]  /*53e0*/  IADD3 R9, P4, R56, R9, RZ ;  /* 0x0000000938097210 */ /* 0x000fe40007f9e0ff */
[----:B------:R-:W-:Y:S02]  /*53f0*/  LEA.HI.X.SX32 R10, R57, R10, 0x1, P2 ;  /* 0x0000000a390a7211 */ /* 0x000fe400010f0eff */
[----:B------:R-:W-:Y:S02]  /*5400*/  IADD3 R12, P2, R54, R12, RZ ;  /* 0x0000000c360c7210 */ /* 0x000fe40007f5e0ff */
[----:B------:R-:W-:-:S02]  /*5410*/  LEA.HI.X.SX32 R6, R55, R6, 0x1, P3 ;  /* 0x0000000637067211 */ /* 0x000fc400018f0eff */
[----:B------:R-:W-:Y:S02]  /*5420*/  LEA.HI.X.SX32 R8, R56, R8, 0x1, P4 ;  /* 0x0000000838087211 */ /* 0x000fe400020f0eff */
[----:B------:R-:W-:Y:S02]  /*5430*/  PRMT R57, R49, 0x9910, RZ ;  /* 0x0000991031397816 */ /* 0x000fe400000000ff */
[----:B------:R-:W-:Y:S02]  /*5440*/  PRMT R55, R47, 0x9910, RZ ;  /* 0x000099102f377816 */ /* 0x000fe400000000ff */
[----:B------:R-:W-:Y:S02]  /*5450*/  PRMT R56, R48, 0x9910, RZ ;  /* 0x0000991030387816 */ /* 0x000fe400000000ff */
[----:B------:R-:W-:Y:S02]  /*5460*/  LEA.HI.X.SX32 R13, R54, R13, 0x1, P2 ;  /* 0x0000000d360d7211 */ /* 0x000fe400010f0eff */
[----:B------:R-:W-:-:S02]  /*5470*/  IADD3 R20, P2, R57, R20, RZ ;  /* 0x0000001439147210 */ /* 0x000fc40007f5e0ff */
[----:B------:R-:W-:Y:S02]  /*5480*/  PRMT R54, R52, 0x9910, RZ ;  /* 0x0000991034367816 */ /* 0x000fe400000000ff */
[----:B------:R-:W-:Y:S02]  /*5490*/  IADD3 R14, P3, R55, R14, RZ ;  /* 0x0000000e370e7210 */ /* 0x000fe40007f7e0ff */
[C---:B------:R-:W-:Y:S02]  /*54a0*/  IADD3 R16, P4, R56.reuse, R16, RZ ;  /* 0x0000001038107210 */ /* 0x040fe40007f9e0ff */
[----:B------:R-:W-:Y:S01]  /*54b0*/  LEA.HI.X.SX32 R25, R57, R25, 0x1, P2 ;  /* 0x0000001939197211 */ /* 0x000fe200010f0eff */
[----:B------:R-:W-:Y:S01]  /*54c0*/  IMAD.MOV.U32 R57, RZ, RZ, R54 ;  /* 0x000000ffff397224 */ /* 0x000fe200078e0036 */
[----:B------:R-:W-:Y:S02]  /*54d0*/  LEA.HI.X.SX32 R15, R55, R15, 0x1, P3 ;  /* 0x0000000f370f7211 */ /* 0x000fe400018f0eff */
[----:B------:R-:W-:-:S02]  /*54e0*/  LEA.HI.X.SX32 R21, R56, R21, 0x1, P4 ;  /* 0x0000001538157211 */ /* 0x000fc400020f0eff */
[----:B------:R-:W-:Y:S02]  /*54f0*/  PRMT R55, R50, 0x9910, RZ ;  /* 0x0000991032377816 */ /* 0x000fe400000000ff */
[----:B------:R-:W-:Y:S02]  /*5500*/  PRMT R56, R51, 0x9910, RZ ;  /* 0x0000991033387816 */ /* 0x000fe400000000ff */
[----:B------:R-:W-:Y:S02]  /*5510*/  IADD3 R27, P2, R55, R27, RZ ;  /* 0x0000001b371b7210 */ /* 0x000fe40007f5e0ff */
[----:B------:R-:W-:Y:S02]  /*5520*/  IADD3 R29, P3, R56, R29, RZ ;  /* 0x0000001d381d7210 */ /* 0x000fe40007f7e0ff */
[----:B------:R-:W-:Y:S02]  /*5530*/  IADD3 R31, P4, R57, R31, RZ ;  /* 0x0000001f391f7210 */ /* 0x000fe40007f9e0ff */
[----:B------:R-:W-:-:S02]  /*5540*/  LEA.HI.X.SX32 R24, R55, R24, 0x1, P2 ;  /* 0x0000001837187211 */ /* 0x000fc400010f0eff */
[----:B------:R-:W-:Y:S02]  /*5550*/  LEA.HI.X.SX32 R28, R56, R28, 0x1, P3 ;  /* 0x0000001c381c7211 */ /* 0x000fe400018f0eff */
[----:B------:R-:W-:Y:S02]  /*5560*/  LEA.HI.X.SX32 R30, R57, R30, 0x1, P4 ;  /* 0x0000001e391e7211 */ /* 0x000fe400020f0eff */
[----:B------:R-:W-:-:S04]  /*5570*/  PRMT R54, R53, 0x9910, RZ ;  /* 0x0000991035367816 */ /* 0x000fc800000000ff */
[----:B------:R-:W-:-:S04]  /*5580*/  IADD3 R35, P2, R54, R35, RZ ;  /* 0x0000002336237210 */ /* 0x000fc80007f5e0ff */
[----:B------:R-:W-:Y:S02]  /*5590*/  LEA.HI.X.SX32 R34, R54, R34, 0x1, P2 ;  /* 0x0000002236227211 */ /* 0x000fe400010f0eff */
[C---:B--2---:R-:W-:Y:S02]  /*55a0*/  PRMT R55, R32.reuse, 0x9910, RZ ;  /* 0x0000991020377816 */ /* 0x044fe400000000ff */
[----:B------:R-:W-:Y:S02]  /*55b0*/  PRMT R56, R32, 0xbb32, RZ ;  /* 0x0000bb3220387816 */ /* 0x000fe400000000ff */
[C---:B------:R-:W-:Y:S02]  /*55c0*/  PRMT R57, R33.reuse, 0x9910, RZ ;  /* 0x0000991021397816 */ /* 0x040fe400000000ff */
[----:B------:R-:W-:Y:S02]  /*55d0*/  PRMT R59, R33, 0xbb32, RZ ;  /* 0x0000bb32213b7816 */ /* 0x000fe400000000ff */
        /* <DEDUP_REMOVED lines=8> */
[----:B------:R-:W-:Y:S01]  /*5660*/  @P1 CALL.REL.NOINC `(.L_x_7215) ;  /* 0x0000001000001944 */ /* 0x000fe20003c00000 */
[----:B------:R-:W-:Y:S05]  /*5670*/  BRA `(.L_x_7216) ;  /* 0xffffc46000007947 */ /* 0x000fea000383ffff */
.L_x_7215:
[----:B------:R-:W-:Y:S05]  /*5680*/  BSYNC B1 ;  /* 0x0000000000017941 */ /* 0x000fea0003800000 */
.L_x_7210:
[C---:B------:R-:W-:Y:S02]  /*5690*/  PRMT R54, R32.reuse, 0x7610, R54 ;  /* 0x0000761020367816 */ /* 0x040fe40000000036 */
[----:B------:R-:W-:Y:S02]  /*56a0*/  PRMT R55, R32, 0x7632, R55 ;  /* 0x0000763220377816 */ /* 0x000fe40000000037 */
[C---:B------:R-:W-:Y:S02]  /*56b0*/  PRMT R57, R33.reuse, 0x7610, R57 ;  /* 0x0000761021397816 */ /* 0x040fe40000000039 */
[----:B------:R-:W-:Y:S02]  /*56c0*/  PRMT R56, R33, 0x7632, R56 ;  /* 0x0000763221387816 */ /* 0x000fe40000000038 */
.L_x_7209:
[----:B------:R-:W-:Y:S05]  /*56d0*/  BSYNC B0 ;  /* 0x0000000000007941 */ /* 0x000fea0003800000 */
.L_x_7208:
[----:B------:R-:W-:Y:S01]  /*56e0*/  ISETP.GE.U32.AND P0, PT, R3, c[0x0][0x174], PT ;  /* 0x00005d0003007a0c */ /* 0x000fe20003f06070 */
[----:B------:R-:W-:-:S12]  /*56f0*/  BSSY B0, `(.L_x_7217) ;  /* 0x000034d000007945 */ /* 0x000fd80003800000 */
[----:B------:R-:W-:Y:S05]  /*5700*/  @P0 BRA `(.L_x_7218) ;  /* 0x000034b000000947 */ /* 0x000fea0003800000 */
[----:B------:R-:W-:Y:S01]  /*5710*/  ISETP.NE.AND P1, PT, RZ, c[0x0][0x1b0], PT ;  /* 0x00006c00ff007a0c */ /* 0x000fe20003f25270 */
[----:B------:R-:W-:-:S12]  /*5720*/  HFMA2.MMA R45, -RZ, RZ, 0, 0 ;  /* 0x00000000ff2d7435 */ /* 0x000fd800000001ff */
        /* <DEDUP_REMOVED lines=200> */
.L_x_7219:
        /* <DEDUP_REMOVED lines=11> */
[----:B------:R-:W-:Y:S01]  /*6460*/  HFMA2.MMA R49, -RZ, RZ, 0, 0 ;  /* 0x00000000ff317435 */ /* 0x000fe200000001ff */
[----:B------:R-:W-:Y:S09]  /*6470*/  @!P1 BRA `(.L_x_7220) ;  /* 0x00000c6000009947 */ /* 0x000ff20003800000 */
        /* <DEDUP_REMOVED lines=198> */
.L_x_7220:
        /* <DEDUP_REMOVED lines=211> */
.L_x_7221:
        /* <DEDUP_REMOVED lines=211> */
.L_x_7222:
[----:B------:R-:W-:-:S04]  /*8b40*/  LOP3.LUT R57, R57, 0xfffffff8, RZ, 0xc0, !PT ;  /* 0xfffffff839397812 */ /* 0x000fc800078ec0ff */
[----:B------:R-:W-:-:S05]  /*8b50*/  IADD3 R22, P1, R22, R57, RZ ;  /* 0x0000003916167210 */ /* 0x000fca0007f3e0ff */
[----:B------:R-:W-:-:S06]  /*8b60*/  IMAD.X R23, RZ, RZ, R23, P1 ;  /* 0x000000ffff177224 */ /* 0x000fcc00008e0617 */
[----:B------:R-:W2:Y:S02]  /*8b70*/  LDG.E.64 R22, [R22.64] ;  /* 0x0000002416167981 */ /* 0x000ea4000c1e1b00 */
[C---:B--2---:R-:W-:Y:S02]  /*8b80*/  PRMT R54, R22.reuse, 0x7610, R54 ;  /* 0x0000761016367816 */ /* 0x044fe40000000036 */
[----:B------:R-:W-:Y:S02]  /*8b90*/  PRMT R55, R22, 0x7632, R55 ;  /* 0x0000763216377816 */ /* 0x000fe40000000037 */
[C---:B------:R-:W-:Y:S02]  /*8ba0*/  PRMT R57, R23.reuse, 0x7610, R57 ;  /* 0x0000761017397816 */ /* 0x040fe40000000039 */
[----:B------:R-:W-:Y:S02]  /*8bb0*/  PRMT R56, R23, 0x7632, R56 ;  /* 0x0000763217387816 */ /* 0x000fe40000000038 */
.L_x_7218:
[----:B------:R-:W-:Y:S05]  /*8bc0*/  BSYNC B0 ;  /* 0x0000000000007941 */ /* 0x000fea0003800000 */
.L_x_7217:
        /* <DEDUP_REMOVED lines=8> */
[----:B------:R-:W-:Y:S02]  /*8c50*/  MOV R3, R42 ;  /* 0x0000002a00037202 */ /* 0x000fe40000000f00 */
        /* <DEDUP_REMOVED lines=8> */
[----:B------:R-:W-:Y:S05]  /*8ce0*/  @P0 BRA `(.L_x_7224) ;  /* 0x000002b000000947 */ /* 0x000fea0003800000 */
[----:B------:R-:W-:Y:S02]  /*8cf0*/  IADD3 R33, R33, c[0x0][0x17c], RZ ;  /* 0x00005f0021217a10 */ /* 0x000fe40007ffe0ff */
[----:B------:R-:W-:Y:S02]  /*8d00*/  PRMT R3, R46, 0x9910, RZ ;  /* 0x000099102e037816 */ /* 0x000fe400000000ff */
[----:B------:R-:W-:Y:S02]  /*8d10*/  ISETP.GE.U32.AND P0, PT, R33, c[0x0][0x174], PT ;  /* 0x00005d0021007a0c */ /* 0x000fe40003f06070 */
[----:B------:R-:W-:Y:S02]  /*8d20*/  PRMT R22, R47, 0x9910, RZ ;  /* 0x000099102f167816 */ /* 0x000fe400000000ff */
[----:B------:R-:W-:Y:S02]  /*8d30*/  PRMT R23, R48, 0x9910, RZ ;  /* 0x0000991030177816 */ /* 0x000fe400000000ff */
[----:B------:R-:W-:-:S02]  /*8d40*/  PRMT R32, R49, 0x9910, RZ ;  /* 0x0000991031207816 */ /* 0x000fc400000000ff */
[----:B------:R-:W-:Y:S02]  /*8d50*/  IADD3 R12, P1, R3, R12, RZ ;  /* 0x0000000c030c7210 */ /* 0x000fe40007f3e0ff */
[----:B------:R-:W-:Y:S02]  /*8d60*/  IADD3 R14, P2, R22, R14, RZ ;  /* 0x0000000e160e7210 */ /* 0x000fe40007f5e0ff */
[----:B------:R-:W-:Y:S02]  /*8d70*/  IADD3 R16, P3, R23, R16, RZ ;  /* 0x0000001017107210 */ /* 0x000fe40007f7e0ff */
[----:B------:R-:W-:Y:S02]  /*8d80*/  IADD3 R20, P4, R32, R20, RZ ;  /* 0x0000001420147210 */ /* 0x000fe40007f9e0ff */
[----:B------:R-:W-:Y:S02]  /*8d90*/  LEA.HI.X.SX32 R13, R3, R13, 0x1, P1 ;  /* 0x0000000d030d7211 */ /* 0x000fe400008f0eff */
[----:B------:R-:W-:-:S02]  /*8da0*/  LEA.HI.X.SX32 R15, R22, R15, 0x1, P2 ;  /* 0x0000000f160f7211 */ /* 0x000fc400010f0eff */
[----:B------:R-:W-:Y:S02]  /*8db0*/  LEA.HI.X.SX32 R21, R23, R21, 0x1, P3 ;  /* 0x0000001517157211 */ /* 0x000fe400018f0eff */
[----:B------:R-:W-:Y:S01]  /*8dc0*/  LEA.HI.X.SX32 R25, R32, R25, 0x1, P4 ;  /* 0x0000001920197211 */ /* 0x000fe200020f0eff */
        /* <DEDUP_REMOVED lines=8> */
[----:B------:R-:W-:Y:S02]  /*8e50*/  IADD3 R27, P1, R3, R27, RZ ;  /* 0x0000001b031b7210 */ /* 0x000fe40007f3e0ff */
[----:B------:R-:W-:Y:S02]  /*8e60*/  IADD3 R29, P2, R22, R29, RZ ;  /* 0x0000001d161d7210 */ /* 0x000fe40007f5e0ff */
[----:B------:R-:W-:Y:S02]  /*8e70*/  IADD3 R31, P3, R23, R31, RZ ;  /* 0x0000001f171f7210 */ /* 0x000fe40007f7e0ff */
[----:B------:R-:W-:Y:S02]  /*8e80*/  IADD3 R35, P4, R32, R35, RZ ;  /* 0x0000002320237210 */ /* 0x000fe40007f9e0ff */
[----:B------:R-:W-:-:S02]  /*8e90*/  LEA.HI.X.SX32 R24, R3, R24, 0x1, P1 ;  /* 0x0000001803187211 */ /* 0x000fc400008f0eff */
[----:B------:R-:W-:Y:S02]  /*8ea0*/  LEA.HI.X.SX32 R28, R22, R28, 0x1, P2 ;  /* 0x0000001c161c7211 */ /* 0x000fe400010f0eff */
[----:B------:R-:W-:Y:S02]  /*8eb0*/  LEA.HI.X.SX32 R30, R23, R30, 0x1, P3 ;  /* 0x0000001e171e7211 */ /* 0x000fe400018f0eff */
[----:B------:R-:W-:Y:S01]  /*8ec0*/  LEA.HI.X.SX32 R34, R32, R34, 0x1, P4 ;  /* 0x0000002220227211 */ /* 0x000fe200020f0eff */
[----:B------:R-:W-:Y:S05]  /*8ed0*/  @P0 BRA `(.L_x_7224) ;  /* 0x000000c000000947 */ /* 0x000fea0003800000 */
[----:B------:R-:W-:Y:S02]  /*8ee0*/  PRMT R3, R54, 0x9910, RZ ;  /* 0x0000991036037816 */ /* 0x000fe400000000ff */
[----:B------:R-:W-:Y:S02]  /*8ef0*/  PRMT R22, R55, 0x9910, RZ ;  /* 0x0000991037167816 */ /* 0x000fe400000000ff */
[----:B------:R-:W-:Y:S02]  /*8f00*/  PRMT R23, R57, 0x9910, RZ ;  /* 0x0000991039177816 */ /* 0x000fe400000000ff */
[----:B------:R-:W-:-:S02]  /*8f10*/  PRMT R33, R56, 0x9910, RZ ;  /* 0x0000991038217816 */ /* 0x000fc400000000ff */
[----:B------:R-:W-:Y:S02]  /*8f20*/  IADD3 R37, P0, R3, R37, RZ ;  /* 0x0000002503257210 */ /* 0x000fe40007f1e0ff */
[C---:B------:R-:W-:Y:S02]  /*8f30*/  IADD3 R39, P1, R22.reuse, R39, RZ ;  /* 0x0000002716277210 */ /* 0x040fe40007f3e0ff */
[----:B------:R-:W-:Y:S02]  /*8f40*/  IADD3 R41, P2, R23, R41, RZ ;  /* 0x0000002917297210 */ /* 0x000fe40007f5e0ff */
[----:B------:R-:W-:Y:S02]  /*8f50*/  IADD3 R0, P3, R33, R0, RZ ;  /* 0x0000000021007210 */ /* 0x000fe40007f7e0ff */
[----:B------:R-:W-:Y:S02]  /*8f60*/  LEA.HI.X.SX32 R36, R3, R36, 0x1, P0 ;  /* 0x0000002403247211 */ /* 0x000fe400000f0eff */
[----:B------:R-:W-:-:S02]  /*8f70*/  LEA.HI.X.SX32 R38, R22, R38, 0x1, P1 ;  /* 0x0000002616267211 */ /* 0x000fc400008f0eff */
[----:B------:R-:W-:Y:S02]  /*8f80*/  LEA.HI.X.SX32 R40, R23, R40, 0x1, P2 ;  /* 0x0000002817287211 */ /* 0x000fe400010f0eff */
[----:B------:R-:W-:Y:S02]  /*8f90*/  LEA.HI.X.SX32 R2, R33, R2, 0x1, P3 ;  /* 0x0000000221027211 */ /* 0x000fe400018f0eff */
.L_x_7224:
[----:B------:R-:W-:Y:S05]  /*8fa0*/  BSYNC B0 ;  /* 0x0000000000007941 */ /* 0x000fea0003800000 */
.L_x_7223:
[----:B------:R-:W-:Y:S02]  /*8fb0*/  IADD3 R14, P4, P5, R29, R14, R7 ;  /* 0x0000000e1d0e7210 */ /* 0x000fe40007d9e007 */
[----:B------:R-:W-:Y:S02]  /*8fc0*/  IADD3 R22, P0, P1, R31, R16, R9 ;  /* 0x000000101f167210 */ /* 0x000fe4000791e009 */
[----:B------:R-:W-:Y:S02]  /*8fd0*/  IADD3 R11, P2, P3, R35, R20, R11 ;  /* 0x00000014230b7210 */ /* 0x000fe40007b5e00b */
[----:B------:R-:W-:Y:S02]  /*8fe0*/  IADD3.X R15, R28, R15, R6, P4, P5 ;  /* 0x0000000f1c0f7210 */ /* 0x000fe400027ea406 */
[----:B------:R-:W-:-:S02]  /*8ff0*/  IADD3 R12, P5, P4, R27, R12, R5 ;  /* 0x0000000c1b0c7210 */ /* 0x000fc40007cbe005 */
[----:B------:R-:W-:Y:S02]  /*9000*/  IADD3.X R5, R30, R21, R8, P0, P1 ;  /* 0x000000151e057210 */ /* 0x000fe400007e2408 */
[----:B------:R-:W-:Y:S02]  /*9010*/  IADD3.X R3, R34, R25, R10, P2, P3 ;  /* 0x0000001922037210 */ /* 0x000fe400017e640a */
[----:B------:R-:W-:Y:S02]  /*9020*/  IADD3 R16, P0, R11, R0, RZ ;  /* 0x000000000b107210 */ /* 0x000fe40007f1e0ff */
[----:B------:R-:W-:Y:S02]  /*9030*/  IADD3 R32, P2, R14, R39, RZ ;  /* 0x000000270e207210 */ /* 0x000fe40007f5e0ff */
[----:B------:R-:W-:Y:S01]  /*9040*/  IADD3 R42, P3, R12, R37, RZ ;  /* 0x000000250c2a7210 */ /* 0x000fe20007f7e0ff */
[----:B------:R-:W-:Y:S01]  /*9050*/  IMAD.X R3, R3, 0x1, R2, P0 ;  /* 0x0000000103037824 */ /* 0x000fe200000e0602 */
[----:B------:R-:W-:Y:S01]  /*9060*/  IADD3.X R13, R24, R13, R4, P5, P4 ;  /* 0x0000000d180d7210 */ /* 0x000fe20002fe8404 */
[----:B------:R-:W-:Y:S01]  /*9070*/  IMAD.X R33, R15, 0x1, R38, P2 ;  /* 0x000000010f217824 */ /* 0x000fe200010e0626 */
[----:B------:R-:W-:-:S03]  /*9080*/  IADD3 R22, P1, R22, R41, RZ ;  /* 0x0000002916167210 */ /* 0x000fc60007f3e0ff */
[----:B------:R-:W-:Y:S01]  /*9090*/  IMAD.X R43, R13, 0x1, R36, P3 ;  /* 0x000000010d2b7824 */ /* 0x000fe200018e0624 */
[----:B------:R-:W-:Y:S01]  /*90a0*/  IADD3.X R5, R5, R40, RZ, P1, !PT ;  /* 0x0000002805057210 */ /* 0x000fe20000ffe4ff */
[----:B------:R-:W-:Y:S05]  /*90b0*/  BRA `(.L_x_7191) ;  /* 0x0000222000007947 */ /* 0x000fea0003800000 */
.L_x_7207:
        /* <DEDUP_REMOVED lines=63> */
[----:B------:R-:W-:Y:S02]  /*94b0*/  IMAD.MOV.U32 R47, RZ, RZ, c[0x0][0x16c] ;  /* 0x00005b00ff2f7624 */ /* 0x000fe400078e00ff */
.L_x_7228:
[----:B------:R-:W-:Y:S01]  /*94c0*/  IMAD R30, R54, R3, RZ ;  /* 0x00000003361e7224 */ /* 0x000fe200078e02ff */
[----:B------:R-:W-:-:S04]  /*94d0*/  IADD3 R3, R3, c[0x0][0x17c], RZ ;  /* 0x00005f0003037a10 */ /* 0x000fc80007ffe0ff */
[----:B------:R-:W-:Y:S01]  /*94e0*/  SHF.R.U32.HI R31, RZ, 0x2, R30 ;  /* 0x00000002ff1f7819 */ /* 0x000fe2000001161e */
[----:B------:R-:W-:-:S04]  /*94f0*/  IMAD R32, R54, R3, RZ ;  /* 0x0000000336207224 */ /* 0x000fc800078e02ff */
[----:B------:R-:W-:Y:S01]  /*9500*/  IMAD.WIDE.U32 R30, R31, 0x8, R22 ;  /* 0x000000081f1e7825 */ /* 0x000fe200078e0016 */
[----:B------:R-:W-:Y:S02]  /*9510*/  SHF.R.U32.HI R33, RZ, 0x2, R32 ;  /* 0x00000002ff217819 */ /* 0x000fe40000011620 */
[----:B------:R-:W-:-:S03]  /*9520*/  IADD3 R3, R3, c[0x0][0x17c], RZ ;  /* 0x00005f0003037a10 */ /* 0x000fc60007ffe0ff */
[----:B------:R-:W2:Y:S01]  /*9530*/  LDG.E.64 R30, [R30.64] ;  /* 0x000000241e1e7981 */ /* 0x000ea2000c1e1b00 */
[----:B------:R-:W-:-:S04]  /*9540*/  IMAD.WIDE.U32 R32, R33, 0x8, R22 ;  /* 0x0000000821207825 */ /* 0x000fc800078e0016 */
[C---:B------:R-:W-:Y:S01]  /*9550*/  IMAD R34, R54.reuse, R3, RZ ;  /* 0x0000000336227224 */ /* 0x040fe200078e02ff */
[----:B------:R-:W-:Y:S01]  /*9560*/  IADD3 R3, R3, c[0x0][0x17c], RZ ;  /* 0x00005f0003037a10 */ /* 0x000fe20007ffe0ff */
[----:B------:R-:W3:Y:S03]  /*9570*/  LDG.E.64 R32, [R32.64] ;  /* 0x0000002420207981 */ /* 0x000ee6000c1e1b00 */
[----:B------:R-:W-:Y:S01]  /*9580*/  SHF.R.U32.HI R35, RZ, 0x2, R34 ;  /* 0x00000002ff237819 */ /* 0x000fe20000011622 */
[----:B------:R-:W-:-:S04]  /*9590*/  IMAD R36, R54, R3, RZ ;  /* 0x0000000336247224 */ /* 0x000fc800078e02ff */
        /* <DEDUP_REMOVED lines=8> */
[C---:B--2---:R-:W-:Y:S02]  /*9620*/  PRMT R50, R30.reuse, 0x9910, RZ ;  /* 0x000099101e327816 */ /* 0x044fe400000000ff */
[----:B------:R-:W-:Y:S02]  /*9630*/  PRMT R51, R30, 0xbb32, RZ ;  /* 0x0000bb321e337816 */ /* 0x000fe400000000ff */
[----:B------:R-:W-:Y:S02]  /*9640*/  IADD3 R46, P1, R50, R46, RZ ;  /* 0x0000002e322e7210 */ /* 0x000fe40007f3e0ff */
[----:B------:R-:W-:Y:S02]  /*9650*/  PRMT R52, R31, 0xbb32, RZ ;  /* 0x0000bb321f347816 */ /* 0x000fe400000000ff */
[----:B------:R-:W-:-:S02]  /*9660*/  IADD3 R44, P2, R51, R44, RZ ;  /* 0x0000002c332c7210 */ /* 0x000fc40007f5e0ff */
[----:B------:R-:W-:Y:S02]  /*9670*/  LEA.HI.X.SX32 R47, R50, R47, 0x1, P1 ;  /* 0x0000002f322f7211 */ /* 0x000fe400008f0eff */
[----:B------:R-:W-:Y:S02]  /*9680*/  PRMT R49, R31, 0x9910, RZ ;  /* 0x000099101f317816 */ /* 0x000fe400000000ff */
[----:B------:R-:W-:Y:S02]  /*9690*/  MOV R50, R52 ;  /* 0x0000003400327202 */ /* 0x000fe40000000f00 */
[----:B------:R-:W-:Y:S02]  /*96a0*/  LEA.HI.X.SX32 R45, R51, R45, 0x1, P2 ;  /* 0x0000002d332d7211 */ /* 0x000fe400010f0eff */
[----:B------:R-:W-:Y:S02]  /*96b0*/  IADD3 R42, P1, R49, R42, RZ ;  /* 0x0000002a312a7210 */ /* 0x000fe40007f3e0ff */
[----:B------:R-:W-:-:S02]  /*96c0*/  IADD3 R40, P2, R50, R40, RZ ;  /* 0x0000002832287210 */ /* 0x000fc40007f5e0ff */
[C---:B---3--:R-:W-:Y:S02]  /*96d0*/  PRMT R52, R32.reuse, 0x9910, RZ ;  /* 0x0000991020347816 */ /* 0x048fe400000000ff */
[----:B------:R-:W-:Y:S02]  /*96e0*/  PRMT R51, R32, 0xbb32, RZ ;  /* 0x0000bb3220337816 */ /* 0x000fe400000000ff */
[----:B------:R-:W-:Y:S02]  /*96f0*/  LEA.HI.X.SX32 R43, R49, R43, 0x1, P1 ;  /* 0x0000002b312b7211 */ /* 0x000fe400008f0eff */
[----:B------:R-:W-:Y:S02]  /*9700*/  LEA.HI.X.SX32 R41, R50, R41, 0x1, P2 ;  /* 0x0000002932297211 */ /* 0x000fe400010f0eff */
[----:B------:R-:W-:Y:S02]  /*9710*/  IADD3 R29, P1, R52, R29, RZ ;  /* 0x0000001d341d7210 */ /* 0x000fe40007f3e0ff */
[----:B------:R-:W-:-:S02]  /*9720*/  IADD3 R27, P2, R51, R27, RZ ;  /* 0x0000001b331b7210 */ /* 0x000fc40007f5e0ff */
[C---:B------:R-:W-:Y:S02]  /*9730*/  PRMT R49, R33.reuse, 0x9910, RZ ;  /* 0x0000991021317816 */ /* 0x040fe400000000ff */
[----:B------:R-:W-:Y:S02]  /*9740*/  PRMT R50, R33, 0xbb32, RZ ;  /* 0x0000bb3221327816 */ /* 0x000fe400000000ff */
[----:B------:R-:W-:Y:S02]  /*9750*/  LEA.HI.X.SX32 R39, R52, R39, 0x1, P1 ;  /* 0x0000002734277211 */ /* 0x000fe400008f0eff */
[----:B------:R-:W-:Y:S02]  /*9760*/  LEA.HI.X.SX32 R38, R51, R38, 0x1, P2 ;  /* 0x0000002633267211 */ /* 0x000fe400010f0eff */
[----:B------:R-:W-:Y:S02]  /*9770*/  IADD3 R25, P1, R49, R25, RZ ;  /* 0x0000001931197210 */ /* 0x000fe40007f3e0ff */
[----:B------:R-:W-:-:S02]  /*9780*/  IADD3 R21, P2, R50, R21, RZ ;  /* 0x0000001532157210 */ /* 0x000fc40007f5e0ff */
[C---:B----4-:R-:W-:Y:S02]  /*9790*/  PRMT R51, R34.reuse, 0x9910, RZ ;  /* 0x0000991022337816 */ /* 0x050fe400000000ff */
[----:B------:R-:W-:Y:S02]  /*97a0*/  PRMT R52, R34, 0xbb32, RZ ;  /* 0x0000bb3222347816 */ /* 0x000fe400000000ff */
[----:B------:R-:W-:Y:S02]  /*97b0*/  LEA.HI.X.SX32 R28, R49, R28, 0x1, P1 ;  /* 0x0000001c311c7211 */ /* 0x000fe400008f0eff */
[----:B------:R-:W-:Y:S02]  /*97c0*/  LEA.HI.X.SX32 R24, R50, R24, 0x1, P2 ;  /* 0x0000001832187211 */ /* 0x000fe400010f0eff */
[----:B------:R-:W-:Y:S02]  /*97d0*/  IADD3 R16, P1, R51, R16, RZ ;  /* 0x0000001033107210 */ /* 0x000fe40007f3e0ff */
[----:B------:R-:W-:-:S02]  /*97e0*/  IADD3 R14, P2, R52, R14, RZ ;  /* 0x0000000e340e7210 */ /* 0x000fc40007f5e0ff */
[----:B------:R-:W-:Y:S02]  /*97f0*/  LEA.HI.X.SX32 R20, R51, R20, 0x1, P1 ;  /* 0x0000001433147211 */ /* 0x000fe400008f0eff */
[----:B------:R-:W-:Y:S02]  /*9800*/  LEA.HI.X.SX32 R15, R52, R15, 0x1, P2 ;  /* 0x0000000f340f7211 */ /* 0x000fe400010f0eff */
[C---:B------:R-:W-:Y:S02]  /*9810*/  PRMT R49, R35.reuse, 0x9910, RZ ;  /* 0x0000991023317816 */ /* 0x040fe400000000ff */
[----:B------:R-:W-:Y:S02]  /*9820*/  PRMT R50, R35, 0xbb32, RZ ;  /* 0x0000bb3223327816 */ /* 0x000fe400000000ff */
[C---:B-----5:R-:W-:Y:S02]  /*9830*/  PRMT R51, R36.reuse, 0x9910, RZ ;  /* 0x0000991024337816 */ /* 0x060fe400000000ff */
[----:B------:R-:W-:-:S02]  /*9840*/  PRMT R52, R36, 0xbb32, RZ ;  /* 0x0000bb3224347816 */ /* 0x000fc400000000ff */
[C---:B------:R-:W-:Y:S02]  /*9850*/  PRMT R53, R37.reuse, 0x9910, RZ ;  /* 0x0000991025357816 */ /* 0x040fe400000000ff */
[----:B------:R-:W-:Y:S02]  /*9860*/  PRMT R55, R37, 0xbb32, RZ ;  /* 0x0000bb3225377816 */ /* 0x000fe400000000ff */
[----:B------:R-:W-:Y:S02]  /*9870*/  IADD3 R12, P1, R49, R12, RZ ;  /* 0x0000000c310c7210 */ /* 0x000fe40007f3e0ff */
[----:B------:R-:W-:Y:S02]  /*9880*/  IADD3 R10, P2, R50, R10, RZ ;  /* 0x0000000a320a7210 */ /* 0x000fe40007f5e0ff */
[----:B------:R-:W-:Y:S02]  /*9890*/  IADD3 R8, P3, R51, R8, RZ ;  /* 0x0000000833087210 */ /* 0x000fe40007f7e0ff */
[----:B------:R-:W-:-:S02]  /*98a0*/  IADD3 R6, P4, R52, R6, RZ ;  /* 0x0000000634067210 */ /* 0x000fc40007f9e0ff */
[----:B------:R-:W-:Y:S02]  /*98b0*/  IADD3 R4, P5, R53, R4, RZ ;  /* 0x0000000435047210 */ /* 0x000fe40007fbe0ff */
[----:B------:R-:W-:Y:S02]  /*98c0*/  IADD3 R0, P6, R55, R0, RZ ;  /* 0x0000000037007210 */ /* 0x000fe40007fde0ff */
[----:B------:R-:W-:Y:S02]  /*98d0*/  LEA.HI.X.SX32 R13, R49, R13, 0x1, P1 ;  /* 0x0000000d310d7211 */ /* 0x000fe400008f0eff */
[----:B------:R-:W-:Y:S02]  /*98e0*/  LEA.HI.X.SX32 R11, R50, R11, 0x1, P2 ;  /* 0x0000000b320b7211 */ /* 0x000fe400010f0eff */
[----:B------:R-:W-:Y:S02]  /*98f0*/  LEA.HI.X.SX32 R9, R51, R9, 0x1, P3 ;  /* 0x0000000933097211 */ /* 0x000fe400018f0eff */
[----:B------:R-:W-:-:S02]  /*9900*/  LEA.HI.X.SX32 R7, R52, R7, 0x1, P4 ;  /* 0x0000000734077211 */ /* 0x000fc400020f0eff */
[----:B------:R-:W-:Y:S02]  /*9910*/  LEA.HI.X.SX32 R5, R53, R5, 0x1, P5 ;  /* 0x0000000535057211 */ /* 0x000fe400028f0eff */
[----:B------:R-:W-:Y:S01]  /*9920*/  LEA.HI.X.SX32 R2, R55, R2, 0x1, P6 ;  /* 0x0000000237027211 */ /* 0x000fe200030f0eff */
[----:B------:R-:W-:Y:S05]  /*9930*/  @!P0 BRA `(.L_x_7228) ;  /* 0xfffffb8000008947 */ /* 0x000fea000383ffff */
[----:B------:R-:W-:Y:S05]  /*9940*/  BSYNC B1 ;  /* 0x0000000000017941 */ /* 0x000fea0003800000 */
.L_x_7227:
        /* <DEDUP_REMOVED lines=14> */
.L_x_7226:
[----:B------:R-:W-:Y:S05]  /*9a30*/  BSYNC B0 ;  /* 0x0000000000007941 */ /* 0x000fea0003800000 */
.L_x_7225:
        /* <DEDUP_REMOVED lines=43> */
.L_x_7230:
[----:B------:R-:W-:Y:S05]  /*9cf0*/  BSYNC B0 ;  /* 0x0000000000007941 */ /* 0x000fea0003800000 */
.L_x_7229:
        /* <DEDUP_REMOVED lines=9> */
[----:B------:R-:W-:Y:S02]  /*9d90*/  IADD3 R46, P1, R3, R46, RZ ;  /* 0x0000002e032e7210 */ /* 0x000fe40007f3e0ff */
[----:B------:R-:W-:-:S02]  /*9da0*/  IADD3 R44, P2, R22, R44, RZ ;  /* 0x0000002c162c7210 */ /* 0x000fc40007f5e0ff */
[----:B------:R-:W-:Y:S02]  /*9db0*/  IADD3 R42, P3, R23, R42, RZ ;  /* 0x0000002a172a7210 */ /* 0x000fe40007f7e0ff */
[----:B------:R-:W-:Y:S02]  /*9dc0*/  IADD3 R40, P4, R30, R40, RZ ;  /* 0x000000281e287210 */ /* 0x000fe40007f9e0ff */
[----:B------:R-:W-:Y:S02]  /*9dd0*/  LEA.HI.X.SX32 R47, R3, R47, 0x1, P1 ;  /* 0x0000002f032f7211 */ /* 0x000fe400008f0eff */
[----:B------:R-:W-:Y:S02]  /*9de0*/  LEA.HI.X.SX32 R45, R22, R45, 0x1, P2 ;  /* 0x0000002d162d7211 */ /* 0x000fe400010f0eff */
[----:B------:R-:W-:Y:S02]  /*9df0*/  LEA.HI.X.SX32 R43, R23, R43, 0x1, P3 ;  /* 0x0000002b172b7211 */ /* 0x000fe400018f0eff */
[----:B------:R-:W-:Y:S01]  /*9e00*/  LEA.HI.X.SX32 R41, R30, R41, 0x1, P4 ;  /* 0x000000291e297211 */ /* 0x000fe200020f0eff */
[----:B------:R-:W-:Y:S05]  /*9e10*/  @P0 BRA `(.L_x_7232) ;  /* 0x000002b000000947 */ /* 0x000fea0003800000 */
[----:B------:R-:W-:Y:S02]  /*9e20*/  IADD3 R31, R31, c[0x0][0x17c], RZ ;  /* 0x00005f001f1f7a10 */ /* 0x000fe40007ffe0ff */
[----:B------:R-:W-:-:S02]  /*9e30*/  PRMT R22, R32, 0x9910, RZ ;  /* 0x0000991020167816 */ /* 0x000fc400000000ff */
[----:B------:R-:W-:Y:S02]  /*9e40*/  ISETP.GE.U32.AND P0, PT, R31, c[0x0][0x174], PT ;  /* 0x00005d001f007a0c */ /* 0x000fe40003f06070 */
[----:B------:R-:W-:Y:S02]  /*9e50*/  PRMT R3, R52, 0x9910, RZ ;  /* 0x0000991034037816 */ /* 0x000fe400000000ff */
        /* <DEDUP_REMOVED lines=27> */
[----:B------:R-:W-:Y:S02]  /*a010*/  PRMT R3, R34, 0x9910, RZ ;  /* 0x0000991022037816 */ /* 0x000fe400000000ff */
[----:B------:R-:W-:-:S02]  /*a020*/  PRMT R22, R36, 0x9910, RZ ;  /* 0x0000991024167816 */ /* 0x000fc400000000ff */
[----:B------:R-:W-:Y:S02]  /*a030*/  PRMT R23, R35, 0x9910, RZ ;  /* 0x0000991023177816 */ /* 0x000fe400000000ff */
[----:B------:R-:W-:Y:S02]  /*a040*/  PRMT R31, R37, 0x9910, RZ ;  /* 0x00009910251f7816 */ /* 0x000fe400000000ff */
[----:B------:R-:W-:Y:S02]  /*a050*/  IADD3 R8, P0, R3, R8, RZ ;  /* 0x0000000803087210 */ /* 0x000fe40007f1e0ff */
[----:B------:R-:W-:Y:S02]  /*a060*/  IADD3 R6, P1, R22, R6, RZ ;  /* 0x0000000616067210 */ /* 0x000fe40007f3e0ff */
[----:B------:R-:W-:Y:S02]  /*a070*/  IADD3 R4, P2, R23, R4, RZ ;  /* 0x0000000417047210 */ /* 0x000fe40007f5e0ff */
[----:B------:R-:W-:-:S02]  /*a080*/  IADD3 R0, P3, R31, R0, RZ ;  /* 0x000000001f007210 */ /* 0x000fc40007f7e0ff */
[----:B------:R-:W-:Y:S02]  /*a090*/  LEA.HI.X.SX32 R9, R3, R9, 0x1, P0 ;  /* 0x0000000903097211 */ /* 0x000fe400000f0eff */
[----:B------:R-:W-:Y:S02]  /*a0a0*/  LEA.HI.X.SX32 R7, R22, R7, 0x1, P1 ;  /* 0x0000000716077211 */ /* 0x000fe400008f0eff */
[----:B------:R-:W-:Y:S02]  /*a0b0*/  LEA.HI.X.SX32 R5, R23, R5, 0x1, P2 ;  /* 0x0000000517057211 */ /* 0x000fe400010f0eff */
[----:B------:R-:W-:Y:S02]  /*a0c0*/  LEA.HI.X.SX32 R2, R31, R2, 0x1, P3 ;  /* 0x000000021f027211 */ /* 0x000fe400018f0eff */
.L_x_7232:
[----:B------:R-:W-:Y:S05]  /*a0d0*/  BSYNC B0 ;  /* 0x0000000000007941 */ /* 0x000fea0003800000 */
.L_x_7231:
[----:B------:R-:W-:Y:S02]  /*a0e0*/  IADD3 R27, P4, P5, R14, R27, R44 ;  /* 0x0000001b0e1b7210 */ /* 0x000fe40007d9e02c */
[----:B------:R-:W-:Y:S02]  /*a0f0*/  IADD3 R25, P0, P1, R12, R25, R42 ;  /* 0x000000190c197210 */ /* 0x000fe4000791e02a */
[----:B------:R-:W-:-:S02]  /*a100*/  IADD3 R21, P2, P3, R10, R21, R40 ;  /* 0x000000150a157210 */ /* 0x000fc40007b5e028 */
[----:B------:R-:W-:Y:S02]  /*a110*/  IADD3.X R38, R15, R38, R45, P4, P5 ;  /* 0x000000260f267210 */ /* 0x000fe400027ea42d */
[----:B------:R-:W-:Y:S02]  /*a120*/  IADD3 R29, P5, P4, R16, R29, R46 ;  /* 0x0000001d101d7210 */ /* 0x000fe40007cbe02e */
[----:B------:R-:W-:Y:S02]  /*a130*/  IADD3.X R28, R13, R28, R43, P0, P1 ;  /* 0x0000001c0d1c7210 */ /* 0x000fe400007e242b */
[----:B------:R-:W-:Y:S02]  /*a140*/  IADD3.X R3, R11, R24, R41, P2, P3 ;  /* 0x000000180b037210 */ /* 0x000fe400017e6429 */
[----:B------:R-:W-:Y:S02]  /*a150*/  IADD3 R22, P1, R4, R25, RZ ;  /* 0x0000001904167210 */ /* 0x000fe40007f3e0ff */
[----:B------:R-:W-:-:S02]  /*a160*/  IADD3 R32, P2, R6, R27, RZ ;  /* 0x0000001b06207210 */ /* 0x000fc40007f5e0ff */
[----:B------:R-:W-:Y:S01]  /*a170*/  IADD3 R16, P0, R21, R0, RZ ;  /* 0x0000000015107210 */ /* 0x000fe20007f1e0ff */
[----:B------:R-:W-:Y:S01]  /*a180*/  IMAD.X R5, R5, 0x1, R28, P1 ;  /* 0x0000000105057824 */ /* 0x000fe200008e061c */
[----:B------:R-:W-:Y:S01]  /*a190*/  IADD3 R42, P3, R8, R29, RZ ;  /* 0x0000001d082a7210 */ /* 0x000fe20007f7e0ff */
[----:B------:R-:W-:Y:S01]  /*a1a0*/  IMAD.X R33, R7, 0x1, R38, P2 ;  /* 0x0000000107217824 */ /* 0x000fe200010e0626 */
[----:B------:R-:W-:Y:S02]  /*a1b0*/  IADD3.X R20, R20, R39, R47, P5, P4 ;  /* 0x0000002714147210 */ /* 0x000fe40002fe842f */
[----:B------:R-:W-:Y:S02]  /*a1c0*/  IADD3.X R3, R3, R2, RZ, P0, !PT ;  /* 0x0000000203037210 */ /* 0x000fe400007fe4ff */
[----:B------:R-:W-:Y:S01]  /*a1d0*/  IADD3.X R43, R9, R20, RZ, P3, !PT ;  /* 0x00000014092b7210 */ /* 0x000fe20001ffe4ff */
[----:B------:R-:W-:Y:S05]  /*a1e0*/  BRA `(.L_x_7191) ;  /* 0x000010f000007947 */ /* 0x000fea0003800000 */
.L_x_7206:
[----:B------:R-:W-:Y:S01]  /*a1f0*/  IMAD.MOV.U32 R48, RZ, RZ, c[0x0][0x17c] ;  /* 0x00005f00ff307624 */ /* 0x000fe200078e00ff */
[----:B------:R-:W-:Y:S01]  /*a200*/  BSSY B0, `(.L_x_7233) ;  /* 0x0000097000007945 */ /* 0x000fe20003800000 */
[--C-:B------:R-:W-:Y:S01]  /*a210*/  IMAD.MOV.U32 R0, RZ, RZ, R3.reuse ;  /* 0x000000ffff007224 */ /* 0x100fe200078e0003 */
        /* <DEDUP_REMOVED lines=66> */
.L_x_7236:
[----:B------:R-:W-:-:S05]  /*a640*/  SHF.R.U32.HI R31, RZ, 0x2, R0 ;  /* 0x00000002ff1f7819 */ /* 0x000fca0000011600 */
[----:B------:R-:W-:Y:S01]  /*a650*/  IMAD.WIDE.U32 R30, R31, 0x8, R22 ;  /* 0x000000081f1e7825 */ /* 0x000fe200078e0016 */
[----:B------:R-:W-:-:S05]  /*a660*/  IADD3 R0, R0, c[0x0][0x17c], RZ ;  /* 0x00005f0000007a10 */ /* 0x000fca0007ffe0ff */
[----:B------:R-:W2:Y:S01]  /*a670*/  LDG.E.64 R30, [R30.64] ;  /* 0x000000241e1e7981 */ /* 0x000ea2000c1e1b00 */
[----:B------:R-:W-:Y:S02]  /*a680*/  SHF.R.U32.HI R33, RZ, 0x2, R0 ;  /* 0x00000002ff217819 */ /* 0x000fe40000011600 */
[----:B------:R-:W-:-:S03]  /*a690*/  IADD3 R0, R0, c[0x0][0x17c], RZ ;  /* 0x00005f0000007a10 */ /* 0x000fc60007ffe0ff */
[----:B------:R-:W-:Y:S01]  /*a6a0*/  IMAD.WIDE.U32 R32, R33, 0x8, R22 ;  /* 0x0000000821207825 */ /* 0x000fe200078e0016 */
[----:B------:R-:W-:-:S05]  /*a6b0*/  SHF.R.U32.HI R35, RZ, 0x2, R0 ;  /* 0x00000002ff237819 */ /* 0x000fca0000011600 */
[----:B------:R-:W3:Y:S01]  /*a6c0*/  LDG.E.64 R32, [R32.64] ;  /* 0x0000002420207981 */ /* 0x000ee2000c1e1b00 */
[----:B------:R-:W-:Y:S01]  /*a6d0*/  IMAD.WIDE.U32 R34, R35, 0x8, R22 ;  /* 0x0000000823227825 */ /* 0x000fe200078e0016 */
[----:B------:R-:W-:-:S04]  /*a6e0*/  IADD3 R0, R0, c[0x0][0x17c], RZ ;  /* 0x00005f0000007a10 */ /* 0x000fc80007ffe0ff */
[----:B------:R-:W-:Y:S01]  /*a6f0*/  SHF.R.U32.HI R37, RZ, 0x2, R0 ;  /* 0x00000002ff257819 */ /* 0x000fe20000011600 */
[----:B------:R-:W4:Y:S04]  /*a700*/  LDG.E.64 R34, [R34.64] ;  /* 0x0000002422227981 */ /* 0x000f28000c1e1b00 */
[----:B------:R-:W-:-:S06]  /*a710*/  IMAD.WIDE.U32 R36, R37, 0x8, R22 ;  /* 0x0000000825247825 */ /* 0x000fcc00078e0016 */
[----:B------:R-:W5:Y:S01]  /*a720*/  LDG.E.64 R36, [R36.64] ;  /* 0x0000002424247981 */ /* 0x000f62000c1e1b00 */
[----:B------:R-:W-:-:S05]  /*a730*/  IADD3 R0, R0, c[0x0][0x17c], RZ ;  /* 0x00005f0000007a10 */ /* 0x000fca0007ffe0ff */
[----:B------:R-:W-:-:S05]  /*a740*/  IMAD R49, R48, 0x3, R0 ;  /* 0x0000000330317824 */ /* 0x000fca00078e0200 */
[----:B------:R-:W-:Y:S02]  /*a750*/  ISETP.GE.U32.AND P0, PT, R49, c[0x0][0x174], PT ;  /* 0x00005d0031007a0c */ /* 0x000fe40003f06070 */
[----:B--2---:R-:W-:Y:S02]  /*a760*/  PRMT R50, R30, 0x9910, RZ ;  /* 0x000099101e327816 */ /* 0x004fe400000000ff */
[----:B------:R-:W-:Y:S02]  /*a770*/  PRMT R52, R31, 0xbb32, RZ ;  /* 0x0000bb321f347816 */ /* 0x000fe400000000ff */
[----:B------:R-:W-:Y:S02]  /*a780*/  IADD3 R41, P1, R50, R41, RZ ;  /* 0x0000002932297210 */ /* 0x000fe40007f3e0ff */
[----:B------:R-:W-:Y:S02]  /*a790*/  PRMT R51, R30, 0xbb32, RZ ;  /* 0x0000bb321e337816 */ /* 0x000fe400000000ff */
[----:B------:R-:W-:Y:S01]  /*a7a0*/  LEA.HI.X.SX32 R40, R50, R40, 0x1, P1 ;  /* 0x0000002832287211 */ /* 0x000fe200008f0eff */
[----:B------:R-:W-:Y:S01]  /*a7b0*/  IMAD.MOV.U32 R50, RZ, RZ, R52 ;  /* 0x000000ffff327224 */ /* 0x000fe200078e0034 */
[----:B------:R-:W-:-:S02]  /*a7c0*/  IADD3 R43, P2, R51, R43, RZ ;  /* 0x0000002b332b7210 */ /* 0x000fc40007f5e0ff */
[----:B------:R-:W-:Y:S02]  /*a7d0*/  PRMT R49, R31, 0x9910, RZ ;  /* 0x000099101f317816 */ /* 0x000fe400000000ff */
[----:B------:R-:W-:Y:S02]  /*a7e0*/  LEA.HI.X.SX32 R42, R51, R42, 0x1, P2 ;  /* 0x0000002a332a7211 */ /* 0x000fe400010f0eff */
[----:B------:R-:W-:Y:S02]  /*a7f0*/  IADD3 R45, P1, R49, R45, RZ ;  /* 0x0000002d312d7210 */ /* 0x000fe40007f3e0ff */
[----:B------:R-:W-:Y:S02]  /*a800*/  IADD3 R47, P2, R50, R47, RZ ;  /* 0x0000002f322f7210 */ /* 0x000fe40007f5e0ff */
[C---:B---3--:R-:W-:Y:S02]  /*a810*/  PRMT R52, R32.reuse, 0x9910, RZ ;  /* 0x0000991020347816 */ /* 0x048fe400000000ff */
[----:B------:R-:W-:-:S02]  /*a820*/  PRMT R51, R32, 0xbb32, RZ ;  /* 0x0000bb3220337816 */ /* 0x000fc400000000ff */
[----:B------:R-:W-:Y:S02]  /*a830*/  LEA.HI.X.SX32 R44, R49, R44, 0x1, P1 ;  /* 0x0000002c312c7211 */ /* 0x000fe400008f0eff */
[----:B------:R-:W-:Y:S02]  /*a840*/  LEA.HI.X.SX32 R46, R50, R46, 0x1, P2 ;  /* 0x0000002e322e7211 */ /* 0x000fe400010f0eff */
[----:B------:R-:W-:Y:S02]  /*a850*/  IADD3 R29, P1, R52, R29, RZ ;  /* 0x0000001d341d7210 */ /* 0x000fe40007f3e0ff */
[----:B------:R-:W-:Y:S02]  /*a860*/  IADD3 R27, P2, R51, R27, RZ ;  /* 0x0000001b331b7210 */ /* 0x000fe40007f5e0ff */
[C---:B------:R-:W-:Y:S02]  /*a870*/  PRMT R49, R33.reuse, 0x9910, RZ ;  /* 0x0000991021317816 */ /* 0x040fe400000000ff */
[----:B------:R-:W-:-:S02]  /*a880*/  PRMT R50, R33, 0xbb32, RZ ;  /* 0x0000bb3221327816 */ /* 0x000fc400000000ff */
[----:B------:R-:W-:Y:S02]  /*a890*/  LEA.HI.X.SX32 R39, R52, R39, 0x1, P1 ;  /* 0x0000002734277211 */ /* 0x000fe400008f0eff */
[----:B------:R-:W-:Y:S02]  /*a8a0*/  LEA.HI.X.SX32 R38, R51, R38, 0x1, P2 ;  /* 0x0000002633267211 */ /* 0x000fe400010f0eff */
[----:B------:R-:W-:Y:S02]  /*a8b0*/  IADD3 R25, P1, R49, R25, RZ ;  /* 0x0000001931197210 */ /* 0x000fe40007f3e0ff */
[----:B------:R-:W-:Y:S02]  /*a8c0*/  IADD3 R21, P2, R50, R21, RZ ;  /* 0x0000001532157210 */ /* 0x000fe40007f5e0ff */
[C---:B----4-:R-:W-:Y:S02]  /*a8d0*/  PRMT R51, R34.reuse, 0x9910, RZ ;  /* 0x0000991022337816 */ /* 0x050fe400000000ff */
[----:B------:R-:W-:-:S02]  /*a8e0*/  PRMT R52, R34, 0xbb32, RZ ;  /* 0x0000bb3222347816 */ /* 0x000fc400000000ff */
[----:B------:R-:W-:Y:S02]  /*a8f0*/  LEA.HI.X.SX32 R28, R49, R28, 0x1, P1 ;  /* 0x0000001c311c7211 */ /* 0x000fe400008f0eff */
[----:B------:R-:W-:Y:S02]  /*a900*/  LEA.HI.X.SX32 R24, R50, R24, 0x1, P2 ;  /* 0x0000001832187211 */ /* 0x000fe400010f0eff */
[C---:B------:R-:W-:Y:S02]  /*a910*/  IADD3 R16, P1, R51.reuse, R16, RZ ;  /* 0x0000001033107210 */ /* 0x040fe40007f3e0ff */
[C---:B------:R-:W-:Y:S02]  /*a920*/  IADD3 R14, P2, R52.reuse, R14, RZ ;  /* 0x0000000e340e7210 */ /* 0x040fe40007f5e0ff */
[----:B------:R-:W-:Y:S02]  /*a930*/  LEA.HI.X.SX32 R20, R51, R20, 0x1, P1 ;  /* 0x0000001433147211 */ /* 0x000fe400008f0eff */
[----:B------:R-:W-:-:S02]  /*a940*/  LEA.HI.X.SX32 R15, R52, R15, 0x1, P2 ;  /* 0x0000000f340f7211 */ /* 0x000fc400010f0eff */
[C---:B------:R-:W-:Y:S02]  /*a950*/  PRMT R49, R35.reuse, 0x9910, RZ ;  /* 0x0000991023317816 */ /* 0x040fe400000000ff */
[----:B------:R-:W-:Y:S02]  /*a960*/  PRMT R50, R35, 0xbb32, RZ ;  /* 0x0000bb3223327816 */ /* 0x000fe400000000ff */
[C---:B-----5:R-:W-:Y:S02]  /*a970*/  PRMT R51, R36.reuse, 0x9910, RZ ;  /* 0x0000991024337816 */ /* 0x060fe400000000ff */
[----:B------:R-:W-:Y:S02]  /*a980*/  PRMT R52, R36, 0xbb32, RZ ;  /* 0x0000bb3224347816 */ /* 0x000fe400000000ff */
[C---:B------:R-:W-:Y:S02]  /*a990*/  PRMT R53, R37.reuse, 0x9910, RZ ;  /* 0x0000991025357816 */ /* 0x040fe400000000ff */
[----:B------:R-:W-:-:S02]  /*a9a0*/  PRMT R54, R37, 0xbb32, RZ ;  /* 0x0000bb3225367816 */ /* 0x000fc400000000ff */
[----:B------:R-:W-:Y:S02]  /*a9b0*/  IADD3 R12, P1, R49, R12, RZ ;  /* 0x0000000c310c7210 */ /* 0x000fe40007f3e0ff */
[----:B------:R-:W-:Y:S02]  /*a9c0*/  IADD3 R10, P2, R50, R10, RZ ;  /* 0x0000000a320a7210 */ /* 0x000fe40007f5e0ff */
        /* <DEDUP_REMOVED lines=8> */
[----:B------:R-:W-:Y:S02]  /*aa50*/  LEA.HI.X.SX32 R5, R53, R5, 0x1, P5 ;  /* 0x0000000535057211 */ /* 0x000fe400028f0eff */
[----:B------:R-:W-:Y:S01]  /*aa60*/  LEA.HI.X.SX32 R3, R54, R3, 0x1, P6 ;  /* 0x0000000336037211 */ /* 0x000fe200030f0eff */
[----:B------:R-:W-:Y:S05]  /*aa70*/  @!P0 BRA `(.L_x_7236) ;  /* 0xfffffbc000008947 */ /* 0x000fea000383ffff */
[----:B------:R-:W-:Y:S05]  /*aa80*/  BSYNC B1 ;  /* 0x0000000000017941 */ /* 0x000fea0003800000 */
.L_x_7235:
[C---:B------:R-:W-:Y:S02]  /*aa90*/  PRMT R54, R34.reuse, 0x7610, R54 ;  /* 0x0000761022367816 */ /* 0x040fe40000000036 */
[----:B------:R-:W-:-:S02]  /*aaa0*/  PRMT R55, R34, 0x7632, R55 ;  /* 0x0000763222377816 */ /* 0x000fc40000000037 */
[C---:B------:R-:W-:Y:S02]  /*aab0*/  PRMT R57, R35.reuse, 0x7610, R57 ;  /* 0x0000761023397816 */ /* 0x040fe40000000039 */
[----:B------:R-:W-:Y:S02]  /*aac0*/  PRMT R56, R35, 0x7632, R56 ;  /* 0x0000763223387816 */ /* 0x000fe40000000038 */
[----:B------:R-:W-:Y:S02]  /*aad0*/  PRMT R34, R36, 0x7610, R34 ;  /* 0x0000761024227816 */ /* 0x000fe40000000022 */
[----:B------:R-:W-:Y:S02]  /*aae0*/  PRMT R35, R37, 0x7610, R35 ;  /* 0x0000761025237816 */ /* 0x000fe40000000023 */
[C---:B------:R-:W-:Y:S02]  /*aaf0*/  PRMT R48, R30.reuse, 0x7610, R48 ;  /* 0x000076101e307816 */ /* 0x040fe40000000030 */
[----:B------:R-:W-:-:S02]  /*ab00*/  PRMT R49, R30, 0x7632, R49 ;  /* 0x000076321e317816 */ /* 0x000fc40000000031 */
[C---:B------:R-:W-:Y:S02]  /*ab10*/  PRMT R50, R31.reuse, 0x7610, R50 ;  /* 0x000076101f327816 */ /* 0x040fe40000000032 */
[----:B------:R-:W-:Y:S02]  /*ab20*/  PRMT R51, R31, 0x7632, R51 ;  /* 0x000076321f337816 */ /* 0x000fe40000000033 */
[----:B------:R-:W-:Y:S02]  /*ab30*/  PRMT R52, R32, 0x7632, R52 ;  /* 0x0000763220347816 */ /* 0x000fe40000000034 */
[----:B------:R-:W-:Y:S02]  /*ab40*/  PRMT R53, R33, 0x7632, R53 ;  /* 0x0000763221357816 */ /* 0x000fe40000000035 */
[----:B------:R-:W-:Y:S02]  /*ab50*/  PRMT R36, R36, 0x7632, R36 ;  /* 0x0000763224247816 */ /* 0x000fe40000000024 */
[----:B------:R-:W-:-:S02]  /*ab60*/  PRMT R37, R37, 0x7632, R37 ;  /* 0x0000763225257816 */ /* 0x000fc40000000025 */
.L_x_7234:
[----:B------:R-:W-:Y:S05]  /*ab70*/  BSYNC B0 ;  /* 0x0000000000007941 */ /* 0x000fea0003800000 */
.L_x_7233:
        /* <DEDUP_REMOVED lines=39> */
.L_x_7238:
[----:B------:R-:W-:Y:S05]  /*adf0*/  BSYNC B0 ;  /* 0x0000000000007941 */ /* 0x000fea0003800000 */
.L_x_7237:
        /* <DEDUP_REMOVED lines=40> */
[C---:B------:R-:W-:Y:S02]  /*b080*/  IADD3 R16, P1, R23.reuse, R16, RZ ;  /* 0x0000001017107210 */ /* 0x040fe40007f3e0ff */
        /* <DEDUP_REMOVED lines=19> */
[----:B------:R-:W-:Y:S02]  /*b1c0*/  LEA.HI.X.SX32 R3, R30, R3, 0x1, P3 ;  /* 0x000000031e037211 */ /* 0x000fe400018f0eff */
.L_x_7240:
[----:B------:R-:W-:Y:S05]  /*b1d0*/  BSYNC B0 ;  /* 0x0000000000007941 */ /* 0x000fea0003800000 */
.L_x_7239:
        /* <DEDUP_REMOVED lines=15> */
[----:B------:R-:W-:-:S04]  /*b2d0*/  IADD3.X R5, R5, R28, RZ, P1, !PT ;  /* 0x0000001c05057210 */ /* 0x000fc80000ffe4ff */
.L_x_7191:
[----:B------:R-:W-:Y:S05]  /*b2e0*/  BSYNC B6 ;  /* 0x0000000000067941 */ /* 0x000fea0003800000 */
.L_x_7190:
[----:B------:R-:W-:-:S13]  /*b2f0*/  ISETP.NE.AND P0, PT, RZ, c[0x0][0x18c], PT ;  /* 0x00006300ff007a0c */ /* 0x000fda0003f05270 */
[----:B------:R-:W-:Y:S05]  /*b300*/  @!P0 BRA `(.L_x_7241) ;  /* 0x0000032000008947 */ /* 0x000fea0003800000 */
[----:B------:R-:W-:Y:S01]  /*b310*/  IMAD R0, R26, c[0x0][0x0], R17 ;  /* 0x000000001a007a24 */ /* 0x000fe200078e0211 */
[----:B------:R-:W-:Y:S01]  /*b320*/  MOV R10, R32 ;  /* 0x00000020000a7202 */ /* 0x000fe20000000f00 */
[----:B------:R-:W-:Y:S01]  /*b330*/  IMAD.MOV.U32 R8, RZ, RZ, R42 ;  /* 0x000000ffff087224 */ /* 0x000fe200078e002a */
[----:B------:R-:W-:Y:S01]  /*b340*/  MOV R6, R16 ;  /* 0x0000001000067202 */ /* 0x000fe20000000f00 */
[----:B------:R-:W-:Y:S01]  /*b350*/  IMAD.MOV.U32 R9, RZ, RZ, R43 ;  /* 0x000000ffff097224 */ /* 0x000fe200078e002b */
[C---:B------:R-:W-:Y:S01]  /*b360*/  SHF.L.U32 R13, R0.reuse, 0x5, RZ ;  /* 0x00000005000d7819 */ /* 0x040fe200000006ff */
[----:B------:R-:W-:Y:S01]  /*b370*/  IMAD.MOV.U32 R11, RZ, RZ, R33 ;  /* 0x000000ffff0b7224 */ /* 0x000fe200078e0021 */
[----:B------:R-:W-:Y:S01]  /*b380*/  ULDC UR4, c[0x0][0x4] ;  /* 0x0000010000047ab9 */ /* 0x000fe20000000800 */
[----:B------:R-:W-:Y:S01]  /*b390*/  IMAD.MOV.U32 R4, RZ, RZ, R22 ;  /* 0x000000ffff047224 */ /* 0x000fe200078e0016 */
[----:B------:R-:W-:Y:S01]  /*b3a0*/  USHF.R.U32.HI UR4, URZ, 0x1, UR4 ;  /* 0x000000013f047899 */ /* 0x000fe20008011604 */
[----:B------:R-:W-:Y:S01]  /*b3b0*/  IMAD.MOV.U32 R7, RZ, RZ, R3 ;  /* 0x000000ffff077224 */ /* 0x000fe200078e0003 */
[----:B------:R0:W-:Y:S01]  /*b3c0*/  STS.128 [R13+0x10], R8 ;  /* 0x000010080d007388 */ /* 0x0001e20000000c00 */
[----:B------:R-:W-:-:S03]  /*b3d0*/  LEA R21, R0, 0x10, 0x5 ;  /* 0x0000001000157811 */ /* 0x000fc600078e28ff */
[----:B------:R0:W-:Y:S01]  /*b3e0*/  STS.128 [R13+0x20], R4 ;  /* 0x000020040d007388 */ /* 0x0001e20000000c00 */
[----:B------:R-:W-:-:S13]  /*b3f0*/  ISETP.NE.AND P0, PT, RZ, UR4, PT ;  /* 0x00000004ff007c0c */ /* 0x000fda000bf05270 */
[----:B------:R-:W-:Y:S05]  /*b400*/  @!P0 BRA `(.L_x_7241) ;  /* 0x0000022000008947 */ /* 0x000fea0003800000 */
[----:B0-----:R-:W-:-:S05]  /*b410*/  IMAD.U32 R7, RZ, RZ, UR4 ;  /* 0x00000004ff077e24 */ /* 0x001fca000f8e00ff */
.L_x_7244:
        /* <DEDUP_REMOVED lines=9> */
[----:B------:R-:W-:-:S04]  /*b4b0*/  IMAD R0, R0, c[0x0][0x0], R17 ;  /* 0x0000000000007a24 */ /* 0x000fc800078e0211 */
[----:B------:R-:W-:-:S05]  /*b4c0*/  IMAD.SHL.U32 R0, R0, 0x20, RZ ;  /* 0x0000002000007824 */ /* 0x000fca00078e00ff */
[----:B------:R-:W0:Y:S04]  /*b4d0*/  LDS.128 R12, [R0+0x20] ;  /* 0x00002000000c7984 */ /* 0x000e280000000c00 */
[----:B------:R-:W1:Y:S01]  /*b4e0*/  LDS.128 R8, [R0+0x10] ;  /* 0x0000100000087984 */ /* 0x000e620000000c00 */
[----:B0-----:R-:W-:Y:S02]  /*b4f0*/  IADD3 R16, P4, R14, R16, RZ ;  /* 0x000000100e107210 */ /* 0x001fe40007f9e0ff */
[----:B------:R-:W-:Y:S02]  /*b500*/  IADD3 R22, P3, R12, R22, RZ ;  /* 0x000000160c167210 */ /* 0x000fe40007f7e0ff */
[----:B-1----:R-:W-:Y:S01]  /*b510*/  IADD3 R42, P0, R8, R42, RZ ;  /* 0x0000002a082a7210 */ /* 0x002fe20007f1e0ff */
[----:B------:R-:W-:Y:S01]  /*b520*/  IMAD.X R3, R15, 0x1, R3, P4 ;  /* 0x000000010f037824 */ /* 0x000fe200020e0603 */
[----:B------:R-:W-:Y:S01]  /*b530*/  IADD3 R32, P2, R10, R32, RZ ;  /* 0x000000200a207210 */ /* 0x000fe20007f5e0ff */
[----:B------:R-:W-:Y:S01]  /*b540*/  IMAD.X R5, R13, 0x1, R5, P3 ;  /* 0x000000010d057824 */ /* 0x000fe200018e0605 */
[----:B------:R-:W-:Y:S01]  /*b550*/  MOV R8, R42 ;  /* 0x0000002a00087202 */ /* 0x000fe20000000f00 */
[----:B------:R-:W-:Y:S01]  /*b560*/  IMAD.X R43, R9, 0x1, R43, P0 ;  /* 0x00000001092b7824 */ /* 0x000fe200000e062b */
[----:B------:R-:W-:Y:S01]  /*b570*/  IADD3.X R33, R11, R33, RZ, P2, !PT ;  /* 0x000000210b217210 */ /* 0x000fe200017fe4ff */
[----:B------:R-:W-:Y:S01]  /*b580*/  IMAD.MOV.U32 R10, RZ, RZ, R32 ;  /* 0x000000ffff0a7224 */ /* 0x000fe200078e0020 */
[----:B------:R-:W-:Y:S01]  /*b590*/  MOV R7, R3 ;  /* 0x0000000300077202 */ /* 0x000fe20000000f00 */
[----:B------:R-:W-:Y:S01]  /*b5a0*/  IMAD.MOV.U32 R9, RZ, RZ, R43 ;  /* 0x000000ffff097224 */ /* 0x000fe200078e002b */
[----:B------:R-:W-:Y:S01]  /*b5b0*/  MOV R11, R33 ;  /* 0x00000021000b7202 */ /* 0x000fe20000000f00 */
[----:B------:R-:W-:-:S02]  /*b5c0*/  IMAD.MOV.U32 R4, RZ, RZ, R22 ;  /* 0x000000ffff047224 */ /* 0x000fc400078e0016 */
[----:B------:R-:W-:Y:S02]  /*b5d0*/  IMAD.MOV.U32 R6, RZ, RZ, R16 ;  /* 0x000000ffff067224 */ /* 0x000fe400078e0010 */
[----:B------:R0:W-:Y:S04]  /*b5e0*/  STS.128 [R21], R8 ;  /* 0x0000000815007388 */ /* 0x0001e80000000c00 */
[----:B------:R0:W-:Y:S02]  /*b5f0*/  STS.128 [R21+0x10], R4 ;  /* 0x0000100415007388 */ /* 0x0001e40000000c00 */
.L_x_7243:
[----:B------:R-:W-:Y:S05]  /*b600*/  BSYNC B0 ;  /* 0x0000000000007941 */ /* 0x000fea0003800000 */
.L_x_7242:
[----:B0-----:R-:W-:Y:S01]  /*b610*/  IMAD.MOV.U32 R7, RZ, RZ, R2 ;  /* 0x000000ffff077224 */ /* 0x001fe200078e0002 */
[----:B------:R-:W-:Y:S05]  /*b620*/  @P1 BRA `(.L_x_7244) ;  /* 0xfffffdf000001947 */ /* 0x000fea000383ffff */
.L_x_7241:
[----:B------:R-:W-:-:S13]  /*b630*/  ISETP.NE.AND P0, PT, RZ, c[0x0][0x188], PT ;  /* 0x00006200ff007a0c */ /* 0x000fda0003f05270 */
[----:B------:R-:W-:Y:S05]  /*b640*/  @!P0 BRA `(.L_x_7245) ;  /* 0x000004d000008947 */ /* 0x000fea0003800000 */
[----:B------:R-:W-:Y:S01]  /*b650*/  IMAD.MOV.U32 R2, RZ, RZ, c[0x0][0x0] ;  /* 0x00000000ff027624 */ /* 0x000fe200078e00ff */
[----:B------:R-:W-:-:S04]  /*b660*/  MOV R0, c[0x0][0x0] ;  /* 0x0000000000007a02 */ /* 0x000fc80000000f00 */
[----:B------:R-:W-:-:S13]  /*b670*/  ISETP.GT.AND P0, PT, R2, 0x20, PT ;  /* 0x000000200200780c */ /* 0x000fda0003f04270 */
[----:B------:R-:W-:Y:S05]  /*b680*/  @!P0 BRA `(.L_x_7246) ;  /* 0x0000031000008947 */ /* 0x000fea0003800000 */
[----:B------:R-:W-:Y:S01]  /*b690*/  IMAD R12, R26, c[0x0][0x0], R17 ;  /* 0x000000001a0c7a24 */ /* 0x000fe200078e0211 */
[----:B0-----:R-:W-:Y:S01]  /*b6a0*/  MOV R9, R43 ;  /* 0x0000002b00097202 */ /* 0x001fe20000000f00 */
[----:B------:R-:W-:Y:S01]  /*b6b0*/  IMAD.MOV.U32 R8, RZ, RZ, R42 ;  /* 0x000000ffff087224 */ /* 0x000fe200078e002a */
[----:B------:R-:W-:Y:S01]  /*b6c0*/  MOV R4, R22 ;  /* 0x0000001600047202 */ /* 0x000fe20000000f00 */
[----:B------:R-:W-:Y:S01]  /*b6d0*/  IMAD.SHL.U32 R13, R12, 0x20, RZ ;  /* 0x000000200c0d7824 */ /* 0x000fe200078e00ff */
[----:B------:R-:W-:Y:S01]  /*b6e0*/  LEA.HI R0, R2, c[0x0][0x0], RZ, 0x1 ;  /* 0x0000000002007a11 */ /* 0x000fe200078f08ff */
[----:B------:R-:W-:Y:S01]  /*b6f0*/  IMAD.MOV.U32 R10, RZ, RZ, R32 ;  /* 0x000000ffff0a7224 */ /* 0x000fe200078e0020 */
[----:B------:R-:W-:Y:S01]  /*b700*/  LEA R21, R12, 0x10, 0x5 ;  /* 0x000000100c157811 */ /* 0x000fe200078e28ff */
[----:B------:R-:W-:Y:S01]  /*b710*/  IMAD.MOV.U32 R11, RZ, RZ, R33 ;  /* 0x000000ffff0b7224 */ /* 0x000fe200078e0021 */
[----:B------:R-:W-:Y:S01]  /*b720*/  SHF.R.S32.HI R2, RZ, 0x1, R0 ;  /* 0x00000001ff027819 */ /* 0x000fe20000011400 */
[----:B------:R-:W-:Y:S01]  /*b730*/  IMAD.MOV.U32 R6, RZ, RZ, R16 ;  /* 0x000000ffff067224 */ /* 0x000fe200078e0010 */
[----:B------:R-:W-:Y:S01]  /*b740*/  HFMA2.MMA R0, -RZ, RZ, 0, 1.9073486328125e-06 ;  /* 0x00000020ff007435 */ /* 0x000fe200000001ff */
[----:B------:R-:W-:Y:S01]  /*b750*/  IMAD.MOV.U32 R7, RZ, RZ, R3 ;  /* 0x000000ffff077224 */ /* 0x000fe200078e0003 */
[----:B------:R0:W-:Y:S01]  /*b760*/  STS.128 [R13+0x10], R8 ;  /* 0x000010080d007388 */ /* 0x0001e20000000c00 */
[----:B------:R-:W-:-:S03]  /*b770*/  ISETP.GE.AND P0, PT, R2, 0x20, PT ;  /* 0x000000200200780c */ /* 0x000fc60003f06270 */
[----:B------:R0:W-:Y:S10]  /*b780*/  STS.128 [R13+0x20], R4 ;  /* 0x000020040d007388 */ /* 0x0001f40000000c00 */
[----:B------:R-:W-:Y:S05]  /*b790*/  @!P0 BRA `(.L_x_7246) ;  /* 0x0000020000008947 */ /* 0x000fea0003800000 */
.L_x_7249:
[----:B------:R-:W-:Y:S01]  /*b7a0*/  IMAD.IADD R0, R17, 0x1, R2 ;  /* 0x0000000111007824 */ /* 0x000fe200078e0202 */
[----:B------:R-:W-:Y:S01]  /*b7b0*/  WARPSYNC 0xffffffff ;  /* 0xffffffff00007948 */ /* 0x000fe20003800000 */
[----:B------:R-:W-:Y:S03]  /*b7c0*/  BAR.SYNC.DEFER_BLOCKING 0x0 ;  /* 0x0000000000007b1d */ /* 0x000fe60000010000 */
[----:B------:R-:W-:-:S03]  /*b7d0*/  ISETP.GE.U32.AND P0, PT, R0, c[0x0][0x0], PT ;  /* 0x0000000000007a0c */ /* 0x000fc60003f06070 */
[----:B------:R-:W-:Y:S01]  /*b7e0*/  BSSY B0, `(.L_x_7247) ;  /* 0x0000017000007945 */ /* 0x000fe20003800000 */
[----:B------:R-:W-:-:S13]  /*b7f0*/  ISETP.GE.U32.OR P0, PT, R17, R2, P0 ;  /* 0x000000021100720c */ /* 0x000fda0000706470 */
[----:B0-----:R-:W-:Y:S05]  /*b800*/  @P0 BRA `(.L_x_7248) ;  /* 0x0000014000000947 */ /* 0x001fea0003800000 */
[----:B------:R-:W-:-:S05]  /*b810*/  IMAD R0, R2, 0x20, R21 ;  /* 0x0000002002007824 */ /* 0x000fca00078e0215 */
[----:B0-----:R-:W0:Y:S04]  /*b820*/  LDS.128 R8, [R0] ;  /* 0x0000000000087984 */ /* 0x001e280000000c00 */
[----:B------:R-:W1:Y:S01]  /*b830*/  LDS.128 R12, [R0+0x10] ;  /* 0x00001000000c7984 */ /* 0x000e620000000c00 */
[----:B0-----:R-:W-:Y:S02]  /*b840*/  IADD3 R42, P0, R8, R42, RZ ;  /* 0x0000002a082a7210 */ /* 0x001fe40007f1e0ff */
[----:B------:R-:W-:Y:S02]  /*b850*/  IADD3 R32, P1, R10, R32, RZ ;  /* 0x000000200a207210 */ /* 0x000fe40007f3e0ff */
[----:B-1----:R-:W-:Y:S01]  /*b860*/  IADD3 R16, P3, R14, R16, RZ ;  /* 0x000000100e107210 */ /* 0x002fe20007f7e0ff */
[----:B------:R-:W-:Y:S01]  /*b870*/  IMAD.MOV.U32 R8, RZ, RZ, R42 ;  /* 0x000000ffff087224 */ /* 0x000fe200078e002a */
[----:B------:R-:W-:Y:S01]  /*b880*/  IADD3 R22, P2, R12, R22, RZ ;  /* 0x000000160c167210 */ /* 0x000fe20007f5e0ff */
[----:B------:R-:W-:Y:S01]  /*b890*/  IMAD.X R33, R11, 0x1, R33, P1 ;  /* 0x000000010b217824 */ /* 0x000fe200008e0621 */
[----:B------:R-:W-:-:S02]  /*b8a0*/  IADD3.X R43, R9, R43, RZ, P0, !PT ;  /* 0x0000002b092b7210 */ /* 0x000fc400007fe4ff */
[----:B------:R-:W-:Y:S01]  /*b8b0*/  IADD3.X R3, R15, R3, RZ, P3, !PT ;  /* 0x000000030f037210 */ /* 0x000fe20001ffe4ff */
[----:B------:R-:W-:Y:S01]  /*b8c0*/  IMAD.X R5, R13, 0x1, R5, P2 ;  /* 0x000000010d057824 */ /* 0x000fe200010e0605 */
[----:B------:R-:W-:Y:S01]  /*b8d0*/  MOV R10, R32 ;  /* 0x00000020000a7202 */ /* 0x000fe20000000f00 */
[----:B------:R-:W-:Y:S01]  /*b8e0*/  IMAD.MOV.U32 R9, RZ, RZ, R43 ;  /* 0x000000ffff097224 */ /* 0x000fe200078e002b */
[----:B------:R-:W-:Y:S01]  /*b8f0*/  MOV R6, R16 ;  /* 0x0000001000067202 */ /* 0x000fe20000000f00 */
[----:B------:R-:W-:Y:S02]  /*b900*/  IMAD.MOV.U32 R11, RZ, RZ, R33 ;  /* 0x000000ffff0b7224 */ /* 0x000fe400078e0021 */
[----:B------:R-:W-:Y:S02]  /*b910*/  IMAD.MOV.U32 R4, RZ, RZ, R22 ;  /* 0x000000ffff047224 */ /* 0x000fe400078e0016 */
[----:B------:R-:W-:Y:S01]  /*b920*/  IMAD.MOV.U32 R7, RZ, RZ, R3 ;  /* 0x000000ffff077224 */ /* 0x000fe200078e0003 */
[----:B------:R0:W-:Y:S04]  /*b930*/  STS.128 [R21], R8 ;  /* 0x0000000815007388 */ /* 0x0001e80000000c00 */
[----:B------:R0:W-:Y:S02]  /*b940*/  STS.128 [R21+0x10], R4 ;  /* 0x0000100415007388 */ /* 0x0001e40000000c00 */
.L_x_7248:
[----:B------:R-:W-:Y:S05]  /*b950*/  BSYNC B0 ;  /* 0x0000000000007941 */ /* 0x000fea0003800000 */
.L_x_7247:
[----:B------:R-:W-:-:S04]  /*b960*/  SHF.R.S32.HI R2, RZ, 0x1, R2 ;  /* 0x00000001ff027819 */ /* 0x000fc80000011402 */
[----:B------:R-:W-:-:S13]  /*b970*/  ISETP.GE.AND P0, PT, R2, 0x20, PT ;  /* 0x000000200200780c */ /* 0x000fda0003f06270 */
[----:B------:R-:W-:Y:S05]  /*b980*/  @P0 BRA `(.L_x_7249) ;  /* 0xfffffe1000000947 */ /* 0x000fea000383ffff */
[----:B------:R-:W-:-:S05]  /*b990*/  IMAD.MOV.U32 R0, RZ, RZ, 0x20 ;  /* 0x00000020ff007424 */ /* 0x000fca00078e00ff */
.L_x_7246:
[----:B------:R-:W-:Y:S01]  /*b9a0*/  ISETP.GE.AND P0, PT, R0, 0x2, PT ;  /* 0x000000020000780c */ /* 0x000fe20003f06270 */
[----:B------:R-:W-:Y:S01]  /*b9b0*/  WARPSYNC 0xffffffff ;  /* 0xffffffff00007948 */ /* 0x000fe20003800000 */
[----:B------:R-:W-:Y:S11]  /*b9c0*/  BAR.SYNC.DEFER_BLOCKING 0x0 ;  /* 0x0000000000007b1d */ /* 0x000ff60000010000 */
[----:B------:R-:W-:Y:S05]  /*b9d0*/  @!P0 BRA `(.L_x_7245) ;  /* 0x0000014000008947 */ /* 0x000fea0003800000 */
[----:B0-----:R-:W-:-:S07]  /*b9e0*/  HFMA2.MMA R7, -RZ, RZ, 0, 5.9604644775390625e-08 ;  /* 0x00000001ff077435 */ /* 0x001fce00000001ff */
.L_x_7250:
[----:B------:R-:W0:Y:S04]  /*b9f0*/  SHFL.DOWN PT, R9, R42, R7, 0x1f ;  /* 0x08001f072a097589 */ /* 0x000e2800000e0000 */
[----:B------:R-:W1:Y:S04]  /*ba00*/  SHFL.DOWN PT, R13, R22, R7, 0x1f ;  /* 0x08001f07160d7589 */ /* 0x000e6800000e0000 */
[----:B------:R-:W2:Y:S04]  /*ba10*/  SHFL.DOWN PT, R15, R16, R7, 0x1f ;  /* 0x08001f07100f7589 */ /* 0x000ea800000e0000 */
[----:B------:R-:W3:Y:S04]  /*ba20*/  SHFL.DOWN PT, R11, R32, R7, 0x1f ;  /* 0x08001f07200b7589 */ /* 0x000ee800000e0000 */
[----:B------:R-:W4:Y:S04]  /*ba30*/  SHFL.DOWN PT, R2, R43, R7, 0x1f ;  /* 0x08001f072b027589 */ /* 0x000f2800000e0000 */
[----:B------:R-:W5:Y:S04]  /*ba40*/  SHFL.DOWN PT, R4, R33, R7, 0x1f ;  /* 0x08001f0721047589 */ /* 0x000f6800000e0000 */
[----:B------:R-:W5:Y:S01]  /*ba50*/  SHFL.DOWN PT, R6, R5, R7, 0x1f ;  /* 0x08001f0705067589 */ /* 0x000f6200000e0000 */
[----:B0-----:R-:W-:-:S03]  /*ba60*/  IADD3 R42, P1, R9, R42, RZ ;  /* 0x0000002a092a7210 */ /* 0x001fc60007f3e0ff */
[----:B------:R0:W5:Y:S01]  /*ba70*/  SHFL.DOWN PT, R8, R3, R7, 0x1f ;  /* 0x08001f0703087589 */ /* 0x00016200000e0000 */
[----:B-1----:R-:W-:Y:S02]  /*ba80*/  IADD3 R22, P3, R13, R22, RZ ;  /* 0x000000160d167210 */ /* 0x002fe40007f7e0ff */
[----:B--2---:R-:W-:Y:S02]  /*ba90*/  IADD3 R16, P4, R15, R16, RZ ;  /* 0x000000100f107210 */ /* 0x004fe40007f9e0ff */
[----:B---3--:R-:W-:Y:S01]  /*baa0*/  IADD3 R32, P2, R11, R32, RZ ;  /* 0x000000200b207210 */ /* 0x008fe20007f5e0ff */
[----:B0-----:R-:W-:Y:S02]  /*bab0*/  IMAD.SHL.U32 R7, R7, 0x2, RZ ;  /* 0x0000000207077824 */ /* 0x001fe400078e00ff */
[----:B----4-:R-:W-:-:S03]  /*bac0*/  IMAD.X R43, R2, 0x1, R43, P1 ;  /* 0x00000001022b7824 */ /* 0x010fc600008e062b */
[----:B------:R-:W-:Y:S02]  /*bad0*/  ISETP.GE.AND P0, PT, R7, R0, PT ;  /* 0x000000000700720c */ /* 0x000fe40003f06270 */
[----:B-----5:R-:W-:Y:S01]  /*bae0*/  IADD3.X R33, R4, R33, RZ, P2, !PT ;  /* 0x0000002104217210 */ /* 0x020fe200017fe4ff */
[----:B------:R-:W-:Y:S02]  /*baf0*/  IMAD.X R5, R6, 0x1, R5, P3 ;  /* 0x0000000106057824 */ /* 0x000fe400018e0605 */
[----:B------:R-:W-:-:S08]  /*bb00*/  IMAD.X R3, R8, 0x1, R3, P4 ;  /* 0x0000000108037824 */ /* 0x000fd000020e0603 */
[----:B------:R-:W-:Y:S05]  /*bb10*/  @!P0 BRA `(.L_x_7250) ;  /* 0xfffffed000008947 */ /* 0x000fea000383ffff */
.L_x_7245:
[----:B------:R-:W-:Y:S01]  /*bb20*/  ISETP.NE.AND P0, PT, RZ, c[0x0][0x344], PT ;  /* 0x0000d100ff007a0c */ /* 0x000fe20003f05270 */
[----:B------:R-:W-:Y:S01]  /*bb30*/  IMAD.MOV.U32 R27, RZ, RZ, RZ ;  /* 0x000000ffff1b7224 */ /* 0x000fe200078e00ff */
[----:B------:R-:W-:-:S11]  /*bb40*/  MOV R25, RZ ;  /* 0x000000ff00197202 */ /* 0x000fd60000000f00 */
[----:B------:R-:W-:Y:S05]  /*bb50*/  @!P0 BRA `(.L_x_7251) ;  /* 0x00000c8000008947 */ /* 0x000fea0003800000 */
[----:B0-----:R-:W-:Y:S01]  /*bb60*/  MOV R7, R19 ;  /* 0x0000001300077202 */ /* 0x001fe20000000f00 */
        /* <DEDUP_REMOVED lines=199> */
.L_x_7251:
[----:B0-----:R-:W-:-:S05]  /*c7e0*/  IADD3 R6, P1, R27, c[0x0][0x548], RZ ;  /* 0x000152001b067a10 */ /* 0x001fca0007f3e0ff */
        /* <DEDUP_REMOVED lines=201> */
.L_x_7252:
[----:B------:R-:W-:Y:S01]  /*d480*/  IADD3 R8, P1, R25, c[0x0][0x548], RZ ;  /* 0x0001520019087a10 */ /* 0x000fe20007f3e0ff */
[----:B------:R-:W-:Y:S01]  /*d490*/  IMAD.MOV.U32 R24, RZ, RZ, RZ ;  /* 0x000000ffff187224 */ /* 0x000fe200078e00ff */
[----:B------:R-:W-:-:S03]  /*d4a0*/  MOV R23, RZ ;  /* 0x000000ff00177202 */ /* 0x000fc60000000f00 */
        /* <DEDUP_REMOVED lines=201> */
.L_x_7253:
        /* <DEDUP_REMOVED lines=201> */
[----:B------:R-:W-:-:S03]  /*edd0*/  @P0 IMAD R23, R12, c[0x0][0x534], R23 ;  /* 0x00014d000c170a24 */ /* 0x000fc600078e0217 */
.L_x_7254:
[----:B------:R-:W-:Y:S01]  /*ede0*/  ISETP.NE.U32.AND P0, PT, RZ, c[0x0][0x558], PT ;  /* 0x00015600ff007a0c */ /* 0x000fe20003f05070 */
[----:B------:R-:W-:Y:S01]  /*edf0*/  IMAD.MOV.U32 R20, RZ, RZ, RZ ;  /* 0x000000ffff147224 */ /* 0x000fe200078e00ff */
[----:B------:R-:W-:Y:S01]  /*ee00*/  IADD3 R12, P1, R23, c[0x0][0x548], RZ ;  /* 0x00015200170c7a10 */ /* 0x000fe20007f3e0ff */
[----:B------:R-:W-:Y:S01]  /*ee10*/  IMAD.MOV.U32 R29, RZ, RZ, RZ ;  /* 0x000000ffff1d7224 */ /* 0x000fe200078e00ff */
[----:B------:R-:W-:Y:S02]  /*ee20*/  ISETP.NE.AND.EX P0, PT, RZ, c[0x0][0x55c], PT, P0 ;  /* 0x00015700ff007a0c */ /* 0x000fe40003f05300 */
[----:B------:R-:W-:Y:S02]  /*ee30*/  IADD3.X R13, RZ, c[0x0][0x54c], RZ, P1, !PT ;  /* 0x00015300ff0d7a10 */ /* 0x000fe40000ffe4ff */
[----:B------:R-:W-:-:S09]  /*ee40*/  MOV R0, RZ ;  /* 0x000000ff00007202 */ /* 0x000fd20000000f00 */
[----:B------:R-:W-:Y:S05]  /*ee50*/  @!P0 BRA `(.L_x_7255) ;  /* 0x000008b000008947 */ /* 0x000fea0003800000 */
[----:B------:R-:W-:Y:S01]  /*ee60*/  HFMA2.MMA R34, -RZ, RZ, 0, 4.76837158203125e-07 ;  /* 0x00000008ff227435 */ /* 0x000fe200000001ff */
[----:B------:R-:W-:Y:S01]  /*ee70*/  BSSY B0, `(.L_x_7256) ;  /* 0x0000028000007945 */ /* 0x000fe20003800000 */
[----:B------:R-:W-:Y:S02]  /*ee80*/  IMAD.MOV.U32 R4, RZ, RZ, 0x2 ;  /* 0x00000002ff047424 */ /* 0x000fe400078e00ff */
[----:B------:R-:W-:Y:S02]  /*ee90*/  IMAD.MOV.U32 R28, RZ, RZ, RZ ;  /* 0x000000ffff1c7224 */ /* 0x000fe400078e00ff */
[----:B------:R-:W-:-:S05]  /*eea0*/  IMAD.MOV.U32 R35, RZ, RZ, 0x0 ;  /* 0x00000000ff237424 */ /* 0x000fca00078e00ff */
.L_x_7260:
[-C--:B------:R-:W-:Y:S01]  /*eeb0*/  LOP3.LUT R0, R28, R35.reuse, RZ, 0xfc, !PT ;  /* 0x000000231c007212 */ /* 0x080fe200078efcff */
[----:B------:R-:W-:Y:S01]  /*eec0*/  BSSY B1, `(.L_x_7257) ;  /* 0x000001d000017945 */ /* 0x000fe20003800000 */
[----:B------:R-:W-:Y:S02]  /*eed0*/  MOV R29, R35 ;  /* 0x00000023001d7202 */ /* 0x000fe40000000f00 */
[----:B------:R-:W-:Y:S01]  /*eee0*/  ISETP.NE.U32.AND P0, PT, R0, RZ, PT ;  /* 0x000000ff0000720c */ /* 0x000fe20003f05070 */
[----:B------:R-:W-:-:S12]  /*eef0*/  IMAD.MOV.U32 R0, RZ, RZ, R34 ;  /* 0x000000ffff007224 */ /* 0x000fd800078e0022 */
[----:B------:R-:W-:Y:S05]  /*ef00*/  @!P0 BRA `(.L_x_7258) ;  /* 0x0000005000008947 */ /* 0x000fea0003800000 */
[----:B------:R-:W-:Y:S01]  /*ef10*/  IMAD.MOV.U32 R2, RZ, RZ, R4 ;  /* 0x000000ffff027224 */ /* 0x000fe200078e0004 */
[----:B------:R-:W-:Y:S01]  /*ef20*/  MOV R4, 0xef50 ;  /* 0x0000ef5000047802 */ /* 0x000fe20000000f00 */
[----:B------:R-:W-:Y:S02]  /*ef30*/  IMAD.MOV.U32 R31, RZ, RZ, R34 ;  /* 0x000000ffff1f7224 */ /* 0x000fe400078e0022 */
[----:B------:R-:W-:Y:S05]  /*ef40*/  CALL.REL.NOINC `($__internal_27_$__cuda_sm20_rem_u64) ;  /* 0x00006fe000007944 */ /* 0x000fea0003c00000 */
[----:B------:R-:W-:Y:S05]  /*ef50*/  BRA `(.L_x_7259) ;  /* 0x0000013000007947 */ /* 0x000fea0003800000 */
.L_x_7258:
[----:B------:R-:W0:Y:S01]  /*ef60*/  I2F.U32.RP R2, R34 ;  /* 0x0000002200027306 */ /* 0x000e220000209000 */
[----:B------:R-:W-:Y:S02]  /*ef70*/  ISETP.NE.U32.AND P1, PT, R34, RZ, PT ;  /* 0x000000ff2200720c */ /* 0x000fe40003f25070 */
[----:B------:R-:W-:-:S05]  /*ef80*/  MOV R35, RZ ;  /* 0x000000ff00237202 */ /* 0x000fca0000000f00 */
[----:B0-----:R-:W0:Y:S02]  /*ef90*/  MUFU.RCP R2, R2 ;  /* 0x0000000200027308 */ /* 0x001e240000001000 */
[----:B0-----:R-:W-:-:S06]  /*efa0*/  IADD3 R14, R2, 0xffffffe, RZ ;  /* 0x0ffffffe020e7810 */ /* 0x001fcc0007ffe0ff */
[----:B------:R0:W1:Y:S02]  /*efb0*/  F2I.FTZ.U32.TRUNC.NTZ R15, R14 ;  /* 0x0000000e000f7305 */ /* 0x000064000021f000 */
[----:B0-----:R-:W-:Y:S01]  /*efc0*/  IMAD.MOV.U32 R14, RZ, RZ, RZ ;  /* 0x000000ffff0e7224 */ /* 0x001fe200078e00ff */
        /* <DEDUP_REMOVED lines=10> */
[----:B------:R-:W-:-:S05]  /*f070*/  @!P1 LOP3.LUT R15, RZ, R34, RZ, 0x33, !PT ;  /* 0x00000022ff0f9212 */ /* 0x000fca00078e33ff */
[----:B------:R-:W-:Y:S02]  /*f080*/  IMAD.MOV.U32 R34, RZ, RZ, R15 ;  /* 0x000000ffff227224 */ /* 0x000fe400078e000f */
.L_x_7259:
[----:B------:R-:W-:Y:S05]  /*f090*/  BSYNC B1 ;  /* 0x0000000000017941 */ /* 0x000fea0003800000 */
.L_x_7257:
[----:B------:R-:W-:Y:S01]  /*f0a0*/  ISETP.NE.U32.AND P0, PT, R34, RZ, PT ;  /* 0x000000ff2200720c */ /* 0x000fe20003f05070 */
[----:B------:R-:W-:Y:S02]  /*f0b0*/  IMAD.MOV.U32 R4, RZ, RZ, R0 ;  /* 0x000000ffff047224 */ /* 0x000fe400078e0000 */
[----:B------:R-:W-:Y:S01]  /*f0c0*/  IMAD.MOV.U32 R28, RZ, RZ, R29 ;  /* 0x000000ffff1c7224 */ /* 0x000fe200078e001d */
[----:B------:R-:W-:-:S13]  /*f0d0*/  ISETP.NE.AND.EX P0, PT, R35, RZ, PT, P0 ;  /* 0x000000ff2300720c */ /* 0x000fda0003f05300 */
[----:B------:R-:W-:Y:S05]  /*f0e0*/  @P0 BRA `(.L_x_7260) ;  /* 0xfffffdc000000947 */ /* 0x000fea000383ffff */
[----:B------:R-:W-:Y:S05]  /*f0f0*/  BSYNC B0 ;  /* 0x0000000000007941 */ /* 0x000fea0003800000 */
.L_x_7256:
[----:B------:R-:W-:Y:S01]  /*f100*/  ISETP.NE.U32.AND P2, PT, R29, RZ, PT ;  /* 0x000000ff1d00720c */ /* 0x000fe20003f45070 */
[----:B------:R-:W-:-:S12]  /*f110*/  BSSY B0, `(.L_x_7261) ;  /* 0x000001c000007945 */ /* 0x000fd80003800000 */
[----:B------:R-:W-:Y:S05]  /*f120*/  @!P2 BRA `(.L_x_7262) ;  /* 0x000000700000a947 */ /* 0x000fea0003800000 */
[----:B------:R-:W-:Y:S01]  /*f130*/  HFMA2.MMA R2, -RZ, RZ, 0, 4.76837158203125e-07 ;  /* 0x00000008ff027435 */ /* 0x000fe200000001ff */
[----:B------:R-:W-:Y:S01]  /*f140*/  IMAD.MOV.U32 R28, RZ, RZ, RZ ;  /* 0x000000ffff1c7224 */ /* 0x000fe200078e00ff */
[----:B------:R-:W-:-:S04]  /*f150*/  MOV R4, 0xf170 ;  /* 0x0000f17000047802 */ /* 0x000fc80000000f00 */
[----:B------:R-:W-:Y:S05]  /*f160*/  CALL.REL.NOINC `($__internal_26_$__cuda_sm20_div_u64) ;  /* 0x0000696000007944 */ /* 0x000fea0003c00000 */
[----:B------:R-:W-:Y:S01]  /*f170*/  IMAD.MOV.U32 R14, RZ, RZ, R2 ;  /* 0x000000ffff0e7224 */ /* 0x000fe200078e0002 */
[----:B------:R-:W-:Y:S01]  /*f180*/  MOV R15, R31 ;  /* 0x0000001f000f7202 */ /* 0x000fe20000000f00 */
[----:B------:R-:W-:Y:S05]  /*f190*/  BRA `(.L_x_7263) ;  /* 0x0000013000007947 */ /* 0x000fea0003800000 */
.L_x_7262:
[----:B------:R-:W0:Y:S01]  /*f1a0*/  I2F.U32.RP R2, R0 ;  /* 0x0000000000027306 */ /* 0x000e220000209000 */
[----:B------:R-:W-:Y:S01]  /*f1b0*/  IMAD.MOV.U32 R14, RZ, RZ, RZ ;  /* 0x000000ffff0e7224 */ /* 0x000fe200078e00ff */
[----:B------:R-:W-:-:S06]  /*f1c0*/  ISETP.NE.U32.AND P3, PT, R0, RZ, PT ;  /* 0x000000ff0000720c */ /* 0x000fcc0003f65070 */
[----:B0-----:R-:W0:Y:S02]  /*f1d0*/  MUFU.RCP R2, R2 ;  /* 0x0000000200027308 */ /* 0x001e240000001000 */
[----:B0-----:R-:W-:-:S06]  /*f1e0*/  IADD3 R4, R2, 0xffffffe, RZ ;  /* 0x0ffffffe02047810 */ /* 0x001fcc0007ffe0ff */
[----:B------:R-:W0:Y:S02]  /*f1f0*/  F2I.FTZ.U32.TRUNC.NTZ R15, R4 ;  /* 0x00000004000f7305 */ /* 0x000e24000021f000 */
[----:B0-----:R-:W-:-:S04]  /*f200*/  IMAD.MOV R21, RZ, RZ, -R15 ;  /* 0x000000ffff157224 */ /* 0x001fc800078e0a0f */
        /* <DEDUP_REMOVED lines=8> */
[----:B------:R-:W-:Y:S01]  /*f290*/  ISETP.GE.U32.AND P1, PT, R15, R0, PT ;  /* 0x000000000f00720c */ /* 0x000fe20003f26070 */
[----:B------:R-:W-:-:S12]  /*f2a0*/  IMAD.MOV.U32 R15, RZ, RZ, RZ ;  /* 0x000000ffff0f7224 */ /* 0x000fd800078e00ff */
[----:B------:R-:W-:Y:S02]  /*f2b0*/  @P1 IADD3 R14, R14, 0x1, RZ ;  /* 0x000000010e0e1810 */ /* 0x000fe40007ffe0ff */
[----:B------:R-:W-:Y:S02]  /*f2c0*/  @!P3 LOP3.LUT R14, RZ, R0, RZ, 0x33, !PT ;  /* 0x00000000ff0eb212 */ /* 0x000fe400078e33ff */
.L_x_7263:
[----:B------:R-:W-:Y:S05]  /*f2d0*/  BSYNC B0 ;  /* 0x0000000000007941 */ /* 0x000fea0003800000 */
.L_x_7261:
[----:B------:R-:W-:Y:S01]  /*f2e0*/  BSSY B0, `(.L_x_7264) ;  /* 0x000001c000007945 */ /* 0x000fe20003800000 */
[----:B------:R-:W-:Y:S05]  /*f2f0*/  @!P2 BRA `(.L_x_7265) ;  /* 0x000000700000a947 */ /* 0x000fea0003800000 */
[----:B------:R-:W-:Y:S01]  /*f300*/  HFMA2.MMA R2, -RZ, RZ, 0, 1.1920928955078125e-07 ;  /* 0x00000002ff027435 */ /* 0x000fe200000001ff */
[----:B------:R-:W-:Y:S01]  /*f310*/  IMAD.MOV.U32 R28, RZ, RZ, RZ ;  /* 0x000000ffff1c7224 */ /* 0x000fe200078e00ff */
[----:B------:R-:W-:-:S04]  /*f320*/  MOV R4, 0xf340 ;  /* 0x0000f34000047802 */ /* 0x000fc80000000f00 */
[----:B------:R-:W-:Y:S05]  /*f330*/  CALL.REL.NOINC `($__internal_26_$__cuda_sm20_div_u64) ;  /* 0x0000679000007944 */ /* 0x000fea0003c00000 */
[----:B------:R-:W-:Y:S01]  /*f340*/  IMAD.MOV.U32 R20, RZ, RZ, R2 ;  /* 0x000000ffff147224 */ /* 0x000fe200078e0002 */
[----:B------:R-:W-:Y:S01]  /*f350*/  MOV R21, R31 ;  /* 0x0000001f00157202 */ /* 0x000fe20000000f00 */
[----:B------:R-:W-:Y:S05]  /*f360*/  BRA `(.L_x_7266) ;  /* 0x0000013000007947 */ /* 0x000fea0003800000 */
.L_x_7265:
        /* <DEDUP_REMOVED lines=19> */
.L_x_7266:
[----:B------:R-:W-:Y:S05]  /*f4a0*/  BSYNC B0 ;  /* 0x0000000000007941 */ /* 0x000fea0003800000 */
.L_x_7264:
        /* <DEDUP_REMOVED lines=10> */
[----:B------:R-:W-:Y:S05]  /*f550*/  CALL.REL.NOINC `($__internal_26_$__cuda_sm20_div_u64) ;  /* 0x0000657000007944 */ /* 0x000fea0003c00000 */
[----:B------:R-:W-:Y:S02]  /*f560*/  IMAD.MOV.U32 R14, RZ, RZ, R2 ;  /* 0x000000ffff0e7224 */ /* 0x000fe400078e0002 */
[----:B------:R-:W-:Y:S01]  /*f570*/  IMAD.MOV.U32 R15, RZ, RZ, R31 ;  /* 0x000000ffff0f7224 */ /* 0x000fe200078e001f */
[----:B------:R-:W-:Y:S05]  /*f580*/  BRA `(.L_x_7269) ;  /* 0x0000014000007947 */ /* 0x000fea0003800000 */
.L_x_7268:
        /* <DEDUP_REMOVED lines=15> */
[----:B------:R-:W-:Y:S01]  /*f680*/  ISETP.GE.U32.AND P1, PT, R15, R20, PT ;  /* 0x000000140f00720c */ /* 0x000fe20003f26070 */
[----:B------:R-:W-:-:S12]  /*f690*/  IMAD.MOV.U32 R15, RZ, RZ, RZ ;  /* 0x000000ffff0f7224 */ /* 0x000fd800078e00ff */
[----:B------:R-:W-:Y:S02]  /*f6a0*/  @P1 IADD3 R29, R29, 0x1, RZ ;  /* 0x000000011d1d1810 */ /* 0x000fe40007ffe0ff */
[----:B------:R-:W-:-:S05]  /*f6b0*/  @!P2 LOP3.LUT R29, RZ, R20, RZ, 0x33, !PT ;  /* 0x00000014ff1da212 */ /* 0x000fca00078e33ff */
[----:B------:R-:W-:Y:S02]  /*f6c0*/  IMAD.MOV.U32 R14, RZ, RZ, R29 ;  /* 0x000000ffff0e7224 */ /* 0x000fe400078e001d */
.L_x_7269:
[----:B------:R-:W-:Y:S05]  /*f6d0*/  BSYNC B0 ;  /* 0x0000000000007941 */ /* 0x000fea0003800000 */
.L_x_7267:
[----:B------:R-:W-:-:S04]  /*f6e0*/  IADD3 R20, P0, R14, c[0x0][0x558], RZ ;  /* 0x000156000e147a10 */ /* 0x000fc80007f1e0ff */
[----:B------:R-:W-:-:S04]  /*f6f0*/  IADD3.X R29, R15, c[0x0][0x55c], RZ, P0, !PT ;  /* 0x000157000f1d7a10 */ /* 0x000fc800007fe4ff */
[----:B------:R-:W-:Y:S02]  /*f700*/  MOV R0, R29 ;  /* 0x0000001d00007202 */ /* 0x000fe40000000f00 */
.L_x_7255:
[----:B------:R-:W-:Y:S01]  /*f710*/  ISETP.NE.AND P0, PT, RZ, c[0x0][0x190], PT ;  /* 0x00006400ff007a0c */ /* 0x000fe20003f05270 */
[----:B------:R-:W-:-:S12]  /*f720*/  IMAD.MOV.U32 R28, RZ, RZ, R20 ;  /* 0x000000ffff1c7224 */ /* 0x000fd800078e0014 */
        /* <DEDUP_REMOVED lines=208> */
.L_x_7271:
        /* <DEDUP_REMOVED lines=202> */
.L_x_7272:
        /* <DEDUP_REMOVED lines=203> */
.L_x_7273:
        /* <DEDUP_REMOVED lines=202> */
.L_x_7274:
        /* <DEDUP_REMOVED lines=11> */
.L_x_7276:
[----:B------:R-:W-:Y:S05]  /*12ad0*/  BSYNC B0 ;  /* 0x0000000000007941 */ /* 0x000fea0003800000 */
.L_x_7275:
        /* <DEDUP_REMOVED lines=9> */
[----:B------:R-:W-:Y:S01]  /*12b70*/  MOV R2, R16 ;  /* 0x0000001000027202 */ /* 0x000fe20000000f00 */
[----:B0-----:R-:W-:Y:S02]  /*12b80*/  IMAD R6, R4, c[0x0][0x10], R7 ;  /* 0x0000040004067a24 */ /* 0x001fe400078e0207 */
[----:B------:R-:W-:-:S06]  /*12b90*/  IMAD.MOV.U32 R7, RZ, RZ, 0x20 ;  /* 0x00000020ff077424 */ /* 0x000fcc00078e00ff */
[----:B------:R-:W-:-:S04]  /*12ba0*/  @!P2 IMAD R6, R6, c[0x0][0x0], R17 ;  /* 0x000000000606aa24 */ /* 0x000fc800078e0211 */
[----:B------:R-:W-:-:S05]  /*12bb0*/  IMAD.WIDE.U32 R6, R6, R7, c[0x0][0x560] ;  /* 0x0001580006067625 */ /* 0x000fca00078e0007 */
[----:B------:R0:W-:Y:S04]  /*12bc0*/  STG.E.64 [R6.64], R42 ;  /* 0x0000002a06007986 */ /* 0x0001e8000c101b24 */
[----:B------:R0:W-:Y:S04]  /*12bd0*/  STG.E.64 [R6.64+0x8], R32 ;  /* 0x0000082006007986 */ /* 0x0001e8000c101b24 */
[----:B------:R0:W-:Y:S04]  /*12be0*/  STG.E.64 [R6.64+0x10], R8 ;  /* 0x0000100806007986 */ /* 0x0001e8000c101b24 */
[----:B------:R0:W-:Y:S02]  /*12bf0*/  STG.E.64 [R6.64+0x18], R2 ;  /* 0x0000180206007986 */ /* 0x0001e4000c101b24 */
.L_x_7278:
[----:B------:R-:W-:Y:S05]  /*12c00*/  BSYNC B0 ;  /* 0x0000000000007941 */ /* 0x000fea0003800000 */
.L_x_7277:
        /* <DEDUP_REMOVED lines=31> */
.L_x_7280:
[----:B------:R-:W-:Y:S05]  /*12e00*/  BSYNC B0 ;  /* 0x0000000000007941 */ /* 0x000fea0003800000 */
.L_x_7279:
        /* <DEDUP_REMOVED lines=26> */
[----:B------:R-:W-:-:S11]  /*12fb0*/  MOV R2, c[0x0][0x168] ;  /* 0x00005a0000027a02 */ /* 0x000fd60000000f00 */
[----:B------:R-:W-:Y:S05]  /*12fc0*/  @P0 BRA `(.L_x_7284) ;  /* 0x0000019000000947 */ /* 0x000fea0003800000 */
[----:B------:R-:W-:Y:S01]  /*12fd0*/  MOV R18, c[0x0][0x168] ;  /* 0x00005a0000127a02 */ /* 0x000fe20000000f00 */
[----:B------:R-:W-:Y:S01]  /*12fe0*/  IMAD.MOV.U32 R3, RZ, RZ, c[0x0][0x16c] ;  /* 0x00005b00ff037624 */ /* 0x000fe200078e00ff */
[----:B------:R-:W-:Y:S01]  /*12ff0*/  MOV R16, c[0x0][0x168] ;  /* 0x00005a0000107a02 */ /* 0x000fe20000000f00 */
[----:B------:R-:W-:Y:S01]  /*13000*/  IMAD.MOV.U32 R21, RZ, RZ, c[0x0][0x16c] ;  /* 0x00005b00ff157624 */ /* 0x000fe200078e00ff */
[----:B------:R-:W-:Y:S01]  /*13010*/  MOV R2, c[0x0][0x168] ;  /* 0x00005a0000027a02 */ /* 0x000fe20000000f00 */
[----:B------:R-:W-:Y:S02]  /*13020*/  IMAD.MOV.U32 R27, RZ, RZ, c[0x0][0x16c] ;  /* 0x00005b00ff1b7624 */ /* 0x000fe400078e00ff */
.L_x_7285:
[----:B------:R-:W-:Y:S01]  /*13030*/  HFMA2.MMA R7, -RZ, RZ, 0, 1.9073486328125e-06 ;  /* 0x00000020ff077435 */ /* 0x000fe200000001ff */
[----:B------:R-:W-:-:S09]  /*13040*/  IMAD R6, R4, c[0x0][0x10], R33 ;  /* 0x0000040004067a24 */ /* 0x000fd200078e0221 */
[----:B------:R-:W-:-:S05]  /*13050*/  IMAD.WIDE.U32 R6, R6, R7, c[0x0][0x560] ;  /* 0x0001580006067625 */ /* 0x000fca00078e0007 */
[----:B------:R-:W2:Y:S04]  /*13060*/  LDG.E.64 R10, [R6.64+0x8] ;  /* 0x00000824060a7981 */ /* 0x000ea8000c1e1b00 */
[----:B------:R-:W3:Y:S04]  /*13070*/  LDG.E.64 R14, [R6.64+0x18] ;  /* 0x00001824060e7981 */ /* 0x000ee8000c1e1b00 */
[----:B------:R-:W4:Y:S04]  /*13080*/  LDG.E.64 R8, [R6.64] ;  /* 0x0000002406087981 */ /* 0x000f28000c1e1b00 */
[----:B------:R-:W5:Y:S01]  /*13090*/  LDG.E.64 R12, [R6.64+0x10] ;  /* 0x00001024060c7981 */ /* 0x000f62000c1e1b00 */
[----:B------:R-:W-:-:S04]  /*130a0*/  IMAD.MOV.U32 R32, RZ, RZ, c[0x0][0x0] ;  /* 0x00000000ff207624 */ /* 0x000fc800078e00ff */
[----:B------:R-:W-:-:S05]  /*130b0*/  IMAD R33, R32, c[0x0][0x4], R33 ;  /* 0x0000010020217a24 */ /* 0x000fca00078e0221 */
[----:B------:R-:W-:Y:S02]  /*130c0*/  ISETP.GE.U32.AND P0, PT, R33, c[0x0][0x184], PT ;  /* 0x0000610021007a0c */ /* 0x000fe40003f06070 */
[----:B--2---:R-:W-:Y:S02]  /*130d0*/  IADD3 R18, P3, R10, R18, RZ ;  /* 0x000000120a127210 */ /* 0x004fe40007f7e0ff */
[----:B---3--:R-:W-:Y:S02]  /*130e0*/  IADD3 R2, P5, R14, R2, RZ ;  /* 0x000000020e027210 */ /* 0x008fe40007fbe0ff */
[----:B----4-:R-:W-:Y:S02]  /*130f0*/  IADD3 R22, P2, R8, R22, RZ ;  /* 0x0000001608167210 */ /* 0x010fe40007f5e0ff */
[----:B-----5:R-:W-:Y:S01]  /*13100*/  IADD3 R16, P4, R12, R16, RZ ;  /* 0x000000100c107210 */ /* 0x020fe20007f9e0ff */
[----:B------:R-:W-:Y:S01]  /*13110*/  IMAD.X R3, R11, 0x1, R3, P3 ;  /* 0x000000010b037824 */ /* 0x000fe200018e0603 */
[----:B------:R-:W-:Y:S01]  /*13120*/  IADD3.X R5, R9, R5, RZ, P2, !PT ;  /* 0x0000000509057210 */ /* 0x000fe200017fe4ff */
[----:B------:R-:W-:Y:S01]  /*13130*/  IMAD.X R27, R15, 0x1, R27, P5 ;  /* 0x000000010f1b7824 */ /* 0x000fe200028e061b */
[----:B------:R-:W-:Y:S01]  /*13140*/  IADD3.X R21, R13, R21, RZ, P4, !PT ;  /* 0x000000150d157210 */ /* 0x000fe200027fe4ff */
[----:B------:R-:W-:Y:S05]  /*13150*/  @!P0 BRA `(.L_x_7285) ;  /* 0xfffffed000008947 */ /* 0x000fea000383ffff */
.L_x_7284:
[----:B------:R-:W-:Y:S05]  /*13160*/  BSYNC B1 ;  /* 0x0000000000017941 */ /* 0x000fea0003800000 */
.L_x_7283:
[----:B------:R-:W-:Y:S05]  /*13170*/  BRA `(.L_x_7286) ;  /* 0x0000022000007947 */ /* 0x000fea0003800000 */
.L_x_7282:
[----:B------:R-:W-:Y:S01]  /*13180*/  ISETP.GE.U32.AND P0, PT, R26, c[0x0][0x184], PT ;  /* 0x000061001a007a0c */ /* 0x000fe20003f06070 */
[----:B------:R-:W-:Y:S01]  /*13190*/  IMAD.MOV.U32 R3, RZ, RZ, c[0x0][0x16c] ;  /* 0x00005b00ff037624 */ /* 0x000fe200078e00ff */
[----:B------:R-:W-:Y:S01]  /*131a0*/  MOV R18, c[0x0][0x168] ;  /* 0x00005a0000127a02 */ /* 0x000fe20000000f00 */
[----:B------:R-:W-:Y:S01]  /*131b0*/  IMAD.MOV.U32 R21, RZ, RZ, c[0x0][0x16c] ;  /* 0x00005b00ff157624 */ /* 0x000fe200078e00ff */
[----:B------:R-:W-:Y:S01]  /*131c0*/  MOV R16, c[0x0][0x168] ;  /* 0x00005a0000107a02 */ /* 0x000fe20000000f00 */
[----:B------:R-:W-:Y:S01]  /*131d0*/  IMAD.MOV.U32 R27, RZ, RZ, c[0x0][0x16c] ;  /* 0x00005b00ff1b7624 */ /* 0x000fe200078e00ff */
[----:B------:R-:W-:-:S07]  /*131e0*/  MOV R2, c[0x0][0x168] ;  /* 0x00005a0000027a02 */ /* 0x000fce0000000f00 */
[----:B------:R-:W-:Y:S05]  /*131f0*/  @P0 BRA `(.L_x_7286) ;  /* 0x000001a000000947 */ /* 0x000fea0003800000 */
[----:B------:R-:W-:Y:S01]  /*13200*/  MOV R18, c[0x0][0x168] ;  /* 0x00005a0000127a02 */ /* 0x000fe20000000f00 */
[----:B------:R-:W-:Y:S01]  /*13210*/  IMAD.MOV.U32 R3, RZ, RZ, c[0x0][0x16c] ;  /* 0x00005b00ff037624 */ /* 0x000fe200078e00ff */
[----:B------:R-:W-:Y:S01]  /*13220*/  MOV R16, c[0x0][0x168] ;  /* 0x00005a0000107a02 */ /* 0x000fe20000000f00 */
[----:B------:R-:W-:Y:S01]  /*13230*/  IMAD.MOV.U32 R21, RZ, RZ, c[0x0][0x16c] ;  /* 0x00005b00ff157624 */ /* 0x000fe200078e00ff */
[----:B------:R-:W-:Y:S01]  /*13240*/  MOV R2, c[0x0][0x168] ;  /* 0x00005a0000027a02 */ /* 0x000fe20000000f00 */
[----:B------:R-:W-:Y:S01]  /*13250*/  IMAD.MOV.U32 R27, RZ, RZ, c[0x0][0x16c] ;  /* 0x00005b00ff1b7624 */ /* 0x000fe200078e00ff */
[----:B------:R-:W-:-:S05]  /*13260*/  MOV R33, R26 ;  /* 0x0000001a00217202 */ /* 0x000fca0000000f00 */
.L_x_7287:
[----:B------:R-:W-:Y:S02]  /*13270*/  IMAD R6, R4, c[0x0][0x10], R33 ;  /* 0x0000040004067a24 */ /* 0x000fe400078e0221 */
[----:B------:R-:W-:Y:S02]  /*13280*/  IMAD.MOV.U32 R7, RZ, RZ, 0x20 ;  /* 0x00000020ff077424 */ /* 0x000fe400078e00ff */
[----:B------:R-:W-:-:S04]  /*13290*/  IMAD R6, R6, c[0x0][0x0], R17 ;  /* 0x0000000006067a24 */ /* 0x000fc800078e0211 */
[----:B------:R-:W-:-:S05]  /*132a0*/  IMAD.WIDE.U32 R6, R6, R7, c[0x0][0x560] ;  /* 0x0001580006067625 */ /* 0x000fca00078e0007 */
[----:B------:R-:W2:Y:S04]  /*132b0*/  LDG.E.64 R10, [R6.64+0x8] ;  /* 0x00000824060a7981 */ /* 0x000ea8000c1e1b00 */
[----:B------:R-:W3:Y:S04]  /*132c0*/  LDG.E.64 R14, [R6.64+0x18] ;  /* 0x00001824060e7981 */ /* 0x000ee8000c1e1b00 */
[----:B------:R-:W4:Y:S04]  /*132d0*/  LDG.E.64 R8, [R6.64] ;  /* 0x0000002406087981 */ /* 0x000f28000c1e1b00 */
[----:B------:R-:W5:Y:S01]  /*132e0*/  LDG.E.64 R12, [R6.64+0x10] ;  /* 0x00001024060c7981 */ /* 0x000f62000c1e1b00 */
[----:B------:R-:W-:-:S04]  /*132f0*/  IADD3 R33, R33, c[0x0][0x4], RZ ;  /* 0x0000010021217a10 */ /* 0x000fc80007ffe0ff */
        /* <DEDUP_REMOVED lines=10> */
.L_x_7286:
[----:B------:R-:W-:Y:S05]  /*133a0*/  BSYNC B0 ;  /* 0x0000000000007941 */ /* 0x000fea0003800000 */
.L_x_7281:
[----:B------:R-:W-:Y:S01]  /*133b0*/  IMAD R33, R26, c[0x0][0x0], R17 ;  /* 0x000000001a217a24 */ /* 0x000fe200078e0211 */
[----:B------:R-:W-:Y:S01]  /*133c0*/  MOV R6, R18 ;  /* 0x0000001200067202 */ /* 0x000fe20000000f00 */
[----:B------:R-:W-:Y:S01]  /*133d0*/  IMAD.MOV.U32 R4, RZ, RZ, R22 ;  /* 0x000000ffff047224 */ /* 0x000fe200078e0016 */
[----:B------:R-:W-:Y:S01]  /*133e0*/  MOV R8, R16 ;  /* 0x0000001000087202 */ /* 0x000fe20000000f00 */
[----:B------:R-:W-:Y:S01]  /*133f0*/  IMAD.MOV.U32 R7, RZ, RZ, R3 ;  /* 0x000000ffff077224 */ /* 0x000fe200078e0003 */
[C---:B------:R-:W-:Y:S01]  /*13400*/  SHF.L.U32 R13, R33.reuse, 0x5, RZ ;  /* 0x00000005210d7819 */ /* 0x040fe200000006ff */
[----:B------:R-:W-:Y:S01]  /*13410*/  IMAD.MOV.U32 R9, RZ, RZ, R21 ;  /* 0x000000ffff097224 */ /* 0x000fe200078e0015 */
[----:B------:R-:W-:Y:S01]  /*13420*/  MOV R10, R2 ;  /* 0x00000002000a7202 */ /* 0x000fe20000000f00 */
[----:B------:R-:W-:Y:S01]  /*13430*/  IMAD.MOV.U32 R11, RZ, RZ, R27 ;  /* 0x000000ffff0b7224 */ /* 0x000fe200078e001b */
[----:B------:R-:W-:Y:S01]  /*13440*/  ULDC UR4, c[0x0][0x4] ;  /* 0x0000010000047ab9 */ /* 0x000fe20000000800 */
[----:B------:R0:W-:Y:S01]  /*13450*/  STS.128 [R13+0x10], R4 ;  /* 0x000010040d007388 */ /* 0x0001e20000000c00 */
[----:B------:R-:W-:Y:S01]  /*13460*/  USHF.R.U32.HI UR4, URZ, 0x1, UR4 ;  /* 0x000000013f047899 */ /* 0x000fe20008011604 */
[----:B------:R-:W-:-:S02]  /*13470*/  LEA R33, R33, 0x10, 0x5 ;  /* 0x0000001021217811 */ /* 0x000fc400078e28ff */
[----:B------:R0:W-:Y:S03]  /*13480*/  STS.128 [R13+0x20], R8 ;  /* 0x000020080d007388 */ /* 0x0001e60000000c00 */
[----:B------:R-:W-:-:S13]  /*13490*/  ISETP.NE.AND P0, PT, RZ, UR4, PT ;  /* 0x00000004ff007c0c */ /* 0x000fda000bf05270 */
[----:B------:R-:W-:Y:S05]  /*134a0*/  @!P0 BRA `(.L_x_7288) ;  /* 0x0000021000008947 */ /* 0x000fea0003800000 */
[----:B0-----:R-:W-:-:S05]  /*134b0*/  MOV R7, UR4 ;  /* 0x0000000400077c02 */ /* 0x001fca0008000f00 */
.L_x_7291:
        /* <DEDUP_REMOVED lines=8> */
[----:B------:R-:W-:-:S05]  /*13540*/  IMAD R4, R4, c[0x0][0x0], R17 ;  /* 0x0000000004047a24 */ /* 0x000fca00078e0211 */
[----:B------:R-:W-:-:S05]  /*13550*/  SHF.L.U32 R4, R4, 0x5, RZ ;  /* 0x0000000504047819 */ /* 0x000fca00000006ff */
[----:B------:R-:W0:Y:S04]  /*13560*/  LDS.128 R8, [R4+0x10] ;  /* 0x0000100004087984 */ /* 0x000e280000000c00 */
[----:B------:R-:W1:Y:S01]  /*13570*/  LDS.128 R12, [R4+0x20] ;  /* 0x00002000040c7984 */ /* 0x000e620000000c00 */
[----:B0-----:R-:W-:Y:S02]  /*13580*/  IADD3 R18, P3, R10, R18, RZ ;  /* 0x000000120a127210 */ /* 0x001fe40007f7e0ff */
[----:B------:R-:W-:Y:S02]  /*13590*/  IADD3 R22, P0, R8, R22, RZ ;  /* 0x0000001608167210 */ /* 0x000fe40007f1e0ff */
[----:B-1----:R-:W-:Y:S02]  /*135a0*/  IADD3 R16, P4, R12, R16, RZ ;  /* 0x000000100c107210 */ /* 0x002fe40007f9e0ff */
[----:B------:R-:W-:Y:S01]  /*135b0*/  IADD3 R2, P5, R14, R2, RZ ;  /* 0x000000020e027210 */ /* 0x000fe20007fbe0ff */
[----:B------:R-:W-:Y:S01]  /*135c0*/  IMAD.X R5, R9, 0x1, R5, P0 ;  /* 0x0000000109057824 */ /* 0x000fe200000e0605 */
[----:B------:R-:W-:Y:S01]  /*135d0*/  IADD3.X R3, R11, R3, RZ, P3, !PT ;  /* 0x000000030b037210 */ /* 0x000fe20001ffe4ff */
[----:B------:R-:W-:Y:S01]  /*135e0*/  IMAD.X R21, R13, 0x1, R21, P4 ;  /* 0x000000010d157824 */ /* 0x000fe200020e0615 */
[----:B------:R-:W-:Y:S01]  /*135f0*/  IADD3.X R27, R15, R27, RZ, P5, !PT ;  /* 0x0000001b0f1b7210 */ /* 0x000fe20002ffe4ff */
[----:B------:R-:W-:Y:S01]  /*13600*/  IMAD.MOV.U32 R4, RZ, RZ, R22 ;  /* 0x000000ffff047224 */ /* 0x000fe200078e0016 */
[----:B------:R-:W-:Y:S01]  /*13610*/  MOV R6, R18 ;  /* 0x0000001200067202 */ /* 0x000fe20000000f00 */
[----:B------:R-:W-:Y:S01]  /*13620*/  IMAD.MOV.U32 R7, RZ, RZ, R3 ;  /* 0x000000ffff077224 */ /* 0x000fe200078e0003 */
[----:B------:R-:W-:Y:S01]  /*13630*/  MOV R8, R16 ;  /* 0x0000001000087202 */ /* 0x000fe20000000f00 */
[----:B------:R-:W-:Y:S01]  /*13640*/  IMAD.MOV.U32 R9, RZ, RZ, R21 ;  /* 0x000000ffff097224 */ /* 0x000fe200078e0015 */
[----:B------:R-:W-:Y:S01]  /*13650*/  MOV R10, R2 ;  /* 0x00000002000a7202 */ /* 0x000fe20000000f00 */
[----:B------:R-:W-:Y:S01]  /*13660*/  IMAD.MOV.U32 R11, RZ, RZ, R27 ;  /* 0x000000ffff0b7224 */ /* 0x000fe200078e001b */
[----:B------:R0:W-:Y:S04]  /*13670*/  STS.128 [R33], R4 ;  /* 0x0000000421007388 */ /* 0x0001e80000000c00 */
[----:B------:R0:W-:Y:S02]  /*13680*/  STS.128 [R33+0x10], R8 ;  /* 0x0000100821007388 */ /* 0x0001e40000000c00 */
.L_x_7290:
[----:B------:R-:W-:Y:S05]  /*13690*/  BSYNC B0 ;  /* 0x0000000000007941 */ /* 0x000fea0003800000 */
.L_x_7289:
[----:B0-----:R-:W-:Y:S01]  /*136a0*/  MOV R7, R32 ;  /* 0x0000002000077202 */ /* 0x001fe20000000f00 */
[----:B------:R-:W-:Y:S05]  /*136b0*/  @P2 BRA `(.L_x_7291) ;  /* 0xfffffe0000002947 */ /* 0x000fea000383ffff */
.L_x_7288:
[----:B0-----:R-:W-:-:S13]  /*136c0*/  ISETP.NE.AND P0, PT, RZ, c[0x0][0x188], PT ;  /* 0x00006200ff007a0c */ /* 0x001fda0003f05270 */
[----:B------:R-:W-:Y:S05]  /*136d0*/  @!P0 BRA `(.L_x_7292) ;  /* 0x0000049000008947 */ /* 0x000fea0003800000 */
[----:B------:R-:W-:Y:S01]  /*136e0*/  IMAD.MOV.U32 R4, RZ, RZ, 0x20 ;  /* 0x00000020ff047424 */ /* 0x000fe200078e00ff */
[----:B------:R-:W-:-:S04]  /*136f0*/  MOV R12, c[0x0][0x0] ;  /* 0x00000000000c7a02 */ /* 0x000fc80000000f00 */
[----:B------:R-:W-:-:S13]  /*13700*/  ISETP.LT.AND P0, PT, R4, c[0x0][0x0], PT ;  /* 0x0000000004007a0c */ /* 0x000fda0003f01270 */
[----:B------:R-:W-:Y:S05]  /*13710*/  @!P0 BRA `(.L_x_7293) ;  /* 0x000002e000008947 */ /* 0x000fea0003800000 */
[----:B------:R-:W-:Y:S01]  /*13720*/  IMAD.MOV.U32 R12, RZ, RZ, c[0x0][0x0] ;  /* 0x00000000ff0c7624 */ /* 0x000fe200078e00ff */
[----:B------:R-:W-:Y:S01]  /*13730*/  MOV R4, R22 ;  /* 0x0000001600047202 */ /* 0x000fe20000000f00 */
[----:B------:R-:W-:Y:S01]  /*13740*/  IMAD.MOV.U32 R6, RZ, RZ, R18 ;  /* 0x000000ffff067224 */ /* 0x000fe200078e0012 */
[----:B------:R-:W-:Y:S01]  /*13750*/  MOV R7, R3 ;  /* 0x0000000300077202 */ /* 0x000fe20000000f00 */
[----:B------:R-:W-:Y:S01]  /*13760*/  IMAD.MOV.U32 R8, RZ, RZ, R16 ;  /* 0x000000ffff087224 */ /* 0x000fe200078e0010 */
[----:B------:R-:W-:Y:S01]  /*13770*/  MOV R9, R21 ;  /* 0x0000001500097202 */ /* 0x000fe20000000f00 */
[----:B------:R-:W-:Y:S01]  /*13780*/  IMAD.MOV.U32 R10, RZ, RZ, R2 ;  /* 0x000000ffff0a7224 */ /* 0x000fe200078e0002 */
[----:B------:R-:W-:Y:S01]  /*13790*/  MOV R11, R27 ;  /* 0x0000001b000b7202 */ /* 0x000fe20000000f00 */
[----:B------:R0:W-:Y:S01]  /*137a0*/  STS.128 [R33], R4 ;  /* 0x0000000421007388 */ /* 0x0001e20000000c00 */
[----:B------:R-:W-:-:S03]  /*137b0*/  LEA.HI R12, R12, c[0x0][0x0], RZ, 0x1 ;  /* 0x000000000c0c7a11 */ /* 0x000fc600078f08ff */
[----:B------:R0:W-:Y:S01]  /*137c0*/  STS.128 [R33+0x10], R8 ;  /* 0x0000100821007388 */ /* 0x0001e20000000c00 */
[----:B------:R-:W-:Y:S01]  /*137d0*/  SHF.R.S32.HI R26, RZ, 0x1, R12 ;  /* 0x00000001ff1a7819 */ /* 0x000fe2000001140c */
[----:B------:R-:W-:-:S03]  /*137e0*/  IMAD.MOV.U32 R12, RZ, RZ, 0x20 ;  /* 0x00000020ff0c7424 */ /* 0x000fc600078e00ff */
[----:B------:R-:W-:-:S13]  /*137f0*/  ISETP.GE.AND P0, PT, R26, 0x20, PT ;  /* 0x000000201a00780c */ /* 0x000fda0003f06270 */
[----:B0-----:R-:W-:Y:S05]  /*13800*/  @!P0 BRA `(.L_x_7293) ;  /* 0x000001f000008947 */ /* 0x001fea0003800000 */
.L_x_7296:
[----:B0-----:R-:W-:Y:S01]  /*13810*/  IADD3 R4, R17, R26, RZ ;  /* 0x0000001a11047210 */ /* 0x001fe20007ffe0ff */
[----:B------:R-:W-:Y:S03]  /*13820*/  BAR.SYNC.DEFER_BLOCKING 0x0 ;  /* 0x0000000000007b1d */ /* 0x000fe60000010000 */
[----:B------:R-:W-:-:S03]  /*13830*/  ISETP.GE.U32.AND P0, PT, R4, c[0x0][0x0], PT ;  /* 0x0000000004007a0c */ /* 0x000fc60003f06070 */
[----:B------:R-:W-:Y:S01]  /*13840*/  BSSY B0, `(.L_x_7294) ;  /* 0x0000017000007945 */ /* 0x000fe20003800000 */
[----:B------:R-:W-:-:S13]  /*13850*/  ISETP.GE.U32.OR P0, PT, R17, R26, P0 ;  /* 0x0000001a1100720c */ /* 0x000fda0000706470 */
[----:B------:R-:W-:Y:S05]  /*13860*/  @P0 BRA `(.L_x_7295) ;  /* 0x0000014000000947 */ /* 0x000fea0003800000 */
[----:B------:R-:W-:-:S05]  /*13870*/  IMAD R4, R26, 0x20, R33 ;  /* 0x000000201a047824 */ /* 0x000fca00078e0221 */
[----:B------:R-:W0:Y:S04]  /*13880*/  LDS.128 R8, [R4] ;  /* 0x0000000004087984 */ /* 0x000e280000000c00 */
[----:B------:R-:W1:Y:S01]  /*13890*/  LDS.128 R12, [R4+0x10] ;  /* 0x00001000040c7984 */ /* 0x000e620000000c00 */
[----:B0-----:R-:W-:Y:S02]  /*138a0*/  IADD3 R18, P2, R10, R18, RZ ;  /* 0x000000120a127210 */ /* 0x001fe40007f5e0ff */
[----:B------:R-:W-:Y:S02]  /*138b0*/  IADD3 R22, P0, R8, R22, RZ ;  /* 0x0000001608167210 */ /* 0x000fe40007f1e0ff */
[----:B-1----:R-:W-:Y:S01]  /*138c0*/  IADD3 R2, P4, R14, R2, RZ ;  /* 0x000000020e027210 */ /* 0x002fe20007f9e0ff */
[----:B------:R-:W-:Y:S01]  /*138d0*/  IMAD.X R3, R11, 0x1, R3, P2 ;  /* 0x000000010b037824 */ /* 0x000fe200010e0603 */
[----:B------:R-:W-:Y:S01]  /*138e0*/  IADD3 R16, P3, R12, R16, RZ ;  /* 0x000000100c107210 */ /* 0x000fe20007f7e0ff */
[----:B------:R-:W-:Y:S01]  /*138f0*/  IMAD.MOV.U32 R6, RZ, RZ, R18 ;  /* 0x000000ffff067224 */ /* 0x000fe200078e0012 */
[----:B------:R-:W-:Y:S01]  /*13900*/  IADD3.X R5, R9, R5, RZ, P0, !PT ;  /* 0x0000000509057210 */ /* 0x000fe200007fe4ff */
[----:B------:R-:W-:Y:S01]  /*13910*/  IMAD.X R27, R15, 0x1, R27, P4 ;  /* 0x000000010f1b7824 */ /* 0x000fe200020e061b */
[----:B------:R-:W-:Y:S01]  /*13920*/  IADD3.X R21, R13, R21, RZ, P3, !PT ;  /* 0x000000150d157210 */ /* 0x000fe20001ffe4ff */
[----:B------:R-:W-:Y:S01]  /*13930*/  IMAD.MOV.U32 R8, RZ, RZ, R16 ;  /* 0x000000ffff087224 */ /* 0x000fe200078e0010 */
[----:B------:R-:W-:Y:S01]  /*13940*/  MOV R4, R22 ;  /* 0x0000001600047202 */ /* 0x000fe20000000f00 */
[----:B------:R-:W-:Y:S01]  /*13950*/  IMAD.MOV.U32 R10, RZ, RZ, R2 ;  /* 0x000000ffff0a7224 */ /* 0x000fe200078e0002 */
[----:B------:R-:W-:-:S02]  /*13960*/  MOV R7, R3 ;  /* 0x0000000300077202 */ /* 0x000fc40000000f00 */
[----:B------:R-:W-:Y:S02]  /*13970*/  MOV R9, R21 ;  /* 0x0000001500097202 */ /* 0x000fe40000000f00 */
[----:B------:R-:W-:Y:S01]  /*13980*/  MOV R11, R27 ;  /* 0x0000001b000b7202 */ /* 0x000fe20000000f00 */
[----:B------:R0:W-:Y:S04]  /*13990*/  STS.128 [R33], R4 ;  /* 0x0000000421007388 */ /* 0x0001e80000000c00 */
[----:B------:R0:W-:Y:S02]  /*139a0*/  STS.128 [R33+0x10], R8 ;  /* 0x0000100821007388 */ /* 0x0001e40000000c00 */
.L_x_7295:
[----:B------:R-:W-:Y:S05]  /*139b0*/  BSYNC B0 ;  /* 0x0000000000007941 */ /* 0x000fea0003800000 */
.L_x_7294:
[----:B------:R-:W-:-:S04]  /*139c0*/  SHF.R.S32.HI R26, RZ, 0x1, R26 ;  /* 0x00000001ff1a7819 */ /* 0x000fc8000001141a */
[----:B------:R-:W-:-:S13]  /*139d0*/  ISETP.GE.AND P0, PT, R26, 0x20, PT ;  /* 0x000000201a00780c */ /* 0x000fda0003f06270 */
[----:B------:R-:W-:Y:S05]  /*139e0*/  @P0 BRA `(.L_x_7296) ;  /* 0xfffffe2000000947 */ /* 0x000fea000383ffff */
[----:B------:R-:W-:-:S04]  /*139f0*/  IMAD.MOV.U32 R12, RZ, RZ, 0x20 ;  /* 0x00000020ff0c7424 */ /* 0x000fc800078e00ff */
.L_x_7293:
[----:B------:R-:W-:Y:S01]  /*13a00*/  BAR.SYNC.DEFER_BLOCKING 0x0 ;  /* 0x0000000000007b1d */ /* 0x000fe20000010000 */
[----:B------:R-:W-:-:S13]  /*13a10*/  ISETP.GE.AND P0, PT, R12, 0x2, PT ;  /* 0x000000020c00780c */ /* 0x000fda0003f06270 */
[----:B------:R-:W-:Y:S05]  /*13a20*/  @!P0 BRA `(.L_x_7292) ;  /* 0x0000014000008947 */ /* 0x000fea0003800000 */
[----:B0-----:R-:W-:-:S07]  /*13a30*/  HFMA2.MMA R7, -RZ, RZ, 0, 5.9604644775390625e-08 ;  /* 0x00000001ff077435 */ /* 0x001fce00000001ff */
.L_x_7297:
        /* <DEDUP_REMOVED lines=12> */
[----:B0-----:R-:W-:Y:S01]  /*13b00*/  IMAD.SHL.U32 R7, R7, 0x2, RZ ;  /* 0x0000000207077824 */ /* 0x001fe200078e00ff */
[----:B----4-:R-:W-:-:S04]  /*13b10*/  IADD3.X R5, R4, R5, RZ, P2, !PT ;  /* 0x0000000504057210 */ /* 0x010fc800017fe4ff */
[----:B------:R-:W-:Y:S01]  /*13b20*/  ISETP.GE.AND P0, PT, R7, R12, PT ;  /* 0x0000000c0700720c */ /* 0x000fe20003f06270 */
[----:B-----5:R-:W-:Y:S01]  /*13b30*/  IMAD.X R3, R6, 0x1, R3, P3 ;  /* 0x0000000106037824 */ /* 0x020fe200018e0603 */
[----:B------:R-:W-:Y:S01]  /*13b40*/  IADD3.X R21, R8, R21, RZ, P4, !PT ;  /* 0x0000001508157210 */ /* 0x000fe200027fe4ff */
[----:B------:R-:W-:-:S10]  /*13b50*/  IMAD.X R27, R10, 0x1, R27, P5 ;  /* 0x000000010a1b7824 */ /* 0x000fd400028e061b */
[----:B------:R-:W-:Y:S05]  /*13b60*/  @!P0 BRA `(.L_x_7297) ;  /* 0xfffffed000008947 */ /* 0x000fea000383ffff */
.L_x_7292:
        /* <DEDUP_REMOVED lines=9> */
[----:B0-----:R-:W2:Y:S04]  /*13c00*/  LDG.E.64 R8, [R28.64+0x8] ;  /* 0x000008241c087981 */ /* 0x001ea8000c1e1b00 */
[----:B------:R-:W3:Y:S04]  /*13c10*/  LDG.E.64 R12, [R28.64+0x18] ;  /* 0x000018241c0c7981 */ /* 0x000ee8000c1e1b00 */
[----:B------:R-:W4:Y:S04]  /*13c20*/  LDG.E.64 R6, [R28.64] ;  /* 0x000000241c067981 */ /* 0x000f28000c1e1b00 */
[----:B------:R-:W5:Y:S01]  /*13c30*/  LDG.E.64 R10, [R28.64+0x10] ;  /* 0x000010241c0a7981 */ /* 0x000f62000c1e1b00 */
[----:B--2---:R-:W-:-:S02]  /*13c40*/  IADD3 R18, P2, R8, R18, RZ ;  /* 0x0000001208127210 */ /* 0x004fc40007f5e0ff */
[----:B---3--:R-:W-:Y:S02]  /*13c50*/  IADD3 R2, P4, R12, R2, RZ ;  /* 0x000000020c027210 */ /* 0x008fe40007f9e0ff */
[----:B----4-:R-:W-:Y:S02]  /*13c60*/  IADD3 R22, P0, R6, R22, RZ ;  /* 0x0000001606167210 */ /* 0x010fe40007f1e0ff */
[----:B-----5:R-:W-:Y:S01]  /*13c70*/  IADD3 R16, P3, R10, R16, RZ ;  /* 0x000000100a107210 */ /* 0x020fe20007f7e0ff */
[----:B------:R-:W-:Y:S01]  /*13c80*/  IMAD.X R3, R9, 0x1, R3, P2 ;  /* 0x0000000109037824 */ /* 0x000fe200010e0603 */
[----:B------:R-:W-:Y:S01]  /*13c90*/  IADD3.X R5, R7, R5, RZ, P0, !PT ;  /* 0x0000000507057210 */ /* 0x000fe200007fe4ff */
[----:B------:R-:W-:Y:S01]  /*13ca0*/  IMAD.X R27, R13, 0x1, R27, P4 ;  /* 0x000000010d1b7824 */ /* 0x000fe200020e061b */
[----:B------:R-:W-:Y:S02]  /*13cb0*/  IADD3.X R21, R11, R21, RZ, P3, !PT ;  /* 0x000000150b157210 */ /* 0x000fe40001ffe4ff */
.L_x_7299:
[----:B------:R-:W-:Y:S01]  /*13cc0*/  MOV R30, R22 ;  /* 0x00000016001e7202 */ /* 0x000fe20000000f00 */
[----:B------:R-:W-:Y:S01]  /*13cd0*/  IMAD.MOV.U32 R31, RZ, RZ, R5 ;  /* 0x000000ffff1f7224 */ /* 0x000fe200078e0005 */
[----:B------:R-:W-:Y:S01]  /*13ce0*/  MOV R32, R18 ;  /* 0x0000001200207202 */ /* 0x000fe20000000f00 */
[----:B0-----:R-:W-:Y:S01]  /*13cf0*/  IMAD.MOV.U32 R33, RZ, RZ, R3 ;  /* 0x000000ffff217224 */ /* 0x001fe200078e0003 */
[----:B------:R-:W-:Y:S01]  /*13d00*/  MOV R17, R21 ;  /* 0x0000001500117202 */ /* 0x000fe20000000f00 */
        /* <DEDUP_REMOVED lines=10> */
[----:B------:R0:W1:Y:S01]  /*13db0*/  LDC.64 R2, c[0x4][R0] ;  /* 0x0100000000027b82 */ /* 0x0000620000000a00 */
[----:B------:R-:W-:Y:S01]  /*13dc0*/  MOV R7, c[0x4][0x644] ;  /* 0x0101910000077a02 */ /* 0x000fe20000000f00 */
[----:B------:R-:W-:Y:S01]  /*13dd0*/  IMAD.MOV.U32 R8, RZ, RZ, 0x2ef ;  /* 0x000002efff087424 */ /* 0x000fe200078e00ff */
[----:B------:R-:W-:Y:S01]  /*13de0*/  MOV R10, c[0x4][0xf0] ;  /* 0x01003c00000a7a02 */ /* 0x000fe20000000f00 */
[----:B------:R-:W-:Y:S01]  /*13df0*/  IMAD.MOV.U32 R11, RZ, RZ, c[0x4][0xf4] ;  /* 0x01003d00ff0b7624 */ /* 0x000fe200078e00ff */
[----:B------:R-:W-:Y:S01]  /*13e00*/  MOV R12, 0x1 ;  /* 0x00000001000c7802 */ /* 0x000fe20000000f00 */
        /* <DEDUP_REMOVED lines=9> */
.L_x_7301:
        /* <DEDUP_REMOVED lines=24> */
.L_x_7302:
        /* <DEDUP_REMOVED lines=24> */
.L_x_7303:
        /* <DEDUP_REMOVED lines=24> */
.L_x_7304:
[----:B------:R-:W-:-:S04]  /*14320*/  IADD3 R24, P0, R24, c[0x0][0x548], RZ ;  /* 0x0001520018187a10 */ /* 0x000fc80007f1e0ff */
[----:B------:R-:W-:-:S05]  /*14330*/  IADD3.X R25, RZ, c[0x0][0x54c], RZ, P0, !PT ;  /* 0x00015300ff197a10 */ /* 0x000fca00007fe4ff */
[----:B------:R-:W-:Y:S01]  /*14340*/  STG.E.U16 [R24.64], R26 ;  /* 0x0000001a18007986 */ /* 0x000fe2000c101524 */
[----:B------:R-:W-:Y:S05]  /*14350*/  EXIT ;  /* 0x000000000000794d */ /* 0x000fea0003800000 */
.L_x_7300:
[----:B------:R-:W-:Y:S04]  /*14360*/  STG.E.64 [R28.64], R30 ;  /* 0x0000001e1c007986 */ /* 0x000fe8000c101b24 */
[----:B------:R-:W-:Y:S04]  /*14370*/  STG.E.64 [R28.64+0x8], R32 ;  /* 0x000008201c007986 */ /* 0x000fe8000c101b24 */
[----:B------:R-:W-:Y:S04]  /*14380*/  STG.E.64 [R28.64+0x10], R16 ;  /* 0x000010101c007986 */ /* 0x000fe8000c101b24 */
[----:B------:R-:W-:Y:S01]  /*14390*/  STG.E.64 [R28.64+0x18], R26 ;  /* 0x0000181a1c007986 */ /* 0x000fe2000c101b24 */
[----:B------:R-:W-:Y:S05]  /*143a0*/  EXIT ;  /* 0x000000000000794d */ /* 0x000fea0003800000 */
.L_x_7298:
[----:B------:R-:W-:Y:S01]  /*143b0*/  ISETP.NE.AND P0, PT, RZ, UR38, PT ;  /* 0x00000026ff007c0c */ /* 0x000fe2000bf05270 */
[----:B------:R-:W-:-:S02]  /*143c0*/  ULDC.U8 UR4, c[0x0][0x579] ;  /* 0x00015e4000047ab9 */ /* 0x000fc40000000000 */
[----:B------:R-:W-:-:S10]  /*143d0*/  ISETP.NE.AND P1, PT, RZ, UR4, PT ;  /* 0x00000004ff007c0c */ /* 0x000fd4000bf25270 */
[----:B------:R-:W-:Y:S05]  /*143e0*/  @!P0 BRA `(.L_x_7305) ;  /* 0x0000008000008947 */ /* 0x000fea0003800000 */
[----:B------:R-:W2:Y:S04]  /*143f0*/  LDG.E.S16 R3, [R36.64] ;  /* 0x0000002424037981 */ /* 0x000ea8000c1e1700 */
[----:B0-----:R-:W3:Y:S04]  /*14400*/  LDG.E.S16 R5, [R34.64] ;  /* 0x0000002422057981 */ /* 0x001ee8000c1e1700 */
[----:B------:R-:W4:Y:S04]  /*14410*/  LDG.E.S16 R7, [R30.64] ;  /* 0x000000241e077981 */ /* 0x000f28000c1e1700 */
[----:B------:R-:W5:Y:S01]  /*14420*/  LDG.E.S16 R9, [R38.64] ;  /* 0x0000002426097981 */ /* 0x000f62000c1e1700 */
[----:B--2---:R-:W-:Y:S01]  /*14430*/  IMAD.IADD R22, R3, 0x1, R22 ;  /* 0x0000000103167824 */ /* 0x004fe200078e0216 */
[----:B---3--:R-:W-:Y:S01]  /*14440*/  IADD3 R18, R5, R18, RZ ;  /* 0x0000001205127210 */ /* 0x008fe20007ffe0ff */
[----:B----4-:R-:W-:Y:S01]  /*14450*/  IMAD.IADD R16, R7, 0x1, R16 ;  /* 0x0000000107107824 */ /* 0x010fe200078e0210 */
[----:B-----5:R-:W-:-:S02]  /*14460*/  IADD3 R2, R9, R2, RZ ;  /* 0x0000000209027210 */ /* 0x020fc40007ffe0ff */
.L_x_7305:
[----:B------:R-:W-:Y:S05]  /*14470*/  @!P1 BRA `(.L_x_7306) ;  /* 0x0000063000009947 */ /* 0x000fea0003800000 */
[----:B------:R-:W-:-:S05]  /*14480*/  IMAD.MOV.U32 R26, RZ, RZ, 0x1 ;  /* 0x00000001ff1a7424 */ /* 0x000fca00078e00ff */
[----:B------:R-:W-:-:S04]  /*14490*/  ISETP.NE.AND P0, PT, R26, c[0x0][0x57c], PT ;  /* 0x00015f001a007a0c */ /* 0x000fc80003f05270 */
[----:B------:R-:W-:-:S09]  /*144a0*/  P2R R0, PR, RZ, 0x1 ;  /* 0x00000001ff007803 */ /* 0x000fd20000000000 */
[----:B------:R-:W-:Y:S05]  /*144b0*/  @!P0 BRA `(.L_x_7307) ;  /* 0x0000013000008947 */ /* 0x000fea0003800000 */
[----:B------:R-:W-:Y:S01]  /*144c0*/  MOV R0, 0x660 ;  /* 0x0000066000007802 */ /* 0x000fe20000000f00 */
[----:B0-----:R-:W-:Y:S01]  /*144d0*/  HFMA2.MMA R8, -RZ, RZ, 0, 4.4763088226318359375e-05 ;  /* 0x000002efff087435 */ /* 0x001fe200000001ff */
        /* <DEDUP_REMOVED lines=17> */
.L_x_7307:
[----:B0-----:R-:W-:Y:S02]  /*145f0*/  IADD3 R4, P0, R23, c[0x0][0x548], RZ ;  /* 0x0001520017047a10 */ /* 0x001fe40007f1e0ff */
[----:B------:R-:W-:-:S03]  /*14600*/  ISETP.NE.AND P6, PT, R26, c[0x0][0x57c], PT ;  /* 0x00015f001a007a0c */ /* 0x000fc60003fc5270 */
[----:B------:R-:W-:-:S05]  /*14610*/  IMAD.X R5, RZ, RZ, c[0x0][0x54c], P0 ;  /* 0x00015300ff057624 */ /* 0x000fca00000e06ff */
[----:B------:R0:W-:Y:S05]  /*14620*/  STG.E.U16 [R4.64], R22 ;  /* 0x0000001604007986 */ /* 0x0001ea000c101524 */
[----:B------:R-:W-:Y:S05]  /*14630*/  @!P6 BRA `(.L_x_7308) ;  /* 0x000001300000e947 */ /* 0x000fea0003800000 */
[----:B------:R-:W-:Y:S01]  /*14640*/  MOV R0, 0x660 ;  /* 0x0000066000007802 */ /* 0x000fe20000000f00 */
[----:B------:R-:W-:Y:S01]  /*14650*/  HFMA2.MMA R8, -RZ, RZ, 0, 4.4763088226318359375e-05 ;  /* 0x000002efff087435 */ /* 0x000fe200000001ff */
[----:B0-----:R-:W-:Y:S01]  /*14660*/  MOV R4, c[0x4][0x650] ;  /* 0x0101940000047a02 */ /* 0x001fe20000000f00 */
[----:B------:R-:W-:Y:S01]  /*14670*/  HFMA2.MMA R13, -RZ, RZ, 0, 0 ;  /* 0x00000000ff0d7435 */ /* 0x000fe200000001ff */
[----:B------:R0:W1:Y:S01]  /*14680*/  LDC.64 R14, c[0x4][R0] ;  /* 0x01000000000e7b82 */ /* 0x0000620000000a00 */
        /* <DEDUP_REMOVED lines=8> */
[----:B0-----:R-:W-:Y:S02]  /*14710*/  MOV R0, 0x146f0 ;  /* 0x000146f000007802 */ /* 0x001fe40000000f00 */
[----:B------:R-:W-:Y:S02]  /*14720*/  MOV R9, 0x0 ;  /* 0x0000000000097802 */ /* 0x000fe40000000f00 */
[----:B------:R-:W-:Y:S02]  /*14730*/  MOV R17, 0x0 ;  /* 0x0000000000117802 */ /* 0x000fe40000000f00 */
[----:B------:R-:W-:-:S04]  /*14740*/  IADD3 R20, P0, P1, -R0, R3, R20 ;  /* 0x0000000300147210 */ /* 0x000fc8000791e114 */
[----:B------:R-:W-:-:S04]  /*14750*/  IADD3.X R21, ~R17, R9, R21, P0, P1 ;  /* 0x0000000911157210 */ /* 0x000fc800007e2515 */
[----:B-1----:R-:W-:Y:S05]  /*14760*/  CALL.ABS.NOINC R14 ;  /* 0x000000000e007343 */ /* 0x002fea0003c00000 */
.L_x_7308:
        /* <DEDUP_REMOVED lines=24> */
.L_x_7309:
        /* <DEDUP_REMOVED lines=24> */
.L_x_7310:
[----:B------:R-:W-:-:S05]  /*14a70*/  IADD3 R24, P0, R24, c[0x0][0x548], RZ ;  /* 0x0001520018187a10 */ /* 0x000fca0007f1e0ff */
[----:B------:R-:W-:-:S05]  /*14a80*/  IMAD.X R25, RZ, RZ, c[0x0][0x54c], P0 ;  /* 0x00015300ff197624 */ /* 0x000fca00000e06ff */
[----:B------:R-:W-:Y:S01]  /*14a90*/  STG.E.U16 [R24.64], R2 ;  /* 0x0000000218007986 */ /* 0x000fe2000c101524 */
[----:B------:R-:W-:Y:S05]  /*14aa0*/  EXIT ;  /* 0x000000000000794d */ /* 0x000fea0003800000 */
.L_x_7306:
[----:B------:R-:W-:Y:S04]  /*14ab0*/  STG.E.U16 [R36.64], R22 ;  /* 0x0000001624007986 */ /* 0x000fe8000c101524 */
[----:B------:R-:W-:Y:S04]  /*14ac0*/  STG.E.U16 [R34.64], R18 ;  /* 0x0000001222007986 */ /* 0x000fe8000c101524 */
[----:B------:R-:W-:Y:S04]  /*14ad0*/  STG.E.U16 [R30.64], R16 ;  /* 0x000000101e007986 */ /* 0x000fe8000c101524 */
[----:B------:R-:W-:Y:S01]  /*14ae0*/  STG.E.U16 [R38.64], R2 ;  /* 0x0000000226007986 */ /* 0x000fe2000c101524 */
[----:B------:R-:W-:Y:S05]  /*14af0*/  EXIT ;  /* 0x000000000000794d */ /* 0x000fea0003800000 */
.L_x_7270:
        /* <DEDUP_REMOVED lines=27> */
[----:B------:R-:W-:-:S04]  /*14cb0*/  IADD3.X R5, R11, R5, RZ, P2, !PT ;  /* 0x000000050b057210 */ /* 0x000fc800017fe4ff */
.L_x_7312:
[----:B------:R-:W-:Y:S01]  /*14cc0*/  MOV R18, R22 ;  /* 0x0000001600127202 */ /* 0x000fe20000000f00 */
[----:B------:R-:W-:Y:S01]  /*14cd0*/  IMAD.MOV.U32 R19, RZ, RZ, R5 ;  /* 0x000000ffff137224 */ /* 0x000fe200078e0005 */
        /* <DEDUP_REMOVED lines=25> */
.L_x_7314:
        /* <DEDUP_REMOVED lines=24> */
.L_x_7315:
        /* <DEDUP_REMOVED lines=24> */
.L_x_7316:
        /* <DEDUP_REMOVED lines=24> */
.L_x_7317:
[----:B0-----:R-:W-:-:S05]  /*152f0*/  IADD3 R2, P0, R23, c[0x0][0x548], RZ ;  /* 0x0001520017027a10 */ /* 0x001fca0007f1e0ff */
[----:B------:R-:W-:-:S05]  /*15300*/  IMAD.X R3, RZ, RZ, c[0x0][0x54c], P0 ;  /* 0x00015300ff037624 */ /* 0x000fca00000e06ff */
[----:B------:R-:W-:Y:S01]  /*15310*/  STG.E.U16 [R2.64], R16 ;  /* 0x0000001002007986 */ /* 0x000fe2000c101524 */
[----:B------:R-:W-:Y:S05]  /*15320*/  EXIT ;  /* 0x000000000000794d */ /* 0x000fea0003800000 */
.L_x_7313:
[----:B------:R-:W-:Y:S04]  /*15330*/  STG.E.64 [R28.64], R42 ;  /* 0x0000002a1c007986 */ /* 0x000fe8000c101b24 */
[----:B------:R-:W-:Y:S04]  /*15340*/  STG.E.64 [R28.64+0x8], R32 ;  /* 0x000008201c007986 */ /* 0x000fe8000c101b24 */
[----:B------:R-:W-:Y:S04]  /*15350*/  STG.E.64 [R28.64+0x10], R18 ;  /* 0x000010121c007986 */ /* 0x000fe8000c101b24 */
[----:B------:R-:W-:Y:S01]  /*15360*/  STG.E.64 [R28.64+0x18], R16 ;  /* 0x000018101c007986 */ /* 0x000fe2000c101b24 */
[----:B------:R-:W-:Y:S05]  /*15370*/  EXIT ;  /* 0x000000000000794d */ /* 0x000fea0003800000 */
.L_x_7311:
[----:B0-----:R-:W-:Y:S01]  /*15380*/  ISETP.NE.AND P0, PT, R2, RZ, PT ;  /* 0x000000ff0200720c */ /* 0x001fe20003f05270 */
[----:B------:R-:W-:-:S02]  /*15390*/  ULDC.U8 UR4, c[0x0][0x579] ;  /* 0x00015e4000047ab9 */ /* 0x000fc40000000000 */
[----:B------:R-:W-:-:S10]  /*153a0*/  ISETP.NE.AND P1, PT, RZ, UR4, PT ;  /* 0x00000004ff007c0c */ /* 0x000fd4000bf25270 */
[----:B------:R-:W-:Y:S05]  /*153b0*/  @!P0 BRA `(.L_x_7318) ;  /* 0x0000008000008947 */ /* 0x000fea0003800000 */
[----:B------:R-:W2:Y:S04]  /*153c0*/  LDG.E.S16 R3, [R6.64] ;  /* 0x0000002406037981 */ /* 0x000ea8000c1e1700 */
[----:B------:R-:W3:Y:S04]  /*153d0*/  LDG.E.S16 R5, [R8.64] ;  /* 0x0000002408057981 */ /* 0x000ee8000c1e1700 */
[----:B------:R-:W4:Y:S04]  /*153e0*/  LDG.E.S16 R15, [R10.64] ;  /* 0x000000240a0f7981 */ /* 0x000f28000c1e1700 */
[----:B------:R-:W5:Y:S01]  /*153f0*/  LDG.E.S16 R17, [R12.64] ;  /* 0x000000240c117981 */ /* 0x000f62000c1e1700 */
[----:B--2---:R-:W-:Y:S01]  /*15400*/  IADD3 R42, R3, R42, RZ ;  /* 0x0000002a032a7210 */ /* 0x004fe20007ffe0ff */
[----:B---3--:R-:W-:Y:S01]  /*15410*/  IMAD.IADD R32, R5, 0x1, R32 ;  /* 0x0000000105207824 */ /* 0x008fe200078e0220 */
[----:B----4-:R-:W-:Y:S01]  /*15420*/  IADD3 R22, R15, R22, RZ ;  /* 0x000000160f167210 */ /* 0x010fe20007ffe0ff */
[----:B-----5:R-:W-:-:S02]  /*15430*/  IMAD.IADD R16, R17, 0x1, R16 ;  /* 0x0000000111107824 */ /* 0x020fc400078e0210 */
.L_x_7318:
        /* <DEDUP_REMOVED lines=24> */
.L_x_7320:
        /* <DEDUP_REMOVED lines=24> */
.L_x_7321:
        /* <DEDUP_REMOVED lines=24> */
.L_x_7322:
        /* <DEDUP_REMOVED lines=24> */
.L_x_7323:
[----:B0-----:R-:W-:-:S04]  /*15a40*/  IADD3 R2, P0, R23, c[0x0][0x548], RZ ;  /* 0x0001520017027a10 */ /* 0x001fc80007f1e0ff */
[----:B------:R-:W-:-:S05]  /*15a50*/  IADD3.X R3, RZ, c[0x0][0x54c], RZ, P0, !PT ;  /* 0x00015300ff037a10 */ /* 0x000fca00007fe4ff */
[----:B------:R-:W-:Y:S01]  /*15a60*/  STG.E.U16 [R2.64], R16 ;  /* 0x0000001002007986 */ /* 0x000fe2000c101524 */
[----:B------:R-:W-:Y:S05]  /*15a70*/  EXIT ;  /* 0x000000000000794d */ /* 0x000fea0003800000 */
.L_x_7319:
[----:B------:R-:W-:Y:S04]  /*15a80*/  STG.E.U16 [R6.64], R42 ;  /* 0x0000002a06007986 */ /* 0x000fe8000c101524 */
[----:B------:R-:W-:Y:S04]  /*15a90*/  STG.E.U16 [R8.64], R32 ;  /* 0x0000002008007986 */ /* 0x000fe8000c101524 */
[----:B------:R-:W-:Y:S04]  /*15aa0*/  STG.E.U16 [R10.64], R22 ;  /* 0x000000160a007986 */ /* 0x000fe8000c101524 */
[----:B------:R-:W-:Y:S01]  /*15ab0*/  STG.E.U16 [R12.64], R16 ;  /* 0x000000100c007986 */ /* 0x000fe2000c101524 */
[----:B------:R-:W-:Y:S05]  /*15ac0*/  EXIT ;  /* 0x000000000000794d */ /* 0x000fea0003800000 */
        .weak           $__internal_26_$__cuda_sm20_div_u64
        .type           $__internal_26_$__cuda_sm20_div_u64,@function
        .size           $__internal_26_$__cuda_sm20_div_u64,($__internal_27_$__cuda_sm20_rem_u64 - $__internal_26_$__cuda_sm20_div_u64)
$__internal_26_$__cuda_sm20_div_u64:
        /* <DEDUP_REMOVED lines=26> */
[----:B------:R-:W-:-:S04]  /*15c70*/  HFMA2.MMA R21, -RZ, RZ, 0, 0 ;  /* 0x00000000ff157435 */ /* 0x000fc800000001ff */
        /* <DEDUP_REMOVED lines=16> */
[C---:B------:R-:W-:Y:S01]  /*15d80*/  IMAD R21, R31.reuse, R29, R21 ;  /* 0x0000001d1f157224 */ /* 0x040fe200078e0215 */
[----:B------:R-:W-:Y:S02]  /*15d90*/  IADD3 R39, P1, -R20, R2, RZ ;  /* 0x0000000214277210 */ /* 0x000fe40007f3e1ff */
[----:B------:R-:W-:Y:S01]  /*15da0*/  IADD3 R2, P3, R31, 0x1, RZ ;  /* 0x000000011f027810 */ /* 0x000fe20007f7e0ff */
[-C--:B------:R-:W-:Y:S01]  /*15db0*/  IMAD R21, R35, R0.reuse, R21 ;  /* 0x0000000023157224 */ /* 0x080fe200078e0215 */
[----:B------:R-:W-:-:S03]  /*15dc0*/  ISETP.GE.U32.AND P0, PT, R39, R0, PT ;  /* 0x000000002700720c */ /* 0x000fc60003f06070 */
[----:B------:R-:W-:Y:S01]  /*15dd0*/  IMAD.X R30, R28, 0x1, ~R21, P1 ;  /* 0x000000011c1e7824 */ /* 0x000fe200008e0e15 */
[----:B------:R-:W-:Y:S01]  /*15de0*/  IADD3 R37, P1, -R0, R39, RZ ;  /* 0x0000002700257210 */ /* 0x000fe20007f3e1ff */
[----:B------:R-:W-:-:S03]  /*15df0*/  IMAD.X R20, RZ, RZ, R35, P3 ;  /* 0x000000ffff147224 */ /* 0x000fc600018e0623 */
[----:B------:R-:W-:Y:S02]  /*15e00*/  ISETP.GE.U32.AND.EX P0, PT, R30, R29, PT, P0 ;  /* 0x0000001d1e00720c */ /* 0x000fe40003f06100 */
[-C--:B------:R-:W-:Y:S02]  /*15e10*/  IADD3.X R28, ~R29, R30.reuse, RZ, P1, !PT ;  /* 0x0000001e1d1c7210 */ /* 0x080fe40000ffe5ff */
[----:B------:R-:W-:Y:S02]  /*15e20*/  SEL R37, R37, R39, P0 ;  /* 0x0000002725257207 */ /* 0x000fe40000000000 */
[----:B------:R-:W-:Y:S02]  /*15e30*/  SEL R21, R2, R31, P0 ;  /* 0x0000001f02157207 */ /* 0x000fe40000000000 */
[----:B------:R-:W-:Y:S02]  /*15e40*/  SEL R28, R28, R30, P0 ;  /* 0x0000001e1c1c7207 */ /* 0x000fe40000000000 */
[----:B------:R-:W-:-:S02]  /*15e50*/  SEL R20, R20, R35, P0 ;  /* 0x0000002314147207 */ /* 0x000fc40000000000 */
[----:B------:R-:W-:Y:S02]  /*15e60*/  ISETP.GE.U32.AND P0, PT, R37, R0, PT ;  /* 0x000000002500720c */ /* 0x000fe40003f06070 */
[----:B------:R-:W-:Y:S02]  /*15e70*/  IADD3 R2, P3, R21, 0x1, RZ ;  /* 0x0000000115027810 */ /* 0x000fe40007f7e0ff */
[----:B------:R-:W-:Y:S02]  /*15e80*/  ISETP.GE.U32.AND.EX P0, PT, R28, R29, PT, P0 ;  /* 0x0000001d1c00720c */ /* 0x000fe40003f06100 */
[----:B------:R-:W-:Y:S02]  /*15e90*/  IADD3.X R31, RZ, R20, RZ, P3, !PT ;  /* 0x00000014ff1f7210 */ /* 0x000fe40001ffe4ff */
[----:B------:R-:W-:Y:S02]  /*15ea0*/  ISETP.NE.U32.AND P1, PT, R0, RZ, PT ;  /* 0x000000ff0000720c */ /* 0x000fe40003f25070 */
[----:B------:R-:W-:-:S02]  /*15eb0*/  SEL R2, R2, R21, P0 ;  /* 0x0000001502027207 */ /* 0x000fc40000000000 */
[----:B------:R-:W-:Y:S01]  /*15ec0*/  SEL R31, R31, R20, P0 ;  /* 0x000000141f1f7207 */ /* 0x000fe20000000000 */
[----:B------:R-:W-:Y:S01]  /*15ed0*/  IMAD.MOV.U32 R20, RZ, RZ, R4 ;  /* 0x000000ffff147224 */ /* 0x000fe200078e0004 */
[----:B------:R-:W-:Y:S02]  /*15ee0*/  MOV R21, 0x0 ;  /* 0x0000000000157802 */ /* 0x000fe40000000f00 */
[----:B------:R-:W-:-:S04]  /*15ef0*/  ISETP.NE.AND.EX P1, PT, R29, RZ, PT, P1 ;  /* 0x000000ff1d00720c */ /* 0x000fc80003f25310 */
[----:B------:R-:W-:Y:S02]  /*15f00*/  SEL R2, R2, 0xffffffff, P1 ;  /* 0xffffffff02027807 */ /* 0x000fe40000800000 */
[----:B------:R-:W-:Y:S01]  /*15f10*/  SEL R31, R31, 0xffffffff, P1 ;  /* 0xffffffff1f1f7807 */ /* 0x000fe20000800000 */
[----:B------:R-:W-:Y:S06]  /*15f20*/  RET.REL.NODEC R20 `(_ZN2at6native13reduce_kernelILi128ELi4ENS0_8ReduceOpIsNS0_14func_wrapper_tIsNS0_55_GLOBAL__N__0955718d_22_SparseCsrTensorMath_cu_868dd54514ReductionAddOpIlEEEEjsLi4ELi4EEEEEvT1_) ;  /* 0xfffea0d014007950 */ /* 0x000fec0003c3ffff */
        .weak           $__internal_27_$__cuda_sm20_rem_u64
        .type           $__internal_27_$__cuda_sm20_rem_u64,@function
        .size           $__internal_27_$__cuda_sm20_rem_u64,(.L_x_8877 - $__internal_27_$__cuda_sm20_rem_u64)
$__internal_27_$__cuda_sm20_rem_u64:
        /* <DEDUP_REMOVED lines=31> */
[----:B------:R-:W-:-:S03]  /*16120*/  IMAD.HI.U32 R14, R21, R2, RZ ;  /* 0x00000002150e7227 */ /* 0x000fc600078e00ff */
[----:B------:R-:W-:Y:S01]  /*16130*/  IADD3.X R37, RZ, RZ, R30, P2, P1 ;  /* 0x000000ffff257210 */ /* 0x000fe200017e241e */
[----:B------:R-:W-:-:S04]  /*16140*/  IMAD.MOV.U32 R15, RZ, RZ, RZ ;  /* 0x000000ffff0f7224 */ /* 0x000fc800078e00ff */
        /* <DEDUP_REMOVED lines=12> */
[----:B------:R-:W-:Y:S01]  /*16210*/  IADD3.X R28, ~R15, R28, RZ, P1, !PT ;  /* 0x0000001c0f1c7210 */ /* 0x000fe20000ffe5ff */
[----:B------:R-:W-:Y:S01]  /*16220*/  HFMA2.MMA R15, -RZ, RZ, 0, 0 ;  /* 0x00000000ff0f7435 */ /* 0x000fe200000001ff */
        /* <DEDUP_REMOVED lines=10> */
[----:B------:R-:W-:Y:S01]  /*162d0*/  SEL R34, R34, R14, P0 ;  /* 0x0000000e22227207 */ /* 0x000fe20000000000 */
[----:B------:R-:W-:Y:S01]  /*162e0*/  IMAD.MOV.U32 R14, RZ, RZ, R4 ;  /* 0x000000ffff0e7224 */ /* 0x000fe200078e0004 */
[----:B------:R-:W-:Y:S02]  /*162f0*/  ISETP.NE.AND.EX P1, PT, R35, RZ, PT, P1 ;  /* 0x000000ff2300720c */ /* 0x000fe40003f25310 */
[----:B------:R-:W-:Y:S02]  /*16300*/  SEL R35, R2, R20, P0 ;  /* 0x0000001402237207 */ /* 0x000fe40000000000 */
[----:B------:R-:W-:Y:S02]  /*16310*/  SEL R34, R34, 0xffffffff, P1 ;  /* 0xffffffff22227807 */ /* 0x000fe40000800000 */
[----:B------:R-:W-:Y:S01]  /*16320*/  SEL R35, R35, 0xffffffff, P1 ;  /* 0xffffffff23237807 */ /* 0x000fe20000800000 */
[----:B------:R-:W-:Y:S06]  /*16330*/  RET.REL.NODEC R14 `(_ZN2at6native13reduce_kernelILi128ELi4ENS0_8ReduceOpIsNS0_14func_wrapper_tIsNS0_55_GLOBAL__N__0955718d_22_SparseCsrTensorMath_cu_868dd54514ReductionAddOpIlEEEEjsLi4ELi4EEEEEvT1_) ;  /* 0xfffe9cc00e007950 */ /* 0x000fec0003c3ffff */
.L_x_7324:
        /* <DEDUP_REMOVED lines=12> */
.L_x_8877:


//--------------------- .text._ZN2at6native13reduce_kernelILi512ELi1ENS0_8ReduceOpIlNS0_14func_wrapper_tIlNS0_55_GLOBAL__N__0955718d_22_SparseCsrTensorMath_cu_868dd54514ReductionAddOpIlEEEEjlLi4ELi4EEEEEvT1_ --------------------------
	.section	.text._ZN2at6native13reduce_kernelILi512ELi1ENS0_8ReduceOpIlNS0_14func_wrapper_tIlNS0_55_GLOBAL__N__0955718d_22_SparseCsrTensorMath_cu_868dd54514ReductionAddOpIlEEEEjlLi4ELi4EEEEEvT1_,"ax",@progbits
	.sectioninfo	@"SHI_REGISTERS=32"
	.align	128
.text._ZN2at6native13reduce_kernelILi512ELi1ENS0_8ReduceOpIlNS0_14func_wrapper_tIlNS0_55_GLOBAL__N__0955718d_22_SparseCsrTensorMath_cu_868dd54514ReductionAddOpIlEEEEjlLi4ELi4EEEEEvT1_:
        .type           _ZN2at6native13reduce_kernelILi512ELi1ENS0_8ReduceOpIlNS0_14func_wrapper_tIlNS0_55_GLOBAL__N__0955718d_22_SparseCsrTensorMath_cu_868dd54514ReductionAddOpIlEEEEjlLi4ELi4EEEEEvT1_,@function
        .size           _ZN2at6native13reduce_kernelILi512ELi1ENS0_8ReduceOpIlNS0_14func_wrapper_tIlNS0_55_GLOBAL__N__0955718d_22_SparseCsrTensorMath_cu_868dd54514ReductionAddOpIlEEEEjlLi4ELi4EEEEEvT1_,(.L_x_8880 - _ZN2at6native13reduce_kernelILi512ELi1ENS0_8ReduceOpIlNS0_14func_wrapper_tIlNS0_55_GLOBAL__N__0955718d_22_SparseCsrTensorMath_cu_868dd54514ReductionAddOpIlEEEEjlLi4ELi4EEEEEvT1_)
        .other          _ZN2at6native13reduce_kernelILi512ELi1ENS0_8ReduceOpIlNS0_14func_wrapper_tIlNS0_55_GLOBAL__N__0955718d_22_SparseCsrTensorMath_cu_868dd54514ReductionAddOpIlEEEEjlLi4ELi4EEEEEvT1_,@"STO_CUDA_ENTRY STV_DEFAULT"
_ZN2at6native13reduce_kernelILi512ELi1ENS0_8ReduceOpIlNS0_14func_wrapper_tIlNS0_55_GLOBAL__N__0955718d_22_SparseCsrTensorMath_cu_868dd54514ReductionAddOpIlEEEEjlLi4ELi4EEEEEvT1_:
        /* <DEDUP_REMOVED lines=208> */
.L_x_7325:
        /* <DEDUP_REMOVED lines=41> */
.L_x_7334:
[----:B------:R-:W-:Y:S05]  /*0f90*/  BSYNC B3 ;  /* 0x0000000000037941 */ /* 0x000fea0003800000 */
.L_x_7333:
        /* <DEDUP_REMOVED lines=8> */
[----:B--2---:R-:W-:-:S04]  /*1020*/  IADD3 R23, P0, R4, c[0x0][0x168], RZ ;  /* 0x00005a0004177a10 */ /* 0x004fc80007f1e0ff */
[----:B------:R-:W-:-:S04]  /*1030*/  IADD3.X R17, R5, c[0x0][0x16c], RZ, P0, !PT ;  /* 0x00005b0005117a10 */ /* 0x000fc800007fe4ff */
.L_x_7332:
[----:B------:R-:W-:Y:S05]  /*1040*/  BSYNC B2 ;  /* 0x0000000000027941 */ /* 0x000fea0003800000 */
.L_x_7331:
[C---:B------:R-:W-:Y:S02]  /*1050*/  IADD3 R5, P0, -R7.reuse, 0x4, RZ ;  /* 0x0000000407057810 */ /* 0x040fe40007f1e1ff */
[----:B------:R-:W-:Y:S02]  /*1060*/  IADD3 R20, R7, c[0x0][0x174], RZ ;  /* 0x00005d0007147a10 */ /* 0x000fe40007ffe0ff */
[----:B------:R-:W-:Y:S01]  /*1070*/  LEA R28, P1, R5, R28, 0x3 ;  /* 0x0000001c051c7211 */ /* 0x000fe200078218ff */
[----:B------:R-:W-:Y:S01]  /*1080*/  IMAD.X R4, RZ, RZ, -0x1, P0 ;  /* 0xffffffffff047424 */ /* 0x000fe200000e06ff */
[----:B------:R-:W-:-:S04]  /*1090*/  IADD3 R20, R20, -0x4, RZ ;  /* 0xfffffffc14147810 */ /* 0x000fc80007ffe0ff */
[----:B------:R-:W-:Y:S02]  /*10a0*/  LEA.HI.X R29, R5, R29, R4, 0x3, P1 ;  /* 0x0000001d051d7211 */ /* 0x000fe400008f1c04 */
.L_x_7330:
[----:B------:R-:W-:Y:S05]  /*10b0*/  BSYNC B1 ;  /* 0x0000000000017941 */ /* 0x000fea0003800000 */
.L_x_7329:
        /* <DEDUP_REMOVED lines=17> */
.L_x_7337:
[----:B------:R-:W-:-:S05]  /*11d0*/  IMAD.WIDE.U32 R10, R22, 0x20, R28 ;  /* 0x00000020160a7825 */ /* 0x000fca00078e001c */
[----:B------:R-:W2:Y:S04]  /*11e0*/  LDG.E.128 R4, [R10.64] ;  /* 0x000000240a047981 */ /* 0x000ea8000c1e1d00 */
[----:B------:R-:W3:Y:S01]  /*11f0*/  LDG.E.128 R12, [R10.64+0x10] ;  /* 0x000010240a0c7981 */ /* 0x000ee2000c1e1d00 */
[----:B------:R-:W-:-:S04]  /*1200*/  IADD3 R22, R22, c[0x0][0x17c], RZ ;  /* 0x00005f0016167a10 */ /* 0x000fc80007ffe0ff */
[----:B------:R-:W-:-:S04]  /*1210*/  LEA R24, R22, 0x3, 0x2 ;  /* 0x0000000316187811 */ /* 0x000fc800078e10ff */
[----:B------:R-:W-:Y:S02]  /*1220*/  ISETP.GE.U32.AND P2, PT, R24, R20, PT ;  /* 0x000000141800720c */ /* 0x000fe40003f46070 */
[----:B--2---:R-:W-:Y:S02]  /*1230*/  IADD3 R23, P3, R4, R23, RZ ;  /* 0x0000001704177210 */ /* 0x004fe40007f7e0ff */
[----:B------:R-:W-:Y:S02]  /*1240*/  IADD3 R27, P4, R6, R27, RZ ;  /* 0x0000001b061b7210 */ /* 0x000fe40007f9e0ff */
[----:B---3--:R-:W-:Y:S01]  /*1250*/  IADD3 R16, P5, R12, R16, RZ ;  /* 0x000000100c107210 */ /* 0x008fe20007fbe0ff */
[----:B------:R-:W-:Y:S01]  /*1260*/  IMAD.X R17, R5, 0x1, R17, P3 ;  /* 0x0000000105117824 */ /* 0x000fe200018e0611 */
[----:B------:R-:W-:Y:S02]  /*1270*/  IADD3 R25, P6, R14, R25, RZ ;  /* 0x000000190e197210 */ /* 0x000fe40007fde0ff */
[----:B------:R-:W-:Y:S01]  /*1280*/  IADD3.X R18, R7, R18, RZ, P4, !PT ;  /* 0x0000001207127210 */ /* 0x000fe200027fe4ff */
[----:B------:R-:W-:Y:S01]  /*1290*/  IMAD.X R21, R13, 0x1, R21, P5 ;  /* 0x000000010d157824 */ /* 0x000fe200028e0615 */
[----:B------:R-:W-:Y:S01]  /*12a0*/  IADD3.X R19, R15, R19, RZ, P6, !PT ;  /* 0x000000130f137210 */ /* 0x000fe200037fe4ff */
[----:B------:R-:W-:Y:S05]  /*12b0*/  @!P2 BRA `(.L_x_7337) ;  /* 0xffffff100000a947 */ /* 0x000fea000383ffff */
.L_x_7336:
[----:B------:R-:W-:Y:S05]  /*12c0*/  BSYNC B1 ;  /* 0x0000000000017941 */ /* 0x000fea0003800000 */
.L_x_7335:
        /* <DEDUP_REMOVED lines=8> */
.L_x_7339:
[----:B------:R-:W-:Y:S05]  /*1350*/  BSYNC B1 ;  /* 0x0000000000017941 */ /* 0x000fea0003800000 */
.L_x_7338:
        /* <DEDUP_REMOVED lines=10> */
[----:B--2---:R-:W-:-:S05]  /*1400*/  IADD3 R23, P0, R28, R23, RZ ;  /* 0x000000171c177210 */ /* 0x004fca0007f1e0ff */
[----:B------:R-:W-:-:S03]  /*1410*/  IMAD.X R17, R29, 0x1, R17, P0 ;  /* 0x000000011d117824 */ /* 0x000fc600000e0611 */
.L_x_7341:
[----:B------:R-:W-:Y:S05]  /*1420*/  BSYNC B1 ;  /* 0x0000000000017941 */ /* 0x000fea0003800000 */
.L_x_7340:
[----:B------:R-:W-:-:S04]  /*1430*/  IADD3 R16, P0, P1, R16, R27, R23 ;  /* 0x0000001b10107210 */ /* 0x000fc8000791e017 */
[----:B------:R-:W-:Y:S02]  /*1440*/  IADD3 R16, P2, R25, R16, RZ ;  /* 0x0000001019107210 */ /* 0x000fe40007f5e0ff */
[----:B------:R-:W-:-:S04]  /*1450*/  IADD3.X R18, R21, R18, R17, P0, P1 ;  /* 0x0000001215127210 */ /* 0x000fc800007e2411 */
[----:B------:R-:W-:Y:S01]  /*1460*/  IADD3.X R17, R19, R18, RZ, P2, !PT ;  /* 0x0000001213117210 */ /* 0x000fe200017fe4ff */
[----:B------:R-:W-:Y:S05]  /*1470*/  BRA `(.L_x_7327) ;  /* 0x00007b1000007947 */ /* 0x000fea0003800000 */
.L_x_7328:
        /* <DEDUP_REMOVED lines=30> */
.L_x_7351:
        /* <DEDUP_REMOVED lines=215> */
.L_x_7346:
        /* <DEDUP_REMOVED lines=228> */
.L_x_7347:
        /* <DEDUP_REMOVED lines=219> */
.L_x_7348:
[----:B------:R-:W-:-:S04]  /*3fc0*/  LOP3.LUT R19, R18, 0xfffffff8, RZ, 0xc0, !PT ;  /* 0xfffffff812137812 */ /* 0x000fc800078ec0ff */
[----:B------:R-:W-:-:S05]  /*3fd0*/  IADD3 R18, P1, R28, R19, RZ ;  /* 0x000000131c127210 */ /* 0x000fca0007f3e0ff */
[----:B------:R-:W-:-:S06]  /*3fe0*/  IMAD.X R19, RZ, RZ, R29, P1 ;  /* 0x000000ffff137224 */ /* 0x000fcc00008e061d */
[----:B------:R-:W5:Y:S01]  /*3ff0*/  LDG.E.64 R18, [R18.64] ;  /* 0x0000002412127981 */ /* 0x000f62000c1e1b00 */
[----:B------:R-:W-:Y:S01]  /*4000*/  IADD3 R3, R3, c[0x0][0x17c], RZ ;  /* 0x00005f0003037a10 */ /* 0x000fe20007ffe0ff */
        /* <DEDUP_REMOVED lines=212> */
.L_x_7349:
[----:B------:R-:W-:-:S04]  /*4d50*/  LOP3.LUT R15, R17, 0xfffffff8, RZ, 0xc0, !PT ;  /* 0xfffffff8110f7812 */ /* 0x000fc800078ec0ff */
[----:B------:R-:W-:-:S04]  /*4d60*/  IADD3 R14, P1, R28, R15, RZ ;  /* 0x0000000f1c0e7210 */ /* 0x000fc80007f3e0ff */
[----:B------:R-:W-:-:S06]  /*4d70*/  IADD3.X R15, RZ, R29, RZ, P1, !PT ;  /* 0x0000001dff0f7210 */ /* 0x000fcc0000ffe4ff */
[----:B------:R-:W2:Y:S01]  /*4d80*/  LDG.E.64 R14, [R14.64] ;  /* 0x000000240e0e7981 */ /* 0x000ea2000c1e1b00 */
[----:B------:R-:W-:Y:S01]  /*4d90*/  IADD3 R3, R3, c[0x0][0x17c], RZ ;  /* 0x00005f0003037a10 */ /* 0x000fe20007ffe0ff */
[----:B------:R-:W-:Y:S01]  /*4da0*/  IMAD.MOV.U32 R16, RZ, RZ, c[0x0][0x17c] ;  /* 0x00005f00ff107624 */ /* 0x000fe200078e00ff */
[----:B-----5:R-:W-:Y:S02]  /*4db0*/  IADD3 R22, P3, R12, R22, RZ ;  /* 0x000000160c167210 */ /* 0x020fe40007f7e0ff */
[----:B------:R-:W-:Y:S01]  /*4dc0*/  IADD3 R24, P2, R10, R24, RZ ;  /* 0x000000180a187210 */ /* 0x000fe20007f5e0ff */
[----:B------:R-:W-:Y:S01]  /*4dd0*/  IMAD R16, R16, 0x3, R3 ;  /* 0x0000000310107824 */ /* 0x000fe200078e0203 */
[----:B------:R-:W-:Y:S01]  /*4de0*/  IADD3 R6, P4, R18, R6, RZ ;  /* 0x0000000612067210 */ /* 0x000fe20007f9e0ff */
[----:B------:R-:W-:Y:S01]  /*4df0*/  IMAD.X R23, R13, 0x1, R23, P3 ;  /* 0x000000010d177824 */ /* 0x000fe200018e0617 */
[----:B------:R-:W-:Y:S02]  /*4e00*/  IADD3.X R25, R11, R25, RZ, P2, !PT ;  /* 0x000000190b197210 */ /* 0x000fe400017fe4ff */
[----:B------:R-:W-:-:S02]  /*4e10*/  ISETP.GE.U32.AND P1, PT, R16, c[0x0][0x174], PT ;  /* 0x00005d0010007a0c */ /* 0x000fc40003f26070 */
[----:B------:R-:W-:Y:S02]  /*4e20*/  IADD3.X R7, R19, R7, RZ, P4, !PT ;  /* 0x0000000713077210 */ /* 0x000fe400027fe4ff */
[----:B--2---:R-:W-:-:S05]  /*4e30*/  IADD3 R4, P5, R14, R4, RZ ;  /* 0x000000040e047210 */ /* 0x004fca0007fbe0ff */
[----:B------:R-:W-:-:S04]  /*4e40*/  IMAD.X R5, R15, 0x1, R5, P5 ;  /* 0x000000010f057824 */ /* 0x000fc800028e0605 */
[----:B------:R-:W-:Y:S01]  /*4e50*/  @P1 CALL.REL.NOINC `(.L_x_7350) ;  /* 0x0000001000001944 */ /* 0x000fe20003c00000 */
[----:B------:R-:W-:Y:S05]  /*4e60*/  BRA `(.L_x_7351) ;  /* 0xffffc7f000007947 */ /* 0x000fea000383ffff */
.L_x_7350:
[----:B------:R-:W-:Y:S05]  /*4e70*/  BSYNC B2 ;  /* 0x0000000000027941 */ /* 0x000fea0003800000 */
.L_x_7345:
[----:B------:R-:W-:Y:S05]  /*4e80*/  BSYNC B1 ;  /* 0x0000000000017941 */ /* 0x000fea0003800000 */
.L_x_7344:
        /* <DEDUP_REMOVED lines=200> */
[----:B------:R-:W-:-:S03]  /*5b10*/  IMAD R10, R27, c[0x0][0x2c8], R11 ;  /* 0x0000b2001b0a7a24 */ /* 0x000fc600078e020b */
[----:B------:R-:W-:Y:S01]  /*5b20*/  @P2 IADD3 R16, -R16, RZ, RZ ;  /* 0x000000ff10102210 */ /* 0x000fe20007ffe1ff */
[----:B------:R-:W-:-:S04]  /*5b30*/  IMAD R21, R10, c[0x0][0x33c], R21 ;  /* 0x0000cf000a157a24 */ /* 0x000fc800078e0215 */
[----:B------:R-:W-:-:S04]  /*5b40*/  @P2 IMAD R16, R16, c[0x0][0x2d4], R17 ;  /* 0x0000b50010102a24 */ /* 0x000fc800078e0211 */
[----:B------:R-:W-:-:S05]  /*5b50*/  @P2 IMAD R21, R16, c[0x0][0x340], R21 ;  /* 0x0000d00010152a24 */ /* 0x000fca00078e0215 */
.L_x_7354:
        /* <DEDUP_REMOVED lines=199> */
[----:B------:R-:W-:-:S04]  /*67d0*/  IMAD.MOV R12, RZ, RZ, -R27 ;  /* 0x000000ffff0c7224 */ /* 0x000fc800078e0a1b */
[----:B------:R-:W-:Y:S02]  /*67e0*/  IMAD R12, R12, c[0x0][0x2c8], R13 ;  /* 0x0000b2000c0c7a24 */ /* 0x000fe400078e020d */
[----:B------:R-:W-:-:S04]  /*67f0*/  @P2 IMAD.HI.U32 R13, R27, c[0x0][0x2d8], R26 ;  /* 0x0000b6001b0d2a27 */ /* 0x000fc800078e001a */
[----:B------:R-:W-:Y:S01]  /*6800*/  IMAD R21, R12, c[0x0][0x33c], R21 ;  /* 0x0000cf000c157a24 */ /* 0x000fe200078e0215 */
[----:B------:R-:W-:-:S05]  /*6810*/  @P2 SHF.R.U32.HI R13, RZ, c[0x0][0x2dc], R13 ;  /* 0x0000b700ff0d2a19 */ /* 0x000fca000001160d */
[----:B------:R-:W-:-:S04]  /*6820*/  @P2 IMAD.MOV R13, RZ, RZ, -R13 ;  /* 0x000000ffff0d2224 */ /* 0x000fc800078e0a0d */
[----:B------:R-:W-:-:S04]  /*6830*/  @P2 IMAD R26, R13, c[0x0][0x2d4], R27 ;  /* 0x0000b5000d1a2a24 */ /* 0x000fc800078e021b */
[----:B------:R-:W-:-:S05]  /*6840*/  @P2 IMAD R21, R26, c[0x0][0x340], R21 ;  /* 0x0000d0001a152a24 */ /* 0x000fca00078e0215 */
.L_x_7355:
        /* <DEDUP_REMOVED lines=207> */
.L_x_7356:
[----:B------:R-:W-:-:S04]  /*7540*/  LOP3.LUT R19, R26, 0xfffffff8, RZ, 0xc0, !PT ;  /* 0xfffffff81a137812 */ /* 0x000fc800078ec0ff */
[----:B------:R-:W-:-:S05]  /*7550*/  IADD3 R18, P2, R28, R19, RZ ;  /* 0x000000131c127210 */ /* 0x000fca0007f5e0ff */
[----:B------:R-:W-:-:S06]  /*7560*/  IMAD.X R19, RZ, RZ, R29, P2 ;  /* 0x000000ffff137224 */ /* 0x000fcc00010e061d */
        /* <DEDUP_REMOVED lines=204> */
.L_x_7357:
[----:B------:R-:W-:-:S04]  /*8230*/  LOP3.LUT R15, R21, 0xfffffff8, RZ, 0xc0, !PT ;  /* 0xfffffff8150f7812 */ /* 0x000fc800078ec0ff */
[----:B------:R-:W-:-:S04]  /*8240*/  IADD3 R14, P1, R28, R15, RZ ;  /* 0x0000000f1c0e7210 */ /* 0x000fc80007f3e0ff */
[----:B------:R-:W-:-:S06]  /*8250*/  IADD3.X R15, RZ, R29, RZ, P1, !PT ;  /* 0x0000001dff0f7210 */ /* 0x000fcc0000ffe4ff */
[----:B------:R-:W5:Y:S03]  /*8260*/  LDG.E.64 R14, [R14.64] ;  /* 0x000000240e0e7981 */ /* 0x000f66000c1e1b00 */
.L_x_7353:
[----:B------:R-:W-:Y:S05]  /*8270*/  BSYNC B1 ;  /* 0x0000000000017941 */ /* 0x000fea0003800000 */
.L_x_7352:
[----:B------:R-:W-:Y:S01]  /*8280*/  BSSY B1, `(.L_x_7358) ;  /* 0x0000013000017945 */ /* 0x000fe20003800000 */
[----:B------:R-:W-:Y:S05]  /*8290*/  @P0 BRA `(.L_x_7359) ;  /* 0x0000011000000947 */ /* 0x000fea0003800000 */
[----:B------:R-:W-:Y:S02]  /*82a0*/  IADD3 R3, R3, c[0x0][0x17c], RZ ;  /* 0x00005f0003037a10 */ /* 0x000fe40007ffe0ff */
[----:B-----5:R-:W-:Y:S02]  /*82b0*/  IADD3 R24, P1, R10, R24, RZ ;  /* 0x000000180a187210 */ /* 0x020fe40007f3e0ff */
[----:B------:R-:W-:-:S03]  /*82c0*/  ISETP.GE.U32.AND P0, PT, R3, c[0x0][0x174], PT ;  /* 0x00005d0003007a0c */ /* 0x000fc60003f06070 */
[----:B------:R-:W-:-:S10]  /*82d0*/  IMAD.X R25, R11, 0x1, R25, P1 ;  /* 0x000000010b197824 */ /* 0x000fd400008e0619 */
[----:B------:R-:W-:Y:S05]  /*82e0*/  @P0 BRA `(.L_x_7359) ;  /* 0x000000c000000947 */ /* 0x000fea0003800000 */
[----:B------:R-:W-:Y:S02]  /*82f0*/  IADD3 R3, R3, c[0x0][0x17c], RZ ;  /* 0x00005f0003037a10 */ /* 0x000fe40007ffe0ff */
[----:B------:R-:W-:Y:S02]  /*8300*/  IADD3 R22, P2, R12, R22, RZ ;  /* 0x000000160c167210 */ /* 0x000fe40007f5e0ff */
[----:B------:R-:W-:Y:S02]  /*8310*/  ISETP.GE.U32.AND P0, PT, R3, c[0x0][0x174], PT ;  /* 0x00005d0003007a0c */ /* 0x000fe40003f06070 */
[----:B------:R-:W-:-:S11]  /*8320*/  IADD3.X R23, R13, R23, RZ, P2, !PT ;  /* 0x000000170d177210 */ /* 0x000fd600017fe4ff */
[----:B------:R-:W-:Y:S02]  /*8330*/  @!P0 IADD3 R3, R3, c[0x0][0x17c], RZ ;  /* 0x00005f0003038a10 */ /* 0x000fe40007ffe0ff */
[----:B------:R-:W-:Y:S02]  /*8340*/  @!P0 IADD3 R6, P3, R18, R6, RZ ;  /* 0x0000000612068210 */ /* 0x000fe40007f7e0ff */
[----:B------:R-:W-:-:S03]  /*8350*/  @!P0 ISETP.GE.U32.AND P1, PT, R3, c[0x0][0x174], PT ;  /* 0x00005d0003008a0c */ /* 0x000fc60003f26070 */
[----:B------:R-:W-:Y:S01]  /*8360*/  @!P0 IMAD.X R7, R19, 0x1, R7, P3 ;  /* 0x0000000113078824 */ /* 0x000fe200018e0607 */
[----:B------:R-:W-:Y:S02]  /*8370*/  @!P0 SEL R3, R14, RZ, !P1 ;  /* 0x000000ff0e038207 */ /* 0x000fe40004800000 */
[----:B------:R-:W-:Y:S02]  /*8380*/  @!P0 SEL R14, R15, RZ, !P1 ;  /* 0x000000ff0f0e8207 */ /* 0x000fe40004800000 */
[----:B------:R-:W-:-:S04]  /*8390*/  @!P0 IADD3 R4, P4, R3, R4, RZ ;  /* 0x0000000403048210 */ /* 0x000fc80007f9e0ff */
[----:B------:R-:W-:-:S04]  /*83a0*/  @!P0 IADD3.X R5, R14, R5, RZ, P4, !PT ;  /* 0x000000050e058210 */ /* 0x000fc800027fe4ff */
.L_x_7359:
[----:B------:R-:W-:Y:S05]  /*83b0*/  BSYNC B1 ;  /* 0x0000000000017941 */ /* 0x000fea0003800000 */
.L_x_7358:
[----:B------:R-:W-:-:S04]  /*83c0*/  IADD3 R3, P0, P1, R6, R22, R24 ;  /* 0x0000001606037210 */ /* 0x000fc8000791e018 */
[----:B------:R-:W-:Y:S02]  /*83d0*/  IADD3 R16, P2, R3, R4, RZ ;  /* 0x0000000403107210 */ /* 0x000fe40007f5e0ff */
[----:B------:R-:W-:-:S05]  /*83e0*/  IADD3.X R4, R7, R23, R25, P0, P1 ;  /* 0x0000001707047210 */ /* 0x000fca00007e2419 */
[----:B------:R-:W-:Y:S01]  /*83f0*/  IMAD.X R17, R4, 0x1, R5, P2 ;  /* 0x0000000104117824 */ /* 0x000fe200010e0605 */
[----:B------:R-:W-:Y:S05]  /*8400*/  BRA `(.L_x_7327) ;  /* 0x00000b8000007947 */ /* 0x000fea0003800000 */
.L_x_7343:
[----:B------:R-:W-:Y:S01]  /*8410*/  ISETP.GE.U32.AND P0, PT, R10, c[0x0][0x174], PT ;  /* 0x00005d000a007a0c */ /* 0x000fe20003f06070 */
[----:B------:R-:W-:Y:S01]  /*8420*/  BSSY B1, `(.L_x_7360) ;  /* 0x000002b000017945 */ /* 0x000fe20003800000 */
[----:B------:R-:W-:Y:S01]  /*8430*/  MOV R21, c[0x0][0x168] ;  /* 0x00005a0000157a02 */ /* 0x000fe20000000f00 */
[----:B------:R-:W-:Y:S01]  /*8440*/  IMAD.MOV.U32 R22, RZ, RZ, c[0x0][0x16c] ;  /* 0x00005b00ff167624 */ /* 0x000fe200078e00ff */
[----:B------:R-:W-:Y:S01]  /*8450*/  MOV R23, c[0x0][0x168] ;  /* 0x00005a0000177a02 */ /* 0x000fe20000000f00 */
[----:B------:R-:W-:Y:S01]  /*8460*/  IMAD.MOV.U32 R24, RZ, RZ, c[0x0][0x16c] ;  /* 0x00005b00ff187624 */ /* 0x000fe200078e00ff */
[----:B------:R-:W-:Y:S01]  /*8470*/  MOV R10, c[0x0][0x168] ;  /* 0x00005a00000a7a02 */ /* 0x000fe20000000f00 */
[----:B------:R-:W-:-:S06]  /*8480*/  IMAD.MOV.U32 R11, RZ, RZ, c[0x0][0x16c] ;  /* 0x00005b00ff0b7624 */ /* 0x000fcc00078e00ff */
[----:B------:R-:W-:Y:S05]  /*8490*/  @P0 BRA `(.L_x_7361) ;  /* 0x0000023000000947 */ /* 0x000fea0003800000 */
[----:B------:R-:W-:Y:S01]  /*84a0*/  BSSY B2, `(.L_x_7361) ;  /* 0x0000022000027945 */ /* 0x000fe20003800000 */
[----:B------:R-:W-:Y:S01]  /*84b0*/  MOV R21, c[0x0][0x168] ;  /* 0x00005a0000157a02 */ /* 0x000fe20000000f00 */
[----:B------:R-:W-:Y:S01]  /*84c0*/  IMAD.MOV.U32 R22, RZ, RZ, c[0x0][0x16c] ;  /* 0x00005b00ff167624 */ /* 0x000fe200078e00ff */
[----:B------:R-:W-:Y:S01]  /*84d0*/  MOV R23, c[0x0][0x168] ;  /* 0x00005a0000177a02 */ /* 0x000fe20000000f00 */
[----:B------:R-:W-:Y:S01]  /*84e0*/  IMAD.MOV.U32 R24, RZ, RZ, c[0x0][0x16c] ;  /* 0x00005b00ff187624 */ /* 0x000fe200078e00ff */
[----:B------:R-:W-:Y:S01]  /*84f0*/  MOV R10, c[0x0][0x168] ;  /* 0x00005a00000a7a02 */ /* 0x000fe20000000f00 */
[----:B------:R-:W-:Y:S02]  /*8500*/  IMAD.MOV.U32 R11, RZ, RZ, c[0x0][0x16c] ;  /* 0x00005b00ff0b7624 */ /* 0x000fe400078e00ff */
.L_x_7362:
        /* <DEDUP_REMOVED lines=27> */
[----:B------:R-:W-:Y:S05]  /*86c0*/  BSYNC B2 ;  /* 0x0000000000027941 */ /* 0x000fea0003800000 */
.L_x_7361:
[----:B------:R-:W-:Y:S05]  /*86d0*/  BSYNC B1 ;  /* 0x0000000000017941 */ /* 0x000fea0003800000 */
.L_x_7360:
        /* <DEDUP_REMOVED lines=23> */
.L_x_7364:
[----:B------:R-:W-:Y:S05]  /*8850*/  BSYNC B1 ;  /* 0x0000000000017941 */ /* 0x000fea0003800000 */
.L_x_7363:
[----:B------:R-:W-:Y:S01]  /*8860*/  BSSY B1, `(.L_x_7365) ;  /* 0x0000013000017945 */ /* 0x000fe20003800000 */
[----:B------:R-:W-:Y:S05]  /*8870*/  @P1 BRA `(.L_x_7366) ;  /* 0x0000011000001947 */ /* 0x000fea0003800000 */
[----:B------:R-:W-:Y:S02]  /*8880*/  IADD3 R3, R3, c[0x0][0x17c], RZ ;  /* 0x00005f0003037a10 */ /* 0x000fe40007ffe0ff */
[----:B-----5:R-:W-:Y:S02]  /*8890*/  IADD3 R10, P1, R12, R10, RZ ;  /* 0x0000000a0c0a7210 */ /* 0x020fe40007f3e0ff */
[----:B------:R-:W-:Y:S02]  /*88a0*/  ISETP.GE.U32.AND P0, PT, R3, c[0x0][0x174], PT ;  /* 0x00005d0003007a0c */ /* 0x000fe40003f06070 */
[----:B------:R-:W-:-:S11]  /*88b0*/  IADD3.X R11, R13, R11, RZ, P1, !PT ;  /* 0x0000000b0d0b7210 */ /* 0x000fd60000ffe4ff */
[----:B------:R-:W-:Y:S05]  /*88c0*/  @P0 BRA `(.L_x_7366) ;  /* 0x000000c000000947 */ /* 0x000fea0003800000 */
[----:B------:R-:W-:Y:S02]  /*88d0*/  IADD3 R3, R3, c[0x0][0x17c], RZ ;  /* 0x00005f0003037a10 */ /* 0x000fe40007ffe0ff */
[----:B------:R-:W-:Y:S02]  /*88e0*/  IADD3 R23, P2, R14, R23, RZ ;  /* 0x000000170e177210 */ /* 0x000fe40007f5e0ff */
[----:B------:R-:W-:-:S03]  /*88f0*/  ISETP.GE.U32.AND P0, PT, R3, c[0x0][0x174], PT ;  /* 0x00005d0003007a0c */ /* 0x000fc60003f06070 */
[----:B------:R-:W-:-:S10]  /*8900*/  IMAD.X R24, R15, 0x1, R24, P2 ;  /* 0x000000010f187824 */ /* 0x000fd400010e0618 */
[----:B------:R-:W-:Y:S02]  /*8910*/  @!P0 IADD3 R3, R3, c[0x0][0x17c], RZ ;  /* 0x00005f0003038a10 */ /* 0x000fe40007ffe0ff */
[----:B------:R-:W-:Y:S02]  /*8920*/  @!P0 IADD3 R21, P3, R16, R21, RZ ;  /* 0x0000001510158210 */ /* 0x000fe40007f7e0ff */
[----:B------:R-:W-:Y:S02]  /*8930*/  @!P0 ISETP.GE.U32.AND P1, PT, R3, c[0x0][0x174], PT ;  /* 0x00005d0003008a0c */ /* 0x000fe40003f26070 */
[----:B------:R-:W-:Y:S02]  /*8940*/  @!P0 IADD3.X R22, R17, R22, RZ, P3, !PT ;  /* 0x0000001611168210 */ /* 0x000fe40001ffe4ff */
[----:B------:R-:W-:Y:S02]  /*8950*/  @!P0 SEL R3, R18, RZ, !P1 ;  /* 0x000000ff12038207 */ /* 0x000fe40004800000 */
[----:B------:R-:W-:-:S02]  /*8960*/  @!P0 SEL R18, R19, RZ, !P1 ;  /* 0x000000ff13128207 */ /* 0x000fc40004800000 */
[----:B------:R-:W-:-:S05]  /*8970*/  @!P0 IADD3 R4, P4, R3, R4, RZ ;  /* 0x0000000403048210 */ /* 0x000fca0007f9e0ff */
[----:B------:R-:W-:-:S03]  /*8980*/  @!P0 IMAD.X R5, R18, 0x1, R5, P4 ;  /* 0x0000000112058824 */ /* 0x000fc600020e0605 */
.L_x_7366:
[----:B------:R-:W-:Y:S05]  /*8990*/  BSYNC B1 ;  /* 0x0000000000017941 */ /* 0x000fea0003800000 */
.L_x_7365:
[----:B------:R-:W-:-:S04]  /*89a0*/  IADD3 R21, P0, P1, R21, R23, R10 ;  /* 0x0000001715157210 */ /* 0x000fc8000791e00a */
[----:B-----5:R-:W-:Y:S02]  /*89b0*/  IADD3 R16, P2, R21, R4, RZ ;  /* 0x0000000415107210 */ /* 0x020fe40007f5e0ff */
[----:B------:R-:W-:-:S04]  /*89c0*/  IADD3.X R22, R22, R24, R11, P0, P1 ;  /* 0x0000001816167210 */ /* 0x000fc800007e240b */
[----:B------:R-:W-:Y:S01]  /*89d0*/  IADD3.X R17, R22, R5, RZ, P2, !PT ;  /* 0x0000000516117210 */ /* 0x000fe200017fe4ff */
[----:B------:R-:W-:Y:S05]  /*89e0*/  BRA `(.L_x_7327) ;  /* 0x000005a000007947 */ /* 0x000fea0003800000 */
.L_x_7342:
        /* <DEDUP_REMOVED lines=21> */
.L_x_7369:
        /* <DEDUP_REMOVED lines=24> */
.L_x_7368:
[----:B------:R-:W-:Y:S05]  /*8cc0*/  BSYNC B1 ;  /* 0x0000000000017941 */ /* 0x000fea0003800000 */
.L_x_7367:
        /* <DEDUP_REMOVED lines=19> */
.L_x_7371:
[----:B------:R-:W-:Y:S05]  /*8e00*/  BSYNC B1 ;  /* 0x0000000000017941 */ /* 0x000fea0003800000 */
.L_x_7370:
        /* <DEDUP_REMOVED lines=19> */
.L_x_7373:
[----:B------:R-:W-:Y:S05]  /*8f40*/  BSYNC B1 ;  /* 0x0000000000017941 */ /* 0x000fea0003800000 */
.L_x_7372:
[----:B-----5:R-:W-:-:S04]  /*8f50*/  IADD3 R11, P0, P1, R18, R6, R4 ;  /* 0x00000006120b7210 */ /* 0x020fc8000791e004 */
[----:B------:R-:W-:Y:S02]  /*8f60*/  IADD3 R16, P2, R20, R11, RZ ;  /* 0x0000000b14107210 */ /* 0x000fe40007f5e0ff */
[----:B------:R-:W-:-:S05]  /*8f70*/  IADD3.X R4, R7, R5, R3, P0, P1 ;  /* 0x0000000507047210 */ /* 0x000fca00007e2403 */
[----:B------:R-:W-:Y:S02]  /*8f80*/  IMAD.X R17, R19, 0x1, R4, P2 ;  /* 0x0000000113117824 */ /* 0x000fe400010e0604 */
.L_x_7327:
[----:B------:R-:W-:Y:S05]  /*8f90*/  BSYNC B0 ;  /* 0x0000000000007941 */ /* 0x000fea0003800000 */
.L_x_7326:
        /* <DEDUP_REMOVED lines=8> */
[----:B-1----:R-:W-:-:S05]  /*9020*/  MOV R7, UR4 ;  /* 0x0000000400077c02 */ /* 0x002fca0008000f00 */
.L_x_7375:
[----:B------:R-:W-:Y:S01]  /*9030*/  IMAD.IADD R5, R0, 0x1, R7 ;  /* 0x0000000100057824 */ /* 0x000fe200078e0207 */
[----:B------:R-:W-:Y:S04]  /*9040*/  BAR.SYNC.DEFER_BLOCKING 0x0 ;  /* 0x0000000000007b1d */ /* 0x000fe80000010000 */
[----:B------:R-:W-:-:S04]  /*9050*/  ISETP.GE.U32.AND P0, PT, R5, c[0x0][0x4], PT ;  /* 0x0000010005007a0c */ /* 0x000fc80003f06070 */
[----:B------:R-:W-:-:S13]  /*9060*/  ISETP.GE.U32.OR P0, PT, R0, R7, P0 ;  /* 0x000000070000720c */ /* 0x000fda0000706470 */
[----:B------:R-:W-:-:S06]  /*9070*/  @!P0 IMAD R4, R5, c[0x0][0x0], R2 ;  /* 0x0000000005048a24 */ /* 0x000fcc00078e0202 */
[----:B------:R-:W1:Y:S02]  /*9080*/  @!P0 LDS.64 R4, [R4.X8+0x10] ;  /* 0x0000100004048984 */ /* 0x000e640000008a00 */
[----:B-1----:R-:W-:-:S04]  /*9090*/  @!P0 IADD3 R16, P1, R4, R16, RZ ;  /* 0x0000001004108210 */ /* 0x002fc80007f3e0ff */
[----:B------:R-:W-:-:S05]  /*90a0*/  @!P0 IADD3.X R17, R5, R17, RZ, P1, !PT ;  /* 0x0000001105118210 */ /* 0x000fca0000ffe4ff */
[----:B------:R1:W-:Y:S01]  /*90b0*/  @!P0 STS.64 [R3.X8+0x10], R16 ;  /* 0x0000101003008388 */ /* 0x0003e20000008a00 */
[----:B------:R-:W-:Y:S02]  /*90c0*/  ISETP.GT.AND P0, PT, R7, 0x1, PT ;  /* 0x000000010700780c */ /* 0x000fe40003f04270 */
[----:B------:R-:W-:-:S11]  /*90d0*/  SHF.R.S32.HI R7, RZ, 0x1, R7 ;  /* 0x00000001ff077819 */ /* 0x000fd60000011407 */
[----:B-1----:R-:W-:Y:S05]  /*90e0*/  @P0 BRA `(.L_x_7375) ;  /* 0xffffff4000000947 */ /* 0x002fea000383ffff */
.L_x_7374:
        /* <DEDUP_REMOVED lines=14> */
[----:B------:R-:W-:-:S03]  /*91d0*/  LEA R6, R7, 0x10, 0x3 ;  /* 0x0000001007067811 */ /* 0x000fc600078e18ff */
.L_x_7378:
[----:B------:R-:W-:Y:S01]  /*91e0*/  IMAD.IADD R4, R2, 0x1, R3 ;  /* 0x0000000102047824 */ /* 0x000fe200078e0203 */
[----:B------:R-:W-:Y:S04]  /*91f0*/  BAR.SYNC.DEFER_BLOCKING 0x0 ;  /* 0x0000000000007b1d */ /* 0x000fe80000010000 */
[----:B------:R-:W-:-:S04]  /*9200*/  ISETP.GE.U32.AND P0, PT, R4, c[0x0][0x0], PT ;  /* 0x0000000004007a0c */ /* 0x000fc80003f06070 */
[----:B------:R-:W-:-:S13]  /*9210*/  ISETP.GE.U32.OR P0, PT, R2, R3, P0 ;  /* 0x000000030200720c */ /* 0x000fda0000706470 */
[----:B------:R-:W-:Y:S02]  /*9220*/  @!P0 LEA R4, R3, R6, 0x3 ;  /* 0x0000000603048211 */ /* 0x000fe400078e18ff */
[----:B------:R-:W-:-:S04]  /*9230*/  SHF.R.S32.HI R3, RZ, 0x1, R3 ;  /* 0x00000001ff037819 */ /* 0x000fc80000011403 */
[----:B------:R-:W1:Y:S02]  /*9240*/  @!P0 LDS.64 R4, [R4] ;  /* 0x0000000004048984 */ /* 0x000e640000000a00 */
[----:B-1----:R-:W-:-:S05]  /*9250*/  @!P0 IADD3 R16, P1, R4, R16, RZ ;  /* 0x0000001004108210 */ /* 0x002fca0007f3e0ff */
[----:B------:R-:W-:-:S05]  /*9260*/  @!P0 IMAD.X R17, R5, 0x1, R17, P1 ;  /* 0x0000000105118824 */ /* 0x000fca00008e0611 */
[----:B------:R1:W-:Y:S01]  /*9270*/  @!P0 STS.64 [R7.X8+0x10], R16 ;  /* 0x0000101007008388 */ /* 0x0003e20000008a00 */
[----:B------:R-:W-:-:S13]  /*9280*/  ISETP.GE.AND P0, PT, R3, 0x20, PT ;  /* 0x000000200300780c */ /* 0x000fda0003f06270 */
[----:B-1----:R-:W-:Y:S05]  /*9290*/  @P0 BRA `(.L_x_7378) ;  /* 0xffffff4000000947 */ /* 0x002fea000383ffff */
[----:B------:R-:W-:-:S09]  /*92a0*/  HFMA2.MMA R3, -RZ, RZ, 0, 1.9073486328125e-06 ;  /* 0x00000020ff037435 */ /* 0x000fd200000001ff */
.L_x_7377:
[----:B-1----:R-:W-:Y:S01]  /*92b0*/  BAR.SYNC.DEFER_BLOCKING 0x0 ;  /* 0x0000000000007b1d */ /* 0x002fe20000010000 */
[----:B------:R-:W-:-:S13]  /*92c0*/  ISETP.GE.AND P0, PT, R3, 0x2, PT ;  /* 0x000000020300780c */ /* 0x000fda0003f06270 */
[----:B------:R-:W-:Y:S05]  /*92d0*/  @!P0 BRA `(.L_x_7376) ;  /* 0x0000008000008947 */ /* 0x000fea0003800000 */
[----:B------:R-:W-:-:S05]  /*92e0*/  IMAD.MOV.U32 R4, RZ, RZ, 0x1 ;  /* 0x00000001ff047424 */ /* 0x000fca00078e00ff */
.L_x_7379:
[----:B------:R-:W1:Y:S04]  /*92f0*/  SHFL.DOWN PT, R5, R16, R4, 0x1f ;  /* 0x08001f0410057589 */ /* 0x000e6800000e0000 */
[----:B------:R2:W3:Y:S02]  /*9300*/  SHFL.DOWN PT, R6, R17, R4, 0x1f ;  /* 0x08001f0411067589 */ /* 0x0004e400000e0000 */
[----:B--2---:R-:W-:-:S04]  /*9310*/  SHF.L.U32 R4, R4, 0x1, RZ ;  /* 0x0000000104047819 */ /* 0x004fc800000006ff */
[----:B------:R-:W-:Y:S02]  /*9320*/  ISETP.GE.AND P0, PT, R4, R3, PT ;  /* 0x000000030400720c */ /* 0x000fe40003f06270 */
[----:B-1----:R-:W-:-:S05]  /*9330*/  IADD3 R16, P1, R5, R16, RZ ;  /* 0x0000001005107210 */ /* 0x002fca0007f3e0ff */
[----:B---3--:R-:W-:-:S06]  /*9340*/  IMAD.X R17, R6, 0x1, R17, P1 ;  /* 0x0000000106117824 */ /* 0x008fcc00008e0611 */
[----:B------:R-:W-:Y:S05]  /*9350*/  @!P0 BRA `(.L_x_7379) ;  /* 0xffffff9000008947 */ /* 0x000fea000383ffff */
.L_x_7376:
[----:B------:R-:W-:Y:S02]  /*9360*/  ISETP.NE.AND P1, PT, RZ, c[0x0][0x344], PT ;  /* 0x0000d100ff007a0c */ /* 0x000fe40003f25270 */
[----:B-----5:R-:W-:-:S11]  /*9370*/  MOV R18, RZ ;  /* 0x000000ff00127202 */ /* 0x020fd60000000f00 */
        /* <DEDUP_REMOVED lines=200> */
.L_x_7380:
        /* <DEDUP_REMOVED lines=11> */
[----:B------:R-:W1:Y:S01]  /*a0b0*/  S2R R3, SR_CTAID.X ;  /* 0x0000000000037919 */ /* 0x000e620000002500 */
[----:B------:R-:W-:Y:S02]  /*a0c0*/  IMAD R7, R2, c[0x0][0x194], RZ ;  /* 0x0000650002077a24 */ /* 0x000fe400078e02ff */
[----:B------:R-:W-:Y:S02]  /*a0d0*/  IMAD.MOV.U32 R18, RZ, RZ, RZ ;  /* 0x000000ffff127224 */ /* 0x000fe400078e00ff */
        /* <DEDUP_REMOVED lines=201> */
.L_x_7382:
        /* <DEDUP_REMOVED lines=11> */
.L_x_7384:
[----:B------:R-:W-:Y:S05]  /*ae20*/  BSYNC B0 ;  /* 0x0000000000007941 */ /* 0x000fea0003800000 */
.L_x_7383:
        /* <DEDUP_REMOVED lines=8> */
[----:B------:R-:W-:-:S11]  /*aeb0*/  HFMA2.MMA R6, -RZ, RZ, 0, 4.76837158203125e-07 ;  /* 0x00000008ff067435 */ /* 0x000fd600000001ff */
[----:B------:R-:W-:-:S04]  /*aec0*/  @!P2 IMAD R7, R7, c[0x0][0x0], R2 ;  /* 0x000000000707aa24 */ /* 0x000fc800078e0202 */
[----:B------:R-:W-:-:S05]  /*aed0*/  IMAD.WIDE.U32 R6, R7, R6, c[0x0][0x560] ;  /* 0x0001580007067625 */ /* 0x000fca00078e0006 */
[----:B------:R1:W-:Y:S02]  /*aee0*/  STG.E.64 [R6.64], R16 ;  /* 0x0000001006007986 */ /* 0x0003e4000c101b24 */
.L_x_7386:
[----:B------:R-:W-:Y:S05]  /*aef0*/  BSYNC B0 ;  /* 0x0000000000007941 */ /* 0x000fea0003800000 */
.L_x_7385:
        /* <DEDUP_REMOVED lines=30> */
.L_x_7388:
[----:B------:R-:W-:Y:S05]  /*b0e0*/  BSYNC B0 ;  /* 0x0000000000007941 */ /* 0x000fea0003800000 */
.L_x_7387:
        /* <DEDUP_REMOVED lines=22> */
.L_x_7393:
        /* <DEDUP_REMOVED lines=10> */
.L_x_7392:
[----:B------:R-:W-:Y:S05]  /*b2f0*/  BSYNC B1 ;  /* 0x0000000000017941 */ /* 0x000fea0003800000 */
.L_x_7391:
[----:B------:R-:W-:Y:S05]  /*b300*/  BRA `(.L_x_7394) ;  /* 0x000000d000007947 */ /* 0x000fea0003800000 */
.L_x_7390:
[----:B------:R-:W-:-:S13]  /*b310*/  ISETP.GE.U32.AND P0, PT, R0, c[0x0][0x184], PT ;  /* 0x0000610000007a0c */ /* 0x000fda0003f06070 */
[----:B------:R-:W-:Y:S05]  /*b320*/  @P0 BRA `(.L_x_7394) ;  /* 0x000000b000000947 */ /* 0x000fea0003800000 */
[----:B------:R-:W-:-:S05]  /*b330*/  MOV R10, R0 ;  /* 0x00000000000a7202 */ /* 0x000fca0000000f00 */
.L_x_7395:
[----:B------:R-:W-:Y:S02]  /*b340*/  IMAD R9, R3, c[0x0][0x10], R10 ;  /* 0x0000040003097a24 */ /* 0x000fe400078e020a */
[----:B------:R-:W-:Y:S02]  /*b350*/  IMAD.MOV.U32 R8, RZ, RZ, 0x8 ;  /* 0x00000008ff087424 */ /* 0x000fe400078e00ff */
[----:B------:R-:W-:-:S04]  /*b360*/  IMAD R9, R9, c[0x0][0x0], R2 ;  /* 0x0000000009097a24 */ /* 0x000fc800078e0202 */
[----:B------:R-:W-:-:S06]  /*b370*/  IMAD.WIDE.U32 R8, R9, R8, c[0x0][0x560] ;  /* 0x0001580009087625 */ /* 0x000fcc00078e0008 */
[----:B------:R-:W2:Y:S01]  /*b380*/  LDG.E.64 R8, [R8.64] ;  /* 0x0000002408087981 */ /* 0x000ea2000c1e1b00 */
[----:B------:R-:W-:-:S04]  /*b390*/  IADD3 R10, R10, c[0x0][0x4], RZ ;  /* 0x000001000a0a7a10 */ /* 0x000fc80007ffe0ff */
[----:B------:R-:W-:Y:S02]  /*b3a0*/  ISETP.GE.U32.AND P0, PT, R10, c[0x0][0x184], PT ;  /* 0x000061000a007a0c */ /* 0x000fe40003f06070 */
[----:B--2---:R-:W-:-:S04]  /*b3b0*/  IADD3 R16, P2, R8, R16, RZ ;  /* 0x0000001008107210 */ /* 0x004fc80007f5e0ff */
[----:B------:R-:W-:-:S07]  /*b3c0*/  IADD3.X R17, R9, R17, RZ, P2, !PT ;  /* 0x0000001109117210 */ /* 0x000fce00017fe4ff */
[----:B------:R-:W-:Y:S05]  /*b3d0*/  @!P0 BRA `(.L_x_7395) ;  /* 0xffffff6000008947 */ /* 0x000fea000383ffff */
.L_x_7394:
[----:B------:R-:W-:Y:S05]  /*b3e0*/  BSYNC B0 ;  /* 0x0000000000007941 */ /* 0x000fea0003800000 */
.L_x_7389:
        /* <DEDUP_REMOVED lines=8> */
.L_x_7397:
        /* <DEDUP_REMOVED lines=12> */
.L_x_7396:
[----:B-1----:R-:W-:Y:S01]  /*b530*/  LEA R10, R3, 0x10, 0x3 ;  /* 0x00000010030a7811 */ /* 0x002fe200078e18ff */
[----:B------:R-:W-:Y:S05]  /*b540*/  @!P3 BRA `(.L_x_7398) ;  /* 0x000002200000b947 */ /* 0x000fea0003800000 */
[----:B------:R-:W-:Y:S01]  /*b550*/  MOV R8, c[0x0][0x0] ;  /* 0x0000000000087a02 */ /* 0x000fe20000000f00 */
[----:B------:R-:W-:-:S03]  /*b560*/  IMAD.MOV.U32 R0, RZ, RZ, c[0x0][0x0] ;  /* 0x00000000ff007624 */ /* 0x000fc600078e00ff */
[----:B------:R-:W-:-:S13]  /*b570*/  ISETP.GT.AND P0, PT, R8, 0x20, PT ;  /* 0x000000200800780c */ /* 0x000fda0003f04270 */
[----:B------:R-:W-:Y:S05]  /*b580*/  @!P0 BRA `(.L_x_7399) ;  /* 0x0000013000008947 */ /* 0x000fea0003800000 */
[----:B------:R-:W-:Y:S01]  /*b590*/  LEA.HI R8, R8, c[0x0][0x0], RZ, 0x1 ;  /* 0x0000000008087a11 */ /* 0x000fe200078f08ff */
[----:B------:R1:W-:Y:S01]  /*b5a0*/  STS.64 [R3.X8+0x10], R16 ;  /* 0x0000101003007388 */ /* 0x0003e20000008a00 */
[----:B------:R-:W-:Y:S02]  /*b5b0*/  HFMA2.MMA R0, -RZ, RZ, 0, 1.9073486328125e-06 ;  /* 0x00000020ff007435 */ /* 0x000fe400000001ff */
[----:B------:R-:W-:-:S04]  /*b5c0*/  SHF.R.S32.HI R11, RZ, 0x1, R8 ;  /* 0x00000001ff0b7819 */ /* 0x000fc80000011408 */
[----:B------:R-:W-:-:S13]  /*b5d0*/  ISETP.GE.AND P0, PT, R11, 0x20, PT ;  /* 0x000000200b00780c */ /* 0x000fda0003f06270 */
[----:B-1----:R-:W-:Y:S05]  /*b5e0*/  @!P0 BRA `(.L_x_7399) ;  /* 0x000000d000008947 */ /* 0x002fea0003800000 */
.L_x_7400:
[----:B------:R-:W-:Y:S01]  /*b5f0*/  IADD3 R0, R2, R11, RZ ;  /* 0x0000000b02007210 */ /* 0x000fe20007ffe0ff */
[----:B------:R-:W-:Y:S03]  /*b600*/  BAR.SYNC.DEFER_BLOCKING 0x0 ;  /* 0x0000000000007b1d */ /* 0x000fe60000010000 */
[----:B------:R-:W-:-:S04]  /*b610*/  ISETP.GE.U32.AND P0, PT, R0, c[0x0][0x0], PT ;  /* 0x0000000000007a0c */ /* 0x000fc80003f06070 */
[----:B------:R-:W-:-:S13]  /*b620*/  ISETP.GE.U32.OR P0, PT, R2, R11, P0 ;  /* 0x0000000b0200720c */ /* 0x000fda0000706470 */
[----:B------:R-:W-:Y:S01]  /*b630*/  @!P0 IMAD R8, R11, 0x8, R10 ;  /* 0x000000080b088824 */ /* 0x000fe200078e020a */
[----:B------:R-:W-:-:S05]  /*b640*/  SHF.R.S32.HI R11, RZ, 0x1, R11 ;  /* 0x00000001ff0b7819 */ /* 0x000fca000001140b */
[----:B------:R-:W1:Y:S02]  /*b650*/  @!P0 LDS.64 R8, [R8] ;  /* 0x0000000008088984 */ /* 0x000e640000000a00 */
[----:B-1----:R-:W-:-:S04]  /*b660*/  @!P0 IADD3 R16, P2, R8, R16, RZ ;  /* 0x0000001008108210 */ /* 0x002fc80007f5e0ff */
[----:B------:R-:W-:-:S05]  /*b670*/  @!P0 IADD3.X R17, R9, R17, RZ, P2, !PT ;  /* 0x0000001109118210 */ /* 0x000fca00017fe4ff */
[----:B------:R1:W-:Y:S01]  /*b680*/  @!P0 STS.64 [R3.X8+0x10], R16 ;  /* 0x0000101003008388 */ /* 0x0003e20000008a00 */
[----:B------:R-:W-:-:S13]  /*b690*/  ISETP.GE.AND P0, PT, R11, 0x20, PT ;  /* 0x000000200b00780c */ /* 0x000fda0003f06270 */
[----:B-1----:R-:W-:Y:S05]  /*b6a0*/  @P0 BRA `(.L_x_7400) ;  /* 0xffffff4000000947 */ /* 0x002fea000383ffff */
[----:B------:R-:W-:-:S03]  /*b6b0*/  MOV R0, 0x20 ;  /* 0x0000002000007802 */ /* 0x000fc60000000f00 */
.L_x_7399:
[----:B------:R-:W-:Y:S01]  /*b6c0*/  BAR.SYNC.DEFER_BLOCKING 0x0 ;  /* 0x0000000000007b1d */ /* 0x000fe20000010000 */
[----:B------:R-:W-:-:S13]  /*b6d0*/  ISETP.GE.AND P0, PT, R0, 0x2, PT ;  /* 0x000000020000780c */ /* 0x000fda0003f06270 */
[----:B------:R-:W-:Y:S05]  /*b6e0*/  @!P0 BRA `(.L_x_7398) ;  /* 0x0000008000008947 */ /* 0x000fea0003800000 */
[----:B------:R-:W-:-:S05]  /*b6f0*/  IMAD.MOV.U32 R3, RZ, RZ, 0x1 ;  /* 0x00000001ff037424 */ /* 0x000fca00078e00ff */
.L_x_7401:
[----:B------:R-:W1:Y:S04]  /*b700*/  SHFL.DOWN PT, R9, R16, R3, 0x1f ;  /* 0x08001f0310097589 */ /* 0x000e6800000e0000 */
[----:B------:R2:W3:Y:S02]  /*b710*/  SHFL.DOWN PT, R2, R17, R3, 0x1f ;  /* 0x08001f0311027589 */ /* 0x0004e400000e0000 */
[----:B--2---:R-:W-:-:S04]  /*b720*/  SHF.L.U32 R3, R3, 0x1, RZ ;  /* 0x0000000103037819 */ /* 0x004fc800000006ff */
[----:B------:R-:W-:Y:S02]  /*b730*/  ISETP.GE.AND P0, PT, R3, R0, PT ;  /* 0x000000000300720c */ /* 0x000fe40003f06270 */
[----:B-1----:R-:W-:-:S04]  /*b740*/  IADD3 R16, P2, R9, R16, RZ ;  /* 0x0000001009107210 */ /* 0x002fc80007f5e0ff */
[----:B---3--:R-:W-:-:S07]  /*b750*/  IADD3.X R17, R2, R17, RZ, P2, !PT ;  /* 0x0000001102117210 */ /* 0x008fce00017fe4ff */
[----:B------:R-:W-:Y:S05]  /*b760*/  @!P0 BRA `(.L_x_7401) ;  /* 0xffffff9000008947 */ /* 0x000fea000383ffff */
.L_x_7398:
        /* <DEDUP_REMOVED lines=12> */
.L_x_7403:
        /* <DEDUP_REMOVED lines=23> */
.L_x_7405:
[----:B------:R-:W-:-:S04]  /*b9a0*/  IADD3 R18, P0, R18, c[0x0][0x548], RZ ;  /* 0x0001520012127a10 */ /* 0x000fc80007f1e0ff */
[----:B------:R-:W-:-:S05]  /*b9b0*/  IADD3.X R19, RZ, c[0x0][0x54c], RZ, P0, !PT ;  /* 0x00015300ff137a10 */ /* 0x000fca00007fe4ff */
[----:B------:R-:W-:Y:S01]  /*b9c0*/  STG.E.64 [R18.64], R16 ;  /* 0x0000001012007986 */ /* 0x000fe2000c101b24 */
[----:B------:R-:W-:Y:S05]  /*b9d0*/  EXIT ;  /* 0x000000000000794d */ /* 0x000fea0003800000 */
.L_x_7404:
[----:B------:R-:W-:Y:S01]  /*b9e0*/  STG.E.64 [R4.64], R16 ;  /* 0x0000001004007986 */ /* 0x000fe2000c101b24 */
[----:B------:R-:W-:Y:S05]  /*b9f0*/  EXIT ;  /* 0x000000000000794d */ /* 0x000fea0003800000 */
.L_x_7402:
[----:B------:R-:W-:Y:S01]  /*ba00*/  ISETP.NE.AND P0, PT, RZ, UR38, PT ;  /* 0x00000026ff007c0c */ /* 0x000fe2000bf05270 */
[----:B------:R-:W-:Y:S02]  /*ba10*/  ULDC.U8 UR4, c[0x0][0x579] ;  /* 0x00015e4000047ab9 */ /* 0x000fe40000000000 */
[----:B------:R-:W-:-:S10]  /*ba20*/  ISETP.NE.AND P1, PT, RZ, UR4, PT ;  /* 0x00000004ff007c0c */ /* 0x000fd4000bf25270 */
[----:B------:R-:W-:Y:S05]  /*ba30*/  @!P0 BRA `(.L_x_7406) ;  /* 0x0000003000008947 */ /* 0x000fea0003800000 */
[----:B------:R-:W2:Y:S02]  /*ba40*/  LDG.E.64 R2, [R6.64] ;  /* 0x0000002406027981 */ /* 0x000ea4000c1e1b00 */
[----:B--2---:R-:W-:-:S05]  /*ba50*/  IADD3 R16, P0, R2, R16, RZ ;  /* 0x0000001002107210 */ /* 0x004fca0007f1e0ff */
[----:B------:R-:W-:-:S03]  /*ba60*/  IMAD.X R17, R3, 0x1, R17, P0 ;  /* 0x0000000103117824 */ /* 0x000fc600000e0611 */
.L_x_7406:
        /* <DEDUP_REMOVED lines=23> */
.L_x_7408:
[----:B------:R-:W-:-:S04]  /*bbe0*/  IADD3 R18, P0, R18, c[0x0][0x548], RZ ;  /* 0x0001520012127a10 */ /* 0x000fc80007f1e0ff */
[----:B------:R-:W-:-:S05]  /*bbf0*/  IADD3.X R19, RZ, c[0x0][0x54c], RZ, P0, !PT ;  /* 0x00015300ff137a10 */ /* 0x000fca00007fe4ff */
[----:B------:R-:W-:Y:S01]  /*bc00*/  STG.E.64 [R18.64], R16 ;  /* 0x0000001012007986 */ /* 0x000fe2000c101b24 */
[----:B------:R-:W-:Y:S05]  /*bc10*/  EXIT ;  /* 0x000000000000794d */ /* 0x000fea0003800000 */
.L_x_7407:
[----:B------:R-:W-:Y:S01]  /*bc20*/  STG.E.64 [R6.64], R16 ;  /* 0x0000001006007986 */ /* 0x000fe2000c101b24 */
[----:B------:R-:W-:Y:S05]  /*bc30*/  EXIT ;  /* 0x000000000000794d */ /* 0x000fea0003800000 */
.L_x_7381:
        /* <DEDUP_REMOVED lines=19> */
.L_x_7410:
        /* <DEDUP_REMOVED lines=23> */
.L_x_7412:
[----:B------:R-:W-:-:S04]  /*bee0*/  IADD3 R18, P0, R18, c[0x0][0x548], RZ ;  /* 0x0001520012127a10 */ /* 0x000fc80007f1e0ff */
[----:B------:R-:W-:-:S05]  /*bef0*/  IADD3.X R19, RZ, c[0x0][0x54c], RZ, P0, !PT ;  /* 0x00015300ff137a10 */ /* 0x000fca00007fe4ff */
[----:B------:R-:W-:Y:S01]  /*bf00*/  STG.E.64 [R18.64], R16 ;  /* 0x0000001012007986 */ /* 0x000fe2000c101b24 */
[----:B------:R-:W-:Y:S05]  /*bf10*/  EXIT ;  /* 0x000000000000794d */ /* 0x000fea0003800000 */
.L_x_7411:
[----:B------:R-:W-:Y:S01]  /*bf20*/  STG.E.64 [R4.64], R16 ;  /* 0x0000001004007986 */ /* 0x000fe2000c101b24 */
[----:B------:R-:W-:Y:S05]  /*bf30*/  EXIT ;  /* 0x000000000000794d */ /* 0x000fea0003800000 */
.L_x_7409:
[----:B------:R-:W-:Y:S01]  /*bf40*/  ISETP.NE.AND P0, PT, RZ, UR38, PT ;  /* 0x00000026ff007c0c */ /* 0x000fe2000bf05270 */
[----:B------:R-:W-:Y:S02]  /*bf50*/  ULDC.U8 UR4, c[0x0][0x579] ;  /* 0x00015e4000047ab9 */ /* 0x000fe40000000000 */
[----:B------:R-:W-:-:S10]  /*bf60*/  ISETP.NE.AND P1, PT, RZ, UR4, PT ;  /* 0x00000004ff007c0c */ /* 0x000fd4000bf25270 */
[----:B------:R-:W-:Y:S05]  /*bf70*/  @!P0 BRA `(.L_x_7413) ;  /* 0x0000003000008947 */ /* 0x000fea0003800000 */
[----:B------:R-:W2:Y:S02]  /*bf80*/  LDG.E.64 R2, [R6.64] ;  /* 0x0000002406027981 */ /* 0x000ea4000c1e1b00 */
[----:B--2---:R-:W-:-:S05]  /*bf90*/  IADD3 R16, P0, R2, R16, RZ ;  /* 0x0000001002107210 */ /* 0x004fca0007f1e0ff */
[----:B------:R-:W-:-:S03]  /*bfa0*/  IMAD.X R17, R3, 0x1, R17, P0 ;  /* 0x0000000103117824 */ /* 0x000fc600000e0611 */
.L_x_7413:
        /* <DEDUP_REMOVED lines=23> */
.L_x_7415:
[----:B------:R-:W-:-:S04]  /*c120*/  IADD3 R18, P0, R18, c[0x0][0x548], RZ ;  /* 0x0001520012127a10 */ /* 0x000fc80007f1e0ff */
[----:B------:R-:W-:-:S05]  /*c130*/  IADD3.X R19, RZ, c[0x0][0x54c], RZ, P0, !PT ;  /* 0x00015300ff137a10 */ /* 0x000fca00007fe4ff */
[----:B------:R-:W-:Y:S01]  /*c140*/  STG.E.64 [R18.64], R16 ;  /* 0x0000001012007986 */ /* 0x000fe2000c101b24 */
[----:B------:R-:W-:Y:S05]  /*c150*/  EXIT ;  /* 0x000000000000794d */ /* 0x000fea0003800000 */
.L_x_7414:
[----:B------:R-:W-:Y:S01]  /*c160*/  STG.E.64 [R6.64], R16 ;  /* 0x0000001006007986 */ /* 0x000fe2000c101b24 */
[----:B------:R-:W-:Y:S05]  /*c170*/  EXIT ;  /* 0x000000000000794d */ /* 0x000fea0003800000 */
.L_x_7416:
        /* <DEDUP_REMOVED lines=16> */
.L_x_8880:


//--------------------- .text._ZN2at6native13reduce_kernelILi256ELi2ENS0_8ReduceOpIlNS0_14func_wrapper_tIlNS0_55_GLOBAL__N__0955718d_22_SparseCsrTensorMath_cu_868dd54514ReductionAddOpIlEEEEjlLi4ELi4EEEEEvT1_ --------------------------
	.section	.text._ZN2at6native13reduce_kernelILi256ELi2ENS0_8ReduceOpIlNS0_14func_wrapper_tIlNS0_55_GLOBAL__N__0955718d_22_SparseCsrTensorMath_cu_868dd54514ReductionAddOpIlEEEEjlLi4ELi4EEEEEvT1_,"ax",@progbits
	.sectioninfo	@"SHI_REGISTERS=48"
	.align	128
.text._ZN2at6native13reduce_kernelILi256ELi2ENS0_8ReduceOpIlNS0_14func_wrapper_tIlNS0_55_GLOBAL__N__0955718d_22_SparseCsrTensorMath_cu_868dd54514ReductionAddOpIlEEEEjlLi4ELi4EEEEEvT1_:
        .type           _ZN2at6native13reduce_kernelILi256ELi2ENS0_8ReduceOpIlNS0_14func_wrapper_tIlNS0_55_GLOBAL__N__0955718d_22_SparseCsrTensorMath_cu_868dd54514ReductionAddOpIlEEEEjlLi4ELi4EEEEEvT1_,@function
        .size           _ZN2at6native13reduce_kernelILi256ELi2ENS0_8ReduceOpIlNS0_14func_wrapper_tIlNS0_55_GLOBAL__N__0955718d_22_SparseCsrTensorMath_cu_868dd54514ReductionAddOpIlEEEEjlLi4ELi4EEEEEvT1_,(.L_x_8881 - _ZN2at6native13reduce_kernelILi256ELi2ENS0_8ReduceOpIlNS0_14func_wrapper_tIlNS0_55_GLOBAL__N__0955718d_22_SparseCsrTensorMath_cu_868dd54514ReductionAddOpIlEEEEjlLi4ELi4EEEEEvT1_)
        .other          _ZN2at6native13reduce_kernelILi256ELi2ENS0_8ReduceOpIlNS0_14func_wrapper_tIlNS0_55_GLOBAL__N__0955718d_22_SparseCsrTensorMath_cu_868dd54514ReductionAddOpIlEEEEjlLi4ELi4EEEEEvT1_,@"STO_CUDA_ENTRY STV_DEFAULT"
_ZN2at6native13reduce_kernelILi256ELi2ENS0_8ReduceOpIlNS0_14func_wrapper_tIlNS0_55_GLOBAL__N__0955718d_22_SparseCsrTensorMath_cu_868dd54514ReductionAddOpIlEEEEjlLi4ELi4EEEEEvT1_:
        /* <DEDUP_REMOVED lines=9> */
[----:B------:R-:W-:-:S05]  /*0090*/  IMAD.MOV.U32 R6, RZ, RZ, c[0x0][0x344] ;  /* 0x0000d100ff067624 */ /* 0x000fca00078e00ff */
        /* <DEDUP_REMOVED lines=199> */
.L_x_7417:
        /* <DEDUP_REMOVED lines=61> */
.L_x_7426:
[----:B------:R-:W-:Y:S05]  /*10e0*/  BSYNC B2 ;  /* 0x0000000000027941 */ /* 0x000fea0003800000 */
.L_x_7425:
        /* <DEDUP_REMOVED lines=8> */
[----:B--2---:R-:W-:-:S04]  /*1170*/  IADD3 R3, P0, R4, c[0x0][0x168], RZ ;  /* 0x00005a0004037a10 */ /* 0x004fc80007f1e0ff */
[----:B------:R-:W-:-:S04]  /*1180*/  IADD3.X R13, R5, c[0x0][0x16c], RZ, P0, !PT ;  /* 0x00005b00050d7a10 */ /* 0x000fc800007fe4ff */
.L_x_7424:
[----:B------:R-:W-:Y:S05]  /*1190*/  BSYNC B1 ;  /* 0x0000000000017941 */ /* 0x000fea0003800000 */
.L_x_7423:
[C---:B------:R-:W-:Y:S02]  /*11a0*/  IADD3 R5, P0, -R6.reuse, 0x4, RZ ;  /* 0x0000000406057810 */ /* 0x040fe40007f1e1ff */
[----:B------:R-:W-:Y:S02]  /*11b0*/  IADD3 R0, R6, c[0x0][0x174], RZ ;  /* 0x00005d0006007a10 */ /* 0x000fe40007ffe0ff */
[C---:B------:R-:W-:Y:S02]  /*11c0*/  LEA R28, P1, R5.reuse, R28, 0x3 ;  /* 0x0000001c051c7211 */ /* 0x040fe400078218ff */
[----:B------:R-:W-:Y:S02]  /*11d0*/  IADD3.X R4, RZ, -0x1, RZ, P0, !PT ;  /* 0xffffffffff047810 */ /* 0x000fe400007fe4ff */
[----:B------:R-:W-:Y:S02]  /*11e0*/  IADD3 R0, R0, -0x4, RZ ;  /* 0xfffffffc00007810 */ /* 0x000fe40007ffe0ff */
[----:B------:R-:W-:-:S02]  /*11f0*/  LEA.HI.X R29, R5, R29, R4, 0x3, P1 ;  /* 0x0000001d051d7211 */ /* 0x000fc400008f1c04 */
.L_x_7422:
[----:B------:R-:W-:Y:S05]  /*1200*/  BSYNC B0 ;  /* 0x0000000000007941 */ /* 0x000fea0003800000 */
.L_x_7421:
        /* <DEDUP_REMOVED lines=19> */
.L_x_7429:
        /* <DEDUP_REMOVED lines=15> */
.L_x_7428:
[----:B------:R-:W-:Y:S05]  /*1430*/  BSYNC B0 ;  /* 0x0000000000007941 */ /* 0x000fea0003800000 */
.L_x_7427:
        /* <DEDUP_REMOVED lines=8> */
.L_x_7431:
[----:B------:R-:W-:Y:S05]  /*14c0*/  BSYNC B0 ;  /* 0x0000000000007941 */ /* 0x000fea0003800000 */
.L_x_7430:
        /* <DEDUP_REMOVED lines=12> */
.L_x_7433:
[----:B------:R-:W-:Y:S05]  /*1590*/  BSYNC B0 ;  /* 0x0000000000007941 */ /* 0x000fea0003800000 */
.L_x_7432:
[----:B------:R-:W-:Y:S01]  /*15a0*/  IADD3 R3, P0, P1, R25, R12, R3 ;  /* 0x0000000c19037210 */ /* 0x000fe2000791e003 */
[----:B------:R-:W-:-:S03]  /*15b0*/  CS2R R8, SRZ ;  /* 0x0000000000087805 */ /* 0x000fc6000001ff00 */
[----:B------:R-:W-:Y:S02]  /*15c0*/  IADD3 R34, P2, R34, R3, RZ ;  /* 0x0000000322227210 */ /* 0x000fe40007f5e0ff */
[----:B------:R-:W-:-:S04]  /*15d0*/  IADD3.X R13, R27, R16, R13, P0, P1 ;  /* 0x000000101b0d7210 */ /* 0x000fc800007e240d */
[----:B------:R-:W-:Y:S01]  /*15e0*/  IADD3.X R35, R35, R13, RZ, P2, !PT ;  /* 0x0000000d23237210 */ /* 0x000fe200017fe4ff */
[----:B------:R-:W-:Y:S05]  /*15f0*/  BRA `(.L_x_7419) ;  /* 0x0000834000007947 */ /* 0x000fea0003800000 */
.L_x_7420:
        /* <DEDUP_REMOVED lines=45> */
.L_x_7443:
        /* <DEDUP_REMOVED lines=226> */
.L_x_7438:
        /* <DEDUP_REMOVED lines=228> */
.L_x_7439:
        /* <DEDUP_REMOVED lines=219> */
.L_x_7440:
        /* <DEDUP_REMOVED lines=217> */
.L_x_7441:
[----:B------:R-:W-:-:S04]  /*5070*/  LOP3.LUT R25, R27, 0xfffffff0, RZ, 0xc0, !PT ;  /* 0xfffffff01b197812 */ /* 0x000fc800078ec0ff */
[----:B------:R-:W-:-:S04]  /*5080*/  IADD3 R24, P1, R28, R25, RZ ;  /* 0x000000191c187210 */ /* 0x000fc80007f3e0ff */
[----:B------:R-:W-:-:S06]  /*5090*/  IADD3.X R25, RZ, R29, RZ, P1, !PT ;  /* 0x0000001dff197210 */ /* 0x000fcc0000ffe4ff */
[----:B------:R-:W2:Y:S01]  /*50a0*/  LDG.E.128 R24, [R24.64] ;  /* 0x0000002418187981 */ /* 0x000ea2000c1e1d00 */
[----:B------:R-:W-:Y:S01]  /*50b0*/  IADD3 R5, R5, c[0x0][0x17c], RZ ;  /* 0x00005f0005057a10 */ /* 0x000fe20007ffe0ff */
[----:B------:R-:W-:Y:S01]  /*50c0*/  IMAD.MOV.U32 R36, RZ, RZ, c[0x0][0x17c] ;  /* 0x00005f00ff247624 */ /* 0x000fe200078e00ff */
[----:B-----5:R-:W-:Y:S02]  /*50d0*/  IADD3 R31, P6, R20, R31, RZ ;  /* 0x0000001f141f7210 */ /* 0x020fe40007fde0ff */
[----:B------:R-:W-:Y:S01]  /*50e0*/  IADD3 R35, P2, R22, R35, RZ ;  /* 0x0000002316237210 */ /* 0x000fe20007f5e0ff */
[----:B------:R-:W-:Y:S01]  /*50f0*/  IMAD R36, R36, 0x3, R5 ;  /* 0x0000000324247824 */ /* 0x000fe200078e0205 */
[----:B------:R-:W-:Y:S02]  /*5100*/  IADD3 R39, P3, R12, R39, RZ ;  /* 0x000000270c277210 */ /* 0x000fe40007f7e0ff */
[----:B------:R-:W-:Y:S01]  /*5110*/  IADD3.X R7, R21, R7, RZ, P6, !PT ;  /* 0x0000000715077210 */ /* 0x000fe200037fe4ff */
[----:B------:R-:W-:Y:S01]  /*5120*/  IMAD.X R33, R23, 0x1, R33, P2 ;  /* 0x0000000117217824 */ /* 0x000fe200010e0621 */
[----:B------:R-:W-:-:S02]  /*5130*/  ISETP.GE.U32.AND P1, PT, R36, c[0x0][0x174], PT ;  /* 0x00005d0024007a0c */ /* 0x000fc40003f26070 */
[----:B------:R-:W-:Y:S02]  /*5140*/  IADD3.X R37, R13, R37, RZ, P3, !PT ;  /* 0x000000250d257210 */ /* 0x000fe40001ffe4ff */
[----:B------:R-:W-:Y:S02]  /*5150*/  IADD3 R45, P4, R14, R45, RZ ;  /* 0x0000002d0e2d7210 */ /* 0x000fe40007f9e0ff */
[----:B------:R-:W-:Y:S02]  /*5160*/  IADD3 R30, P6, R10, R30, RZ ;  /* 0x0000001e0a1e7210 */ /* 0x000fe40007fde0ff */
[----:B------:R-:W-:Y:S01]  /*5170*/  IADD3 R6, P5, R8, R6, RZ ;  /* 0x0000000608067210 */ /* 0x000fe20007fbe0ff */
[----:B------:R-:W-:Y:S02]  /*5180*/  IMAD.X R43, R15, 0x1, R43, P4 ;  /* 0x000000010f2b7824 */ /* 0x000fe400020e062b */
[----:B------:R-:W-:Y:S01]  /*5190*/  IMAD.X R16, R11, 0x1, R16, P6 ;  /* 0x000000010b107824 */ /* 0x000fe200030e0610 */
[----:B------:R-:W-:-:S02]  /*51a0*/  IADD3.X R4, R9, R4, RZ, P5, !PT ;  /* 0x0000000409047210 */ /* 0x000fc40002ffe4ff */
[----:B--2---:R-:W-:Y:S02]  /*51b0*/  IADD3 R3, P3, R26, R3, RZ ;  /* 0x000000031a037210 */ /* 0x004fe40007f7e0ff */
[----:B------:R-:W-:-:S03]  /*51c0*/  IADD3 R34, P2, R24, R34, RZ ;  /* 0x0000002218227210 */ /* 0x000fc60007f5e0ff */
[----:B------:R-:W-:Y:S01]  /*51d0*/  IMAD.X R0, R27, 0x1, R0, P3 ;  /* 0x000000011b007824 */ /* 0x000fe200018e0600 */
[----:B------:R-:W-:Y:S01]  /*51e0*/  IADD3.X R32, R25, R32, RZ, P2, !PT ;  /* 0x0000002019207210 */ /* 0x000fe200017fe4ff */
[----:B------:R-:W-:Y:S01]  /*51f0*/  @P1 CALL.REL.NOINC `(.L_x_7442) ;  /* 0x0000001000001944 */ /* 0x000fe20003c00000 */
[----:B------:R-:W-:Y:S05]  /*5200*/  BRA `(.L_x_7443) ;  /* 0xffffc6c000007947 */ /* 0x000fea000383ffff */
.L_x_7442:
[----:B------:R-:W-:Y:S05]  /*5210*/  BSYNC B1 ;  /* 0x0000000000017941 */ /* 0x000fea0003800000 */
.L_x_7437:
[----:B------:R-:W-:Y:S05]  /*5220*/  BSYNC B0 ;  /* 0x0000000000007941 */ /* 0x000fea0003800000 */
.L_x_7436:
        /* <DEDUP_REMOVED lines=205> */
.L_x_7446:
        /* <DEDUP_REMOVED lines=207> */
.L_x_7447:
        /* <DEDUP_REMOVED lines=207> */
.L_x_7448:
        /* <DEDUP_REMOVED lines=207> */
.L_x_7449:
[----:B------:R-:W-:-:S04]  /*85d0*/  LOP3.LUT R25, R38, 0xfffffff0, RZ, 0xc0, !PT ;  /* 0xfffffff026197812 */ /* 0x000fc800078ec0ff */
[----:B------:R-:W-:-:S04]  /*85e0*/  IADD3 R24, P1, R28, R25, RZ ;  /* 0x000000191c187210 */ /* 0x000fc80007f3e0ff */
[----:B------:R-:W-:-:S06]  /*85f0*/  IADD3.X R25, RZ, R29, RZ, P1, !PT ;  /* 0x0000001dff197210 */ /* 0x000fcc0000ffe4ff */
[----:B------:R-:W5:Y:S03]  /*8600*/  LDG.E.128 R24, [R24.64] ;  /* 0x0000002418187981 */ /* 0x000f66000c1e1d00 */
.L_x_7445:
[----:B------:R-:W-:Y:S05]  /*8610*/  BSYNC B0 ;  /* 0x0000000000007941 */ /* 0x000fea0003800000 */
.L_x_7444:
[----:B------:R-:W-:Y:S01]  /*8620*/  BSSY B0, `(.L_x_7450) ;  /* 0x000001a000007945 */ /* 0x000fe20003800000 */
[----:B------:R-:W-:Y:S05]  /*8630*/  @P0 BRA `(.L_x_7451) ;  /* 0x0000018000000947 */ /* 0x000fea0003800000 */
[----:B------:R-:W-:Y:S02]  /*8640*/  IADD3 R5, R5, c[0x0][0x17c], RZ ;  /* 0x00005f0005057a10 */ /* 0x000fe40007ffe0ff */
[----:B-----5:R-:W-:Y:S02]  /*8650*/  IADD3 R31, P1, R20, R31, RZ ;  /* 0x0000001f141f7210 */ /* 0x020fe40007f3e0ff */
[----:B------:R-:W-:Y:S02]  /*8660*/  ISETP.GE.U32.AND P0, PT, R5, c[0x0][0x174], PT ;  /* 0x00005d0005007a0c */ /* 0x000fe40003f06070 */
[----:B------:R-:W-:Y:S01]  /*8670*/  IADD3 R35, P2, R22, R35, RZ ;  /* 0x0000002316237210 */ /* 0x000fe20007f5e0ff */
[----:B------:R-:W-:-:S03]  /*8680*/  IMAD.X R7, R21, 0x1, R7, P1 ;  /* 0x0000000115077824 */ /* 0x000fc600008e0607 */
[----:B------:R-:W-:-:S07]  /*8690*/  IADD3.X R33, R23, R33, RZ, P2, !PT ;  /* 0x0000002117217210 */ /* 0x000fce00017fe4ff */
[----:B------:R-:W-:Y:S05]  /*86a0*/  @P0 BRA `(.L_x_7451) ;  /* 0x0000011000000947 */ /* 0x000fea0003800000 */
[----:B------:R-:W-:Y:S02]  /*86b0*/  IADD3 R5, R5, c[0x0][0x17c], RZ ;  /* 0x00005f0005057a10 */ /* 0x000fe40007ffe0ff */
[----:B------:R-:W-:Y:S02]  /*86c0*/  IADD3 R39, P1, R12, R39, RZ ;  /* 0x000000270c277210 */ /* 0x000fe40007f3e0ff */
        /* <DEDUP_REMOVED lines=11> */
[----:B------:R-:W-:Y:S02]  /*8780*/  @!P0 IADD3 R34, P3, R24, R34, RZ ;  /* 0x0000002218228210 */ /* 0x000fe40007f7e0ff */
[----:B------:R-:W-:-:S03]  /*8790*/  @!P0 IADD3 R3, P4, R26, R3, RZ ;  /* 0x000000031a038210 */ /* 0x000fc60007f9e0ff */
[----:B------:R-:W-:Y:S01]  /*87a0*/  @!P0 IMAD.X R32, R25, 0x1, R32, P3 ;  /* 0x0000000119208824 */ /* 0x000fe200018e0620 */
[----:B------:R-:W-:-:S04]  /*87b0*/  @!P0 IADD3.X R0, R27, R0, RZ, P4, !PT ;  /* 0x000000001b008210 */ /* 0x000fc800027fe4ff */
.L_x_7451:
[----:B------:R-:W-:Y:S05]  /*87c0*/  BSYNC B0 ;  /* 0x0000000000007941 */ /* 0x000fea0003800000 */
.L_x_7450:
[----:B-----5:R-:W-:Y:S02]  /*87d0*/  IADD3 R8, P2, P3, R30, R45, R35 ;  /* 0x0000002d1e087210 */ /* 0x020fe40007b5e023 */
[----:B------:R-:W-:Y:S02]  /*87e0*/  IADD3 R31, P0, P1, R6, R39, R31 ;  /* 0x00000027061f7210 */ /* 0x000fe4000791e01f */
[----:B------:R-:W-:Y:S02]  /*87f0*/  IADD3 R8, P4, R8, R3, RZ ;  /* 0x0000000308087210 */ /* 0x000fe40007f9e0ff */
[----:B------:R-:W-:Y:S02]  /*8800*/  IADD3.X R9, R16, R43, R33, P2, P3 ;  /* 0x0000002b10097210 */ /* 0x000fe400017e6421 */
[----:B------:R-:W-:Y:S02]  /*8810*/  IADD3 R34, P5, R31, R34, RZ ;  /* 0x000000221f227210 */ /* 0x000fe40007fbe0ff */
[----:B------:R-:W-:Y:S01]  /*8820*/  IADD3.X R7, R4, R37, R7, P0, P1 ;  /* 0x0000002504077210 */ /* 0x000fe200007e2407 */
[----:B------:R-:W-:-:S03]  /*8830*/  IMAD.X R9, R9, 0x1, R0, P4 ;  /* 0x0000000109097824 */ /* 0x000fc600020e0600 */
[----:B------:R-:W-:Y:S01]  /*8840*/  IADD3.X R35, R7, R32, RZ, P5, !PT ;  /* 0x0000002007237210 */ /* 0x000fe20002ffe4ff */
[----:B------:R-:W-:Y:S05]  /*8850*/  BRA `(.L_x_7419) ;  /* 0x000010e000007947 */ /* 0x000fea0003800000 */
.L_x_7435:
        /* <DEDUP_REMOVED lines=32> */
.L_x_7454:
        /* <DEDUP_REMOVED lines=21> */
[----:B------:R-:W-:Y:S02]  /*8bb0*/  ISETP.GE.U32.AND P0, PT, R38, c[0x0][0x174], PT ;  /* 0x00005d0026007a0c */ /* 0x000fe40003f06070 */
[----:B--2---:R-:W-:Y:S02]  /*8bc0*/  IADD3 R32, P1, R20, R32, RZ ;  /* 0x0000002014207210 */ /* 0x004fe40007f3e0ff */
[----:B------:R-:W-:-:S03]  /*8bd0*/  IADD3 R16, P2, R22, R16, RZ ;  /* 0x0000001016107210 */ /* 0x000fc60007f5e0ff */
[----:B------:R-:W-:Y:S01]  /*8be0*/  IMAD.X R30, R21, 0x1, R30, P1 ;  /* 0x00000001151e7824 */ /* 0x000fe200008e061e */
[----:B------:R-:W-:Y:S02]  /*8bf0*/  IADD3.X R6, R23, R6, RZ, P2, !PT ;  /* 0x0000000617067210 */ /* 0x000fe400017fe4ff */
[----:B---3--:R-:W-:Y:S02]  /*8c00*/  IADD3 R4, P1, R24, R4, RZ ;  /* 0x0000000418047210 */ /* 0x008fe40007f3e0ff */
[----:B----4-:R-:W-:Y:S02]  /*8c10*/  IADD3 R39, P3, R8, R39, RZ ;  /* 0x0000002708277210 */ /* 0x010fe40007f7e0ff */
[----:B------:R-:W-:Y:S02]  /*8c20*/  IADD3 R43, P2, R26, R43, RZ ;  /* 0x0000002b1a2b7210 */ /* 0x000fe40007f5e0ff */
[----:B-----5:R-:W-:Y:S02]  /*8c30*/  IADD3 R35, P5, R12, R35, RZ ;  /* 0x000000230c237210 */ /* 0x020fe40007fbe0ff */
[----:B------:R-:W-:-:S02]  /*8c40*/  IADD3 R31, P4, R10, R31, RZ ;  /* 0x0000001f0a1f7210 */ /* 0x000fc40007f9e0ff */
[----:B------:R-:W-:Y:S01]  /*8c50*/  IADD3 R3, P6, R14, R3, RZ ;  /* 0x000000030e037210 */ /* 0x000fe20007fde0ff */
[----:B------:R-:W-:Y:S01]  /*8c60*/  IMAD.X R45, R25, 0x1, R45, P1 ;  /* 0x00000001192d7824 */ /* 0x000fe200008e062d */
[----:B------:R-:W-:Y:S01]  /*8c70*/  IADD3.X R41, R27, R41, RZ, P2, !PT ;  /* 0x000000291b297210 */ /* 0x000fe200017fe4ff */
[----:B------:R-:W-:Y:S01]  /*8c80*/  IMAD.X R37, R9, 0x1, R37, P3 ;  /* 0x0000000109257824 */ /* 0x000fe200018e0625 */
[----:B------:R-:W-:Y:S01]  /*8c90*/  IADD3.X R7, R11, R7, RZ, P4, !PT ;  /* 0x000000070b077210 */ /* 0x000fe200027fe4ff */
[----:B------:R-:W-:Y:S01]  /*8ca0*/  IMAD.X R33, R13, 0x1, R33, P5 ;  /* 0x000000010d217824 */ /* 0x000fe200028e0621 */
[----:B------:R-:W-:Y:S01]  /*8cb0*/  IADD3.X R0, R15, R0, RZ, P6, !PT ;  /* 0x000000000f007210 */ /* 0x000fe200037fe4ff */
[----:B------:R-:W-:Y:S05]  /*8cc0*/  @!P0 BRA `(.L_x_7454) ;  /* 0xfffffd9000008947 */ /* 0x000fea000383ffff */
[----:B------:R-:W-:Y:S05]  /*8cd0*/  BSYNC B1 ;  /* 0x0000000000017941 */ /* 0x000fea0003800000 */
.L_x_7453:
[----:B------:R-:W-:Y:S05]  /*8ce0*/  BSYNC B0 ;  /* 0x0000000000007941 */ /* 0x000fea0003800000 */
.L_x_7452:
        /* <DEDUP_REMOVED lines=27> */
.L_x_7456:
[----:B------:R-:W-:Y:S05]  /*8ea0*/  BSYNC B0 ;  /* 0x0000000000007941 */ /* 0x000fea0003800000 */
.L_x_7455:
[----:B------:R-:W-:Y:S01]  /*8eb0*/  BSSY B0, `(.L_x_7457) ;  /* 0x000001a000007945 */ /* 0x000fe20003800000 */
[----:B------:R-:W-:Y:S05]  /*8ec0*/  @P1 BRA `(.L_x_7458) ;  /* 0x0000018000001947 */ /* 0x000fea0003800000 */
[----:B------:R-:W-:Y:S02]  /*8ed0*/  IADD3 R5, R5, c[0x0][0x17c], RZ ;  /* 0x00005f0005057a10 */ /* 0x000fe40007ffe0ff */
[----:B-----5:R-:W-:Y:S02]  /*8ee0*/  IADD3 R32, P1, R20, R32, RZ ;  /* 0x0000002014207210 */ /* 0x020fe40007f3e0ff */
[----:B------:R-:W-:-:S02]  /*8ef0*/  ISETP.GE.U32.AND P0, PT, R5, c[0x0][0x174], PT ;  /* 0x00005d0005007a0c */ /* 0x000fc40003f06070 */
        /* <DEDUP_REMOVED lines=21> */
.L_x_7458:
[----:B------:R-:W-:Y:S05]  /*9050*/  BSYNC B0 ;  /* 0x0000000000007941 */ /* 0x000fea0003800000 */
.L_x_7457:
        /* <DEDUP_REMOVED lines=9> */
.L_x_7434:
        /* <DEDUP_REMOVED lines=37> */
.L_x_7461:
[----:B------:R-:W-:Y:S02]  /*9340*/  IADD3 R4, R32, c[0x0][0x17c], RZ ;  /* 0x00005f0020047a10 */ /* 0x000fe40007ffe0ff */
[----:B------:R-:W-:-:S02]  /*9350*/  SHF.R.U32.HI R13, RZ, 0x1, R32 ;  /* 0x00000001ff0d7819 */ /* 0x000fc40000011620 */
[----:B------:R-:W-:Y:S02]  /*9360*/  IADD3 R5, R4, c[0x0][0x17c], RZ ;  /* 0x00005f0004057a10 */ /* 0x000fe40007ffe0ff */
[----:B------:R-:W-:Y:S01]  /*9370*/  SHF.R.U32.HI R21, RZ, 0x1, R4 ;  /* 0x00000001ff157819 */ /* 0x000fe20000011604 */
[----:B------:R-:W-:Y:S01]  /*9380*/  IMAD.WIDE.U32 R12, R13, 0x10, R28 ;  /* 0x000000100d0c7825 */ /* 0x000fe200078e001c */
[----:B------:R-:W-:Y:S02]  /*9390*/  IADD3 R32, R5, c[0x0][0x17c], RZ ;  /* 0x00005f0005207a10 */ /* 0x000fe40007ffe0ff */
[----:B------:R-:W-:Y:S02]  /*93a0*/  SHF.R.U32.HI R5, RZ, 0x1, R5 ;  /* 0x00000001ff057819 */ /* 0x000fe40000011605 */
[----:B------:R-:W-:Y:S01]  /*93b0*/  SHF.R.U32.HI R9, RZ, 0x1, R32 ;  /* 0x00000001ff097819 */ /* 0x000fe20000011620 */
[----:B------:R-:W2:Y:S01]  /*93c0*/  LDG.E.128 R12, [R12.64] ;  /* 0x000000240c0c7981 */ /* 0x000ea2000c1e1d00 */
[----:B------:R-:W-:-:S04]  /*93d0*/  IMAD.WIDE.U32 R20, R21, 0x10, R28 ;  /* 0x0000001015147825 */ /* 0x000fc800078e001c */
[--C-:B------:R-:W-:Y:S02]  /*93e0*/  IMAD.WIDE.U32 R4, R5, 0x10, R28.reuse ;  /* 0x0000001005047825 */ /* 0x100fe400078e001c */
[----:B------:R-:W3:Y:S02]  /*93f0*/  LDG.E.128 R20, [R20.64] ;  /* 0x0000002414147981 */ /* 0x000ee4000c1e1d00 */
[----:B------:R-:W-:Y:S02]  /*9400*/  IMAD.WIDE.U32 R8, R9, 0x10, R28 ;  /* 0x0000001009087825 */ /* 0x000fe400078e001c */
        /* <DEDUP_REMOVED lines=10> */
[----:B------:R-:W-:Y:S02]  /*94b0*/  IADD3 R41, P2, R22, R41, RZ ;  /* 0x0000002916297210 */ /* 0x000fe40007f5e0ff */
[----:B----4-:R-:W-:Y:S02]  /*94c0*/  IADD3 R37, P3, R4, R37, RZ ;  /* 0x0000002504257210 */ /* 0x010fe40007f7e0ff */
[----:B------:R-:W-:Y:S02]  /*94d0*/  IADD3 R3, P4, R6, R3, RZ ;  /* 0x0000000306037210 */ /* 0x000fe40007f9e0ff */
[----:B-----5:R-:W-:-:S02]  /*94e0*/  IADD3 R27, P5, R8, R27, RZ ;  /* 0x0000001b081b7210 */ /* 0x020fc40007fbe0ff */
        /* <DEDUP_REMOVED lines=9> */
.L_x_7460:
[----:B------:R-:W-:Y:S05]  /*9580*/  BSYNC B0 ;  /* 0x0000000000007941 */ /* 0x000fea0003800000 */
.L_x_7459:
        /* <DEDUP_REMOVED lines=23> */
.L_x_7463:
[----:B------:R-:W-:Y:S05]  /*9700*/  BSYNC B0 ;  /* 0x0000000000007941 */ /* 0x000fea0003800000 */
.L_x_7462:
        /* <DEDUP_REMOVED lines=26> */
.L_x_7465:
[----:B------:R-:W-:Y:S05]  /*98b0*/  BSYNC B0 ;  /* 0x0000000000007941 */ /* 0x000fea0003800000 */
.L_x_7464:
[----:B-----5:R-:W-:Y:S02]  /*98c0*/  IADD3 R8, P2, P3, R3, R41, R24 ;  /* 0x0000002903087210 */ /* 0x020fe40007b5e018 */
[----:B------:R-:W-:Y:S02]  /*98d0*/  IADD3 R30, P0, P1, R37, R45, R30 ;  /* 0x0000002d251e7210 */ /* 0x000fe4000791e01e */
[----:B------:R-:W-:Y:S02]  /*98e0*/  IADD3 R8, P4, R33, R8, RZ ;  /* 0x0000000821087210 */ /* 0x000fe40007f9e0ff */
[----:B------:R-:W-:Y:S02]  /*98f0*/  IADD3.X R0, R0, R39, R16, P2, P3 ;  /* 0x0000002700007210 */ /* 0x000fe400017e6410 */
[----:B------:R-:W-:Y:S02]  /*9900*/  IADD3 R34, P5, R27, R30, RZ ;  /* 0x0000001e1b227210 */ /* 0x000fe40007fbe0ff */
[----:B------:R-:W-:Y:S01]  /*9910*/  IADD3.X R26, R35, R43, R26, P0, P1 ;  /* 0x0000002b231a7210 */ /* 0x000fe200007e241a */
[----:B------:R-:W-:-:S03]  /*9920*/  IMAD.X R9, R31, 0x1, R0, P4 ;  /* 0x000000011f097824 */ /* 0x000fc600020e0600 */
[----:B------:R-:W-:Y:S02]  /*9930*/  IADD3.X R35, R25, R26, RZ, P5, !PT ;  /* 0x0000001a19237210 */ /* 0x000fe40002ffe4ff */
.L_x_7419:
[----:B------:R-:W-:Y:S05]  /*9940*/  BSYNC B6 ;  /* 0x0000000000067941 */ /* 0x000fea0003800000 */
.L_x_7418:
        /* <DEDUP_REMOVED lines=12> */
[----:B-1----:R-:W-:-:S05]  /*9a10*/  IMAD.U32 R5, RZ, RZ, UR4 ;  /* 0x00000004ff057e24 */ /* 0x002fca000f8e00ff */
.L_x_7469:
        /* <DEDUP_REMOVED lines=11> */
[----:B-1----:R-:W-:Y:S02]  /*9ad0*/  IADD3 R34, P0, R4, R34, RZ ;  /* 0x0000002204227210 */ /* 0x002fe40007f1e0ff */
        /* <DEDUP_REMOVED lines=8> */
.L_x_7468:
[----:B------:R-:W-:Y:S05]  /*9b60*/  BSYNC B0 ;  /* 0x0000000000007941 */ /* 0x000fea0003800000 */
.L_x_7467:
[----:B-1----:R-:W-:Y:S01]  /*9b70*/  IMAD.MOV.U32 R5, RZ, RZ, R0 ;  /* 0x000000ffff057224 */ /* 0x002fe200078e0000 */
[----:B------:R-:W-:Y:S05]  /*9b80*/  @P1 BRA `(.L_x_7469) ;  /* 0xfffffe9000001947 */ /* 0x000fea000383ffff */
.L_x_7466:
[----:B-1----:R-:W-:-:S13]  /*9b90*/  ISETP.NE.AND P0, PT, RZ, c[0x0][0x188], PT ;  /* 0x00006200ff007a0c */ /* 0x002fda0003f05270 */
[----:B------:R-:W-:Y:S05]  /*9ba0*/  @!P0 BRA `(.L_x_7470) ;  /* 0x0000037000008947 */ /* 0x000fea0003800000 */
[----:B------:R-:W-:Y:S01]  /*9bb0*/  MOV R3, c[0x0][0x0] ;  /* 0x0000000000037a02 */ /* 0x000fe20000000f00 */
        /* <DEDUP_REMOVED lines=15> */
.L_x_7474:
[----:B-1----:R-:W-:Y:S01]  /*9cb0*/  IMAD.IADD R4, R17, 0x1, R3 ;  /* 0x0000000111047824 */ /* 0x002fe200078e0203 */
[----:B------:R-:W-:Y:S01]  /*9cc0*/  WARPSYNC 0xffffffff ;  /* 0xffffffff00007948 */ /* 0x000fe20003800000 */
[----:B------:R-:W-:Y:S03]  /*9cd0*/  BAR.SYNC.DEFER_BLOCKING 0x0 ;  /* 0x0000000000007b1d */ /* 0x000fe60000010000 */
[----:B------:R-:W-:-:S03]  /*9ce0*/  ISETP.GE.U32.AND P0, PT, R4, c[0x0][0x0], PT ;  /* 0x0000000004007a0c */ /* 0x000fc60003f06070 */
[----:B------:R-:W-:Y:S01]  /*9cf0*/  BSSY B0, `(.L_x_7472) ;  /* 0x000000e000007945 */ /* 0x000fe20003800000 */
[----:B------:R-:W-:-:S13]  /*9d00*/  ISETP.GE.U32.OR P0, PT, R17, R3, P0 ;  /* 0x000000031100720c */ /* 0x000fda0000706470 */
[----:B------:R-:W-:Y:S05]  /*9d10*/  @P0 BRA `(.L_x_7473) ;  /* 0x000000b000000947 */ /* 0x000fea0003800000 */
[----:B------:R-:W-:-:S06]  /*9d20*/  LEA R4, R3, R0, 0x4 ;  /* 0x0000000003047211 */ /* 0x000fcc00078e20ff */
[----:B------:R-:W1:Y:S02]  /*9d30*/  LDS.128 R4, [R4] ;  /* 0x0000000004047984 */ /* 0x000e640000000c00 */
        /* <DEDUP_REMOVED lines=9> */
.L_x_7473:
[----:B------:R-:W-:Y:S05]  /*9dd0*/  BSYNC B0 ;  /* 0x0000000000007941 */ /* 0x000fea0003800000 */
.L_x_7472:
[----:B------:R-:W-:-:S04]  /*9de0*/  SHF.R.S32.HI R3, RZ, 0x1, R3 ;  /* 0x00000001ff037819 */ /* 0x000fc80000011403 */
[----:B------:R-:W-:-:S13]  /*9df0*/  ISETP.GE.AND P0, PT, R3, 0x20, PT ;  /* 0x000000200300780c */ /* 0x000fda0003f06270 */
[----:B------:R-:W-:Y:S05]  /*9e00*/  @P0 BRA `(.L_x_7474) ;  /* 0xfffffea000000947 */ /* 0x000fea000383ffff */
[----:B------:R-:W-:-:S05]  /*9e10*/  IMAD.MOV.U32 R0, RZ, RZ, 0x20 ;  /* 0x00000020ff007424 */ /* 0x000fca00078e00ff */
.L_x_7471:
[----:B-1----:R-:W-:Y:S01]  /*9e20*/  ISETP.GE.AND P0, PT, R0, 0x2, PT ;  /* 0x000000020000780c */ /* 0x002fe20003f06270 */
[----:B------:R-:W-:Y:S01]  /*9e30*/  WARPSYNC 0xffffffff ;  /* 0xffffffff00007948 */ /* 0x000fe20003800000 */
[----:B------:R-:W-:Y:S11]  /*9e40*/  BAR.SYNC.DEFER_BLOCKING 0x0 ;  /* 0x0000000000007b1d */ /* 0x000ff60000010000 */
[----:B------:R-:W-:Y:S05]  /*9e50*/  @!P0 BRA `(.L_x_7470) ;  /* 0x000000c000008947 */ /* 0x000fea0003800000 */
[----:B------:R-:W-:-:S07]  /*9e60*/  HFMA2.MMA R3, -RZ, RZ, 0, 5.9604644775390625e-08 ;  /* 0x00000001ff037435 */ /* 0x000fce00000001ff */
.L_x_7475:
[----:B------:R-:W1:Y:S04]  /*9e70*/  SHFL.DOWN PT, R7, R8, R3, 0x1f ;  /* 0x08001f0308077589 */ /* 0x000e6800000e0000 */
[----:B------:R-:W2:Y:S04]  /*9e80*/  SHFL.DOWN PT, R5, R34, R3, 0x1f ;  /* 0x08001f0322057589 */ /* 0x000ea800000e0000 */
[----:B------:R-:W3:Y:S04]  /*9e90*/  SHFL.DOWN PT, R4, R35, R3, 0x1f ;  /* 0x08001f0323047589 */ /* 0x000ee800000e0000 */
[----:B------:R4:W5:Y:S02]  /*9ea0*/  SHFL.DOWN PT, R6, R9, R3, 0x1f ;  /* 0x08001f0309067589 */ /* 0x00096400000e0000 */
[----:B----4-:R-:W-:Y:S01]  /*9eb0*/  IMAD.SHL.U32 R3, R3, 0x2, RZ ;  /* 0x0000000203037824 */ /* 0x010fe200078e00ff */
[----:B-1----:R-:W-:-:S04]  /*9ec0*/  IADD3 R8, P2, R7, R8, RZ ;  /* 0x0000000807087210 */ /* 0x002fc80007f5e0ff */
[----:B------:R-:W-:Y:S02]  /*9ed0*/  ISETP.GE.AND P0, PT, R3, R0, PT ;  /* 0x000000000300720c */ /* 0x000fe40003f06270 */
[----:B--2---:R-:W-:-:S04]  /*9ee0*/  IADD3 R34, P1, R5, R34, RZ ;  /* 0x0000002205227210 */ /* 0x004fc80007f3e0ff */
[----:B---3--:R-:W-:Y:S01]  /*9ef0*/  IADD3.X R35, R4, R35, RZ, P1, !PT ;  /* 0x0000002304237210 */ /* 0x008fe20000ffe4ff */
[----:B-----5:R-:W-:-:S06]  /*9f00*/  IMAD.X R9, R6, 0x1, R9, P2 ;  /* 0x0000000106097824 */ /* 0x020fcc00010e0609 */
[----:B------:R-:W-:Y:S05]  /*9f10*/  @!P0 BRA `(.L_x_7475) ;  /* 0xffffff5000008947 */ /* 0x000fea000383ffff */
.L_x_7470:
[----:B------:R-:W-:Y:S01]  /*9f20*/  ISETP.NE.AND P1, PT, RZ, c[0x0][0x344], PT ;  /* 0x0000d100ff007a0c */ /* 0x000fe20003f25270 */
[----:B------:R-:W-:-:S12]  /*9f30*/  CS2R R22, SRZ ;  /* 0x0000000000167805 */ /* 0x000fd8000001ff00 */
        /* <DEDUP_REMOVED lines=200> */
.L_x_7476:
        /* <DEDUP_REMOVED lines=202> */
.L_x_7477:
        /* <DEDUP_REMOVED lines=216> */
.L_x_7479:
        /* <DEDUP_REMOVED lines=202> */
.L_x_7480:
        /* <DEDUP_REMOVED lines=11> */
.L_x_7482:
[----:B------:R-:W-:Y:S05]  /*d330*/  BSYNC B0 ;  /* 0x0000000000007941 */ /* 0x000fea0003800000 */
.L_x_7481:
[----:B------:R-:W-:Y:S01]  /*d340*/  PRMT R3, R3, 0x9910, RZ ;  /* 0x0000991003037816 */ /* 0x000fe200000000ff */
[----:B------:R-:W-:Y:S01]  /*d350*/  BSSY B0, `(.L_x_7483) ;  /* 0x000000c000007945 */ /* 0x000fe20003800000 */
[----:B------:R-:W-:Y:S02]  /*d360*/  LOP3.LUT P0, RZ, R17, R2, RZ, 0xfc, !PT ;  /* 0x0000000211ff7212 */ /* 0x000fe4000780fcff */
[----:B------:R-:W-:-:S13]  /*d370*/  ISETP.NE.AND P1, PT, R3, RZ, PT ;  /* 0x000000ff0300720c */ /* 0x000fda0003f25270 */
[----:B------:R-:W-:Y:S05]  /*d380*/  @!P1 BRA `(.L_x_7484) ;  /* 0x0000008000009947 */ /* 0x000fea0003800000 */
[----:B------:R-:W1:Y:S01]  /*d390*/  S2R R3, SR_CTAID.Y ;  /* 0x0000000000037919 */ /* 0x000e620000002600 */
[----:B------:R-:W-:Y:S01]  /*d3a0*/  ISETP.NE.AND P2, PT, RZ, c[0x0][0x188], PT ;  /* 0x00006200ff007a0c */ /* 0x000fe20003f45270 */
[----:B------:R-:W-:Y:S02]  /*d3b0*/  IMAD.MOV.U32 R13, RZ, RZ, 0x10 ;  /* 0x00000010ff0d7424 */ /* 0x000fe400078e00ff */
[----:B-1----:R-:W-:-:S10]  /*d3c0*/  IMAD R12, R10, c[0x0][0x10], R3 ;  /* 0x000004000a0c7a24 */ /* 0x002fd400078e0203 */
[----:B------:R-:W-:-:S04]  /*d3d0*/  @!P2 IMAD R12, R12, c[0x0][0x0], R17 ;  /* 0x000000000c0caa24 */ /* 0x000fc800078e0211 */
[----:B------:R-:W-:-:S05]  /*d3e0*/  IMAD.WIDE.U32 R12, R12, R13, c[0x0][0x560] ;  /* 0x000158000c0c7625 */ /* 0x000fca00078e000d */
[----:B------:R1:W-:Y:S04]  /*d3f0*/  STG.E.64 [R12.64], R34 ;  /* 0x000000220c007986 */ /* 0x0003e8000c101b24 */
[----:B------:R1:W-:Y:S02]  /*d400*/  STG.E.64 [R12.64+0x8], R8 ;  /* 0x000008080c007986 */ /* 0x0003e4000c101b24 */
.L_x_7484:
[----:B------:R-:W-:Y:S05]  /*d410*/  BSYNC B0 ;  /* 0x0000000000007941 */ /* 0x000fea0003800000 */
.L_x_7483:
        /* <DEDUP_REMOVED lines=24> */
[----:B------:R-:W-:Y:S01]  /*d5a0*/  UIADD3 UR4, -UR4, UR5, URZ ;  /* 0x0000000504047290 */ /* 0x000fe2000fffe13f */
[----:B------:R-:W1:Y:S01]  /*d5b0*/  POPC R14, R13 ;  /* 0x0000000d000e7309 */ /* 0x000e620000000000 */
[----:B--2---:R-:W1:Y:S02]  /*d5c0*/  SHFL.IDX PT, R3, R9, R12, 0x1f ;  /* 0x00001f0c09037589 */ /* 0x004e6400000e0000 */
[----:B-1----:R-:W-:-:S05]  /*d5d0*/  IMAD.IADD R3, R3, 0x1, R14 ;  /* 0x0000000103037824 */ /* 0x002fca00078e020e */
[----:B------:R-:W-:-:S04]  /*d5e0*/  ISETP.NE.AND P0, PT, R3, UR4, PT ;  /* 0x0000000403007c0c */ /* 0x000fc8000bf05270 */
[----:B------:R-:W-:-:S05]  /*d5f0*/  SEL R3, RZ, 0x1, P0 ;  /* 0x00000001ff037807 */ /* 0x000fca0000000000 */
[----:B------:R1:W-:Y:S04]  /*d600*/  STS.U8 [RZ], R3 ;  /* 0x00000003ff007388 */ /* 0x0003e80000000000 */
.L_x_7486:
[----:B------:R-:W-:Y:S05]  /*d610*/  BSYNC B0 ;  /* 0x0000000000007941 */ /* 0x000fea0003800000 */
.L_x_7485:
        /* <DEDUP_REMOVED lines=20> */
[----:B------:R-:W-:Y:S01]  /*d760*/  IMAD.MOV.U32 R16, RZ, RZ, c[0x0][0x168] ;  /* 0x00005a00ff107624 */ /* 0x000fe200078e00ff */
[----:B------:R-:W-:Y:S02]  /*d770*/  MOV R3, c[0x0][0x16c] ;  /* 0x00005b0000037a02 */ /* 0x000fe40000000f00 */
[----:B------:R-:W-:-:S13]  /*d780*/  ISETP.GE.U32.AND P0, PT, R11, c[0x0][0x184], PT ;  /* 0x000061000b007a0c */ /* 0x000fda0003f06070 */
[----:B------:R-:W-:Y:S05]  /*d790*/  @P0 BRA `(.L_x_7490) ;  /* 0x000000f000000947 */ /* 0x000fea0003800000 */
[----:B------:R-:W-:Y:S01]  /*d7a0*/  IMAD.MOV.U32 R16, RZ, RZ, c[0x0][0x168] ;  /* 0x00005a00ff107624 */ /* 0x000fe200078e00ff */
[----:B------:R-:W-:Y:S02]  /*d7b0*/  MOV R3, c[0x0][0x16c] ;  /* 0x00005b0000037a02 */ /* 0x000fe40000000f00 */
.L_x_7491:
[----:B------:R-:W-:Y:S02]  /*d7c0*/  IMAD.MOV.U32 R13, RZ, RZ, 0x10 ;  /* 0x00000010ff0d7424 */ /* 0x000fe400078e00ff */
[----:B------:R-:W-:-:S04]  /*d7d0*/  IMAD R12, R10, c[0x0][0x10], R11 ;  /* 0x000004000a0c7a24 */ /* 0x000fc800078e020b */
[----:B------:R-:W-:-:S05]  /*d7e0*/  IMAD.WIDE.U32 R12, R12, R13, c[0x0][0x560] ;  /* 0x000158000c0c7625 */ /* 0x000fca00078e000d */
[----:B------:R-:W2:Y:S04]  /*d7f0*/  LDG.E.64 R14, [R12.64] ;  /* 0x000000240c0e7981 */ /* 0x000ea8000c1e1b00 */
[----:B------:R-:W3:Y:S01]  /*d800*/  LDG.E.64 R20, [R12.64+0x8] ;  /* 0x000008240c147981 */ /* 0x000ee2000c1e1b00 */
[----:B------:R-:W-:-:S05]  /*d810*/  MOV R24, c[0x0][0x0] ;  /* 0x0000000000187a02 */ /* 0x000fca0000000f00 */
[----:B------:R-:W-:-:S05]  /*d820*/  IMAD R11, R24, c[0x0][0x4], R11 ;  /* 0x00000100180b7a24 */ /* 0x000fca00078e020b */
[----:B------:R-:W-:Y:S02]  /*d830*/  ISETP.GE.U32.AND P0, PT, R11, c[0x0][0x184], PT ;  /* 0x000061000b007a0c */ /* 0x000fe40003f06070 */
[----:B--2---:R-:W-:Y:S02]  /*d840*/  IADD3 R18, P2, R14, R18, RZ ;  /* 0x000000120e127210 */ /* 0x004fe40007f5e0ff */
[----:B---3--:R-:W-:-:S03]  /*d850*/  IADD3 R16, P3, R20, R16, RZ ;  /* 0x0000001014107210 */ /* 0x008fc60007f7e0ff */
[----:B------:R-:W-:Y:S01]  /*d860*/  IMAD.X R19, R15, 0x1, R19, P2 ;  /* 0x000000010f137824 */ /* 0x000fe200010e0613 */
[----:B------:R-:W-:-:S05]  /*d870*/  IADD3.X R3, R21, R3, RZ, P3, !PT ;  /* 0x0000000315037210 */ /* 0x000fca0001ffe4ff */
[----:B------:R-:W-:Y:S05]  /*d880*/  @!P0 BRA `(.L_x_7491) ;  /* 0xffffff3000008947 */ /* 0x000fea000383ffff */
.L_x_7490:
[----:B------:R-:W-:Y:S05]  /*d890*/  BSYNC B1 ;  /* 0x0000000000017941 */ /* 0x000fea0003800000 */
.L_x_7489:
[----:B------:R-:W-:Y:S05]  /*d8a0*/  BRA `(.L_x_7492) ;  /* 0x0000014000007947 */ /* 0x000fea0003800000 */
.L_x_7488:
[----:B------:R-:W-:Y:S01]  /*d8b0*/  ISETP.GE.U32.AND P0, PT, R2, c[0x0][0x184], PT ;  /* 0x0000610002007a0c */ /* 0x000fe20003f06070 */
[----:B------:R-:W-:Y:S01]  /*d8c0*/  IMAD.MOV.U32 R16, RZ, RZ, c[0x0][0x168] ;  /* 0x00005a00ff107624 */ /* 0x000fe200078e00ff */
[----:B------:R-:W-:-:S11]  /*d8d0*/  MOV R3, c[0x0][0x16c] ;  /* 0x00005b0000037a02 */ /* 0x000fd60000000f00 */
[----:B------:R-:W-:Y:S05]  /*d8e0*/  @P0 BRA `(.L_x_7492) ;  /* 0x0000010000000947 */ /* 0x000fea0003800000 */
[----:B------:R-:W-:Y:S01]  /*d8f0*/  IMAD.MOV.U32 R16, RZ, RZ, c[0x0][0x168] ;  /* 0x00005a00ff107624 */ /* 0x000fe200078e00ff */
[----:B------:R-:W-:Y:S01]  /*d900*/  MOV R3, c[0x0][0x16c] ;  /* 0x00005b0000037a02 */ /* 0x000fe20000000f00 */
[----:B------:R-:W-:-:S03]  /*d910*/  IMAD.MOV.U32 R11, RZ, RZ, R2 ;  /* 0x000000ffff0b7224 */ /* 0x000fc600078e0002 */
.L_x_7493:
[----:B------:R-:W-:Y:S01]  /*d920*/  HFMA2.MMA R13, -RZ, RZ, 0, 9.5367431640625e-07 ;  /* 0x00000010ff0d7435 */ /* 0x000fe200000001ff */
[----:B------:R-:W-:-:S04]  /*d930*/  IMAD R12, R10, c[0x0][0x10], R11 ;  /* 0x000004000a0c7a24 */ /* 0x000fc800078e020b */
[----:B------:R-:W-:-:S05]  /*d940*/  IMAD R12, R12, c[0x0][0x0], R17 ;  /* 0x000000000c0c7a24 */ /* 0x000fca00078e0211 */
[----:B------:R-:W-:-:S05]  /*d950*/  IMAD.WIDE.U32 R12, R12, R13, c[0x0][0x560] ;  /* 0x000158000c0c7625 */ /* 0x000fca00078e000d */
[----:B------:R-:W2:Y:S04]  /*d960*/  LDG.E.64 R14, [R12.64] ;  /* 0x000000240c0e7981 */ /* 0x000ea8000c1e1b00 */
[----:B------:R-:W3:Y:S01]  /*d970*/  LDG.E.64 R20, [R12.64+0x8] ;  /* 0x000008240c147981 */ /* 0x000ee2000c1e1b00 */
[----:B------:R-:W-:-:S04]  /*d980*/  IADD3 R11, R11, c[0x0][0x4], RZ ;  /* 0x000001000b0b7a10 */ /* 0x000fc80007ffe0ff */
[----:B------:R-:W-:Y:S02]  /*d990*/  ISETP.GE.U32.AND P0, PT, R11, c[0x0][0x184], PT ;  /* 0x000061000b007a0c */ /* 0x000fe40003f06070 */
[----:B--2---:R-:W-:Y:S02]  /*d9a0*/  IADD3 R18, P2, R14, R18, RZ ;  /* 0x000000120e127210 */ /* 0x004fe40007f5e0ff */
[----:B---3--:R-:W-:-:S03]  /*d9b0*/  IADD3 R16, P3, R20, R16, RZ ;  /* 0x0000001014107210 */ /* 0x008fc60007f7e0ff */
[----:B------:R-:W-:Y:S01]  /*d9c0*/  IMAD.X R19, R15, 0x1, R19, P2 ;  /* 0x000000010f137824 */ /* 0x000fe200010e0613 */
[----:B------:R-:W-:-:S05]  /*d9d0*/  IADD3.X R3, R21, R3, RZ, P3, !PT ;  /* 0x0000000315037210 */ /* 0x000fca0001ffe4ff */
[----:B------:R-:W-:Y:S05]  /*d9e0*/  @!P0 BRA `(.L_x_7493) ;  /* 0xffffff3000008947 */ /* 0x000fea000383ffff */
.L_x_7492:
[----:B------:R-:W-:Y:S05]  /*d9f0*/  BSYNC B0 ;  /* 0x0000000000007941 */ /* 0x000fea0003800000 */
.L_x_7487:
        /* <DEDUP_REMOVED lines=11> */
[----:B-1----:R-:W-:-:S05]  /*dab0*/  IMAD.U32 R13, RZ, RZ, UR4 ;  /* 0x00000004ff0d7e24 */ /* 0x002fca000f8e00ff */
.L_x_7497:
        /* <DEDUP_REMOVED lines=19> */
.L_x_7496:
[----:B------:R-:W-:Y:S05]  /*dbf0*/  BSYNC B0 ;  /* 0x0000000000007941 */ /* 0x000fea0003800000 */
.L_x_7495:
[----:B-1----:R-:W-:Y:S01]  /*dc00*/  IMAD.MOV.U32 R13, RZ, RZ, R20 ;  /* 0x000000ffff0d7224 */ /* 0x002fe200078e0014 */
[----:B------:R-:W-:Y:S05]  /*dc10*/  @P2 BRA `(.L_x_7497) ;  /* 0xfffffea000002947 */ /* 0x000fea000383ffff */
.L_x_7494:
[----:B-1----:R-:W-:-:S13]  /*dc20*/  ISETP.NE.AND P0, PT, RZ, c[0x0][0x188], PT ;  /* 0x00006200ff007a0c */ /* 0x002fda0003f05270 */
[----:B------:R-:W-:Y:S05]  /*dc30*/  @!P0 BRA `(.L_x_7498) ;  /* 0x0000034000008947 */ /* 0x000fea0003800000 */
[----:B------:R-:W-:Y:S01]  /*dc40*/  MOV R20, c[0x0][0x0] ;  /* 0x0000000000147a02 */ /* 0x000fe20000000f00 */
[----:B------:R-:W-:-:S03]  /*dc50*/  IMAD.MOV.U32 R2, RZ, RZ, c[0x0][0x0] ;  /* 0x00000000ff027624 */ /* 0x000fc600078e00ff */
[----:B------:R-:W-:-:S13]  /*dc60*/  ISETP.GT.AND P0, PT, R20, 0x20, PT ;  /* 0x000000201400780c */ /* 0x000fda0003f04270 */
[----:B------:R-:W-:Y:S05]  /*dc70*/  @!P0 BRA `(.L_x_7499) ;  /* 0x0000021000008947 */ /* 0x000fea0003800000 */
[----:B------:R-:W-:Y:S01]  /*dc80*/  MOV R12, R18 ;  /* 0x00000012000c7202 */ /* 0x000fe20000000f00 */
        /* <DEDUP_REMOVED lines=9> */
[----:B-1----:R-:W-:-:S05]  /*dd20*/  IMAD.MOV.U32 R2, RZ, RZ, R20 ;  /* 0x000000ffff027224 */ /* 0x002fca00078e0014 */
.L_x_7502:
[----:B-1----:R-:W-:Y:S01]  /*dd30*/  IADD3 R12, R17, R2, RZ ;  /* 0x00000002110c7210 */ /* 0x002fe20007ffe0ff */
[----:B------:R-:W-:Y:S03]  /*dd40*/  BAR.SYNC.DEFER_BLOCKING 0x0 ;  /* 0x0000000000007b1d */ /* 0x000fe60000010000 */
[----:B------:R-:W-:-:S03]  /*dd50*/  ISETP.GE.U32.AND P0, PT, R12, c[0x0][0x0], PT ;  /* 0x000000000c007a0c */ /* 0x000fc60003f06070 */
[----:B------:R-:W-:Y:S01]  /*dd60*/  BSSY B0, `(.L_x_7500) ;  /* 0x000000e000007945 */ /* 0x000fe20003800000 */
[----:B------:R-:W-:-:S13]  /*dd70*/  ISETP.GE.U32.OR P0, PT, R17, R2, P0 ;  /* 0x000000021100720c */ /* 0x000fda0000706470 */
[----:B------:R-:W-:Y:S05]  /*dd80*/  @P0 BRA `(.L_x_7501) ;  /* 0x000000b000000947 */ /* 0x000fea0003800000 */
[----:B------:R-:W-:-:S06]  /*dd90*/  IMAD R12, R2, 0x10, R10 ;  /* 0x00000010020c7824 */ /* 0x000fcc00078e020a */
[----:B------:R-:W1:Y:S02]  /*dda0*/  LDS.128 R12, [R12] ;  /* 0x000000000c0c7984 */ /* 0x000e640000000c00 */
[----:B-1----:R-:W-:Y:S02]  /*ddb0*/  IADD3 R18, P0, R12, R18, RZ ;  /* 0x000000120c127210 */ /* 0x002fe40007f1e0ff */
        /* <DEDUP_REMOVED lines=8> */
.L_x_7501:
[----:B------:R-:W-:Y:S05]  /*de40*/  BSYNC B0 ;  /* 0x0000000000007941 */ /* 0x000fea0003800000 */
.L_x_7500:
[----:B------:R-:W-:-:S04]  /*de50*/  SHF.R.S32.HI R2, RZ, 0x1, R2 ;  /* 0x00000001ff027819 */ /* 0x000fc80000011402 */
[----:B------:R-:W-:-:S13]  /*de60*/  ISETP.GE.AND P0, PT, R2, 0x20, PT ;  /* 0x000000200200780c */ /* 0x000fda0003f06270 */
[----:B------:R-:W-:Y:S05]  /*de70*/  @P0 BRA `(.L_x_7502) ;  /* 0xfffffeb000000947 */ /* 0x000fea000383ffff */
[----:B------:R-:W-:-:S09]  /*de80*/  HFMA2.MMA R2, -RZ, RZ, 0, 1.9073486328125e-06 ;  /* 0x00000020ff027435 */ /* 0x000fd200000001ff */
.L_x_7499:
[----:B-1----:R-:W-:Y:S01]  /*de90*/  BAR.SYNC.DEFER_BLOCKING 0x0 ;  /* 0x0000000000007b1d */ /* 0x002fe20000010000 */
[----:B------:R-:W-:-:S13]  /*dea0*/  ISETP.GE.AND P0, PT, R2, 0x2, PT ;  /* 0x000000020200780c */ /* 0x000fda0003f06270 */
[----:B------:R-:W-:Y:S05]  /*deb0*/  @!P0 BRA `(.L_x_7498) ;  /* 0x000000c000008947 */ /* 0x000fea0003800000 */
[----:B------:R-:W-:-:S05]  /*dec0*/  IMAD.MOV.U32 R11, RZ, RZ, 0x1 ;  /* 0x00000001ff0b7424 */ /* 0x000fca00078e00ff */
.L_x_7503:
[----:B------:R-:W1:Y:S04]  /*ded0*/  SHFL.DOWN PT, R13, R18, R11, 0x1f ;  /* 0x08001f0b120d7589 */ /* 0x000e6800000e0000 */
[----:B------:R-:W2:Y:S04]  /*dee0*/  SHFL.DOWN PT, R15, R16, R11, 0x1f ;  /* 0x08001f0b100f7589 */ /* 0x000ea800000e0000 */
[----:B------:R-:W3:Y:S04]  /*def0*/  SHFL.DOWN PT, R10, R19, R11, 0x1f ;  /* 0x08001f0b130a7589 */ /* 0x000ee800000e0000 */
[----:B------:R4:W5:Y:S02]  /*df00*/  SHFL.DOWN PT, R12, R3, R11, 0x1f ;  /* 0x08001f0b030c7589 */ /* 0x00096400000e0000 */
[----:B----4-:R-:W-:-:S02]  /*df10*/  SHF.L.U32 R11, R11, 0x1, RZ ;  /* 0x000000010b0b7819 */ /* 0x010fc400000006ff */
[----:B-1----:R-:W-:Y:S02]  /*df20*/  IADD3 R18, P2, R13, R18, RZ ;  /* 0x000000120d127210 */ /* 0x002fe40007f5e0ff */
[----:B------:R-:W-:Y:S02]  /*df30*/  ISETP.GE.AND P0, PT, R11, R2, PT ;  /* 0x000000020b00720c */ /* 0x000fe40003f06270 */
[----:B--2---:R-:W-:Y:S01]  /*df40*/  IADD3 R16, P3, R15, R16, RZ ;  /* 0x000000100f107210 */ /* 0x004fe20007f7e0ff */
[----:B---3--:R-:W-:-:S03]  /*df50*/  IMAD.X R19, R10, 0x1, R19, P2 ;  /* 0x000000010a137824 */ /* 0x008fc600010e0613 */
[----:B-----5:R-:W-:-:S07]  /*df60*/  IADD3.X R3, R12, R3, RZ, P3, !PT ;  /* 0x000000030c037210 */ /* 0x020fce0001ffe4ff */
[----:B------:R-:W-:Y:S05]  /*df70*/  @!P0 BRA `(.L_x_7503) ;  /* 0xffffff5000008947 */ /* 0x000fea000383ffff */
.L_x_7498:
        /* <DEDUP_REMOVED lines=12> */
[----:B---3--:R-:W-:-:S03]  /*e040*/  IADD3 R16, P2, R8, R16, RZ ;  /* 0x0000001008107210 */ /* 0x008fc60007f5e0ff */
[----:B------:R-:W-:Y:S01]  /*e050*/  IMAD.X R19, R7, 0x1, R19, P0 ;  /* 0x0000000107137824 */ /* 0x000fe200000e0613 */
[----:B------:R-:W-:-:S05]  /*e060*/  IADD3.X R3, R9, R3, RZ, P2, !PT ;  /* 0x0000000309037210 */ /* 0x000fca00017fe4ff */
.L_x_7505:
        /* <DEDUP_REMOVED lines=25> */
.L_x_7507:
        /* <DEDUP_REMOVED lines=9> */
[----:B-1----:R1:W2:Y:S01]  /*e290*/  LDC.64 R2, c[0x4][R0] ;  /* 0x0100000000027b82 */ /* 0x0022a20000000a00 */
        /* <DEDUP_REMOVED lines=14> */
.L_x_7508:
[----:B------:R-:W-:-:S04]  /*e380*/  IADD3 R22, P0, R22, c[0x0][0x548], RZ ;  /* 0x0001520016167a10 */ /* 0x000fc80007f1e0ff */
[----:B------:R-:W-:-:S05]  /*e390*/  IADD3.X R23, RZ, c[0x0][0x54c], RZ, P0, !PT ;  /* 0x00015300ff177a10 */ /* 0x000fca00007fe4ff */
[----:B------:R-:W-:Y:S01]  /*e3a0*/  STG.E.64 [R22.64], R16 ;  /* 0x0000001016007986 */ /* 0x000fe2000c101b24 */
[----:B------:R-:W-:Y:S05]  /*e3b0*/  EXIT ;  /* 0x000000000000794d */ /* 0x000fea0003800000 */
.L_x_7506:
[----:B------:R-:W-:Y:S04]  /*e3c0*/  STG.E.64 [R4.64], R18 ;  /* 0x0000001204007986 */ /* 0x000fe8000c101b24 */
[----:B------:R-:W-:Y:S01]  /*e3d0*/  STG.E.64 [R4.64+0x8], R16 ;  /* 0x0000081004007986 */ /* 0x000fe2000c101b24 */
[----:B------:R-:W-:Y:S05]  /*e3e0*/  EXIT ;  /* 0x000000000000794d */ /* 0x000fea0003800000 */
.L_x_7504:
[----:B------:R-:W-:Y:S01]  /*e3f0*/  ISETP.NE.AND P0, PT, RZ, UR38, PT ;  /* 0x00000026ff007c0c */ /* 0x000fe2000bf05270 */
[----:B------:R-:W-:Y:S02]  /*e400*/  ULDC.U8 UR4, c[0x0][0x579] ;  /* 0x00015e4000047ab9 */ /* 0x000fe40000000000 */
[----:B------:R-:W-:-:S10]  /*e410*/  ISETP.NE.AND P2, PT, RZ, UR4, PT ;  /* 0x00000004ff007c0c */ /* 0x000fd4000bf45270 */
[----:B------:R-:W-:Y:S05]  /*e420*/  @!P0 BRA `(.L_x_7509) ;  /* 0x0000006000008947 */ /* 0x000fea0003800000 */
[----:B------:R-:W2:Y:S04]  /*e430*/  LDG.E.64 R4, [R6.64] ;  /* 0x0000002406047981 */ /* 0x000ea8000c1e1b00 */
[----:B------:R-:W3:Y:S01]  /*e440*/  LDG.E.64 R10, [R8.64] ;  /* 0x00000024080a7981 */ /* 0x000ee2000c1e1b00 */
[----:B--2---:R-:W-:Y:S02]  /*e450*/  IADD3 R18, P0, R4, R18, RZ ;  /* 0x0000001204127210 */ /* 0x004fe40007f1e0ff */
[----:B---3--:R-:W-:-:S03]  /*e460*/  IADD3 R16, P1, R10, R16, RZ ;  /* 0x000000100a107210 */ /* 0x008fc60007f3e0ff */
[----:B------:R-:W-:Y:S01]  /*e470*/  IMAD.X R19, R5, 0x1, R19, P0 ;  /* 0x0000000105137824 */ /* 0x000fe200000e0613 */
[----:B------:R-:W-:-:S05]  /*e480*/  IADD3.X R3, R11, R3, RZ, P1, !PT ;  /* 0x000000030b037210 */ /* 0x000fca0000ffe4ff */
.L_x_7509:
        /* <DEDUP_REMOVED lines=25> */
.L_x_7511:
        /* <DEDUP_REMOVED lines=24> */
.L_x_7512:
[----:B------:R-:W-:-:S04]  /*e7a0*/  IADD3 R22, P0, R22, c[0x0][0x548], RZ ;  /* 0x0001520016167a10 */ /* 0x000fc80007f1e0ff */
[----:B------:R-:W-:-:S05]  /*e7b0*/  IADD3.X R23, RZ, c[0x0][0x54c], RZ, P0, !PT ;  /* 0x00015300ff177a10 */ /* 0x000fca00007fe4ff */
[----:B------:R-:W-:Y:S01]  /*e7c0*/  STG.E.64 [R22.64], R16 ;  /* 0x0000001016007986 */ /* 0x000fe2000c101b24 */
[----:B------:R-:W-:Y:S05]  /*e7d0*/  EXIT ;  /* 0x000000000000794d */ /* 0x000fea0003800000 */
.L_x_7510:
[----:B------:R-:W-:Y:S04]  /*e7e0*/  STG.E.64 [R6.64], R18 ;  /* 0x0000001206007986 */ /* 0x000fe8000c101b24 */
[----:B------:R-:W-:Y:S01]  /*e7f0*/  STG.E.64 [R8.64], R16 ;  /* 0x0000001008007986 */ /* 0x000fe2000c101b24 */
[----:B------:R-:W-:Y:S05]  /*e800*/  EXIT ;  /* 0x000000000000794d */ /* 0x000fea0003800000 */
.L_x_7478:
        /* <DEDUP_REMOVED lines=21> */
[----:B------:R-:W-:-:S03]  /*e960*/  IADD3.X R9, R7, R9, RZ, P1, !PT ;  /* 0x0000000907097210 */ /* 0x000fc60000ffe4ff */
.L_x_7514:
[----:B------:R-:W-:Y:S01]  /*e970*/  IMAD.MOV.U32 R18, RZ, RZ, R34 ;  /* 0x000000ffff127224 */ /* 0x000fe200078e0022 */
        /* <DEDUP_REMOVED lines=27> */
.L_x_7516:
        /* <DEDUP_REMOVED lines=9> */
[----:B-1----:R1:W2:Y:S01]  /*ebc0*/  LDC.64 R2, c[0x4][R0] ;  /* 0x0100000000027b82 */ /* 0x0022a20000000a00 */
        /* <DEDUP_REMOVED lines=14> */
.L_x_7517:
[----:B------:R-:W-:-:S05]  /*ecb0*/  IADD3 R22, P0, R22, c[0x0][0x548], RZ ;  /* 0x0001520016167a10 */ /* 0x000fca0007f1e0ff */
[----:B------:R-:W-:-:S05]  /*ecc0*/  IMAD.X R23, RZ, RZ, c[0x0][0x54c], P0 ;  /* 0x00015300ff177624 */ /* 0x000fca00000e06ff */
[----:B------:R-:W-:Y:S01]  /*ecd0*/  STG.E.64 [R22.64], R16 ;  /* 0x0000001016007986 */ /* 0x000fe2000c101b24 */
[----:B------:R-:W-:Y:S05]  /*ece0*/  EXIT ;  /* 0x000000000000794d */ /* 0x000fea0003800000 */
.L_x_7515:
[----:B------:R-:W-:Y:S04]  /*ecf0*/  STG.E.64 [R4.64], R18 ;  /* 0x0000001204007986 */ /* 0x000fe8000c101b24 */
[----:B------:R-:W-:Y:S01]  /*ed00*/  STG.E.64 [R4.64+0x8], R16 ;  /* 0x0000081004007986 */ /* 0x000fe2000c101b24 */
[----:B------:R-:W-:Y:S05]  /*ed10*/  EXIT ;  /* 0x000000000000794d */ /* 0x000fea0003800000 */
.L_x_7513:
[----:B-1----:R-:W-:Y:S01]  /*ed20*/  ISETP.NE.AND P0, PT, R2, RZ, PT ;  /* 0x000000ff0200720c */ /* 0x002fe20003f05270 */
        /* <DEDUP_REMOVED lines=8> */
[----:B------:R-:W-:-:S04]  /*edb0*/  IADD3.X R35, R3, R35, RZ, P0, !PT ;  /* 0x0000002303237210 */ /* 0x000fc800007fe4ff */
.L_x_7518:
[----:B------:R-:W-:Y:S01]  /*edc0*/  MOV R18, R34 ;  /* 0x0000002200127202 */ /* 0x000fe20000000f00 */
[----:B------:R-:W-:Y:S01]  /*edd0*/  IMAD.MOV.U32 R19, RZ, RZ, R35 ;  /* 0x000000ffff137224 */ /* 0x000fe200078e0023 */
        /* <DEDUP_REMOVED lines=26> */
.L_x_7520:
        /* <DEDUP_REMOVED lines=24> */
.L_x_7521:
[----:B------:R-:W-:-:S04]  /*f100*/  IADD3 R22, P0, R22, c[0x0][0x548], RZ ;  /* 0x0001520016167a10 */ /* 0x000fc80007f1e0ff */
[----:B------:R-:W-:-:S05]  /*f110*/  IADD3.X R23, RZ, c[0x0][0x54c], RZ, P0, !PT ;  /* 0x00015300ff177a10 */ /* 0x000fca00007fe4ff */
[----:B------:R-:W-:Y:S01]  /*f120*/  STG.E.64 [R22.64], R16 ;  /* 0x0000001016007986 */ /* 0x000fe2000c101b24 */
[----:B------:R-:W-:Y:S05]  /*f130*/  EXIT ;  /* 0x000000000000794d */ /* 0x000fea0003800000 */
.L_x_7519:
[----:B------:R-:W-:Y:S04]  /*f140*/  STG.E.64 [R6.64], R18 ;  /* 0x0000001206007986 */ /* 0x000fe8000c101b24 */
[----:B------:R-:W-:Y:S01]  /*f150*/  STG.E.64 [R10.64], R16 ;  /* 0x000000100a007986 */ /* 0x000fe2000c101b24 */
[----:B------:R-:W-:Y:S05]  /*f160*/  EXIT ;  /* 0x000000000000794d */ /* 0x000fea0003800000 */
.L_x_7522:
        /* <DEDUP_REMOVED lines=9> */
.L_x_8881:


//--------------------- .text._ZN2at6native13reduce_kernelILi128ELi4ENS0_8ReduceOpIlNS0_14func_wrapper_tIlNS0_55_GLOBAL__N__0955718d_22_SparseCsrTensorMath_cu_868dd54514ReductionAddOpIlEEEEjlLi4ELi4EEEEEvT1_ --------------------------
	.section	.text._ZN2at6native13reduce_kernelILi128ELi4ENS0_8ReduceOpIlNS0_14func_wrapper_tIlNS0_55_GLOBAL__N__0955718d_22_SparseCsrTensorMath_cu_868dd54514ReductionAddOpIlEEEEjlLi4ELi4EEEEEvT1_,"ax",@progbits
	.sectioninfo	@"SHI_REGISTERS=77"
	.align	128
.text._ZN2at6native13reduce_kernelILi128ELi4ENS0_8ReduceOpIlNS0_14func_wrapper_tIlNS0_55_GLOBAL__N__0955718d_22_SparseCsrTensorMath_cu_868dd54514ReductionAddOpIlEEEEjlLi4ELi4EEEEEvT1_:
        .type           _ZN2at6native13reduce_kernelILi128ELi4ENS0_8ReduceOpIlNS0_14func_wrapper_tIlNS0_55_GLOBAL__N__0955718d_22_SparseCsrTensorMath_cu_868dd54514ReductionAddOpIlEEEEjlLi4ELi4EEEEEvT1_,@function
        .size           _ZN2at6native13reduce_kernelILi128ELi4ENS0_8ReduceOpIlNS0_14func_wrapper_tIlNS0_55_GLOBAL__N__0955718d_22_SparseCsrTensorMath_cu_868dd54514ReductionAddOpIlEEEEjlLi4ELi4EEEEEvT1_,(.L_x_8882 - _ZN2at6native13reduce_kernelILi128ELi4ENS0_8ReduceOpIlNS0_14func_wrapper_tIlNS0_55_GLOBAL__N__0955718d_22_SparseCsrTensorMath_cu_868dd54514ReductionAddOpIlEEEEjlLi4ELi4EEEEEvT1_)
        .other          _ZN2at6native13reduce_kernelILi128ELi4ENS0_8ReduceOpIlNS0_14func_wrapper_tIlNS0_55_GLOBAL__N__0955718d_22_SparseCsrTensorMath_cu_868dd54514ReductionAddOpIlEEEEjlLi4ELi4EEEEEvT1_,@"STO_CUDA_ENTRY STV_DEFAULT"
_ZN2at6native13reduce_kernelILi128ELi4ENS0_8ReduceOpIlNS0_14func_wrapper_tIlNS0_55_GLOBAL__N__0955718d_22_SparseCsrTensorMath_cu_868dd54514ReductionAddOpIlEEEEjlLi4ELi4EEEEEvT1_:
        /* <DEDUP_REMOVED lines=213> */
.L_x_7523:
        /* <DEDUP_REMOVED lines=51> */
.L_x_7532:
[----:B------:R-:W-:Y:S05]  /*1080*/  BSYNC B2 ;  /* 0x0000000000027941 */ /* 0x000fea0003800000 */
.L_x_7531:
        /* <DEDUP_REMOVED lines=10> */
.L_x_7530:
[----:B------:R-:W-:Y:S05]  /*1130*/  BSYNC B1 ;  /* 0x0000000000017941 */ /* 0x000fea0003800000 */
.L_x_7529:
[C---:B------:R-:W-:Y:S02]  /*1140*/  IADD3 R3, P0, -R7.reuse, 0x4, RZ ;  /* 0x0000000407037810 */ /* 0x040fe40007f1e1ff */
[----:B------:R-:W-:Y:S02]  /*1150*/  IADD3 R0, R7, c[0x0][0x174], RZ ;  /* 0x00005d0007007a10 */ /* 0x000fe40007ffe0ff */
[----:B------:R-:W-:Y:S01]  /*1160*/  LEA R72, P1, R3, R72, 0x3 ;  /* 0x0000004803487211 */ /* 0x000fe200078218ff */
[----:B------:R-:W-:Y:S01]  /*1170*/  IMAD.X R4, RZ, RZ, -0x1, P0 ;  /* 0xffffffffff047424 */ /* 0x000fe200000e06ff */
[----:B------:R-:W-:-:S04]  /*1180*/  IADD3 R0, R0, -0x4, RZ ;  /* 0xfffffffc00007810 */ /* 0x000fc80007ffe0ff */
[----:B------:R-:W-:Y:S02]  /*1190*/  LEA.HI.X R73, R3, R73, R4, 0x3, P1 ;  /* 0x0000004903497211 */ /* 0x000fe400008f1c04 */
.L_x_7528:
[----:B------:R-:W-:Y:S05]  /*11a0*/  BSYNC B0 ;  /* 0x0000000000007941 */ /* 0x000fea0003800000 */
.L_x_7527:
        /* <DEDUP_REMOVED lines=20> */
.L_x_7535:
        /* <DEDUP_REMOVED lines=10> */
[----:B------:R-:W-:Y:S01]  /*1390*/  IADD3 R28, P5, R12, R28, RZ ;  /* 0x0000001c0c1c7210 */ /* 0x000fe20007fbe0ff */
[----:B------:R-:W-:Y:S02]  /*13a0*/  IMAD.X R29, R7, 0x1, R29, P4 ;  /* 0x00000001071d7824 */ /* 0x000fe400020e061d */
[----:B------:R-:W-:Y:S01]  /*13b0*/  IMAD.X R18, R15, 0x1, R18, P6 ;  /* 0x000000010f127824 */ /* 0x000fe200030e0612 */
[----:B------:R-:W-:Y:S01]  /*13c0*/  IADD3.X R10, R13, R10, RZ, P5, !PT ;  /* 0x0000000a0d0a7210 */ /* 0x000fe20002ffe4ff */
[----:B------:R-:W-:Y:S05]  /*13d0*/  @!P2 BRA `(.L_x_7535) ;  /* 0xffffff100000a947 */ /* 0x000fea000383ffff */
.L_x_7534:
[----:B------:R-:W-:Y:S05]  /*13e0*/  BSYNC B0 ;  /* 0x0000000000007941 */ /* 0x000fea0003800000 */
.L_x_7533:
        /* <DEDUP_REMOVED lines=8> */
.L_x_7537:
[----:B------:R-:W-:Y:S05]  /*1470*/  BSYNC B0 ;  /* 0x0000000000007941 */ /* 0x000fea0003800000 */
.L_x_7536:
        /* <DEDUP_REMOVED lines=12> */
.L_x_7539:
[----:B------:R-:W-:Y:S05]  /*1540*/  BSYNC B0 ;  /* 0x0000000000007941 */ /* 0x000fea0003800000 */
.L_x_7538:
[----:B------:R-:W-:Y:S01]  /*1550*/  IADD3 R28, P0, P1, R28, R19, R23 ;  /* 0x000000131c1c7210 */ /* 0x000fe2000791e017 */
[----:B------:R-:W-:Y:S01]  /*1560*/  CS2R R62, SRZ ;  /* 0x00000000003e7805 */ /* 0x000fe2000001ff00 */
[----:B------:R-:W-:Y:S01]  /*1570*/  CS2R R64, SRZ ;  /* 0x0000000000407805 */ /* 0x000fe2000001ff00 */
[----:B------:R-:W-:Y:S01]  /*1580*/  CS2R R12, SRZ ;  /* 0x00000000000c7805 */ /* 0x000fe2000001ff00 */
[----:B------:R-:W-:Y:S02]  /*1590*/  IADD3.X R29, R10, R29, R25, P0, P1 ;  /* 0x0000001d0a1d7210 */ /* 0x000fe400007e2419 */
[----:B------:R-:W-:-:S05]  /*15a0*/  IADD3 R28, P0, R21, R28, RZ ;  /* 0x0000001c151c7210 */ /* 0x000fca0007f1e0ff */
[----:B------:R-:W-:Y:S01]  /*15b0*/  IMAD.X R29, R18, 0x1, R29, P0 ;  /* 0x00000001121d7824 */ /* 0x000fe200000e061d */
[----:B------:R-:W-:Y:S05]  /*15c0*/  BRA `(.L_x_7525) ;  /* 0x0000923000007947 */ /* 0x000fea0003800000 */
.L_x_7526:
        /* <DEDUP_REMOVED lines=77> */
.L_x_7549:
[----:B------:R-:W-:Y:S01]  /*1aa0*/  HFMA2.MMA R20, -RZ, RZ, 0, 0 ;  /* 0x00000000ff147435 */ /* 0x000fe200000001ff */
[----:B------:R-:W-:Y:S01]  /*1ab0*/  IMAD.MOV.U32 R14, RZ, RZ, RZ ;  /* 0x000000ffff0e7224 */ /* 0x000fe200078e00ff */
[----:B------:R-:W-:Y:S08]  /*1ac0*/  @!P0 BRA `(.L_x_7544) ;  /* 0x00000df000008947 */ /* 0x000ff00003800000 */
[----:B------:R-:W-:Y:S02]  /*1ad0*/  IMAD.MOV.U32 R12, RZ, RZ, RZ ;  /* 0x000000ffff0c7224 */ /* 0x000fe400078e00ff */
        /* <DEDUP_REMOVED lines=222> */
.L_x_7544:
        /* <DEDUP_REMOVED lines=229> */
.L_x_7545:
[----:B------:R-:W-:-:S04]  /*3710*/  LOP3.LUT R25, R14, 0xffffffe0, RZ, 0xc0, !PT ;  /* 0xffffffe00e197812 */ /* 0x000fc800078ec0ff */
[----:B------:R-:W-:-:S05]  /*3720*/  IADD3 R24, P1, R72, R25, RZ ;  /* 0x0000001948187210 */ /* 0x000fca0007f3e0ff */
[----:B------:R-:W-:-:S05]  /*3730*/  IMAD.X R25, RZ, RZ, R73, P1 ;  /* 0x000000ffff197224 */ /* 0x000fca00008e0649 */
[----:B------:R0:W5:Y:S04]  /*3740*/  LDG.E.128 R28, [R24.64] ;  /* 0x00000024181c7981 */ /* 0x000168000c1e1d00 */
[----:B0-----:R-:W5:Y:S01]  /*3750*/  LDG.E.128 R24, [R24.64+0x10] ;  /* 0x0000102418187981 */ /* 0x001f62000c1e1d00 */
        /* <DEDUP_REMOVED lines=215> */
.L_x_7546:
        /* <DEDUP_REMOVED lines=218> */
.L_x_7547:
[----:B------:R-:W-:-:S04]  /*5270*/  LOP3.LUT R41, R43, 0xffffffe0, RZ, 0xc0, !PT ;  /* 0xffffffe02b297812 */ /* 0x000fc800078ec0ff */
[----:B------:R-:W-:-:S05]  /*5280*/  IADD3 R40, P1, R72, R41, RZ ;  /* 0x0000002948287210 */ /* 0x000fca0007f3e0ff */
[----:B------:R-:W-:-:S05]  /*5290*/  IMAD.X R41, RZ, RZ, R73, P1 ;  /* 0x000000ffff297224 */ /* 0x000fca00008e0649 */
[----:B------:R0:W2:Y:S04]  /*52a0*/  LDG.E.128 R44, [R40.64] ;  /* 0x00000024282c7981 */ /* 0x0000a8000c1e1d00 */
[----:B0-----:R-:W3:Y:S01]  /*52b0*/  LDG.E.128 R40, [R40.64+0x10] ;  /* 0x0000102428287981 */ /* 0x001ee2000c1e1d00 */
[----:B------:R-:W-:Y:S02]  /*52c0*/  IADD3 R67, R67, c[0x0][0x17c], RZ ;  /* 0x00005f0043437a10 */ /* 0x000fe40007ffe0ff */
[----:B------:R-:W-:Y:S02]  /*52d0*/  MOV R68, c[0x0][0x17c] ;  /* 0x00005f0000447a02 */ /* 0x000fe40000000f00 */
[----:B-----5:R-:W-:Y:S02]  /*52e0*/  IADD3 R66, P3, R36, R66, RZ ;  /* 0x0000004224427210 */ /* 0x020fe40007f7e0ff */
[----:B------:R-:W-:Y:S01]  /*52f0*/  IADD3 R5, P5, R32, R5, RZ ;  /* 0x0000000520057210 */ /* 0x000fe20007fbe0ff */
[----:B------:R-:W-:Y:S01]  /*5300*/  IMAD R68, R68, 0x3, R67 ;  /* 0x0000000344447824 */ /* 0x000fe200078e0243 */
[----:B------:R-:W-:Y:S01]  /*5310*/  IADD3 R9, P2, R28, R9, RZ ;  /* 0x000000091c097210 */ /* 0x000fe20007f5e0ff */
[----:B------:R-:W-:Y:S01]  /*5320*/  IMAD.X R65, R37, 0x1, R65, P3 ;  /* 0x0000000125417824 */ /* 0x000fe200018e0641 */
[----:B------:R-:W-:Y:S01]  /*5330*/  IADD3 R3, P4, R38, R3, RZ ;  /* 0x0000000326037210 */ /* 0x000fe20007f9e0ff */
[----:B------:R-:W-:Y:S01]  /*5340*/  IMAD.X R4, R33, 0x1, R4, P5 ;  /* 0x0000000121047824 */ /* 0x000fe200028e0604 */
[----:B------:R-:W-:Y:S01]  /*5350*/  ISETP.GE.U32.AND P1, PT, R68, c[0x0][0x174], PT ;  /* 0x00005d0044007a0c */ /* 0x000fe20003f26070 */
[----:B------:R-:W-:Y:S01]  /*5360*/  IMAD.X R8, R29, 0x1, R8, P2 ;  /* 0x000000011d087824 */ /* 0x000fe200010e0608 */
[----:B------:R-:W-:-:S02]  /*5370*/  IADD3 R7, P6, R34, R7, RZ ;  /* 0x0000000722077210 */ /* 0x000fc40007fde0ff */
[----:B------:R-:W-:Y:S02]  /*5380*/  IADD3 R18, P3, R30, R18, RZ ;  /* 0x000000121e127210 */ /* 0x000fe40007f7e0ff */
[----:B------:R-:W-:Y:S02]  /*5390*/  IADD3.X R0, R39, R0, RZ, P4, !PT ;  /* 0x0000000027007210 */ /* 0x000fe400027fe4ff */
[----:B------:R-:W-:Y:S02]  /*53a0*/  IADD3.X R6, R35, R6, RZ, P6, !PT ;  /* 0x0000000623067210 */ /* 0x000fe400037fe4ff */
[----:B------:R-:W-:Y:S02]  /*53b0*/  IADD3.X R17, R31, R17, RZ, P3, !PT ;  /* 0x000000111f117210 */ /* 0x000fe40001ffe4ff */
[----:B------:R-:W-:Y:S02]  /*53c0*/  IADD3 R48, P4, R24, R48, RZ ;  /* 0x0000003018307210 */ /* 0x000fe40007f9e0ff */
[----:B------:R-:W-:-:S02]  /*53d0*/  IADD3 R50, P5, R26, R50, RZ ;  /* 0x000000321a327210 */ /* 0x000fc40007fbe0ff */
[----:B------:R-:W-:Y:S01]  /*53e0*/  IADD3 R52, P6, R20, R52, RZ ;  /* 0x0000003414347210 */ /* 0x000fe20007fde0ff */
[----:B------:R-:W-:Y:S01]  /*53f0*/  IMAD.X R19, R25, 0x1, R19, P4 ;  /* 0x0000000119137824 */ /* 0x000fe200020e0613 */
[----:B------:R-:W-:Y:S02]  /*5400*/  IADD3 R54, P2, R22, R54, RZ ;  /* 0x0000003616367210 */ /* 0x000fe40007f5e0ff */
[----:B------:R-:W-:Y:S01]  /*5410*/  IADD3 R56, P3, R12, R56, RZ ;  /* 0x000000380c387210 */ /* 0x000fe20007f7e0ff */
[----:B------:R-:W-:Y:S01]  /*5420*/  IMAD.X R51, R21, 0x1, R51, P6 ;  /* 0x0000000115337824 */ /* 0x000fe200030e0633 */
[----:B------:R-:W-:Y:S02]  /*5430*/  IADD3.X R49, R27, R49, RZ, P5, !PT ;  /* 0x000000311b317210 */ /* 0x000fe40002ffe4ff */
[----:B------:R-:W-:Y:S01]  /*5440*/  IADD3.X R53, R23, R53, RZ, P2, !PT ;  /* 0x0000003517357210 */ /* 0x000fe200017fe4ff */
[----:B------:R-:W-:Y:S01]  /*5450*/  IMAD.X R55, R13, 0x1, R55, P3 ;  /* 0x000000010d377824 */ /* 0x000fe200018e0637 */
[----:B------:R-:W-:-:S04]  /*5460*/  IADD3 R58, P4, R14, R58, RZ ;  /* 0x0000003a0e3a7210 */ /* 0x000fc80007f9e0ff */
[----:B------:R-:W-:Y:S02]  /*5470*/  IADD3.X R57, R15, R57, RZ, P4, !PT ;  /* 0x000000390f397210 */ /* 0x000fe400027fe4ff */
[----:B--2---:R-:W-:Y:S02]  /*5480*/  IADD3 R60, P2, R44, R60, RZ ;  /* 0x0000003c2c3c7210 */ /* 0x004fe40007f5e0ff */
[----:B------:R-:W-:-:S03]  /*5490*/  IADD3 R62, P3, R46, R62, RZ ;  /* 0x0000003e2e3e7210 */ /* 0x000fc60007f7e0ff */
[----:B------:R-:W-:Y:S01]  /*54a0*/  IMAD.X R59, R45, 0x1, R59, P2 ;  /* 0x000000012d3b7824 */ /* 0x000fe200010e063b */
[----:B------:R-:W-:Y:S02]  /*54b0*/  IADD3.X R61, R47, R61, RZ, P3, !PT ;  /* 0x0000003d2f3d7210 */ /* 0x000fe40001ffe4ff */
[----:B---3--:R-:W-:Y:S02]  /*54c0*/  IADD3 R64, P5, R40, R64, RZ ;  /* 0x0000004028407210 */ /* 0x008fe40007fbe0ff */
[----:B------:R-:W-:-:S03]  /*54d0*/  IADD3 R11, P6, R42, R11, RZ ;  /* 0x0000000b2a0b7210 */ /* 0x000fc60007fde0ff */
[----:B------:R-:W-:Y:S01]  /*54e0*/  IMAD.X R63, R41, 0x1, R63, P5 ;  /* 0x00000001293f7824 */ /* 0x000fe200028e063f */
[----:B------:R-:W-:Y:S01]  /*54f0*/  IADD3.X R10, R43, R10, RZ, P6, !PT ;  /* 0x0000000a2b0a7210 */ /* 0x000fe200037fe4ff */
[----:B------:R-:W-:Y:S01]  /*5500*/  @P1 CALL.REL.NOINC `(.L_x_7548) ;  /* 0x0000001000001944 */ /* 0x000fe20003c00000 */
[----:B------:R-:W-:Y:S05]  /*5510*/  BRA `(.L_x_7549) ;  /* 0xffffc58000007947 */ /* 0x000fea000383ffff */
.L_x_7548:
[----:B------:R-:W-:Y:S05]  /*5520*/  BSYNC B1 ;  /* 0x0000000000017941 */ /* 0x000fea0003800000 */
.L_x_7543:
[----:B------:R-:W-:Y:S05]  /*5530*/  BSYNC B0 ;  /* 0x0000000000007941 */ /* 0x000fea0003800000 */
.L_x_7542:
        /* <DEDUP_REMOVED lines=205> */
.L_x_7552:
        /* <DEDUP_REMOVED lines=208> */
.L_x_7553:
        /* <DEDUP_REMOVED lines=208> */
.L_x_7554:
        /* <DEDUP_REMOVED lines=208> */
.L_x_7555:
[----:B------:R-:W-:-:S04]  /*8910*/  LOP3.LUT R41, R45, 0xffffffe0, RZ, 0xc0, !PT ;  /* 0xffffffe02d297812 */ /* 0x000fc800078ec0ff */
[----:B------:R-:W-:-:S05]  /*8920*/  IADD3 R40, P1, R72, R41, RZ ;  /* 0x0000002948287210 */ /* 0x000fca0007f3e0ff */
[----:B------:R-:W-:-:S05]  /*8930*/  IMAD.X R41, RZ, RZ, R73, P1 ;  /* 0x000000ffff297224 */ /* 0x000fca00008e0649 */
[----:B------:R0:W5:Y:S04]  /*8940*/  LDG.E.128 R44, [R40.64] ;  /* 0x00000024282c7981 */ /* 0x000168000c1e1d00 */
[----:B0-----:R-:W5:Y:S02]  /*8950*/  LDG.E.128 R40, [R40.64+0x10] ;  /* 0x0000102428287981 */ /* 0x001f64000c1e1d00 */
.L_x_7551:
[----:B------:R-:W-:Y:S05]  /*8960*/  BSYNC B0 ;  /* 0x0000000000007941 */ /* 0x000fea0003800000 */
.L_x_7550:
[----:B------:R-:W-:Y:S01]  /*8970*/  BSSY B0, `(.L_x_7556) ;  /* 0x000002a000007945 */ /* 0x000fe20003800000 */
[----:B------:R-:W-:Y:S05]  /*8980*/  @P0 BRA `(.L_x_7557) ;  /* 0x0000028000000947 */ /* 0x000fea0003800000 */
[----:B------:R-:W-:Y:S02]  /*8990*/  IADD3 R67, R67, c[0x0][0x17c], RZ ;  /* 0x00005f0043437a10 */ /* 0x000fe40007ffe0ff */
[----:B-----5:R-:W-:Y:S02]  /*89a0*/  IADD3 R3, P2, R38, R3, RZ ;  /* 0x0000000326037210 */ /* 0x020fe40007f5e0ff */
[----:B------:R-:W-:Y:S02]  /*89b0*/  ISETP.GE.U32.AND P0, PT, R67, c[0x0][0x174], PT ;  /* 0x00005d0043007a0c */ /* 0x000fe40003f06070 */
[----:B------:R-:W-:Y:S01]  /*89c0*/  IADD3 R7, P4, R34, R7, RZ ;  /* 0x0000000722077210 */ /* 0x000fe20007f9e0ff */
[----:B------:R-:W-:Y:S01]  /*89d0*/  IMAD.X R0, R39, 0x1, R0, P2 ;  /* 0x0000000127007824 */ /* 0x000fe200010e0600 */
[----:B------:R-:W-:-:S02]  /*89e0*/  IADD3 R66, P1, R36, R66, RZ ;  /* 0x0000004224427210 */ /* 0x000fc40007f3e0ff */
[----:B------:R-:W-:Y:S01]  /*89f0*/  IADD3 R5, P3, R32, R5, RZ ;  /* 0x0000000520057210 */ /* 0x000fe20007f7e0ff */
[----:B------:R-:W-:Y:S01]  /*8a00*/  IMAD.X R6, R35, 0x1, R6, P4 ;  /* 0x0000000123067824 */ /* 0x000fe200020e0606 */
[----:B------:R-:W-:Y:S02]  /*8a10*/  IADD3.X R65, R37, R65, RZ, P1, !PT ;  /* 0x0000004125417210 */ /* 0x000fe40000ffe4ff */
[----:B------:R-:W-:-:S03]  /*8a20*/  IADD3.X R4, R33, R4, RZ, P3, !PT ;  /* 0x0000000421047210 */ /* 0x000fc60001ffe4ff */
[----:B------:R-:W-:Y:S05]  /*8a30*/  @P0 BRA `(.L_x_7557) ;  /* 0x000001d000000947 */ /* 0x000fea0003800000 */
[----:B------:R-:W-:Y:S02]  /*8a40*/  IADD3 R9, P1, R28, R9, RZ ;  /* 0x000000091c097210 */ /* 0x000fe40007f3e0ff */
[----:B------:R-:W-:Y:S02]  /*8a50*/  IADD3 R28, R67, c[0x0][0x17c], RZ ;  /* 0x00005f00431c7a10 */ /* 0x000fe40007ffe0ff */
[----:B------:R-:W-:Y:S02]  /*8a60*/  IADD3 R18, P2, R30, R18, RZ ;  /* 0x000000121e127210 */ /* 0x000fe40007f5e0ff */
[----:B------:R-:W-:Y:S02]  /*8a70*/  ISETP.GE.U32.AND P0, PT, R28, c[0x0][0x174], PT ;  /* 0x00005d001c007a0c */ /* 0x000fe40003f06070 */
[----:B------:R-:W-:Y:S01]  /*8a80*/  IADD3 R50, P4, R26, R50, RZ ;  /* 0x000000321a327210 */ /* 0x000fe20007f9e0ff */
[----:B------:R-:W-:Y:S01]  /*8a90*/  IMAD.X R17, R31, 0x1, R17, P2 ;  /* 0x000000011f117824 */ /* 0x000fe200010e0611 */
[----:B------:R-:W-:-:S02]  /*8aa0*/  IADD3 R48, P3, R24, R48, RZ ;  /* 0x0000003018307210 */ /* 0x000fc40007f7e0ff */
[----:B------:R-:W-:Y:S01]  /*8ab0*/  IADD3.X R8, R29, R8, RZ, P1, !PT ;  /* 0x000000081d087210 */ /* 0x000fe20000ffe4ff */
[----:B------:R-:W-:Y:S01]  /*8ac0*/  IMAD.X R49, R27, 0x1, R49, P4 ;  /* 0x000000011b317824 */ /* 0x000fe200020e0631 */
[----:B------:R-:W-:-:S05]  /*8ad0*/  IADD3.X R19, R25, R19, RZ, P3, !PT ;  /* 0x0000001319137210 */ /* 0x000fca0001ffe4ff */
[----:B------:R-:W-:Y:S05]  /*8ae0*/  @P0 BRA `(.L_x_7557) ;  /* 0x0000012000000947 */ /* 0x000fea0003800000 */
[----:B------:R-:W-:Y:S02]  /*8af0*/  IADD3 R24, R28, c[0x0][0x17c], RZ ;  /* 0x00005f001c187a10 */ /* 0x000fe40007ffe0ff */
[----:B------:R-:W-:Y:S02]  /*8b00*/  IADD3 R54, P2, R22, R54, RZ ;  /* 0x0000003616367210 */ /* 0x000fe40007f5e0ff */
[----:B------:R-:W-:Y:S02]  /*8b10*/  ISETP.GE.U32.AND P0, PT, R24, c[0x0][0x174], PT ;  /* 0x00005d0018007a0c */ /* 0x000fe40003f06070 */
[----:B------:R-:W-:Y:S01]  /*8b20*/  IADD3 R52, P1, R20, R52, RZ ;  /* 0x0000003414347210 */ /* 0x000fe20007f3e0ff */
[----:B------:R-:W-:Y:S01]  /*8b30*/  IMAD.X R53, R23, 0x1, R53, P2 ;  /* 0x0000000117357824 */ /* 0x000fe200010e0635 */
[----:B------:R-:W-:Y:S02]  /*8b40*/  IADD3 R58, P2, R14, R58, RZ ;  /* 0x0000003a0e3a7210 */ /* 0x000fe40007f5e0ff */
[----:B------:R-:W-:-:S02]  /*8b50*/  IADD3.X R51, R21, R51, RZ, P1, !PT ;  /* 0x0000003315337210 */ /* 0x000fc40000ffe4ff */
[----:B------:R-:W-:Y:S01]  /*8b60*/  IADD3 R56, P1, R12, R56, RZ ;  /* 0x000000380c387210 */ /* 0x000fe20007f3e0ff */
[----:B------:R-:W-:-:S03]  /*8b70*/  IMAD.X R57, R15, 0x1, R57, P2 ;  /* 0x000000010f397824 */ /* 0x000fc600010e0639 */
[----:B------:R-:W-:Y:S02]  /*8b80*/  IADD3.X R55, R13, R55, RZ, P1, !PT ;  /* 0x000000370d377210 */ /* 0x000fe40000ffe4ff */
[----:B------:R-:W-:Y:S02]  /*8b90*/  @!P0 IADD3 R62, P4, R46, R62, RZ ;  /* 0x0000003e2e3e8210 */ /* 0x000fe40007f9e0ff */
[----:B------:R-:W-:Y:S02]  /*8ba0*/  @!P0 IADD3 R11, P6, R42, R11, RZ ;  /* 0x0000000b2a0b8210 */ /* 0x000fe40007fde0ff */
[----:B------:R-:W-:Y:S01]  /*8bb0*/  @!P0 IADD3 R60, P3, R44, R60, RZ ;  /* 0x0000003c2c3c8210 */ /* 0x000fe20007f7e0ff */
[----:B------:R-:W-:Y:S01]  /*8bc0*/  @!P0 IMAD.X R61, R47, 0x1, R61, P4 ;  /* 0x000000012f3d8824 */ /* 0x000fe200020e063d */
[----:B------:R-:W-:Y:S01]  /*8bd0*/  @!P0 IADD3 R64, P5, R40, R64, RZ ;  /* 0x0000004028408210 */ /* 0x000fe20007fbe0ff */
[----:B------:R-:W-:Y:S01]  /*8be0*/  @!P0 IMAD.X R10, R43, 0x1, R10, P6 ;  /* 0x000000012b0a8824 */ /* 0x000fe200030e060a */
[----:B------:R-:W-:-:S02]  /*8bf0*/  @!P0 IADD3.X R59, R45, R59, RZ, P3, !PT ;  /* 0x0000003b2d3b8210 */ /* 0x000fc40001ffe4ff */
[----:B------:R-:W-:-:S04]  /*8c00*/  @!P0 IADD3.X R63, R41, R63, RZ, P5, !PT ;  /* 0x0000003f293f8210 */ /* 0x000fc80002ffe4ff */
.L_x_7557:
[----:B------:R-:W-:Y:S05]  /*8c10*/  BSYNC B0 ;  /* 0x0000000000007941 */ /* 0x000fea0003800000 */
.L_x_7556:
[----:B------:R-:W-:Y:S02]  /*8c20*/  IADD3 R3, P4, P5, R54, R18, R3 ;  /* 0x0000001236037210 */ /* 0x000fe40007d9e003 */
[----:B------:R-:W-:Y:S02]  /*8c30*/  IADD3 R5, P0, P1, R56, R48, R5 ;  /* 0x0000003038057210 */ /* 0x000fe4000791e005 */
[----:B-----5:R-:W-:Y:S02]  /*8c40*/  IADD3 R12, P2, P3, R58, R50, R7 ;  /* 0x000000323a0c7210 */ /* 0x020fe40007b5e007 */
[----:B------:R-:W-:Y:S02]  /*8c50*/  IADD3.X R0, R53, R17, R0, P4, P5 ;  /* 0x0000001135007210 */ /* 0x000fe400027ea400 */
[----:B------:R-:W-:Y:S02]  /*8c60*/  IADD3 R9, P5, P4, R52, R9, R66 ;  /* 0x0000000934097210 */ /* 0x000fe40007cbe042 */
[----:B------:R-:W-:-:S02]  /*8c70*/  IADD3.X R4, R55, R19, R4, P0, P1 ;  /* 0x0000001337047210 */ /* 0x000fc400007e2404 */
[----:B------:R-:W-:Y:S02]  /*8c80*/  IADD3.X R13, R57, R49, R6, P2, P3 ;  /* 0x00000031390d7210 */ /* 0x000fe400017e6406 */
[----:B------:R-:W-:Y:S02]  /*8c90*/  IADD3 R64, P1, R5, R64, RZ ;  /* 0x0000004005407210 */ /* 0x000fe40007f3e0ff */
[----:B------:R-:W-:Y:S02]  /*8ca0*/  IADD3 R28, P3, R9, R60, RZ ;  /* 0x0000003c091c7210 */ /* 0x000fe40007f7e0ff */
[----:B------:R-:W-:Y:S01]  /*8cb0*/  IADD3.X R8, R51, R8, R65, P5, P4 ;  /* 0x0000000833087210 */ /* 0x000fe20002fe8441 */
[----:B------:R-:W-:Y:S01]  /*8cc0*/  IMAD.X R65, R4, 0x1, R63, P1 ;  /* 0x0000000104417824 */ /* 0x000fe200008e063f */
[----:B------:R-:W-:Y:S02]  /*8cd0*/  IADD3 R12, P0, R12, R11, RZ ;  /* 0x0000000b0c0c7210 */ /* 0x000fe40007f1e0ff */
[----:B------:R-:W-:Y:S01]  /*8ce0*/  IADD3 R62, P2, R3, R62, RZ ;  /* 0x0000003e033e7210 */ /* 0x000fe20007f5e0ff */
[----:B------:R-:W-:Y:S01]  /*8cf0*/  IMAD.X R29, R8, 0x1, R59, P3 ;  /* 0x00000001081d7824 */ /* 0x000fe200018e063b */
[----:B------:R-:W-:-:S02]  /*8d00*/  IADD3.X R13, R13, R10, RZ, P0, !PT ;  /* 0x0000000a0d0d7210 */ /* 0x000fc400007fe4ff */
[----:B------:R-:W-:Y:S01]  /*8d10*/  IADD3.X R63, R0, R61, RZ, P2, !PT ;  /* 0x0000003d003f7210 */ /* 0x000fe200017fe4ff */
[----:B------:R-:W-:Y:S05]  /*8d20*/  BRA `(.L_x_7525) ;  /* 0x00001ad000007947 */ /* 0x000fea0003800000 */
.L_x_7541:
        /* <DEDUP_REMOVED lines=64> */
.L_x_7560:
        /* <DEDUP_REMOVED lines=9> */
[----:B------:R0:W2:Y:S01]  /*91c0*/  LDG.E.128 R32, [R36.64] ;  /* 0x0000002424207981 */ /* 0x0000a2000c1e1d00 */
[----:B------:R-:W-:Y:S02]  /*91d0*/  IMAD.WIDE.U32 R44, R45, 0x20, R72 ;  /* 0x000000202d2c7825 */ /* 0x000fe400078e0048 */
[----:B------:R-:W-:Y:S02]  /*91e0*/  SHF.R.U32.HI R21, RZ, 0x2, R12 ;  /* 0x00000002ff157819 */ /* 0x000fe4000001160c */
[----:B------:R-:W-:Y:S01]  /*91f0*/  IMAD R12, R68, R67, RZ ;  /* 0x00000043440c7224 */ /* 0x000fe200078e02ff */
[----:B------:R1:W3:Y:S04]  /*9200*/  LDG.E.128 R40, [R44.64] ;  /* 0x000000242c287981 */ /* 0x0002e8000c1e1d00 */
[----:B0-----:R-:W4:Y:S01]  /*9210*/  LDG.E.128 R36, [R36.64+0x10] ;  /* 0x0000102424247981 */ /* 0x001f22000c1e1d00 */
[----:B------:R-:W-:Y:S01]  /*9220*/  IMAD.WIDE.U32 R20, R21, 0x20, R72 ;  /* 0x0000002015147825 */ /* 0x000fe200078e0048 */
[----:B------:R-:W-:-:S02]  /*9230*/  SHF.R.U32.HI R29, RZ, 0x2, R12 ;  /* 0x00000002ff1d7819 */ /* 0x000fc4000001160c */
[----:B-1----:R-:W5:Y:S03]  /*9240*/  LDG.E.128 R44, [R44.64+0x10] ;  /* 0x000010242c2c7981 */ /* 0x002f66000c1e1d00 */
[----:B------:R-:W-:Y:S01]  /*9250*/  IMAD.WIDE.U32 R28, R29, 0x20, R72 ;  /* 0x000000201d1c7825 */ /* 0x000fe200078e0048 */
[----:B------:R0:W3:Y:S04]  /*9260*/  LDG.E.128 R12, [R20.64] ;  /* 0x00000024140c7981 */ /* 0x0000e8000c1e1d00 */
[----:B------:R1:W3:Y:S04]  /*9270*/  LDG.E.128 R24, [R28.64] ;  /* 0x000000241c187981 */ /* 0x0002e8000c1e1d00 */
[----:B0-----:R-:W3:Y:S04]  /*9280*/  LDG.E.128 R20, [R20.64+0x10] ;  /* 0x0000102414147981 */ /* 0x001ee8000c1e1d00 */
[----:B-1----:R-:W3:Y:S01]  /*9290*/  LDG.E.128 R28, [R28.64+0x10] ;  /* 0x000010241c1c7981 */ /* 0x002ee2000c1e1d00 */
[----:B------:R-:W-:-:S05]  /*92a0*/  IADD3 R67, R67, c[0x0][0x17c], RZ ;  /* 0x00005f0043437a10 */ /* 0x000fca0007ffe0ff */
[----:B------:R-:W-:-:S05]  /*92b0*/  IMAD R74, R69, 0x3, R67 ;  /* 0x00000003454a7824 */ /* 0x000fca00078e0243 */
[----:B------:R-:W-:Y:S02]  /*92c0*/  ISETP.GE.U32.AND P0, PT, R74, c[0x0][0x174], PT ;  /* 0x00005d004a007a0c */ /* 0x000fe40003f06070 */
[----:B--2---:R-:W-:Y:S02]  /*92d0*/  IADD3 R64, P2, R34, R64, RZ ;  /* 0x0000004022407210 */ /* 0x004fe40007f5e0ff */
[----:B----4-:R-:W-:Y:S02]  /*92e0*/  IADD3 R60, P4, R38, R60, RZ ;  /* 0x0000003c263c7210 */ /* 0x010fe40007f9e0ff */
[----:B------:R-:W-:-:S03]  /*92f0*/  IADD3 R62, P3, R36, R62, RZ ;  /* 0x0000003e243e7210 */ /* 0x000fc60007f7e0ff */
[----:B------:R-:W-:Y:S01]  /*9300*/  IMAD.X R59, R39, 0x1, R59, P4 ;  /* 0x00000001273b7824 */ /* 0x000fe200020e063b */
[----:B-----5:R-:W-:Y:S02]  /*9310*/  IADD3 R52, P4, R46, R52, RZ ;  /* 0x000000342e347210 */ /* 0x020fe40007f9e0ff */
[----:B------:R-:W-:Y:S02]  /*9320*/  IADD3.X R61, R37, R61, RZ, P3, !PT ;  /* 0x0000003d253d7210 */ /* 0x000fe40001ffe4ff */
[----:B------:R-:W-:Y:S02]  /*9330*/  IADD3 R66, P1, R32, R66, RZ ;  /* 0x0000004220427210 */ /* 0x000fe40007f3e0ff */
[----:B------:R-:W-:Y:S01]  /*9340*/  IADD3 R54, P3, R44, R54, RZ ;  /* 0x000000362c367210 */ /* 0x000fe20007f7e0ff */
[----:B------:R-:W-:Y:S01]  /*9350*/  IMAD.X R63, R35, 0x1, R63, P2 ;  /* 0x00000001233f7824 */ /* 0x000fe200010e063f */
[----:B---3--:R-:W-:Y:S01]  /*9360*/  IADD3 R56, P2, R42, R56, RZ ;  /* 0x000000382a387210 */ /* 0x008fe20007f5e0ff */
[----:B------:R-:W-:Y:S01]  /*9370*/  IMAD.X R51, R47, 0x1, R51, P4 ;  /* 0x000000012f337824 */ /* 0x000fe200020e0633 */
[----:B------:R-:W-:-:S02]  /*9380*/  IADD3 R48, P4, R14, R48, RZ ;  /* 0x000000300e307210 */ /* 0x000fc40007f9e0ff */
[----:B------:R-:W-:Y:S02]  /*9390*/  IADD3.X R65, R33, R65, RZ, P1, !PT ;  /* 0x0000004121417210 */ /* 0x000fe40000ffe4ff */
[----:B------:R-:W-:Y:S02]  /*93a0*/  IADD3.X R53, R45, R53, RZ, P3, !PT ;  /* 0x000000352d357210 */ /* 0x000fe40001ffe4ff */
[----:B------:R-:W-:Y:S02]  /*93b0*/  IADD3 R58, P1, R40, R58, RZ ;  /* 0x0000003a283a7210 */ /* 0x000fe40007f3e0ff */
[----:B------:R-:W-:Y:S01]  /*93c0*/  IADD3 R50, P3, R12, R50, RZ ;  /* 0x000000320c327210 */ /* 0x000fe20007f7e0ff */
[----:B------:R-:W-:Y:S01]  /*93d0*/  IMAD.X R55, R43, 0x1, R55, P2 ;  /* 0x000000012b377824 */ /* 0x000fe200010e0637 */
[----:B------:R-:W-:Y:S01]  /*93e0*/  IADD3.X R57, R41, R57, RZ, P1, !PT ;  /* 0x0000003929397210 */ /* 0x000fe20000ffe4ff */
[----:B------:R-:W-:Y:S01]  /*93f0*/  IMAD.X R19, R15, 0x1, R19, P4 ;  /* 0x000000010f137824 */ /* 0x000fe200020e0613 */
[----:B------:R-:W-:-:S02]  /*9400*/  IADD3 R3, P2, R22, R3, RZ ;  /* 0x0000000316037210 */ /* 0x000fc40007f5e0ff */
[----:B------:R-:W-:Y:S02]  /*9410*/  IADD3.X R49, R13, R49, RZ, P3, !PT ;  /* 0x000000310d317210 */ /* 0x000fe40001ffe4ff */
[----:B------:R-:W-:Y:S02]  /*9420*/  IADD3 R7, P4, R26, R7, RZ ;  /* 0x000000071a077210 */ /* 0x000fe40007f9e0ff */
[----:B------:R-:W-:Y:S02]  /*9430*/  IADD3 R11, P6, R30, R11, RZ ;  /* 0x0000000b1e0b7210 */ /* 0x000fe40007fde0ff */
[----:B------:R-:W-:Y:S02]  /*9440*/  IADD3 R18, P1, R20, R18, RZ ;  /* 0x0000001214127210 */ /* 0x000fe40007f3e0ff */
[----:B------:R-:W-:Y:S02]  /*9450*/  IADD3 R5, P3, R24, R5, RZ ;  /* 0x0000000518057210 */ /* 0x000fe40007f7e0ff */
        /* <DEDUP_REMOVED lines=9> */
.L_x_7559:
[----:B------:R-:W-:Y:S05]  /*94f0*/  BSYNC B0 ;  /* 0x0000000000007941 */ /* 0x000fea0003800000 */
.L_x_7558:
        /* <DEDUP_REMOVED lines=31> */
.L_x_7562:
[----:B------:R-:W-:Y:S05]  /*96f0*/  BSYNC B0 ;  /* 0x0000000000007941 */ /* 0x000fea0003800000 */
.L_x_7561:
[----:B------:R-:W-:Y:S01]  /*9700*/  BSSY B0, `(.L_x_7563) ;  /* 0x000002a000007945 */ /* 0x000fe20003800000 */
[----:B------:R-:W-:Y:S05]  /*9710*/  @P1 BRA `(.L_x_7564) ;  /* 0x0000028000001947 */ /* 0x000fea0003800000 */
[----:B-----5:R-:W-:Y:S02]  /*9720*/  IADD3 R66, P1, R32, R66, RZ ;  /* 0x0000004220427210 */ /* 0x020fe40007f3e0ff */
[----:B------:R-:W-:-:S02]  /*9730*/  IADD3 R32, R67, c[0x0][0x17c], RZ ;  /* 0x00005f0043207a10 */ /* 0x000fc40007ffe0ff */
[----:B------:R-:W-:Y:S02]  /*9740*/  IADD3 R64, P2, R34, R64, RZ ;  /* 0x0000004022407210 */ /* 0x000fe40007f5e0ff */
[----:B------:R-:W-:Y:S02]  /*9750*/  ISETP.GE.U32.AND P0, PT, R32, c[0x0][0x174], PT ;  /* 0x00005d0020007a0c */ /* 0x000fe40003f06070 */
[----:B------:R-:W-:Y:S01]  /*9760*/  IADD3 R60, P4, R38, R60, RZ ;  /* 0x0000003c263c7210 */ /* 0x000fe20007f9e0ff */
[----:B------:R-:W-:Y:S01]  /*9770*/  IMAD.X R63, R35, 0x1, R63, P2 ;  /* 0x00000001233f7824 */ /* 0x000fe200010e063f */
[----:B------:R-:W-:Y:S02]  /*9780*/  IADD3 R62, P3, R36, R62, RZ ;  /* 0x0000003e243e7210 */ /* 0x000fe40007f7e0ff */
        /* <DEDUP_REMOVED lines=10> */
[----:B------:R-:W-:Y:S01]  /*9830*/  IADD3 R54, P3, R44, R54, RZ ;  /* 0x000000362c367210 */ /* 0x000fe20007f7e0ff */
[----:B------:R-:W-:Y:S01]  /*9840*/  IMAD.X R51, R47, 0x1, R51, P4 ;  /* 0x000000012f337824 */ /* 0x000fe200020e0633 */
[----:B------:R-:W-:-:S02]  /*9850*/  IADD3.X R57, R41, R57, RZ, P1, !PT ;  /* 0x0000003929397210 */ /* 0x000fc40000ffe4ff */
[----:B------:R-:W-:-:S03]  /*9860*/  IADD3.X R53, R45, R53, RZ, P3, !PT ;  /* 0x000000352d357210 */ /* 0x000fc60001ffe4ff */
        /* <DEDUP_REMOVED lines=19> */
.L_x_7564:
[----:B------:R-:W-:Y:S05]  /*99a0*/  BSYNC B0 ;  /* 0x0000000000007941 */ /* 0x000fea0003800000 */
.L_x_7563:
        /* <DEDUP_REMOVED lines=17> */
.L_x_7540:
        /* <DEDUP_REMOVED lines=68> */
.L_x_7567:
        /* <DEDUP_REMOVED lines=8> */
[----:B------:R-:W-:Y:S02]  /*9f80*/  IADD3 R67, R67, c[0x0][0x17c], RZ ;  /* 0x00005f0043437a10 */ /* 0x000fe40007ffe0ff */
        /* <DEDUP_REMOVED lines=47> */
.L_x_7566:
[----:B------:R-:W-:Y:S05]  /*a280*/  BSYNC B0 ;  /* 0x0000000000007941 */ /* 0x000fea0003800000 */
.L_x_7565:
        /* <DEDUP_REMOVED lines=27> */
.L_x_7569:
[----:B------:R-:W-:Y:S05]  /*a440*/  BSYNC B0 ;  /* 0x0000000000007941 */ /* 0x000fea0003800000 */
.L_x_7568:
[----:B------:R-:W-:Y:S01]  /*a450*/  BSSY B0, `(.L_x_7570) ;  /* 0x000002a000007945 */ /* 0x000fe20003800000 */
[----:B------:R-:W-:Y:S05]  /*a460*/  @P1 BRA `(.L_x_7571) ;  /* 0x0000028000001947 */ /* 0x000fea0003800000 */
[----:B-----5:R-:W-:Y:S02]  /*a470*/  IADD3 R66, P1, R28, R66, RZ ;  /* 0x000000421c427210 */ /* 0x020fe40007f3e0ff */
[----:B------:R-:W-:-:S02]  /*a480*/  IADD3 R28, R67, c[0x0][0x17c], RZ ;  /* 0x00005f00431c7a10 */ /* 0x000fc40007ffe0ff */
[----:B------:R-:W-:Y:S01]  /*a490*/  IADD3 R62, P3, R32, R62, RZ ;  /* 0x0000003e203e7210 */ /* 0x000fe20007f7e0ff */
[----:B------:R-:W-:Y:S01]  /*a4a0*/  IMAD.X R65, R29, 0x1, R65, P1 ;  /* 0x000000011d417824 */ /* 0x000fe200008e0641 */
[----:B------:R-:W-:Y:S02]  /*a4b0*/  ISETP.GE.U32.AND P0, PT, R28, c[0x0][0x174], PT ;  /* 0x00005d001c007a0c */ /* 0x000fe40003f06070 */
[----:B------:R-:W-:Y:S01]  /*a4c0*/  IADD3 R64, P2, R30, R64, RZ ;  /* 0x000000401e407210 */ /* 0x000fe20007f5e0ff */
[----:B------:R-:W-:Y:S01]  /*a4d0*/  IMAD.X R61, R33, 0x1, R61, P3 ;  /* 0x00000001213d7824 */ /* 0x000fe200018e063d */
[----:B------:R-:W-:Y:S02]  /*a4e0*/  IADD3 R60, P4, R34, R60, RZ ;  /* 0x0000003c223c7210 */ /* 0x000fe40007f9e0ff */
[----:B------:R-:W-:Y:S02]  /*a4f0*/  IADD3.X R63, R31, R63, RZ, P2, !PT ;  /* 0x0000003f1f3f7210 */ /* 0x000fe400017fe4ff */
        /* <DEDUP_REMOVED lines=31> */
.L_x_7571:
[----:B------:R-:W-:Y:S05]  /*a6f0*/  BSYNC B0 ;  /* 0x0000000000007941 */ /* 0x000fea0003800000 */
.L_x_7570:
        /* <DEDUP_REMOVED lines=9> */
[----:B------:R-:W-:Y:S01]  /*a790*/  IADD3 R64, P1, R5, R46, RZ ;  /* 0x0000002e05407210 */ /* 0x000fe20007f3e0ff */
[----:B------:R-:W-:Y:S01]  /*a7a0*/  IMAD.X R13, R6, 0x1, R13, P0 ;  /* 0x00000001060d7824 */ /* 0x000fe200000e060d */
[----:B------:R-:W-:Y:S01]  /*a7b0*/  IADD3 R28, P3, R18, R9, RZ ;  /* 0x00000009121c7210 */ /* 0x000fe20007f7e0ff */
[----:B------:R-:W-:Y:S01]  /*a7c0*/  IMAD.X R63, R0, 0x1, R63, P2 ;  /* 0x00000001003f7824 */ /* 0x000fe200010e063f */
[----:B------:R-:W-:-:S02]  /*a7d0*/  IADD3.X R8, R49, R57, R65, P5, P4 ;  /* 0x0000003931087210 */ /* 0x000fc40002fe8441 */
[----:B------:R-:W-:Y:S02]  /*a7e0*/  IADD3.X R65, R4, R45, RZ, P1, !PT ;  /* 0x0000002d04417210 */ /* 0x000fe40000ffe4ff */
[----:B------:R-:W-:Y:S02]  /*a7f0*/  IADD3.X R29, R17, R8, RZ, P3, !PT ;  /* 0x00000008111d7210 */ /* 0x000fe40001ffe4ff */
.L_x_7525:
[----:B------:R-:W-:Y:S05]  /*a800*/  BSYNC B6 ;  /* 0x0000000000067941 */ /* 0x000fea0003800000 */
.L_x_7524:
        /* <DEDUP_REMOVED lines=16> */
.L_x_7575:
[C-C-:B------:R-:W-:Y:S01]  /*a910*/  IMAD.IADD R7, R2.reuse, 0x1, R5.reuse ;  /* 0x0000000102077824 */ /* 0x140fe200078e0205 */
        /* <DEDUP_REMOVED lines=11> */
[----:B------:R-:W2:Y:S01]  /*a9d0*/  LDS.128 R8, [R0+0x20] ;  /* 0x0000200000087984 */ /* 0x000ea20000000c00 */
[----:B0-----:R-:W-:Y:S02]  /*a9e0*/  IADD3 R62, P2, R6, R62, RZ ;  /* 0x0000003e063e7210 */ /* 0x001fe40007f5e0ff */
[----:B------:R-:W-:Y:S02]  /*a9f0*/  IADD3 R28, P0, R4, R28, RZ ;  /* 0x0000001c041c7210 */ /* 0x000fe40007f1e0ff */
[----:B--2---:R-:W-:Y:S01]  /*aa00*/  IADD3 R12, P4, R10, R12, RZ ;  /* 0x0000000c0a0c7210 */ /* 0x004fe20007f9e0ff */
[----:B------:R-:W-:Y:S01]  /*aa10*/  IMAD.MOV.U32 R30, RZ, RZ, R62 ;  /* 0x000000ffff1e7224 */ /* 0x000fe200078e003e */
[----:B------:R-:W-:Y:S01]  /*aa20*/  IADD3 R64, P3, R8, R64, RZ ;  /* 0x0000004008407210 */ /* 0x000fe20007f7e0ff */
[----:B------:R-:W-:Y:S01]  /*aa30*/  IMAD.X R29, R5, 0x1, R29, P0 ;  /* 0x00000001051d7824 */ /* 0x000fe200000e061d */
[----:B------:R-:W-:Y:S01]  /*aa40*/  IADD3.X R63, R7, R63, RZ, P2, !PT ;  /* 0x0000003f073f7210 */ /* 0x000fe200017fe4ff */
[----:B------:R-:W-:Y:S01]  /*aa50*/  IMAD.MOV.U32 R66, RZ, RZ, R12 ;  /* 0x000000ffff427224 */ /* 0x000fe200078e000c */
[----:B------:R-:W-:Y:S01]  /*aa60*/  IADD3.X R13, R11, R13, RZ, P4, !PT ;  /* 0x0000000d0b0d7210 */ /* 0x000fe200027fe4ff */
[----:B------:R-:W-:Y:S01]  /*aa70*/  IMAD.X R65, R9, 0x1, R65, P3 ;  /* 0x0000000109417824 */ /* 0x000fe200018e0641 */
[----:B------:R-:W-:-:S02]  /*aa80*/  MOV R31, R63 ;  /* 0x0000003f001f7202 */ /* 0x000fc40000000f00 */
[----:B------:R-:W-:-:S03]  /*aa90*/  MOV R67, R13 ;  /* 0x0000000d00437202 */ /* 0x000fc60000000f00 */
[----:B------:R0:W-:Y:S04]  /*aaa0*/  STS.128 [R3], R28 ;  /* 0x0000001c03007388 */ /* 0x0001e80000000c00 */
[----:B------:R0:W-:Y:S02]  /*aab0*/  STS.128 [R3+0x10], R64 ;  /* 0x0000104003007388 */ /* 0x0001e40000000c00 */
.L_x_7574:
[----:B------:R-:W-:Y:S05]  /*aac0*/  BSYNC B0 ;  /* 0x0000000000007941 */ /* 0x000fea0003800000 */
.L_x_7573:
[----:B------:R-:W-:Y:S01]  /*aad0*/  IMAD.MOV.U32 R5, RZ, RZ, R14 ;  /* 0x000000ffff057224 */ /* 0x000fe200078e000e */
[----:B------:R-:W-:Y:S05]  /*aae0*/  @P1 BRA `(.L_x_7575) ;  /* 0xfffffe2000001947 */ /* 0x000fea000383ffff */
.L_x_7572:
        /* <DEDUP_REMOVED lines=20> */
.L_x_7580:
        /* <DEDUP_REMOVED lines=9> */
[----:B------:R-:W2:Y:S01]  /*acc0*/  LDS.128 R8, [R0+0x10] ;  /* 0x0000100000087984 */ /* 0x000ea20000000c00 */
[----:B0-----:R-:W-:Y:S02]  /*acd0*/  IADD3 R62, P1, R6, R62, RZ ;  /* 0x0000003e063e7210 */ /* 0x001fe40007f3e0ff */
[----:B------:R-:W-:Y:S02]  /*ace0*/  IADD3 R28, P0, R4, R28, RZ ;  /* 0x0000001c041c7210 */ /* 0x000fe40007f1e0ff */
[----:B--2---:R-:W-:Y:S01]  /*acf0*/  IADD3 R12, P3, R10, R12, RZ ;  /* 0x0000000c0a0c7210 */ /* 0x004fe20007f7e0ff */
[----:B------:R-:W-:Y:S01]  /*ad00*/  IMAD.X R63, R7, 0x1, R63, P1 ;  /* 0x00000001073f7824 */ /* 0x000fe200008e063f */
[----:B------:R-:W-:-:S02]  /*ad10*/  IADD3 R64, P2, R8, R64, RZ ;  /* 0x0000004008407210 */ /* 0x000fc40007f5e0ff */
[----:B------:R-:W-:Y:S01]  /*ad20*/  IADD3.X R29, R5, R29, RZ, P0, !PT ;  /* 0x0000001d051d7210 */ /* 0x000fe200007fe4ff */
[----:B------:R-:W-:Y:S01]  /*ad30*/  IMAD.X R13, R11, 0x1, R13, P3 ;  /* 0x000000010b0d7824 */ /* 0x000fe200018e060d */
[----:B------:R-:W-:Y:S01]  /*ad40*/  IADD3.X R65, R9, R65, RZ, P2, !PT ;  /* 0x0000004109417210 */ /* 0x000fe200017fe4ff */
[----:B------:R-:W-:Y:S01]  /*ad50*/  IMAD.MOV.U32 R31, RZ, RZ, R63 ;  /* 0x000000ffff1f7224 */ /* 0x000fe200078e003f */
[----:B------:R-:W-:Y:S01]  /*ad60*/  MOV R30, R62 ;  /* 0x0000003e001e7202 */ /* 0x000fe20000000f00 */
[----:B------:R-:W-:Y:S01]  /*ad70*/  IMAD.MOV.U32 R67, RZ, RZ, R13 ;  /* 0x000000ffff437224 */ /* 0x000fe200078e000d */
[----:B------:R-:W-:-:S03]  /*ad80*/  MOV R66, R12 ;  /* 0x0000000c00427202 */ /* 0x000fc60000000f00 */
[----:B------:R0:W-:Y:S04]  /*ad90*/  STS.128 [R15], R28 ;  /* 0x0000001c0f007388 */ /* 0x0001e80000000c00 */
[----:B------:R0:W-:Y:S02]  /*ada0*/  STS.128 [R15+0x10], R64 ;  /* 0x000010400f007388 */ /* 0x0001e40000000c00 */
.L_x_7579:
[----:B------:R-:W-:Y:S05]  /*adb0*/  BSYNC B0 ;  /* 0x0000000000007941 */ /* 0x000fea0003800000 */
.L_x_7578:
[----:B------:R-:W-:-:S04]  /*adc0*/  SHF.R.S32.HI R3, RZ, 0x1, R3 ;  /* 0x00000001ff037819 */ /* 0x000fc80000011403 */
[----:B------:R-:W-:-:S13]  /*add0*/  ISETP.GE.AND P0, PT, R3, 0x20, PT ;  /* 0x000000200300780c */ /* 0x000fda0003f06270 */
[----:B------:R-:W-:Y:S05]  /*ade0*/  @P0 BRA `(.L_x_7580) ;  /* 0xfffffe4000000947 */ /* 0x000fea000383ffff */
[----:B------:R-:W-:-:S10]  /*adf0*/  HFMA2.MMA R0, -RZ, RZ, 0, 1.9073486328125e-06 ;  /* 0x00000020ff007435 */ /* 0x000fd400000001ff */
.L_x_7577:
[----:B------:R-:W-:Y:S01]  /*ae00*/  ISETP.GE.AND P0, PT, R0, 0x2, PT ;  /* 0x000000020000780c */ /* 0x000fe20003f06270 */
[----:B------:R-:W-:Y:S01]  /*ae10*/  WARPSYNC 0xffffffff ;  /* 0xffffffff00007948 */ /* 0x000fe20003800000 */
[----:B------:R-:W-:Y:S11]  /*ae20*/  BAR.SYNC.DEFER_BLOCKING 0x0 ;  /* 0x0000000000007b1d */ /* 0x000ff60000010000 */
[----:B------:R-:W-:Y:S05]  /*ae30*/  @!P0 BRA `(.L_x_7576) ;  /* 0x0000014000008947 */ /* 0x000fea0003800000 */
[----:B------:R-:W-:-:S05]  /*ae40*/  IMAD.MOV.U32 R3, RZ, RZ, 0x1 ;  /* 0x00000001ff037424 */ /* 0x000fca00078e00ff */
.L_x_7581:
[----:B0-----:R-:W0:Y:S04]  /*ae50*/  SHFL.DOWN PT, R5, R28, R3, 0x1f ;  /* 0x08001f031c057589 */ /* 0x001e2800000e0000 */
[----:B------:R-:W2:Y:S04]  /*ae60*/  SHFL.DOWN PT, R9, R64, R3, 0x1f ;  /* 0x08001f0340097589 */ /* 0x000ea800000e0000 */
[----:B------:R-:W3:Y:S04]  /*ae70*/  SHFL.DOWN PT, R7, R62, R3, 0x1f ;  /* 0x08001f033e077589 */ /* 0x000ee800000e0000 */
[----:B------:R-:W4:Y:S04]  /*ae80*/  SHFL.DOWN PT, R11, R12, R3, 0x1f ;  /* 0x08001f030c0b7589 */ /* 0x000f2800000e0000 */
[----:B------:R-:W5:Y:S04]  /*ae90*/  SHFL.DOWN PT, R4, R29, R3, 0x1f ;  /* 0x08001f031d047589 */ /* 0x000f6800000e0000 */
[----:B------:R-:W1:Y:S04]  /*aea0*/  SHFL.DOWN PT, R6, R63, R3, 0x1f ;  /* 0x08001f033f067589 */ /* 0x000e6800000e0000 */
[----:B------:R-:W1:Y:S01]  /*aeb0*/  SHFL.DOWN PT, R8, R65, R3, 0x1f ;  /* 0x08001f0341087589 */ /* 0x000e6200000e0000 */
[----:B0-----:R-:W-:-:S03]  /*aec0*/  IADD3 R28, P1, R5, R28, RZ ;  /* 0x0000001c051c7210 */ /* 0x001fc60007f3e0ff */
[----:B------:R0:W1:Y:S01]  /*aed0*/  SHFL.DOWN PT, R10, R13, R3, 0x1f ;  /* 0x08001f030d0a7589 */ /* 0x00006200000e0000 */
[----:B--2---:R-:W-:Y:S02]  /*aee0*/  IADD3 R64, P3, R9, R64, RZ ;  /* 0x0000004009407210 */ /* 0x004fe40007f7e0ff */
[----:B---3--:R-:W-:Y:S02]  /*aef0*/  IADD3 R62, P2, R7, R62, RZ ;  /* 0x0000003e073e7210 */ /* 0x008fe40007f5e0ff */
[----:B----4-:R-:W-:Y:S02]  /*af00*/  IADD3 R12, P4, R11, R12, RZ ;  /* 0x0000000c0b0c7210 */ /* 0x010fe40007f9e0ff */
[----:B0-----:R-:W-:Y:S01]  /*af10*/  SHF.L.U32 R3, R3, 0x1, RZ ;  /* 0x0000000103037819 */ /* 0x001fe200000006ff */
[----:B-----5:R-:W-:-:S03]  /*af20*/  IMAD.X R29, R4, 0x1, R29, P1 ;  /* 0x00000001041d7824 */ /* 0x020fc600008e061d */
[----:B------:R-:W-:Y:S02]  /*af30*/  ISETP.GE.AND P0, PT, R3, R0, PT ;  /* 0x000000000300720c */ /* 0x000fe40003f06270 */
[----:B-1----:R-:W-:Y:S01]  /*af40*/  IADD3.X R63, R6, R63, RZ, P2, !PT ;  /* 0x0000003f063f7210 */ /* 0x002fe200017fe4ff */
[----:B------:R-:W-:Y:S01]  /*af50*/  IMAD.X R65, R8, 0x1, R65, P3 ;  /* 0x0000000108417824 */ /* 0x000fe200018e0641 */
[----:B------:R-:W-:-:S09]  /*af60*/  IADD3.X R13, R10, R13, RZ, P4, !PT ;  /* 0x0000000d0a0d7210 */ /* 0x000fd200027fe4ff */
[----:B------:R-:W-:Y:S05]  /*af70*/  @!P0 BRA `(.L_x_7581) ;  /* 0xfffffed000008947 */ /* 0x000fea000383ffff */
.L_x_7576:
[----:B------:R-:W-:Y:S01]  /*af80*/  ISETP.NE.AND P1, PT, RZ, c[0x0][0x344], PT ;  /* 0x0000d100ff007a0c */ /* 0x000fe20003f25270 */
[----:B------:R-:W-:-:S12]  /*af90*/  CS2R R24, SRZ ;  /* 0x0000000000187805 */ /* 0x000fd8000001ff00 */
        /* <DEDUP_REMOVED lines=201> */
.L_x_7582:
        /* <DEDUP_REMOVED lines=202> */
.L_x_7583:
[----:B------:R-:W-:Y:S01]  /*c8d0*/  IADD3 R8, P0, R24, c[0x0][0x548], RZ ;  /* 0x0001520018087a10 */ /* 0x000fe20007f1e0ff */
[----:B------:R-:W-:-:S03]  /*c8e0*/  CS2R R22, SRZ ;  /* 0x0000000000167805 */ /* 0x000fc6000001ff00 */
        /* <DEDUP_REMOVED lines=201> */
.L_x_7584:
        /* <DEDUP_REMOVED lines=202> */
.L_x_7585:
        /* <DEDUP_REMOVED lines=216> */
.L_x_7587:
        /* <DEDUP_REMOVED lines=202> */
.L_x_7588:
        /* <DEDUP_REMOVED lines=203> */
.L_x_7589:
        /* <DEDUP_REMOVED lines=202> */
.L_x_7590:
        /* <DEDUP_REMOVED lines=11> */
.L_x_7592:
[----:B------:R-:W-:Y:S05]  /*11640*/  BSYNC B0 ;  /* 0x0000000000007941 */ /* 0x000fea0003800000 */
.L_x_7591:
        /* <DEDUP_REMOVED lines=11> */
[----:B------:R0:W-:Y:S04]  /*11700*/  STG.E.64 [R14.64], R28 ;  /* 0x0000001c0e007986 */ /* 0x0001e8000c101b24 */
[----:B------:R0:W-:Y:S04]  /*11710*/  STG.E.64 [R14.64+0x8], R62 ;  /* 0x0000083e0e007986 */ /* 0x0001e8000c101b24 */
[----:B------:R0:W-:Y:S04]  /*11720*/  STG.E.64 [R14.64+0x10], R64 ;  /* 0x000010400e007986 */ /* 0x0001e8000c101b24 */
[----:B------:R0:W-:Y:S02]  /*11730*/  STG.E.64 [R14.64+0x18], R12 ;  /* 0x0000180c0e007986 */ /* 0x0001e4000c101b24 */
.L_x_7594:
[----:B------:R-:W-:Y:S05]  /*11740*/  BSYNC B0 ;  /* 0x0000000000007941 */ /* 0x000fea0003800000 */
.L_x_7593:
        /* <DEDUP_REMOVED lines=15> */
[----:B------:R-:W2:Y:S01]  /*11840*/  POPC R15, UR4 ;  /* 0x00000004000f7d09 */ /* 0x000ea20008000000 */
[----:B0-----:R-:W-:Y:S01]  /*11850*/  ISETP.EQ.U32.AND P0, PT, R14, R13, PT ;  /* 0x0000000d0e00720c */ /* 0x001fe20003f02070 */
[----:B------:R-:W-:-:S10]  /*11860*/  HFMA2.MMA R13, -RZ, RZ, 0, 2.384185791015625e-07 ;  /* 0x00000004ff0d7435 */ /* 0x000fd400000001ff */
[----:B------:R-:W-:-:S06]  /*11870*/  IMAD.WIDE.U32 R12, R20, R13, c[0x0][0x568] ;  /* 0x00015a00140c7625 */ /* 0x000fcc00078e000d */
[----:B--2---:R-:W2:Y:S01]  /*11880*/  @P0 ATOMG.E.ADD.STRONG.GPU PT, R13, [R12.64], R15 ;  /* 0x0000000f0c0d09a8 */ /* 0x004ea200081ee1e4 */
        /* <DEDUP_REMOVED lines=11> */
.L_x_7596:
[----:B------:R-:W-:Y:S05]  /*11940*/  BSYNC B0 ;  /* 0x0000000000007941 */ /* 0x000fea0003800000 */
.L_x_7595:
[----:B------:R-:W-:Y:S01]  /*11950*/  BAR.SYNC.DEFER_BLOCKING 0x0 ;  /* 0x0000000000007b1d */ /* 0x000fe20000010000 */
[----:B0-----:R-:W-:-:S04]  /*11960*/  IADD3 R12, P2, R22, c[0x0][0x548], RZ ;  /* 0x00015200160c7a10 */ /* 0x001fc80007f5e0ff */
[----:B------:R-:W-:Y:S01]  /*11970*/  IADD3.X R13, RZ, c[0x0][0x54c], RZ, P2, !PT ;  /* 0x00015300ff0d7a10 */ /* 0x000fe200017fe4ff */
[----:B------:R-:W0:Y:S02]  /*11980*/  LDS.U8 R0, [RZ] ;  /* 0x00000000ff007984 */ /* 0x000e240000000000 */
        /* <DEDUP_REMOVED lines=17> */
[----:B------:R-:W-:Y:S01]  /*11aa0*/  MOV R25, c[0x0][0x16c] ;  /* 0x00005b0000197a02 */ /* 0x000fe20000000f00 */
[----:B------:R-:W-:Y:S01]  /*11ab0*/  IMAD.MOV.U32 R18, RZ, RZ, c[0x0][0x168] ;  /* 0x00005a00ff127624 */ /* 0x000fe200078e00ff */
[----:B------:R-:W-:Y:S01]  /*11ac0*/  ISETP.GE.U32.AND P0, PT, R21, c[0x0][0x184], PT ;  /* 0x0000610015007a0c */ /* 0x000fe20003f06070 */
[----:B------:R-:W-:Y:S01]  /*11ad0*/  IMAD.MOV.U32 R0, RZ, RZ, c[0x0][0x168] ;  /* 0x00005a00ff007624 */ /* 0x000fe200078e00ff */
[----:B------:R-:W-:Y:S02]  /*11ae0*/  MOV R19, c[0x0][0x16c] ;  /* 0x00005b0000137a02 */ /* 0x000fe40000000f00 */
[----:B------:R-:W-:-:S09]  /*11af0*/  MOV R17, c[0x0][0x16c] ;  /* 0x00005b0000117a02 */ /* 0x000fd20000000f00 */
[----:B------:R-:W-:Y:S05]  /*11b00*/  @P0 BRA `(.L_x_7600) ;  /* 0x0000019000000947 */ /* 0x000fea0003800000 */
[----:B------:R-:W-:Y:S01]  /*11b10*/  IMAD.MOV.U32 R24, RZ, RZ, c[0x0][0x168] ;  /* 0x00005a00ff187624 */ /* 0x000fe200078e00ff */
[----:B------:R-:W-:Y:S01]  /*11b20*/  MOV R25, c[0x0][0x16c] ;  /* 0x00005b0000197a02 */ /* 0x000fe20000000f00 */
[----:B------:R-:W-:Y:S01]  /*11b30*/  IMAD.MOV.U32 R18, RZ, RZ, c[0x0][0x168] ;  /* 0x00005a00ff127624 */ /* 0x000fe200078e00ff */
[----:B------:R-:W-:Y:S01]  /*11b40*/  MOV R19, c[0x0][0x16c] ;  /* 0x00005b0000137a02 */ /* 0x000fe20000000f00 */
[----:B------:R-:W-:Y:S01]  /*11b50*/  IMAD.MOV.U32 R0, RZ, RZ, c[0x0][0x168] ;  /* 0x00005a00ff007624 */ /* 0x000fe200078e00ff */
[----:B------:R-:W-:Y:S02]  /*11b60*/  MOV R17, c[0x0][0x16c] ;  /* 0x00005b0000117a02 */ /* 0x000fe40000000f00 */
.L_x_7601:
[----:B------:R-:W-:Y:S02]  /*11b70*/  IMAD.MOV.U32 R29, RZ, RZ, 0x20 ;  /* 0x00000020ff1d7424 */ /* 0x000fe400078e00ff */
[----:B------:R-:W-:-:S04]  /*11b80*/  IMAD R28, R20, c[0x0][0x10], R21 ;  /* 0x00000400141c7a24 */ /* 0x000fc800078e0215 */
[----:B------:R-:W-:-:S05]  /*11b90*/  IMAD.WIDE.U32 R28, R28, R29, c[0x0][0x560] ;  /* 0x000158001c1c7625 */ /* 0x000fca00078e001d */
[----:B------:R-:W2:Y:S04]  /*11ba0*/  LDG.E.64 R30, [R28.64] ;  /* 0x000000241c1e7981 */ /* 0x000ea8000c1e1b00 */
[----:B------:R-:W3:Y:S04]  /*11bb0*/  LDG.E.64 R34, [R28.64+0x10] ;  /* 0x000010241c227981 */ /* 0x000ee8000c1e1b00 */
[----:B------:R-:W4:Y:S04]  /*11bc0*/  LDG.E.64 R32, [R28.64+0x8] ;  /* 0x000008241c207981 */ /* 0x000f28000c1e1b00 */
[----:B------:R-:W5:Y:S01]  /*11bd0*/  LDG.E.64 R36, [R28.64+0x18] ;  /* 0x000018241c247981 */ /* 0x000f62000c1e1b00 */
[----:B------:R-:W-:-:S05]  /*11be0*/  MOV R38, c[0x0][0x0] ;  /* 0x0000000000267a02 */ /* 0x000fca0000000f00 */
        /* <DEDUP_REMOVED lines=11> */
.L_x_7600:
[----:B------:R-:W-:Y:S05]  /*11ca0*/  BSYNC B1 ;  /* 0x0000000000017941 */ /* 0x000fea0003800000 */
.L_x_7599:
[----:B------:R-:W-:Y:S05]  /*11cb0*/  BRA `(.L_x_7602) ;  /* 0x0000022000007947 */ /* 0x000fea0003800000 */
.L_x_7598:
        /* <DEDUP_REMOVED lines=8> */
[----:B------:R-:W-:Y:S01]  /*11d40*/  IMAD.MOV.U32 R24, RZ, RZ, c[0x0][0x168] ;  /* 0x00005a00ff187624 */ /* 0x000fe200078e00ff */
[----:B------:R-:W-:Y:S01]  /*11d50*/  MOV R25, c[0x0][0x16c] ;  /* 0x00005b0000197a02 */ /* 0x000fe20000000f00 */
[----:B------:R-:W-:Y:S01]  /*11d60*/  IMAD.MOV.U32 R18, RZ, RZ, c[0x0][0x168] ;  /* 0x00005a00ff127624 */ /* 0x000fe200078e00ff */
[----:B------:R-:W-:Y:S01]  /*11d70*/  MOV R19, c[0x0][0x16c] ;  /* 0x00005b0000137a02 */ /* 0x000fe20000000f00 */
[----:B------:R-:W-:Y:S01]  /*11d80*/  IMAD.MOV.U32 R0, RZ, RZ, c[0x0][0x168] ;  /* 0x00005a00ff007624 */ /* 0x000fe200078e00ff */
[----:B------:R-:W-:Y:S01]  /*11d90*/  MOV R17, c[0x0][0x16c] ;  /* 0x00005b0000117a02 */ /* 0x000fe20000000f00 */
[----:B------:R-:W-:-:S03]  /*11da0*/  IMAD.MOV.U32 R21, RZ, RZ, R2 ;  /* 0x000000ffff157224 */ /* 0x000fc600078e0002 */
.L_x_7603:
        /* <DEDUP_REMOVED lines=19> */
.L_x_7602:
[----:B------:R-:W-:Y:S05]  /*11ee0*/  BSYNC B0 ;  /* 0x0000000000007941 */ /* 0x000fea0003800000 */
.L_x_7597:
        /* <DEDUP_REMOVED lines=8> */
[----:B------:R-:W-:Y:S01]  /*11f70*/  IMAD.MOV.U32 R33, RZ, RZ, R19 ;  /* 0x000000ffff217224 */ /* 0x000fe200078e0013 */
[----:B------:R-:W-:Y:S01]  /*11f80*/  ULDC UR4, c[0x0][0x4] ;  /* 0x0000010000047ab9 */ /* 0x000fe20000000800 */
[----:B------:R-:W-:Y:S01]  /*11f90*/  IMAD.MOV.U32 R35, RZ, RZ, R17 ;  /* 0x000000ffff237224 */ /* 0x000fe200078e0011 */
[----:B------:R-:W-:Y:S01]  /*11fa0*/  USHF.R.U32.HI UR4, URZ, 0x1, UR4 ;  /* 0x000000013f047899 */ /* 0x000fe20008011604 */
[----:B------:R0:W-:Y:S01]  /*11fb0*/  STS.128 [R37+0x10], R28 ;  /* 0x0000101c25007388 */ /* 0x0001e20000000c00 */
[----:B------:R-:W-:-:S03]  /*11fc0*/  LEA R21, R21, 0x10, 0x5 ;  /* 0x0000001015157811 */ /* 0x000fc600078e28ff */
[----:B------:R0:W-:Y:S01]  /*11fd0*/  STS.128 [R37+0x20], R32 ;  /* 0x0000202025007388 */ /* 0x0001e20000000c00 */
[----:B------:R-:W-:-:S13]  /*11fe0*/  ISETP.NE.AND P0, PT, RZ, UR4, PT ;  /* 0x00000004ff007c0c */ /* 0x000fda000bf05270 */
[----:B------:R-:W-:Y:S05]  /*11ff0*/  @!P0 BRA `(.L_x_7604) ;  /* 0x0000022000008947 */ /* 0x000fea0003800000 */
[----:B0-----:R-:W-:-:S05]  /*12000*/  MOV R29, UR4 ;  /* 0x00000004001d7c02 */ /* 0x001fca0008000f00 */
.L_x_7607:
[C-C-:B------:R-:W-:Y:S01]  /*12010*/  IMAD.IADD R31, R2.reuse, 0x1, R29.reuse ;  /* 0x00000001021f7824 */ /* 0x140fe200078e021d */
        /* <DEDUP_REMOVED lines=10> */
[----:B------:R-:W2:Y:S01]  /*120c0*/  LDS.128 R32, [R20+0x20] ;  /* 0x0000200014207984 */ /* 0x000ea20000000c00 */
[----:B0-----:R-:W-:Y:S02]  /*120d0*/  IADD3 R14, P0, R28, R14, RZ ;  /* 0x0000000e1c0e7210 */ /* 0x001fe40007f1e0ff */
[----:B------:R-:W-:Y:S02]  /*120e0*/  IADD3 R24, P3, R30, R24, RZ ;  /* 0x000000181e187210 */ /* 0x000fe40007f7e0ff */
[----:B--2---:R-:W-:Y:S01]  /*120f0*/  IADD3 R18, P4, R32, R18, RZ ;  /* 0x0000001220127210 */ /* 0x004fe20007f9e0ff */
        /* <DEDUP_REMOVED lines=11> */
[----:B------:R-:W-:-:S02]  /*121b0*/  MOV R33, R19 ;  /* 0x0000001300217202 */ /* 0x000fc40000000f00 */
[----:B------:R-:W-:Y:S01]  /*121c0*/  MOV R35, R17 ;  /* 0x0000001100237202 */ /* 0x000fe20000000f00 */
[----:B------:R0:W-:Y:S04]  /*121d0*/  STS.128 [R21], R28 ;  /* 0x0000001c15007388 */ /* 0x0001e80000000c00 */
[----:B------:R0:W-:Y:S02]  /*121e0*/  STS.128 [R21+0x10], R32 ;  /* 0x0000102015007388 */ /* 0x0001e40000000c00 */
.L_x_7606:
[----:B------:R-:W-:Y:S05]  /*121f0*/  BSYNC B0 ;  /* 0x0000000000007941 */ /* 0x000fea0003800000 */
.L_x_7605:
[----:B0-----:R-:W-:Y:S01]  /*12200*/  IMAD.MOV.U32 R29, RZ, RZ, R36 ;  /* 0x000000ffff1d7224 */ /* 0x001fe200078e0024 */
[----:B------:R-:W-:Y:S05]  /*12210*/  @P2 BRA `(.L_x_7607) ;  /* 0xfffffdf000002947 */ /* 0x000fea000383ffff */
.L_x_7604:
        /* <DEDUP_REMOVED lines=22> */
.L_x_7612:
        /* <DEDUP_REMOVED lines=9> */
[----:B0-----:R-:W-:Y:S02]  /*12410*/  IADD3 R14, P0, R28, R14, RZ ;  /* 0x0000000e1c0e7210 */ /* 0x001fe40007f1e0ff */
[----:B------:R-:W-:Y:S02]  /*12420*/  IADD3 R24, P2, R30, R24, RZ ;  /* 0x000000181e187210 */ /* 0x000fe40007f5e0ff */
[----:B--2---:R-:W-:Y:S02]  /*12430*/  IADD3 R18, P3, R32, R18, RZ ;  /* 0x0000001220127210 */ /* 0x004fe40007f7e0ff */
        /* <DEDUP_REMOVED lines=15> */
.L_x_7611:
[----:B------:R-:W-:Y:S05]  /*12530*/  BSYNC B0 ;  /* 0x0000000000007941 */ /* 0x000fea0003800000 */
.L_x_7610:
[----:B------:R-:W-:-:S04]  /*12540*/  SHF.R.S32.HI R37, RZ, 0x1, R37 ;  /* 0x00000001ff257819 */ /* 0x000fc80000011425 */
[----:B------:R-:W-:-:S13]  /*12550*/  ISETP.GE.AND P0, PT, R37, 0x20, PT ;  /* 0x000000202500780c */ /* 0x000fda0003f06270 */
[----:B------:R-:W-:Y:S05]  /*12560*/  @P0 BRA `(.L_x_7612) ;  /* 0xfffffe1000000947 */ /* 0x000fea000383ffff */
[----:B------:R-:W-:-:S09]  /*12570*/  HFMA2.MMA R2, -RZ, RZ, 0, 1.9073486328125e-06 ;  /* 0x00000020ff027435 */ /* 0x000fd200000001ff */
.L_x_7609:
[----:B------:R-:W-:Y:S01]  /*12580*/  BAR.SYNC.DEFER_BLOCKING 0x0 ;  /* 0x0000000000007b1d */ /* 0x000fe20000010000 */
[----:B------:R-:W-:-:S13]  /*12590*/  ISETP.GE.AND P0, PT, R2, 0x2, PT ;  /* 0x000000020200780c */ /* 0x000fda0003f06270 */
[----:B------:R-:W-:Y:S05]  /*125a0*/  @!P0 BRA `(.L_x_7608) ;  /* 0x0000014000008947 */ /* 0x000fea0003800000 */
[----:B0-----:R-:W-:-:S05]  /*125b0*/  IMAD.MOV.U32 R21, RZ, RZ, 0x1 ;  /* 0x00000001ff157424 */ /* 0x001fca00078e00ff */
.L_x_7613:
[----:B------:R-:W0:Y:S04]  /*125c0*/  SHFL.DOWN PT, R29, R14, R21, 0x1f ;  /* 0x08001f150e1d7589 */ /* 0x000e2800000e0000 */
        /* <DEDUP_REMOVED lines=18> */
.L_x_7608:
        /* <DEDUP_REMOVED lines=21> */
.L_x_7615:
        /* <DEDUP_REMOVED lines=27> */
.L_x_7617:
        /* <DEDUP_REMOVED lines=24> */
.L_x_7618:
        /* <DEDUP_REMOVED lines=24> */
.L_x_7619:
[----:B0-----:R-:W-:Y:S02]  /*12cf0*/  IADD3 R2, P0, R23, c[0x0][0x548], RZ ;  /* 0x0001520017027a10 */ /* 0x001fe40007f1e0ff */
        /* <DEDUP_REMOVED lines=23> */
.L_x_7620:
[----:B------:R-:W-:-:S04]  /*12e70*/  IADD3 R22, P0, R22, c[0x0][0x548], RZ ;  /* 0x0001520016167a10 */ /* 0x000fc80007f1e0ff */
[----:B------:R-:W-:-:S05]  /*12e80*/  IADD3.X R23, RZ, c[0x0][0x54c], RZ, P0, !PT ;  /* 0x00015300ff177a10 */ /* 0x000fca00007fe4ff */
[----:B------:R-:W-:Y:S01]  /*12e90*/  STG.E.64 [R22.64], R16 ;  /* 0x0000001016007986 */ /* 0x000fe2000c101b24 */
[----:B------:R-:W-:Y:S05]  /*12ea0*/  EXIT ;  /* 0x000000000000794d */ /* 0x000fea0003800000 */
.L_x_7616:
[----:B------:R-:W-:Y:S04]  /*12eb0*/  STG.E.64 [R4.64], R28 ;  /* 0x0000001c04007986 */ /* 0x000fe8000c101b24 */
[----:B------:R-:W-:Y:S04]  /*12ec0*/  STG.E.64 [R4.64+0x8], R24 ;  /* 0x0000081804007986 */ /* 0x000fe8000c101b24 */
[----:B------:R-:W-:Y:S04]  /*12ed0*/  STG.E.64 [R4.64+0x10], R18 ;  /* 0x0000101204007986 */ /* 0x000fe8000c101b24 */
[----:B------:R-:W-:Y:S01]  /*12ee0*/  STG.E.64 [R4.64+0x18], R16 ;  /* 0x0000181004007986 */ /* 0x000fe2000c101b24 */
[----:B------:R-:W-:Y:S05]  /*12ef0*/  EXIT ;  /* 0x000000000000794d */ /* 0x000fea0003800000 */
.L_x_7614:
        /* <DEDUP_REMOVED lines=16> */
.L_x_7621:
        /* <DEDUP_REMOVED lines=27> */
.L_x_7623:
        /* <DEDUP_REMOVED lines=24> */
.L_x_7624:
        /* <DEDUP_REMOVED lines=24> */
.L_x_7625:
        /* <DEDUP_REMOVED lines=24> */
.L_x_7626:
[----:B------:R-:W-:-:S04]  /*13630*/  IADD3 R22, P0, R22, c[0x0][0x548], RZ ;  /* 0x0001520016167a10 */ /* 0x000fc80007f1e0ff */
[----:B------:R-:W-:-:S05]  /*13640*/  IADD3.X R23, RZ, c[0x0][0x54c], RZ, P0, !PT ;  /* 0x00015300ff177a10 */ /* 0x000fca00007fe4ff */
[----:B------:R-:W-:Y:S01]  /*13650*/  STG.E.64 [R22.64], R16 ;  /* 0x0000001016007986 */ /* 0x000fe2000c101b24 */
[----:B------:R-:W-:Y:S05]  /*13660*/  EXIT ;  /* 0x000000000000794d */ /* 0x000fea0003800000 */
.L_x_7622:
[----:B------:R-:W-:Y:S04]  /*13670*/  STG.E.64 [R6.64], R28 ;  /* 0x0000001c06007986 */ /* 0x000fe8000c101b24 */
[----:B------:R-:W-:Y:S04]  /*13680*/  STG.E.64 [R8.64], R24 ;  /* 0x0000001808007986 */ /* 0x000fe8000c101b24 */
[----:B------:R-:W-:Y:S04]  /*13690*/  STG.E.64 [R10.64], R18 ;  /* 0x000000120a007986 */ /* 0x000fe8000c101b24 */
[----:B------:R-:W-:Y:S01]  /*136a0*/  STG.E.64 [R12.64], R16 ;  /* 0x000000100c007986 */ /* 0x000fe2000c101b24 */
[----:B------:R-:W-:Y:S05]  /*136b0*/  EXIT ;  /* 0x000000000000794d */ /* 0x000fea0003800000 */
.L_x_7586:
        /* <DEDUP_REMOVED lines=28> */
.L_x_7628:
[----:B------:R-:W-:Y:S01]  /*13880*/  IMAD.MOV.U32 R26, RZ, RZ, R62 ;  /* 0x000000ffff1a7224 */ /* 0x000fe200078e003e */
[----:B------:R-:W-:Y:S01]  /*13890*/  MOV R27, R63 ;  /* 0x0000003f001b7202 */ /* 0x000fe20000000f00 */
        /* <DEDUP_REMOVED lines=28> */
.L_x_7630:
        /* <DEDUP_REMOVED lines=24> */
.L_x_7631:
        /* <DEDUP_REMOVED lines=9> */
[----:B0-----:R0:W3:Y:S01]  /*13c70*/  LDC.64 R2, c[0x4][R0] ;  /* 0x0100000000027b82 */ /* 0x0010e20000000a00 */
        /* <DEDUP_REMOVED lines=14> */
.L_x_7632:
        /* <DEDUP_REMOVED lines=24> */
.L_x_7633:
[----:B------:R-:W-:-:S05]  /*13ee0*/  IADD3 R22, P0, R22, c[0x0][0x548], RZ ;  /* 0x0001520016167a10 */ /* 0x000fca0007f1e0ff */
[----:B------:R-:W-:-:S05]  /*13ef0*/  IMAD.X R23, RZ, RZ, c[0x0][0x54c], P0 ;  /* 0x00015300ff177624 */ /* 0x000fca00000e06ff */
[----:B------:R-:W-:Y:S01]  /*13f00*/  STG.E.64 [R22.64], R16 ;  /* 0x0000001016007986 */ /* 0x000fe2000c101b24 */
[----:B------:R-:W-:Y:S05]  /*13f10*/  EXIT ;  /* 0x000000000000794d */ /* 0x000fea0003800000 */
.L_x_7629:
[----:B------:R-:W-:Y:S04]  /*13f20*/  STG.E.64 [R4.64], R28 ;  /* 0x0000001c04007986 */ /* 0x000fe8000c101b24 */
[----:B------:R-:W-:Y:S04]  /*13f30*/  STG.E.64 [R4.64+0x8], R26 ;  /* 0x0000081a04007986 */ /* 0x000fe8000c101b24 */
[----:B------:R-:W-:Y:S04]  /*13f40*/  STG.E.64 [R4.64+0x10], R18 ;  /* 0x0000101204007986 */ /* 0x000fe8000c101b24 */
[----:B------:R-:W-:Y:S01]  /*13f50*/  STG.E.64 [R4.64+0x18], R16 ;  /* 0x0000181004007986 */ /* 0x000fe2000c101b24 */
[----:B------:R-:W-:Y:S05]  /*13f60*/  EXIT ;  /* 0x000000000000794d */ /* 0x000fea0003800000 */
.L_x_7627:
        /* <DEDUP_REMOVED lines=16> */
.L_x_7634:
[----:B------:R-:W-:Y:S01]  /*14070*/  MOV R26, R62 ;  /* 0x0000003e001a7202 */ /* 0x000fe20000000f00 */
[----:B------:R-:W-:Y:S01]  /*14080*/  IMAD.MOV.U32 R27, RZ, RZ, R63 ;  /* 0x000000ffff1b7224 */ /* 0x000fe200078e003f */
        /* <DEDUP_REMOVED lines=28> */
.L_x_7636:
        /* <DEDUP_REMOVED lines=24> */
.L_x_7637:
        /* <DEDUP_REMOVED lines=24> */
.L_x_7638:
        /* <DEDUP_REMOVED lines=24> */
.L_x_7639:
[----:B------:R-:W-:-:S04]  /*146d0*/  IADD3 R22, P0, R22, c[0x0][0x548], RZ ;  /* 0x0001520016167a10 */ /* 0x000fc80007f1e0ff */
[----:B------:R-:W-:-:S05]  /*146e0*/  IADD3.X R23, RZ, c[0x0][0x54c], RZ, P0, !PT ;  /* 0x00015300ff177a10 */ /* 0x000fca00007fe4ff */
[----:B------:R-:W-:Y:S01]  /*146f0*/  STG.E.64 [R22.64], R16 ;  /* 0x0000001016007986 */ /* 0x000fe2000c101b24 */
[----:B------:R-:W-:Y:S05]  /*14700*/  EXIT ;  /* 0x000000000000794d */ /* 0x000fea0003800000 */
.L_x_7635:
[----:B------:R-:W-:Y:S04]  /*14710*/  STG.E.64 [R6.64], R28 ;  /* 0x0000001c06007986 */ /* 0x000fe8000c101b24 */
[----:B------:R-:W-:Y:S04]  /*14720*/  STG.E.64 [R8.64], R26 ;  /* 0x0000001a08007986 */ /* 0x000fe8000c101b24 */
[----:B------:R-:W-:Y:S04]  /*14730*/  STG.E.64 [R10.64], R18 ;  /* 0x000000120a007986 */ /* 0x000fe8000c101b24 */
[----:B------:R-:W-:Y:S01]  /*14740*/  STG.E.64 [R20.64], R16 ;  /* 0x0000001014007986 */ /* 0x000fe2000c101b24 */
[----:B------:R-:W-:Y:S05]  /*14750*/  EXIT ;  /* 0x000000000000794d */ /* 0x000fea0003800000 */
.L_x_7640:
        /* <DEDUP_REMOVED lines=10> */
.L_x_8882:


//--------------------- .text._ZN2at6native13reduce_kernelILi512ELi1ENS0_8ReduceOpIiNS0_14func_wrapper_tIiNS0_55_GLOBAL__N__0955718d_22_SparseCsrTensorMath_cu_868dd54514ReductionAddOpIlEEEEjiLi4ELi4EEEEEvT1_ --------------------------
	.section	.text._ZN2at6native13reduce_kernelILi512ELi1ENS0_8ReduceOpIiNS0_14func_wrapper_tIiNS0_55_GLOBAL__N__0955718d_22_SparseCsrTensorMath_cu_868dd54514ReductionAddOpIlEEEEjiLi4ELi4EEEEEvT1_,"ax",@progbits
	.sectioninfo	@"SHI_REGISTERS=31"
	.align	128
.text._ZN2at6native13reduce_kernelILi512ELi1ENS0_8ReduceOpIiNS0_14func_wrapper_tIiNS0_55_GLOBAL__N__0955718d_22_SparseCsrTensorMath_cu_868dd54514ReductionAddOpIlEEEEjiLi4ELi4EEEEEvT1_:
        .type           _ZN2at6native13reduce_kernelILi512ELi1ENS0_8ReduceOpIiNS0_14func_wrapper_tIiNS0_55_GLOBAL__N__0955718d_22_SparseCsrTensorMath_cu_868dd54514ReductionAddOpIlEEEEjiLi4ELi4EEEEEvT1_,@function
        .size           _ZN2at6native13reduce_kernelILi512ELi1ENS0_8ReduceOpIiNS0_14func_wrapper_tIiNS0_55_GLOBAL__N__0955718d_22_SparseCsrTensorMath_cu_868dd54514ReductionAddOpIlEEEEjiLi4ELi4EEEEEvT1_,(.L_x_8883 - _ZN2at6native13reduce_kernelILi512ELi1ENS0_8ReduceOpIiNS0_14func_wrapper_tIiNS0_55_GLOBAL__N__0955718d_22_SparseCsrTensorMath_cu_868dd54514ReductionAddOpIlEEEEjiLi4ELi4EEEEEvT1_)
        .other          _ZN2at6native13reduce_kernelILi512ELi1ENS0_8ReduceOpIiNS0_14func_wrapper_tIiNS0_55_GLOBAL__N__0955718d_22_SparseCsrTensorMath_cu_868dd54514ReductionAddOpIlEEEEjiLi4ELi4EEEEEvT1_,@"STO_CUDA_ENTRY STV_DEFAULT"
_ZN2at6native13reduce_kernelILi512ELi1ENS0_8ReduceOpIiNS0_14func_wrapper_tIiNS0_55_GLOBAL__N__0955718d_22_SparseCsrTensorMath_cu_868dd54514ReductionAddOpIlEEEEjiLi4ELi4EEEEEvT1_:
        /* <DEDUP_REMOVED lines=208> */
.L_x_7641:
        /* <DEDUP_REMOVED lines=41> */
.L_x_7650:
[----:B------:R-:W-:Y:S05]  /*0f90*/  BSYNC B3 ;  /* 0x0000000000037941 */ /* 0x000fea0003800000 */
.L_x_7649:
        /* <DEDUP_REMOVED lines=8> */
[----:B--2---:R-:W-:-:S04]  /*1020*/  IADD3 R9, P0, R4, c[0x0][0x168], RZ ;  /* 0x00005a0004097a10 */ /* 0x004fc80007f1e0ff */
[----:B------:R-:W-:-:S04]  /*1030*/  LEA.HI.X.SX32 R3, R4, c[0x0][0x16c], 0x1, P0 ;  /* 0x00005b0004037a11 */ /* 0x000fc800000f0eff */
.L_x_7648:
[----:B------:R-:W-:Y:S05]  /*1040*/  BSYNC B2 ;  /* 0x0000000000027941 */ /* 0x000fea0003800000 */
.L_x_7647:
[C---:B------:R-:W-:Y:S02]  /*1050*/  IADD3 R5, P0, -R7.reuse, 0x4, RZ ;  /* 0x0000000407057810 */ /* 0x040fe40007f1e1ff */
[----:B------:R-:W-:Y:S02]  /*1060*/  IADD3 R13, R7, c[0x0][0x174], RZ ;  /* 0x00005d00070d7a10 */ /* 0x000fe40007ffe0ff */
[----:B------:R-:W-:Y:S01]  /*1070*/  LEA R14, P1, R5, R14, 0x2 ;  /* 0x0000000e050e7211 */ /* 0x000fe200078210ff */
[----:B------:R-:W-:Y:S01]  /*1080*/  IMAD.X R0, RZ, RZ, -0x1, P0 ;  /* 0xffffffffff007424 */ /* 0x000fe200000e06ff */
[----:B------:R-:W-:-:S04]  /*1090*/  IADD3 R13, R13, -0x4, RZ ;  /* 0xfffffffc0d0d7810 */ /* 0x000fc80007ffe0ff */
[----:B------:R-:W-:Y:S02]  /*10a0*/  LEA.HI.X R15, R5, R15, R0, 0x2, P1 ;  /* 0x0000000f050f7211 */ /* 0x000fe400008f1400 */
.L_x_7646:
[----:B------:R-:W-:Y:S05]  /*10b0*/  BSYNC B1 ;  /* 0x0000000000017941 */ /* 0x000fea0003800000 */
.L_x_7645:
        /* <DEDUP_REMOVED lines=16> */
.L_x_7653:
[----:B------:R-:W-:-:S06]  /*11c0*/  IMAD.WIDE.U32 R4, R21, 0x10, R14 ;  /* 0x0000001015047825 */ /* 0x000fcc00078e000e */
[----:B------:R-:W2:Y:S01]  /*11d0*/  LDG.E.128 R4, [R4.64] ;  /* 0x0000002404047981 */ /* 0x000ea2000c1e1d00 */
[----:B------:R-:W-:-:S04]  /*11e0*/  IADD3 R21, R21, c[0x0][0x17c], RZ ;  /* 0x00005f0015157a10 */ /* 0x000fc80007ffe0ff */
[----:B------:R-:W-:-:S04]  /*11f0*/  LEA R18, R21, 0x3, 0x2 ;  /* 0x0000000315127811 */ /* 0x000fc800078e10ff */
[----:B------:R-:W-:Y:S02]  /*1200*/  ISETP.GE.U32.AND P2, PT, R18, R13, PT ;  /* 0x0000000d1200720c */ /* 0x000fe40003f46070 */
[----:B--2---:R-:W-:Y:S02]  /*1210*/  IADD3 R9, P3, R4, R9, RZ ;  /* 0x0000000904097210 */ /* 0x004fe40007f7e0ff */
[----:B------:R-:W-:Y:S02]  /*1220*/  IADD3 R12, P4, R5, R12, RZ ;  /* 0x0000000c050c7210 */ /* 0x000fe40007f9e0ff */
[----:B------:R-:W-:Y:S02]  /*1230*/  IADD3 R11, P5, R6, R11, RZ ;  /* 0x0000000b060b7210 */ /* 0x000fe40007fbe0ff */
[----:B------:R-:W-:Y:S02]  /*1240*/  IADD3 R24, P6, R7, R24, RZ ;  /* 0x0000001807187210 */ /* 0x000fe40007fde0ff */
[----:B------:R-:W-:-:S02]  /*1250*/  LEA.HI.X.SX32 R3, R4, R3, 0x1, P3 ;  /* 0x0000000304037211 */ /* 0x000fc400018f0eff */
[----:B------:R-:W-:Y:S02]  /*1260*/  LEA.HI.X.SX32 R10, R5, R10, 0x1, P4 ;  /* 0x0000000a050a7211 */ /* 0x000fe400020f0eff */
[----:B------:R-:W-:Y:S02]  /*1270*/  LEA.HI.X.SX32 R8, R6, R8, 0x1, P5 ;  /* 0x0000000806087211 */ /* 0x000fe400028f0eff */
[----:B------:R-:W-:Y:S01]  /*1280*/  LEA.HI.X.SX32 R0, R7, R0, 0x1, P6 ;  /* 0x0000000007007211 */ /* 0x000fe200030f0eff */
[----:B------:R-:W-:Y:S05]  /*1290*/  @!P2 BRA `(.L_x_7653) ;  /* 0xffffff200000a947 */ /* 0x000fea000383ffff */
.L_x_7652:
[----:B------:R-:W-:Y:S05]  /*12a0*/  BSYNC B1 ;  /* 0x0000000000017941 */ /* 0x000fea0003800000 */
.L_x_7651:
        /* <DEDUP_REMOVED lines=8> */
.L_x_7655:
[----:B------:R-:W-:Y:S05]  /*1330*/  BSYNC B1 ;  /* 0x0000000000017941 */ /* 0x000fea0003800000 */
.L_x_7654:
        /* <DEDUP_REMOVED lines=10> */
[----:B--2---:R-:W-:-:S04]  /*13e0*/  IADD3 R9, P0, R14, R9, RZ ;  /* 0x000000090e097210 */ /* 0x004fc80007f1e0ff */
[----:B------:R-:W-:-:S04]  /*13f0*/  LEA.HI.X.SX32 R3, R14, R3, 0x1, P0 ;  /* 0x000000030e037211 */ /* 0x000fc800000f0eff */
.L_x_7657:
[----:B------:R-:W-:Y:S05]  /*1400*/  BSYNC B1 ;  /* 0x0000000000017941 */ /* 0x000fea0003800000 */
.L_x_7656:
[----:B------:R-:W-:-:S04]  /*1410*/  IADD3 R9, P0, P1, R11, R12, R9 ;  /* 0x0000000c0b097210 */ /* 0x000fc8000791e009 */
[----:B------:R-:W-:Y:S02]  /*1420*/  IADD3 R24, P2, R24, R9, RZ ;  /* 0x0000000918187210 */ /* 0x000fe40007f5e0ff */
[----:B------:R-:W-:-:S04]  /*1430*/  IADD3.X R3, R8, R10, R3, P0, P1 ;  /* 0x0000000a08037210 */ /* 0x000fc800007e2403 */
[----:B------:R-:W-:Y:S01]  /*1440*/  IADD3.X R3, R0, R3, RZ, P2, !PT ;  /* 0x0000000300037210 */ /* 0x000fe200017fe4ff */
[----:B------:R-:W-:Y:S05]  /*1450*/  BRA `(.L_x_7643) ;  /* 0x00007bd000007947 */ /* 0x000fea0003800000 */
.L_x_7644:
        /* <DEDUP_REMOVED lines=30> */
.L_x_7667:
        /* <DEDUP_REMOVED lines=215> */
.L_x_7662:
[----:B------:R-:W-:-:S04]  /*23b0*/  LOP3.LUT R3, R5, 0xfffffffc, RZ, 0xc0, !PT ;  /* 0xfffffffc05037812 */ /* 0x000fc800078ec0ff */
[----:B------:R-:W-:-:S04]  /*23c0*/  IADD3 R2, P1, R14, R3, RZ ;  /* 0x000000030e027210 */ /* 0x000fc80007f3e0ff */
[----:B------:R-:W-:-:S05]  /*23d0*/  IADD3.X R3, RZ, R15, RZ, P1, !PT ;  /* 0x0000000fff037210 */ /* 0x000fca0000ffe4ff */
[----:B------:R0:W5:Y:S01]  /*23e0*/  LDG.E R5, [R2.64] ;  /* 0x0000002402057981 */ /* 0x000162000c1e1900 */
        /* <DEDUP_REMOVED lines=224> */
.L_x_7663:
[----:B0-----:R-:W-:-:S04]  /*31f0*/  LOP3.LUT R3, R0, 0xfffffffc, RZ, 0xc0, !PT ;  /* 0xfffffffc00037812 */ /* 0x001fc800078ec0ff */
[----:B------:R-:W-:-:S04]  /*3200*/  IADD3 R2, P1, R14, R3, RZ ;  /* 0x000000030e027210 */ /* 0x000fc80007f3e0ff */
[----:B------:R-:W-:-:S05]  /*3210*/  IADD3.X R3, RZ, R15, RZ, P1, !PT ;  /* 0x0000000fff037210 */ /* 0x000fca0000ffe4ff */
[----:B------:R0:W5:Y:S01]  /*3220*/  LDG.E R4, [R2.64] ;  /* 0x0000002402047981 */ /* 0x000162000c1e1900 */
[----:B------:R-:W-:Y:S01]  /*3230*/  IADD3 R23, R23, c[0x0][0x17c], RZ ;  /* 0x00005f0017177a10 */ /* 0x000fe20007ffe0ff */
[----:B------:R-:W-:Y:S01]  /*3240*/  CS2R R10, SRZ ;  /* 0x00000000000a7805 */ /* 0x000fe2000001ff00 */
        /* <DEDUP_REMOVED lines=223> */
.L_x_7664:
[----:B0-----:R-:W-:-:S04]  /*4040*/  LOP3.LUT R3, R10, 0xfffffffc, RZ, 0xc0, !PT ;  /* 0xfffffffc0a037812 */ /* 0x001fc800078ec0ff */
        /* <DEDUP_REMOVED lines=216> */
.L_x_7665:
[----:B0-----:R-:W-:-:S04]  /*4dd0*/  LOP3.LUT R3, R11, 0xfffffffc, RZ, 0xc0, !PT ;  /* 0xfffffffc0b037812 */ /* 0x001fc800078ec0ff */
[----:B------:R-:W-:-:S05]  /*4de0*/  IADD3 R2, P1, R14, R3, RZ ;  /* 0x000000030e027210 */ /* 0x000fca0007f3e0ff */
[----:B------:R-:W-:-:S06]  /*4df0*/  IMAD.X R3, RZ, RZ, R15, P1 ;  /* 0x000000ffff037224 */ /* 0x000fcc00008e060f */
[----:B------:R-:W2:Y:S01]  /*4e00*/  LDG.E R3, [R2.64] ;  /* 0x0000002402037981 */ /* 0x000ea2000c1e1900 */
[----:B------:R-:W-:Y:S02]  /*4e10*/  IADD3 R23, R23, c[0x0][0x17c], RZ ;  /* 0x00005f0017177a10 */ /* 0x000fe40007ffe0ff */
[----:B------:R-:W-:Y:S02]  /*4e20*/  MOV R10, c[0x0][0x17c] ;  /* 0x00005f00000a7a02 */ /* 0x000fe40000000f00 */
[C---:B-----5:R-:W-:Y:S02]  /*4e30*/  IADD3 R8, P2, R5.reuse, R8, RZ ;  /* 0x0000000805087210 */ /* 0x060fe40007f5e0ff */
[----:B------:R-:W-:Y:S01]  /*4e40*/  IADD3 R9, P3, R4, R9, RZ ;  /* 0x0000000904097210 */ /* 0x000fe20007f7e0ff */
[----:B------:R-:W-:Y:S01]  /*4e50*/  IMAD R10, R10, 0x3, R23 ;  /* 0x000000030a0a7824 */ /* 0x000fe200078e0217 */
[----:B------:R-:W-:Y:S02]  /*4e60*/  IADD3 R21, P4, R0, R21, RZ ;  /* 0x0000001500157210 */ /* 0x000fe40007f9e0ff */
[----:B------:R-:W-:-:S02]  /*4e70*/  LEA.HI.X.SX32 R6, R5, R6, 0x1, P2 ;  /* 0x0000000605067211 */ /* 0x000fc400010f0eff */
[----:B------:R-:W-:Y:S02]  /*4e80*/  ISETP.GE.U32.AND P1, PT, R10, c[0x0][0x174], PT ;  /* 0x00005d000a007a0c */ /* 0x000fe40003f26070 */
[----:B------:R-:W-:Y:S02]  /*4e90*/  LEA.HI.X.SX32 R7, R4, R7, 0x1, P3 ;  /* 0x0000000704077211 */ /* 0x000fe400018f0eff */
[----:B------:R-:W-:Y:S02]  /*4ea0*/  LEA.HI.X.SX32 R20, R0, R20, 0x1, P4 ;  /* 0x0000001400147211 */ /* 0x000fe400020f0eff */
[----:B--2---:R-:W-:-:S04]  /*4eb0*/  IADD3 R24, P5, R3, R24, RZ ;  /* 0x0000001803187210 */ /* 0x004fc80007fbe0ff */
[----:B------:R-:W-:-:S03]  /*4ec0*/  LEA.HI.X.SX32 R22, R3, R22, 0x1, P5 ;  /* 0x0000001603167211 */ /* 0x000fc600028f0eff */
[----:B------:R-:W-:Y:S01]  /*4ed0*/  @P1 CALL.REL.NOINC `(.L_x_7666) ;  /* 0x0000001000001944 */ /* 0x000fe20003c00000 */
[----:B------:R-:W-:Y:S05]  /*4ee0*/  BRA `(.L_x_7667) ;  /* 0xffffc75000007947 */ /* 0x000fea000383ffff */
.L_x_7666:
[----:B------:R-:W-:Y:S05]  /*4ef0*/  BSYNC B2 ;  /* 0x0000000000027941 */ /* 0x000fea0003800000 */
.L_x_7661:
[----:B------:R-:W-:Y:S05]  /*4f00*/  BSYNC B1 ;  /* 0x0000000000017941 */ /* 0x000fea0003800000 */
.L_x_7660:
        /* <DEDUP_REMOVED lines=205> */
.L_x_7670:
        /* <DEDUP_REMOVED lines=207> */
.L_x_7671:
        /* <DEDUP_REMOVED lines=207> */
.L_x_7672:
        /* <DEDUP_REMOVED lines=207> */
.L_x_7673:
[----:B------:R-:W-:-:S04]  /*82b0*/  LOP3.LUT R3, R18, 0xfffffffc, RZ, 0xc0, !PT ;  /* 0xfffffffc12037812 */ /* 0x000fc800078ec0ff */
[----:B------:R-:W-:-:S05]  /*82c0*/  IADD3 R2, P1, R14, R3, RZ ;  /* 0x000000030e027210 */ /* 0x000fca0007f3e0ff */
[----:B------:R-:W-:-:S06]  /*82d0*/  IMAD.X R3, RZ, RZ, R15, P1 ;  /* 0x000000ffff037224 */ /* 0x000fcc00008e060f */
[----:B------:R0:W5:Y:S02]  /*82e0*/  LDG.E R3, [R2.64] ;  /* 0x0000002402037981 */ /* 0x000164000c1e1900 */
.L_x_7669:
[----:B0-----:R-:W-:Y:S05]  /*82f0*/  BSYNC B1 ;  /* 0x0000000000017941 */ /* 0x001fea0003800000 */
.L_x_7668:
[----:B------:R-:W-:Y:S01]  /*8300*/  BSSY B1, `(.L_x_7674) ;  /* 0x0000012000017945 */ /* 0x000fe20003800000 */
[----:B------:R-:W-:Y:S05]  /*8310*/  @P0 BRA `(.L_x_7675) ;  /* 0x0000010000000947 */ /* 0x000fea0003800000 */
[----:B------:R-:W-:Y:S02]  /*8320*/  IADD3 R2, R23, c[0x0][0x17c], RZ ;  /* 0x00005f0017027a10 */ /* 0x000fe40007ffe0ff */
[C---:B-----5:R-:W-:Y:S02]  /*8330*/  IADD3 R8, P1, R5.reuse, R8, RZ ;  /* 0x0000000805087210 */ /* 0x060fe40007f3e0ff */
[----:B------:R-:W-:Y:S02]  /*8340*/  ISETP.GE.U32.AND P0, PT, R2, c[0x0][0x174], PT ;  /* 0x00005d0002007a0c */ /* 0x000fe40003f06070 */
[----:B------:R-:W-:-:S11]  /*8350*/  LEA.HI.X.SX32 R6, R5, R6, 0x1, P1 ;  /* 0x0000000605067211 */ /* 0x000fd600008f0eff */
[----:B------:R-:W-:Y:S05]  /*8360*/  @P0 BRA `(.L_x_7675) ;  /* 0x000000b000000947 */ /* 0x000fea0003800000 */
[----:B------:R-:W-:Y:S02]  /*8370*/  IADD3 R2, R2, c[0x0][0x17c], RZ ;  /* 0x00005f0002027a10 */ /* 0x000fe40007ffe0ff */
[----:B------:R-:W-:Y:S02]  /*8380*/  IADD3 R9, P1, R4, R9, RZ ;  /* 0x0000000904097210 */ /* 0x000fe40007f3e0ff */
[----:B------:R-:W-:Y:S02]  /*8390*/  ISETP.GE.U32.AND P0, PT, R2, c[0x0][0x174], PT ;  /* 0x00005d0002007a0c */ /* 0x000fe40003f06070 */
[----:B------:R-:W-:-:S11]  /*83a0*/  LEA.HI.X.SX32 R7, R4, R7, 0x1, P1 ;  /* 0x0000000704077211 */ /* 0x000fd600008f0eff */
[----:B------:R-:W-:Y:S05]  /*83b0*/  @P0 BRA `(.L_x_7675) ;  /* 0x0000006000000947 */ /* 0x000fea0003800000 */
[----:B------:R-:W-:Y:S02]  /*83c0*/  IADD3 R2, R2, c[0x0][0x17c], RZ ;  /* 0x00005f0002027a10 */ /* 0x000fe40007ffe0ff */
[----:B------:R-:W-:Y:S02]  /*83d0*/  IADD3 R21, P1, R0, R21, RZ ;  /* 0x0000001500157210 */ /* 0x000fe40007f3e0ff */
[----:B------:R-:W-:Y:S02]  /*83e0*/  ISETP.GE.U32.AND P0, PT, R2, c[0x0][0x174], PT ;  /* 0x00005d0002007a0c */ /* 0x000fe40003f06070 */
[----:B------:R-:W-:-:S11]  /*83f0*/  LEA.HI.X.SX32 R20, R0, R20, 0x1, P1 ;  /* 0x0000001400147211 */ /* 0x000fd600008f0eff */
[----:B------:R-:W-:-:S04]  /*8400*/  @!P0 IADD3 R24, P2, R3, R24, RZ ;  /* 0x0000001803188210 */ /* 0x000fc80007f5e0ff */
[----:B------:R-:W-:-:S04]  /*8410*/  @!P0 LEA.HI.X.SX32 R22, R3, R22, 0x1, P2 ;  /* 0x0000001603168211 */ /* 0x000fc800010f0eff */
.L_x_7675:
[----:B------:R-:W-:Y:S05]  /*8420*/  BSYNC B1 ;  /* 0x0000000000017941 */ /* 0x000fea0003800000 */
.L_x_7674:
[----:B------:R-:W-:-:S04]  /*8430*/  IADD3 R9, P0, P1, R21, R9, R8 ;  /* 0x0000000915097210 */ /* 0x000fc8000791e008 */
[----:B------:R-:W-:Y:S02]  /*8440*/  IADD3 R24, P2, R9, R24, RZ ;  /* 0x0000001809187210 */ /* 0x000fe40007f5e0ff */
[----:B-----5:R-:W-:-:S04]  /*8450*/  IADD3.X R3, R20, R7, R6, P0, P1 ;  /* 0x0000000714037210 */ /* 0x020fc800007e2406 */
[----:B------:R-:W-:Y:S01]  /*8460*/  IADD3.X R3, R3, R22, RZ, P2, !PT ;  /* 0x0000001603037210 */ /* 0x000fe200017fe4ff */
[----:B------:R-:W-:Y:S05]  /*8470*/  BRA `(.L_x_7643) ;  /* 0x00000bb000007947 */ /* 0x000fea0003800000 */
.L_x_7659:
        /* <DEDUP_REMOVED lines=16> */
.L_x_7679:
        /* <DEDUP_REMOVED lines=17> */
[----:B------:R-:W-:Y:S02]  /*8690*/  ISETP.GE.U32.AND P0, PT, R19, c[0x0][0x174], PT ;  /* 0x00005d0013007a0c */ /* 0x000fe40003f06070 */
[----:B--2---:R-:W-:Y:S02]  /*86a0*/  IADD3 R18, P1, R3, R18, RZ ;  /* 0x0000001203127210 */ /* 0x004fe40007f3e0ff */
[----:B---3--:R-:W-:Y:S02]  /*86b0*/  IADD3 R13, P2, R4, R13, RZ ;  /* 0x0000000d040d7210 */ /* 0x008fe40007f5e0ff */
[----:B----4-:R-:W-:Y:S02]  /*86c0*/  IADD3 R12, P3, R7, R12, RZ ;  /* 0x0000000c070c7210 */ /* 0x010fe40007f7e0ff */
[----:B-----5:R-:W-:Y:S02]  /*86d0*/  IADD3 R24, P4, R21, R24, RZ ;  /* 0x0000001815187210 */ /* 0x020fe40007f9e0ff */
[----:B------:R-:W-:-:S02]  /*86e0*/  LEA.HI.X.SX32 R10, R3, R10, 0x1, P1 ;  /* 0x0000000a030a7211 */ /* 0x000fc400008f0eff */
[----:B------:R-:W-:Y:S02]  /*86f0*/  LEA.HI.X.SX32 R11, R4, R11, 0x1, P2 ;  /* 0x0000000b040b7211 */ /* 0x000fe400010f0eff */
[----:B------:R-:W-:Y:S02]  /*8700*/  LEA.HI.X.SX32 R0, R7, R0, 0x1, P3 ;  /* 0x0000000007007211 */ /* 0x000fe400018f0eff */
[----:B------:R-:W-:Y:S01]  /*8710*/  LEA.HI.X.SX32 R22, R21, R22, 0x1, P4 ;  /* 0x0000001615167211 */ /* 0x000fe200020f0eff */
[----:B------:R-:W-:Y:S05]  /*8720*/  @!P0 BRA `(.L_x_7679) ;  /* 0xfffffe5000008947 */ /* 0x000fea000383ffff */
[----:B------:R-:W-:Y:S05]  /*8730*/  BSYNC B2 ;  /* 0x0000000000027941 */ /* 0x000fea0003800000 */
.L_x_7678:
[----:B------:R-:W-:Y:S01]  /*8740*/  MOV R9, R7 ;  /* 0x0000000700097202 */ /* 0x000fe20000000f00 */
[----:B------:R-:W-:Y:S02]  /*8750*/  IMAD.MOV.U32 R5, RZ, RZ, R3 ;  /* 0x000000ffff057224 */ /* 0x000fe400078e0003 */
[----:B------:R-:W-:Y:S02]  /*8760*/  IMAD.MOV.U32 R7, RZ, RZ, R21 ;  /* 0x000000ffff077224 */ /* 0x000fe400078e0015 */
.L_x_7677:
[----:B------:R-:W-:Y:S05]  /*8770*/  BSYNC B1 ;  /* 0x0000000000017941 */ /* 0x000fea0003800000 */
.L_x_7676:
        /* <DEDUP_REMOVED lines=23> */
.L_x_7681:
[----:B0-----:R-:W-:Y:S05]  /*88f0*/  BSYNC B1 ;  /* 0x0000000000017941 */ /* 0x001fea0003800000 */
.L_x_7680:
[----:B------:R-:W-:Y:S01]  /*8900*/  BSSY B1, `(.L_x_7682) ;  /* 0x0000012000017945 */ /* 0x000fe20003800000 */
[----:B------:R-:W-:Y:S05]  /*8910*/  @P1 BRA `(.L_x_7683) ;  /* 0x0000010000001947 */ /* 0x000fea0003800000 */
[----:B------:R-:W-:Y:S02]  /*8920*/  IADD3 R2, R23, c[0x0][0x17c], RZ ;  /* 0x00005f0017027a10 */ /* 0x000fe40007ffe0ff */
[----:B-----5:R-:W-:Y:S02]  /*8930*/  IADD3 R18, P1, R5, R18, RZ ;  /* 0x0000001205127210 */ /* 0x020fe40007f3e0ff */
[----:B------:R-:W-:-:S02]  /*8940*/  ISETP.GE.U32.AND P0, PT, R2, c[0x0][0x174], PT ;  /* 0x00005d0002007a0c */ /* 0x000fc40003f06070 */
        /* <DEDUP_REMOVED lines=8> */
[C---:B------:R-:W-:Y:S02]  /*89d0*/  IADD3 R12, P1, R9.reuse, R12, RZ ;  /* 0x0000000c090c7210 */ /* 0x040fe40007f3e0ff */
[----:B------:R-:W-:Y:S02]  /*89e0*/  ISETP.GE.U32.AND P0, PT, R2, c[0x0][0x174], PT ;  /* 0x00005d0002007a0c */ /* 0x000fe40003f06070 */
[----:B------:R-:W-:-:S11]  /*89f0*/  LEA.HI.X.SX32 R0, R9, R0, 0x1, P1 ;  /* 0x0000000009007211 */ /* 0x000fd600008f0eff */
[----:B------:R-:W-:-:S04]  /*8a00*/  @!P0 IADD3 R24, P2, R7, R24, RZ ;  /* 0x0000001807188210 */ /* 0x000fc80007f5e0ff */
[----:B------:R-:W-:-:S04]  /*8a10*/  @!P0 LEA.HI.X.SX32 R22, R7, R22, 0x1, P2 ;  /* 0x0000001607168211 */ /* 0x000fc800010f0eff */
.L_x_7683:
[----:B------:R-:W-:Y:S05]  /*8a20*/  BSYNC B1 ;  /* 0x0000000000017941 */ /* 0x000fea0003800000 */
.L_x_7682:
[----:B------:R-:W-:-:S04]  /*8a30*/  IADD3 R13, P0, P1, R12, R13, R18 ;  /* 0x0000000d0c0d7210 */ /* 0x000fc8000791e012 */
[----:B------:R-:W-:Y:S02]  /*8a40*/  IADD3 R24, P2, R13, R24, RZ ;  /* 0x000000180d187210 */ /* 0x000fe40007f5e0ff */
[----:B------:R-:W-:-:S04]  /*8a50*/  IADD3.X R3, R0, R11, R10, P0, P1 ;  /* 0x0000000b00037210 */ /* 0x000fc800007e240a */
[----:B------:R-:W-:Y:S01]  /*8a60*/  IADD3.X R3, R3, R22, RZ, P2, !PT ;  /* 0x0000001603037210 */ /* 0x000fe200017fe4ff */
[----:B------:R-:W-:Y:S05]  /*8a70*/  BRA `(.L_x_7643) ;  /* 0x000005b000007947 */ /* 0x000fea0003800000 */
.L_x_7658:
        /* <DEDUP_REMOVED lines=20> */
.L_x_7687:
        /* <DEDUP_REMOVED lines=13> */
[----:B------:R-:W-:Y:S02]  /*8c90*/  ISETP.GE.U32.AND P0, PT, R22, c[0x0][0x174], PT ;  /* 0x00005d0016007a0c */ /* 0x000fe40003f06070 */
[C---:B--2---:R-:W-:Y:S02]  /*8ca0*/  IADD3 R18, P1, R2.reuse, R18, RZ ;  /* 0x0000001202127210 */ /* 0x044fe40007f3e0ff */
        /* <DEDUP_REMOVED lines=9> */
.L_x_7686:
[----:B------:R-:W-:Y:S01]  /*8d40*/  IMAD.MOV.U32 R6, RZ, RZ, R5 ;  /* 0x000000ffff067224 */ /* 0x000fe200078e0005 */
[----:B------:R-:W-:Y:S02]  /*8d50*/  MOV R4, R2 ;  /* 0x0000000200047202 */ /* 0x000fe40000000f00 */
[----:B------:R-:W-:Y:S02]  /*8d60*/  MOV R5, R9 ;  /* 0x0000000900057202 */ /* 0x000fe40000000f00 */
.L_x_7685:
[----:B------:R-:W-:Y:S05]  /*8d70*/  BSYNC B1 ;  /* 0x0000000000017941 */ /* 0x000fea0003800000 */
.L_x_7684:
        /* <DEDUP_REMOVED lines=15> */
[----:B------:R-:W-:-:S13]  /*8e70*/  ISETP.GE.U32.AND P0, PT, R7, c[0x0][0x174], PT ;  /* 0x00005d0007007a0c */ /* 0x000fda0003f06070 */
[----:B------:R-:W-:Y:S02]  /*8e80*/  @!P0 IMAD.WIDE.U32 R14, R7, 0x4, R14 ;  /* 0x00000004070e8825 */ /* 0x000fe400078e000e */
[----:B------:R0:W5:Y:S04]  /*8e90*/  LDG.E R7, [R2.64] ;  /* 0x0000002402077981 */ /* 0x000168000c1e1900 */
[----:B------:R0:W5:Y:S02]  /*8ea0*/  @!P0 LDG.E R5, [R14.64] ;  /* 0x000000240e058981 */ /* 0x000164000c1e1900 */
.L_x_7689:
[----:B0-----:R-:W-:Y:S05]  /*8eb0*/  BSYNC B1 ;  /* 0x0000000000017941 */ /* 0x001fea0003800000 */
.L_x_7688:
        /* <DEDUP_REMOVED lines=18> */
.L_x_7691:
[----:B------:R-:W-:Y:S05]  /*8fe0*/  BSYNC B1 ;  /* 0x0000000000017941 */ /* 0x000fea0003800000 */
.L_x_7690:
[----:B------:R-:W-:-:S04]  /*8ff0*/  IADD3 R13, P0, P1, R10, R13, R18 ;  /* 0x0000000d0a0d7210 */ /* 0x000fc8000791e012 */
[----:B------:R-:W-:Y:S02]  /*9000*/  IADD3 R24, P2, R24, R13, RZ ;  /* 0x0000000d18187210 */ /* 0x000fe40007f5e0ff */
[----:B------:R-:W-:-:S05]  /*9010*/  IADD3.X R3, R11, R12, R19, P0, P1 ;  /* 0x0000000c0b037210 */ /* 0x000fca00007e2413 */
[----:B------:R-:W-:Y:S02]  /*9020*/  IMAD.X R3, R0, 0x1, R3, P2 ;  /* 0x0000000100037824 */ /* 0x000fe400010e0603 */
.L_x_7643:
[----:B------:R-:W-:Y:S05]  /*9030*/  BSYNC B0 ;  /* 0x0000000000007941 */ /* 0x000fea0003800000 */
.L_x_7642:
[----:B------:R-:W-:-:S13]  /*9040*/  ISETP.NE.AND P0, PT, RZ, c[0x0][0x18c], PT ;  /* 0x00006300ff007a0c */ /* 0x000fda0003f05270 */
[----:B------:R-:W-:Y:S05]  /*9050*/  @!P0 BRA `(.L_x_7692) ;  /* 0x0000015000008947 */ /* 0x000fea0003800000 */
[----:B-----5:R-:W-:Y:S01]  /*9060*/  IMAD R7, R25, c[0x0][0x0], R26 ;  /* 0x0000000019077a24 */ /* 0x020fe200078e021a */
[----:B------:R-:W-:Y:S01]  /*9070*/  MOV R2, R24 ;  /* 0x0000001800027202 */ /* 0x000fe20000000f00 */
[----:B------:R-:W-:Y:S02]  /*9080*/  ULDC UR4, c[0x0][0x4] ;  /* 0x0000010000047ab9 */ /* 0x000fe40000000800 */
[----:B------:R-:W-:Y:S02]  /*9090*/  USHF.R.U32.HI UR4, URZ, 0x1, UR4 ;  /* 0x000000013f047899 */ /* 0x000fe40008011604 */
[----:B------:R0:W-:Y:S04]  /*90a0*/  STS.64 [R7.X8+0x10], R2 ;  /* 0x0000100207007388 */ /* 0x0001e80000008a00 */
[----:B------:R-:W-:-:S13]  /*90b0*/  ISETP.NE.AND P0, PT, RZ, UR4, PT ;  /* 0x00000004ff007c0c */ /* 0x000fda000bf05270 */
[----:B------:R-:W-:Y:S05]  /*90c0*/  @!P0 BRA `(.L_x_7692) ;  /* 0x000000e000008947 */ /* 0x000fea0003800000 */
[----:B0-----:R-:W-:-:S05]  /*90d0*/  IMAD.U32 R0, RZ, RZ, UR4 ;  /* 0x00000004ff007e24 */ /* 0x001fca000f8e00ff */
.L_x_7693:
[----:B------:R-:W-:Y:S01]  /*90e0*/  IADD3 R5, R25, R0, RZ ;  /* 0x0000000019057210 */ /* 0x000fe20007ffe0ff */
[----:B------:R-:W-:Y:S03]  /*90f0*/  BAR.SYNC.DEFER_BLOCKING 0x0 ;  /* 0x0000000000007b1d */ /* 0x000fe60000010000 */
[----:B------:R-:W-:-:S04]  /*9100*/  ISETP.GE.U32.AND P0, PT, R5, c[0x0][0x4], PT ;  /* 0x0000010005007a0c */ /* 0x000fc80003f06070 */
[----:B------:R-:W-:-:S13]  /*9110*/  ISETP.GE.U32.OR P0, PT, R25, R0, P0 ;  /* 0x000000001900720c */ /* 0x000fda0000706470 */
[----:B------:R-:W-:-:S06]  /*9120*/  @!P0 IMAD R4, R5, c[0x0][0x0], R26 ;  /* 0x0000000005048a24 */ /* 0x000fcc00078e021a */
[----:B------:R-:W0:Y:S02]  /*9130*/  @!P0 LDS.64 R4, [R4.X8+0x10] ;  /* 0x0000100004048984 */ /* 0x000e240000008a00 */
[----:B0-----:R-:W-:-:S04]  /*9140*/  @!P0 IADD3 R24, P1, R4, R24, RZ ;  /* 0x0000001804188210 */ /* 0x001fc80007f3e0ff */
[----:B------:R-:W-:Y:S01]  /*9150*/  @!P0 MOV R2, R24 ;  /* 0x0000001800028202 */ /* 0x000fe20000000f00 */
[----:B------:R-:W-:-:S05]  /*9160*/  @!P0 IMAD.X R3, R5, 0x1, R3, P1 ;  /* 0x0000000105038824 */ /* 0x000fca00008e0603 */
[----:B------:R0:W-:Y:S01]  /*9170*/  @!P0 STS.64 [R7.X8+0x10], R2 ;  /* 0x0000100207008388 */ /* 0x0001e20000008a00 */
[----:B------:R-:W-:Y:S02]  /*9180*/  ISETP.GT.AND P0, PT, R0, 0x1, PT ;  /* 0x000000010000780c */ /* 0x000fe40003f04270 */
[----:B------:R-:W-:-:S11]  /*9190*/  SHF.R.S32.HI R0, RZ, 0x1, R0 ;  /* 0x00000001ff007819 */ /* 0x000fd60000011400 */
[----:B0-----:R-:W-:Y:S05]  /*91a0*/  @P0 BRA `(.L_x_7693) ;  /* 0xffffff3000000947 */ /* 0x001fea000383ffff */
.L_x_7692:
[----:B0-----:R-:W-:-:S13]  /*91b0*/  ISETP.NE.AND P0, PT, RZ, c[0x0][0x188], PT ;  /* 0x00006200ff007a0c */ /* 0x001fda0003f05270 */
[----:B------:R-:W-:Y:S05]  /*91c0*/  @!P0 BRA `(.L_x_7694) ;  /* 0x0000027000008947 */ /* 0x000fea0003800000 */
[----:B-----5:R-:W-:Y:S01]  /*91d0*/  IMAD.MOV.U32 R4, RZ, RZ, c[0x0][0x0] ;  /* 0x00000000ff047624 */ /* 0x020fe200078e00ff */
[----:B------:R-:W-:-:S04]  /*91e0*/  MOV R0, c[0x0][0x0] ;  /* 0x0000000000007a02 */ /* 0x000fc80000000f00 */
[----:B------:R-:W-:-:S13]  /*91f0*/  ISETP.GT.AND P0, PT, R4, 0x20, PT ;  /* 0x000000200400780c */ /* 0x000fda0003f04270 */
[----:B------:R-:W-:Y:S05]  /*9200*/  @!P0 BRA `(.L_x_7695) ;  /* 0x0000018000008947 */ /* 0x000fea0003800000 */
[----:B------:R-:W-:Y:S01]  /*9210*/  IMAD R9, R25, c[0x0][0x0], R26 ;  /* 0x0000000019097a24 */ /* 0x000fe200078e021a */
[----:B------:R-:W-:Y:S01]  /*9220*/  LEA.HI R0, R4, c[0x0][0x0], RZ, 0x1 ;  /* 0x0000000004007a11 */ /* 0x000fe200078f08ff */
[----:B------:R-:W-:-:S03]  /*9230*/  IMAD.MOV.U32 R2, RZ, RZ, R24 ;  /* 0x000000ffff027224 */ /* 0x000fc600078e0018 */
[----:B------:R-:W-:Y:S01]  /*9240*/  SHF.R.S32.HI R4, RZ, 0x1, R0 ;  /* 0x00000001ff047819 */ /* 0x000fe20000011400 */
[----:B------:R-:W-:Y:S01]  /*9250*/  HFMA2.MMA R0, -RZ, RZ, 0, 1.9073486328125e-06 ;  /* 0x00000020ff007435 */ /* 0x000fe200000001ff */
[----:B------:R0:W-:Y:S02]  /*9260*/  STS.64 [R9.X8+0x10], R2 ;  /* 0x0000100209007388 */ /* 0x0001e40000008a00 */
[----:B------:R-:W-:-:S13]  /*9270*/  ISETP.GE.AND P0, PT, R4, 0x20, PT ;  /* 0x000000200400780c */ /* 0x000fda0003f06270 */
[----:B------:R-:W-:Y:S05]  /*9280*/  @!P0 BRA `(.L_x_7695) ;  /* 0x0000010000008947 */ /* 0x000fea0003800000 */
[----:B0-----:R-:W-:Y:S01]  /*9290*/  IMAD.MOV.U32 R7, RZ, RZ, R4 ;  /* 0x000000ffff077224 */ /* 0x001fe200078e0004 */
[----:B------:R-:W-:-:S04]  /*92a0*/  LEA R0, R9, 0x10, 0x3 ;  /* 0x0000001009007811 */ /* 0x000fc800078e18ff */
.L_x_7696:
        /* <DEDUP_REMOVED lines=8> */
[----:B------:R-:W-:Y:S01]  /*9330*/  @!P0 IADD3.X R3, R5, R3, RZ, P1, !PT ;  /* 0x0000000305038210 */ /* 0x000fe20000ffe4ff */
[----:B------:R-:W-:-:S05]  /*9340*/  @!P0 IMAD.MOV.U32 R2, RZ, RZ, R24 ;  /* 0x000000ffff028224 */ /* 0x000fca00078e0018 */
[----:B------:R0:W-:Y:S01]  /*9350*/  @!P0 STS.64 [R9.X8+0x10], R2 ;  /* 0x0000100209008388 */ /* 0x0001e20000008a00 */
[----:B------:R-:W-:-:S13]  /*9360*/  ISETP.GE.AND P0, PT, R7, 0x20, PT ;  /* 0x000000200700780c */ /* 0x000fda0003f06270 */
[----:B0-----:R-:W-:Y:S05]  /*9370*/  @P0 BRA `(.L_x_7696) ;  /* 0xffffff3000000947 */ /* 0x001fea000383ffff */
[----:B------:R-:W-:-:S03]  /*9380*/  MOV R0, 0x20 ;  /* 0x0000002000007802 */ /* 0x000fc60000000f00 */
.L_x_7695:
[----:B0-----:R-:W-:Y:S01]  /*9390*/  BAR.SYNC.DEFER_BLOCKING 0x0 ;  /* 0x0000000000007b1d */ /* 0x001fe20000010000 */
[----:B------:R-:W-:-:S13]  /*93a0*/  ISETP.GE.AND P0, PT, R0, 0x2, PT ;  /* 0x000000020000780c */ /* 0x000fda0003f06270 */
[----:B------:R-:W-:Y:S05]  /*93b0*/  @!P0 BRA `(.L_x_7694) ;  /* 0x0000008000008947 */ /* 0x000fea0003800000 */
[----:B------:R-:W-:-:S05]  /*93c0*/  IMAD.MOV.U32 R5, RZ, RZ, 0x1 ;  /* 0x00000001ff057424 */ /* 0x000fca00078e00ff */
.L_x_7697:
[----:B------:R-:W0:Y:S04]  /*93d0*/  SHFL.DOWN PT, R7, R24, R5, 0x1f ;  /* 0x08001f0518077589 */ /* 0x000e2800000e0000 */
[----:B------:R1:W2:Y:S02]  /*93e0*/  SHFL.DOWN PT, R2, R3, R5, 0x1f ;  /* 0x08001f0503027589 */ /* 0x0002a400000e0000 */
[----:B-1----:R-:W-:-:S04]  /*93f0*/  SHF.L.U32 R5, R5, 0x1, RZ ;  /* 0x0000000105057819 */ /* 0x002fc800000006ff */
[----:B------:R-:W-:Y:S02]  /*9400*/  ISETP.GE.AND P0, PT, R5, R0, PT ;  /* 0x000000000500720c */ /* 0x000fe40003f06270 */
[----:B0-----:R-:W-:-:S05]  /*9410*/  IADD3 R24, P1, R7, R24, RZ ;  /* 0x0000001807187210 */ /* 0x001fca0007f3e0ff */
[----:B--2---:R-:W-:-:S06]  /*9420*/  IMAD.X R3, R2, 0x1, R3, P1 ;  /* 0x0000000102037824 */ /* 0x004fcc00008e0603 */
[----:B------:R-:W-:Y:S05]  /*9430*/  @!P0 BRA `(.L_x_7697) ;  /* 0xffffff9000008947 */ /* 0x000fea000383ffff */
.L_x_7694:
[----:B------:R-:W-:Y:S01]  /*9440*/  ISETP.NE.AND P0, PT, RZ, c[0x0][0x344], PT ;  /* 0x0000d100ff007a0c */ /* 0x000fe20003f05270 */
[----:B------:R-:W-:-:S12]  /*9450*/  HFMA2.MMA R2, -RZ, RZ, 0, 0 ;  /* 0x00000000ff027435 */ /* 0x000fd800000001ff */
        /* <DEDUP_REMOVED lines=200> */
.L_x_7698:
        /* <DEDUP_REMOVED lines=11> */
.L_x_7702:
[-C--:B------:R-:W-:Y:S01]  /*a190*/  LOP3.LUT R0, R9, R7.reuse, RZ, 0xfc, !PT ;  /* 0x0000000709007212 */ /* 0x080fe200078efcff */
[----:B------:R-:W-:Y:S01]  /*a1a0*/  IMAD.MOV.U32 R8, RZ, RZ, R6 ;  /* 0x000000ffff087224 */ /* 0x000fe200078e0006 */
[----:B------:R-:W-:Y:S02]  /*a1b0*/  MOV R5, R7 ;  /* 0x0000000700057202 */ /* 0x000fe40000000f00 */
[----:B------:R-:W-:-:S13]  /*a1c0*/  ISETP.NE.U32.AND P0, PT, R0, RZ, PT ;  /* 0x000000ff0000720c */ /* 0x000fda0003f05070 */
[----:B------:R-:W-:Y:S05]  /*a1d0*/  @!P0 BRA `(.L_x_7700) ;  /* 0x0000006000008947 */ /* 0x000fea0003800000 */
[----:B------:R-:W-:Y:S01]  /*a1e0*/  IMAD.MOV.U32 R0, RZ, RZ, R4 ;  /* 0x000000ffff007224 */ /* 0x000fe200078e0004 */
[----:B------:R-:W-:Y:S02]  /*a1f0*/  MOV R4, 0xa210 ;  /* 0x0000a21000047802 */ /* 0x000fe40000000f00 */
[----:B------:R-:W-:Y:S05]  /*a200*/  CALL.REL.NOINC `($__internal_29_$__cuda_sm20_rem_u64) ;  /* 0x00002cd000007944 */ /* 0x000fea0003c00000 */
[----:B------:R-:W-:Y:S01]  /*a210*/  MOV R6, R0 ;  /* 0x0000000000067202 */ /* 0x000fe20000000f00 */
[----:B------:R-:W-:Y:S01]  /*a220*/  IMAD.MOV.U32 R7, RZ, RZ, R9 ;  /* 0x000000ffff077224 */ /* 0x000fe200078e0009 */
[----:B------:R-:W-:Y:S05]  /*a230*/  BRA `(.L_x_7701) ;  /* 0x0000013000007947 */ /* 0x000fea0003800000 */
.L_x_7700:
        /* <DEDUP_REMOVED lines=19> */
.L_x_7701:
        /* <DEDUP_REMOVED lines=10> */
[----:B------:R-:W-:Y:S05]  /*a410*/  CALL.REL.NOINC `($__internal_28_$__cuda_sm20_div_u64) ;  /* 0x0000267000007944 */ /* 0x000fea0003c00000 */
[----:B------:R-:W-:Y:S01]  /*a420*/  IMAD.MOV.U32 R12, RZ, RZ, R4 ;  /* 0x000000ffff0c7224 */ /* 0x000fe200078e0004 */
[----:B------:R-:W-:Y:S01]  /*a430*/  MOV R13, R9 ;  /* 0x00000009000d7202 */ /* 0x000fe20000000f00 */
[----:B------:R-:W-:Y:S05]  /*a440*/  BRA `(.L_x_7704) ;  /* 0x0000013000007947 */ /* 0x000fea0003800000 */
.L_x_7703:
        /* <DEDUP_REMOVED lines=19> */
.L_x_7704:
[----:B------:R-:W-:Y:S05]  /*a580*/  @!P2 BRA `(.L_x_7705) ;  /* 0x000000600000a947 */ /* 0x000fea0003800000 */
[----:B------:R-:W-:Y:S01]  /*a590*/  MOV R4, 0x4 ;  /* 0x0000000400047802 */ /* 0x000fe20000000f00 */
[----:B------:R-:W-:Y:S01]  /*a5a0*/  IMAD.MOV.U32 R0, RZ, RZ, RZ ;  /* 0x000000ffff007224 */ /* 0x000fe200078e00ff */
[----:B------:R-:W-:Y:S02]  /*a5b0*/  MOV R6, 0xa5d0 ;  /* 0x0000a5d000067802 */ /* 0x000fe40000000f00 */
[----:B------:R-:W-:Y:S05]  /*a5c0*/  CALL.REL.NOINC `($__internal_28_$__cuda_sm20_div_u64) ;  /* 0x000024c000007944 */ /* 0x000fea0003c00000 */
[----:B------:R-:W-:Y:S01]  /*a5d0*/  MOV R8, R4 ;  /* 0x0000000400087202 */ /* 0x000fe20000000f00 */
[----:B------:R-:W-:Y:S05]  /*a5e0*/  BRA `(.L_x_7706) ;  /* 0x0000014000007947 */ /* 0x000fea0003800000 */
.L_x_7705:
        /* <DEDUP_REMOVED lines=20> */
.L_x_7706:
        /* <DEDUP_REMOVED lines=8> */
[----:B------:R-:W-:Y:S05]  /*a7b0*/  CALL.REL.NOINC `($__internal_28_$__cuda_sm20_div_u64) ;  /* 0x000022d000007944 */ /* 0x000fea0003c00000 */
[----:B------:R-:W-:Y:S01]  /*a7c0*/  IMAD.MOV.U32 R5, RZ, RZ, R9 ;  /* 0x000000ffff057224 */ /* 0x000fe200078e0009 */
[----:B------:R-:W-:Y:S05]  /*a7d0*/  BRA `(.L_x_7709) ;  /* 0x0000014000007947 */ /* 0x000fea0003800000 */
.L_x_7708:
        /* <DEDUP_REMOVED lines=20> */
.L_x_7709:
[----:B------:R-:W-:Y:S05]  /*a920*/  BSYNC B0 ;  /* 0x0000000000007941 */ /* 0x000fea0003800000 */
.L_x_7707:
[----:B------:R-:W-:-:S04]  /*a930*/  IADD3 R4, P0, R4, c[0x0][0x558], RZ ;  /* 0x0001560004047a10 */ /* 0x000fc80007f1e0ff */
[----:B------:R-:W-:-:S04]  /*a940*/  IADD3.X R5, R5, c[0x0][0x55c], RZ, P0, !PT ;  /* 0x0001570005057a10 */ /* 0x000fc800007fe4ff */
[----:B------:R-:W-:Y:S02]  /*a950*/  MOV R0, R5 ;  /* 0x0000000500007202 */ /* 0x000fe40000000f00 */
.L_x_7699:
        /* <DEDUP_REMOVED lines=207> */
.L_x_7711:
        /* <DEDUP_REMOVED lines=11> */
.L_x_7713:
[----:B------:R-:W-:Y:S05]  /*b700*/  BSYNC B0 ;  /* 0x0000000000007941 */ /* 0x000fea0003800000 */
.L_x_7712:
        /* <DEDUP_REMOVED lines=8> */
[----:B------:R-:W-:Y:S01]  /*b790*/  IMAD.MOV.U32 R8, RZ, RZ, R24 ;  /* 0x000000ffff087224 */ /* 0x000fe200078e0018 */
[----:B------:R-:W-:Y:S01]  /*b7a0*/  MOV R9, R3 ;  /* 0x0000000300097202 */ /* 0x000fe20000000f00 */
[----:B0-----:R-:W-:-:S09]  /*b7b0*/  IMAD R7, R2, c[0x0][0x10], R7 ;  /* 0x0000040002077a24 */ /* 0x001fd200078e0207 */
[----:B------:R-:W-:-:S04]  /*b7c0*/  @!P2 IMAD R7, R7, c[0x0][0x0], R26 ;  /* 0x000000000707aa24 */ /* 0x000fc800078e021a */
[----:B------:R-:W-:-:S05]  /*b7d0*/  IMAD.WIDE.U32 R6, R7, R6, c[0x0][0x560] ;  /* 0x0001580007067625 */ /* 0x000fca00078e0006 */
[----:B------:R0:W-:Y:S02]  /*b7e0*/  STG.E.64 [R6.64], R8 ;  /* 0x0000000806007986 */ /* 0x0001e4000c101b24 */
.L_x_7715:
[----:B------:R-:W-:Y:S05]  /*b7f0*/  BSYNC B0 ;  /* 0x0000000000007941 */ /* 0x000fea0003800000 */
.L_x_7714:
        /* <DEDUP_REMOVED lines=30> */
.L_x_7717:
[----:B------:R-:W-:Y:S05]  /*b9e0*/  BSYNC B0 ;  /* 0x0000000000007941 */ /* 0x000fea0003800000 */
.L_x_7716:
        /* <DEDUP_REMOVED lines=22> */
.L_x_7722:
        /* <DEDUP_REMOVED lines=10> */
.L_x_7721:
[----:B------:R-:W-:Y:S05]  /*bbf0*/  BSYNC B1 ;  /* 0x0000000000017941 */ /* 0x000fea0003800000 */
.L_x_7720:
[----:B------:R-:W-:Y:S05]  /*bc00*/  BRA `(.L_x_7723) ;  /* 0x000000d000007947 */ /* 0x000fea0003800000 */
.L_x_7719:
[----:B------:R-:W-:-:S13]  /*bc10*/  ISETP.GE.U32.AND P0, PT, R25, c[0x0][0x184], PT ;  /* 0x0000610019007a0c */ /* 0x000fda0003f06070 */
[----:B------:R-:W-:Y:S05]  /*bc20*/  @P0 BRA `(.L_x_7723) ;  /* 0x000000b000000947 */ /* 0x000fea0003800000 */
[----:B------:R-:W-:-:S04]  /*bc30*/  IMAD.MOV.U32 R3, RZ, RZ, R25 ;  /* 0x000000ffff037224 */ /* 0x000fc800078e0019 */
.L_x_7724:
        /* <DEDUP_REMOVED lines=10> */
.L_x_7723:
[----:B------:R-:W-:Y:S05]  /*bce0*/  BSYNC B0 ;  /* 0x0000000000007941 */ /* 0x000fea0003800000 */
.L_x_7718:
        /* <DEDUP_REMOVED lines=8> */
.L_x_7726:
        /* <DEDUP_REMOVED lines=12> */
.L_x_7725:
        /* <DEDUP_REMOVED lines=12> */
[----:B0-----:R-:W-:-:S05]  /*bef0*/  MOV R3, R8 ;  /* 0x0000000800037202 */ /* 0x001fca0000000f00 */
.L_x_7729:
        /* <DEDUP_REMOVED lines=13> */
.L_x_7728:
[----:B0-----:R-:W-:Y:S01]  /*bfd0*/  BAR.SYNC.DEFER_BLOCKING 0x0 ;  /* 0x0000000000007b1d */ /* 0x001fe20000010000 */
[----:B------:R-:W-:-:S13]  /*bfe0*/  ISETP.GE.AND P0, PT, R3, 0x2, PT ;  /* 0x000000020300780c */ /* 0x000fda0003f06270 */
[----:B------:R-:W-:Y:S05]  /*bff0*/  @!P0 BRA `(.L_x_7727) ;  /* 0x0000008000008947 */ /* 0x000fea0003800000 */
[----:B------:R-:W-:-:S05]  /*c000*/  IMAD.MOV.U32 R2, RZ, RZ, 0x1 ;  /* 0x00000001ff027424 */ /* 0x000fca00078e00ff */
.L_x_7730:
[----:B------:R-:W0:Y:S04]  /*c010*/  SHFL.DOWN PT, R9, R16, R2, 0x1f ;  /* 0x08001f0210097589 */ /* 0x000e2800000e0000 */
[----:B------:R1:W2:Y:S02]  /*c020*/  SHFL.DOWN PT, R8, R17, R2, 0x1f ;  /* 0x08001f0211087589 */ /* 0x0002a400000e0000 */
[----:B-1----:R-:W-:-:S04]  /*c030*/  SHF.L.U32 R2, R2, 0x1, RZ ;  /* 0x0000000102027819 */ /* 0x002fc800000006ff */
[----:B------:R-:W-:Y:S02]  /*c040*/  ISETP.GE.AND P0, PT, R2, R3, PT ;  /* 0x000000030200720c */ /* 0x000fe40003f06270 */
[----:B0-----:R-:W-:-:S05]  /*c050*/  IADD3 R16, P2, R9, R16, RZ ;  /* 0x0000001009107210 */ /* 0x001fca0007f5e0ff */
[----:B--2---:R-:W-:-:S06]  /*c060*/  IMAD.X R17, R8, 0x1, R17, P2 ;  /* 0x0000000108117824 */ /* 0x004fcc00010e0611 */
[----:B------:R-:W-:Y:S05]  /*c070*/  @!P0 BRA `(.L_x_7730) ;  /* 0xffffff9000008947 */ /* 0x000fea000383ffff */
.L_x_7727:
        /* <DEDUP_REMOVED lines=10> */
[----:B--2---:R-:W-:-:S04]  /*c120*/  IADD3 R16, P0, R2, R16, RZ ;  /* 0x0000001002107210 */ /* 0x004fc80007f1e0ff */
[----:B------:R-:W-:-:S04]  /*c130*/  IADD3.X R17, R3, R17, RZ, P0, !PT ;  /* 0x0000001103117210 */ /* 0x000fc800007fe4ff */
.L_x_7732:
        /* <DEDUP_REMOVED lines=23> */
.L_x_7734:
[----:B------:R-:W-:-:S05]  /*c2b0*/  IADD3 R18, P0, R18, c[0x0][0x548], RZ ;  /* 0x0001520012127a10 */ /* 0x000fca0007f1e0ff */
[----:B------:R-:W-:-:S05]  /*c2c0*/  IMAD.X R19, RZ, RZ, c[0x0][0x54c], P0 ;  /* 0x00015300ff137624 */ /* 0x000fca00000e06ff */
[----:B------:R-:W-:Y:S01]  /*c2d0*/  STG.E [R18.64], R16 ;  /* 0x0000001012007986 */ /* 0x000fe2000c101924 */
[----:B------:R-:W-:Y:S05]  /*c2e0*/  EXIT ;  /* 0x000000000000794d */ /* 0x000fea0003800000 */
.L_x_7733:
[----:B------:R-:W-:Y:S01]  /*c2f0*/  STG.E.64 [R4.64], R16 ;  /* 0x0000001004007986 */ /* 0x000fe2000c101b24 */
[----:B------:R-:W-:Y:S05]  /*c300*/  EXIT ;  /* 0x000000000000794d */ /* 0x000fea0003800000 */
.L_x_7731:
[----:B------:R-:W-:Y:S01]  /*c310*/  ISETP.NE.AND P0, PT, RZ, UR38, PT ;  /* 0x00000026ff007c0c */ /* 0x000fe2000bf05270 */
[----:B------:R-:W-:Y:S02]  /*c320*/  ULDC.U8 UR4, c[0x0][0x579] ;  /* 0x00015e4000047ab9 */ /* 0x000fe40000000000 */
[----:B------:R-:W-:-:S10]  /*c330*/  ISETP.NE.AND P1, PT, RZ, UR4, PT ;  /* 0x00000004ff007c0c */ /* 0x000fd4000bf25270 */
[----:B------:R-:W-:Y:S05]  /*c340*/  @!P0 BRA `(.L_x_7735) ;  /* 0x0000002000008947 */ /* 0x000fea0003800000 */
[----:B------:R-:W2:Y:S02]  /*c350*/  LDG.E R3, [R6.64] ;  /* 0x0000002406037981 */ /* 0x000ea4000c1e1900 */
[----:B--2---:R-:W-:Y:S02]  /*c360*/  IADD3 R16, R3, R16, RZ ;  /* 0x0000001003107210 */ /* 0x004fe40007ffe0ff */
.L_x_7735:
        /* <DEDUP_REMOVED lines=23> */
.L_x_7737:
[----:B------:R-:W-:-:S05]  /*c4e0*/  IADD3 R18, P0, R18, c[0x0][0x548], RZ ;  /* 0x0001520012127a10 */ /* 0x000fca0007f1e0ff */
[----:B------:R-:W-:-:S05]  /*c4f0*/  IMAD.X R19, RZ, RZ, c[0x0][0x54c], P0 ;  /* 0x00015300ff137624 */ /* 0x000fca00000e06ff */
[----:B------:R-:W-:Y:S01]  /*c500*/  STG.E [R18.64], R16 ;  /* 0x0000001012007986 */ /* 0x000fe2000c101924 */
[----:B------:R-:W-:Y:S05]  /*c510*/  EXIT ;  /* 0x000000000000794d */ /* 0x000fea0003800000 */
.L_x_7736:
[----:B------:R-:W-:Y:S01]  /*c520*/  STG.E [R6.64], R16 ;  /* 0x0000001006007986 */ /* 0x000fe2000c101924 */
[----:B------:R-:W-:Y:S05]  /*c530*/  EXIT ;  /* 0x000000000000794d */ /* 0x000fea0003800000 */
.L_x_7710:
        /* <DEDUP_REMOVED lines=18> */
[----:B------:R-:W-:-:S03]  /*c660*/  IADD3.X R3, R7, R3, RZ, P0, !PT ;  /* 0x0000000307037210 */ /* 0x000fc600007fe4ff */
.L_x_7739:
[----:B------:R-:W-:Y:S01]  /*c670*/  IMAD.MOV.U32 R16, RZ, RZ, R24 ;  /* 0x000000ffff107224 */ /* 0x000fe200078e0018 */
[----:B------:R-:W-:Y:S01]  /*c680*/  MOV R17, R3 ;  /* 0x0000000300117202 */ /* 0x000fe20000000f00 */
        /* <DEDUP_REMOVED lines=23> */
.L_x_7741:
[----:B------:R-:W-:-:S05]  /*c800*/  IADD3 R2, P0, R2, c[0x0][0x548], RZ ;  /* 0x0001520002027a10 */ /* 0x000fca0007f1e0ff */
[----:B------:R-:W-:-:S05]  /*c810*/  IMAD.X R3, RZ, RZ, c[0x0][0x54c], P0 ;  /* 0x00015300ff037624 */ /* 0x000fca00000e06ff */
[----:B------:R-:W-:Y:S01]  /*c820*/  STG.E [R2.64], R16 ;  /* 0x0000001002007986 */ /* 0x000fe2000c101924 */
[----:B------:R-:W-:Y:S05]  /*c830*/  EXIT ;  /* 0x000000000000794d */ /* 0x000fea0003800000 */
.L_x_7740:
[----:B------:R-:W-:Y:S01]  /*c840*/  STG.E.64 [R4.64], R16 ;  /* 0x0000001004007986 */ /* 0x000fe2000c101b24 */
[----:B------:R-:W-:Y:S05]  /*c850*/  EXIT ;  /* 0x000000000000794d */ /* 0x000fea0003800000 */
.L_x_7738:
[----:B------:R-:W-:Y:S01]  /*c860*/  ISETP.NE.AND P0, PT, RZ, UR38, PT ;  /* 0x00000026ff007c0c */ /* 0x000fe2000bf05270 */
[----:B------:R-:W-:Y:S02]  /*c870*/  ULDC.U8 UR4, c[0x0][0x579] ;  /* 0x00015e4000047ab9 */ /* 0x000fe40000000000 */
[----:B------:R-:W-:-:S10]  /*c880*/  ISETP.NE.AND P1, PT, RZ, UR4, PT ;  /* 0x00000004ff007c0c */ /* 0x000fd4000bf25270 */
[----:B------:R-:W-:Y:S05]  /*c890*/  @!P0 BRA `(.L_x_7742) ;  /* 0x0000002000008947 */ /* 0x000fea0003800000 */
[----:B------:R-:W2:Y:S02]  /*c8a0*/  LDG.E R3, [R10.64] ;  /* 0x000000240a037981 */ /* 0x000ea4000c1e1900 */
[----:B--2---:R-:W-:Y:S02]  /*c8b0*/  IADD3 R24, R3, R24, RZ ;  /* 0x0000001803187210 */ /* 0x004fe40007ffe0ff */
.L_x_7742:
        /* <DEDUP_REMOVED lines=23> */
.L_x_7744:
[----:B------:R-:W-:-:S05]  /*ca30*/  IADD3 R2, P0, R2, c[0x0][0x548], RZ ;  /* 0x0001520002027a10 */ /* 0x000fca0007f1e0ff */
[----:B------:R-:W-:-:S05]  /*ca40*/  IMAD.X R3, RZ, RZ, c[0x0][0x54c], P0 ;  /* 0x00015300ff037624 */ /* 0x000fca00000e06ff */
[----:B------:R-:W-:Y:S01]  /*ca50*/  STG.E [R2.64], R24 ;  /* 0x0000001802007986 */ /* 0x000fe2000c101924 */
[----:B------:R-:W-:Y:S05]  /*ca60*/  EXIT ;  /* 0x000000000000794d */ /* 0x000fea0003800000 */
.L_x_7743:
[----:B------:R-:W-:Y:S01]  /*ca70*/  STG.E [R10.64], R24 ;  /* 0x000000180a007986 */ /* 0x000fe2000c101924 */
[----:B------:R-:W-:Y:S05]  /*ca80*/  EXIT ;  /* 0x000000000000794d */ /* 0x000fea0003800000 */
        .weak           $__internal_28_$__cuda_sm20_div_u64
        .type           $__internal_28_$__cuda_sm20_div_u64,@function
        .size           $__internal_28_$__cuda_sm20_div_u64,($__internal_29_$__cuda_sm20_rem_u64 - $__internal_28_$__cuda_sm20_div_u64)
$__internal_28_$__cuda_sm20_div_u64:
[----:B------:R-:W-:Y:S01]  /*ca90*/  MOV R20, R8 ;  /* 0x0000000800147202 */ /* 0x000fe20000000f00 */
[----:B------:R-:W-:-:S04]  /*caa0*/  IMAD.MOV.U32 R21, RZ, RZ, R5 ;  /* 0x000000ffff157224 */ /* 0x000fc800078e0005 */
[----:B------:R-:W0:Y:S08]  /*cab0*/  I2F.U64.RP R7, R20 ;  /* 0x0000001400077312 */ /* 0x000e300000309000 */
[----:B0-----:R-:W0:Y:S02]  /*cac0*/  MUFU.RCP R7, R7 ;  /* 0x0000000700077308 */ /* 0x001e240000001000 */
[----:B0-----:R-:W-:-:S06]  /*cad0*/  IADD3 R14, R7, 0x1ffffffe, RZ ;  /* 0x1ffffffe070e7810 */ /* 0x001fcc0007ffe0ff */
[----:B------:R-:W0:Y:S02]  /*cae0*/  F2I.U64.TRUNC R14, R14 ;  /* 0x0000000e000e7311 */ /* 0x000e24000020d800 */
[----:B0-----:R-:W-:-:S04]  /*caf0*/  IMAD.WIDE.U32 R18, R14, R8, RZ ;  /* 0x000000080e127225 */ /* 0x001fc800078e00ff */
[C---:B------:R-:W-:Y:S01]  /*cb00*/  IMAD R9, R14.reuse, R5, R19 ;  /* 0x000000050e097224 */ /* 0x040fe200078e0213 */
[----:B------:R-:W-:Y:S01]  /*cb10*/  IADD3 R23, P0, RZ, -R18, RZ ;  /* 0x80000012ff177210 */ /* 0x000fe20007f1e0ff */
[----:B------:R-:W-:Y:S02]  /*cb20*/  IMAD.MOV.U32 R19, RZ, RZ, R14 ;  /* 0x000000ffff137224 */ /* 0x000fe400078e000e */
[----:B------:R-:W-:Y:S02]  /*cb30*/  IMAD R9, R15, R8, R9 ;  /* 0x000000080f097224 */ /* 0x000fe400078e0209 */
[----:B------:R-:W-:-:S03]  /*cb40*/  IMAD.HI.U32 R18, R14, R23, RZ ;  /* 0x000000170e127227 */ /* 0x000fc600078e00ff */
[----:B------:R-:W-:-:S05]  /*cb50*/  IADD3.X R9, RZ, ~R9, RZ, P0, !PT ;  /* 0x80000009ff097210 */ /* 0x000fca00007fe4ff */
        /* <DEDUP_REMOVED lines=18> */
[----:B------:R-:W-:Y:S01]  /*cc80*/  IMAD.MOV.U32 R15, RZ, RZ, RZ ;  /* 0x000000ffff0f7224 */ /* 0x000fe200078e00ff */
        /* <DEDUP_REMOVED lines=23> */
[----:B------:R-:W-:Y:S01]  /*ce00*/  SEL R0, R4, R7, P0 ;  /* 0x0000000704007207 */ /* 0x000fe20000000000 */
[----:B------:R-:W-:Y:S01]  /*ce10*/  HFMA2.MMA R7, -RZ, RZ, 0, 0 ;  /* 0x00000000ff077435 */ /* 0x000fe200000001ff */
[----:B------:R-:W-:Y:S02]  /*ce20*/  IADD3 R4, P3, R15, 0x1, RZ ;  /* 0x000000010f047810 */ /* 0x000fe40007f7e0ff */
[----:B------:R-:W-:Y:S02]  /*ce30*/  SEL R14, R14, R18, P0 ;  /* 0x000000120e0e7207 */ /* 0x000fe40000000000 */
[----:B------:R-:W-:Y:S01]  /*ce40*/  ISETP.GE.U32.AND P0, PT, R19, R8, PT ;  /* 0x000000081300720c */ /* 0x000fe20003f06070 */
[----:B------:R-:W-:Y:S01]  /*ce50*/  IMAD.X R9, RZ, RZ, R0, P3 ;  /* 0x000000ffff097224 */ /* 0x000fe200018e0600 */
[----:B------:R-:W-:-:S02]  /*ce60*/  ISETP.NE.U32.AND P1, PT, R8, RZ, PT ;  /* 0x000000ff0800720c */ /* 0x000fc40003f25070 */
[----:B------:R-:W-:Y:S02]  /*ce70*/  ISETP.GE.U32.AND.EX P0, PT, R14, R5, PT, P0 ;  /* 0x000000050e00720c */ /* 0x000fe40003f06100 */
[----:B------:R-:W-:Y:S02]  /*ce80*/  ISETP.NE.AND.EX P1, PT, R5, RZ, PT, P1 ;  /* 0x000000ff0500720c */ /* 0x000fe40003f25310 */
[----:B------:R-:W-:Y:S02]  /*ce90*/  SEL R4, R4, R15, P0 ;  /* 0x0000000f04047207 */ /* 0x000fe40000000000 */
[----:B------:R-:W-:Y:S02]  /*cea0*/  SEL R9, R9, R0, P0 ;  /* 0x0000000009097207 */ /* 0x000fe40000000000 */
[----:B------:R-:W-:Y:S02]  /*ceb0*/  SEL R4, R4, 0xffffffff, P1 ;  /* 0xffffffff04047807 */ /* 0x000fe40000800000 */
[----:B------:R-:W-:Y:S01]  /*cec0*/  SEL R9, R9, 0xffffffff, P1 ;  /* 0xffffffff09097807 */ /* 0x000fe20000800000 */
[----:B------:R-:W-:Y:S06]  /*ced0*/  RET.REL.NODEC R6 `(_ZN2at6native13reduce_kernelILi512ELi1ENS0_8ReduceOpIiNS0_14func_wrapper_tIiNS0_55_GLOBAL__N__0955718d_22_SparseCsrTensorMath_cu_868dd54514ReductionAddOpIlEEEEjiLi4ELi4EEEEEvT1_) ;  /* 0xffff312006007950 */ /* 0x000fec0003c3ffff */
        .weak           $__internal_29_$__cuda_sm20_rem_u64
        .type           $__internal_29_$__cuda_sm20_rem_u64,@function
        .size           $__internal_29_$__cuda_sm20_rem_u64,(.L_x_8883 - $__internal_29_$__cuda_sm20_rem_u64)
$__internal_29_$__cuda_sm20_rem_u64:
        /* <DEDUP_REMOVED lines=46> */
[----:B------:R-:W-:-:S04]  /*d1c0*/  IADD3 R13, P1, -R6, R21, RZ ;  /* 0x00000015060d7210 */ /* 0x000fc80007f3e1ff */
[----:B------:R-:W-:Y:S02]  /*d1d0*/  ISETP.GE.U32.AND.EX P0, PT, R0, R7, PT, P0 ;  /* 0x000000070000720c */ /* 0x000fe40003f06100 */
[-C--:B------:R-:W-:Y:S02]  /*d1e0*/  IADD3.X R12, ~R7, R0.reuse, RZ, P1, !PT ;  /* 0x00000000070c7210 */ /* 0x080fe40000ffe5ff */
[----:B------:R-:W-:Y:S02]  /*d1f0*/  SEL R13, R13, R21, P0 ;  /* 0x000000150d0d7207 */ /* 0x000fe40000000000 */
[----:B------:R-:W-:Y:S02]  /*d200*/  SEL R12, R12, R0, P0 ;  /* 0x000000000c0c7207 */ /* 0x000fe40000000000 */
[----:B------:R-:W-:Y:S02]  /*d210*/  IADD3 R0, P2, -R6, R13, RZ ;  /* 0x0000000d06007210 */ /* 0x000fe40007f5e1ff */
[----:B------:R-:W-:-:S02]  /*d220*/  ISETP.GE.U32.AND P0, PT, R13, R6, PT ;  /* 0x000000060d00720c */ /* 0x000fc40003f06070 */
[----:B------:R-:W-:Y:S01]  /*d230*/  ISETP.NE.U32.AND P1, PT, R6, RZ, PT ;  /* 0x000000ff0600720c */ /* 0x000fe20003f25070 */
[C---:B------:R-:W-:Y:S01]  /*d240*/  IMAD.X R9, R12.reuse, 0x1, ~R7, P2 ;  /* 0x000000010c097824 */ /* 0x040fe200010e0e07 */
[----:B------:R-:W-:Y:S02]  /*d250*/  ISETP.GE.U32.AND.EX P0, PT, R12, R7, PT, P0 ;  /* 0x000000070c00720c */ /* 0x000fe40003f06100 */
[----:B------:R-:W-:Y:S01]  /*d260*/  ISETP.NE.AND.EX P1, PT, R7, RZ, PT, P1 ;  /* 0x000000ff0700720c */ /* 0x000fe20003f25310 */
[----:B------:R-:W-:Y:S01]  /*d270*/  HFMA2.MMA R7, -RZ, RZ, 0, 0 ;  /* 0x00000000ff077435 */ /* 0x000fe200000001ff */
[----:B------:R-:W-:Y:S02]  /*d280*/  MOV R6, R4 ;  /* 0x0000000400067202 */ /* 0x000fe40000000f00 */
[----:B------:R-:W-:Y:S02]  /*d290*/  SEL R0, R0, R13, P0 ;  /* 0x0000000d00007207 */ /* 0x000fe40000000000 */
[----:B------:R-:W-:-:S02]  /*d2a0*/  SEL R9, R9, R12, P0 ;  /* 0x0000000c09097207 */ /* 0x000fc40000000000 */
[----:B------:R-:W-:Y:S02]  /*d2b0*/  SEL R0, R0, 0xffffffff, P1 ;  /* 0xffffffff00007807 */ /* 0x000fe40000800000 */
[----:B------:R-:W-:Y:S01]  /*d2c0*/  SEL R9, R9, 0xffffffff, P1 ;  /* 0xffffffff09097807 */ /* 0x000fe20000800000 */
[----:B------:R-:W-:Y:S06]  /*d2d0*/  RET.REL.NODEC R6 `(_ZN2at6native13reduce_kernelILi512ELi1ENS0_8ReduceOpIiNS0_14func_wrapper_tIiNS0_55_GLOBAL__N__0955718d_22_SparseCsrTensorMath_cu_868dd54514ReductionAddOpIlEEEEjiLi4ELi4EEEEEvT1_) ;  /* 0xffff2d2006007950 */ /* 0x000fec0003c3ffff */
.L_x_7745:
        /* <DEDUP_REMOVED lines=10> */
.L_x_8883:


//--------------------- .text._ZN2at6native13reduce_kernelILi256ELi2ENS0_8ReduceOpIiNS0_14func_wrapper_tIiNS0_55_GLOBAL__N__0955718d_22_SparseCsrTensorMath_cu_868dd54514ReductionAddOpIlEEEEjiLi4ELi4EEEEEvT1_ --------------------------
	.section	.text._ZN2at6native13reduce_kernelILi256ELi2ENS0_8ReduceOpIiNS0_14func_wrapper_tIiNS0_55_GLOBAL__N__0955718d_22_SparseCsrTensorMath_cu_868dd54514ReductionAddOpIlEEEEjiLi4ELi4EEEEEvT1_,"ax",@progbits
	.sectioninfo	@"SHI_REGISTERS=42"
	.align	128
.text._ZN2at6native13reduce_kernelILi256ELi2ENS0_8ReduceOpIiNS0_14func_wrapper_tIiNS0_55_GLOBAL__N__0955718d_22_SparseCsrTensorMath_cu_868dd54514ReductionAddOpIlEEEEjiLi4ELi4EEEEEvT1_:
        .type           _ZN2at6native13reduce_kernelILi256ELi2ENS0_8ReduceOpIiNS0_14func_wrapper_tIiNS0_55_GLOBAL__N__0955718d_22_SparseCsrTensorMath_cu_868dd54514ReductionAddOpIlEEEEjiLi4ELi4EEEEEvT1_,@function
        .size           _ZN2at6native13reduce_kernelILi256ELi2ENS0_8ReduceOpIiNS0_14func_wrapper_tIiNS0_55_GLOBAL__N__0955718d_22_SparseCsrTensorMath_cu_868dd54514ReductionAddOpIlEEEEjiLi4ELi4EEEEEvT1_,(.L_x_8886 - _ZN2at6native13reduce_kernelILi256ELi2ENS0_8ReduceOpIiNS0_14func_wrapper_tIiNS0_55_GLOBAL__N__0955718d_22_SparseCsrTensorMath_cu_868dd54514ReductionAddOpIlEEEEjiLi4ELi4EEEEEvT1_)
        .other          _ZN2at6native13reduce_kernelILi256ELi2ENS0_8ReduceOpIiNS0_14func_wrapper_tIiNS0_55_GLOBAL__N__0955718d_22_SparseCsrTensorMath_cu_868dd54514ReductionAddOpIlEEEEjiLi4ELi4EEEEEvT1_,@"STO_CUDA_ENTRY STV_DEFAULT"
_ZN2at6native13reduce_kernelILi256ELi2ENS0_8ReduceOpIiNS0_14func_wrapper_tIiNS0_55_GLOBAL__N__0955718d_22_SparseCsrTensorMath_cu_868dd54514ReductionAddOpIlEEEEjiLi4ELi4EEEEEvT1_:
        /* <DEDUP_REMOVED lines=209> */
.L_x_7746:
        /* <DEDUP_REMOVED lines=61> */
.L_x_7755:
[----:B------:R-:W-:Y:S05]  /*10e0*/  BSYNC B2 ;  /* 0x0000000000027941 */ /* 0x000fea0003800000 */
.L_x_7754:
        /* <DEDUP_REMOVED lines=8> */
[----:B--2---:R-:W-:-:S04]  /*1170*/  IADD3 R9, P0, R4, c[0x0][0x168], RZ ;  /* 0x00005a0004097a10 */ /* 0x004fc80007f1e0ff */
[----:B------:R-:W-:-:S04]  /*1180*/  LEA.HI.X.SX32 R3, R4, c[0x0][0x16c], 0x1, P0 ;  /* 0x00005b0004037a11 */ /* 0x000fc800000f0eff */
.L_x_7753:
[----:B------:R-:W-:Y:S05]  /*1190*/  BSYNC B1 ;  /* 0x0000000000017941 */ /* 0x000fea0003800000 */
.L_x_7752:
[C---:B------:R-:W-:Y:S02]  /*11a0*/  IADD3 R5, P0, -R6.reuse, 0x4, RZ ;  /* 0x0000000406057810 */ /* 0x040fe40007f1e1ff */
[----:B------:R-:W-:Y:S02]  /*11b0*/  IADD3 R0, R6, c[0x0][0x174], RZ ;  /* 0x00005d0006007a10 */ /* 0x000fe40007ffe0ff */
[----:B------:R-:W-:Y:S01]  /*11c0*/  LEA R18, P1, R5, R18, 0x2 ;  /* 0x0000001205127211 */ /* 0x000fe200078210ff */
[----:B------:R-:W-:Y:S01]  /*11d0*/  IMAD.X R4, RZ, RZ, -0x1, P0 ;  /* 0xffffffffff047424 */ /* 0x000fe200000e06ff */
[----:B------:R-:W-:-:S04]  /*11e0*/  IADD3 R0, R0, -0x4, RZ ;  /* 0xfffffffc00007810 */ /* 0x000fc80007ffe0ff */
[----:B------:R-:W-:Y:S02]  /*11f0*/  LEA.HI.X R19, R5, R19, R4, 0x2, P1 ;  /* 0x0000001305137211 */ /* 0x000fe400008f1404 */
.L_x_7751:
[----:B------:R-:W-:Y:S05]  /*1200*/  BSYNC B0 ;  /* 0x0000000000007941 */ /* 0x000fea0003800000 */
.L_x_7750:
        /* <DEDUP_REMOVED lines=15> */
[----:B------:R-:W-:Y:S01]  /*1300*/  MOV R15, c[0x0][0x168] ;  /* 0x00005a00000f7a02 */ /* 0x000fe20000000f00 */
[----:B------:R-:W-:Y:S01]  /*1310*/  IMAD.MOV.U32 R21, RZ, RZ, c[0x0][0x16c] ;  /* 0x00005b00ff157624 */ /* 0x000fe200078e00ff */
[----:B------:R-:W-:Y:S01]  /*1320*/  MOV R12, c[0x0][0x16c] ;  /* 0x00005b00000c7a02 */ /* 0x000fe20000000f00 */
[----:B------:R-:W-:Y:S02]  /*1330*/  IMAD.MOV.U32 R10, RZ, RZ, c[0x0][0x168] ;  /* 0x00005a00ff0a7624 */ /* 0x000fe400078e00ff */
.L_x_7758:
        /* <DEDUP_REMOVED lines=14> */
.L_x_7757:
[----:B------:R-:W-:Y:S05]  /*1420*/  BSYNC B0 ;  /* 0x0000000000007941 */ /* 0x000fea0003800000 */
.L_x_7756:
        /* <DEDUP_REMOVED lines=8> */
.L_x_7760:
[----:B------:R-:W-:Y:S05]  /*14b0*/  BSYNC B0 ;  /* 0x0000000000007941 */ /* 0x000fea0003800000 */
.L_x_7759:
        /* <DEDUP_REMOVED lines=12> */
.L_x_7762:
[----:B------:R-:W-:Y:S05]  /*1580*/  BSYNC B0 ;  /* 0x0000000000007941 */ /* 0x000fea0003800000 */
.L_x_7761:
[----:B------:R-:W-:Y:S01]  /*1590*/  IADD3 R9, P0, P1, R15, R10, R9 ;  /* 0x0000000a0f097210 */ /* 0x000fe2000791e009 */
[----:B------:R-:W-:Y:S01]  /*15a0*/  HFMA2.MMA R26, -RZ, RZ, 0, 0 ;  /* 0x00000000ff1a7435 */ /* 0x000fe200000001ff */
[----:B------:R-:W-:Y:S02]  /*15b0*/  IMAD.MOV.U32 R5, RZ, RZ, RZ ;  /* 0x000000ffff057224 */ /* 0x000fe400078e00ff */
[----:B------:R-:W-:Y:S02]  /*15c0*/  IADD3 R18, P2, R14, R9, RZ ;  /* 0x000000090e127210 */ /* 0x000fe40007f5e0ff */
[----:B------:R-:W-:-:S05]  /*15d0*/  IADD3.X R3, R21, R12, R3, P0, P1 ;  /* 0x0000000c15037210 */ /* 0x000fca00007e2403 */
[----:B------:R-:W-:Y:S01]  /*15e0*/  IMAD.X R19, R8, 0x1, R3, P2 ;  /* 0x0000000108137824 */ /* 0x000fe200010e0603 */
[----:B------:R-:W-:Y:S05]  /*15f0*/  BRA `(.L_x_7748) ;  /* 0x0000824000007947 */ /* 0x000fea0003800000 */
.L_x_7749:
        /* <DEDUP_REMOVED lines=46> */
.L_x_7772:
[----:B------:R-:W-:Y:S02]  /*18e0*/  IMAD.MOV.U32 R12, RZ, RZ, RZ ;  /* 0x000000ffff0c7224 */ /* 0x000fe400078e00ff */
[----:B------:R-:W-:Y:S01]  /*18f0*/  IMAD.MOV.U32 R11, RZ, RZ, RZ ;  /* 0x000000ffff0b7224 */ /* 0x000fe200078e00ff */
[----:B------:R-:W-:Y:S05]  /*1900*/  @!P0 BRA `(.L_x_7767) ;  /* 0x00000d3000008947 */ /* 0x000fea0003800000 */
[----:B------:R-:W-:Y:S01]  /*1910*/  HFMA2.MMA R34, -RZ, RZ, 0, 0 ;  /* 0x00000000ff227435 */ /* 0x000fe200000001ff */
[----:B------:R-:W-:-:S05]  /*1920*/  IMAD.MOV.U32 R10, RZ, RZ, 0x1 ;  /* 0x00000001ff0a7424 */ /* 0x000fca00078e00ff */
        /* <DEDUP_REMOVED lines=209> */
.L_x_7767:
[----:B------:R-:W-:-:S04]  /*2640*/  LOP3.LUT R9, R11, 0xfffffff8, RZ, 0xc0, !PT ;  /* 0xfffffff80b097812 */ /* 0x000fc800078ec0ff */
[----:B------:R-:W-:-:S05]  /*2650*/  IADD3 R8, P1, R18, R9, RZ ;  /* 0x0000000912087210 */ /* 0x000fca0007f3e0ff */
[----:B------:R-:W-:-:S06]  /*2660*/  IMAD.X R9, RZ, RZ, R19, P1 ;  /* 0x000000ffff097224 */ /* 0x000fcc00008e0613 */
        /* <DEDUP_REMOVED lines=224> */
.L_x_7768:
        /* <DEDUP_REMOVED lines=218> */
.L_x_7769:
        /* <DEDUP_REMOVED lines=216> */
.L_x_7770:
        /* <DEDUP_REMOVED lines=9> */
[----:B------:R-:W-:Y:S02]  /*5020*/  IADD3 R31, P3, R10, R31, RZ ;  /* 0x0000001f0a1f7210 */ /* 0x000fe40007f7e0ff */
[----:B------:R-:W-:Y:S02]  /*5030*/  LEA.HI.X.SX32 R25, R8, R25, 0x1, P6 ;  /* 0x0000001908197211 */ /* 0x000fe400030f0eff */
[----:B------:R-:W-:-:S02]  /*5040*/  ISETP.GE.U32.AND P1, PT, R14, c[0x0][0x174], PT ;  /* 0x00005d000e007a0c */ /* 0x000fc40003f26070 */
[----:B------:R-:W-:Y:S02]  /*5050*/  LEA.HI.X.SX32 R6, R9, R6, 0x1, P2 ;  /* 0x0000000609067211 */ /* 0x000fe400010f0eff */
[----:B------:R-:W-:Y:S02]  /*5060*/  LEA.HI.X.SX32 R7, R10, R7, 0x1, P3 ;  /* 0x000000070a077211 */ /* 0x000fe400018f0eff */
[----:B------:R-:W-:Y:S02]  /*5070*/  IADD3 R28, P4, R11, R28, RZ ;  /* 0x0000001c0b1c7210 */ /* 0x000fe40007f9e0ff */
[----:B------:R-:W-:Y:S02]  /*5080*/  IADD3 R30, P5, R20, R30, RZ ;  /* 0x0000001e141e7210 */ /* 0x000fe40007fbe0ff */
[----:B------:R-:W-:Y:S02]  /*5090*/  IADD3 R32, P6, R21, R32, RZ ;  /* 0x0000002015207210 */ /* 0x000fe40007fde0ff */
[----:B------:R-:W-:-:S02]  /*50a0*/  LEA.HI.X.SX32 R5, R11, R5, 0x1, P4 ;  /* 0x000000050b057211 */ /* 0x000fc400020f0eff */
[----:B------:R-:W-:Y:S02]  /*50b0*/  LEA.HI.X.SX32 R4, R20, R4, 0x1, P5 ;  /* 0x0000000414047211 */ /* 0x000fe400028f0eff */
[----:B------:R-:W-:Y:S02]  /*50c0*/  LEA.HI.X.SX32 R0, R21, R0, 0x1, P6 ;  /* 0x0000000015007211 */ /* 0x000fe400030f0eff */
[C---:B--2---:R-:W-:Y:S02]  /*50d0*/  IADD3 R27, P2, R12.reuse, R27, RZ ;  /* 0x0000001b0c1b7210 */ /* 0x044fe40007f5e0ff */
[C---:B------:R-:W-:Y:S02]  /*50e0*/  IADD3 R26, P3, R13.reuse, R26, RZ ;  /* 0x0000001a0d1a7210 */ /* 0x040fe40007f7e0ff */
[----:B------:R-:W-:Y:S02]  /*50f0*/  LEA.HI.X.SX32 R3, R12, R3, 0x1, P2 ;  /* 0x000000030c037211 */ /* 0x000fe400010f0eff */
[----:B------:R-:W-:Y:S01]  /*5100*/  LEA.HI.X.SX32 R22, R13, R22, 0x1, P3 ;  /* 0x000000160d167211 */ /* 0x000fe200018f0eff */
[----:B------:R-:W-:Y:S01]  /*5110*/  @P1 CALL.REL.NOINC `(.L_x_7771) ;  /* 0x0000001000001944 */ /* 0x000fe20003c00000 */
[----:B------:R-:W-:Y:S05]  /*5120*/  BRA `(.L_x_7772) ;  /* 0xffffc7b000007947 */ /* 0x000fea000383ffff */
.L_x_7771:
[----:B------:R-:W-:Y:S05]  /*5130*/  BSYNC B1 ;  /* 0x0000000000017941 */ /* 0x000fea0003800000 */
.L_x_7766:
[----:B------:R-:W-:Y:S05]  /*5140*/  BSYNC B0 ;  /* 0x0000000000007941 */ /* 0x000fea0003800000 */
.L_x_7765:
        /* <DEDUP_REMOVED lines=204> */
.L_x_7775:
        /* <DEDUP_REMOVED lines=207> */
.L_x_7776:
        /* <DEDUP_REMOVED lines=207> */
.L_x_7777:
        /* <DEDUP_REMOVED lines=207> */
.L_x_7778:
[----:B------:R-:W-:-:S04]  /*84e0*/  LOP3.LUT R13, R34, 0xfffffff8, RZ, 0xc0, !PT ;  /* 0xfffffff8220d7812 */ /* 0x000fc800078ec0ff */
[----:B------:R-:W-:-:S05]  /*84f0*/  IADD3 R12, P1, R18, R13, RZ ;  /* 0x0000000d120c7210 */ /* 0x000fca0007f3e0ff */
[----:B------:R-:W-:-:S06]  /*8500*/  IMAD.X R13, RZ, RZ, R19, P1 ;  /* 0x000000ffff0d7224 */ /* 0x000fcc00008e0613 */
[----:B------:R-:W5:Y:S02]  /*8510*/  LDG.E.64 R12, [R12.64] ;  /* 0x000000240c0c7981 */ /* 0x000f64000c1e1b00 */
.L_x_7774:
[----:B------:R-:W-:Y:S05]  /*8520*/  BSYNC B0 ;  /* 0x0000000000007941 */ /* 0x000fea0003800000 */
.L_x_7773:
[----:B------:R-:W-:Y:S01]  /*8530*/  BSSY B0, `(.L_x_7779) ;  /* 0x000001a000007945 */ /* 0x000fe20003800000 */
[----:B------:R-:W-:Y:S05]  /*8540*/  @P0 BRA `(.L_x_7780) ;  /* 0x0000018000000947 */ /* 0x000fea0003800000 */
[----:B------:R-:W-:Y:S02]  /*8550*/  IADD3 R35, R35, c[0x0][0x17c], RZ ;  /* 0x00005f0023237a10 */ /* 0x000fe40007ffe0ff */
[C---:B-----5:R-:W-:Y:S02]  /*8560*/  IADD3 R29, P1, R8.reuse, R29, RZ ;  /* 0x0000001d081d7210 */ /* 0x060fe40007f3e0ff */
[----:B------:R-:W-:Y:S02]  /*8570*/  ISETP.GE.U32.AND P0, PT, R35, c[0x0][0x174], PT ;  /* 0x00005d0023007a0c */ /* 0x000fe40003f06070 */
[C---:B------:R-:W-:Y:S02]  /*8580*/  IADD3 R24, P2, R9.reuse, R24, RZ ;  /* 0x0000001809187210 */ /* 0x040fe40007f5e0ff */
[----:B------:R-:W-:Y:S02]  /*8590*/  LEA.HI.X.SX32 R25, R8, R25, 0x1, P1 ;  /* 0x0000001908197211 */ /* 0x000fe400008f0eff */
[----:B------:R-:W-:-:S07]  /*85a0*/  LEA.HI.X.SX32 R6, R9, R6, 0x1, P2 ;  /* 0x0000000609067211 */ /* 0x000fce00010f0eff */
[----:B------:R-:W-:Y:S05]  /*85b0*/  @P0 BRA `(.L_x_7780) ;  /* 0x0000011000000947 */ /* 0x000fea0003800000 */
[----:B------:R-:W-:Y:S02]  /*85c0*/  IADD3 R8, R35, c[0x0][0x17c], RZ ;  /* 0x00005f0023087a10 */ /* 0x000fe40007ffe0ff */
[----:B------:R-:W-:Y:S02]  /*85d0*/  IADD3 R31, P1, R10, R31, RZ ;  /* 0x0000001f0a1f7210 */ /* 0x000fe40007f3e0ff */
        /* <DEDUP_REMOVED lines=11> */
[C---:B------:R-:W-:Y:S02]  /*8690*/  @!P0 IADD3 R27, P3, R12.reuse, R27, RZ ;  /* 0x0000001b0c1b8210 */ /* 0x040fe40007f7e0ff */
[C---:B------:R-:W-:Y:S02]  /*86a0*/  @!P0 IADD3 R26, P4, R13.reuse, R26, RZ ;  /* 0x0000001a0d1a8210 */ /* 0x040fe40007f9e0ff */
[----:B------:R-:W-:Y:S02]  /*86b0*/  @!P0 LEA.HI.X.SX32 R3, R12, R3, 0x1, P3 ;  /* 0x000000030c038211 */ /* 0x000fe400018f0eff */
[----:B------:R-:W-:-:S04]  /*86c0*/  @!P0 LEA.HI.X.SX32 R22, R13, R22, 0x1, P4 ;  /* 0x000000160d168211 */ /* 0x000fc800020f0eff */
.L_x_7780:
[----:B------:R-:W-:Y:S05]  /*86d0*/  BSYNC B0 ;  /* 0x0000000000007941 */ /* 0x000fea0003800000 */
.L_x_7779:
[----:B------:R-:W-:Y:S02]  /*86e0*/  IADD3 R18, P0, P1, R30, R31, R29 ;  /* 0x0000001f1e127210 */ /* 0x000fe4000791e01d */
[----:B-----5:R-:W-:Y:S02]  /*86f0*/  IADD3 R9, P2, P3, R32, R28, R24 ;  /* 0x0000001c20097210 */ /* 0x020fe40007b5e018 */
[----:B------:R-:W-:-:S02]  /*8700*/  IADD3 R18, P5, R18, R27, RZ ;  /* 0x0000001b12127210 */ /* 0x000fc40007fbe0ff */
[----:B------:R-:W-:Y:S02]  /*8710*/  IADD3.X R4, R4, R7, R25, P0, P1 ;  /* 0x0000000704047210 */ /* 0x000fe400007e2419 */
[----:B------:R-:W-:Y:S02]  /*8720*/  IADD3 R26, P4, R9, R26, RZ ;  /* 0x0000001a091a7210 */ /* 0x000fe40007f9e0ff */
[----:B------:R-:W-:Y:S01]  /*8730*/  IADD3.X R5, R0, R5, R6, P2, P3 ;  /* 0x0000000500057210 */ /* 0x000fe200017e6406 */
[----:B------:R-:W-:-:S03]  /*8740*/  IMAD.X R19, R4, 0x1, R3, P5 ;  /* 0x0000000104137824 */ /* 0x000fc600028e0603 */
[----:B------:R-:W-:Y:S01]  /*8750*/  IADD3.X R5, R5, R22, RZ, P4, !PT ;  /* 0x0000001605057210 */ /* 0x000fe200027fe4ff */
[----:B------:R-:W-:Y:S05]  /*8760*/  BRA `(.L_x_7748) ;  /* 0x000010d000007947 */ /* 0x000fea0003800000 */
.L_x_7764:
        /* <DEDUP_REMOVED lines=32> */
.L_x_7783:
        /* <DEDUP_REMOVED lines=21> */
[----:B------:R-:W-:Y:S02]  /*8ac0*/  ISETP.GE.U32.AND P0, PT, R32, c[0x0][0x174], PT ;  /* 0x00005d0020007a0c */ /* 0x000fe40003f06070 */
[C---:B--2---:R-:W-:Y:S02]  /*8ad0*/  IADD3 R33, P1, R20.reuse, R33, RZ ;  /* 0x0000002114217210 */ /* 0x044fe40007f3e0ff */
[C---:B------:R-:W-:Y:S02]  /*8ae0*/  IADD3 R3, P2, R21.reuse, R3, RZ ;  /* 0x0000000315037210 */ /* 0x040fe40007f5e0ff */
[----:B------:R-:W-:Y:S02]  /*8af0*/  LEA.HI.X.SX32 R31, R20, R31, 0x1, P1 ;  /* 0x0000001f141f7211 */ /* 0x000fe400008f0eff */
[----:B------:R-:W-:Y:S02]  /*8b00*/  LEA.HI.X.SX32 R0, R21, R0, 0x1, P2 ;  /* 0x0000000015007211 */ /* 0x000fe400010f0eff */
[----:B---3--:R-:W-:-:S02]  /*8b10*/  IADD3 R5, P1, R24, R5, RZ ;  /* 0x0000000518057210 */ /* 0x008fc40007f3e0ff */
[----:B------:R-:W-:Y:S02]  /*8b20*/  IADD3 R6, P2, R25, R6, RZ ;  /* 0x0000000619067210 */ /* 0x000fe40007f5e0ff */
[----:B----4-:R-:W-:Y:S02]  /*8b30*/  IADD3 R8, P3, R12, R8, RZ ;  /* 0x000000080c087210 */ /* 0x010fe40007f7e0ff */
[----:B------:R-:W-:Y:S02]  /*8b40*/  IADD3 R11, P4, R13, R11, RZ ;  /* 0x0000000b0d0b7210 */ /* 0x000fe40007f9e0ff */
[----:B-----5:R-:W-:Y:S02]  /*8b50*/  IADD3 R29, P5, R14, R29, RZ ;  /* 0x0000001d0e1d7210 */ /* 0x020fe40007fbe0ff */
[----:B------:R-:W-:Y:S02]  /*8b60*/  IADD3 R26, P6, R15, R26, RZ ;  /* 0x0000001a0f1a7210 */ /* 0x000fe40007fde0ff */
[----:B------:R-:W-:-:S02]  /*8b70*/  LEA.HI.X.SX32 R4, R24, R4, 0x1, P1 ;  /* 0x0000000418047211 */ /* 0x000fc400008f0eff */
[----:B------:R-:W-:Y:S02]  /*8b80*/  LEA.HI.X.SX32 R7, R25, R7, 0x1, P2 ;  /* 0x0000000719077211 */ /* 0x000fe400010f0eff */
[----:B------:R-:W-:Y:S02]  /*8b90*/  LEA.HI.X.SX32 R9, R12, R9, 0x1, P3 ;  /* 0x000000090c097211 */ /* 0x000fe400018f0eff */
[----:B------:R-:W-:Y:S02]  /*8ba0*/  LEA.HI.X.SX32 R10, R13, R10, 0x1, P4 ;  /* 0x0000000a0d0a7211 */ /* 0x000fe400020f0eff */
[----:B------:R-:W-:Y:S02]  /*8bb0*/  LEA.HI.X.SX32 R27, R14, R27, 0x1, P5 ;  /* 0x0000001b0e1b7211 */ /* 0x000fe400028f0eff */
[----:B------:R-:W-:Y:S01]  /*8bc0*/  LEA.HI.X.SX32 R22, R15, R22, 0x1, P6 ;  /* 0x000000160f167211 */ /* 0x000fe200030f0eff */
[----:B------:R-:W-:Y:S05]  /*8bd0*/  @!P0 BRA `(.L_x_7783) ;  /* 0xfffffd9000008947 */ /* 0x000fea000383ffff */
[----:B------:R-:W-:Y:S05]  /*8be0*/  BSYNC B1 ;  /* 0x0000000000017941 */ /* 0x000fea0003800000 */
.L_x_7782:
[----:B------:R-:W-:Y:S05]  /*8bf0*/  BSYNC B0 ;  /* 0x0000000000007941 */ /* 0x000fea0003800000 */
.L_x_7781:
        /* <DEDUP_REMOVED lines=27> */
.L_x_7785:
[----:B------:R-:W-:Y:S05]  /*8db0*/  BSYNC B0 ;  /* 0x0000000000007941 */ /* 0x000fea0003800000 */
.L_x_7784:
[----:B------:R-:W-:Y:S01]  /*8dc0*/  BSSY B0, `(.L_x_7786) ;  /* 0x000001a000007945 */ /* 0x000fe20003800000 */
[----:B------:R-:W-:Y:S05]  /*8dd0*/  @P1 BRA `(.L_x_7787) ;  /* 0x0000018000001947 */ /* 0x000fea0003800000 */
[----:B0-----:R-:W-:Y:S02]  /*8de0*/  IADD3 R18, R35, c[0x0][0x17c], RZ ;  /* 0x00005f0023127a10 */ /* 0x001fe40007ffe0ff */
[----:B-----5:R-:W-:Y:S02]  /*8df0*/  IADD3 R33, P1, R20, R33, RZ ;  /* 0x0000002114217210 */ /* 0x020fe40007f3e0ff */
[----:B------:R-:W-:-:S02]  /*8e00*/  ISETP.GE.U32.AND P0, PT, R18, c[0x0][0x174], PT ;  /* 0x00005d0012007a0c */ /* 0x000fc40003f06070 */
        /* <DEDUP_REMOVED lines=21> */
.L_x_7787:
[----:B------:R-:W-:Y:S05]  /*8f60*/  BSYNC B0 ;  /* 0x0000000000007941 */ /* 0x000fea0003800000 */
.L_x_7786:
[----:B------:R-:W-:Y:S02]  /*8f70*/  IADD3 R8, P0, P1, R8, R5, R33 ;  /* 0x0000000508087210 */ /* 0x000fe4000791e021 */
[----:B------:R-:W-:Y:S02]  /*8f80*/  IADD3 R3, P2, P3, R11, R6, R3 ;  /* 0x000000060b037210 */ /* 0x000fe40007b5e003 */
[----:B0-----:R-:W-:-:S02]  /*8f90*/  IADD3 R18, P5, R29, R8, RZ ;  /* 0x000000081d127210 */ /* 0x001fc40007fbe0ff */
[----:B------:R-:W-:Y:S02]  /*8fa0*/  IADD3.X R4, R9, R4, R31, P0, P1 ;  /* 0x0000000409047210 */ /* 0x000fe400007e241f */
[----:B------:R-:W-:Y:S02]  /*8fb0*/  IADD3 R26, P4, R3, R26, RZ ;  /* 0x0000001a031a7210 */ /* 0x000fe40007f9e0ff */
[----:B------:R-:W-:Y:S01]  /*8fc0*/  IADD3.X R5, R10, R7, R0, P2, P3 ;  /* 0x000000070a057210 */ /* 0x000fe200017e6400 */
[----:B------:R-:W-:-:S03]  /*8fd0*/  IMAD.X R19, R27, 0x1, R4, P5 ;  /* 0x000000011b137824 */ /* 0x000fc600028e0604 */
[----:B------:R-:W-:Y:S01]  /*8fe0*/  IADD3.X R5, R5, R22, RZ, P4, !PT ;  /* 0x0000001605057210 */ /* 0x000fe200027fe4ff */
[----:B------:R-:W-:Y:S05]  /*8ff0*/  BRA `(.L_x_7748) ;  /* 0x0000084000007947 */ /* 0x000fea0003800000 */
.L_x_7763:
        /* <DEDUP_REMOVED lines=36> */
.L_x_7790:
        /* <DEDUP_REMOVED lines=8> */
[--C-:B------:R-:W-:Y:S01]  /*92c0*/  IMAD.WIDE.U32 R24, R25, 0x8, R18.reuse ;  /* 0x0000000819187825 */ /* 0x100fe200078e0012 */
[----:B------:R-:W2:Y:S03]  /*92d0*/  LDG.E.64 R20, [R20.64] ;  /* 0x0000002414147981 */ /* 0x000ea6000c1e1b00 */
[----:B------:R-:W-:-:S02]  /*92e0*/  IMAD.WIDE.U32 R12, R13, 0x8, R18 ;  /* 0x000000080d0c7825 */ /* 0x000fc400078e0012 */
[----:B------:R-:W3:Y:S02]  /*92f0*/  LDG.E.64 R24, [R24.64] ;  /* 0x0000002418187981 */ /* 0x000ee4000c1e1b00 */
[----:B------:R-:W-:Y:S02]  /*9300*/  IMAD.WIDE.U32 R14, R15, 0x8, R18 ;  /* 0x000000080f0e7825 */ /* 0x000fe400078e0012 */
        /* <DEDUP_REMOVED lines=23> */
.L_x_7789:
[----:B------:R-:W-:Y:S05]  /*9480*/  BSYNC B0 ;  /* 0x0000000000007941 */ /* 0x000fea0003800000 */
.L_x_7788:
        /* <DEDUP_REMOVED lines=23> */
.L_x_7792:
[----:B------:R-:W-:Y:S05]  /*9600*/  BSYNC B0 ;  /* 0x0000000000007941 */ /* 0x000fea0003800000 */
.L_x_7791:
[----:B------:R-:W-:Y:S01]  /*9610*/  BSSY B0, `(.L_x_7793) ;  /* 0x000001a000007945 */ /* 0x000fe20003800000 */
[----:B------:R-:W-:Y:S05]  /*9620*/  @P1 BRA `(.L_x_7794) ;  /* 0x0000018000001947 */ /* 0x000fea0003800000 */
[----:B0-----:R-:W-:Y:S02]  /*9630*/  IADD3 R18, R31, c[0x0][0x17c], RZ ;  /* 0x00005f001f127a10 */ /* 0x001fe40007ffe0ff */
[----:B-----5:R-:W-:Y:S02]  /*9640*/  IADD3 R30, P1, R20, R30, RZ ;  /* 0x0000001e141e7210 */ /* 0x020fe40007f3e0ff */
        /* <DEDUP_REMOVED lines=22> */
.L_x_7794:
[----:B------:R-:W-:Y:S05]  /*97b0*/  BSYNC B0 ;  /* 0x0000000000007941 */ /* 0x000fea0003800000 */
.L_x_7793:
[----:B------:R-:W-:Y:S02]  /*97c0*/  IADD3 R11, P2, P3, R26, R22, R11 ;  /* 0x000000161a0b7210 */ /* 0x000fe40007b5e00b */
[----:B0-----:R-:W-:Y:S02]  /*97d0*/  IADD3 R18, P0, P1, R29, R27, R30 ;  /* 0x0000001b1d127210 */ /* 0x001fe4000791e01e */
[----:B------:R-:W-:-:S02]  /*97e0*/  IADD3 R26, P4, R28, R11, RZ ;  /* 0x0000000b1c1a7210 */ /* 0x000fc40007f9e0ff */
[----:B------:R-:W-:Y:S02]  /*97f0*/  IADD3.X R5, R5, R8, R9, P2, P3 ;  /* 0x0000000805057210 */ /* 0x000fe400017e6409 */
[----:B------:R-:W-:Y:S02]  /*9800*/  IADD3 R18, P5, R3, R18, RZ ;  /* 0x0000001203127210 */ /* 0x000fe40007fbe0ff */
[----:B------:R-:W-:Y:S01]  /*9810*/  IADD3.X R7, R6, R7, R10, P0, P1 ;  /* 0x0000000706077210 */ /* 0x000fe200007e240a */
[----:B------:R-:W-:-:S03]  /*9820*/  IMAD.X R5, R0, 0x1, R5, P4 ;  /* 0x0000000100057824 */ /* 0x000fc600020e0605 */
[----:B------:R-:W-:Y:S02]  /*9830*/  IADD3.X R19, R4, R7, RZ, P5, !PT ;  /* 0x0000000704137210 */ /* 0x000fe40002ffe4ff */
.L_x_7748:
[----:B------:R-:W-:Y:S05]  /*9840*/  BSYNC B6 ;  /* 0x0000000000067941 */ /* 0x000fea0003800000 */
.L_x_7747:
[----:B------:R-:W-:-:S13]  /*9850*/  ISETP.NE.AND P0, PT, RZ, c[0x0][0x18c], PT ;  /* 0x00006300ff007a0c */ /* 0x000fda0003f05270 */
[----:B------:R-:W-:Y:S05]  /*9860*/  @!P0 BRA `(.L_x_7795) ;  /* 0x000001f000008947 */ /* 0x000fea0003800000 */
[----:B------:R-:W-:Y:S01]  /*9870*/  IMAD R3, R2, c[0x0][0x0], R23 ;  /* 0x0000000002037a24 */ /* 0x000fe200078e0217 */
[----:B-----5:R-:W-:Y:S01]  /*9880*/  MOV R25, R19 ;  /* 0x0000001300197202 */ /* 0x020fe20000000f00 */
[----:B------:R-:W-:Y:S01]  /*9890*/  IMAD.MOV.U32 R24, RZ, RZ, R18 ;  /* 0x000000ffff187224 */ /* 0x000fe200078e0012 */
[----:B------:R-:W-:Y:S01]  /*98a0*/  ULDC UR4, c[0x0][0x4] ;  /* 0x0000010000047ab9 */ /* 0x000fe20000000800 */
[----:B------:R-:W-:Y:S01]  /*98b0*/  IMAD.MOV.U32 R27, RZ, RZ, R5 ;  /* 0x000000ffff1b7224 */ /* 0x000fe200078e0005 */
[----:B------:R-:W-:-:S04]  /*98c0*/  USHF.R.U32.HI UR4, URZ, 0x1, UR4 ;  /* 0x000000013f047899 */ /* 0x000fc80008011604 */
[----:B------:R0:W-:Y:S02]  /*98d0*/  STS.128 [R3.X16+0x10], R24 ;  /* 0x0000101803007388 */ /* 0x0001e4000000cc00 */
[----:B------:R-:W-:-:S13]  /*98e0*/  ISETP.NE.AND P0, PT, RZ, UR4, PT ;  /* 0x00000004ff007c0c */ /* 0x000fda000bf05270 */
[----:B------:R-:W-:Y:S05]  /*98f0*/  @!P0 BRA `(.L_x_7795) ;  /* 0x0000016000008947 */ /* 0x000fea0003800000 */
[----:B------:R-:W-:-:S05]  /*9900*/  MOV R7, UR4 ;  /* 0x0000000400077c02 */ /* 0x000fca0008000f00 */
.L_x_7798:
        /* <DEDUP_REMOVED lines=9> */
[----:B------:R-:W-:-:S06]  /*99a0*/  IMAD R8, R8, c[0x0][0x0], R23 ;  /* 0x0000000008087a24 */ /* 0x000fcc00078e0217 */
[----:B------:R-:W1:Y:S02]  /*99b0*/  LDS.128 R8, [R8.X16+0x10] ;  /* 0x0000100008087984 */ /* 0x000e64000000cc00 */
[----:B01----:R-:W-:Y:S02]  /*99c0*/  IADD3 R26, P2, R10, R26, RZ ;  /* 0x0000001a0a1a7210 */ /* 0x003fe40007f5e0ff */
[----:B------:R-:W-:-:S03]  /*99d0*/  IADD3 R18, P0, R8, R18, RZ ;  /* 0x0000001208127210 */ /* 0x000fc60007f1e0ff */
[----:B------:R-:W-:Y:S01]  /*99e0*/  IMAD.X R5, R11, 0x1, R5, P2 ;  /* 0x000000010b057824 */ /* 0x000fe200010e0605 */
[----:B------:R-:W-:Y:S02]  /*99f0*/  IADD3.X R19, R9, R19, RZ, P0, !PT ;  /* 0x0000001309137210 */ /* 0x000fe400007fe4ff */
[----:B------:R-:W-:Y:S02]  /*9a00*/  MOV R24, R18 ;  /* 0x0000001200187202 */ /* 0x000fe40000000f00 */
[----:B------:R-:W-:Y:S01]  /*9a10*/  MOV R27, R5 ;  /* 0x00000005001b7202 */ /* 0x000fe20000000f00 */
[----:B------:R-:W-:-:S05]  /*9a20*/  IMAD.MOV.U32 R25, RZ, RZ, R19 ;  /* 0x000000ffff197224 */ /* 0x000fca00078e0013 */
[----:B------:R0:W-:Y:S02]  /*9a30*/  STS.128 [R3.X16+0x10], R24 ;  /* 0x0000101803007388 */ /* 0x0001e4000000cc00 */
.L_x_7797:
[----:B------:R-:W-:Y:S05]  /*9a40*/  BSYNC B0 ;  /* 0x0000000000007941 */ /* 0x000fea0003800000 */
.L_x_7796:
[----:B------:R-:W-:Y:S05]  /*9a50*/  @P1 BRA `(.L_x_7798) ;  /* 0xfffffeb000001947 */ /* 0x000fea000383ffff */
.L_x_7795:
[----:B------:R-:W-:-:S13]  /*9a60*/  ISETP.NE.AND P0, PT, RZ, c[0x0][0x188], PT ;  /* 0x00006200ff007a0c */ /* 0x000fda0003f05270 */
[----:B------:R-:W-:Y:S05]  /*9a70*/  @!P0 BRA `(.L_x_7799) ;  /* 0x0000035000008947 */ /* 0x000fea0003800000 */
[----:B0-----:R-:W-:Y:S01]  /*9a80*/  IMAD.MOV.U32 R3, RZ, RZ, c[0x0][0x0] ;  /* 0x00000000ff037624 */ /* 0x001fe200078e00ff */
[----:B------:R-:W-:-:S04]  /*9a90*/  MOV R0, c[0x0][0x0] ;  /* 0x0000000000007a02 */ /* 0x000fc80000000f00 */
[----:B------:R-:W-:-:S13]  /*9aa0*/  ISETP.GT.AND P0, PT, R3, 0x20, PT ;  /* 0x000000200300780c */ /* 0x000fda0003f04270 */
[----:B------:R-:W-:Y:S05]  /*9ab0*/  @!P0 BRA `(.L_x_7800) ;  /* 0x0000021000008947 */ /* 0x000fea0003800000 */
[----:B------:R-:W-:Y:S01]  /*9ac0*/  IMAD R7, R2, c[0x0][0x0], R23 ;  /* 0x0000000002077a24 */ /* 0x000fe200078e0217 */
[----:B-----5:R-:W-:Y:S01]  /*9ad0*/  MOV R25, R19 ;  /* 0x0000001300197202 */ /* 0x020fe20000000f00 */
[----:B------:R-:W-:Y:S01]  /*9ae0*/  IMAD.MOV.U32 R24, RZ, RZ, R18 ;  /* 0x000000ffff187224 */ /* 0x000fe200078e0012 */
[----:B------:R-:W-:Y:S01]  /*9af0*/  LEA.HI R0, R3, c[0x0][0x0], RZ, 0x1 ;  /* 0x0000000003007a11 */ /* 0x000fe200078f08ff */
[----:B------:R-:W-:-:S03]  /*9b00*/  IMAD.MOV.U32 R27, RZ, RZ, R5 ;  /* 0x000000ffff1b7224 */ /* 0x000fc600078e0005 */
[----:B------:R-:W-:Y:S01]  /*9b10*/  SHF.R.S32.HI R3, RZ, 0x1, R0 ;  /* 0x00000001ff037819 */ /* 0x000fe20000011400 */
[----:B------:R-:W-:Y:S01]  /*9b20*/  HFMA2.MMA R0, -RZ, RZ, 0, 1.9073486328125e-06 ;  /* 0x00000020ff007435 */ /* 0x000fe200000001ff */
[----:B------:R0:W-:Y:S02]  /*9b30*/  STS.128 [R7.X16+0x10], R24 ;  /* 0x0000101807007388 */ /* 0x0001e4000000cc00 */
[----:B------:R-:W-:-:S13]  /*9b40*/  ISETP.GE.AND P0, PT, R3, 0x20, PT ;  /* 0x000000200300780c */ /* 0x000fda0003f06270 */
[----:B------:R-:W-:Y:S05]  /*9b50*/  @!P0 BRA `(.L_x_7800) ;  /* 0x0000017000008947 */ /* 0x000fea0003800000 */
[----:B------:R-:W-:Y:S02]  /*9b60*/  LEA R0, R7, 0x10, 0x4 ;  /* 0x0000001007007811 */ /* 0x000fe400078e20ff */
.L_x_7803:
[----:B------:R-:W-:Y:S01]  /*9b70*/  IMAD.IADD R4, R23, 0x1, R3 ;  /* 0x0000000117047824 */ /* 0x000fe200078e0203 */
[----:B------:R-:W-:Y:S01]  /*9b80*/  WARPSYNC 0xffffffff ;  /* 0xffffffff00007948 */ /* 0x000fe20003800000 */
[----:B------:R-:W-:Y:S03]  /*9b90*/  BAR.SYNC.DEFER_BLOCKING 0x0 ;  /* 0x0000000000007b1d */ /* 0x000fe60000010000 */
[----:B------:R-:W-:-:S03]  /*9ba0*/  ISETP.GE.U32.AND P0, PT, R4, c[0x0][0x0], PT ;  /* 0x0000000004007a0c */ /* 0x000fc60003f06070 */
[----:B------:R-:W-:Y:S01]  /*9bb0*/  BSSY B0, `(.L_x_7801) ;  /* 0x000000d000007945 */ /* 0x000fe20003800000 */
[----:B------:R-:W-:-:S13]  /*9bc0*/  ISETP.GE.U32.OR P0, PT, R23, R3, P0 ;  /* 0x000000031700720c */ /* 0x000fda0000706470 */
[----:B0-----:R-:W-:Y:S05]  /*9bd0*/  @P0 BRA `(.L_x_7802) ;  /* 0x000000a000000947 */ /* 0x001fea0003800000 */
[----:B------:R-:W-:-:S06]  /*9be0*/  LEA R8, R3, R0, 0x4 ;  /* 0x0000000003087211 */ /* 0x000fcc00078e20ff */
[----:B------:R-:W1:Y:S02]  /*9bf0*/  LDS.128 R8, [R8] ;  /* 0x0000000008087984 */ /* 0x000e640000000c00 */
[----:B-1----:R-:W-:Y:S02]  /*9c00*/  IADD3 R18, P0, R8, R18, RZ ;  /* 0x0000001208127210 */ /* 0x002fe40007f1e0ff */
[----:B0-----:R-:W-:-:S03]  /*9c10*/  IADD3 R26, P1, R10, R26, RZ ;  /* 0x0000001a0a1a7210 */ /* 0x001fc60007f3e0ff */
[----:B------:R-:W-:Y:S01]  /*9c20*/  IMAD.X R19, R9, 0x1, R19, P0 ;  /* 0x0000000109137824 */ /* 0x000fe200000e0613 */
[----:B------:R-:W-:Y:S01]  /*9c30*/  IADD3.X R5, R11, R5, RZ, P1, !PT ;  /* 0x000000050b057210 */ /* 0x000fe20000ffe4ff */
[----:B------:R-:W-:-:S03]  /*9c40*/  IMAD.MOV.U32 R24, RZ, RZ, R18 ;  /* 0x000000ffff187224 */ /* 0x000fc600078e0012 */
[----:B------:R-:W-:Y:S01]  /*9c50*/  MOV R25, R19 ;  /* 0x0000001300197202 */ /* 0x000fe20000000f00 */
[----:B------:R-:W-:-:S05]  /*9c60*/  IMAD.MOV.U32 R27, RZ, RZ, R5 ;  /* 0x000000ffff1b7224 */ /* 0x000fca00078e0005 */
[----:B------:R0:W-:Y:S02]  /*9c70*/  STS.128 [R7.X16+0x10], R24 ;  /* 0x0000101807007388 */ /* 0x0001e4000000cc00 */
.L_x_7802:
[----:B------:R-:W-:Y:S05]  /*9c80*/  BSYNC B0 ;  /* 0x0000000000007941 */ /* 0x000fea0003800000 */
.L_x_7801:
[----:B------:R-:W-:-:S04]  /*9c90*/  SHF.R.S32.HI R3, RZ, 0x1, R3 ;  /* 0x00000001ff037819 */ /* 0x000fc80000011403 */
[----:B------:R-:W-:-:S13]  /*9ca0*/  ISETP.GE.AND P0, PT, R3, 0x20, PT ;  /* 0x000000200300780c */ /* 0x000fda0003f06270 */
[----:B------:R-:W-:Y:S05]  /*9cb0*/  @P0 BRA `(.L_x_7803) ;  /* 0xfffffeb000000947 */ /* 0x000fea000383ffff */
[----:B------:R-:W-:-:S10]  /*9cc0*/  HFMA2.MMA R0, -RZ, RZ, 0, 1.9073486328125e-06 ;  /* 0x00000020ff007435 */ /* 0x000fd400000001ff */
.L_x_7800:
[----:B------:R-:W-:Y:S01]  /*9cd0*/  ISETP.GE.AND P0, PT, R0, 0x2, PT ;  /* 0x000000020000780c */ /* 0x000fe20003f06270 */
[----:B------:R-:W-:Y:S01]  /*9ce0*/  WARPSYNC 0xffffffff ;  /* 0xffffffff00007948 */ /* 0x000fe20003800000 */
[----:B------:R-:W-:Y:S11]  /*9cf0*/  BAR.SYNC.DEFER_BLOCKING 0x0 ;  /* 0x0000000000007b1d */ /* 0x000ff60000010000 */
[----:B------:R-:W-:Y:S05]  /*9d00*/  @!P0 BRA `(.L_x_7799) ;  /* 0x000000c000008947 */ /* 0x000fea0003800000 */
[----:B------:R-:W-:-:S05]  /*9d10*/  IMAD.MOV.U32 R3, RZ, RZ, 0x1 ;  /* 0x00000001ff037424 */ /* 0x000fca00078e00ff */
.L_x_7804:
[----:B0-----:R-:W0:Y:S04]  /*9d20*/  SHFL.DOWN PT, R7, R18, R3, 0x1f ;  /* 0x08001f0312077589 */ /* 0x001e2800000e0000 */
        /* <DEDUP_REMOVED lines=10> */
.L_x_7799:
[----:B------:R-:W-:Y:S01]  /*9dd0*/  ISETP.NE.AND P0, PT, RZ, c[0x0][0x344], PT ;  /* 0x0000d100ff007a0c */ /* 0x000fe20003f05270 */
[----:B0----5:R-:W-:Y:S01]  /*9de0*/  IMAD.MOV.U32 R24, RZ, RZ, RZ ;  /* 0x000000ffff187224 */ /* 0x021fe200078e00ff */
        /* <DEDUP_REMOVED lines=201> */
.L_x_7805:
        /* <DEDUP_REMOVED lines=202> */
.L_x_7806:
[----:B------:R-:W-:Y:S01]  /*b720*/  ISETP.NE.U32.AND P0, PT, RZ, c[0x0][0x558], PT ;  /* 0x00015600ff007a0c */ /* 0x000fe20003f05070 */
[----:B------:R-:W-:Y:S01]  /*b730*/  IMAD.MOV.U32 R9, RZ, RZ, RZ ;  /* 0x000000ffff097224 */ /* 0x000fe200078e00ff */
[----:B------:R-:W-:Y:S02]  /*b740*/  IADD3 R6, P1, R24, c[0x0][0x548], RZ ;  /* 0x0001520018067a10 */ /* 0x000fe40007f3e0ff */
[----:B------:R-:W-:Y:S02]  /*b750*/  ISETP.NE.AND.EX P0, PT, RZ, c[0x0][0x55c], PT, P0 ;  /* 0x00015700ff007a0c */ /* 0x000fe40003f05300 */
[----:B------:R-:W-:Y:S01]  /*b760*/  MOV R0, RZ ;  /* 0x000000ff00007202 */ /* 0x000fe20000000f00 */
[----:B------:R-:W-:Y:S01]  /*b770*/  IMAD.X R7, RZ, RZ, c[0x0][0x54c], P1 ;  /* 0x00015300ff077624 */ /* 0x000fe200008e06ff */
[----:B------:R-:W-:-:S09]  /*b780*/  MOV R3, RZ ;  /* 0x000000ff00037202 */ /* 0x000fd20000000f00 */
[----:B------:R-:W-:Y:S05]  /*b790*/  @!P0 BRA `(.L_x_7807) ;  /* 0x000008b000008947 */ /* 0x000fea0003800000 */
[----:B------:R-:W-:Y:S01]  /*b7a0*/  HFMA2.MMA R25, -RZ, RZ, 0, 0 ;  /* 0x00000000ff197435 */ /* 0x000fe200000001ff */
[----:B------:R-:W-:Y:S01]  /*b7b0*/  BSSY B0, `(.L_x_7808) ;  /* 0x000002a000007945 */ /* 0x000fe20003800000 */
[----:B------:R-:W-:Y:S01]  /*b7c0*/  IMAD.MOV.U32 R14, RZ, RZ, 0x4 ;  /* 0x00000004ff0e7424 */ /* 0x000fe200078e00ff */
[----:B------:R-:W-:Y:S01]  /*b7d0*/  MOV R9, 0x0 ;  /* 0x0000000000097802 */ /* 0x000fe20000000f00 */
[----:B------:R-:W-:-:S06]  /*b7e0*/  IMAD.MOV.U32 R8, RZ, RZ, 0x8 ;  /* 0x00000008ff087424 */ /* 0x000fcc00078e00ff */
.L_x_7812:
        /* <DEDUP_REMOVED lines=9> */
[----:B------:R-:W-:Y:S05]  /*b880*/  CALL.REL.NOINC `($__internal_31_$__cuda_sm20_rem_u64) ;  /* 0x0000441000007944 */ /* 0x000fea0003c00000 */
[----:B------:R-:W-:Y:S01]  /*b890*/  IMAD.MOV.U32 R8, RZ, RZ, R4 ;  /* 0x000000ffff087224 */ /* 0x000fe200078e0004 */
[----:B------:R-:W-:Y:S01]  /*b8a0*/  MOV R9, R13 ;  /* 0x0000000d00097202 */ /* 0x000fe20000000f00 */
[----:B------:R-:W-:Y:S05]  /*b8b0*/  BRA `(.L_x_7811) ;  /* 0x0000013000007947 */ /* 0x000fea0003800000 */
.L_x_7810:
        /* <DEDUP_REMOVED lines=8> */
[----:B------:R-:W-:-:S04]  /*b940*/  IMAD.HI.U32 R13, R13, R9, R12 ;  /* 0x000000090d0d7227 */ /* 0x000fc800078e000c */
[----:B------:R-:W-:Y:S02]  /*b950*/  IMAD.MOV.U32 R9, RZ, RZ, RZ ;  /* 0x000000ffff097224 */ /* 0x000fe400078e00ff */
        /* <DEDUP_REMOVED lines=9> */
.L_x_7811:
[----:B------:R-:W-:Y:S05]  /*b9f0*/  BSYNC B1 ;  /* 0x0000000000017941 */ /* 0x000fea0003800000 */
.L_x_7809:
[----:B------:R-:W-:Y:S01]  /*ba00*/  ISETP.NE.U32.AND P0, PT, R8, RZ, PT ;  /* 0x000000ff0800720c */ /* 0x000fe20003f05070 */
[----:B------:R-:W-:Y:S01]  /*ba10*/  IMAD.MOV.U32 R25, RZ, RZ, R3 ;  /* 0x000000ffff197224 */ /* 0x000fe200078e0003 */
[----:B------:R-:W-:Y:S02]  /*ba20*/  MOV R14, R0 ;  /* 0x00000000000e7202 */ /* 0x000fe40000000f00 */
[----:B------:R-:W-:-:S13]  /*ba30*/  ISETP.NE.AND.EX P0, PT, R9, RZ, PT, P0 ;  /* 0x000000ff0900720c */ /* 0x000fda0003f05300 */
[----:B------:R-:W-:Y:S05]  /*ba40*/  @P0 BRA `(.L_x_7812) ;  /* 0xfffffda000000947 */ /* 0x000fea000383ffff */
[----:B------:R-:W-:Y:S05]  /*ba50*/  BSYNC B0 ;  /* 0x0000000000007941 */ /* 0x000fea0003800000 */
.L_x_7808:
[----:B------:R-:W-:Y:S01]  /*ba60*/  ISETP.NE.U32.AND P2, PT, R3, RZ, PT ;  /* 0x000000ff0300720c */ /* 0x000fe20003f45070 */
[----:B------:R-:W-:-:S12]  /*ba70*/  BSSY B0, `(.L_x_7813) ;  /* 0x000001c000007945 */ /* 0x000fd80003800000 */
[----:B------:R-:W-:Y:S05]  /*ba80*/  @!P2 BRA `(.L_x_7814) ;  /* 0x000000700000a947 */ /* 0x000fea0003800000 */
[----:B------:R-:W-:Y:S01]  /*ba90*/  HFMA2.MMA R8, -RZ, RZ, 0, 4.76837158203125e-07 ;  /* 0x00000008ff087435 */ /* 0x000fe200000001ff */
[----:B------:R-:W-:Y:S01]  /*baa0*/  IMAD.MOV.U32 R9, RZ, RZ, RZ ;  /* 0x000000ffff097224 */ /* 0x000fe200078e00ff */
[----:B------:R-:W-:-:S04]  /*bab0*/  MOV R4, 0xbad0 ;  /* 0x0000bad000047802 */ /* 0x000fc80000000f00 */
[----:B------:R-:W-:Y:S05]  /*bac0*/  CALL.REL.NOINC `($__internal_30_$__cuda_sm20_div_u64) ;  /* 0x00003d7000007944 */ /* 0x000fea0003c00000 */
[----:B------:R-:W-:Y:S01]  /*bad0*/  MOV R12, R14 ;  /* 0x0000000e000c7202 */ /* 0x000fe20000000f00 */
[----:B------:R-:W-:Y:S01]  /*bae0*/  IMAD.MOV.U32 R13, RZ, RZ, R15 ;  /* 0x000000ffff0d7224 */ /* 0x000fe200078e000f */
[----:B------:R-:W-:Y:S05]  /*baf0*/  BRA `(.L_x_7815) ;  /* 0x0000013000007947 */ /* 0x000fea0003800000 */
.L_x_7814:
        /* <DEDUP_REMOVED lines=9> */
[----:B------:R-:W-:Y:S01]  /*bb90*/  IMAD.HI.U32 R12, R13, 0x8, RZ ;  /* 0x000000080d0c7827 */ /* 0x000fe200078e00ff */
[----:B------:R-:W-:-:S04]  /*bba0*/  HFMA2.MMA R13, -RZ, RZ, 0, 0 ;  /* 0x00000000ff0d7435 */ /* 0x000fc800000001ff */
        /* <DEDUP_REMOVED lines=8> */
.L_x_7815:
[----:B------:R-:W-:Y:S05]  /*bc30*/  BSYNC B0 ;  /* 0x0000000000007941 */ /* 0x000fea0003800000 */
.L_x_7813:
[----:B------:R-:W-:Y:S01]  /*bc40*/  BSSY B0, `(.L_x_7816) ;  /* 0x000001a000007945 */ /* 0x000fe20003800000 */
[----:B------:R-:W-:Y:S05]  /*bc50*/  @!P2 BRA `(.L_x_7817) ;  /* 0x000000500000a947 */ /* 0x000fea0003800000 */
[----:B------:R-:W-:Y:S01]  /*bc60*/  IMAD.MOV.U32 R8, RZ, RZ, 0x4 ;  /* 0x00000004ff087424 */ /* 0x000fe200078e00ff */
[----:B------:R-:W-:Y:S02]  /*bc70*/  MOV R9, RZ ;  /* 0x000000ff00097202 */ /* 0x000fe40000000f00 */
[----:B------:R-:W-:Y:S02]  /*bc80*/  MOV R4, 0xbca0 ;  /* 0x0000bca000047802 */ /* 0x000fe40000000f00 */
[----:B------:R-:W-:Y:S05]  /*bc90*/  CALL.REL.NOINC `($__internal_30_$__cuda_sm20_div_u64) ;  /* 0x00003ba000007944 */ /* 0x000fea0003c00000 */
[----:B------:R-:W-:Y:S05]  /*bca0*/  BRA `(.L_x_7818) ;  /* 0x0000013000007947 */ /* 0x000fea0003800000 */
.L_x_7817:
        /* <DEDUP_REMOVED lines=19> */
.L_x_7818:
[----:B------:R-:W-:Y:S05]  /*bde0*/  BSYNC B0 ;  /* 0x0000000000007941 */ /* 0x000fea0003800000 */
.L_x_7816:
        /* <DEDUP_REMOVED lines=10> */
[----:B------:R-:W-:Y:S05]  /*be90*/  CALL.REL.NOINC `($__internal_30_$__cuda_sm20_div_u64) ;  /* 0x000039a000007944 */ /* 0x000fea0003c00000 */
[----:B------:R-:W-:Y:S01]  /*bea0*/  MOV R8, R14 ;  /* 0x0000000e00087202 */ /* 0x000fe20000000f00 */
[----:B------:R-:W-:Y:S01]  /*beb0*/  IMAD.MOV.U32 R9, RZ, RZ, R15 ;  /* 0x000000ffff097224 */ /* 0x000fe200078e000f */
[----:B------:R-:W-:Y:S05]  /*bec0*/  BRA `(.L_x_7821) ;  /* 0x0000014000007947 */ /* 0x000fea0003800000 */
.L_x_7820:
        /* <DEDUP_REMOVED lines=20> */
.L_x_7821:
[----:B------:R-:W-:Y:S05]  /*c010*/  BSYNC B0 ;  /* 0x0000000000007941 */ /* 0x000fea0003800000 */
.L_x_7819:
[----:B------:R-:W-:-:S04]  /*c020*/  IADD3 R0, P0, R8, c[0x0][0x558], RZ ;  /* 0x0001560008007a10 */ /* 0x000fc80007f1e0ff */
[----:B------:R-:W-:-:S04]  /*c030*/  IADD3.X R9, R9, c[0x0][0x55c], RZ, P0, !PT ;  /* 0x0001570009097a10 */ /* 0x000fc800007fe4ff */
[----:B------:R-:W-:Y:S02]  /*c040*/  MOV R3, R9 ;  /* 0x0000000900037202 */ /* 0x000fe40000000f00 */
.L_x_7807:
[----:B------:R-:W-:Y:S01]  /*c050*/  ISETP.NE.AND P0, PT, RZ, c[0x0][0x190], PT ;  /* 0x00006400ff007a0c */ /* 0x000fe20003f05270 */
[----:B------:R-:W-:-:S12]  /*c060*/  IMAD.MOV.U32 R8, RZ, RZ, R0 ;  /* 0x000000ffff087224 */ /* 0x000fd800078e0000 */
[----:B------:R-:W-:Y:S05]  /*c070*/  @!P0 BRA `(.L_x_7822) ;  /* 0x00002ef000008947 */ /* 0x000fea0003800000 */
[----:B------:R-:W0:Y:S01]  /*c080*/  S2R R4, SR_CTAID.X ;  /* 0x0000000000047919 */ /* 0x000e220000002500 */
[----:B------:R-:W-:Y:S01]  /*c090*/  ISETP.NE.AND P0, PT, RZ, c[0x0][0x344], PT ;  /* 0x0000d100ff007a0c */ /* 0x000fe20003f05270 */
        /* <DEDUP_REMOVED lines=204> */
.L_x_7823:
        /* <DEDUP_REMOVED lines=202> */
.L_x_7824:
        /* <DEDUP_REMOVED lines=11> */
.L_x_7826:
[----:B------:R-:W-:Y:S05]  /*dab0*/  BSYNC B0 ;  /* 0x0000000000007941 */ /* 0x000fea0003800000 */
.L_x_7825:
[----:B------:R-:W-:Y:S01]  /*dac0*/  PRMT R6, R6, 0x9910, RZ ;  /* 0x0000991006067816 */ /* 0x000fe200000000ff */
[----:B------:R-:W-:Y:S01]  /*dad0*/  BSSY B0, `(.L_x_7827) ;  /* 0x000000d000007945 */ /* 0x000fe20003800000 */
[----:B------:R-:W-:Y:S02]  /*dae0*/  LOP3.LUT P0, RZ, R23, R2, RZ, 0xfc, !PT ;  /* 0x0000000217ff7212 */ /* 0x000fe4000780fcff */
[----:B------:R-:W-:-:S13]  /*daf0*/  ISETP.NE.AND P1, PT, R6, RZ, PT ;  /* 0x000000ff0600720c */ /* 0x000fda0003f25270 */
[----:B------:R-:W-:Y:S05]  /*db00*/  @!P1 BRA `(.L_x_7828) ;  /* 0x0000009000009947 */ /* 0x000fea0003800000 */
[----:B------:R-:W0:Y:S01]  /*db10*/  S2R R7, SR_CTAID.Y ;  /* 0x0000000000077919 */ /* 0x000e220000002600 */
[----:B------:R-:W-:Y:S02]  /*db20*/  ISETP.NE.AND P2, PT, RZ, c[0x0][0x188], PT ;  /* 0x00006200ff007a0c */ /* 0x000fe40003f45270 */
[----:B------:R-:W-:Y:S01]  /*db30*/  MOV R27, R5 ;  /* 0x00000005001b7202 */ /* 0x000fe20000000f00 */
[----:B0-----:R-:W-:Y:S02]  /*db40*/  IMAD R6, R4, c[0x0][0x10], R7 ;  /* 0x0000040004067a24 */ /* 0x001fe400078e0207 */
[----:B------:R-:W-:-:S08]  /*db50*/  IMAD.MOV.U32 R7, RZ, RZ, 0x10 ;  /* 0x00000010ff077424 */ /* 0x000fd000078e00ff */
[----:B------:R-:W-:-:S04]  /*db60*/  @!P2 IMAD R6, R6, c[0x0][0x0], R23 ;  /* 0x000000000606aa24 */ /* 0x000fc800078e0217 */
[----:B------:R-:W-:-:S05]  /*db70*/  IMAD.WIDE.U32 R6, R6, R7, c[0x0][0x560] ;  /* 0x0001580006067625 */ /* 0x000fca00078e0007 */
[----:B------:R0:W-:Y:S04]  /*db80*/  STG.E.64 [R6.64], R18 ;  /* 0x0000001206007986 */ /* 0x0001e8000c101b24 */
[----:B------:R0:W-:Y:S02]  /*db90*/  STG.E.64 [R6.64+0x8], R26 ;  /* 0x0000081a06007986 */ /* 0x0001e4000c101b24 */
.L_x_7828:
[----:B------:R-:W-:Y:S05]  /*dba0*/  BSYNC B0 ;  /* 0x0000000000007941 */ /* 0x000fea0003800000 */
.L_x_7827:
        /* <DEDUP_REMOVED lines=31> */
.L_x_7830:
[----:B------:R-:W-:Y:S05]  /*dda0*/  BSYNC B0 ;  /* 0x0000000000007941 */ /* 0x000fea0003800000 */
.L_x_7829:
        /* <DEDUP_REMOVED lines=26> */
.L_x_7835:
        /* <DEDUP_REMOVED lines=13> */
.L_x_7834:
[----:B------:R-:W-:Y:S05]  /*e020*/  BSYNC B1 ;  /* 0x0000000000017941 */ /* 0x000fea0003800000 */
.L_x_7833:
[----:B------:R-:W-:Y:S05]  /*e030*/  BRA `(.L_x_7836) ;  /* 0x0000014000007947 */ /* 0x000fea0003800000 */
.L_x_7832:
[----:B------:R-:W-:Y:S01]  /*e040*/  ISETP.GE.U32.AND P0, PT, R2, c[0x0][0x184], PT ;  /* 0x0000610002007a0c */ /* 0x000fe20003f06070 */
[----:B------:R-:W-:Y:S01]  /*e050*/  IMAD.MOV.U32 R11, RZ, RZ, c[0x0][0x16c] ;  /* 0x00005b00ff0b7624 */ /* 0x000fe200078e00ff */
[----:B------:R-:W-:-:S11]  /*e060*/  MOV R22, c[0x0][0x168] ;  /* 0x00005a0000167a02 */ /* 0x000fd60000000f00 */
[----:B------:R-:W-:Y:S05]  /*e070*/  @P0 BRA `(.L_x_7836) ;  /* 0x0000010000000947 */ /* 0x000fea0003800000 */
[----:B------:R-:W-:Y:S01]  /*e080*/  MOV R22, c[0x0][0x168] ;  /* 0x00005a0000167a02 */ /* 0x000fe20000000f00 */
[----:B------:R-:W-:Y:S01]  /*e090*/  IMAD.MOV.U32 R11, RZ, RZ, c[0x0][0x16c] ;  /* 0x00005b00ff0b7624 */ /* 0x000fe200078e00ff */
[----:B------:R-:W-:-:S05]  /*e0a0*/  MOV R5, R2 ;  /* 0x0000000200057202 */ /* 0x000fca0000000f00 */
.L_x_7837:
        /* <DEDUP_REMOVED lines=13> */
.L_x_7836:
[----:B------:R-:W-:Y:S05]  /*e180*/  BSYNC B0 ;  /* 0x0000000000007941 */ /* 0x000fea0003800000 */
.L_x_7831:
        /* <DEDUP_REMOVED lines=12> */
.L_x_7841:
        /* <DEDUP_REMOVED lines=19> */
.L_x_7840:
[----:B------:R-:W-:Y:S05]  /*e380*/  BSYNC B0 ;  /* 0x0000000000007941 */ /* 0x000fea0003800000 */
.L_x_7839:
[----:B0-----:R-:W-:Y:S01]  /*e390*/  MOV R5, R12 ;  /* 0x0000000c00057202 */ /* 0x001fe20000000f00 */
[----:B------:R-:W-:Y:S05]  /*e3a0*/  @P2 BRA `(.L_x_7841) ;  /* 0xfffffea000002947 */ /* 0x000fea000383ffff */
.L_x_7838:
        /* <DEDUP_REMOVED lines=9> */
[----:B------:R-:W-:Y:S01]  /*e440*/  MOV R7, R11 ;  /* 0x0000000b00077202 */ /* 0x000fe20000000f00 */
[----:B------:R-:W-:Y:S01]  /*e450*/  IMAD.MOV.U32 R2, RZ, RZ, 0x20 ;  /* 0x00000020ff027424 */ /* 0x000fe200078e00ff */
[----:B------:R-:W-:-:S03]  /*e460*/  LEA.HI R12, R12, c[0x0][0x0], RZ, 0x1 ;  /* 0x000000000c0c7a11 */ /* 0x000fc600078f08ff */
[----:B------:R0:W-:Y:S01]  /*e470*/  STS.128 [R13.X16+0x10], R4 ;  /* 0x000010040d007388 */ /* 0x0001e2000000cc00 */
[----:B------:R-:W-:-:S04]  /*e480*/  SHF.R.S32.HI R12, RZ, 0x1, R12 ;  /* 0x00000001ff0c7819 */ /* 0x000fc8000001140c */
[----:B------:R-:W-:-:S13]  /*e490*/  ISETP.GE.AND P0, PT, R12, 0x20, PT ;  /* 0x000000200c00780c */ /* 0x000fda0003f06270 */
[----:B------:R-:W-:Y:S05]  /*e4a0*/  @!P0 BRA `(.L_x_7843) ;  /* 0x0000017000008947 */ /* 0x000fea0003800000 */
[----:B0-----:R-:W-:-:S05]  /*e4b0*/  MOV R2, R12 ;  /* 0x0000000c00027202 */ /* 0x001fca0000000f00 */
.L_x_7846:
[C---:B0-----:R-:W-:Y:S01]  /*e4c0*/  IMAD.IADD R4, R23.reuse, 0x1, R2 ;  /* 0x0000000117047824 */ /* 0x041fe200078e0202 */
[----:B------:R-:W-:Y:S04]  /*e4d0*/  BAR.SYNC.DEFER_BLOCKING 0x0 ;  /* 0x0000000000007b1d */ /* 0x000fe80000010000 */
[----:B------:R-:W-:Y:S02]  /*e4e0*/  ISETP.GE.U32.AND P0, PT, R4, c[0x0][0x0], PT ;  /* 0x0000000004007a0c */ /* 0x000fe40003f06070 */
[----:B------:R-:W-:Y:S02]  /*e4f0*/  BSSY B0, `(.L_x_7844) ;  /* 0x000000e000007945 */ /* 0x000fe40003800000 */
[----:B------:R-:W-:-:S13]  /*e500*/  ISETP.GE.U32.OR P0, PT, R23, R2, P0 ;  /* 0x000000021700720c */ /* 0x000fda0000706470 */
[----:B------:R-:W-:Y:S05]  /*e510*/  @P0 BRA `(.L_x_7845) ;  /* 0x000000b000000947 */ /* 0x000fea0003800000 */
[----:B------:R-:W-:-:S06]  /*e520*/  LEA R4, R2, R10, 0x4 ;  /* 0x0000000a02047211 */ /* 0x000fcc00078e20ff */
[----:B------:R-:W0:Y:S02]  /*e530*/  LDS.128 R4, [R4] ;  /* 0x0000000004047984 */ /* 0x000e240000000c00 */
        /* <DEDUP_REMOVED lines=9> */
.L_x_7845:
[----:B------:R-:W-:Y:S05]  /*e5d0*/  BSYNC B0 ;  /* 0x0000000000007941 */ /* 0x000fea0003800000 */
.L_x_7844:
[----:B------:R-:W-:-:S04]  /*e5e0*/  SHF.R.S32.HI R2, RZ, 0x1, R2 ;  /* 0x00000001ff027819 */ /* 0x000fc80000011402 */
[----:B------:R-:W-:-:S13]  /*e5f0*/  ISETP.GE.AND P0, PT, R2, 0x20, PT ;  /* 0x000000200200780c */ /* 0x000fda0003f06270 */
[----:B------:R-:W-:Y:S05]  /*e600*/  @P0 BRA `(.L_x_7846) ;  /* 0xfffffeb000000947 */ /* 0x000fea000383ffff */
[----:B------:R-:W-:-:S04]  /*e610*/  IMAD.MOV.U32 R2, RZ, RZ, 0x20 ;  /* 0x00000020ff027424 */ /* 0x000fc800078e00ff */
.L_x_7843:
[----:B0-----:R-:W-:Y:S01]  /*e620*/  BAR.SYNC.DEFER_BLOCKING 0x0 ;  /* 0x0000000000007b1d */ /* 0x001fe20000010000 */
[----:B------:R-:W-:-:S13]  /*e630*/  ISETP.GE.AND P0, PT, R2, 0x2, PT ;  /* 0x000000020200780c */ /* 0x000fda0003f06270 */
[----:B------:R-:W-:Y:S05]  /*e640*/  @!P0 BRA `(.L_x_7842) ;  /* 0x000000c000008947 */ /* 0x000fea0003800000 */
[----:B------:R-:W-:-:S07]  /*e650*/  HFMA2.MMA R5, -RZ, RZ, 0, 5.9604644775390625e-08 ;  /* 0x00000001ff057435 */ /* 0x000fce00000001ff */
.L_x_7847:
[----:B------:R-:W0:Y:S04]  /*e660*/  SHFL.DOWN PT, R13, R22, R5, 0x1f ;  /* 0x08001f05160d7589 */ /* 0x000e2800000e0000 */
[----:B------:R-:W1:Y:S04]  /*e670*/  SHFL.DOWN PT, R7, R18, R5, 0x1f ;  /* 0x08001f0512077589 */ /* 0x000e6800000e0000 */
[----:B------:R-:W2:Y:S04]  /*e680*/  SHFL.DOWN PT, R4, R19, R5, 0x1f ;  /* 0x08001f0513047589 */ /* 0x000ea800000e0000 */
[----:B------:R3:W4:Y:S02]  /*e690*/  SHFL.DOWN PT, R6, R11, R5, 0x1f ;  /* 0x08001f050b067589 */ /* 0x00072400000e0000 */
[----:B---3--:R-:W-:Y:S01]  /*e6a0*/  IMAD.SHL.U32 R5, R5, 0x2, RZ ;  /* 0x0000000205057824 */ /* 0x008fe200078e00ff */
[----:B0-----:R-:W-:-:S04]  /*e6b0*/  IADD3 R22, P3, R13, R22, RZ ;  /* 0x000000160d167210 */ /* 0x001fc80007f7e0ff */
[----:B------:R-:W-:Y:S02]  /*e6c0*/  ISETP.GE.AND P0, PT, R5, R2, PT ;  /* 0x000000020500720c */ /* 0x000fe40003f06270 */
[----:B-1----:R-:W-:-:S04]  /*e6d0*/  IADD3 R18, P2, R7, R18, RZ ;  /* 0x0000001207127210 */ /* 0x002fc80007f5e0ff */
[----:B--2---:R-:W-:Y:S01]  /*e6e0*/  IADD3.X R19, R4, R19, RZ, P2, !PT ;  /* 0x0000001304137210 */ /* 0x004fe200017fe4ff */
[----:B----4-:R-:W-:-:S06]  /*e6f0*/  IMAD.X R11, R6, 0x1, R11, P3 ;  /* 0x00000001060b7824 */ /* 0x010fcc00018e060b */
[----:B------:R-:W-:Y:S05]  /*e700*/  @!P0 BRA `(.L_x_7847) ;  /* 0xffffff5000008947 */ /* 0x000fea000383ffff */
.L_x_7842:
        /* <DEDUP_REMOVED lines=15> */
.L_x_7849:
        /* <DEDUP_REMOVED lines=25> */
.L_x_7851:
[----:B------:R-:W-:Y:S02]  /*e990*/  IADD3 R2, P0, R17, c[0x0][0x548], RZ ;  /* 0x0001520011027a10 */ /* 0x000fe40007f1e0ff */
[----:B------:R-:W-:-:S03]  /*e9a0*/  ISETP.NE.AND P6, PT, R24, c[0x0][0x57c], PT ;  /* 0x00015f0018007a0c */ /* 0x000fc60003fc5270 */
[----:B------:R-:W-:-:S05]  /*e9b0*/  IMAD.X R3, RZ, RZ, c[0x0][0x54c], P0 ;  /* 0x00015300ff037624 */ /* 0x000fca00000e06ff */
[----:B------:R0:W-:Y:S05]  /*e9c0*/  STG.E [R2.64], R18 ;  /* 0x0000001202007986 */ /* 0x0001ea000c101924 */
        /* <DEDUP_REMOVED lines=20> */
.L_x_7852:
[----:B------:R-:W-:-:S05]  /*eb10*/  IADD3 R16, P0, R16, c[0x0][0x548], RZ ;  /* 0x0001520010107a10 */ /* 0x000fca0007f1e0ff */
[----:B------:R-:W-:-:S05]  /*eb20*/  IMAD.X R17, RZ, RZ, c[0x0][0x54c], P0 ;  /* 0x00015300ff117624 */ /* 0x000fca00000e06ff */
[----:B------:R-:W-:Y:S01]  /*eb30*/  STG.E [R16.64], R22 ;  /* 0x0000001610007986 */ /* 0x000fe2000c101924 */
[----:B------:R-:W-:Y:S05]  /*eb40*/  EXIT ;  /* 0x000000000000794d */ /* 0x000fea0003800000 */
.L_x_7850:
[----:B------:R-:W-:Y:S04]  /*eb50*/  STG.E.64 [R8.64], R18 ;  /* 0x0000001208007986 */ /* 0x000fe8000c101b24 */
[----:B------:R-:W-:Y:S01]  /*eb60*/  STG.E.64 [R8.64+0x8], R22 ;  /* 0x0000081608007986 */ /* 0x000fe2000c101b24 */
[----:B------:R-:W-:Y:S05]  /*eb70*/  EXIT ;  /* 0x000000000000794d */ /* 0x000fea0003800000 */
.L_x_7848:
[----:B------:R-:W-:Y:S01]  /*eb80*/  ISETP.NE.AND P0, PT, RZ, UR38, PT ;  /* 0x00000026ff007c0c */ /* 0x000fe2000bf05270 */
[----:B------:R-:W-:Y:S02]  /*eb90*/  ULDC.U8 UR4, c[0x0][0x579] ;  /* 0x00015e4000047ab9 */ /* 0x000fe40000000000 */
[----:B------:R-:W-:-:S10]  /*eba0*/  ISETP.NE.AND P1, PT, RZ, UR4, PT ;  /* 0x00000004ff007c0c */ /* 0x000fd4000bf25270 */
[----:B------:R-:W-:Y:S05]  /*ebb0*/  @!P0 BRA `(.L_x_7853) ;  /* 0x0000004000008947 */ /* 0x000fea0003800000 */
[----:B------:R-:W2:Y:S04]  /*ebc0*/  LDG.E R3, [R14.64] ;  /* 0x000000240e037981 */ /* 0x000ea8000c1e1900 */
[----:B------:R-:W3:Y:S01]  /*ebd0*/  LDG.E R5, [R20.64] ;  /* 0x0000002414057981 */ /* 0x000ee2000c1e1900 */
[----:B--2---:R-:W-:Y:S01]  /*ebe0*/  IADD3 R18, R3, R18, RZ ;  /* 0x0000001203127210 */ /* 0x004fe20007ffe0ff */
[----:B---3--:R-:W-:Y:S02]  /*ebf0*/  IMAD.IADD R22, R5, 0x1, R22 ;  /* 0x0000000105167824 */ /* 0x008fe400078e0216 */
.L_x_7853:
        /* <DEDUP_REMOVED lines=24> */
.L_x_7855:
[----:B------:R-:W-:Y:S02]  /*ed80*/  IADD3 R2, P0, R17, c[0x0][0x548], RZ ;  /* 0x0001520011027a10 */ /* 0x000fe40007f1e0ff */
[----:B------:R-:W-:Y:S02]  /*ed90*/  ISETP.NE.AND P6, PT, R19, c[0x0][0x57c], PT ;  /* 0x00015f0013007a0c */ /* 0x000fe40003fc5270 */
[----:B------:R-:W-:-:S05]  /*eda0*/  IADD3.X R3, RZ, c[0x0][0x54c], RZ, P0, !PT ;  /* 0x00015300ff037a10 */ /* 0x000fca00007fe4ff */
[----:B------:R0:W-:Y:S06]  /*edb0*/  STG.E [R2.64], R18 ;  /* 0x0000001202007986 */ /* 0x0001ec000c101924 */
        /* <DEDUP_REMOVED lines=20> */
.L_x_7856:
[----:B------:R-:W-:-:S04]  /*ef00*/  IADD3 R16, P0, R16, c[0x0][0x548], RZ ;  /* 0x0001520010107a10 */ /* 0x000fc80007f1e0ff */
[----:B------:R-:W-:-:S05]  /*ef10*/  IADD3.X R17, RZ, c[0x0][0x54c], RZ, P0, !PT ;  /* 0x00015300ff117a10 */ /* 0x000fca00007fe4ff */
[----:B------:R-:W-:Y:S01]  /*ef20*/  STG.E [R16.64], R22 ;  /* 0x0000001610007986 */ /* 0x000fe2000c101924 */
[----:B------:R-:W-:Y:S05]  /*ef30*/  EXIT ;  /* 0x000000000000794d */ /* 0x000fea0003800000 */
.L_x_7854:
[----:B------:R-:W-:Y:S04]  /*ef40*/  STG.E [R14.64], R18 ;  /* 0x000000120e007986 */ /* 0x000fe8000c101924 */
[----:B------:R-:W-:Y:S01]  /*ef50*/  STG.E [R20.64], R22 ;  /* 0x0000001614007986 */ /* 0x000fe2000c101924 */
[----:B------:R-:W-:Y:S05]  /*ef60*/  EXIT ;  /* 0x000000000000794d */ /* 0x000fea0003800000 */
.L_x_7822:
        /* <DEDUP_REMOVED lines=22> */
.L_x_7858:
        /* <DEDUP_REMOVED lines=25> */
.L_x_7860:
[----:B------:R-:W-:Y:S02]  /*f260*/  IADD3 R22, P0, R22, c[0x0][0x548], RZ ;  /* 0x0001520016167a10 */ /* 0x000fe40007f1e0ff */
[----:B------:R-:W-:Y:S02]  /*f270*/  ISETP.NE.AND P6, PT, R16, c[0x0][0x57c], PT ;  /* 0x00015f0010007a0c */ /* 0x000fe40003fc5270 */
[----:B------:R-:W-:-:S05]  /*f280*/  IADD3.X R23, RZ, c[0x0][0x54c], RZ, P0, !PT ;  /* 0x00015300ff177a10 */ /* 0x000fca00007fe4ff */
[----:B------:R0:W-:Y:S06]  /*f290*/  STG.E [R22.64], R18 ;  /* 0x0000001216007986 */ /* 0x0001ec000c101924 */
        /* <DEDUP_REMOVED lines=20> */
.L_x_7861:
[----:B------:R-:W-:-:S04]  /*f3e0*/  IADD3 R24, P0, R24, c[0x0][0x548], RZ ;  /* 0x0001520018187a10 */ /* 0x000fc80007f1e0ff */
[----:B------:R-:W-:-:S05]  /*f3f0*/  IADD3.X R25, RZ, c[0x0][0x54c], RZ, P0, !PT ;  /* 0x00015300ff197a10 */ /* 0x000fca00007fe4ff */
[----:B------:R-:W-:Y:S01]  /*f400*/  STG.E [R24.64], R26 ;  /* 0x0000001a18007986 */ /* 0x000fe2000c101924 */
[----:B------:R-:W-:Y:S05]  /*f410*/  EXIT ;  /* 0x000000000000794d */ /* 0x000fea0003800000 */
.L_x_7859:
[----:B------:R-:W-:Y:S04]  /*f420*/  STG.E.64 [R8.64], R18 ;  /* 0x0000001208007986 */ /* 0x000fe8000c101b24 */
[----:B------:R-:W-:Y:S01]  /*f430*/  STG.E.64 [R8.64+0x8], R26 ;  /* 0x0000081a08007986 */ /* 0x000fe2000c101b24 */
[----:B------:R-:W-:Y:S05]  /*f440*/  EXIT ;  /* 0x000000000000794d */ /* 0x000fea0003800000 */
.L_x_7857:
[----:B0-----:R-:W-:Y:S01]  /*f450*/  ISETP.NE.AND P0, PT, R2, RZ, PT ;  /* 0x000000ff0200720c */ /* 0x001fe20003f05270 */
[----:B------:R-:W-:Y:S02]  /*f460*/  ULDC.U8 UR4, c[0x0][0x579] ;  /* 0x00015e4000047ab9 */ /* 0x000fe40000000000 */
[----:B------:R-:W-:-:S10]  /*f470*/  ISETP.NE.AND P1, PT, RZ, UR4, PT ;  /* 0x00000004ff007c0c */ /* 0x000fd4000bf25270 */
[----:B------:R-:W-:Y:S05]  /*f480*/  @!P0 BRA `(.L_x_7862) ;  /* 0x0000004000008947 */ /* 0x000fea0003800000 */
[----:B------:R-:W2:Y:S04]  /*f490*/  LDG.E R3, [R10.64] ;  /* 0x000000240a037981 */ /* 0x000ea8000c1e1900 */
[----:B------:R-:W3:Y:S01]  /*f4a0*/  LDG.E R5, [R6.64] ;  /* 0x0000002406057981 */ /* 0x000ee2000c1e1900 */
[----:B--2---:R-:W-:Y:S01]  /*f4b0*/  IMAD.IADD R18, R3, 0x1, R18 ;  /* 0x0000000103127824 */ /* 0x004fe200078e0212 */
[----:B---3--:R-:W-:Y:S02]  /*f4c0*/  IADD3 R26, R5, R26, RZ ;  /* 0x0000001a051a7210 */ /* 0x008fe40007ffe0ff */
.L_x_7862:
        /* <DEDUP_REMOVED lines=24> */
.L_x_7864:
        /* <DEDUP_REMOVED lines=24> */
.L_x_7865:
[----:B------:R-:W-:-:S05]  /*f7d0*/  IADD3 R24, P0, R24, c[0x0][0x548], RZ ;  /* 0x0001520018187a10 */ /* 0x000fca0007f1e0ff */
[----:B------:R-:W-:-:S05]  /*f7e0*/  IMAD.X R25, RZ, RZ, c[0x0][0x54c], P0 ;  /* 0x00015300ff197624 */ /* 0x000fca00000e06ff */
[----:B------:R-:W-:Y:S01]  /*f7f0*/  STG.E [R24.64], R26 ;  /* 0x0000001a18007986 */ /* 0x000fe2000c101924 */
[----:B------:R-:W-:Y:S05]  /*f800*/  EXIT ;  /* 0x000000000000794d */ /* 0x000fea0003800000 */
.L_x_7863:
[----:B------:R-:W-:Y:S04]  /*f810*/  STG.E [R10.64], R18 ;  /* 0x000000120a007986 */ /* 0x000fe8000c101924 */
[----:B------:R-:W-:Y:S01]  /*f820*/  STG.E [R6.64], R26 ;  /* 0x0000001a06007986 */ /* 0x000fe2000c101924 */
[----:B------:R-:W-:Y:S05]  /*f830*/  EXIT ;  /* 0x000000000000794d */ /* 0x000fea0003800000 */
        .weak           $__internal_30_$__cuda_sm20_div_u64
        .type           $__internal_30_$__cuda_sm20_div_u64,@function
        .size           $__internal_30_$__cuda_sm20_div_u64,($__internal_31_$__cuda_sm20_rem_u64 - $__internal_30_$__cuda_sm20_div_u64)
$__internal_30_$__cuda_sm20_div_u64:
        /* <DEDUP_REMOVED lines=61> */
[----:B------:R-:W-:Y:S01]  /*fc10*/  IMAD.MOV.U32 R9, RZ, RZ, 0x0 ;  /* 0x00000000ff097424 */ /* 0x000fe200078e00ff */
[----:B------:R-:W-:-:S02]  /*fc20*/  ISETP.GE.U32.AND.EX P0, PT, R20, R3, PT, P0 ;  /* 0x000000031400720c */ /* 0x000fc40003f06100 */
[----:B------:R-:W-:Y:S02]  /*fc30*/  ISETP.NE.AND.EX P1, PT, R3, RZ, PT, P1 ;  /* 0x000000ff0300720c */ /* 0x000fe40003f25310 */
[----:B------:R-:W-:Y:S02]  /*fc40*/  SEL R15, R15, R8, P0 ;  /* 0x000000080f0f7207 */ /* 0x000fe40000000000 */
[----:B------:R-:W-:Y:S02]  /*fc50*/  MOV R8, R4 ;  /* 0x0000000400087202 */ /* 0x000fe40000000f00 */
[----:B------:R-:W-:Y:S02]  /*fc60*/  SEL R14, R14, R25, P0 ;  /* 0x000000190e0e7207 */ /* 0x000fe40000000000 */
[----:B------:R-:W-:Y:S02]  /*fc70*/  SEL R15, R15, 0xffffffff, P1 ;  /* 0xffffffff0f0f7807 */ /* 0x000fe40000800000 */
[----:B------:R-:W-:Y:S01]  /*fc80*/  SEL R14, R14, 0xffffffff, P1 ;  /* 0xffffffff0e0e7807 */ /* 0x000fe20000800000 */
[----:B------:R-:W-:Y:S06]  /*fc90*/  RET.REL.NODEC R8 `(_ZN2at6native13reduce_kernelILi256ELi2ENS0_8ReduceOpIiNS0_14func_wrapper_tIiNS0_55_GLOBAL__N__0955718d_22_SparseCsrTensorMath_cu_868dd54514ReductionAddOpIlEEEEjiLi4ELi4EEEEEvT1_) ;  /* 0xffff036008007950 */ /* 0x000fec0003c3ffff */
        .weak           $__internal_31_$__cuda_sm20_rem_u64
        .type           $__internal_31_$__cuda_sm20_rem_u64,@function
        .size           $__internal_31_$__cuda_sm20_rem_u64,(.L_x_8886 - $__internal_31_$__cuda_sm20_rem_u64)
$__internal_31_$__cuda_sm20_rem_u64:
[----:B------:R-:W-:-:S06]  /*fca0*/  MOV R21, R9 ;  /* 0x0000000900157202 */ /* 0x000fcc0000000f00 */
        /* <DEDUP_REMOVED lines=57> */
[----:B------:R-:W-:Y:S02]  /*10040*/  MOV R9, 0x0 ;  /* 0x0000000000097802 */ /* 0x000fe40000000f00 */
[----:B------:R-:W-:Y:S02]  /*10050*/  SEL R4, R4, R15, P0 ;  /* 0x0000000f04047207 */ /* 0x000fe40000000000 */
[----:B------:R-:W-:-:S02]  /*10060*/  SEL R13, R13, R12, P0 ;  /* 0x0000000c0d0d7207 */ /* 0x000fc40000000000 */
[----:B------:R-:W-:Y:S02]  /*10070*/  SEL R4, R4, 0xffffffff, P1 ;  /* 0xffffffff04047807 */ /* 0x000fe40000800000 */
[----:B------:R-:W-:Y:S01]  /*10080*/  SEL R13, R13, 0xffffffff, P1 ;  /* 0xffffffff0d0d7807 */ /* 0x000fe20000800000 */
[----:B------:R-:W-:Y:S06]  /*10090*/  RET.REL.NODEC R8 `(_ZN2at6native13reduce_kernelILi256ELi2ENS0_8ReduceOpIiNS0_14func_wrapper_tIiNS0_55_GLOBAL__N__0955718d_22_SparseCsrTensorMath_cu_868dd54514ReductionAddOpIlEEEEjiLi4ELi4EEEEEvT1_) ;  /* 0xfffeff6008007950 */ /* 0x000fec0003c3ffff */
.L_x_7866:
        /* <DEDUP_REMOVED lines=14> */
.L_x_8886:


//--------------------- .text._ZN2at6native13reduce_kernelILi128ELi4ENS0_8ReduceOpIiNS0_14func_wrapper_tIiNS0_55_GLOBAL__N__0955718d_22_SparseCsrTensorMath_cu_868dd54514ReductionAddOpIlEEEEjiLi4ELi4EEEEEvT1_ --------------------------
	.section	.text._ZN2at6native13reduce_kernelILi128ELi4ENS0_8ReduceOpIiNS0_14func_wrapper_tIiNS0_55_GLOBAL__N__0955718d_22_SparseCsrTensorMath_cu_868dd54514ReductionAddOpIlEEEEjiLi4ELi4EEEEEvT1_,"ax",@progbits
	.sectioninfo	@"SHI_REGISTERS=64"
	.align	128
.text._ZN2at6native13reduce_kernelILi128ELi4ENS0_8ReduceOpIiNS0_14func_wrapper_tIiNS0_55_GLOBAL__N__0955718d_22_SparseCsrTensorMath_cu_868dd54514ReductionAddOpIlEEEEjiLi4ELi4EEEEEvT1_:
        .type           _ZN2at6native13reduce_kernelILi128ELi4ENS0_8ReduceOpIiNS0_14func_wrapper_tIiNS0_55_GLOBAL__N__0955718d_22_SparseCsrTensorMath_cu_868dd54514ReductionAddOpIlEEEEjiLi4ELi4EEEEEvT1_,@function
        .size           _ZN2at6native13reduce_kernelILi128ELi4ENS0_8ReduceOpIiNS0_14func_wrapper_tIiNS0_55_GLOBAL__N__0955718d_22_SparseCsrTensorMath_cu_868dd54514ReductionAddOpIlEEEEjiLi4ELi4EEEEEvT1_,(.L_x_8889 - _ZN2at6native13reduce_kernelILi128ELi4ENS0_8ReduceOpIiNS0_14func_wrapper_tIiNS0_55_GLOBAL__N__0955718d_22_SparseCsrTensorMath_cu_868dd54514ReductionAddOpIlEEEEjiLi4ELi4EEEEEvT1_)
        .other          _ZN2at6native13reduce_kernelILi128ELi4ENS0_8ReduceOpIiNS0_14func_wrapper_tIiNS0_55_GLOBAL__N__0955718d_22_SparseCsrTensorMath_cu_868dd54514ReductionAddOpIlEEEEjiLi4ELi4EEEEEvT1_,@"STO_CUDA_ENTRY STV_DEFAULT"
_ZN2at6native13reduce_kernelILi128ELi4ENS0_8ReduceOpIiNS0_14func_wrapper_tIiNS0_55_GLOBAL__N__0955718d_22_SparseCsrTensorMath_cu_868dd54514ReductionAddOpIlEEEEjiLi4ELi4EEEEEvT1_:
        /* <DEDUP_REMOVED lines=213> */
.L_x_7867:
        /* <DEDUP_REMOVED lines=51> */
.L_x_7876:
[----:B------:R-:W-:Y:S05]  /*1080*/  BSYNC B2 ;  /* 0x0000000000027941 */ /* 0x000fea0003800000 */
.L_x_7875:
        /* <DEDUP_REMOVED lines=10> */
.L_x_7874:
[----:B------:R-:W-:Y:S05]  /*1130*/  BSYNC B1 ;  /* 0x0000000000017941 */ /* 0x000fea0003800000 */
.L_x_7873:
[C---:B------:R-:W-:Y:S02]  /*1140*/  IADD3 R3, P0, -R6.reuse, 0x4, RZ ;  /* 0x0000000406037810 */ /* 0x040fe40007f1e1ff */
[----:B------:R-:W-:Y:S02]  /*1150*/  IADD3 R0, R6, c[0x0][0x174], RZ ;  /* 0x00005d0006007a10 */ /* 0x000fe40007ffe0ff */
[----:B------:R-:W-:Y:S01]  /*1160*/  LEA R56, P1, R3, R56, 0x2 ;  /* 0x0000003803387211 */ /* 0x000fe200078210ff */
[----:B------:R-:W-:Y:S01]  /*1170*/  IMAD.X R4, RZ, RZ, -0x1, P0 ;  /* 0xffffffffff047424 */ /* 0x000fe200000e06ff */
[----:B------:R-:W-:-:S04]  /*1180*/  IADD3 R0, R0, -0x4, RZ ;  /* 0xfffffffc00007810 */ /* 0x000fc80007ffe0ff */
[----:B------:R-:W-:Y:S02]  /*1190*/  LEA.HI.X R57, R3, R57, R4, 0x2, P1 ;  /* 0x0000003903397211 */ /* 0x000fe400008f1404 */
.L_x_7872:
[----:B------:R-:W-:Y:S05]  /*11a0*/  BSYNC B0 ;  /* 0x0000000000007941 */ /* 0x000fea0003800000 */
.L_x_7871:
        /* <DEDUP_REMOVED lines=20> */
.L_x_7879:
        /* <DEDUP_REMOVED lines=14> */
.L_x_7878:
[----:B------:R-:W-:Y:S05]  /*13d0*/  BSYNC B0 ;  /* 0x0000000000007941 */ /* 0x000fea0003800000 */
.L_x_7877:
        /* <DEDUP_REMOVED lines=8> */
.L_x_7881:
[----:B------:R-:W-:Y:S05]  /*1460*/  BSYNC B0 ;  /* 0x0000000000007941 */ /* 0x000fea0003800000 */
.L_x_7880:
        /* <DEDUP_REMOVED lines=12> */
.L_x_7883:
[----:B------:R-:W-:Y:S05]  /*1530*/  BSYNC B0 ;  /* 0x0000000000007941 */ /* 0x000fea0003800000 */
.L_x_7882:
[----:B------:R-:W-:Y:S01]  /*1540*/  IADD3 R18, P0, P1, R11, R18, R13 ;  /* 0x000000120b127210 */ /* 0x000fe2000791e00d */
[----:B------:R-:W-:Y:S01]  /*1550*/  CS2R R40, SRZ ;  /* 0x0000000000287805 */ /* 0x000fe2000001ff00 */
[----:B------:R-:W-:Y:S01]  /*1560*/  IMAD.MOV.U32 R16, RZ, RZ, RZ ;  /* 0x000000ffff107224 */ /* 0x000fe200078e00ff */
[----:B------:R-:W-:Y:S01]  /*1570*/  CS2R R44, SRZ ;  /* 0x00000000002c7805 */ /* 0x000fe2000001ff00 */
[----:B------:R-:W-:Y:S01]  /*1580*/  IADD3.X R47, R47, R8, R15, P0, P1 ;  /* 0x000000082f2f7210 */ /* 0x000fe200007e240f */
[----:B------:R-:W-:Y:S01]  /*1590*/  IMAD.MOV.U32 R39, RZ, RZ, RZ ;  /* 0x000000ffff277224 */ /* 0x000fe200078e00ff */
[----:B------:R-:W-:-:S04]  /*15a0*/  IADD3 R18, P0, R10, R18, RZ ;  /* 0x000000120a127210 */ /* 0x000fc80007f1e0ff */
[----:B------:R-:W-:Y:S01]  /*15b0*/  IADD3.X R47, R12, R47, RZ, P0, !PT ;  /* 0x0000002f0c2f7210 */ /* 0x000fe200007fe4ff */
[----:B------:R-:W-:Y:S05]  /*15c0*/  BRA `(.L_x_7869) ;  /* 0x000090b000007947 */ /* 0x000fea0003800000 */
.L_x_7870:
        /* <DEDUP_REMOVED lines=77> */
.L_x_7893:
        /* <DEDUP_REMOVED lines=226> */
.L_x_7888:
[----:B------:R-:W-:-:S04]  /*28c0*/  LOP3.LUT R21, R12, 0xfffffff0, RZ, 0xc0, !PT ;  /* 0xfffffff00c157812 */ /* 0x000fc800078ec0ff */
[----:B------:R-:W-:-:S05]  /*28d0*/  IADD3 R20, P1, R56, R21, RZ ;  /* 0x0000001538147210 */ /* 0x000fca0007f3e0ff */
[----:B------:R-:W-:-:S06]  /*28e0*/  IMAD.X R21, RZ, RZ, R57, P1 ;  /* 0x000000ffff157224 */ /* 0x000fcc00008e0639 */
[----:B------:R-:W5:Y:S01]  /*28f0*/  LDG.E.128 R20, [R20.64] ;  /* 0x0000002414147981 */ /* 0x000f62000c1e1d00 */
[----:B------:R-:W-:Y:S01]  /*2900*/  IADD3 R51, R51, c[0x0][0x17c], RZ ;  /* 0x00005f0033337a10 */ /* 0x000fe20007ffe0ff */
[----:B------:R-:W-:Y:S05]  /*2910*/  @!P0 BRA `(.L_x_7889) ;  /* 0x00000de000008947 */ /* 0x000fea0003800000 */
[----:B------:R-:W-:Y:S01]  /*2920*/  MOV R8, RZ ;  /* 0x000000ff00087202 */ /* 0x000fe20000000f00 */
[----:B------:R-:W-:Y:S02]  /*2930*/  IMAD.MOV.U32 R9, RZ, RZ, R51 ;  /* 0x000000ffff097224 */ /* 0x000fe400078e0033 */
        /* <DEDUP_REMOVED lines=220> */
.L_x_7889:
[----:B------:R-:W-:-:S04]  /*3700*/  LOP3.LUT R13, R10, 0xfffffff0, RZ, 0xc0, !PT ;  /* 0xfffffff00a0d7812 */ /* 0x000fc800078ec0ff */
[----:B------:R-:W-:-:S04]  /*3710*/  IADD3 R12, P1, R56, R13, RZ ;  /* 0x0000000d380c7210 */ /* 0x000fc80007f3e0ff */
[----:B------:R-:W-:-:S06]  /*3720*/  IADD3.X R13, RZ, R57, RZ, P1, !PT ;  /* 0x00000039ff0d7210 */ /* 0x000fcc0000ffe4ff */
[----:B------:R-:W5:Y:S01]  /*3730*/  LDG.E.128 R12, [R12.64] ;  /* 0x000000240c0c7981 */ /* 0x000f62000c1e1d00 */
[----:B------:R-:W-:Y:S01]  /*3740*/  IADD3 R51, R51, c[0x0][0x17c], RZ ;  /* 0x00005f0033337a10 */ /* 0x000fe20007ffe0ff */
[----:B------:R-:W-:Y:S02]  /*3750*/  IMAD.MOV.U32 R27, RZ, RZ, RZ ;  /* 0x000000ffff1b7224 */ /* 0x000fe400078e00ff */
[----:B------:R-:W-:Y:S01]  /*3760*/  IMAD.MOV.U32 R11, RZ, RZ, RZ ;  /* 0x000000ffff0b7224 */ /* 0x000fe200078e00ff */
        /* <DEDUP_REMOVED lines=212> */
.L_x_7890:
[----:B------:R-:W-:-:S04]  /*44b0*/  LOP3.LUT R9, R11, 0xfffffff0, RZ, 0xc0, !PT ;  /* 0xfffffff00b097812 */ /* 0x000fc800078ec0ff */
[----:B------:R-:W-:-:S05]  /*44c0*/  IADD3 R8, P1, R56, R9, RZ ;  /* 0x0000000938087210 */ /* 0x000fca0007f3e0ff */
[----:B------:R-:W-:-:S06]  /*44d0*/  IMAD.X R9, RZ, RZ, R57, P1 ;  /* 0x000000ffff097224 */ /* 0x000fcc00008e0639 */
        /* <DEDUP_REMOVED lines=214> */
.L_x_7891:
        /* <DEDUP_REMOVED lines=9> */
[----:B------:R-:W-:Y:S02]  /*52d0*/  LEA.HI.X.SX32 R0, R20, R0, 0x1, P3 ;  /* 0x0000000014007211 */ /* 0x000fe400018f0eff */
[----:B------:R-:W-:Y:S02]  /*52e0*/  IADD3 R7, P5, R22, R7, RZ ;  /* 0x0000000716077210 */ /* 0x000fe40007fbe0ff */
[----:B------:R-:W-:-:S02]  /*52f0*/  ISETP.GE.U32.AND P1, PT, R34, c[0x0][0x174], PT ;  /* 0x00005d0022007a0c */ /* 0x000fc40003f26070 */
[----:B------:R-:W-:Y:S02]  /*5300*/  IADD3 R18, P6, R23, R18, RZ ;  /* 0x0000001217127210 */ /* 0x000fe40007fde0ff */
[----:B------:R-:W-:Y:S02]  /*5310*/  IADD3 R29, P2, R12, R29, RZ ;  /* 0x0000001d0c1d7210 */ /* 0x000fe40007f5e0ff */
[----:B------:R-:W-:Y:S02]  /*5320*/  IADD3 R30, P3, R13, R30, RZ ;  /* 0x0000001e0d1e7210 */ /* 0x000fe40007f7e0ff */
[----:B------:R-:W-:Y:S02]  /*5330*/  LEA.HI.X.SX32 R4, R21, R4, 0x1, P4 ;  /* 0x0000000415047211 */ /* 0x000fe400020f0eff */
[----:B------:R-:W-:Y:S02]  /*5340*/  LEA.HI.X.SX32 R5, R22, R5, 0x1, P5 ;  /* 0x0000000516057211 */ /* 0x000fe400028f0eff */
[----:B------:R-:W-:-:S02]  /*5350*/  LEA.HI.X.SX32 R16, R23, R16, 0x1, P6 ;  /* 0x0000001017107211 */ /* 0x000fc400030f0eff */
[----:B------:R-:W-:Y:S02]  /*5360*/  LEA.HI.X.SX32 R19, R12, R19, 0x1, P2 ;  /* 0x000000130c137211 */ /* 0x000fe400010f0eff */
[----:B------:R-:W-:Y:S02]  /*5370*/  LEA.HI.X.SX32 R28, R13, R28, 0x1, P3 ;  /* 0x0000001c0d1c7211 */ /* 0x000fe400018f0eff */
        /* <DEDUP_REMOVED lines=10> */
[----:B------:R-:W-:-:S04]  /*5420*/  IADD3 R46, P4, R11, R46, RZ ;  /* 0x0000002e0b2e7210 */ /* 0x000fc80007f9e0ff */
[----:B------:R-:W-:Y:S02]  /*5430*/  LEA.HI.X.SX32 R45, R11, R45, 0x1, P4 ;  /* 0x0000002d0b2d7211 */ /* 0x000fe400020f0eff */
        /* <DEDUP_REMOVED lines=8> */
[----:B------:R-:W-:Y:S01]  /*54c0*/  @P1 CALL.REL.NOINC `(.L_x_7892) ;  /* 0x0000001000001944 */ /* 0x000fe20003c00000 */
[----:B------:R-:W-:Y:S05]  /*54d0*/  BRA `(.L_x_7893) ;  /* 0xffffc5c000007947 */ /* 0x000fea000383ffff */
.L_x_7892:
[----:B------:R-:W-:Y:S05]  /*54e0*/  BSYNC B1 ;  /* 0x0000000000017941 */ /* 0x000fea0003800000 */
.L_x_7887:
[----:B------:R-:W-:Y:S05]  /*54f0*/  BSYNC B0 ;  /* 0x0000000000007941 */ /* 0x000fea0003800000 */
.L_x_7886:
        /* <DEDUP_REMOVED lines=205> */
.L_x_7896:
[----:B------:R-:W-:-:S04]  /*61d0*/  LOP3.LUT R21, R35, 0xfffffff0, RZ, 0xc0, !PT ;  /* 0xfffffff023157812 */ /* 0x000fc800078ec0ff */
[----:B------:R-:W-:-:S05]  /*61e0*/  IADD3 R20, P2, R56, R21, RZ ;  /* 0x0000001538147210 */ /* 0x000fca0007f5e0ff */
[----:B------:R-:W-:-:S06]  /*61f0*/  IMAD.X R21, RZ, RZ, R57, P2 ;  /* 0x000000ffff157224 */ /* 0x000fcc00010e0639 */
        /* <DEDUP_REMOVED lines=204> */
.L_x_7897:
        /* <DEDUP_REMOVED lines=207> */
.L_x_7898:
        /* <DEDUP_REMOVED lines=207> */
.L_x_7899:
[----:B------:R-:W-:-:S04]  /*88a0*/  LOP3.LUT R25, R52, 0xfffffff0, RZ, 0xc0, !PT ;  /* 0xfffffff034197812 */ /* 0x000fc800078ec0ff */
[----:B------:R-:W-:-:S04]  /*88b0*/  IADD3 R24, P1, R56, R25, RZ ;  /* 0x0000001938187210 */ /* 0x000fc80007f3e0ff */
[----:B------:R-:W-:-:S06]  /*88c0*/  IADD3.X R25, RZ, R57, RZ, P1, !PT ;  /* 0x00000039ff197210 */ /* 0x000fcc0000ffe4ff */
[----:B------:R-:W5:Y:S03]  /*88d0*/  LDG.E.128 R24, [R24.64] ;  /* 0x0000002418187981 */ /* 0x000f66000c1e1d00 */
.L_x_7895:
[----:B------:R-:W-:Y:S05]  /*88e0*/  BSYNC B0 ;  /* 0x0000000000007941 */ /* 0x000fea0003800000 */
.L_x_7894:
[----:B------:R-:W-:Y:S01]  /*88f0*/  BSSY B0, `(.L_x_7900) ;  /* 0x000002a000007945 */ /* 0x000fe20003800000 */
[----:B------:R-:W-:Y:S05]  /*8900*/  @P0 BRA `(.L_x_7901) ;  /* 0x0000028000000947 */ /* 0x000fea0003800000 */
[----:B------:R-:W-:Y:S02]  /*8910*/  IADD3 R51, R51, c[0x0][0x17c], RZ ;  /* 0x00005f0033337a10 */ /* 0x000fe40007ffe0ff */
[----:B-----5:R-:W-:Y:S02]  /*8920*/  IADD3 R3, P1, R20, R3, RZ ;  /* 0x0000000314037210 */ /* 0x020fe40007f3e0ff */
[----:B------:R-:W-:Y:S02]  /*8930*/  ISETP.GE.U32.AND P0, PT, R51, c[0x0][0x174], PT ;  /* 0x00005d0033007a0c */ /* 0x000fe40003f06070 */
[----:B------:R-:W-:Y:S02]  /*8940*/  IADD3 R6, P2, R21, R6, RZ ;  /* 0x0000000615067210 */ /* 0x000fe40007f5e0ff */
[----:B------:R-:W-:Y:S02]  /*8950*/  IADD3 R7, P3, R22, R7, RZ ;  /* 0x0000000716077210 */ /* 0x000fe40007f7e0ff */
[----:B------:R-:W-:-:S02]  /*8960*/  IADD3 R18, P4, R23, R18, RZ ;  /* 0x0000001217127210 */ /* 0x000fc40007f9e0ff */
[----:B------:R-:W-:Y:S02]  /*8970*/  LEA.HI.X.SX32 R0, R20, R0, 0x1, P1 ;  /* 0x0000000014007211 */ /* 0x000fe400008f0eff */
[----:B------:R-:W-:Y:S02]  /*8980*/  LEA.HI.X.SX32 R4, R21, R4, 0x1, P2 ;  /* 0x0000000415047211 */ /* 0x000fe400010f0eff */
[----:B------:R-:W-:Y:S02]  /*8990*/  LEA.HI.X.SX32 R5, R22, R5, 0x1, P3 ;  /* 0x0000000516057211 */ /* 0x000fe400018f0eff */
[----:B------:R-:W-:Y:S01]  /*89a0*/  LEA.HI.X.SX32 R16, R23, R16, 0x1, P4 ;  /* 0x0000001017107211 */ /* 0x000fe200020f0eff */
[----:B------:R-:W-:Y:S05]  /*89b0*/  @P0 BRA `(.L_x_7901) ;  /* 0x000001d000000947 */ /* 0x000fea0003800000 */
[----:B------:R-:W-:Y:S02]  /*89c0*/  IADD3 R20, R51, c[0x0][0x17c], RZ ;  /* 0x00005f0033147a10 */ /* 0x000fe40007ffe0ff */
        /* <DEDUP_REMOVED lines=11> */
[----:B------:R-:W-:Y:S02]  /*8a80*/  IADD3 R38, P1, R8, R38, RZ ;  /* 0x0000002608267210 */ /* 0x000fe40007f3e0ff */
[----:B------:R-:W-:Y:S02]  /*8a90*/  ISETP.GE.U32.AND P0, PT, R12, c[0x0][0x174], PT ;  /* 0x00005d000c007a0c */ /* 0x000fe40003f06070 */
[C---:B------:R-:W-:Y:S02]  /*8aa0*/  IADD3 R40, P2, R9.reuse, R40, RZ ;  /* 0x0000002809287210 */ /* 0x040fe40007f5e0ff */
[----:B------:R-:W-:Y:S02]  /*8ab0*/  LEA.HI.X.SX32 R37, R8, R37, 0x1, P1 ;  /* 0x0000002508257211 */ /* 0x000fe400008f0eff */
[----:B------:R-:W-:-:S02]  /*8ac0*/  LEA.HI.X.SX32 R39, R9, R39, 0x1, P2 ;  /* 0x0000002709277211 */ /* 0x000fc400010f0eff */
[C---:B------:R-:W-:Y:S02]  /*8ad0*/  IADD3 R43, P1, R10.reuse, R43, RZ ;  /* 0x0000002b0a2b7210 */ /* 0x040fe40007f3e0ff */
[----:B------:R-:W-:Y:S02]  /*8ae0*/  IADD3 R46, P2, R11, R46, RZ ;  /* 0x0000002e0b2e7210 */ /* 0x000fe40007f5e0ff */
[----:B------:R-:W-:Y:S02]  /*8af0*/  LEA.HI.X.SX32 R41, R10, R41, 0x1, P1 ;  /* 0x000000290a297211 */ /* 0x000fe400008f0eff */
[----:B------:R-:W-:Y:S02]  /*8b00*/  @!P0 IADD3 R49, P3, R24, R49, RZ ;  /* 0x0000003118318210 */ /* 0x000fe40007f7e0ff */
[----:B------:R-:W-:Y:S02]  /*8b10*/  @!P0 IADD3 R50, P4, R25, R50, RZ ;  /* 0x0000003219328210 */ /* 0x000fe40007f9e0ff */
[----:B------:R-:W-:-:S02]  /*8b20*/  @!P0 IADD3 R59, P5, R26, R59, RZ ;  /* 0x0000003b1a3b8210 */ /* 0x000fc40007fbe0ff */
[----:B------:R-:W-:Y:S02]  /*8b30*/  @!P0 IADD3 R44, P6, R27, R44, RZ ;  /* 0x0000002c1b2c8210 */ /* 0x000fe40007fde0ff */
[----:B------:R-:W-:Y:S02]  /*8b40*/  LEA.HI.X.SX32 R45, R11, R45, 0x1, P2 ;  /* 0x0000002d0b2d7211 */ /* 0x000fe400010f0eff */
[----:B------:R-:W-:Y:S02]  /*8b50*/  @!P0 LEA.HI.X.SX32 R47, R24, R47, 0x1, P3 ;  /* 0x0000002f182f8211 */ /* 0x000fe400018f0eff */
[----:B------:R-:W-:Y:S02]  /*8b60*/  @!P0 LEA.HI.X.SX32 R48, R25, R48, 0x1, P4 ;  /* 0x0000003019308211 */ /* 0x000fe400020f0eff */
[----:B------:R-:W-:Y:S02]  /*8b70*/  @!P0 LEA.HI.X.SX32 R53, R26, R53, 0x1, P5 ;  /* 0x000000351a358211 */ /* 0x000fe400028f0eff */
[----:B------:R-:W-:-:S02]  /*8b80*/  @!P0 LEA.HI.X.SX32 R42, R27, R42, 0x1, P6 ;  /* 0x0000002a1b2a8211 */ /* 0x000fc400030f0eff */
.L_x_7901:
[----:B------:R-:W-:Y:S05]  /*8b90*/  BSYNC B0 ;  /* 0x0000000000007941 */ /* 0x000fea0003800000 */
.L_x_7900:
[----:B-----5:R-:W-:Y:S02]  /*8ba0*/  IADD3 R9, P4, P5, R40, R30, R6 ;  /* 0x0000001e28097210 */ /* 0x020fe40007d9e006 */
[----:B------:R-:W-:-:S02]  /*8bb0*/  IADD3 R6, P0, P1, R43, R33, R7 ;  /* 0x000000212b067210 */ /* 0x000fc4000791e007 */
[----:B------:R-:W-:Y:S02]  /*8bc0*/  IADD3 R7, P2, P3, R46, R36, R18 ;  /* 0x000000242e077210 */ /* 0x000fe40007b5e012 */
[----:B------:R-:W-:Y:S02]  /*8bd0*/  IADD3.X R11, R39, R28, R4, P4, P5 ;  /* 0x0000001c270b7210 */ /* 0x000fe400027ea404 */
[----:B------:R-:W-:Y:S02]  /*8be0*/  IADD3 R18, P5, P4, R38, R29, R3 ;  /* 0x0000001d26127210 */ /* 0x000fe40007cbe003 */
[----:B------:R-:W-:Y:S02]  /*8bf0*/  IADD3.X R4, R41, R31, R5, P0, P1 ;  /* 0x0000001f29047210 */ /* 0x000fe400007e2405 */
[----:B------:R-:W-:Y:S02]  /*8c00*/  IADD3.X R45, R45, R32, R16, P2, P3 ;  /* 0x000000202d2d7210 */ /* 0x000fe400017e6410 */
[----:B------:R-:W-:-:S02]  /*8c10*/  IADD3 R44, P0, R7, R44, RZ ;  /* 0x0000002c072c7210 */ /* 0x000fc40007f1e0ff */
[----:B------:R-:W-:Y:S02]  /*8c20*/  IADD3 R40, P2, R9, R50, RZ ;  /* 0x0000003209287210 */ /* 0x000fe40007f5e0ff */
        /* <DEDUP_REMOVED lines=8> */
.L_x_7885:
        /* <DEDUP_REMOVED lines=64> */
.L_x_7904:
        /* <DEDUP_REMOVED lines=21> */
[----:B------:R-:W-:Y:S02]  /*9200*/  ISETP.GE.U32.AND P0, PT, R53, c[0x0][0x174], PT ;  /* 0x00005d0035007a0c */ /* 0x000fe40003f06070 */
[C---:B--2---:R-:W-:Y:S02]  /*9210*/  IADD3 R46, P3, R26.reuse, R46, RZ ;  /* 0x0000002e1a2e7210 */ /* 0x044fe40007f7e0ff */
[C---:B------:R-:W-:Y:S02]  /*9220*/  IADD3 R3, P4, R27.reuse, R3, RZ ;  /* 0x000000031b037210 */ /* 0x040fe40007f9e0ff */
[----:B------:R-:W-:Y:S02]  /*9230*/  LEA.HI.X.SX32 R45, R26, R45, 0x1, P3 ;  /* 0x0000002d1a2d7211 */ /* 0x000fe400018f0eff */
[----:B------:R-:W-:Y:S02]  /*9240*/  LEA.HI.X.SX32 R0, R27, R0, 0x1, P4 ;  /* 0x000000001b007211 */ /* 0x000fe400020f0eff */
[----:B------:R-:W-:-:S02]  /*9250*/  IADD3 R50, P1, R24, R50, RZ ;  /* 0x0000003218327210 */ /* 0x000fc40007f3e0ff */
[----:B------:R-:W-:Y:S02]  /*9260*/  IADD3 R48, P2, R25, R48, RZ ;  /* 0x0000003019307210 */ /* 0x000fe40007f5e0ff */
[----:B---3--:R-:W-:Y:S02]  /*9270*/  IADD3 R9, P3, R30, R9, RZ ;  /* 0x000000091e097210 */ /* 0x008fe40007f7e0ff */
[----:B------:R-:W-:Y:S02]  /*9280*/  IADD3 R16, P4, R31, R16, RZ ;  /* 0x000000101f107210 */ /* 0x000fe40007f9e0ff */
[----:B------:R-:W-:Y:S02]  /*9290*/  LEA.HI.X.SX32 R49, R24, R49, 0x1, P1 ;  /* 0x0000003118317211 */ /* 0x000fe400008f0eff */
[----:B------:R-:W-:Y:S02]  /*92a0*/  LEA.HI.X.SX32 R47, R25, R47, 0x1, P2 ;  /* 0x0000002f192f7211 */ /* 0x000fe400010f0eff */
[----:B------:R-:W-:-:S02]  /*92b0*/  LEA.HI.X.SX32 R8, R30, R8, 0x1, P3 ;  /* 0x000000081e087211 */ /* 0x000fc400018f0eff */
[----:B------:R-:W-:Y:S02]  /*92c0*/  LEA.HI.X.SX32 R10, R31, R10, 0x1, P4 ;  /* 0x0000000a1f0a7211 */ /* 0x000fe400020f0eff */
[----:B------:R-:W-:Y:S02]  /*92d0*/  IADD3 R5, P1, R28, R5, RZ ;  /* 0x000000051c057210 */ /* 0x000fe40007f3e0ff */
[----:B------:R-:W-:Y:S02]  /*92e0*/  IADD3 R7, P2, R29, R7, RZ ;  /* 0x000000071d077210 */ /* 0x000fe40007f5e0ff */
[----:B----4-:R-:W-:Y:S02]  /*92f0*/  IADD3 R19, P3, R12, R19, RZ ;  /* 0x000000130c137210 */ /* 0x010fe40007f7e0ff */
[----:B------:R-:W-:Y:S02]  /*9300*/  IADD3 R32, P4, R13, R32, RZ ;  /* 0x000000200d207210 */ /* 0x000fe40007f9e0ff */
[----:B------:R-:W-:-:S02]  /*9310*/  LEA.HI.X.SX32 R4, R28, R4, 0x1, P1 ;  /* 0x000000041c047211 */ /* 0x000fc400008f0eff */
[----:B------:R-:W-:Y:S02]  /*9320*/  LEA.HI.X.SX32 R6, R29, R6, 0x1, P2 ;  /* 0x000000061d067211 */ /* 0x000fe400010f0eff */
[----:B------:R-:W-:Y:S02]  /*9330*/  LEA.HI.X.SX32 R11, R12, R11, 0x1, P3 ;  /* 0x0000000b0c0b7211 */ /* 0x000fe400018f0eff */
[----:B------:R-:W-:Y:S02]  /*9340*/  LEA.HI.X.SX32 R18, R13, R18, 0x1, P4 ;  /* 0x000000120d127211 */ /* 0x000fe400020f0eff */
[----:B------:R-:W-:Y:S02]  /*9350*/  IADD3 R35, P1, R14, R35, RZ ;  /* 0x000000230e237210 */ /* 0x000fe40007f3e0ff */
[----:B------:R-:W-:Y:S02]  /*9360*/  IADD3 R36, P2, R15, R36, RZ ;  /* 0x000000240f247210 */ /* 0x000fe40007f5e0ff */
[----:B-----5:R-:W-:-:S02]  /*9370*/  IADD3 R39, P3, R20, R39, RZ ;  /* 0x0000002714277210 */ /* 0x020fc40007f7e0ff */
        /* <DEDUP_REMOVED lines=8> */
[----:B------:R-:W-:Y:S01]  /*9400*/  LEA.HI.X.SX32 R42, R23, R42, 0x1, P6 ;  /* 0x0000002a172a7211 */ /* 0x000fe200030f0eff */
[----:B------:R-:W-:Y:S05]  /*9410*/  @!P0 BRA `(.L_x_7904) ;  /* 0xfffffc9000008947 */ /* 0x000fea000383ffff */
[----:B------:R-:W-:Y:S05]  /*9420*/  BSYNC B1 ;  /* 0x0000000000017941 */ /* 0x000fea0003800000 */
.L_x_7903:
[----:B------:R-:W-:Y:S05]  /*9430*/  BSYNC B0 ;  /* 0x0000000000007941 */ /* 0x000fea0003800000 */
.L_x_7902:
        /* <DEDUP_REMOVED lines=27> */
.L_x_7906:
[----:B------:R-:W-:Y:S05]  /*95f0*/  BSYNC B0 ;  /* 0x0000000000007941 */ /* 0x000fea0003800000 */
.L_x_7905:
[----:B------:R-:W-:Y:S01]  /*9600*/  BSSY B0, `(.L_x_7907) ;  /* 0x000002a000007945 */ /* 0x000fe20003800000 */
[----:B------:R-:W-:Y:S05]  /*9610*/  @P1 BRA `(.L_x_7908) ;  /* 0x0000028000001947 */ /* 0x000fea0003800000 */
[----:B------:R-:W-:Y:S02]  /*9620*/  IADD3 R51, R51, c[0x0][0x17c], RZ ;  /* 0x00005f0033337a10 */ /* 0x000fe40007ffe0ff */
[----:B-----5:R-:W-:Y:S02]  /*9630*/  IADD3 R50, P1, R24, R50, RZ ;  /* 0x0000003218327210 */ /* 0x020fe40007f3e0ff */
        /* <DEDUP_REMOVED lines=23> */
[C---:B------:R-:W-:Y:S02]  /*97b0*/  IADD3 R32, P2, R13.reuse, R32, RZ ;  /* 0x000000200d207210 */ /* 0x040fe40007f5e0ff */
[----:B------:R-:W-:Y:S02]  /*97c0*/  LEA.HI.X.SX32 R11, R12, R11, 0x1, P1 ;  /* 0x0000000b0c0b7211 */ /* 0x000fe400008f0eff */
[----:B------:R-:W-:Y:S02]  /*97d0*/  LEA.HI.X.SX32 R18, R13, R18, 0x1, P2 ;  /* 0x000000120d127211 */ /* 0x000fe400010f0eff */
[C---:B------:R-:W-:Y:S02]  /*97e0*/  IADD3 R35, P1, R14.reuse, R35, RZ ;  /* 0x000000230e237210 */ /* 0x040fe40007f3e0ff */
[----:B------:R-:W-:Y:S02]  /*97f0*/  IADD3 R36, P2, R15, R36, RZ ;  /* 0x000000240f247210 */ /* 0x000fe40007f5e0ff */
[----:B------:R-:W-:-:S02]  /*9800*/  LEA.HI.X.SX32 R33, R14, R33, 0x1, P1 ;  /* 0x000000210e217211 */ /* 0x000fc400008f0eff */
[----:B------:R-:W-:Y:S02]  /*9810*/  @!P0 IADD3 R39, P3, R20, R39, RZ ;  /* 0x0000002714278210 */ /* 0x000fe40007f7e0ff */
[----:B------:R-:W-:Y:S02]  /*9820*/  @!P0 IADD3 R40, P4, R21, R40, RZ ;  /* 0x0000002815288210 */ /* 0x000fe40007f9e0ff */
[----:B------:R-:W-:Y:S02]  /*9830*/  @!P0 IADD3 R43, P5, R22, R43, RZ ;  /* 0x0000002b162b8210 */ /* 0x000fe40007fbe0ff */
[----:B------:R-:W-:Y:S02]  /*9840*/  @!P0 IADD3 R44, P6, R23, R44, RZ ;  /* 0x0000002c172c8210 */ /* 0x000fe40007fde0ff */
[----:B------:R-:W-:Y:S02]  /*9850*/  LEA.HI.X.SX32 R34, R15, R34, 0x1, P2 ;  /* 0x000000220f227211 */ /* 0x000fe400010f0eff */
[----:B------:R-:W-:-:S02]  /*9860*/  @!P0 LEA.HI.X.SX32 R37, R20, R37, 0x1, P3 ;  /* 0x0000002514258211 */ /* 0x000fc400018f0eff */
[----:B------:R-:W-:Y:S02]  /*9870*/  @!P0 LEA.HI.X.SX32 R38, R21, R38, 0x1, P4 ;  /* 0x0000002615268211 */ /* 0x000fe400020f0eff */
[----:B------:R-:W-:Y:S02]  /*9880*/  @!P0 LEA.HI.X.SX32 R41, R22, R41, 0x1, P5 ;  /* 0x0000002916298211 */ /* 0x000fe400028f0eff */
[----:B------:R-:W-:Y:S02]  /*9890*/  @!P0 LEA.HI.X.SX32 R42, R23, R42, 0x1, P6 ;  /* 0x0000002a172a8211 */ /* 0x000fe400030f0eff */
.L_x_7908:
[----:B------:R-:W-:Y:S05]  /*98a0*/  BSYNC B0 ;  /* 0x0000000000007941 */ /* 0x000fea0003800000 */
.L_x_7907:
[----:B------:R-:W-:Y:S02]  /*98b0*/  IADD3 R7, P4, P5, R32, R7, R48 ;  /* 0x0000000720077210 */ /* 0x000fe40007d9e030 */
[----:B------:R-:W-:Y:S02]  /*98c0*/  IADD3 R46, P0, P1, R35, R9, R46 ;  /* 0x00000009232e7210 */ /* 0x000fe4000791e02e */
[----:B------:R-:W-:Y:S02]  /*98d0*/  IADD3 R3, P2, P3, R36, R16, R3 ;  /* 0x0000001024037210 */ /* 0x000fe40007b5e003 */
[----:B------:R-:W-:-:S02]  /*98e0*/  IADD3.X R47, R18, R6, R47, P4, P5 ;  /* 0x00000006122f7210 */ /* 0x000fc400027ea42f */
[----:B------:R-:W-:Y:S02]  /*98f0*/  IADD3 R18, P5, P4, R19, R5, R50 ;  /* 0x0000000513127210 */ /* 0x000fe40007cbe032 */
[----:B------:R-:W-:Y:S02]  /*9900*/  IADD3.X R8, R33, R8, R45, P0, P1 ;  /* 0x0000000821087210 */ /* 0x000fe400007e242d */
[----:B------:R-:W-:Y:S02]  /*9910*/  IADD3.X R45, R34, R10, R0, P2, P3 ;  /* 0x0000000a222d7210 */ /* 0x000fe400017e6400 */
[----:B------:R-:W-:Y:S02]  /*9920*/  IADD3 R16, P1, R43, R46, RZ ;  /* 0x0000002e2b107210 */ /* 0x000fe40007f3e0ff */
[----:B------:R-:W-:Y:S02]  /*9930*/  IADD3 R40, P2, R40, R7, RZ ;  /* 0x0000000728287210 */ /* 0x000fe40007f5e0ff */
[----:B------:R-:W-:-:S02]  /*9940*/  IADD3 R44, P0, R3, R44, RZ ;  /* 0x0000002c032c7210 */ /* 0x000fc40007f1e0ff */
[----:B------:R-:W-:Y:S02]  /*9950*/  IADD3 R18, P3, R39, R18, RZ ;  /* 0x0000001227127210 */ /* 0x000fe40007f7e0ff */
[----:B------:R-:W-:Y:S01]  /*9960*/  IADD3.X R4, R11, R4, R49, P5, P4 ;  /* 0x000000040b047210 */ /* 0x000fe20002fe8431 */
[----:B------:R-:W-:Y:S01]  /*9970*/  IMAD.X R45, R45, 0x1, R42, P0 ;  /* 0x000000012d2d7824 */ /* 0x000fe200000e062a */
[----:B------:R-:W-:Y:S01]  /*9980*/  IADD3.X R39, R41, R8, RZ, P1, !PT ;  /* 0x0000000829277210 */ /* 0x000fe20000ffe4ff */
[----:B------:R-:W-:Y:S01]  /*9990*/  IMAD.X R41, R38, 0x1, R47, P2 ;  /* 0x0000000126297824 */ /* 0x000fe200010e062f */
[----:B------:R-:W-:Y:S01]  /*99a0*/  IADD3.X R47, R37, R4, RZ, P3, !PT ;  /* 0x00000004252f7210 */ /* 0x000fe20001ffe4ff */
[----:B------:R-:W-:Y:S05]  /*99b0*/  BRA `(.L_x_7869) ;  /* 0x00000cc000007947 */ /* 0x000fea0003800000 */
.L_x_7884:
        /* <DEDUP_REMOVED lines=68> */
.L_x_7911:
[----:B------:R-:W-:Y:S02]  /*9e00*/  SHF.R.U32.HI R21, RZ, 0x2, R51 ;  /* 0x00000002ff157819 */ /* 0x000fe40000011633 */
[----:B------:R-:W-:-:S03]  /*9e10*/  IADD3 R51, R51, c[0x0][0x17c], RZ ;  /* 0x00005f0033337a10 */ /* 0x000fc60007ffe0ff */
[----:B------:R-:W-:Y:S01]  /*9e20*/  IMAD.WIDE.U32 R20, R21, 0x10, R56 ;  /* 0x0000001015147825 */ /* 0x000fe200078e0038 */
[----:B------:R-:W-:Y:S02]  /*9e30*/  SHF.R.U32.HI R25, RZ, 0x2, R51 ;  /* 0x00000002ff197819 */ /* 0x000fe40000011633 */
[----:B------:R-:W-:-:S03]  /*9e40*/  IADD3 R51, R51, c[0x0][0x17c], RZ ;  /* 0x00005f0033337a10 */ /* 0x000fc60007ffe0ff */
[----:B------:R-:W-:Y:S01]  /*9e50*/  IMAD.WIDE.U32 R24, R25, 0x10, R56 ;  /* 0x0000001019187825 */ /* 0x000fe200078e0038 */
[----:B------:R-:W-:Y:S01]  /*9e60*/  SHF.R.U32.HI R9, RZ, 0x2, R51 ;  /* 0x00000002ff097819 */ /* 0x000fe20000011633 */
[----:B------:R-:W2:Y:S01]  /*9e70*/  LDG.E.128 R20, [R20.64] ;  /* 0x0000002414147981 */ /* 0x000ea2000c1e1d00 */
[----:B------:R-:W-:-:S03]  /*9e80*/  IADD3 R51, R51, c[0x0][0x17c], RZ ;  /* 0x00005f0033337a10 */ /* 0x000fc60007ffe0ff */
[----:B------:R-:W-:Y:S01]  /*9e90*/  IMAD.WIDE.U32 R8, R9, 0x10, R56 ;  /* 0x0000001009087825 */ /* 0x000fe200078e0038 */
[----:B------:R-:W-:Y:S01]  /*9ea0*/  SHF.R.U32.HI R13, RZ, 0x2, R51 ;  /* 0x00000002ff0d7819 */ /* 0x000fe20000011633 */
[----:B------:R-:W3:Y:S04]  /*9eb0*/  LDG.E.128 R24, [R24.64] ;  /* 0x0000002418187981 */ /* 0x000ee8000c1e1d00 */
        /* <DEDUP_REMOVED lines=40> */
.L_x_7910:
[----:B------:R-:W-:Y:S05]  /*a140*/  BSYNC B0 ;  /* 0x0000000000007941 */ /* 0x000fea0003800000 */
.L_x_7909:
        /* <DEDUP_REMOVED lines=23> */
.L_x_7913:
[----:B------:R-:W-:Y:S05]  /*a2c0*/  BSYNC B0 ;  /* 0x0000000000007941 */ /* 0x000fea0003800000 */
.L_x_7912:
        /* <DEDUP_REMOVED lines=42> */
.L_x_7915:
[----:B------:R-:W-:Y:S05]  /*a570*/  BSYNC B0 ;  /* 0x0000000000007941 */ /* 0x000fea0003800000 */
.L_x_7914:
[----:B------:R-:W-:Y:S02]  /*a580*/  IADD3 R3, P4, P5, R18, R3, R48 ;  /* 0x0000000312037210 */ /* 0x000fe40007d9e030 */
[----:B-----5:R-:W-:Y:S02]  /*a590*/  IADD3 R8, P0, P1, R33, R5, R44 ;  /* 0x0000000521087210 */ /* 0x020fe4000791e02c */
[----:B------:R-:W-:Y:S02]  /*a5a0*/  IADD3 R7, P2, P3, R30, R7, R42 ;  /* 0x000000071e077210 */ /* 0x000fe40007b5e02a */
[----:B------:R-:W-:-:S02]  /*a5b0*/  IADD3.X R5, R16, R0, R46, P4, P5 ;  /* 0x0000000010057210 */ /* 0x000fc400027ea42e */
[----:B------:R-:W-:Y:S02]  /*a5c0*/  IADD3 R18, P5, P4, R29, R45, R50 ;  /* 0x0000002d1d127210 */ /* 0x000fe40007cbe032 */
[----:B------:R-:W-:Y:S02]  /*a5d0*/  IADD3.X R4, R31, R4, R47, P0, P1 ;  /* 0x000000041f047210 */ /* 0x000fe400007e242f */
[----:B------:R-:W-:Y:S02]  /*a5e0*/  IADD3.X R45, R28, R6, R40, P2, P3 ;  /* 0x000000061c2d7210 */ /* 0x000fe400017e6428 */
[----:B------:R-:W-:Y:S02]  /*a5f0*/  IADD3 R16, P1, R41, R8, RZ ;  /* 0x0000000829107210 */ /* 0x000fe40007f3e0ff */
[----:B------:R-:W-:Y:S02]  /*a600*/  IADD3 R18, P3, R37, R18, RZ ;  /* 0x0000001225127210 */ /* 0x000fe40007f7e0ff */
[----:B------:R-:W-:Y:S01]  /*a610*/  IADD3.X R0, R19, R43, R49, P5, P4 ;  /* 0x0000002b13007210 */ /* 0x000fe20002fe8431 */
[----:B------:R-:W-:Y:S01]  /*a620*/  IMAD.X R39, R39, 0x1, R4, P1 ;  /* 0x0000000127277824 */ /* 0x000fe200008e0604 */
[----:B------:R-:W-:-:S02]  /*a630*/  IADD3 R44, P0, R38, R7, RZ ;  /* 0x00000007262c7210 */ /* 0x000fc40007f1e0ff */
[----:B------:R-:W-:Y:S01]  /*a640*/  IADD3 R40, P2, R34, R3, RZ ;  /* 0x0000000322287210 */ /* 0x000fe20007f5e0ff */
[----:B------:R-:W-:Y:S01]  /*a650*/  IMAD.X R47, R35, 0x1, R0, P3 ;  /* 0x00000001232f7824 */ /* 0x000fe200018e0600 */
[----:B------:R-:W-:Y:S02]  /*a660*/  IADD3.X R45, R36, R45, RZ, P0, !PT ;  /* 0x0000002d242d7210 */ /* 0x000fe400007fe4ff */
[----:B------:R-:W-:-:S04]  /*a670*/  IADD3.X R41, R32, R5, RZ, P2, !PT ;  /* 0x0000000520297210 */ /* 0x000fc800017fe4ff */
.L_x_7869:
[----:B------:R-:W-:Y:S05]  /*a680*/  BSYNC B6 ;  /* 0x0000000000067941 */ /* 0x000fea0003800000 */
.L_x_7868:
[----:B------:R-:W-:-:S13]  /*a690*/  ISETP.NE.AND P0, PT, RZ, c[0x0][0x18c], PT ;  /* 0x00006300ff007a0c */ /* 0x000fda0003f05270 */
[----:B------:R-:W-:Y:S05]  /*a6a0*/  @!P0 BRA `(.L_x_7916) ;  /* 0x0000034000008947 */ /* 0x000fea0003800000 */
[----:B------:R-:W-:Y:S01]  /*a6b0*/  IMAD R0, R2, c[0x0][0x0], R17 ;  /* 0x0000000002007a24 */ /* 0x000fe200078e0211 */
[----:B------:R-:W-:Y:S01]  /*a6c0*/  MOV R5, R47 ;  /* 0x0000002f00057202 */ /* 0x000fe20000000f00 */
[----:B------:R-:W-:Y:S01]  /*a6d0*/  IMAD.MOV.U32 R4, RZ, RZ, R18 ;  /* 0x000000ffff047224 */ /* 0x000fe200078e0012 */
[----:B------:R-:W-:Y:S01]  /*a6e0*/  MOV R7, R41 ;  /* 0x0000002900077202 */ /* 0x000fe20000000f00 */
[----:B------:R-:W-:Y:S01]  /*a6f0*/  IMAD.MOV.U32 R6, RZ, RZ, R40 ;  /* 0x000000ffff067224 */ /* 0x000fe200078e0028 */
[C---:B-----5:R-:W-:Y:S01]  /*a700*/  SHF.L.U32 R13, R0.reuse, 0x5, RZ ;  /* 0x00000005000d7819 */ /* 0x060fe200000006ff */
        /* <DEDUP_REMOVED lines=11> */
[----:B-1----:R-:W-:-:S05]  /*a7c0*/  IMAD.U32 R5, RZ, RZ, UR4 ;  /* 0x00000004ff057e24 */ /* 0x002fca000f8e00ff */
.L_x_7919:
        /* <DEDUP_REMOVED lines=11> */
[----:B------:R-:W1:Y:S04]  /*a880*/  LDS.128 R4, [R0+0x10] ;  /* 0x0000100000047984 */ /* 0x000e680000000c00 */
[----:B------:R-:W2:Y:S01]  /*a890*/  LDS.128 R8, [R0+0x20] ;  /* 0x0000200000087984 */ /* 0x000ea20000000c00 */
[----:B-1----:R-:W-:Y:S02]  /*a8a0*/  IADD3 R18, P0, R4, R18, RZ ;  /* 0x0000001204127210 */ /* 0x002fe40007f1e0ff */
        /* <DEDUP_REMOVED lines=17> */
.L_x_7918:
[----:B------:R-:W-:Y:S05]  /*a9c0*/  BSYNC B0 ;  /* 0x0000000000007941 */ /* 0x000fea0003800000 */
.L_x_7917:
[----:B-1----:R-:W-:Y:S01]  /*a9d0*/  MOV R5, R12 ;  /* 0x0000000c00057202 */ /* 0x002fe20000000f00 */
[----:B------:R-:W-:Y:S05]  /*a9e0*/  @P1 BRA `(.L_x_7919) ;  /* 0xfffffde000001947 */ /* 0x000fea000383ffff */
.L_x_7916:
[----:B-1----:R-:W-:-:S13]  /*a9f0*/  ISETP.NE.AND P0, PT, RZ, c[0x0][0x188], PT ;  /* 0x00006200ff007a0c */ /* 0x002fda0003f05270 */
[----:B------:R-:W-:Y:S05]  /*aa00*/  @!P0 BRA `(.L_x_7920) ;  /* 0x000004f000008947 */ /* 0x000fea0003800000 */
[----:B------:R-:W-:Y:S01]  /*aa10*/  IMAD.MOV.U32 R3, RZ, RZ, c[0x0][0x0] ;  /* 0x00000000ff037624 */ /* 0x000fe200078e00ff */
[----:B------:R-:W-:-:S04]  /*aa20*/  MOV R0, c[0x0][0x0] ;  /* 0x0000000000007a02 */ /* 0x000fc80000000f00 */
[----:B------:R-:W-:-:S13]  /*aa30*/  ISETP.GT.AND P0, PT, R3, 0x20, PT ;  /* 0x000000200300780c */ /* 0x000fda0003f04270 */
[----:B------:R-:W-:Y:S05]  /*aa40*/  @!P0 BRA `(.L_x_7921) ;  /* 0x0000033000008947 */ /* 0x000fea0003800000 */
[----:B-----5:R-:W-:Y:S01]  /*aa50*/  IMAD R12, R2, c[0x0][0x0], R17 ;  /* 0x00000000020c7a24 */ /* 0x020fe200078e0211 */
        /* <DEDUP_REMOVED lines=15> */
[----:B------:R-:W-:-:S13]  /*ab50*/  ISETP.GE.AND P0, PT, R3, 0x20, PT ;  /* 0x000000200300780c */ /* 0x000fda0003f06270 */
[----:B-1----:R-:W-:Y:S05]  /*ab60*/  @!P0 BRA `(.L_x_7921) ;  /* 0x0000021000008947 */ /* 0x002fea0003800000 */
.L_x_7924:
[----:B------:R-:W-:Y:S01]  /*ab70*/  IMAD.IADD R0, R17, 0x1, R3 ;  /* 0x0000000111007824 */ /* 0x000fe200078e0203 */
[----:B------:R-:W-:Y:S01]  /*ab80*/  WARPSYNC 0xffffffff ;  /* 0xffffffff00007948 */ /* 0x000fe20003800000 */
[----:B------:R-:W-:Y:S03]  /*ab90*/  BAR.SYNC.DEFER_BLOCKING 0x0 ;  /* 0x0000000000007b1d */ /* 0x000fe60000010000 */
[----:B------:R-:W-:-:S03]  /*aba0*/  ISETP.GE.U32.AND P0, PT, R0, c[0x0][0x0], PT ;  /* 0x0000000000007a0c */ /* 0x000fc60003f06070 */
[----:B------:R-:W-:Y:S01]  /*abb0*/  BSSY B0, `(.L_x_7922) ;  /* 0x0000018000007945 */ /* 0x000fe20003800000 */
[----:B------:R-:W-:-:S13]  /*abc0*/  ISETP.GE.U32.OR P0, PT, R17, R3, P0 ;  /* 0x000000031100720c */ /* 0x000fda0000706470 */
[----:B-1----:R-:W-:Y:S05]  /*abd0*/  @P0 BRA `(.L_x_7923) ;  /* 0x0000015000000947 */ /* 0x002fea0003800000 */
[----:B------:R-:W-:-:S05]  /*abe0*/  LEA R0, R3, R13, 0x5 ;  /* 0x0000000d03007211 */ /* 0x000fca00078e28ff */
[----:B------:R-:W1:Y:S04]  /*abf0*/  LDS.128 R4, [R0] ;  /* 0x0000000000047984 */ /* 0x000e680000000c00 */
[----:B------:R-:W2:Y:S01]  /*ac00*/  LDS.128 R8, [R0+0x10] ;  /* 0x0000100000087984 */ /* 0x000ea20000000c00 */
[----:B-1----:R-:W-:Y:S02]  /*ac10*/  IADD3 R18, P0, R4, R18, RZ ;  /* 0x0000001204127210 */ /* 0x002fe40007f1e0ff */
        /* <DEDUP_REMOVED lines=17> */
.L_x_7923:
[----:B------:R-:W-:Y:S05]  /*ad30*/  BSYNC B0 ;  /* 0x0000000000007941 */ /* 0x000fea0003800000 */
.L_x_7922:
[----:B------:R-:W-:-:S04]  /*ad40*/  SHF.R.S32.HI R3, RZ, 0x1, R3 ;  /* 0x00000001ff037819 */ /* 0x000fc80000011403 */
[----:B------:R-:W-:-:S13]  /*ad50*/  ISETP.GE.AND P0, PT, R3, 0x20, PT ;  /* 0x000000200300780c */ /* 0x000fda0003f06270 */
[----:B------:R-:W-:Y:S05]  /*ad60*/  @P0 BRA `(.L_x_7924) ;  /* 0xfffffe0000000947 */ /* 0x000fea000383ffff */
[----:B------:R-:W-:-:S05]  /*ad70*/  IMAD.MOV.U32 R0, RZ, RZ, 0x20 ;  /* 0x00000020ff007424 */ /* 0x000fca00078e00ff */
.L_x_7921:
[----:B------:R-:W-:Y:S01]  /*ad80*/  ISETP.GE.AND P0, PT, R0, 0x2, PT ;  /* 0x000000020000780c */ /* 0x000fe20003f06270 */
[----:B------:R-:W-:Y:S01]  /*ad90*/  WARPSYNC 0xffffffff ;  /* 0xffffffff00007948 */ /* 0x000fe20003800000 */
[----:B------:R-:W-:Y:S11]  /*ada0*/  BAR.SYNC.DEFER_BLOCKING 0x0 ;  /* 0x0000000000007b1d */ /* 0x000ff60000010000 */
[----:B------:R-:W-:Y:S05]  /*adb0*/  @!P0 BRA `(.L_x_7920) ;  /* 0x0000014000008947 */ /* 0x000fea0003800000 */
[----:B------:R-:W-:-:S07]  /*adc0*/  HFMA2.MMA R3, -RZ, RZ, 0, 5.9604644775390625e-08 ;  /* 0x00000001ff037435 */ /* 0x000fce00000001ff */
.L_x_7925:
[----:B-1----:R-:W1:Y:S04]  /*add0*/  SHFL.DOWN PT, R7, R40, R3, 0x1f ;  /* 0x08001f0328077589 */ /* 0x002e6800000e0000 */
[----:B------:R-:W2:Y:S04]  /*ade0*/  SHFL.DOWN PT, R11, R44, R3, 0x1f ;  /* 0x08001f032c0b7589 */ /* 0x000ea800000e0000 */
[----:B------:R-:W3:Y:S04]  /*adf0*/  SHFL.DOWN PT, R5, R18, R3, 0x1f ;  /* 0x08001f0312057589 */ /* 0x000ee800000e0000 */
[----:B------:R-:W4:Y:S04]  /*ae00*/  SHFL.DOWN PT, R9, R16, R3, 0x1f ;  /* 0x08001f0310097589 */ /* 0x000f2800000e0000 */
[----:B------:R-:W0:Y:S04]  /*ae10*/  SHFL.DOWN PT, R4, R47, R3, 0x1f ;  /* 0x08001f032f047589 */ /* 0x000e2800000e0000 */
[----:B------:R-:W0:Y:S04]  /*ae20*/  SHFL.DOWN PT, R6, R41, R3, 0x1f ;  /* 0x08001f0329067589 */ /* 0x000e2800000e0000 */
[----:B------:R-:W0:Y:S01]  /*ae30*/  SHFL.DOWN PT, R8, R39, R3, 0x1f ;  /* 0x08001f0327087589 */ /* 0x000e2200000e0000 */
[----:B-1----:R-:W-:-:S03]  /*ae40*/  IADD3 R40, P2, R7, R40, RZ ;  /* 0x0000002807287210 */ /* 0x002fc60007f5e0ff */
[----:B------:R1:W0:Y:S01]  /*ae50*/  SHFL.DOWN PT, R10, R45, R3, 0x1f ;  /* 0x08001f032d0a7589 */ /* 0x00022200000e0000 */
[----:B--2---:R-:W-:Y:S02]  /*ae60*/  IADD3 R44, P4, R11, R44, RZ ;  /* 0x0000002c0b2c7210 */ /* 0x004fe40007f9e0ff */
[----:B---3--:R-:W-:Y:S02]  /*ae70*/  IADD3 R18, P1, R5, R18, RZ ;  /* 0x0000001205127210 */ /* 0x008fe40007f3e0ff */
[----:B----4-:R-:W-:Y:S01]  /*ae80*/  IADD3 R16, P3, R9, R16, RZ ;  /* 0x0000001009107210 */ /* 0x010fe20007f7e0ff */
[----:B-1----:R-:W-:Y:S01]  /*ae90*/  IMAD.SHL.U32 R3, R3, 0x2, RZ ;  /* 0x0000000203037824 */ /* 0x002fe200078e00ff */
[----:B0-----:R-:W-:-:S04]  /*aea0*/  IADD3.X R47, R4, R47, RZ, P1, !PT ;  /* 0x0000002f042f7210 */ /* 0x001fc80000ffe4ff */
[----:B------:R-:W-:Y:S01]  /*aeb0*/  ISETP.GE.AND P0, PT, R3, R0, PT ;  /* 0x000000000300720c */ /* 0x000fe20003f06270 */
[----:B------:R-:W-:Y:S01]  /*aec0*/  IMAD.X R41, R6, 0x1, R41, P2 ;  /* 0x0000000106297824 */ /* 0x000fe200010e0629 */
[----:B------:R-:W-:Y:S01]  /*aed0*/  IADD3.X R39, R8, R39, RZ, P3, !PT ;  /* 0x0000002708277210 */ /* 0x000fe20001ffe4ff */
[----:B------:R-:W-:-:S10]  /*aee0*/  IMAD.X R45, R10, 0x1, R45, P4 ;  /* 0x000000010a2d7824 */ /* 0x000fd400020e062d */
[----:B------:R-:W-:Y:S05]  /*aef0*/  @!P0 BRA `(.L_x_7925) ;  /* 0xfffffed000008947 */ /* 0x000fea000383ffff */
.L_x_7920:
[----:B------:R-:W-:Y:S01]  /*af00*/  ISETP.NE.AND P0, PT, RZ, c[0x0][0x344], PT ;  /* 0x0000d100ff007a0c */ /* 0x000fe20003f05270 */
[----:B-----5:R-:W-:Y:S01]  /*af10*/  IMAD.MOV.U32 R26, RZ, RZ, RZ ;  /* 0x000000ffff1a7224 */ /* 0x020fe200078e00ff */
[----:B------:R-:W-:-:S11]  /*af20*/  MOV R25, RZ ;  /* 0x000000ff00197202 */ /* 0x000fd60000000f00 */
[----:B------:R-:W-:Y:S05]  /*af30*/  @!P0 BRA `(.L_x_7926) ;  /* 0x00000c8000008947 */ /* 0x000fea0003800000 */
[----:B-1----:R-:W-:Y:S01]  /*af40*/  HFMA2.MMA R4, -RZ, RZ, 0, 0 ;  /* 0x00000000ff047435 */ /* 0x002fe200000001ff */
        /* <DEDUP_REMOVED lines=199> */
.L_x_7926:
[----:B-1----:R-:W-:-:S05]  /*bbc0*/  IADD3 R4, P1, R26, c[0x0][0x548], RZ ;  /* 0x000152001a047a10 */ /* 0x002fca0007f3e0ff */
        /* <DEDUP_REMOVED lines=201> */
.L_x_7927:
        /* <DEDUP_REMOVED lines=204> */
.L_x_7928:
        /* <DEDUP_REMOVED lines=202> */
.L_x_7929:
        /* <DEDUP_REMOVED lines=13> */
.L_x_7935:
[-C--:B------:R-:W-:Y:S01]  /*e290*/  LOP3.LUT R0, R27, R23.reuse, RZ, 0xfc, !PT ;  /* 0x000000171b007212 */ /* 0x080fe200078efcff */
[----:B------:R-:W-:Y:S01]  /*e2a0*/  BSSY B1, `(.L_x_7932) ;  /* 0x000001e000017945 */ /* 0x000fe20003800000 */
[----:B------:R-:W-:Y:S02]  /*e2b0*/  MOV R3, R23 ;  /* 0x0000001700037202 */ /* 0x000fe40000000f00 */
[----:B------:R-:W-:Y:S01]  /*e2c0*/  ISETP.NE.U32.AND P0, PT, R0, RZ, PT ;  /* 0x000000ff0000720c */ /* 0x000fe20003f05070 */
[----:B------:R-:W-:-:S12]  /*e2d0*/  IMAD.MOV.U32 R0, RZ, RZ, R22 ;  /* 0x000000ffff007224 */ /* 0x000fd800078e0016 */
[----:B------:R-:W-:Y:S05]  /*e2e0*/  @!P0 BRA `(.L_x_7933) ;  /* 0x0000006000008947 */ /* 0x000fea0003800000 */
[----:B------:R-:W-:Y:S01]  /*e2f0*/  IMAD.MOV.U32 R21, RZ, RZ, R22 ;  /* 0x000000ffff157224 */ /* 0x000fe200078e0016 */
[----:B------:R-:W-:Y:S02]  /*e300*/  MOV R22, 0xe320 ;  /* 0x0000e32000167802 */ /* 0x000fe40000000f00 */
[----:B0-----:R-:W-:Y:S05]  /*e310*/  CALL.REL.NOINC `($__internal_33_$__cuda_sm20_rem_u64) ;  /* 0x00006fe000007944 */ /* 0x001fea0003c00000 */
[----:B------:R-:W-:Y:S01]  /*e320*/  MOV R22, R12 ;  /* 0x0000000c00167202 */ /* 0x000fe20000000f00 */
[----:B------:R-:W-:Y:S01]  /*e330*/  IMAD.MOV.U32 R23, RZ, RZ, R13 ;  /* 0x000000ffff177224 */ /* 0x000fe200078e000d */
[----:B------:R-:W-:Y:S05]  /*e340*/  BRA `(.L_x_7934) ;  /* 0x0000013000007947 */ /* 0x000fea0003800000 */
.L_x_7933:
[----:B------:R-:W1:Y:S01]  /*e350*/  I2F.U32.RP R14, R22 ;  /* 0x00000016000e7306 */ /* 0x000e620000209000 */
[----:B------:R-:W-:Y:S01]  /*e360*/  ISETP.NE.U32.AND P1, PT, R22, RZ, PT ;  /* 0x000000ff1600720c */ /* 0x000fe20003f25070 */
[----:B------:R-:W-:-:S06]  /*e370*/  HFMA2.MMA R23, -RZ, RZ, 0, 0 ;  /* 0x00000000ff177435 */ /* 0x000fcc00000001ff */
[----:B-1----:R-:W1:Y:S02]  /*e380*/  MUFU.RCP R14, R14 ;  /* 0x0000000e000e7308 */ /* 0x002e640000001000 */
[----:B-1----:R-:W-:-:S06]  /*e390*/  IADD3 R12, R14, 0xffffffe, RZ ;  /* 0x0ffffffe0e0c7810 */ /* 0x002fcc0007ffe0ff */
[----:B------:R1:W2:Y:S02]  /*e3a0*/  F2I.FTZ.U32.TRUNC.NTZ R13, R12 ;  /* 0x0000000c000d7305 */ /* 0x0002a4000021f000 */
[----:B-1----:R-:W-:Y:S01]  /*e3b0*/  IMAD.MOV.U32 R12, RZ, RZ, RZ ;  /* 0x000000ffff0c7224 */ /* 0x002fe200078e00ff */
[----:B--2---:R-:W-:-:S05]  /*e3c0*/  IADD3 R15, RZ, -R13, RZ ;  /* 0x8000000dff0f7210 */ /* 0x004fca0007ffe0ff */
        /* <DEDUP_REMOVED lines=11> */
.L_x_7934:
[----:B------:R-:W-:Y:S05]  /*e480*/  BSYNC B1 ;  /* 0x0000000000017941 */ /* 0x000fea0003800000 */
.L_x_7932:
[----:B------:R-:W-:Y:S01]  /*e490*/  ISETP.NE.U32.AND P0, PT, R22, RZ, PT ;  /* 0x000000ff1600720c */ /* 0x000fe20003f05070 */
[----:B------:R-:W-:Y:S01]  /*e4a0*/  IMAD.MOV.U32 R20, RZ, RZ, R0 ;  /* 0x000000ffff147224 */ /* 0x000fe200078e0000 */
[----:B------:R-:W-:Y:S02]  /*e4b0*/  MOV R27, R3 ;  /* 0x00000003001b7202 */ /* 0x000fe40000000f00 */
[----:B------:R-:W-:-:S13]  /*e4c0*/  ISETP.NE.AND.EX P0, PT, R23, RZ, PT, P0 ;  /* 0x000000ff1700720c */ /* 0x000fda0003f05300 */
[----:B------:R-:W-:Y:S05]  /*e4d0*/  @P0 BRA `(.L_x_7935) ;  /* 0xfffffdb000000947 */ /* 0x000fea000383ffff */
[----:B------:R-:W-:Y:S05]  /*e4e0*/  BSYNC B0 ;  /* 0x0000000000007941 */ /* 0x000fea0003800000 */
.L_x_7931:
[----:B------:R-:W-:Y:S01]  /*e4f0*/  ISETP.NE.U32.AND P2, PT, R3, RZ, PT ;  /* 0x000000ff0300720c */ /* 0x000fe20003f45070 */
[----:B------:R-:W-:-:S12]  /*e500*/  BSSY B0, `(.L_x_7936) ;  /* 0x000001c000007945 */ /* 0x000fd80003800000 */
[----:B------:R-:W-:Y:S05]  /*e510*/  @!P2 BRA `(.L_x_7937) ;  /* 0x000000700000a947 */ /* 0x000fea0003800000 */
[----:B------:R-:W-:Y:S01]  /*e520*/  HFMA2.MMA R21, -RZ, RZ, 0, 0 ;  /* 0x00000000ff157435 */ /* 0x000fe200000001ff */
[----:B------:R-:W-:Y:S01]  /*e530*/  IMAD.MOV.U32 R20, RZ, RZ, 0x8 ;  /* 0x00000008ff147424 */ /* 0x000fe200078e00ff */
[----:B------:R-:W-:-:S04]  /*e540*/  MOV R28, 0xe560 ;  /* 0x0000e560001c7802 */ /* 0x000fc80000000f00 */
[----:B0-----:R-:W-:Y:S05]  /*e550*/  CALL.REL.NOINC `($__internal_32_$__cuda_sm20_div_u64) ;  /* 0x0000695000007944 */ /* 0x001fea0003c00000 */
[----:B------:R-:W-:Y:S01]  /*e560*/  IMAD.MOV.U32 R12, RZ, RZ, R14 ;  /* 0x000000ffff0c7224 */ /* 0x000fe200078e000e */
[----:B------:R-:W-:Y:S01]  /*e570*/  MOV R13, R15 ;  /* 0x0000000f000d7202 */ /* 0x000fe20000000f00 */
[----:B------:R-:W-:Y:S05]  /*e580*/  BRA `(.L_x_7938) ;  /* 0x0000013000007947 */ /* 0x000fea0003800000 */
.L_x_7937:
[----:B------:R-:W1:Y:S01]  /*e590*/  I2F.U32.RP R14, R0 ;  /* 0x00000000000e7306 */ /* 0x000e620000209000 */
[----:B------:R-:W-:Y:S01]  /*e5a0*/  HFMA2.MMA R12, -RZ, RZ, 0, 0 ;  /* 0x00000000ff0c7435 */ /* 0x000fe200000001ff */
[----:B------:R-:W-:-:S06]  /*e5b0*/  ISETP.NE.U32.AND P3, PT, R0, RZ, PT ;  /* 0x000000ff0000720c */ /* 0x000fcc0003f65070 */
[----:B-1----:R-:W1:Y:S02]  /*e5c0*/  MUFU.RCP R14, R14 ;  /* 0x0000000e000e7308 */ /* 0x002e640000001000 */
[----:B-1----:R-:W-:-:S06]  /*e5d0*/  IADD3 R15, R14, 0xffffffe, RZ ;  /* 0x0ffffffe0e0f7810 */ /* 0x002fcc0007ffe0ff */
[----:B------:R-:W1:Y:S02]  /*e5e0*/  F2I.FTZ.U32.TRUNC.NTZ R13, R15 ;  /* 0x0000000f000d7305 */ /* 0x000e64000021f000 */
[----:B-1----:R-:W-:-:S04]  /*e5f0*/  IMAD.MOV R21, RZ, RZ, -R13 ;  /* 0x000000ffff157224 */ /* 0x002fc800078e0a0d */
        /* <DEDUP_REMOVED lines=12> */
.L_x_7938:
[----:B------:R-:W-:Y:S05]  /*e6c0*/  BSYNC B0 ;  /* 0x0000000000007941 */ /* 0x000fea0003800000 */
.L_x_7936:
[----:B------:R-:W-:Y:S01]  /*e6d0*/  BSSY B0, `(.L_x_7939) ;  /* 0x000001a000007945 */ /* 0x000fe20003800000 */
[----:B------:R-:W-:Y:S05]  /*e6e0*/  @!P2 BRA `(.L_x_7940) ;  /* 0x000000500000a947 */ /* 0x000fea0003800000 */
[----:B------:R-:W-:Y:S01]  /*e6f0*/  MOV R20, 0x4 ;  /* 0x0000000400147802 */ /* 0x000fe20000000f00 */
[----:B------:R-:W-:Y:S01]  /*e700*/  IMAD.MOV.U32 R21, RZ, RZ, RZ ;  /* 0x000000ffff157224 */ /* 0x000fe200078e00ff */
[----:B------:R-:W-:Y:S02]  /*e710*/  MOV R28, 0xe730 ;  /* 0x0000e730001c7802 */ /* 0x000fe40000000f00 */
[----:B0-----:R-:W-:Y:S05]  /*e720*/  CALL.REL.NOINC `($__internal_32_$__cuda_sm20_div_u64) ;  /* 0x0000678000007944 */ /* 0x001fea0003c00000 */
[----:B------:R-:W-:Y:S05]  /*e730*/  BRA `(.L_x_7941) ;  /* 0x0000013000007947 */ /* 0x000fea0003800000 */
.L_x_7940:
[----:B------:R-:W1:Y:S01]  /*e740*/  I2F.U32.RP R20, R0 ;  /* 0x0000000000147306 */ /* 0x000e620000209000 */
[----:B------:R-:W-:Y:S01]  /*e750*/  IMAD.MOV.U32 R14, RZ, RZ, RZ ;  /* 0x000000ffff0e7224 */ /* 0x000fe200078e00ff */
[----:B------:R-:W-:-:S06]  /*e760*/  ISETP.NE.U32.AND P2, PT, R0, RZ, PT ;  /* 0x000000ff0000720c */ /* 0x000fcc0003f45070 */
[----:B-1----:R-:W1:Y:S02]  /*e770*/  MUFU.RCP R20, R20 ;  /* 0x0000001400147308 */ /* 0x002e640000001000 */
[----:B-1----:R-:W-:-:S06]  /*e780*/  IADD3 R15, R20, 0xffffffe, RZ ;  /* 0x0ffffffe140f7810 */ /* 0x002fcc0007ffe0ff */
[----:B------:R-:W1:Y:S02]  /*e790*/  F2I.FTZ.U32.TRUNC.NTZ R15, R15 ;  /* 0x0000000f000f7305 */ /* 0x000e64000021f000 */
[----:B-1----:R-:W-:-:S05]  /*e7a0*/  IADD3 R3, RZ, -R15, RZ ;  /* 0x8000000fff037210 */ /* 0x002fca0007ffe0ff */
        /* <DEDUP_REMOVED lines=12> */
.L_x_7941:
[----:B------:R-:W-:Y:S05]  /*e870*/  BSYNC B0 ;  /* 0x0000000000007941 */ /* 0x000fea0003800000 */
.L_x_7939:
        /* <DEDUP_REMOVED lines=8> */
[----:B------:R-:W-:Y:S02]  /*e900*/  MOV R21, R12 ;  /* 0x0000000c00157202 */ /* 0x000fe40000000f00 */
[----:B------:R-:W-:Y:S02]  /*e910*/  MOV R28, 0xe930 ;  /* 0x0000e930001c7802 */ /* 0x000fe40000000f00 */
[----:B0-----:R-:W-:Y:S05]  /*e920*/  CALL.REL.NOINC `($__internal_32_$__cuda_sm20_div_u64) ;  /* 0x0000658000007944 */ /* 0x001fea0003c00000 */
[----:B------:R-:W-:Y:S01]  /*e930*/  IMAD.MOV.U32 R12, RZ, RZ, R14 ;  /* 0x000000ffff0c7224 */ /* 0x000fe200078e000e */
[----:B------:R-:W-:Y:S01]  /*e940*/  MOV R13, R15 ;  /* 0x0000000f000d7202 */ /* 0x000fe20000000f00 */
[----:B------:R-:W-:Y:S05]  /*e950*/  BRA `(.L_x_7944) ;  /* 0x0000013000007947 */ /* 0x000fea0003800000 */
.L_x_7943:
[----:B------:R-:W1:Y:S01]  /*e960*/  I2F.U32.RP R0, R14 ;  /* 0x0000000e00007306 */ /* 0x000e620000209000 */
[----:B------:R-:W-:-:S07]  /*e970*/  ISETP.NE.U32.AND P2, PT, R14, RZ, PT ;  /* 0x000000ff0e00720c */ /* 0x000fce0003f45070 */
[----:B-1----:R-:W1:Y:S02]  /*e980*/  MUFU.RCP R0, R0 ;  /* 0x0000000000007308 */ /* 0x002e640000001000 */
[----:B-1----:R-:W-:-:S06]  /*e990*/  IADD3 R12, R0, 0xffffffe, RZ ;  /* 0x0ffffffe000c7810 */ /* 0x002fcc0007ffe0ff */
[----:B------:R1:W2:Y:S02]  /*e9a0*/  F2I.FTZ.U32.TRUNC.NTZ R13, R12 ;  /* 0x0000000c000d7305 */ /* 0x0002a4000021f000 */
[----:B-1----:R-:W-:Y:S01]  /*e9b0*/  HFMA2.MMA R12, -RZ, RZ, 0, 0 ;  /* 0x00000000ff0c7435 */ /* 0x002fe200000001ff */
[----:B--2---:R-:W-:-:S04]  /*e9c0*/  IMAD.MOV R3, RZ, RZ, -R13 ;  /* 0x000000ffff037224 */ /* 0x004fc800078e0a0d */
[----:B------:R-:W-:-:S05]  /*e9d0*/  IMAD R3, R3, R14, RZ ;  /* 0x0000000e03037224 */ /* 0x000fca00078e02ff */
[----:B------:R-:W-:-:S06]  /*e9e0*/  IMAD.HI.U32 R13, R13, R3, R12 ;  /* 0x000000030d0d7227 */ /* 0x000fcc00078e000c */
[----:B------:R-:W-:-:S04]  /*e9f0*/  IMAD.HI.U32 R12, R13, R20, RZ ;  /* 0x000000140d0c7227 */ /* 0x000fc800078e00ff */
[----:B------:R-:W-:Y:S02]  /*ea00*/  IMAD.MOV R21, RZ, RZ, -R12 ;  /* 0x000000ffff157224 */ /* 0x000fe400078e0a0c */
[----:B------:R-:W-:Y:S02]  /*ea10*/  IMAD.MOV.U32 R13, RZ, RZ, RZ ;  /* 0x000000ffff0d7224 */ /* 0x000fe400078e00ff */
[----:B------:R-:W-:-:S05]  /*ea20*/  IMAD R21, R14, R21, R20 ;  /* 0x000000150e157224 */ /* 0x000fca00078e0214 */
[----:B------:R-:W-:-:S13]  /*ea30*/  ISETP.GE.U32.AND P0, PT, R21, R14, PT ;  /* 0x0000000e1500720c */ /* 0x000fda0003f06070 */
[-C--:B------:R-:W-:Y:S02]  /*ea40*/  @P0 IADD3 R21, R21, -R14.reuse, RZ ;  /* 0x8000000e15150210 */ /* 0x080fe40007ffe0ff */
[----:B------:R-:W-:Y:S02]  /*ea50*/  @P0 IADD3 R12, R12, 0x1, RZ ;  /* 0x000000010c0c0810 */ /* 0x000fe40007ffe0ff */
[----:B------:R-:W-:-:S13]  /*ea60*/  ISETP.GE.U32.AND P1, PT, R21, R14, PT ;  /* 0x0000000e1500720c */ /* 0x000fda0003f26070 */
[----:B------:R-:W-:Y:S02]  /*ea70*/  @P1 IADD3 R12, R12, 0x1, RZ ;  /* 0x000000010c0c1810 */ /* 0x000fe40007ffe0ff */
[----:B------:R-:W-:Y:S02]  /*ea80*/  @!P2 LOP3.LUT R12, RZ, R14, RZ, 0x33, !PT ;  /* 0x0000000eff0ca212 */ /* 0x000fe400078e33ff */
.L_x_7944:
[----:B------:R-:W-:Y:S05]  /*ea90*/  BSYNC B0 ;  /* 0x0000000000007941 */ /* 0x000fea0003800000 */
.L_x_7942:
[----:B------:R-:W-:-:S04]  /*eaa0*/  IADD3 R0, P0, R12, c[0x0][0x558], RZ ;  /* 0x000156000c007a10 */ /* 0x000fc80007f1e0ff */
[----:B------:R-:W-:-:S04]  /*eab0*/  IADD3.X R29, R13, c[0x0][0x55c], RZ, P0, !PT ;  /* 0x000157000d1d7a10 */ /* 0x000fc800007fe4ff */
[----:B------:R-:W-:Y:S02]  /*eac0*/  MOV R3, R29 ;  /* 0x0000001d00037202 */ /* 0x000fe40000000f00 */
.L_x_7930:
[----:B------:R-:W-:Y:S01]  /*ead0*/  ISETP.NE.AND P0, PT, RZ, c[0x0][0x190], PT ;  /* 0x00006400ff007a0c */ /* 0x000fe20003f05270 */
[----:B------:R-:W-:-:S12]  /*eae0*/  IMAD.MOV.U32 R28, RZ, RZ, R0 ;  /* 0x000000ffff1c7224 */ /* 0x000fd800078e0000 */
[----:B------:R-:W-:Y:S05]  /*eaf0*/  @!P0 BRA `(.L_x_7945) ;  /* 0x000053e000008947 */ /* 0x000fea0003800000 */
[----:B------:R-:W1:Y:S01]  /*eb00*/  S2R R4, SR_CTAID.X ;  /* 0x0000000000047919 */ /* 0x000e620000002500 */
[----:B------:R-:W-:Y:S01]  /*eb10*/  ISETP.NE.AND P0, PT, RZ, c[0x0][0x344], PT ;  /* 0x0000d100ff007a0c */ /* 0x000fe20003f05270 */
[----:B------:R-:W-:Y:S01]  /*eb20*/  IMAD R5, R17, c[0x0][0x194], RZ ;  /* 0x0000650011057a24 */ /* 0x000fe200078e02ff */
[----:B------:R-:W-:Y:S01]  /*eb30*/  HFMA2.MMA R19, -RZ, RZ, 0, 0 ;  /* 0x00000000ff137435 */ /* 0x000fe200000001ff */
[----:B------:R-:W-:Y:S02]  /*eb40*/  IMAD.MOV.U32 R23, RZ, RZ, RZ ;  /* 0x000000ffff177224 */ /* 0x000fe400078e00ff */
        /* <DEDUP_REMOVED lines=202> */
.L_x_7946:
        /* <DEDUP_REMOVED lines=202> */
.L_x_7947:
        /* <DEDUP_REMOVED lines=204> */
.L_x_7948:
        /* <DEDUP_REMOVED lines=201> */
[----:B------:R-:W-:Y:S02]  /*11de0*/  @P0 IMAD R25, R10, c[0x0][0x534], R25 ;  /* 0x00014d000a190a24 */ /* 0x000fe400078e0219 */
.L_x_7949:
        /* <DEDUP_REMOVED lines=11> */
.L_x_7951:
[----:B------:R-:W-:Y:S05]  /*11ea0*/  BSYNC B0 ;  /* 0x0000000000007941 */ /* 0x000fea0003800000 */
.L_x_7950:
[----:B------:R-:W-:Y:S01]  /*11eb0*/  PRMT R5, R5, 0x9910, RZ ;  /* 0x0000991005057816 */ /* 0x000fe200000000ff */
[----:B------:R-:W-:Y:S01]  /*11ec0*/  BSSY B0, `(.L_x_7952) ;  /* 0x0000010000007945 */ /* 0x000fe20003800000 */
[----:B------:R-:W-:Y:S02]  /*11ed0*/  LOP3.LUT P0, RZ, R17, R2, RZ, 0xfc, !PT ;  /* 0x0000000211ff7212 */ /* 0x000fe4000780fcff */
[----:B------:R-:W-:-:S13]  /*11ee0*/  ISETP.NE.AND P1, PT, R5, RZ, PT ;  /* 0x000000ff0500720c */ /* 0x000fda0003f25270 */
[----:B------:R-:W-:Y:S05]  /*11ef0*/  @!P1 BRA `(.L_x_7953) ;  /* 0x000000c000009947 */ /* 0x000fea0003800000 */
[----:B------:R-:W1:Y:S01]  /*11f00*/  S2R R5, SR_CTAID.Y ;  /* 0x0000000000057919 */ /* 0x000e620000002600 */
[----:B------:R-:W-:Y:S01]  /*11f10*/  ISETP.NE.AND P2, PT, RZ, c[0x0][0x188], PT ;  /* 0x00006200ff007a0c */ /* 0x000fe20003f45270 */
[----:B------:R-:W-:Y:S01]  /*11f20*/  IMAD.MOV.U32 R7, RZ, RZ, 0x20 ;  /* 0x00000020ff077424 */ /* 0x000fe200078e00ff */
[----:B------:R-:W-:Y:S01]  /*11f30*/  MOV R46, R18 ;  /* 0x00000012002e7202 */ /* 0x000fe20000000f00 */
[----:B------:R-:W-:Y:S02]  /*11f40*/  IMAD.MOV.U32 R38, RZ, RZ, R16 ;  /* 0x000000ffff267224 */ /* 0x000fe400078e0010 */
[----:B-1----:R-:W-:-:S08]  /*11f50*/  IMAD R6, R4, c[0x0][0x10], R5 ;  /* 0x0000040004067a24 */ /* 0x002fd000078e0205 */
[----:B------:R-:W-:-:S04]  /*11f60*/  @!P2 IMAD R6, R6, c[0x0][0x0], R17 ;  /* 0x000000000606aa24 */ /* 0x000fc800078e0211 */
[----:B------:R-:W-:-:S05]  /*11f70*/  IMAD.WIDE.U32 R6, R6, R7, c[0x0][0x560] ;  /* 0x0001580006067625 */ /* 0x000fca00078e0007 */
[----:B------:R1:W-:Y:S04]  /*11f80*/  STG.E.64 [R6.64], R46 ;  /* 0x0000002e06007986 */ /* 0x0003e8000c101b24 */
[----:B------:R1:W-:Y:S04]  /*11f90*/  STG.E.64 [R6.64+0x8], R40 ;  /* 0x0000082806007986 */ /* 0x0003e8000c101b24 */
[----:B------:R1:W-:Y:S04]  /*11fa0*/  STG.E.64 [R6.64+0x10], R38 ;  /* 0x0000102606007986 */ /* 0x0003e8000c101b24 */
[----:B------:R1:W-:Y:S02]  /*11fb0*/  STG.E.64 [R6.64+0x18], R44 ;  /* 0x0000182c06007986 */ /* 0x0003e4000c101b24 */
.L_x_7953:
[----:B------:R-:W-:Y:S05]  /*11fc0*/  BSYNC B0 ;  /* 0x0000000000007941 */ /* 0x000fea0003800000 */
.L_x_7952:
        /* <DEDUP_REMOVED lines=31> */
.L_x_7955:
[----:B------:R-:W-:Y:S05]  /*121c0*/  BSYNC B0 ;  /* 0x0000000000007941 */ /* 0x000fea0003800000 */
.L_x_7954:
        /* <DEDUP_REMOVED lines=34> */
.L_x_7960:
        /* <DEDUP_REMOVED lines=19> */
.L_x_7959:
[----:B------:R-:W-:Y:S05]  /*12520*/  BSYNC B1 ;  /* 0x0000000000017941 */ /* 0x000fea0003800000 */
.L_x_7958:
[----:B------:R-:W-:Y:S05]  /*12530*/  BRA `(.L_x_7961) ;  /* 0x0000022000007947 */ /* 0x000fea0003800000 */
.L_x_7957:
        /* <DEDUP_REMOVED lines=15> */
.L_x_7962:
        /* <DEDUP_REMOVED lines=19> */
.L_x_7961:
[----:B------:R-:W-:Y:S05]  /*12760*/  BSYNC B0 ;  /* 0x0000000000007941 */ /* 0x000fea0003800000 */
.L_x_7956:
        /* <DEDUP_REMOVED lines=17> */
[----:B-1----:R-:W-:-:S05]  /*12880*/  MOV R5, UR4 ;  /* 0x0000000400057c02 */ /* 0x002fca0008000f00 */
.L_x_7966:
        /* <DEDUP_REMOVED lines=10> */
[----:B------:R-:W1:Y:S04]  /*12930*/  LDS.128 R4, [R14+0x10] ;  /* 0x000010000e047984 */ /* 0x000e680000000c00 */
        /* <DEDUP_REMOVED lines=19> */
.L_x_7965:
[----:B------:R-:W-:Y:S05]  /*12a70*/  BSYNC B0 ;  /* 0x0000000000007941 */ /* 0x000fea0003800000 */
.L_x_7964:
[----:B-1----:R-:W-:Y:S01]  /*12a80*/  IMAD.MOV.U32 R5, RZ, RZ, R12 ;  /* 0x000000ffff057224 */ /* 0x002fe200078e000c */
[----:B------:R-:W-:Y:S05]  /*12a90*/  @P2 BRA `(.L_x_7966) ;  /* 0xfffffdf000002947 */ /* 0x000fea000383ffff */
.L_x_7963:
[----:B------:R-:W-:-:S13]  /*12aa0*/  ISETP.NE.AND P0, PT, RZ, c[0x0][0x188], PT ;  /* 0x00006200ff007a0c */ /* 0x000fda0003f05270 */
[----:B------:R-:W-:Y:S05]  /*12ab0*/  @!P0 BRA `(.L_x_7967) ;  /* 0x0000048000008947 */ /* 0x000fea0003800000 */
[----:B------:R-:W-:-:S10]  /*12ac0*/  HFMA2.MMA R2, -RZ, RZ, 0, 1.9073486328125e-06 ;  /* 0x00000020ff027435 */ /* 0x000fd400000001ff */
[----:B------:R-:W-:Y:S01]  /*12ad0*/  ISETP.LT.AND P0, PT, R2, c[0x0][0x0], PT ;  /* 0x0000000002007a0c */ /* 0x000fe20003f01270 */
[----:B------:R-:W-:-:S12]  /*12ae0*/  IMAD.MOV.U32 R2, RZ, RZ, c[0x0][0x0] ;  /* 0x00000000ff027624 */ /* 0x000fd800078e00ff */
[----:B------:R-:W-:Y:S05]  /*12af0*/  @!P0 BRA `(.L_x_7968) ;  /* 0x000002d000008947 */ /* 0x000fea0003800000 */
[----:B------:R-:W-:Y:S01]  /*12b00*/  MOV R2, c[0x0][0x0] ;  /* 0x0000000000027a02 */ /* 0x000fe20000000f00 */
[----:B------:R-:W-:Y:S01]  /*12b10*/  IMAD.MOV.U32 R12, RZ, RZ, R24 ;  /* 0x000000ffff0c7224 */ /* 0x000fe200078e0018 */
[----:B------:R-:W-:Y:S01]  /*12b20*/  MOV R14, R22 ;  /* 0x00000016000e7202 */ /* 0x000fe20000000f00 */
[----:B-1----:R-:W-:Y:S01]  /*12b30*/  IMAD.MOV.U32 R4, RZ, RZ, R18 ;  /* 0x000000ffff047224 */ /* 0x002fe200078e0012 */
        /* <DEDUP_REMOVED lines=9> */
[----:B------:R-:W-:Y:S05]  /*12bd0*/  @!P0 BRA `(.L_x_7968) ;  /* 0x000001f000008947 */ /* 0x000fea0003800000 */
[----:B-1----:R-:W-:-:S05]  /*12be0*/  MOV R2, R8 ;  /* 0x0000000800027202 */ /* 0x002fca0000000f00 */
.L_x_7971:
[C---:B-1----:R-:W-:Y:S01]  /*12bf0*/  IMAD.IADD R4, R17.reuse, 0x1, R2 ;  /* 0x0000000111047824 */ /* 0x042fe200078e0202 */
[----:B------:R-:W-:Y:S04]  /*12c00*/  BAR.SYNC.DEFER_BLOCKING 0x0 ;  /* 0x0000000000007b1d */ /* 0x000fe80000010000 */
[----:B------:R-:W-:Y:S02]  /*12c10*/  ISETP.GE.U32.AND P0, PT, R4, c[0x0][0x0], PT ;  /* 0x0000000004007a0c */ /* 0x000fe40003f06070 */
[----:B------:R-:W-:Y:S02]  /*12c20*/  BSSY B0, `(.L_x_7969) ;  /* 0x0000016000007945 */ /* 0x000fe40003800000 */
[----:B------:R-:W-:-:S13]  /*12c30*/  ISETP.GE.U32.OR P0, PT, R17, R2, P0 ;  /* 0x000000021100720c */ /* 0x000fda0000706470 */
[----:B------:R-:W-:Y:S05]  /*12c40*/  @P0 BRA `(.L_x_7970) ;  /* 0x0000013000000947 */ /* 0x000fea0003800000 */
[----:B------:R-:W-:-:S05]  /*12c50*/  LEA R12, R2, R33, 0x5 ;  /* 0x00000021020c7211 */ /* 0x000fca00078e28ff */
[----:B------:R-:W1:Y:S04]  /*12c60*/  LDS.128 R8, [R12+0x10] ;  /* 0x000010000c087984 */ /* 0x000e680000000c00 */
[----:B------:R-:W2:Y:S01]  /*12c70*/  LDS.128 R4, [R12] ;  /* 0x000000000c047984 */ /* 0x000ea20000000c00 */
        /* <DEDUP_REMOVED lines=13> */
[----:B------:R-:W-:Y:S01]  /*12d50*/  MOV R7, R27 ;  /* 0x0000001b00077202 */ /* 0x000fe20000000f00 */
[----:B------:R1:W-:Y:S04]  /*12d60*/  STS.128 [R33], R12 ;  /* 0x0000000c21007388 */ /* 0x0003e80000000c00 */
[----:B------:R1:W-:Y:S02]  /*12d70*/  STS.128 [R33+0x10], R4 ;  /* 0x0000100421007388 */ /* 0x0003e40000000c00 */
.L_x_7970:
[----:B------:R-:W-:Y:S05]  /*12d80*/  BSYNC B0 ;  /* 0x0000000000007941 */ /* 0x000fea0003800000 */
.L_x_7969:
[----:B------:R-:W-:-:S04]  /*12d90*/  SHF.R.S32.HI R2, RZ, 0x1, R2 ;  /* 0x00000001ff027819 */ /* 0x000fc80000011402 */
[----:B------:R-:W-:-:S13]  /*12da0*/  ISETP.GE.AND P0, PT, R2, 0x20, PT ;  /* 0x000000200200780c */ /* 0x000fda0003f06270 */
[----:B------:R-:W-:Y:S05]  /*12db0*/  @P0 BRA `(.L_x_7971) ;  /* 0xfffffe3000000947 */ /* 0x000fea000383ffff */
[----:B------:R-:W-:-:S04]  /*12dc0*/  IMAD.MOV.U32 R2, RZ, RZ, 0x20 ;  /* 0x00000020ff027424 */ /* 0x000fc800078e00ff */
.L_x_7968:
[----:B-1----:R-:W-:Y:S01]  /*12dd0*/  BAR.SYNC.DEFER_BLOCKING 0x0 ;  /* 0x0000000000007b1d */ /* 0x002fe20000010000 */
[----:B------:R-:W-:-:S13]  /*12de0*/  ISETP.GE.AND P0, PT, R2, 0x2, PT ;  /* 0x000000020200780c */ /* 0x000fda0003f06270 */
[----:B------:R-:W-:Y:S05]  /*12df0*/  @!P0 BRA `(.L_x_7967) ;  /* 0x0000014000008947 */ /* 0x000fea0003800000 */
[----:B------:R-:W-:-:S07]  /*12e00*/  HFMA2.MMA R5, -RZ, RZ, 0, 5.9604644775390625e-08 ;  /* 0x00000001ff057435 */ /* 0x000fce00000001ff */
.L_x_7972:
[----:B------:R-:W1:Y:S04]  /*12e10*/  SHFL.DOWN PT, R9, R22, R5, 0x1f ;  /* 0x08001f0516097589 */ /* 0x000e6800000e0000 */
[----:B------:R-:W2:Y:S04]  /*12e20*/  SHFL.DOWN PT, R17, R16, R5, 0x1f ;  /* 0x08001f0510117589 */ /* 0x000ea800000e0000 */
[----:B------:R-:W3:Y:S04]  /*12e30*/  SHFL.DOWN PT, R7, R24, R5, 0x1f ;  /* 0x08001f0518077589 */ /* 0x000ee800000e0000 */
[----:B------:R-:W4:Y:S04]  /*12e40*/  SHFL.DOWN PT, R11, R18, R5, 0x1f ;  /* 0x08001f05120b7589 */ /* 0x000f2800000e0000 */
[----:B------:R-:W5:Y:S04]  /*12e50*/  SHFL.DOWN PT, R4, R13, R5, 0x1f ;  /* 0x08001f050d047589 */ /* 0x000f6800000e0000 */
        /* <DEDUP_REMOVED lines=8> */
[----:B-----5:R-:W-:-:S04]  /*12ee0*/  IADD3.X R13, R4, R13, RZ, P2, !PT ;  /* 0x0000000d040d7210 */ /* 0x020fc800017fe4ff */
[----:B------:R-:W-:Y:S01]  /*12ef0*/  ISETP.GE.AND P0, PT, R5, R2, PT ;  /* 0x000000020500720c */ /* 0x000fe20003f06270 */
[----:B0-----:R-:W-:Y:S01]  /*12f00*/  IMAD.X R15, R6, 0x1, R15, P3 ;  /* 0x00000001060f7824 */ /* 0x001fe200018e060f */
[----:B------:R-:W-:Y:S01]  /*12f10*/  IADD3.X R21, R8, R21, RZ, P4, !PT ;  /* 0x0000001508157210 */ /* 0x000fe200027fe4ff */
[----:B------:R-:W-:-:S10]  /*12f20*/  IMAD.X R27, R10, 0x1, R27, P5 ;  /* 0x000000010a1b7824 */ /* 0x000fd400028e061b */
[----:B------:R-:W-:Y:S05]  /*12f30*/  @!P0 BRA `(.L_x_7972) ;  /* 0xfffffed000008947 */ /* 0x000fea000383ffff */
.L_x_7967:
        /* <DEDUP_REMOVED lines=9> */
[----:B-1----:R-:W2:Y:S04]  /*12fd0*/  LDG.E.64 R4, [R28.64+0x8] ;  /* 0x000008241c047981 */ /* 0x002ea8000c1e1b00 */
        /* <DEDUP_REMOVED lines=11> */
.L_x_7974:
[----:B------:R-:W-:Y:S01]  /*13090*/  MOV R30, R24 ;  /* 0x00000018001e7202 */ /* 0x000fe20000000f00 */
        /* <DEDUP_REMOVED lines=12> */
[----:B-1----:R-:W-:Y:S01]  /*13160*/  HFMA2.MMA R8, -RZ, RZ, 0, 4.4763088226318359375e-05 ;  /* 0x000002efff087435 */ /* 0x002fe200000001ff */
        /* <DEDUP_REMOVED lines=17> */
.L_x_7976:
[----:B------:R-:W-:Y:S02]  /*13280*/  IADD3 R2, P0, R23, c[0x0][0x548], RZ ;  /* 0x0001520017027a10 */ /* 0x000fe40007f1e0ff */
[----:B------:R-:W-:-:S03]  /*13290*/  ISETP.NE.AND P6, PT, R18, c[0x0][0x57c], PT ;  /* 0x00015f0012007a0c */ /* 0x000fc60003fc5270 */
[----:B------:R-:W-:-:S05]  /*132a0*/  IMAD.X R3, RZ, RZ, c[0x0][0x54c], P0 ;  /* 0x00015300ff037624 */ /* 0x000fca00000e06ff */
[----:B------:R2:W-:Y:S05]  /*132b0*/  STG.E [R2.64], R30 ;  /* 0x0000001e02007986 */ /* 0x0005ea000c101924 */
[----:B------:R-:W-:Y:S05]  /*132c0*/  @!P6 BRA `(.L_x_7977) ;  /* 0x000001300000e947 */ /* 0x000fea0003800000 */
[----:B------:R-:W-:Y:S01]  /*132d0*/  MOV R0, 0x660 ;  /* 0x0000066000007802 */ /* 0x000fe20000000f00 */
[----:B-1----:R-:W-:Y:S01]  /*132e0*/  HFMA2.MMA R8, -RZ, RZ, 0, 4.4763088226318359375e-05 ;  /* 0x000002efff087435 */ /* 0x002fe200000001ff */
[----:B------:R-:W-:Y:S01]  /*132f0*/  MOV R4, c[0x4][0x650] ;  /* 0x0101940000047a02 */ /* 0x000fe20000000f00 */
[----:B------:R-:W-:Y:S01]  /*13300*/  HFMA2.MMA R13, -RZ, RZ, 0, 0 ;  /* 0x00000000ff0d7435 */ /* 0x000fe200000001ff */
[----:B--2---:R1:W2:Y:S01]  /*13310*/  LDC.64 R2, c[0x4][R0] ;  /* 0x0100000000027b82 */ /* 0x0042a20000000a00 */
        /* <DEDUP_REMOVED lines=14> */
.L_x_7977:
[----:B--2---:R-:W-:Y:S02]  /*13400*/  IADD3 R2, P0, R19, c[0x0][0x548], RZ ;  /* 0x0001520013027a10 */ /* 0x004fe40007f1e0ff */
        /* <DEDUP_REMOVED lines=23> */
.L_x_7978:
        /* <DEDUP_REMOVED lines=24> */
.L_x_7979:
[----:B--2---:R-:W-:-:S05]  /*13700*/  IADD3 R2, P0, R25, c[0x0][0x548], RZ ;  /* 0x0001520019027a10 */ /* 0x004fca0007f1e0ff */
[----:B------:R-:W-:-:S05]  /*13710*/  IMAD.X R3, RZ, RZ, c[0x0][0x54c], P0 ;  /* 0x00015300ff037624 */ /* 0x000fca00000e06ff */
[----:B------:R-:W-:Y:S01]  /*13720*/  STG.E [R2.64], R16 ;  /* 0x0000001002007986 */ /* 0x000fe2000c101924 */
[----:B------:R-:W-:Y:S05]  /*13730*/  EXIT ;  /* 0x000000000000794d */ /* 0x000fea0003800000 */
.L_x_7975:
[----:B------:R-:W-:Y:S04]  /*13740*/  STG.E.64 [R28.64], R30 ;  /* 0x0000001e1c007986 */ /* 0x000fe8000c101b24 */
[----:B------:R-:W-:Y:S04]  /*13750*/  STG.E.64 [R28.64+0x8], R32 ;  /* 0x000008201c007986 */ /* 0x000fe8000c101b24 */
[----:B------:R-:W-:Y:S04]  /*13760*/  STG.E.64 [R28.64+0x10], R34 ;  /* 0x000010221c007986 */ /* 0x000fe8000c101b24 */
[----:B------:R-:W-:Y:S01]  /*13770*/  STG.E.64 [R28.64+0x18], R16 ;  /* 0x000018101c007986 */ /* 0x000fe2000c101b24 */
[----:B------:R-:W-:Y:S05]  /*13780*/  EXIT ;  /* 0x000000000000794d */ /* 0x000fea0003800000 */
.L_x_7973:
[----:B------:R-:W-:Y:S01]  /*13790*/  ISETP.NE.AND P0, PT, RZ, UR38, PT ;  /* 0x00000026ff007c0c */ /* 0x000fe2000bf05270 */
[----:B------:R-:W-:-:S02]  /*137a0*/  ULDC.U8 UR4, c[0x0][0x579] ;  /* 0x00015e4000047ab9 */ /* 0x000fc40000000000 */
[----:B------:R-:W-:-:S10]  /*137b0*/  ISETP.NE.AND P1, PT, RZ, UR4, PT ;  /* 0x00000004ff007c0c */ /* 0x000fd4000bf25270 */
[----:B------:R-:W-:Y:S05]  /*137c0*/  @!P0 BRA `(.L_x_7980) ;  /* 0x0000008000008947 */ /* 0x000fea0003800000 */
[----:B------:R-:W2:Y:S04]  /*137d0*/  LDG.E R3, [R36.64] ;  /* 0x0000002424037981 */ /* 0x000ea8000c1e1900 */
[----:B-1----:R-:W3:Y:S04]  /*137e0*/  LDG.E R5, [R34.64] ;  /* 0x0000002422057981 */ /* 0x002ee8000c1e1900 */
[----:B------:R-:W4:Y:S04]  /*137f0*/  LDG.E R7, [R30.64] ;  /* 0x000000241e077981 */ /* 0x000f28000c1e1900 */
[----:B------:R-:W5:Y:S01]  /*13800*/  LDG.E R9, [R38.64] ;  /* 0x0000002426097981 */ /* 0x000f62000c1e1900 */
[----:B--2---:R-:W-:Y:S01]  /*13810*/  IADD3 R24, R3, R24, RZ ;  /* 0x0000001803187210 */ /* 0x004fe20007ffe0ff */
[----:B---3--:R-:W-:Y:S01]  /*13820*/  IMAD.IADD R22, R5, 0x1, R22 ;  /* 0x0000000105167824 */ /* 0x008fe200078e0216 */
[----:B----4-:R-:W-:Y:S01]  /*13830*/  IADD3 R18, R7, R18, RZ ;  /* 0x0000001207127210 */ /* 0x010fe20007ffe0ff */
[----:B-----5:R-:W-:-:S02]  /*13840*/  IMAD.IADD R16, R9, 0x1, R16 ;  /* 0x0000000109107824 */ /* 0x020fc400078e0210 */
.L_x_7980:
[----:B------:R-:W-:Y:S05]  /*13850*/  @!P1 BRA `(.L_x_7981) ;  /* 0x0000063000009947 */ /* 0x000fea0003800000 */
[----:B------:R-:W-:-:S10]  /*13860*/  HFMA2.MMA R17, -RZ, RZ, 0, 5.9604644775390625e-08 ;  /* 0x00000001ff117435 */ /* 0x000fd400000001ff */
[----:B------:R-:W-:-:S04]  /*13870*/  ISETP.NE.AND P0, PT, R17, c[0x0][0x57c], PT ;  /* 0x00015f0011007a0c */ /* 0x000fc80003f05270 */
[----:B------:R-:W-:-:S09]  /*13880*/  P2R R0, PR, RZ, 0x1 ;  /* 0x00000001ff007803 */ /* 0x000fd20000000000 */
[----:B------:R-:W-:Y:S05]  /*13890*/  @!P0 BRA `(.L_x_7982) ;  /* 0x0000013000008947 */ /* 0x000fea0003800000 */
[----:B------:R-:W-:Y:S01]  /*138a0*/  MOV R0, 0x660 ;  /* 0x0000066000007802 */ /* 0x000fe20000000f00 */
[----:B-1----:R-:W-:Y:S01]  /*138b0*/  IMAD.MOV.U32 R4, RZ, RZ, c[0x4][0x650] ;  /* 0x01019400ff047624 */ /* 0x002fe200078e00ff */
        /* <DEDUP_REMOVED lines=17> */
.L_x_7982:
[----:B------:R-:W-:Y:S02]  /*139d0*/  IADD3 R2, P0, R23, c[0x0][0x548], RZ ;  /* 0x0001520017027a10 */ /* 0x000fe40007f1e0ff */
[----:B------:R-:W-:Y:S02]  /*139e0*/  ISETP.NE.AND P6, PT, R17, c[0x0][0x57c], PT ;  /* 0x00015f0011007a0c */ /* 0x000fe40003fc5270 */
[----:B------:R-:W-:-:S05]  /*139f0*/  IADD3.X R3, RZ, c[0x0][0x54c], RZ, P0, !PT ;  /* 0x00015300ff037a10 */ /* 0x000fca00007fe4ff */
[----:B------:R2:W-:Y:S06]  /*13a00*/  STG.E [R2.64], R24 ;  /* 0x0000001802007986 */ /* 0x0005ec000c101924 */
[----:B------:R-:W-:Y:S05]  /*13a10*/  @!P6 BRA `(.L_x_7983) ;  /* 0x000001300000e947 */ /* 0x000fea0003800000 */
[----:B------:R-:W-:Y:S01]  /*13a20*/  MOV R0, 0x660 ;  /* 0x0000066000007802 */ /* 0x000fe20000000f00 */
[----:B------:R-:W-:Y:S01]  /*13a30*/  HFMA2.MMA R12, -RZ, RZ, 0, 5.9604644775390625e-08 ;  /* 0x00000001ff0c7435 */ /* 0x000fe200000001ff */
[----:B-1----:R-:W-:Y:S01]  /*13a40*/  IMAD.MOV.U32 R4, RZ, RZ, c[0x4][0x650] ;  /* 0x01019400ff047624 */ /* 0x002fe200078e00ff */
[----:B------:R-:W-:Y:S01]  /*13a50*/  MOV R5, c[0x4][0x654] ;  /* 0x0101950000057a02 */ /* 0x000fe20000000f00 */
[----:B--2---:R1:W2:Y:S01]  /*13a60*/  LDC.64 R2, c[0x4][R0] ;  /* 0x0100000000027b82 */ /* 0x0042a20000000a00 */
        /* <DEDUP_REMOVED lines=14> */
.L_x_7983:
[----:B--2---:R-:W-:Y:S02]  /*13b50*/  IADD3 R2, P0, R19, c[0x0][0x548], RZ ;  /* 0x0001520013027a10 */ /* 0x004fe40007f1e0ff */
        /* <DEDUP_REMOVED lines=23> */
.L_x_7984:
        /* <DEDUP_REMOVED lines=24> */
.L_x_7985:
[----:B--2---:R-:W-:-:S04]  /*13e50*/  IADD3 R2, P0, R25, c[0x0][0x548], RZ ;  /* 0x0001520019027a10 */ /* 0x004fc80007f1e0ff */
[----:B------:R-:W-:-:S05]  /*13e60*/  IADD3.X R3, RZ, c[0x0][0x54c], RZ, P0, !PT ;  /* 0x00015300ff037a10 */ /* 0x000fca00007fe4ff */
[----:B------:R-:W-:Y:S01]  /*13e70*/  STG.E [R2.64], R16 ;  /* 0x0000001002007986 */ /* 0x000fe2000c101924 */
[----:B------:R-:W-:Y:S05]  /*13e80*/  EXIT ;  /* 0x000000000000794d */ /* 0x000fea0003800000 */
.L_x_7981:
[----:B------:R-:W-:Y:S04]  /*13e90*/  STG.E [R36.64], R24 ;  /* 0x0000001824007986 */ /* 0x000fe8000c101924 */
[----:B------:R-:W-:Y:S04]  /*13ea0*/  STG.E [R34.64], R22 ;  /* 0x0000001622007986 */ /* 0x000fe8000c101924 */
[----:B------:R-:W-:Y:S04]  /*13eb0*/  STG.E [R30.64], R18 ;  /* 0x000000121e007986 */ /* 0x000fe8000c101924 */
[----:B------:R-:W-:Y:S01]  /*13ec0*/  STG.E [R38.64], R16 ;  /* 0x0000001026007986 */ /* 0x000fe2000c101924 */
[----:B------:R-:W-:Y:S05]  /*13ed0*/  EXIT ;  /* 0x000000000000794d */ /* 0x000fea0003800000 */
.L_x_7945:
        /* <DEDUP_REMOVED lines=28> */
.L_x_7987:
        /* <DEDUP_REMOVED lines=27> */
.L_x_7989:
        /* <DEDUP_REMOVED lines=24> */
.L_x_7990:
        /* <DEDUP_REMOVED lines=9> */
[----:B--2---:R2:W3:Y:S01]  /*14460*/  LDC.64 R2, c[0x4][R0] ;  /* 0x0100000000027b82 */ /* 0x0044e20000000a00 */
        /* <DEDUP_REMOVED lines=14> */
.L_x_7991:
        /* <DEDUP_REMOVED lines=9> */
[----:B--2---:R2:W4:Y:S01]  /*145e0*/  LDC.64 R2, c[0x4][R0] ;  /* 0x0100000000027b82 */ /* 0x0045220000000a00 */
        /* <DEDUP_REMOVED lines=14> */
.L_x_7992:
[----:B--2---:R-:W-:-:S04]  /*146d0*/  IADD3 R2, P0, R19, c[0x0][0x548], RZ ;  /* 0x0001520013027a10 */ /* 0x004fc80007f1e0ff */
[----:B------:R-:W-:-:S05]  /*146e0*/  IADD3.X R3, RZ, c[0x0][0x54c], RZ, P0, !PT ;  /* 0x00015300ff037a10 */ /* 0x000fca00007fe4ff */
[----:B------:R-:W-:Y:S01]  /*146f0*/  STG.E [R2.64], R44 ;  /* 0x0000002c02007986 */ /* 0x000fe2000c101924 */
[----:B------:R-:W-:Y:S05]  /*14700*/  EXIT ;  /* 0x000000000000794d */ /* 0x000fea0003800000 */
.L_x_7988:
[----:B------:R-:W-:Y:S04]  /*14710*/  STG.E.64 [R28.64], R22 ;  /* 0x000000161c007986 */ /* 0x000fe8000c101b24 */
[----:B------:R-:W-:Y:S04]  /*14720*/  STG.E.64 [R28.64+0x8], R40 ;  /* 0x000008281c007986 */ /* 0x000fe8000c101b24 */
[----:B------:R-:W-:Y:S04]  /*14730*/  STG.E.64 [R28.64+0x10], R16 ;  /* 0x000010101c007986 */ /* 0x000fe8000c101b24 */
[----:B------:R-:W-:Y:S01]  /*14740*/  STG.E.64 [R28.64+0x18], R44 ;  /* 0x0000182c1c007986 */ /* 0x000fe2000c101b24 */
[----:B------:R-:W-:Y:S05]  /*14750*/  EXIT ;  /* 0x000000000000794d */ /* 0x000fea0003800000 */
.L_x_7986:
        /* <DEDUP_REMOVED lines=8> */
[----:B--2---:R-:W-:Y:S01]  /*147e0*/  IMAD.IADD R18, R3, 0x1, R18 ;  /* 0x0000000103127824 */ /* 0x004fe200078e0212 */
[----:B---3--:R-:W-:Y:S01]  /*147f0*/  IADD3 R40, R13, R40, RZ ;  /* 0x000000280d287210 */ /* 0x008fe20007ffe0ff */
[----:B----4-:R-:W-:Y:S01]  /*14800*/  IMAD.IADD R16, R15, 0x1, R16 ;  /* 0x000000010f107824 */ /* 0x010fe200078e0210 */
[----:B-----5:R-:W-:-:S02]  /*14810*/  IADD3 R44, R17, R44, RZ ;  /* 0x0000002c112c7210 */ /* 0x020fc40007ffe0ff */
.L_x_7993:
        /* <DEDUP_REMOVED lines=24> */
.L_x_7995:
        /* <DEDUP_REMOVED lines=24> */
.L_x_7996:
        /* <DEDUP_REMOVED lines=9> */
[----:B--2---:R2:W3:Y:S01]  /*14bb0*/  LDC.64 R2, c[0x4][R0] ;  /* 0x0100000000027b82 */ /* 0x0044e20000000a00 */
        /* <DEDUP_REMOVED lines=14> */
.L_x_7997:
        /* <DEDUP_REMOVED lines=9> */
[----:B--2---:R2:W4:Y:S01]  /*14d30*/  LDC.64 R2, c[0x4][R0] ;  /* 0x0100000000027b82 */ /* 0x0045220000000a00 */
        /* <DEDUP_REMOVED lines=14> */
.L_x_7998:
[----:B--2---:R-:W-:-:S05]  /*14e20*/  IADD3 R2, P0, R19, c[0x0][0x548], RZ ;  /* 0x0001520013027a10 */ /* 0x004fca0007f1e0ff */
[----:B------:R-:W-:-:S05]  /*14e30*/  IMAD.X R3, RZ, RZ, c[0x0][0x54c], P0 ;  /* 0x00015300ff037624 */ /* 0x000fca00000e06ff */
[----:B------:R-:W-:Y:S01]  /*14e40*/  STG.E [R2.64], R44 ;  /* 0x0000002c02007986 */ /* 0x000fe2000c101924 */
[----:B------:R-:W-:Y:S05]  /*14e50*/  EXIT ;  /* 0x000000000000794d */ /* 0x000fea0003800000 */
.L_x_7994:
[----:B------:R-:W-:Y:S04]  /*14e60*/  STG.E [R4.64], R18 ;  /* 0x0000001204007986 */ /* 0x000fe8000c101924 */
[----:B------:R-:W-:Y:S04]  /*14e70*/  STG.E [R6.64], R40 ;  /* 0x0000002806007986 */ /* 0x000fe8000c101924 */
[----:B------:R-:W-:Y:S04]  /*14e80*/  STG.E [R8.64], R16 ;  /* 0x0000001008007986 */ /* 0x000fe8000c101924 */
[----:B------:R-:W-:Y:S01]  /*14e90*/  STG.E [R10.64], R44 ;  /* 0x0000002c0a007986 */ /* 0x000fe2000c101924 */
[----:B------:R-:W-:Y:S05]  /*14ea0*/  EXIT ;  /* 0x000000000000794d */ /* 0x000fea0003800000 */
        .weak           $__internal_32_$__cuda_sm20_div_u64
        .type           $__internal_32_$__cuda_sm20_div_u64,@function
        .size           $__internal_32_$__cuda_sm20_div_u64,($__internal_33_$__cuda_sm20_rem_u64 - $__internal_32_$__cuda_sm20_div_u64)
$__internal_32_$__cuda_sm20_div_u64:
        /* <DEDUP_REMOVED lines=54> */
[----:B------:R-:W-:Y:S01]  /*15210*/  SEL R15, R15, R29, P0 ;  /* 0x0000001d0f0f7207 */ /* 0x000fe20000000000 */
[----:B------:R-:W-:Y:S01]  /*15220*/  HFMA2.MMA R29, -RZ, RZ, 0, 0 ;  /* 0x00000000ff1d7435 */ /* 0x000fe200000001ff */
[----:B------:R-:W-:Y:S02]  /*15230*/  SEL R20, R20, R27, P0 ;  /* 0x0000001b14147207 */ /* 0x000fe40000000000 */
        /* <DEDUP_REMOVED lines=11> */
[----:B------:R-:W-:Y:S06]  /*152f0*/  RET.REL.NODEC R28 `(_ZN2at6native13reduce_kernelILi128ELi4ENS0_8ReduceOpIiNS0_14func_wrapper_tIiNS0_55_GLOBAL__N__0955718d_22_SparseCsrTensorMath_cu_868dd54514ReductionAddOpIlEEEEjiLi4ELi4EEEEEvT1_) ;  /* 0xfffead001c007950 */ /* 0x000fec0003c3ffff */
        .weak           $__internal_33_$__cuda_sm20_rem_u64
        .type           $__internal_33_$__cuda_sm20_rem_u64,@function
        .size           $__internal_33_$__cuda_sm20_rem_u64,(.L_x_8889 - $__internal_33_$__cuda_sm20_rem_u64)
$__internal_33_$__cuda_sm20_rem_u64:
        /* <DEDUP_REMOVED lines=64> */
[----:B------:R-:W-:Y:S06]  /*15700*/  RET.REL.NODEC R22 `(_ZN2at6native13reduce_kernelILi128ELi4ENS0_8ReduceOpIiNS0_14func_wrapper_tIiNS0_55_GLOBAL__N__0955718d_22_SparseCsrTensorMath_cu_868dd54514ReductionAddOpIlEEEEjiLi4ELi4EEEEEvT1_) ;  /* 0xfffea8f016007950 */ /* 0x000fec0003c3ffff */
.L_x_7999:
        /* <DEDUP_REMOVED lines=15> */
.L_x_8889:


//--------------------- .text._ZN2at6native13reduce_kernelILi512ELi1ENS0_8ReduceOpIaNS0_14func_wrapper_tIaNS0_55_GLOBAL__N__0955718d_22_SparseCsrTensorMath_cu_868dd54514ReductionAddOpIlEEEEjaLi4ELi4EEEEEvT1_ --------------------------
	.section	.text._ZN2at6native13reduce_kernelILi512ELi1ENS0_8ReduceOpIaNS0_14func_wrapper_tIaNS0_55_GLOBAL__N__0955718d_22_SparseCsrTensorMath_cu_868dd54514ReductionAddOpIlEEEEjaLi4ELi4EEEEEvT1_,"ax",@progbits
	.sectioninfo	@"SHI_REGISTERS=30"
	.align	128
.text._ZN2at6native13reduce_kernelILi512ELi1ENS0_8ReduceOpIaNS0_14func_wrapper_tIaNS0_55_GLOBAL__N__0955718d_22_SparseCsrTensorMath_cu_868dd54514ReductionAddOpIlEEEEjaLi4ELi4EEEEEvT1_:
        .type           _ZN2at6native13reduce_kernelILi512ELi1ENS0_8ReduceOpIaNS0_14func_wrapper_tIaNS0_55_GLOBAL__N__0955718d_22_SparseCsrTensorMath_cu_868dd54514ReductionAddOpIlEEEEjaLi4ELi4EEEEEvT1_,@function
        .size           _ZN2at6native13reduce_kernelILi512ELi1ENS0_8ReduceOpIaNS0_14func_wrapper_tIaNS0_55_GLOBAL__N__0955718d_22_SparseCsrTensorMath_cu_868dd54514ReductionAddOpIlEEEEjaLi4ELi4EEEEEvT1_,(.L_x_8892 - _ZN2at6native13reduce_kernelILi512ELi1ENS0_8ReduceOpIaNS0_14func_wrapper_tIaNS0_55_GLOBAL__N__0955718d_22_SparseCsrTensorMath_cu_868dd54514ReductionAddOpIlEEEEjaLi4ELi4EEEEEvT1_)
        .other          _ZN2at6native13reduce_kernelILi512ELi1ENS0_8ReduceOpIaNS0_14func_wrapper_tIaNS0_55_GLOBAL__N__0955718d_22_SparseCsrTensorMath_cu_868dd54514ReductionAddOpIlEEEEjaLi4ELi4EEEEEvT1_,@"STO_CUDA_ENTRY STV_DEFAULT"
_ZN2at6native13reduce_kernelILi512ELi1ENS0_8ReduceOpIaNS0_14func_wrapper_tIaNS0_55_GLOBAL__N__0955718d_22_SparseCsrTensorMath_cu_868dd54514ReductionAddOpIlEEEEjaLi4ELi4EEEEEvT1_:
        /* <DEDUP_REMOVED lines=208> */
.L_x_8000:
        /* <DEDUP_REMOVED lines=15> */
[----:B------:R-:W-:Y:S01]  /*0df0*/  HFMA2.MMA R22, -RZ, RZ, 0, 0 ;  /* 0x00000000ff167435 */ /* 0x000fe200000001ff */
[----:B------:R-:W-:-:S13]  /*0e00*/  ISETP.NE.AND P0, PT, RZ, UR4, PT ;  /* 0x00000004ff007c0c */ /* 0x000fda000bf05270 */
[----:B------:R-:W-:Y:S05]  /*0e10*/  @!P0 BRA `(.L_x_8003) ;  /* 0x000006d000008947 */ /* 0x000fea0003800000 */
[----:B------:R-:W-:Y:S01]  /*0e20*/  IADD3 R2, R25, c[0x0][0x540], RZ ;  /* 0x0001500019027a10 */ /* 0x000fe20007ffe0ff */
[----:B------:R-:W-:Y:S01]  /*0e30*/  BSSY B1, `(.L_x_8004) ;  /* 0x0000026000017945 */ /* 0x000fe20003800000 */
[----:B------:R-:W-:Y:S01]  /*0e40*/  IMAD.MOV.U32 R13, RZ, RZ, c[0x0][0x174] ;  /* 0x00005d00ff0d7624 */ /* 0x000fe200078e00ff */
[----:B------:R-:W-:Y:S01]  /*0e50*/  MOV R6, c[0x0][0x16c] ;  /* 0x00005b0000067a02 */ /* 0x000fe20000000f00 */
[----:B------:R-:W-:Y:S01]  /*0e60*/  IMAD.MOV.U32 R7, RZ, RZ, c[0x0][0x168] ;  /* 0x00005a00ff077624 */ /* 0x000fe200078e00ff */
[----:B------:R-:W-:-:S13]  /*0e70*/  LOP3.LUT P0, R8, R2, 0x3, RZ, 0xc0, !PT ;  /* 0x0000000302087812 */ /* 0x000fda000780c0ff */
        /* <DEDUP_REMOVED lines=17> */
.L_x_8009:
[----:B------:R-:W-:Y:S05]  /*0f90*/  BSYNC B3 ;  /* 0x0000000000037941 */ /* 0x000fea0003800000 */
.L_x_8008:
[----:B------:R-:W-:-:S04]  /*0fa0*/  PRMT R2, R2, 0x9910, RZ ;  /* 0x0000991002027816 */ /* 0x000fc800000000ff */
[----:B------:R-:W-:-:S13]  /*0fb0*/  ISETP.NE.AND P0, PT, R2, RZ, PT ;  /* 0x000000ff0200720c */ /* 0x000fda0003f05270 */
[----:B------:R-:W-:Y:S05]  /*0fc0*/  @!P0 BRA `(.L_x_8007) ;  /* 0x0000007000008947 */ /* 0x000fea0003800000 */
[----:B------:R-:W-:-:S04]  /*0fd0*/  IADD3 R2, P0, P1, R4, R25, R27 ;  /* 0x0000001904027210 */ /* 0x000fc8000791e01b */
[----:B------:R-:W-:Y:S02]  /*0fe0*/  IADD3 R2, P2, R2, c[0x0][0x540], RZ ;  /* 0x0001500002027a10 */ /* 0x000fe40007f5e0ff */
[----:B------:R-:W-:-:S04]  /*0ff0*/  IADD3.X R3, R5, R22, RZ, P0, P1 ;  /* 0x0000001605037210 */ /* 0x000fc800007e24ff */
[----:B------:R-:W-:-:S05]  /*1000*/  IADD3.X R3, R3, c[0x0][0x544], RZ, P2, !PT ;  /* 0x0001510003037a10 */ /* 0x000fca00017fe4ff */
[----:B------:R-:W2:Y:S02]  /*1010*/  LDG.E.S8 R2, [R2.64] ;  /* 0x0000002402027981 */ /* 0x000ea4000c1e1300 */
[----:B--2---:R-:W-:-:S04]  /*1020*/  IADD3 R7, P0, R2, c[0x0][0x168], RZ ;  /* 0x00005a0002077a10 */ /* 0x004fc80007f1e0ff */
[----:B------:R-:W-:-:S04]  /*1030*/  LEA.HI.X.SX32 R6, R2, c[0x0][0x16c], 0x1, P0 ;  /* 0x00005b0002067a11 */ /* 0x000fc800000f0eff */
.L_x_8007:
[----:B------:R-:W-:Y:S05]  /*1040*/  BSYNC B2 ;  /* 0x0000000000027941 */ /* 0x000fea0003800000 */
.L_x_8006:
[----:B------:R-:W-:Y:S02]  /*1050*/  IADD3 R25, P0, P1, R25, 0x4, R4 ;  /* 0x0000000419197810 */ /* 0x000fe4000791e004 */
[----:B------:R-:W-:Y:S02]  /*1060*/  IADD3 R13, R8, c[0x0][0x174], RZ ;  /* 0x00005d00080d7a10 */ /* 0x000fe40007ffe0ff */
[----:B------:R-:W-:Y:S02]  /*1070*/  IADD3.X R22, R22, RZ, R5, P0, P1 ;  /* 0x000000ff16167210 */ /* 0x000fe400007e2405 */
[----:B------:R-:W-:Y:S02]  /*1080*/  IADD3 R13, R13, -0x4, RZ ;  /* 0xfffffffc0d0d7810 */ /* 0x000fe40007ffe0ff */
.L_x_8005:
[----:B------:R-:W-:Y:S05]  /*1090*/  BSYNC B1 ;  /* 0x0000000000017941 */ /* 0x000fea0003800000 */
.L_x_8004:
[----:B------:R-:W-:Y:S01]  /*10a0*/  LEA R4, R23, 0x3, 0x2 ;  /* 0x0000000317047811 */ /* 0x000fe200078e10ff */
[----:B------:R-:W-:Y:S01]  /*10b0*/  BSSY B1, `(.L_x_8010) ;  /* 0x0000027000017945 */ /* 0x000fe20003800000 */
[----:B------:R-:W-:Y:S01]  /*10c0*/  IADD3 R2, P3, R25, c[0x0][0x540], RZ ;  /* 0x0001500019027a10 */ /* 0x000fe20007f7e0ff */
[----:B------:R-:W-:Y:S01]  /*10d0*/  IMAD.MOV.U32 R8, RZ, RZ, c[0x0][0x16c] ;  /* 0x00005b00ff087624 */ /* 0x000fe200078e00ff */
[----:B------:R-:W-:Y:S01]  /*10e0*/  ISETP.GE.U32.AND P2, PT, R4, R13, PT ;  /* 0x0000000d0400720c */ /* 0x000fe20003f46070 */
[----:B------:R-:W-:Y:S01]  /*10f0*/  IMAD.MOV.U32 R12, RZ, RZ, c[0x0][0x168] ;  /* 0x00005a00ff0c7624 */ /* 0x000fe200078e00ff */
[----:B------:R-:W-:Y:S01]  /*1100*/  ISETP.NE.AND P0, PT, RZ, c[0x0][0x18c], PT ;  /* 0x00006300ff007a0c */ /* 0x000fe20003f05270 */
[----:B------:R-:W-:Y:S01]  /*1110*/  IMAD.MOV.U32 R11, RZ, RZ, c[0x0][0x168] ;  /* 0x00005a00ff0b7624 */ /* 0x000fe200078e00ff */
[----:B------:R-:W-:Y:S01]  /*1120*/  ISETP.NE.AND P1, PT, R24, RZ, PT ;  /* 0x000000ff1800720c */ /* 0x000fe20003f25270 */
[----:B------:R-:W-:Y:S01]  /*1130*/  IMAD.MOV.U32 R10, RZ, RZ, c[0x0][0x16c] ;  /* 0x00005b00ff0a7624 */ /* 0x000fe200078e00ff */
[----:B------:R-:W-:-:S02]  /*1140*/  MOV R18, c[0x0][0x168] ;  /* 0x00005a0000127a02 */ /* 0x000fc40000000f00 */
[----:B------:R-:W-:Y:S02]  /*1150*/  MOV R9, c[0x0][0x16c] ;  /* 0x00005b0000097a02 */ /* 0x000fe40000000f00 */
[----:B------:R-:W-:-:S03]  /*1160*/  IADD3.X R3, R22, c[0x0][0x544], RZ, P3, !PT ;  /* 0x0001510016037a10 */ /* 0x000fc60001ffe4ff */
[----:B------:R-:W-:Y:S05]  /*1170*/  @P2 BRA `(.L_x_8011) ;  /* 0x000001a000002947 */ /* 0x000fea0003800000 */
[----:B------:R-:W-:Y:S01]  /*1180*/  MOV R12, c[0x0][0x168] ;  /* 0x00005a00000c7a02 */ /* 0x000fe20000000f00 */
[----:B------:R-:W-:Y:S01]  /*1190*/  IMAD.MOV.U32 R9, RZ, RZ, c[0x0][0x16c] ;  /* 0x00005b00ff097624 */ /* 0x000fe200078e00ff */
[----:B------:R-:W-:Y:S01]  /*11a0*/  MOV R10, c[0x0][0x16c] ;  /* 0x00005b00000a7a02 */ /* 0x000fe20000000f00 */
[----:B------:R-:W-:Y:S02]  /*11b0*/  IMAD.MOV.U32 R11, RZ, RZ, c[0x0][0x168] ;  /* 0x00005a00ff0b7624 */ /* 0x000fe400078e00ff */
.L_x_8012:
[----:B------:R-:W-:-:S06]  /*11c0*/  IMAD.WIDE.U32 R4, R23, 0x4, R2 ;  /* 0x0000000417047825 */ /* 0x000fcc00078e0002 */
[----:B------:R-:W2:Y:S01]  /*11d0*/  LDG.E R4, [R4.64] ;  /* 0x0000002404047981 */ /* 0x000ea2000c1e1900 */
[----:B------:R-:W-:-:S04]  /*11e0*/  IADD3 R23, R23, c[0x0][0x17c], RZ ;  /* 0x00005f0017177a10 */ /* 0x000fc80007ffe0ff */
[----:B------:R-:W-:-:S04]  /*11f0*/  LEA R20, R23, 0x3, 0x2 ;  /* 0x0000000317147811 */ /* 0x000fc800078e10ff */
[----:B------:R-:W-:Y:S02]  /*1200*/  ISETP.GE.U32.AND P2, PT, R20, R13, PT ;  /* 0x0000000d1400720c */ /* 0x000fe40003f46070 */
[C---:B--2---:R-:W-:Y:S02]  /*1210*/  PRMT R14, R4.reuse, 0x7770, RZ ;  /* 0x00007770040e7816 */ /* 0x044fe400000000ff */
[C---:B------:R-:W-:Y:S02]  /*1220*/  PRMT R15, R4.reuse, 0x7771, RZ ;  /* 0x00007771040f7816 */ /* 0x040fe400000000ff */
[C---:B------:R-:W-:Y:S02]  /*1230*/  PRMT R19, R4.reuse, 0x7772, RZ ;  /* 0x0000777204137816 */ /* 0x040fe400000000ff */
[----:B------:R-:W-:Y:S02]  /*1240*/  PRMT R20, R4, 0x7773, RZ ;  /* 0x0000777304147816 */ /* 0x000fe400000000ff */
[----:B------:R-:W-:-:S02]  /*1250*/  PRMT R4, R14, 0x8880, RZ ;  /* 0x000088800e047816 */ /* 0x000fc400000000ff */
[----:B------:R-:W-:Y:S02]  /*1260*/  PRMT R5, R15, 0x8880, RZ ;  /* 0x000088800f057816 */ /* 0x000fe400000000ff */
[----:B------:R-:W-:Y:S02]  /*1270*/  PRMT R14, R19, 0x8880, RZ ;  /* 0x00008880130e7816 */ /* 0x000fe400000000ff */
[----:B------:R-:W-:Y:S02]  /*1280*/  PRMT R15, R20, 0x8880, RZ ;  /* 0x00008880140f7816 */ /* 0x000fe400000000ff */
[----:B------:R-:W-:Y:S02]  /*1290*/  IADD3 R7, P3, R4, R7, RZ ;  /* 0x0000000704077210 */ /* 0x000fe40007f7e0ff */
[----:B------:R-:W-:Y:S02]  /*12a0*/  IADD3 R11, P4, R5, R11, RZ ;  /* 0x0000000b050b7210 */ /* 0x000fe40007f9e0ff */
[----:B------:R-:W-:-:S02]  /*12b0*/  IADD3 R12, P5, R14, R12, RZ ;  /* 0x0000000c0e0c7210 */ /* 0x000fc40007fbe0ff */
[----:B------:R-:W-:Y:S02]  /*12c0*/  IADD3 R18, P6, R15, R18, RZ ;  /* 0x000000120f127210 */ /* 0x000fe40007fde0ff */
[----:B------:R-:W-:Y:S02]  /*12d0*/  LEA.HI.X.SX32 R6, R4, R6, 0x1, P3 ;  /* 0x0000000604067211 */ /* 0x000fe400018f0eff */
[----:B------:R-:W-:Y:S02]  /*12e0*/  LEA.HI.X.SX32 R10, R5, R10, 0x1, P4 ;  /* 0x0000000a050a7211 */ /* 0x000fe400020f0eff */
[----:B------:R-:W-:Y:S02]  /*12f0*/  LEA.HI.X.SX32 R9, R14, R9, 0x1, P5 ;  /* 0x000000090e097211 */ /* 0x000fe400028f0eff */
[----:B------:R-:W-:Y:S01]  /*1300*/  LEA.HI.X.SX32 R8, R15, R8, 0x1, P6 ;  /* 0x000000080f087211 */ /* 0x000fe200030f0eff */
[----:B------:R-:W-:Y:S05]  /*1310*/  @!P2 BRA `(.L_x_8012) ;  /* 0xfffffea00000a947 */ /* 0x000fea000383ffff */
.L_x_8011:
[----:B------:R-:W-:Y:S05]  /*1320*/  BSYNC B1 ;  /* 0x0000000000017941 */ /* 0x000fea0003800000 */
.L_x_8010:
        /* <DEDUP_REMOVED lines=8> */
.L_x_8014:
[----:B------:R-:W-:Y:S05]  /*13b0*/  BSYNC B1 ;  /* 0x0000000000017941 */ /* 0x000fea0003800000 */
.L_x_8013:
        /* <DEDUP_REMOVED lines=10> */
[----:B------:R-:W2:Y:S02]  /*1460*/  LDG.E.S8 R2, [R2.64] ;  /* 0x0000002402027981 */ /* 0x000ea4000c1e1300 */
[----:B--2---:R-:W-:-:S04]  /*1470*/  IADD3 R7, P0, R2, R7, RZ ;  /* 0x0000000702077210 */ /* 0x004fc80007f1e0ff */
[----:B------:R-:W-:-:S04]  /*1480*/  LEA.HI.X.SX32 R6, R2, R6, 0x1, P0 ;  /* 0x0000000602067211 */ /* 0x000fc800000f0eff */
.L_x_8016:
[----:B------:R-:W-:Y:S05]  /*1490*/  BSYNC B1 ;  /* 0x0000000000017941 */ /* 0x000fea0003800000 */
.L_x_8015:
[----:B------:R-:W-:-:S04]  /*14a0*/  IADD3 R7, P0, P1, R12, R11, R7 ;  /* 0x0000000b0c077210 */ /* 0x000fc8000791e007 */
[----:B------:R-:W-:Y:S02]  /*14b0*/  IADD3 R18, P2, R18, R7, RZ ;  /* 0x0000000712127210 */ /* 0x000fe40007f5e0ff */
[----:B------:R-:W-:-:S04]  /*14c0*/  IADD3.X R7, R9, R10, R6, P0, P1 ;  /* 0x0000000a09077210 */ /* 0x000fc800007e2406 */
[----:B------:R-:W-:Y:S01]  /*14d0*/  IADD3.X R7, R8, R7, RZ, P2, !PT ;  /* 0x0000000708077210 */ /* 0x000fe200017fe4ff */
[----:B------:R-:W-:Y:S05]  /*14e0*/  BRA `(.L_x_8002) ;  /* 0x0000803000007947 */ /* 0x000fea0003800000 */
.L_x_8003:
[----:B------:R-:W-:-:S05]  /*14f0*/  IMAD.MOV.U32 R0, RZ, RZ, 0x1 ;  /* 0x00000001ff007424 */ /* 0x000fca00078e00ff */
[C---:B------:R-:W-:Y:S02]  /*1500*/  ISETP.NE.AND P0, PT, R0.reuse, c[0x0][0x1b0], PT ;  /* 0x00006c0000007a0c */ /* 0x040fe40003f05270 */
[----:B------:R-:W-:-:S13]  /*1510*/  ISETP.EQ.AND P1, PT, R0, c[0x0][0x2e0], PT ;  /* 0x0000b80000007a0c */ /* 0x000fda0003f22270 */
        /* <DEDUP_REMOVED lines=21> */
[----:B------:R-:W-:Y:S02]  /*1670*/  IMAD.MOV.U32 R9, RZ, RZ, c[0x0][0x16c] ;  /* 0x00005b00ff097624 */ /* 0x000fe400078e00ff */
[----:B------:R-:W-:-:S04]  /*1680*/  IMAD.MOV.U32 R6, RZ, RZ, c[0x0][0x16c] ;  /* 0x00005b00ff067624 */ /* 0x000fc800078e00ff */
.L_x_8027:
        /* <DEDUP_REMOVED lines=226> */
.L_x_8022:
[----:B------:R-:W-:-:S04]  /*24b0*/  IADD3 R12, P1, P2, R12, c[0x0][0x540], R25 ;  /* 0x000150000c0c7a10 */ /* 0x000fc80007a3e019 */
[----:B------:R-:W-:-:S05]  /*24c0*/  IADD3.X R13, RZ, c[0x0][0x544], R22, P1, P2 ;  /* 0x00015100ff0d7a10 */ /* 0x000fca0000fe4416 */
[----:B------:R0:W5:Y:S01]  /*24d0*/  LDG.E.U8 R5, [R12.64] ;  /* 0x000000240c057981 */ /* 0x000162000c1e1100 */
[----:B------:R-:W-:Y:S01]  /*24e0*/  IADD3 R23, R23, c[0x0][0x17c], RZ ;  /* 0x00005f0017177a10 */ /* 0x000fe20007ffe0ff */
[----:B------:R-:W-:Y:S05]  /*24f0*/  @!P0 BRA `(.L_x_8023) ;  /* 0x00000de000008947 */ /* 0x000fea0003800000 */
[----:B------:R-:W-:Y:S01]  /*2500*/  MOV R3, R23 ;  /* 0x0000001700037202 */ /* 0x000fe20000000f00 */
[----:B------:R-:W-:Y:S02]  /*2510*/  IMAD.MOV.U32 R2, RZ, RZ, RZ ;  /* 0x000000ffff027224 */ /* 0x000fe400078e00ff */
[----:B------:R-:W-:Y:S02]  /*2520*/  IMAD.MOV.U32 R4, RZ, RZ, c[0x0][0x1b0] ;  /* 0x00006c00ff047624 */ /* 0x000fe400078e00ff */
[----:B------:R-:W-:-:S03]  /*2530*/  IMAD.HI.U32 R0, R23, c[0x0][0x1b8], R2 ;  /* 0x00006e0017007a27 */ /* 0x000fc600078e0002 */
[----:B------:R-:W-:Y:S02]  /*2540*/  ISETP.NE.AND P1, PT, R4, 0x1, PT ;  /* 0x000000010400780c */ /* 0x000fe40003f25270 */
[----:B0-----:R-:W-:-:S05]  /*2550*/  SHF.R.U32.HI R12, RZ, c[0x0][0x1bc], R0 ;  /* 0x00006f00ff0c7a19 */ /* 0x001fca0000011600 */
        /* <DEDUP_REMOVED lines=216> */
.L_x_8023:
[----:B------:R-:W-:-:S04]  /*32e0*/  IADD3 R2, P1, P2, R0, c[0x0][0x540], R25 ;  /* 0x0001500000027a10 */ /* 0x000fc80007a3e019 */
[----:B------:R-:W-:-:S05]  /*32f0*/  IADD3.X R3, RZ, c[0x0][0x544], R22, P1, P2 ;  /* 0x00015100ff037a10 */ /* 0x000fca0000fe4416 */
[----:B------:R1:W5:Y:S01]  /*3300*/  LDG.E.U8 R4, [R2.64] ;  /* 0x0000002402047981 */ /* 0x000362000c1e1100 */
[----:B------:R-:W-:Y:S01]  /*3310*/  IADD3 R23, R23, c[0x0][0x17c], RZ ;  /* 0x00005f0017177a10 */ /* 0x000fe20007ffe0ff */
[----:B------:R-:W-:Y:S01]  /*3320*/  IMAD.MOV.U32 R14, RZ, RZ, RZ ;  /* 0x000000ffff0e7224 */ /* 0x000fe200078e00ff */
[----:B0-----:R-:W-:Y:S01]  /*3330*/  MOV R12, RZ ;  /* 0x000000ff000c7202 */ /* 0x001fe20000000f00 */
[----:B------:R-:W-:Y:S05]  /*3340*/  @!P0 BRA `(.L_x_8024) ;  /* 0x00000de000008947 */ /* 0x000fea0003800000 */
[----:B-1----:R-:W-:Y:S02]  /*3350*/  IMAD.MOV.U32 R2, RZ, RZ, RZ ;  /* 0x000000ffff027224 */ /* 0x002fe400078e00ff */
[----:B------:R-:W-:-:S04]  /*3360*/  IMAD.MOV.U32 R3, RZ, RZ, R23 ;  /* 0x000000ffff037224 */ /* 0x000fc800078e0017 */
        /* <DEDUP_REMOVED lines=220> */
.L_x_8024:
[----:B------:R-:W-:-:S04]  /*4130*/  IADD3 R12, P1, P2, R12, c[0x0][0x540], R25 ;  /* 0x000150000c0c7a10 */ /* 0x000fc80007a3e019 */
[----:B------:R-:W-:-:S05]  /*4140*/  IADD3.X R13, RZ, c[0x0][0x544], R22, P1, P2 ;  /* 0x00015100ff0d7a10 */ /* 0x000fca0000fe4416 */
[----:B------:R0:W5:Y:S01]  /*4150*/  LDG.E.U8 R0, [R12.64] ;  /* 0x000000240c007981 */ /* 0x000162000c1e1100 */
[----:B------:R-:W-:Y:S01]  /*4160*/  IADD3 R23, R23, c[0x0][0x17c], RZ ;  /* 0x00005f0017177a10 */ /* 0x000fe20007ffe0ff */
[----:B------:R-:W-:Y:S05]  /*4170*/  @!P0 BRA `(.L_x_8025) ;  /* 0x00000de000008947 */ /* 0x000fea0003800000 */
[----:B-1----:R-:W-:Y:S01]  /*4180*/  MOV R3, R23 ;  /* 0x0000001700037202 */ /* 0x002fe20000000f00 */
[----:B------:R-:W-:Y:S02]  /*4190*/  IMAD.MOV.U32 R2, RZ, RZ, RZ ;  /* 0x000000ffff027224 */ /* 0x000fe400078e00ff */
[----:B0-----:R-:W-:Y:S02]  /*41a0*/  IMAD.MOV.U32 R12, RZ, RZ, c[0x0][0x1b0] ;  /* 0x00006c00ff0c7624 */ /* 0x001fe400078e00ff */
        /* <DEDUP_REMOVED lines=219> */
.L_x_8025:
[----:B------:R-:W-:-:S04]  /*4f60*/  IADD3 R14, P1, P2, R14, c[0x0][0x540], R25 ;  /* 0x000150000e0e7a10 */ /* 0x000fc80007a3e019 */
[----:B------:R-:W-:-:S05]  /*4f70*/  IADD3.X R15, RZ, c[0x0][0x544], R22, P1, P2 ;  /* 0x00015100ff0f7a10 */ /* 0x000fca0000fe4416 */
[----:B------:R-:W2:Y:S01]  /*4f80*/  LDG.E.U8 R14, [R14.64] ;  /* 0x000000240e0e7981 */ /* 0x000ea2000c1e1100 */
[----:B------:R-:W-:Y:S02]  /*4f90*/  IADD3 R23, R23, c[0x0][0x17c], RZ ;  /* 0x00005f0017177a10 */ /* 0x000fe40007ffe0ff */
[----:B-1----:R-:W-:Y:S02]  /*4fa0*/  MOV R2, c[0x0][0x17c] ;  /* 0x00005f0000027a02 */ /* 0x002fe40000000f00 */
[----:B-----5:R-:W-:Y:S02]  /*4fb0*/  LOP3.LUT R3, R5, 0xffff, RZ, 0xc0, !PT ;  /* 0x0000ffff05037812 */ /* 0x020fe400078ec0ff */
[----:B0-----:R-:W-:Y:S01]  /*4fc0*/  LOP3.LUT R12, R4, 0xffff, RZ, 0xc0, !PT ;  /* 0x0000ffff040c7812 */ /* 0x001fe200078ec0ff */
[----:B------:R-:W-:Y:S01]  /*4fd0*/  IMAD R2, R2, 0x3, R23 ;  /* 0x0000000302027824 */ /* 0x000fe200078e0217 */
[----:B------:R-:W-:-:S04]  /*4fe0*/  LOP3.LUT R13, R0, 0xffff, RZ, 0xc0, !PT ;  /* 0x0000ffff000d7812 */ /* 0x000fc800078ec0ff */
[----:B------:R-:W-:Y:S02]  /*4ff0*/  ISETP.GE.U32.AND P1, PT, R2, c[0x0][0x174], PT ;  /* 0x00005d0002007a0c */ /* 0x000fe40003f26070 */
[----:B------:R-:W-:Y:S02]  /*5000*/  PRMT R2, R3, 0x8880, RZ ;  /* 0x0000888003027816 */ /* 0x000fe400000000ff */
[----:B------:R-:W-:Y:S02]  /*5010*/  PRMT R3, R12, 0x8880, RZ ;  /* 0x000088800c037816 */ /* 0x000fe400000000ff */
[----:B------:R-:W-:Y:S02]  /*5020*/  PRMT R12, R13, 0x8880, RZ ;  /* 0x000088800d0c7816 */ /* 0x000fe400000000ff */
[----:B------:R-:W-:Y:S02]  /*5030*/  IADD3 R7, P2, R2, R7, RZ ;  /* 0x0000000702077210 */ /* 0x000fe40007f5e0ff */
[----:B------:R-:W-:-:S02]  /*5040*/  IADD3 R8, P3, R3, R8, RZ ;  /* 0x0000000803087210 */ /* 0x000fc40007f7e0ff */
[----:B------:R-:W-:Y:S02]  /*5050*/  IADD3 R11, P4, R12, R11, RZ ;  /* 0x0000000b0c0b7210 */ /* 0x000fe40007f9e0ff */
[----:B------:R-:W-:Y:S02]  /*5060*/  LEA.HI.X.SX32 R6, R2, R6, 0x1, P2 ;  /* 0x0000000602067211 */ /* 0x000fe400010f0eff */
[----:B------:R-:W-:Y:S02]  /*5070*/  LEA.HI.X.SX32 R9, R3, R9, 0x1, P3 ;  /* 0x0000000903097211 */ /* 0x000fe400018f0eff */
[----:B------:R-:W-:Y:S02]  /*5080*/  LEA.HI.X.SX32 R10, R12, R10, 0x1, P4 ;  /* 0x0000000a0c0a7211 */ /* 0x000fe400020f0eff */
[----:B--2---:R-:W-:-:S04]  /*5090*/  PRMT R13, R14, 0x8880, RZ ;  /* 0x000088800e0d7816 */ /* 0x004fc800000000ff */
[----:B------:R-:W-:-:S04]  /*50a0*/  IADD3 R21, P5, R13, R21, RZ ;  /* 0x000000150d157210 */ /* 0x000fc80007fbe0ff */
[----:B------:R-:W-:Y:S01]  /*50b0*/  LEA.HI.X.SX32 R20, R13, R20, 0x1, P5 ;  /* 0x000000140d147211 */ /* 0x000fe200028f0eff */
[----:B------:R-:W-:Y:S01]  /*50c0*/  @P1 CALL.REL.NOINC `(.L_x_8026) ;  /* 0x0000001000001944 */ /* 0x000fe20003c00000 */
[----:B------:R-:W-:Y:S05]  /*50d0*/  BRA `(.L_x_8027) ;  /* 0xffffc5b000007947 */ /* 0x000fea000383ffff */
.L_x_8026:
[----:B------:R-:W-:Y:S05]  /*50e0*/  BSYNC B2 ;  /* 0x0000000000027941 */ /* 0x000fea0003800000 */
.L_x_8021:
[----:B------:R-:W-:Y:S02]  /*50f0*/  PRMT R3, R14, 0x7610, R3 ;  /* 0x000076100e037816 */ /* 0x000fe40000000003 */
.L_x_8020:
[----:B------:R-:W-:Y:S05]  /*5100*/  BSYNC B1 ;  /* 0x0000000000017941 */ /* 0x000fea0003800000 */
.L_x_8019:
        /* <DEDUP_REMOVED lines=205> */
.L_x_8030:
        /* <DEDUP_REMOVED lines=206> */
.L_x_8031:
        /* <DEDUP_REMOVED lines=206> */
.L_x_8032:
        /* <DEDUP_REMOVED lines=206> */
.L_x_8033:
[----:B------:R-:W-:-:S04]  /*8480*/  IADD3 R18, P1, P2, R18, c[0x0][0x540], R25 ;  /* 0x0001500012127a10 */ /* 0x000fc80007a3e019 */
[----:B------:R-:W-:-:S05]  /*8490*/  IADD3.X R19, RZ, c[0x0][0x544], R22, P1, P2 ;  /* 0x00015100ff137a10 */ /* 0x000fca0000fe4416 */
[----:B------:R0:W5:Y:S04]  /*84a0*/  LDG.E.U8 R3, [R18.64] ;  /* 0x0000002412037981 */ /* 0x000168000c1e1100 */
.L_x_8029:
[----:B0-----:R-:W-:Y:S05]  /*84b0*/  BSYNC B1 ;  /* 0x0000000000017941 */ /* 0x001fea0003800000 */
.L_x_8028:
[----:B------:R-:W-:Y:S01]  /*84c0*/  BSSY B1, `(.L_x_8034) ;  /* 0x000001a000017945 */ /* 0x000fe20003800000 */
[----:B------:R-:W-:Y:S05]  /*84d0*/  @P0 BRA `(.L_x_8035) ;  /* 0x0000018000000947 */ /* 0x000fea0003800000 */
[----:B------:R-:W-:Y:S02]  /*84e0*/  IADD3 R23, R23, c[0x0][0x17c], RZ ;  /* 0x00005f0017177a10 */ /* 0x000fe40007ffe0ff */
[----:B-----5:R-:W-:Y:S02]  /*84f0*/  LOP3.LUT R5, R5, 0xffff, RZ, 0xc0, !PT ;  /* 0x0000ffff05057812 */ /* 0x020fe400078ec0ff */
[----:B------:R-:W-:Y:S02]  /*8500*/  ISETP.GE.U32.AND P0, PT, R23, c[0x0][0x174], PT ;  /* 0x00005d0017007a0c */ /* 0x000fe40003f06070 */
[----:B------:R-:W-:-:S04]  /*8510*/  PRMT R2, R5, 0x8880, RZ ;  /* 0x0000888005027816 */ /* 0x000fc800000000ff */
[----:B------:R-:W-:-:S04]  /*8520*/  IADD3 R7, P1, R2, R7, RZ ;  /* 0x0000000702077210 */ /* 0x000fc80007f3e0ff */
[----:B------:R-:W-:-:S03]  /*8530*/  LEA.HI.X.SX32 R6, R2, R6, 0x1, P1 ;  /* 0x0000000602067211 */ /* 0x000fc600008f0eff */
[----:B------:R-:W-:Y:S05]  /*8540*/  @P0 BRA `(.L_x_8035) ;  /* 0x0000011000000947 */ /* 0x000fea0003800000 */
[----:B------:R-:W-:-:S04]  /*8550*/  LOP3.LUT R4, R4, 0xffff, RZ, 0xc0, !PT ;  /* 0x0000ffff04047812 */ /* 0x000fc800078ec0ff */
[----:B------:R-:W-:Y:S02]  /*8560*/  PRMT R2, R4, 0x8880, RZ ;  /* 0x0000888004027816 */ /* 0x000fe400000000ff */
[----:B------:R-:W-:Y:S02]  /*8570*/  IADD3 R4, R23, c[0x0][0x17c], RZ ;  /* 0x00005f0017047a10 */ /* 0x000fe40007ffe0ff */
[----:B------:R-:W-:Y:S02]  /*8580*/  IADD3 R8, P1, R2, R8, RZ ;  /* 0x0000000802087210 */ /* 0x000fe40007f3e0ff */
[----:B------:R-:W-:Y:S02]  /*8590*/  ISETP.GE.U32.AND P0, PT, R4, c[0x0][0x174], PT ;  /* 0x00005d0004007a0c */ /* 0x000fe40003f06070 */
[----:B------:R-:W-:-:S11]  /*85a0*/  LEA.HI.X.SX32 R9, R2, R9, 0x1, P1 ;  /* 0x0000000902097211 */ /* 0x000fd600008f0eff */
[----:B------:R-:W-:Y:S05]  /*85b0*/  @P0 BRA `(.L_x_8035) ;  /* 0x000000a000000947 */ /* 0x000fea0003800000 */
[----:B------:R-:W-:Y:S02]  /*85c0*/  IADD3 R2, R4, c[0x0][0x17c], RZ ;  /* 0x00005f0004027a10 */ /* 0x000fe40007ffe0ff */
[----:B------:R-:W-:Y:S02]  /*85d0*/  LOP3.LUT R0, R0, 0xffff, RZ, 0xc0, !PT ;  /* 0x0000ffff00007812 */ /* 0x000fe400078ec0ff */
[----:B------:R-:W-:Y:S02]  /*85e0*/  ISETP.GE.U32.AND P0, PT, R2, c[0x0][0x174], PT ;  /* 0x00005d0002007a0c */ /* 0x000fe40003f06070 */
[----:B------:R-:W-:-:S04]  /*85f0*/  PRMT R0, R0, 0x8880, RZ ;  /* 0x0000888000007816 */ /* 0x000fc800000000ff */
[----:B------:R-:W-:-:S04]  /*8600*/  IADD3 R11, P1, R0, R11, RZ ;  /* 0x0000000b000b7210 */ /* 0x000fc80007f3e0ff */
[----:B------:R-:W-:-:S03]  /*8610*/  LEA.HI.X.SX32 R10, R0, R10, 0x1, P1 ;  /* 0x0000000a000a7211 */ /* 0x000fc600008f0eff */
[----:B------:R-:W-:-:S04]  /*8620*/  @!P0 LOP3.LUT R3, R3, 0xffff, RZ, 0xc0, !PT ;  /* 0x0000ffff03038812 */ /* 0x000fc800078ec0ff */
[----:B------:R-:W-:-:S04]  /*8630*/  @!P0 PRMT R2, R3, 0x8880, RZ ;  /* 0x0000888003028816 */ /* 0x000fc800000000ff */
[----:B------:R-:W-:-:S04]  /*8640*/  @!P0 IADD3 R21, P2, R2, R21, RZ ;  /* 0x0000001502158210 */ /* 0x000fc80007f5e0ff */
[----:B------:R-:W-:-:S04]  /*8650*/  @!P0 LEA.HI.X.SX32 R20, R2, R20, 0x1, P2 ;  /* 0x0000001402148211 */ /* 0x000fc800010f0eff */
.L_x_8035:
[----:B------:R-:W-:Y:S05]  /*8660*/  BSYNC B1 ;  /* 0x0000000000017941 */ /* 0x000fea0003800000 */
.L_x_8034:
[----:B------:R-:W-:-:S04]  /*8670*/  IADD3 R8, P0, P1, R11, R8, R7 ;  /* 0x000000080b087210 */ /* 0x000fc8000791e007 */
[----:B------:R-:W-:Y:S02]  /*8680*/  IADD3 R18, P2, R8, R21, RZ ;  /* 0x0000001508127210 */ /* 0x000fe40007f5e0ff */
[----:B------:R-:W-:-:S04]  /*8690*/  IADD3.X R7, R10, R9, R6, P0, P1 ;  /* 0x000000090a077210 */ /* 0x000fc800007e2406 */
[----:B------:R-:W-:Y:S01]  /*86a0*/  IADD3.X R7, R7, R20, RZ, P2, !PT ;  /* 0x0000001407077210 */ /* 0x000fe200017fe4ff */
[----:B------:R-:W-:Y:S05]  /*86b0*/  BRA `(.L_x_8002) ;  /* 0x00000e6000007947 */ /* 0x000fea0003800000 */
.L_x_8018:
        /* <DEDUP_REMOVED lines=16> */
.L_x_8039:
[C---:B------:R-:W-:Y:S01]  /*87c0*/  IADD3 R5, R23.reuse, c[0x0][0x17c], RZ ;  /* 0x00005f0017057a10 */ /* 0x040fe20007ffe0ff */
[----:B------:R-:W-:-:S03]  /*87d0*/  IMAD R4, R23, c[0x0][0x2e0], RZ ;  /* 0x0000b80017047a24 */ /* 0x000fc600078e02ff */
[C---:B------:R-:W-:Y:S01]  /*87e0*/  IADD3 R7, R5.reuse, c[0x0][0x17c], RZ ;  /* 0x00005f0005077a10 */ /* 0x040fe20007ffe0ff */
[----:B------:R-:W-:Y:S01]  /*87f0*/  IMAD R6, R5, c[0x0][0x2e0], RZ ;  /* 0x0000b80005067a24 */ /* 0x000fe200078e02ff */
[--C-:B------:R-:W-:Y:S02]  /*8800*/  IADD3 R4, P0, P1, R4, c[0x0][0x540], R25.reuse ;  /* 0x0001500004047a10 */ /* 0x100fe4000791e019 */
[C---:B------:R-:W-:Y:S01]  /*8810*/  IADD3 R23, R7.reuse, c[0x0][0x17c], RZ ;  /* 0x00005f0007177a10 */ /* 0x040fe20007ffe0ff */
[----:B------:R-:W-:Y:S01]  /*8820*/  IMAD R8, R7, c[0x0][0x2e0], RZ ;  /* 0x0000b80007087a24 */ /* 0x000fe200078e02ff */
[--C-:B------:R-:W-:Y:S02]  /*8830*/  IADD3 R6, P2, P3, R6, c[0x0][0x540], R25.reuse ;  /* 0x0001500006067a10 */ /* 0x100fe40007b5e019 */
[----:B------:R-:W-:Y:S01]  /*8840*/  IADD3.X R5, RZ, c[0x0][0x544], R22, P0, P1 ;  /* 0x00015100ff057a10 */ /* 0x000fe200007e2416 */
[----:B------:R-:W-:Y:S01]  /*8850*/  IMAD R10, R23, c[0x0][0x2e0], RZ ;  /* 0x0000b800170a7a24 */ /* 0x000fe200078e02ff */
[----:B------:R-:W-:-:S02]  /*8860*/  IADD3 R8, P0, P1, R8, c[0x0][0x540], R25 ;  /* 0x0001500008087a10 */ /* 0x000fc4000791e019 */
[--C-:B------:R-:W-:Y:S01]  /*8870*/  IADD3.X R7, RZ, c[0x0][0x544], R22.reuse, P2, P3 ;  /* 0x00015100ff077a10 */ /* 0x100fe200017e6416 */
[----:B------:R-:W2:Y:S01]  /*8880*/  LDG.E.U8 R4, [R4.64] ;  /* 0x0000002404047981 */ /* 0x000ea2000c1e1100 */
[----:B------:R-:W-:Y:S02]  /*8890*/  IADD3 R10, P2, P3, R10, c[0x0][0x540], R25 ;  /* 0x000150000a0a7a10 */ /* 0x000fe40007b5e019 */
[--C-:B------:R-:W-:Y:S01]  /*88a0*/  IADD3.X R9, RZ, c[0x0][0x544], R22.reuse, P0, P1 ;  /* 0x00015100ff097a10 */ /* 0x100fe200007e2416 */
[----:B------:R-:W3:Y:S01]  /*88b0*/  LDG.E.U8 R6, [R6.64] ;  /* 0x0000002406067981 */ /* 0x000ee2000c1e1100 */
[----:B------:R-:W-:-:S04]  /*88c0*/  IADD3.X R11, RZ, c[0x0][0x544], R22, P2, P3 ;  /* 0x00015100ff0b7a10 */ /* 0x000fc800017e6416 */
[----:B------:R-:W4:Y:S04]  /*88d0*/  LDG.E.U8 R9, [R8.64] ;  /* 0x0000002408097981 */ /* 0x000f28000c1e1100 */
[----:B------:R-:W5:Y:S01]  /*88e0*/  LDG.E.U8 R15, [R10.64] ;  /* 0x000000240a0f7981 */ /* 0x000f62000c1e1100 */
        /* <DEDUP_REMOVED lines=17> */
.L_x_8038:
[----:B------:R-:W-:Y:S02]  /*8a00*/  PRMT R11, R9, 0x7610, R11 ;  /* 0x00007610090b7816 */ /* 0x000fe4000000000b */
[----:B------:R-:W-:Y:S02]  /*8a10*/  PRMT R8, R4, 0x7610, R8 ;  /* 0x0000761004087816 */ /* 0x000fe40000000008 */
[----:B------:R-:W-:Y:S02]  /*8a20*/  PRMT R10, R6, 0x7610, R10 ;  /* 0x00007610060a7816 */ /* 0x000fe4000000000a */
[----:B------:R-:W-:Y:S02]  /*8a30*/  PRMT R9, R15, 0x7610, R9 ;  /* 0x000076100f097816 */ /* 0x000fe40000000009 */
.L_x_8037:
[----:B------:R-:W-:Y:S05]  /*8a40*/  BSYNC B1 ;  /* 0x0000000000017941 */ /* 0x000fea0003800000 */
.L_x_8036:
        /* <DEDUP_REMOVED lines=20> */
[----:B------:R-:W-:-:S11]  /*8b90*/  IADD3 R4, P2, P3, R4, c[0x0][0x540], R25 ;  /* 0x0001500004047a10 */ /* 0x000fd60007b5e019 */
[----:B------:R-:W-:Y:S01]  /*8ba0*/  @!P1 IMAD R6, R5, c[0x0][0x2e0], RZ ;  /* 0x0000b80005069a24 */ /* 0x000fe200078e02ff */
[----:B------:R-:W-:-:S04]  /*8bb0*/  IADD3.X R5, RZ, c[0x0][0x544], R22, P2, P3 ;  /* 0x00015100ff057a10 */ /* 0x000fc800017e6416 */
[----:B------:R-:W-:Y:S01]  /*8bc0*/  @!P1 IADD3 R6, P4, P5, R6, c[0x0][0x540], R25 ;  /* 0x0001500006069a10 */ /* 0x000fe20007d9e019 */
[----:B------:R0:W5:Y:S03]  /*8bd0*/  LDG.E.U8 R11, [R4.64] ;  /* 0x00000024040b7981 */ /* 0x000166000c1e1100 */
[----:B------:R-:W-:-:S05]  /*8be0*/  @!P1 IADD3.X R7, RZ, c[0x0][0x544], R22, P4, P5 ;  /* 0x00015100ff079a10 */ /* 0x000fca00027ea416 */
[----:B------:R0:W5:Y:S04]  /*8bf0*/  @!P1 LDG.E.U8 R9, [R6.64] ;  /* 0x0000002406099981 */ /* 0x000168000c1e1100 */
.L_x_8041:
[----:B0-----:R-:W-:Y:S05]  /*8c00*/  BSYNC B1 ;  /* 0x0000000000017941 */ /* 0x001fea0003800000 */
.L_x_8040:
        /* <DEDUP_REMOVED lines=9> */
[----:B------:R-:W-:Y:S02]  /*8ca0*/  IADD3 R5, R23, c[0x0][0x17c], RZ ;  /* 0x00005f0017057a10 */ /* 0x000fe40007ffe0ff */
[----:B------:R-:W-:Y:S02]  /*8cb0*/  LOP3.LUT R10, R10, 0xffff, RZ, 0xc0, !PT ;  /* 0x0000ffff0a0a7812 */ /* 0x000fe400078ec0ff */
        /* <DEDUP_REMOVED lines=15> */
.L_x_8043:
[----:B------:R-:W-:Y:S05]  /*8db0*/  BSYNC B1 ;  /* 0x0000000000017941 */ /* 0x000fea0003800000 */
.L_x_8042:
[----:B------:R-:W-:-:S04]  /*8dc0*/  IADD3 R0, P0, P1, R0, R3, R12 ;  /* 0x0000000300007210 */ /* 0x000fc8000791e00c */
[----:B------:R-:W-:Y:S02]  /*8dd0*/  IADD3 R18, P2, R0, R21, RZ ;  /* 0x0000001500127210 */ /* 0x000fe40007f5e0ff */
[----:B------:R-:W-:-:S05]  /*8de0*/  IADD3.X R7, R2, R13, R14, P0, P1 ;  /* 0x0000000d02077210 */ /* 0x000fca00007e240e */
[----:B------:R-:W-:Y:S01]  /*8df0*/  IMAD.X R7, R7, 0x1, R20, P2 ;  /* 0x0000000107077824 */ /* 0x000fe200010e0614 */
[----:B------:R-:W-:Y:S05]  /*8e00*/  BRA `(.L_x_8002) ;  /* 0x0000071000007947 */ /* 0x000fea0003800000 */
.L_x_8017:
        /* <DEDUP_REMOVED lines=21> */
.L_x_8047:
[C---:B------:R-:W-:Y:S02]  /*8f60*/  IADD3 R4, R20.reuse, c[0x0][0x17c], RZ ;  /* 0x00005f0014047a10 */ /* 0x040fe40007ffe0ff */
[----:B------:R-:W-:Y:S02]  /*8f70*/  IADD3 R2, P0, P1, R20, c[0x0][0x540], R25 ;  /* 0x0001500014027a10 */ /* 0x000fe4000791e019 */
[----:B------:R-:W-:-:S02]  /*8f80*/  IADD3 R6, R4, c[0x0][0x17c], RZ ;  /* 0x00005f0004067a10 */ /* 0x000fc40007ffe0ff */
[--C-:B------:R-:W-:Y:S02]  /*8f90*/  IADD3 R4, P2, P3, R4, c[0x0][0x540], R25.reuse ;  /* 0x0001500004047a10 */ /* 0x100fe40007b5e019 */
[C---:B------:R-:W-:Y:S02]  /*8fa0*/  IADD3 R20, R6.reuse, c[0x0][0x17c], RZ ;  /* 0x00005f0006147a10 */ /* 0x040fe40007ffe0ff */
[--C-:B------:R-:W-:Y:S02]  /*8fb0*/  IADD3.X R3, RZ, c[0x0][0x544], R22.reuse, P0, P1 ;  /* 0x00015100ff037a10 */ /* 0x100fe400007e2416 */
[----:B------:R-:W-:Y:S02]  /*8fc0*/  IADD3.X R5, RZ, c[0x0][0x544], R22, P2, P3 ;  /* 0x00015100ff057a10 */ /* 0x000fe400017e6416 */
[--C-:B------:R-:W-:Y:S01]  /*8fd0*/  IADD3 R6, P0, P1, R6, c[0x0][0x540], R25.reuse ;  /* 0x0001500006067a10 */ /* 0x100fe2000791e019 */
[----:B------:R-:W2:Y:S01]  /*8fe0*/  LDG.E.U8 R2, [R2.64] ;  /* 0x0000002402027981 */ /* 0x000ea2000c1e1100 */
[----:B------:R-:W-:-:S02]  /*8ff0*/  IADD3 R8, P2, P3, R20, c[0x0][0x540], R25 ;  /* 0x0001500014087a10 */ /* 0x000fc40007b5e019 */
[--C-:B------:R-:W-:Y:S01]  /*9000*/  IADD3.X R7, RZ, c[0x0][0x544], R22.reuse, P0, P1 ;  /* 0x00015100ff077a10 */ /* 0x100fe200007e2416 */
[----:B------:R-:W3:Y:S01]  /*9010*/  LDG.E.U8 R4, [R4.64] ;  /* 0x0000002404047981 */ /* 0x000ee2000c1e1100 */
[----:B------:R-:W-:-:S03]  /*9020*/  IADD3.X R9, RZ, c[0x0][0x544], R22, P2, P3 ;  /* 0x00015100ff097a10 */ /* 0x000fc600017e6416 */
        /* <DEDUP_REMOVED lines=19> */
.L_x_8046:
[----:B------:R-:W-:Y:S02]  /*9160*/  PRMT R7, R6, 0x7610, R7 ;  /* 0x0000761006077816 */ /* 0x000fe40000000007 */
[----:B------:R-:W-:Y:S02]  /*9170*/  PRMT R9, R2, 0x7610, R9 ;  /* 0x0000761002097816 */ /* 0x000fe40000000009 */
[----:B------:R-:W-:Y:S02]  /*9180*/  PRMT R8, R4, 0x7610, R8 ;  /* 0x0000761004087816 */ /* 0x000fe40000000008 */
[----:B------:R-:W-:Y:S02]  /*9190*/  PRMT R6, R21, 0x7610, R6 ;  /* 0x0000761015067816 */ /* 0x000fe40000000006 */
.L_x_8045:
[----:B------:R-:W-:Y:S05]  /*91a0*/  BSYNC B1 ;  /* 0x0000000000017941 */ /* 0x000fea0003800000 */
.L_x_8044:
        /* <DEDUP_REMOVED lines=23> */
.L_x_8049:
[----:B0-----:R-:W-:Y:S05]  /*9320*/  BSYNC B1 ;  /* 0x0000000000017941 */ /* 0x001fea0003800000 */
.L_x_8048:
        /* <DEDUP_REMOVED lines=26> */
.L_x_8051:
[----:B------:R-:W-:Y:S05]  /*94d0*/  BSYNC B1 ;  /* 0x0000000000017941 */ /* 0x000fea0003800000 */
.L_x_8050:
[----:B------:R-:W-:-:S04]  /*94e0*/  IADD3 R13, P0, P1, R10, R13, R14 ;  /* 0x0000000d0a0d7210 */ /* 0x000fc8000791e00e */
[----:B------:R-:W-:Y:S02]  /*94f0*/  IADD3 R18, P2, R18, R13, RZ ;  /* 0x0000000d12127210 */ /* 0x000fe40007f5e0ff */
[----:B-----5:R-:W-:-:S04]  /*9500*/  IADD3.X R7, R11, R12, R15, P0, P1 ;  /* 0x0000000c0b077210 */ /* 0x020fc800007e240f */
[----:B------:R-:W-:Y:S02]  /*9510*/  IADD3.X R7, R0, R7, RZ, P2, !PT ;  /* 0x0000000700077210 */ /* 0x000fe400017fe4ff */
.L_x_8002:
[----:B------:R-:W-:Y:S05]  /*9520*/  BSYNC B0 ;  /* 0x0000000000007941 */ /* 0x000fea0003800000 */
.L_x_8001:
[----:B------:R-:W-:-:S13]  /*9530*/  ISETP.NE.AND P0, PT, RZ, c[0x0][0x18c], PT ;  /* 0x00006300ff007a0c */ /* 0x000fda0003f05270 */
[----:B------:R-:W-:Y:S05]  /*9540*/  @!P0 BRA `(.L_x_8052) ;  /* 0x0000015000008947 */ /* 0x000fea0003800000 */
[----:B-----5:R-:W-:Y:S01]  /*9550*/  IMAD R5, R24, c[0x0][0x0], R27 ;  /* 0x0000000018057a24 */ /* 0x020fe200078e021b */
[----:B------:R-:W-:Y:S01]  /*9560*/  ULDC UR4, c[0x0][0x4] ;  /* 0x0000010000047ab9 */ /* 0x000fe20000000800 */
[----:B------:R-:W-:Y:S01]  /*9570*/  IMAD.MOV.U32 R6, RZ, RZ, R18 ;  /* 0x000000ffff067224 */ /* 0x000fe200078e0012 */
[----:B------:R-:W-:-:S04]  /*9580*/  USHF.R.U32.HI UR4, URZ, 0x1, UR4 ;  /* 0x000000013f047899 */ /* 0x000fc80008011604 */
[----:B------:R0:W-:Y:S02]  /*9590*/  STS.64 [R5.X8+0x10], R6 ;  /* 0x0000100605007388 */ /* 0x0001e40000008a00 */
[----:B------:R-:W-:-:S13]  /*95a0*/  ISETP.NE.AND P0, PT, RZ, UR4, PT ;  /* 0x00000004ff007c0c */ /* 0x000fda000bf05270 */
[----:B------:R-:W-:Y:S05]  /*95b0*/  @!P0 BRA `(.L_x_8052) ;  /* 0x000000e000008947 */ /* 0x000fea0003800000 */
[----:B0-----:R-:W-:-:S05]  /*95c0*/  MOV R9, UR4 ;  /* 0x0000000400097c02 */ /* 0x001fca0008000f00 */
.L_x_8053:
[----:B------:R-:W-:Y:S01]  /*95d0*/  IMAD.IADD R2, R24, 0x1, R9 ;  /* 0x0000000118027824 */ /* 0x000fe200078e0209 */
[----:B------:R-:W-:Y:S04]  /*95e0*/  BAR.SYNC.DEFER_BLOCKING 0x0 ;  /* 0x0000000000007b1d */ /* 0x000fe80000010000 */
[----:B------:R-:W-:-:S04]  /*95f0*/  ISETP.GE.U32.AND P0, PT, R2, c[0x0][0x4], PT ;  /* 0x0000010002007a0c */ /* 0x000fc80003f06070 */
[----:B------:R-:W-:-:S13]  /*9600*/  ISETP.GE.U32.OR P0, PT, R24, R9, P0 ;  /* 0x000000091800720c */ /* 0x000fda0000706470 */
[----:B------:R-:W-:-:S06]  /*9610*/  @!P0 IMAD R2, R2, c[0x0][0x0], R27 ;  /* 0x0000000002028a24 */ /* 0x000fcc00078e021b */
[----:B------:R-:W0:Y:S02]  /*9620*/  @!P0 LDS.64 R2, [R2.X8+0x10] ;  /* 0x0000100002028984 */ /* 0x000e240000008a00 */
[----:B0-----:R-:W-:-:S04]  /*9630*/  @!P0 IADD3 R18, P1, R2, R18, RZ ;  /* 0x0000001202128210 */ /* 0x001fc80007f3e0ff */
[----:B------:R-:W-:Y:S01]  /*9640*/  @!P0 IADD3.X R7, R3, R7, RZ, P1, !PT ;  /* 0x0000000703078210 */ /* 0x000fe20000ffe4ff */
[----:B------:R-:W-:-:S05]  /*9650*/  @!P0 IMAD.MOV.U32 R6, RZ, RZ, R18 ;  /* 0x000000ffff068224 */ /* 0x000fca00078e0012 */
[----:B------:R0:W-:Y:S01]  /*9660*/  @!P0 STS.64 [R5.X8+0x10], R6 ;  /* 0x0000100605008388 */ /* 0x0001e20000008a00 */
[----:B------:R-:W-:Y:S02]  /*9670*/  ISETP.GT.AND P0, PT, R9, 0x1, PT ;  /* 0x000000010900780c */ /* 0x000fe40003f04270 */
[----:B------:R-:W-:-:S11]  /*9680*/  SHF.R.S32.HI R9, RZ, 0x1, R9 ;  /* 0x00000001ff097819 */ /* 0x000fd60000011409 */
[----:B0-----:R-:W-:Y:S05]  /*9690*/  @P0 BRA `(.L_x_8053) ;  /* 0xffffff3000000947 */ /* 0x001fea000383ffff */
.L_x_8052:
[----:B0-----:R-:W-:-:S13]  /*96a0*/  ISETP.NE.AND P0, PT, RZ, c[0x0][0x188], PT ;  /* 0x00006200ff007a0c */ /* 0x001fda0003f05270 */
[----:B------:R-:W-:Y:S05]  /*96b0*/  @!P0 BRA `(.L_x_8054) ;  /* 0x0000027000008947 */ /* 0x000fea0003800000 */
[----:B------:R-:W-:Y:S01]  /*96c0*/  MOV R2, c[0x0][0x0] ;  /* 0x0000000000027a02 */ /* 0x000fe20000000f00 */
[----:B-----5:R-:W-:-:S03]  /*96d0*/  IMAD.MOV.U32 R0, RZ, RZ, c[0x0][0x0] ;  /* 0x00000000ff007624 */ /* 0x020fc600078e00ff */
        /* <DEDUP_REMOVED lines=10> */
[----:B0-----:R-:W-:Y:S02]  /*9780*/  MOV R0, R2 ;  /* 0x0000000200007202 */ /* 0x001fe40000000f00 */
[----:B------:R-:W-:-:S03]  /*9790*/  LEA R9, R5, 0x10, 0x3 ;  /* 0x0000001005097811 */ /* 0x000fc600078e18ff */
.L_x_8056:
[----:B------:R-:W-:Y:S01]  /*97a0*/  IMAD.IADD R2, R27, 0x1, R0 ;  /* 0x000000011b027824 */ /* 0x000fe200078e0200 */
[----:B------:R-:W-:Y:S04]  /*97b0*/  BAR.SYNC.DEFER_BLOCKING 0x0 ;  /* 0x0000000000007b1d */ /* 0x000fe80000010000 */
[----:B------:R-:W-:-:S04]  /*97c0*/  ISETP.GE.U32.AND P0, PT, R2, c[0x0][0x0], PT ;  /* 0x0000000002007a0c */ /* 0x000fc80003f06070 */
[----:B------:R-:W-:-:S13]  /*97d0*/  ISETP.GE.U32.OR P0, PT, R27, R0, P0 ;  /* 0x000000001b00720c */ /* 0x000fda0000706470 */
[----:B------:R-:W-:Y:S02]  /*97e0*/  @!P0 LEA R2, R0, R9, 0x3 ;  /* 0x0000000900028211 */ /* 0x000fe400078e18ff */
[----:B------:R-:W-:-:S04]  /*97f0*/  SHF.R.S32.HI R0, RZ, 0x1, R0 ;  /* 0x00000001ff007819 */ /* 0x000fc80000011400 */
[----:B------:R-:W0:Y:S02]  /*9800*/  @!P0 LDS.64 R2, [R2] ;  /* 0x0000000002028984 */ /* 0x000e240000000a00 */
[----:B0-----:R-:W-:-:S04]  /*9810*/  @!P0 IADD3 R18, P1, R2, R18, RZ ;  /* 0x0000001202128210 */ /* 0x001fc80007f3e0ff */
[----:B------:R-:W-:Y:S01]  /*9820*/  @!P0 MOV R6, R18 ;  /* 0x0000001200068202 */ /* 0x000fe20000000f00 */
[----:B------:R-:W-:-:S05]  /*9830*/  @!P0 IMAD.X R7, R3, 0x1, R7, P1 ;  /* 0x0000000103078824 */ /* 0x000fca00008e0607 */
[----:B------:R0:W-:Y:S01]  /*9840*/  @!P0 STS.64 [R5.X8+0x10], R6 ;  /* 0x0000100605008388 */ /* 0x0001e20000008a00 */
[----:B------:R-:W-:-:S13]  /*9850*/  ISETP.GE.AND P0, PT, R0, 0x20, PT ;  /* 0x000000200000780c */ /* 0x000fda0003f06270 */
[----:B0-----:R-:W-:Y:S05]  /*9860*/  @P0 BRA `(.L_x_8056) ;  /* 0xffffff3000000947 */ /* 0x001fea000383ffff */
[----:B------:R-:W-:-:S04]  /*9870*/  IMAD.MOV.U32 R0, RZ, RZ, 0x20 ;  /* 0x00000020ff007424 */ /* 0x000fc800078e00ff */
.L_x_8055:
[----:B0-----:R-:W-:Y:S01]  /*9880*/  BAR.SYNC.DEFER_BLOCKING 0x0 ;  /* 0x0000000000007b1d */ /* 0x001fe20000010000 */
[----:B------:R-:W-:-:S13]  /*9890*/  ISETP.GE.AND P0, PT, R0, 0x2, PT ;  /* 0x000000020000780c */ /* 0x000fda0003f06270 */
[----:B------:R-:W-:Y:S05]  /*98a0*/  @!P0 BRA `(.L_x_8054) ;  /* 0x0000008000008947 */ /* 0x000fea0003800000 */
[----:B------:R-:W-:-:S07]  /*98b0*/  HFMA2.MMA R3, -RZ, RZ, 0, 5.9604644775390625e-08 ;  /* 0x00000001ff037435 */ /* 0x000fce00000001ff */
.L_x_8057:
[----:B------:R-:W0:Y:S04]  /*98c0*/  SHFL.DOWN PT, R5, R18, R3, 0x1f ;  /* 0x08001f0312057589 */ /* 0x000e2800000e0000 */
[----:B------:R1:W2:Y:S02]  /*98d0*/  SHFL.DOWN PT, R2, R7, R3, 0x1f ;  /* 0x08001f0307027589 */ /* 0x0002a400000e0000 */
[----:B-1----:R-:W-:-:S05]  /*98e0*/  IMAD.SHL.U32 R3, R3, 0x2, RZ ;  /* 0x0000000203037824 */ /* 0x002fca00078e00ff */
[----:B------:R-:W-:Y:S02]  /*98f0*/  ISETP.GE.AND P0, PT, R3, R0, PT ;  /* 0x000000000300720c */ /* 0x000fe40003f06270 */
[----:B0-----:R-:W-:-:S04]  /*9900*/  IADD3 R18, P1, R5, R18, RZ ;  /* 0x0000001205127210 */ /* 0x001fc80007f3e0ff */
[----:B--2---:R-:W-:-:S07]  /*9910*/  IADD3.X R7, R2, R7, RZ, P1, !PT ;  /* 0x0000000702077210 */ /* 0x004fce0000ffe4ff */
[----:B------:R-:W-:Y:S05]  /*9920*/  @!P0 BRA `(.L_x_8057) ;  /* 0xffffff9000008947 */ /* 0x000fea000383ffff */
.L_x_8054:
[----:B------:R-:W-:Y:S01]  /*9930*/  ISETP.NE.AND P0, PT, RZ, c[0x0][0x344], PT ;  /* 0x0000d100ff007a0c */ /* 0x000fe20003f05270 */
[----:B------:R-:W-:-:S12]  /*9940*/  IMAD.MOV.U32 R19, RZ, RZ, RZ ;  /* 0x000000ffff137224 */ /* 0x000fd800078e00ff */
[----:B------:R-:W-:Y:S05]  /*9950*/  @!P0 BRA `(.L_x_8058) ;  /* 0x00000c7000008947 */ /* 0x000fea0003800000 */
[----:B------:R-:W-:Y:S01]  /*9960*/  MOV R16, RZ ;  /* 0x000000ff00107202 */ /* 0x000fe20000000f00 */
[----:B-----5:R-:W-:-:S04]  /*9970*/  IMAD.MOV.U32 R0, RZ, RZ, 0x1 ;  /* 0x00000001ff007424 */ /* 0x020fc800078e00ff */
        /* <DEDUP_REMOVED lines=197> */
.L_x_8058:
[----:B------:R-:W-:Y:S01]  /*a5d0*/  ISETP.NE.U32.AND P0, PT, RZ, c[0x0][0x558], PT ;  /* 0x00015600ff007a0c */ /* 0x000fe20003f05070 */
[----:B-----5:R-:W-:Y:S01]  /*a5e0*/  IMAD.MOV.U32 R3, RZ, RZ, RZ ;  /* 0x000000ffff037224 */ /* 0x020fe200078e00ff */
[----:B------:R-:W-:Y:S01]  /*a5f0*/  MOV R4, RZ ;  /* 0x000000ff00047202 */ /* 0x000fe20000000f00 */
[----:B------:R-:W-:Y:S01]  /*a600*/  IMAD.MOV.U32 R0, RZ, RZ, RZ ;  /* 0x000000ffff007224 */ /* 0x000fe200078e00ff */
[----:B------:R-:W-:Y:S02]  /*a610*/  ISETP.NE.AND.EX P0, PT, RZ, c[0x0][0x55c], PT, P0 ;  /* 0x00015700ff007a0c */ /* 0x000fe40003f05300 */
[----:B------:R-:W-:-:S11]  /*a620*/  MOV R6, RZ ;  /* 0x000000ff00067202 */ /* 0x000fd60000000f00 */
[----:B------:R-:W-:Y:S05]  /*a630*/  @!P0 BRA `(.L_x_8059) ;  /* 0x0000045000008947 */ /* 0x000fea0003800000 */
[----:B------:R-:W-:Y:S01]  /*a640*/  HFMA2.MMA R12, -RZ, RZ, 0, 4.76837158203125e-07 ;  /* 0x00000008ff0c7435 */ /* 0x000fe200000001ff */
[----:B------:R-:W-:Y:S01]  /*a650*/  MOV R6, 0x1 ;  /* 0x0000000100067802 */ /* 0x000fe20000000f00 */
[----:B------:R-:W-:Y:S02]  /*a660*/  IMAD.MOV.U32 R10, RZ, RZ, RZ ;  /* 0x000000ffff0a7224 */ /* 0x000fe400078e00ff */
[----:B------:R-:W-:-:S05]  /*a670*/  IMAD.MOV.U32 R13, RZ, RZ, 0x0 ;  /* 0x00000000ff0d7424 */ /* 0x000fca00078e00ff */
.L_x_8062:
[----:B------:R-:W-:Y:S01]  /*a680*/  LOP3.LUT R0, R10, R13, RZ, 0xfc, !PT ;  /* 0x0000000d0a007212 */ /* 0x000fe200078efcff */
[----:B------:R-:W-:-:S03]  /*a690*/  IMAD.MOV.U32 R9, RZ, RZ, R13 ;  /* 0x000000ffff097224 */ /* 0x000fc600078e000d */
[----:B------:R-:W-:Y:S02]  /*a6a0*/  ISETP.NE.U32.AND P0, PT, R0, RZ, PT ;  /* 0x000000ff0000720c */ /* 0x000fe40003f05070 */
[----:B------:R-:W-:-:S11]  /*a6b0*/  MOV R0, R12 ;  /* 0x0000000c00007202 */ /* 0x000fd60000000f00 */
[----:B------:R-:W-:Y:S05]  /*a6c0*/  @!P0 BRA `(.L_x_8060) ;  /* 0x0000004000008947 */ /* 0x000fea0003800000 */
[----:B------:R-:W-:Y:S02]  /*a6d0*/  MOV R11, R12 ;  /* 0x0000000c000b7202 */ /* 0x000fe40000000f00 */
[----:B------:R-:W-:Y:S02]  /*a6e0*/  MOV R8, 0xa700 ;  /* 0x0000a70000087802 */ /* 0x000fe40000000f00 */
[----:B------:R-:W-:Y:S05]  /*a6f0*/  CALL.REL.NOINC `($__internal_35_$__cuda_sm20_rem_u64) ;  /* 0x0000290000007944 */ /* 0x000fea0003c00000 */
[----:B------:R-:W-:Y:S05]  /*a700*/  BRA `(.L_x_8061) ;  /* 0x0000013000007947 */ /* 0x000fea0003800000 */
.L_x_8060:
        /* <DEDUP_REMOVED lines=18> */
[----:B------:R-:W-:-:S04]  /*a830*/  MOV R12, R3 ;  /* 0x00000003000c7202 */ /* 0x000fc80000000f00 */
.L_x_8061:
[----:B------:R-:W-:Y:S01]  /*a840*/  ISETP.NE.U32.AND P0, PT, R12, RZ, PT ;  /* 0x000000ff0c00720c */ /* 0x000fe20003f05070 */
[----:B------:R-:W-:Y:S01]  /*a850*/  IMAD.MOV.U32 R10, RZ, RZ, R9 ;  /* 0x000000ffff0a7224 */ /* 0x000fe200078e0009 */
[----:B------:R-:W-:Y:S02]  /*a860*/  MOV R6, R0 ;  /* 0x0000000000067202 */ /* 0x000fe40000000f00 */
[----:B------:R-:W-:-:S13]  /*a870*/  ISETP.NE.AND.EX P0, PT, R13, RZ, PT, P0 ;  /* 0x000000ff0d00720c */ /* 0x000fda0003f05300 */
[----:B------:R-:W-:Y:S05]  /*a880*/  @P0 BRA `(.L_x_8062) ;  /* 0xfffffdf000000947 */ /* 0x000fea000383ffff */
[----:B------:R-:W-:-:S13]  /*a890*/  ISETP.NE.U32.AND P0, PT, R9, RZ, PT ;  /* 0x000000ff0900720c */ /* 0x000fda0003f05070 */
[----:B------:R-:W-:Y:S05]  /*a8a0*/  @!P0 BRA `(.L_x_8063) ;  /* 0x0000005000008947 */ /* 0x000fea0003800000 */
[----:B------:R-:W-:Y:S02]  /*a8b0*/  MOV R2, 0xa8d0 ;  /* 0x0000a8d000027802 */ /* 0x000fe40000000f00 */
[----:B------:R-:W-:Y:S05]  /*a8c0*/  CALL.REL.NOINC `($__internal_34_$__cuda_sm20_div_u64) ;  /* 0x0000231000007944 */ /* 0x000fea0003c00000 */
[----:B------:R-:W-:Y:S01]  /*a8d0*/  MOV R2, R0 ;  /* 0x0000000000027202 */ /* 0x000fe20000000f00 */
[----:B------:R-:W-:Y:S01]  /*a8e0*/  IMAD.MOV.U32 R3, RZ, RZ, R5 ;  /* 0x000000ffff037224 */ /* 0x000fe200078e0005 */
[----:B------:R-:W-:Y:S05]  /*a8f0*/  BRA `(.L_x_8064) ;  /* 0x0000013000007947 */ /* 0x000fea0003800000 */
.L_x_8063:
        /* <DEDUP_REMOVED lines=16> */
[----:B------:R-:W-:-:S12]  /*aa00*/  HFMA2.MMA R3, -RZ, RZ, 0, 0 ;  /* 0x00000000ff037435 */ /* 0x000fd800000001ff */
[----:B------:R-:W-:Y:S02]  /*aa10*/  @P1 IADD3 R2, R2, 0x1, RZ ;  /* 0x0000000102021810 */ /* 0x000fe40007ffe0ff */
[----:B------:R-:W-:-:S03]  /*aa20*/  @!P2 LOP3.LUT R2, RZ, R0, RZ, 0x33, !PT ;  /* 0x00000000ff02a212 */ /* 0x000fc600078e33ff */
.L_x_8064:
[----:B------:R-:W-:Y:S02]  /*aa30*/  IMAD R5, R3, R19, RZ ;  /* 0x0000001303057224 */ /* 0x000fe400078e02ff */
[----:B------:R-:W-:-:S04]  /*aa40*/  IMAD.WIDE.U32 R2, R19, R2, c[0x0][0x558] ;  /* 0x0001560013027625 */ /* 0x000fc800078e0002 */
[----:B------:R-:W-:Y:S01]  /*aa50*/  IMAD.IADD R3, R3, 0x1, R5 ;  /* 0x0000000103037824 */ /* 0x000fe200078e0205 */
[----:B------:R-:W-:Y:S01]  /*aa60*/  MOV R4, R2 ;  /* 0x0000000200047202 */ /* 0x000fe20000000f00 */
[----:B------:R-:W-:-:S03]  /*aa70*/  IMAD.MOV.U32 R6, RZ, RZ, R2 ;  /* 0x000000ffff067224 */ /* 0x000fc600078e0002 */
[----:B------:R-:W-:Y:S02]  /*aa80*/  MOV R0, R3 ;  /* 0x0000000300007202 */ /* 0x000fe40000000f00 */
.L_x_8059:
[----:B------:R-:W-:Y:S01]  /*aa90*/  ISETP.NE.AND P0, PT, RZ, c[0x0][0x190], PT ;  /* 0x00006400ff007a0c */ /* 0x000fe20003f05270 */
[----:B------:R-:W-:-:S12]  /*aaa0*/  IMAD.MOV.U32 R2, RZ, RZ, R4 ;  /* 0x000000ffff027224 */ /* 0x000fd800078e0004 */
        /* <DEDUP_REMOVED lines=206> */
.L_x_8066:
        /* <DEDUP_REMOVED lines=11> */
.L_x_8068:
[----:B------:R-:W-:Y:S05]  /*b840*/  BSYNC B0 ;  /* 0x0000000000007941 */ /* 0x000fea0003800000 */
.L_x_8067:
        /* <DEDUP_REMOVED lines=9> */
[----:B0-----:R-:W-:Y:S02]  /*b8e0*/  IMAD R4, R8, c[0x0][0x10], R5 ;  /* 0x0000040008047a24 */ /* 0x001fe400078e0205 */
[----:B------:R-:W-:-:S08]  /*b8f0*/  IMAD.MOV.U32 R5, RZ, RZ, 0x8 ;  /* 0x00000008ff057424 */ /* 0x000fd000078e00ff */
[----:B------:R-:W-:-:S04]  /*b900*/  @!P2 IMAD R4, R4, c[0x0][0x0], R27 ;  /* 0x000000000404aa24 */ /* 0x000fc800078e021b */
[----:B------:R-:W-:-:S05]  /*b910*/  IMAD.WIDE.U32 R4, R4, R5, c[0x0][0x560] ;  /* 0x0001580004047625 */ /* 0x000fca00078e0005 */
[----:B------:R0:W-:Y:S02]  /*b920*/  STG.E.64 [R4.64], R10 ;  /* 0x0000000a04007986 */ /* 0x0001e4000c101b24 */
.L_x_8070:
[----:B------:R-:W-:Y:S05]  /*b930*/  BSYNC B0 ;  /* 0x0000000000007941 */ /* 0x000fea0003800000 */
.L_x_8069:
        /* <DEDUP_REMOVED lines=26> */
[----:B0-----:R-:W-:-:S05]  /*bae0*/  IMAD.IADD R7, R7, 0x1, R12 ;  /* 0x0000000107077824 */ /* 0x001fca00078e020c */
[----:B------:R-:W-:-:S04]  /*baf0*/  ISETP.NE.AND P0, PT, R7, UR4, PT ;  /* 0x0000000407007c0c */ /* 0x000fc8000bf05270 */
[----:B------:R-:W-:-:S05]  /*bb00*/  SEL R7, RZ, 0x1, P0 ;  /* 0x00000001ff077807 */ /* 0x000fca0000000000 */
[----:B------:R0:W-:Y:S04]  /*bb10*/  STS.U8 [RZ], R7 ;  /* 0x00000007ff007388 */ /* 0x0001e80000000000 */
.L_x_8072:
[----:B------:R-:W-:Y:S05]  /*bb20*/  BSYNC B0 ;  /* 0x0000000000007941 */ /* 0x000fea0003800000 */
.L_x_8071:
[----:B------:R-:W-:Y:S06]  /*bb30*/  BAR.SYNC.DEFER_BLOCKING 0x0 ;  /* 0x0000000000007b1d */ /* 0x000fec0000010000 */
        /* <DEDUP_REMOVED lines=19> */
.L_x_8077:
        /* <DEDUP_REMOVED lines=10> */
.L_x_8076:
[----:B------:R-:W-:Y:S05]  /*bd10*/  BSYNC B1 ;  /* 0x0000000000017941 */ /* 0x000fea0003800000 */
.L_x_8075:
[----:B------:R-:W-:Y:S05]  /*bd20*/  BRA `(.L_x_8078) ;  /* 0x000000d000007947 */ /* 0x000fea0003800000 */
.L_x_8074:
[----:B------:R-:W-:-:S13]  /*bd30*/  ISETP.GE.U32.AND P0, PT, R24, c[0x0][0x184], PT ;  /* 0x0000610018007a0c */ /* 0x000fda0003f06070 */
[----:B------:R-:W-:Y:S05]  /*bd40*/  @P0 BRA `(.L_x_8078) ;  /* 0x000000b000000947 */ /* 0x000fea0003800000 */
[----:B------:R-:W-:-:S04]  /*bd50*/  IMAD.MOV.U32 R7, RZ, RZ, R24 ;  /* 0x000000ffff077224 */ /* 0x000fc800078e0018 */
.L_x_8079:
        /* <DEDUP_REMOVED lines=10> */
.L_x_8078:
[----:B------:R-:W-:Y:S05]  /*be00*/  BSYNC B0 ;  /* 0x0000000000007941 */ /* 0x000fea0003800000 */
.L_x_8073:
        /* <DEDUP_REMOVED lines=8> */
.L_x_8081:
        /* <DEDUP_REMOVED lines=12> */
.L_x_8080:
        /* <DEDUP_REMOVED lines=12> */
.L_x_8084:
        /* <DEDUP_REMOVED lines=13> */
.L_x_8083:
[----:B------:R-:W-:Y:S01]  /*c0e0*/  BAR.SYNC.DEFER_BLOCKING 0x0 ;  /* 0x0000000000007b1d */ /* 0x000fe20000010000 */
[----:B------:R-:W-:-:S13]  /*c0f0*/  ISETP.GE.AND P0, PT, R5, 0x2, PT ;  /* 0x000000020500780c */ /* 0x000fda0003f06270 */
[----:B------:R-:W-:Y:S05]  /*c100*/  @!P0 BRA `(.L_x_8082) ;  /* 0x0000008000008947 */ /* 0x000fea0003800000 */
[----:B------:R-:W-:-:S07]  /*c110*/  HFMA2.MMA R4, -RZ, RZ, 0, 5.9604644775390625e-08 ;  /* 0x00000001ff047435 */ /* 0x000fce00000001ff */
.L_x_8085:
[----:B------:R-:W0:Y:S04]  /*c120*/  SHFL.DOWN PT, R7, R16, R4, 0x1f ;  /* 0x08001f0410077589 */ /* 0x000e2800000e0000 */
[----:B------:R1:W2:Y:S02]  /*c130*/  SHFL.DOWN PT, R8, R17, R4, 0x1f ;  /* 0x08001f0411087589 */ /* 0x0002a400000e0000 */
[----:B-1----:R-:W-:-:S05]  /*c140*/  IMAD.SHL.U32 R4, R4, 0x2, RZ ;  /* 0x0000000204047824 */ /* 0x002fca00078e00ff */
[----:B------:R-:W-:Y:S02]  /*c150*/  ISETP.GE.AND P0, PT, R4, R5, PT ;  /* 0x000000050400720c */ /* 0x000fe40003f06270 */
[----:B0-----:R-:W-:-:S04]  /*c160*/  IADD3 R16, P2, R7, R16, RZ ;  /* 0x0000001007107210 */ /* 0x001fc80007f5e0ff */
[----:B--2---:R-:W-:-:S07]  /*c170*/  IADD3.X R17, R8, R17, RZ, P2, !PT ;  /* 0x0000001108117210 */ /* 0x004fce00017fe4ff */
[----:B------:R-:W-:Y:S05]  /*c180*/  @!P0 BRA `(.L_x_8085) ;  /* 0xffffff9000008947 */ /* 0x000fea000383ffff */
.L_x_8082:
        /* <DEDUP_REMOVED lines=12> */
.L_x_8087:
        /* <DEDUP_REMOVED lines=23> */
.L_x_8089:
[----:B------:R-:W-:-:S04]  /*c3c0*/  IADD3 R2, P0, R19, c[0x0][0x548], RZ ;  /* 0x0001520013027a10 */ /* 0x000fc80007f1e0ff */
[----:B------:R-:W-:-:S05]  /*c3d0*/  IADD3.X R3, RZ, c[0x0][0x54c], RZ, P0, !PT ;  /* 0x00015300ff037a10 */ /* 0x000fca00007fe4ff */
[----:B------:R-:W-:Y:S01]  /*c3e0*/  STG.E.U8 [R2.64], R16 ;  /* 0x0000001002007986 */ /* 0x000fe2000c101124 */
[----:B------:R-:W-:Y:S05]  /*c3f0*/  EXIT ;  /* 0x000000000000794d */ /* 0x000fea0003800000 */
.L_x_8088:
[----:B------:R-:W-:Y:S01]  /*c400*/  STG.E.64 [R2.64], R16 ;  /* 0x0000001002007986 */ /* 0x000fe2000c101b24 */
[----:B------:R-:W-:Y:S05]  /*c410*/  EXIT ;  /* 0x000000000000794d */ /* 0x000fea0003800000 */
.L_x_8086:
[----:B------:R-:W-:Y:S01]  /*c420*/  ISETP.NE.AND P1, PT, RZ, UR38, PT ;  /* 0x00000026ff007c0c */ /* 0x000fe2000bf25270 */
[----:B------:R-:W-:Y:S01]  /*c430*/  ULDC.U8 UR4, c[0x0][0x579] ;  /* 0x00015e4000047ab9 */ /* 0x000fe20000000000 */
[----:B------:R-:W-:Y:S02]  /*c440*/  IADD3 R2, P0, R19, c[0x0][0x548], RZ ;  /* 0x0001520013027a10 */ /* 0x000fe40007f1e0ff */
[----:B------:R-:W-:-:S03]  /*c450*/  ISETP.NE.AND P2, PT, RZ, UR4, PT ;  /* 0x00000004ff007c0c */ /* 0x000fc6000bf45270 */
[----:B------:R-:W-:-:S06]  /*c460*/  IMAD.X R3, RZ, RZ, c[0x0][0x54c], P0 ;  /* 0x00015300ff037624 */ /* 0x000fcc00000e06ff */
[----:B------:R-:W-:Y:S05]  /*c470*/  @!P1 BRA `(.L_x_8090) ;  /* 0x0000002000009947 */ /* 0x000fea0003800000 */
[----:B------:R-:W2:Y:S02]  /*c480*/  LDG.E.S8 R5, [R2.64] ;  /* 0x0000002402057981 */ /* 0x000ea4000c1e1300 */
[----:B--2---:R-:W-:Y:S02]  /*c490*/  IADD3 R16, R5, R16, RZ ;  /* 0x0000001005107210 */ /* 0x004fe40007ffe0ff */
.L_x_8090:
        /* <DEDUP_REMOVED lines=23> */
.L_x_8092:
[----:B------:R-:W-:-:S05]  /*c610*/  IADD3 R2, P0, R19, c[0x0][0x548], RZ ;  /* 0x0001520013027a10 */ /* 0x000fca0007f1e0ff */
[----:B------:R-:W-:-:S05]  /*c620*/  IMAD.X R3, RZ, RZ, c[0x0][0x54c], P0 ;  /* 0x00015300ff037624 */ /* 0x000fca00000e06ff */
[----:B------:R-:W-:Y:S01]  /*c630*/  STG.E.U8 [R2.64], R16 ;  /* 0x0000001002007986 */ /* 0x000fe2000c101124 */
[----:B------:R-:W-:Y:S05]  /*c640*/  EXIT ;  /* 0x000000000000794d */ /* 0x000fea0003800000 */
.L_x_8091:
[----:B------:R-:W-:Y:S01]  /*c650*/  STG.E.U8 [R2.64], R16 ;  /* 0x0000001002007986 */ /* 0x000fe2000c101124 */
[----:B------:R-:W-:Y:S05]  /*c660*/  EXIT ;  /* 0x000000000000794d */ /* 0x000fea0003800000 */
.L_x_8065:
        /* <DEDUP_REMOVED lines=19> */
.L_x_8094:
        /* <DEDUP_REMOVED lines=25> */
.L_x_8096:
[----:B------:R-:W-:-:S05]  /*c930*/  IADD3 R2, P0, R19, c[0x0][0x548], RZ ;  /* 0x0001520013027a10 */ /* 0x000fca0007f1e0ff */
[----:B------:R-:W-:-:S05]  /*c940*/  IMAD.X R3, RZ, RZ, c[0x0][0x54c], P0 ;  /* 0x00015300ff037624 */ /* 0x000fca00000e06ff */
[----:B------:R-:W-:Y:S01]  /*c950*/  STG.E.U8 [R2.64], R16 ;  /* 0x0000001002007986 */ /* 0x000fe2000c101124 */
[----:B------:R-:W-:Y:S05]  /*c960*/  EXIT ;  /* 0x000000000000794d */ /* 0x000fea0003800000 */
.L_x_8095:
[----:B------:R-:W-:Y:S01]  /*c970*/  STG.E.64 [R2.64], R16 ;  /* 0x0000001002007986 */ /* 0x000fe2000c101b24 */
[----:B------:R-:W-:Y:S05]  /*c980*/  EXIT ;  /* 0x000000000000794d */ /* 0x000fea0003800000 */
.L_x_8093:
[----:B------:R-:W-:Y:S01]  /*c990*/  ISETP.NE.AND P1, PT, RZ, UR38, PT ;  /* 0x00000026ff007c0c */ /* 0x000fe2000bf25270 */
[----:B------:R-:W-:Y:S01]  /*c9a0*/  ULDC.U8 UR4, c[0x0][0x579] ;  /* 0x00015e4000047ab9 */ /* 0x000fe20000000000 */
[----:B------:R-:W-:Y:S02]  /*c9b0*/  IADD3 R2, P0, R19, c[0x0][0x548], RZ ;  /* 0x0001520013027a10 */ /* 0x000fe40007f1e0ff */
[----:B------:R-:W-:Y:S02]  /*c9c0*/  ISETP.NE.AND P2, PT, RZ, UR4, PT ;  /* 0x00000004ff007c0c */ /* 0x000fe4000bf45270 */
[----:B------:R-:W-:-:S07]  /*c9d0*/  IADD3.X R3, RZ, c[0x0][0x54c], RZ, P0, !PT ;  /* 0x00015300ff037a10 */ /* 0x000fce00007fe4ff */
[----:B------:R-:W-:Y:S05]  /*c9e0*/  @!P1 BRA `(.L_x_8097) ;  /* 0x0000002000009947 */ /* 0x000fea0003800000 */
[----:B------:R-:W2:Y:S02]  /*c9f0*/  LDG.E.S8 R5, [R2.64] ;  /* 0x0000002402057981 */ /* 0x000ea4000c1e1300 */
[----:B--2---:R-:W-:Y:S02]  /*ca00*/  IMAD.IADD R18, R5, 0x1, R18 ;  /* 0x0000000105127824 */ /* 0x004fe400078e0212 */
.L_x_8097:
        /* <DEDUP_REMOVED lines=23> */
.L_x_8099:
[----:B------:R-:W-:-:S04]  /*cb80*/  IADD3 R2, P0, R19, c[0x0][0x548], RZ ;  /* 0x0001520013027a10 */ /* 0x000fc80007f1e0ff */
[----:B------:R-:W-:-:S05]  /*cb90*/  IADD3.X R3, RZ, c[0x0][0x54c], RZ, P0, !PT ;  /* 0x00015300ff037a10 */ /* 0x000fca00007fe4ff */
[----:B------:R-:W-:Y:S01]  /*cba0*/  STG.E.U8 [R2.64], R18 ;  /* 0x0000001202007986 */ /* 0x000fe2000c101124 */
[----:B------:R-:W-:Y:S05]  /*cbb0*/  EXIT ;  /* 0x000000000000794d */ /* 0x000fea0003800000 */
.L_x_8098:
[----:B------:R-:W-:Y:S01]  /*cbc0*/  STG.E.U8 [R2.64], R18 ;  /* 0x0000001202007986 */ /* 0x000fe2000c101124 */
[----:B------:R-:W-:Y:S05]  /*cbd0*/  EXIT ;  /* 0x000000000000794d */ /* 0x000fea0003800000 */
        .weak           $__internal_34_$__cuda_sm20_div_u64
        .type           $__internal_34_$__cuda_sm20_div_u64,@function
        .size           $__internal_34_$__cuda_sm20_div_u64,($__internal_35_$__cuda_sm20_rem_u64 - $__internal_34_$__cuda_sm20_div_u64)
$__internal_34_$__cuda_sm20_div_u64:
        /* <DEDUP_REMOVED lines=28> */
[----:B------:R-:W-:-:S05]  /*cda0*/  IMAD.HI.U32 R11, P1, R3, R13, R10 ;  /* 0x0000000d030b7227 */ /* 0x000fca000782000a */
[----:B------:R-:W-:Y:S01]  /*cdb0*/  IADD3 R11, P2, R6, R11, RZ ;  /* 0x0000000b060b7210 */ /* 0x000fe20007f5e0ff */
[----:B------:R-:W-:-:S04]  /*cdc0*/  IMAD.HI.U32 R6, R3, R4, RZ ;  /* 0x0000000403067227 */ /* 0x000fc800078e00ff */
[----:B------:R-:W-:Y:S01]  /*cdd0*/  IMAD.HI.U32 R4, R11, 0x8, RZ ;  /* 0x000000080b047827 */ /* 0x000fe200078e00ff */
[----:B------:R-:W-:-:S04]  /*cde0*/  IADD3.X R3, R6, R3, RZ, P0, !PT ;  /* 0x0000000306037210 */ /* 0x000fc800007fe4ff */
[----:B------:R-:W-:Y:S01]  /*cdf0*/  IADD3.X R3, RZ, RZ, R3, P2, P1 ;  /* 0x000000ffff037210 */ /* 0x000fe200017e2403 */
[----:B------:R-:W-:-:S06]  /*ce00*/  IMAD.WIDE.U32 R4, RZ, R11, R4 ;  /* 0x0000000bff047225 */ /* 0x000fcc00078e0004 */
[----:B------:R-:W-:-:S05]  /*ce10*/  IMAD.HI.U32 R3, P0, R3, 0x8, R4 ;  /* 0x0000000803037827 */ /* 0x000fca0007800004 */
[----:B------:R-:W-:Y:S02]  /*ce20*/  IADD3 R11, P1, RZ, R3, RZ ;  /* 0x00000003ff0b7210 */ /* 0x000fe40007f3e0ff */
[----:B------:R-:W-:-:S03]  /*ce30*/  IADD3.X R3, RZ, RZ, RZ, P0, !PT ;  /* 0x000000ffff037210 */ /* 0x000fc600007fe4ff */
[----:B------:R-:W-:-:S04]  /*ce40*/  IMAD.WIDE.U32 R4, R11, R0, RZ ;  /* 0x000000000b047225 */ /* 0x000fc800078e00ff */
[----:B------:R-:W-:Y:S01]  /*ce50*/  IMAD.X R3, RZ, RZ, R3, P1 ;  /* 0x000000ffff037224 */ /* 0x000fe200008e0603 */
[----:B------:R-:W-:Y:S01]  /*ce60*/  IADD3 R13, P1, -R4, 0x8, RZ ;  /* 0x00000008040d7810 */ /* 0x000fe20007f3e1ff */
[C---:B------:R-:W-:Y:S01]  /*ce70*/  IMAD R5, R11.reuse, R9, R5 ;  /* 0x000000090b057224 */ /* 0x040fe200078e0205 */
[----:B------:R-:W-:Y:S02]  /*ce80*/  IADD3 R4, P2, R11, 0x1, RZ ;  /* 0x000000010b047810 */ /* 0x000fe40007f5e0ff */
[-C--:B------:R-:W-:Y:S01]  /*ce90*/  ISETP.GE.U32.AND P0, PT, R13, R0.reuse, PT ;  /* 0x000000000d00720c */ /* 0x080fe20003f06070 */
[----:B------:R-:W-:Y:S01]  /*cea0*/  IMAD R5, R3, R0, R5 ;  /* 0x0000000003057224 */ /* 0x000fe200078e0205 */
[----:B------:R-:W-:-:S04]  /*ceb0*/  IADD3.X R6, RZ, R3, RZ, P2, !PT ;  /* 0x00000003ff067210 */ /* 0x000fc800017fe4ff */
[----:B------:R-:W-:Y:S02]  /*cec0*/  IADD3.X R10, RZ, ~R5, RZ, P1, !PT ;  /* 0x80000005ff0a7210 */ /* 0x000fe40000ffe4ff */
[----:B------:R-:W-:Y:S02]  /*ced0*/  IADD3 R5, P1, -R0, R13, RZ ;  /* 0x0000000d00057210 */ /* 0x000fe40007f3e1ff */
[----:B------:R-:W-:-:S03]  /*cee0*/  ISETP.GE.U32.AND.EX P0, PT, R10, R9, PT, P0 ;  /* 0x000000090a00720c */ /* 0x000fc60003f06100 */
[----:B------:R-:W-:Y:S01]  /*cef0*/  IMAD.X R8, R10, 0x1, ~R9, P1 ;  /* 0x000000010a087824 */ /* 0x000fe200008e0e09 */
[----:B------:R-:W-:Y:S02]  /*cf00*/  SEL R5, R5, R13, P0 ;  /* 0x0000000d05057207 */ /* 0x000fe40000000000 */
[----:B------:R-:W-:Y:S02]  /*cf10*/  SEL R4, R4, R11, P0 ;  /* 0x0000000b04047207 */ /* 0x000fe40000000000 */
[----:B------:R-:W-:Y:S02]  /*cf20*/  SEL R8, R8, R10, P0 ;  /* 0x0000000a08087207 */ /* 0x000fe40000000000 */
[----:B------:R-:W-:Y:S02]  /*cf30*/  SEL R6, R6, R3, P0 ;  /* 0x0000000306067207 */ /* 0x000fe40000000000 */
[----:B------:R-:W-:Y:S02]  /*cf40*/  ISETP.GE.U32.AND P0, PT, R5, R0, PT ;  /* 0x000000000500720c */ /* 0x000fe40003f06070 */
[----:B------:R-:W-:-:S02]  /*cf50*/  IADD3 R3, P2, R4, 0x1, RZ ;  /* 0x0000000104037810 */ /* 0x000fc40007f5e0ff */
[----:B------:R-:W-:Y:S02]  /*cf60*/  ISETP.GE.U32.AND.EX P0, PT, R8, R9, PT, P0 ;  /* 0x000000090800720c */ /* 0x000fe40003f06100 */
[----:B------:R-:W-:Y:S01]  /*cf70*/  ISETP.NE.U32.AND P1, PT, R0, RZ, PT ;  /* 0x000000ff0000720c */ /* 0x000fe20003f25070 */
[----:B------:R-:W-:Y:S01]  /*cf80*/  IMAD.X R5, RZ, RZ, R6, P2 ;  /* 0x000000ffff057224 */ /* 0x000fe200010e0606 */
[----:B------:R-:W-:Y:S02]  /*cf90*/  SEL R0, R3, R4, P0 ;  /* 0x0000000403007207 */ /* 0x000fe40000000000 */
[----:B------:R-:W-:Y:S02]  /*cfa0*/  MOV R3, 0x0 ;  /* 0x0000000000037802 */ /* 0x000fe40000000f00 */
[----:B------:R-:W-:Y:S02]  /*cfb0*/  ISETP.NE.AND.EX P1, PT, R9, RZ, PT, P1 ;  /* 0x000000ff0900720c */ /* 0x000fe40003f25310 */
[----:B------:R-:W-:-:S02]  /*cfc0*/  SEL R5, R5, R6, P0 ;  /* 0x0000000605057207 */ /* 0x000fc40000000000 */
[----:B------:R-:W-:Y:S02]  /*cfd0*/  SEL R0, R0, 0xffffffff, P1 ;  /* 0xffffffff00007807 */ /* 0x000fe40000800000 */
[----:B------:R-:W-:Y:S01]  /*cfe0*/  SEL R5, R5, 0xffffffff, P1 ;  /* 0xffffffff05057807 */ /* 0x000fe20000800000 */
[----:B------:R-:W-:Y:S06]  /*cff0*/  RET.REL.NODEC R2 `(_ZN2at6native13reduce_kernelILi512ELi1ENS0_8ReduceOpIaNS0_14func_wrapper_tIaNS0_55_GLOBAL__N__0955718d_22_SparseCsrTensorMath_cu_868dd54514ReductionAddOpIlEEEEjaLi4ELi4EEEEEvT1_) ;  /* 0xffff300002007950 */ /* 0x000fec0003c3ffff */
        .weak           $__internal_35_$__cuda_sm20_rem_u64
        .type           $__internal_35_$__cuda_sm20_rem_u64,@function
        .size           $__internal_35_$__cuda_sm20_rem_u64,(.L_x_8892 - $__internal_35_$__cuda_sm20_rem_u64)
$__internal_35_$__cuda_sm20_rem_u64:
[----:B------:R-:W-:-:S06]  /*d000*/  IMAD.MOV.U32 R12, RZ, RZ, R11 ;  /* 0x000000ffff0c7224 */ /* 0x000fcc00078e000b */
        /* <DEDUP_REMOVED lines=58> */
[----:B------:R-:W-:Y:S01]  /*d3b0*/  SEL R13, R2, R6, P0 ;  /* 0x00000006020d7207 */ /* 0x000fe20000000000 */
[----:B------:R-:W-:Y:S01]  /*d3c0*/  IMAD.MOV.U32 R2, RZ, RZ, R8 ;  /* 0x000000ffff027224 */ /* 0x000fe200078e0008 */
[----:B------:R-:W-:Y:S02]  /*d3d0*/  SEL R12, R12, R4, P0 ;  /* 0x000000040c0c7207 */ /* 0x000fe40000000000 */
[----:B------:R-:W-:Y:S02]  /*d3e0*/  SEL R13, R13, 0xffffffff, P1 ;  /* 0xffffffff0d0d7807 */ /* 0x000fe40000800000 */
[----:B------:R-:W-:Y:S01]  /*d3f0*/  SEL R12, R12, 0xffffffff, P1 ;  /* 0xffffffff0c0c7807 */ /* 0x000fe20000800000 */
[----:B------:R-:W-:Y:S06]  /*d400*/  RET.REL.NODEC R2 `(_ZN2at6native13reduce_kernelILi512ELi1ENS0_8ReduceOpIaNS0_14func_wrapper_tIaNS0_55_GLOBAL__N__0955718d_22_SparseCsrTensorMath_cu_868dd54514ReductionAddOpIlEEEEjaLi4ELi4EEEEEvT1_) ;  /* 0xffff2bf002007950 */ /* 0x000fec0003c3ffff */
.L_x_8100:
        /* <DEDUP_REMOVED lines=15> */
.L_x_8892:


//--------------------- .text._ZN2at6native13reduce_kernelILi256ELi2ENS0_8ReduceOpIaNS0_14func_wrapper_tIaNS0_55_GLOBAL__N__0955718d_22_SparseCsrTensorMath_cu_868dd54514ReductionAddOpIlEEEEjaLi4ELi4EEEEEvT1_ --------------------------
	.section	.text._ZN2at6native13reduce_kernelILi256ELi2ENS0_8ReduceOpIaNS0_14func_wrapper_tIaNS0_55_GLOBAL__N__0955718d_22_SparseCsrTensorMath_cu_868dd54514ReductionAddOpIlEEEEjaLi4ELi4EEEEEvT1_,"ax",@progbits
	.sectioninfo	@"SHI_REGISTERS=42"
	.align	128
.text._ZN2at6native13reduce_kernelILi256ELi2ENS0_8ReduceOpIaNS0_14func_wrapper_tIaNS0_55_GLOBAL__N__0955718d_22_SparseCsrTensorMath_cu_868dd54514ReductionAddOpIlEEEEjaLi4ELi4EEEEEvT1_:
        .type           _ZN2at6native13reduce_kernelILi256ELi2ENS0_8ReduceOpIaNS0_14func_wrapper_tIaNS0_55_GLOBAL__N__0955718d_22_SparseCsrTensorMath_cu_868dd54514ReductionAddOpIlEEEEjaLi4ELi4EEEEEvT1_,@function
        .size           _ZN2at6native13reduce_kernelILi256ELi2ENS0_8ReduceOpIaNS0_14func_wrapper_tIaNS0_55_GLOBAL__N__0955718d_22_SparseCsrTensorMath_cu_868dd54514ReductionAddOpIlEEEEjaLi4ELi4EEEEEvT1_,(.L_x_8895 - _ZN2at6native13reduce_kernelILi256ELi2ENS0_8ReduceOpIaNS0_14func_wrapper_tIaNS0_55_GLOBAL__N__0955718d_22_SparseCsrTensorMath_cu_868dd54514ReductionAddOpIlEEEEjaLi4ELi4EEEEEvT1_)
        .other          _ZN2at6native13reduce_kernelILi256ELi2ENS0_8ReduceOpIaNS0_14func_wrapper_tIaNS0_55_GLOBAL__N__0955718d_22_SparseCsrTensorMath_cu_868dd54514ReductionAddOpIlEEEEjaLi4ELi4EEEEEvT1_,@"STO_CUDA_ENTRY STV_DEFAULT"
_ZN2at6native13reduce_kernelILi256ELi2ENS0_8ReduceOpIaNS0_14func_wrapper_tIaNS0_55_GLOBAL__N__0955718d_22_SparseCsrTensorMath_cu_868dd54514ReductionAddOpIlEEEEjaLi4ELi4EEEEEvT1_:
        /* <DEDUP_REMOVED lines=209> */
.L_x_8101:
        /* <DEDUP_REMOVED lines=39> */
[----:B------:R-:W-:Y:S01]  /*0f80*/  IADD3 R6, R24, c[0x0][0x540], RZ ;  /* 0x0001500018067a10 */ /* 0x000fe20007ffe0ff */
[----:B------:R-:W-:Y:S01]  /*0f90*/  BSSY B0, `(.L_x_8105) ;  /* 0x0000028000007945 */ /* 0x000fe20003800000 */
[----:B------:R-:W-:Y:S01]  /*0fa0*/  MOV R4, c[0x0][0x174] ;  /* 0x00005d0000047a02 */ /* 0x000fe20000000f00 */
[----:B------:R-:W-:Y:S01]  /*0fb0*/  IMAD.MOV.U32 R3, RZ, RZ, c[0x0][0x168] ;  /* 0x00005a00ff037624 */ /* 0x000fe200078e00ff */
[----:B------:R-:W-:Y:S01]  /*0fc0*/  LOP3.LUT P0, R6, R6, 0x3, RZ, 0xc0, !PT ;  /* 0x0000000306067812 */ /* 0x000fe2000780c0ff */
[----:B------:R-:W-:-:S12]  /*0fd0*/  IMAD.MOV.U32 R0, RZ, RZ, c[0x0][0x16c] ;  /* 0x00005b00ff007624 */ /* 0x000fd800078e00ff */
        /* <DEDUP_REMOVED lines=17> */
.L_x_8110:
[----:B------:R-:W-:Y:S05]  /*10f0*/  BSYNC B2 ;  /* 0x0000000000027941 */ /* 0x000fea0003800000 */
.L_x_8109:
[----:B------:R-:W-:-:S04]  /*1100*/  PRMT R4, R4, 0x9910, RZ ;  /* 0x0000991004047816 */ /* 0x000fc800000000ff */
[----:B------:R-:W-:-:S13]  /*1110*/  ISETP.NE.AND P0, PT, R4, RZ, PT ;  /* 0x000000ff0400720c */ /* 0x000fda0003f05270 */
[----:B------:R-:W-:Y:S05]  /*1120*/  @!P0 BRA `(.L_x_8108) ;  /* 0x0000007000008947 */ /* 0x000fea0003800000 */
[----:B------:R-:W-:-:S04]  /*1130*/  IADD3 R4, P0, P1, R7, R24, R19 ;  /* 0x0000001807047210 */ /* 0x000fc8000791e013 */
[----:B------:R-:W-:Y:S02]  /*1140*/  IADD3 R4, P2, R4, c[0x0][0x540], RZ ;  /* 0x0001500004047a10 */ /* 0x000fe40007f5e0ff */
[----:B------:R-:W-:-:S04]  /*1150*/  IADD3.X R0, R17, RZ, RZ, P0, P1 ;  /* 0x000000ff11007210 */ /* 0x000fc800007e24ff */
[----:B------:R-:W-:-:S05]  /*1160*/  IADD3.X R5, R0, c[0x0][0x544], RZ, P2, !PT ;  /* 0x0001510000057a10 */ /* 0x000fca00017fe4ff */
[----:B------:R-:W2:Y:S02]  /*1170*/  LDG.E.S8 R4, [R4.64] ;  /* 0x0000002404047981 */ /* 0x000ea4000c1e1300 */
[----:B--2---:R-:W-:-:S04]  /*1180*/  IADD3 R3, P0, R4, c[0x0][0x168], RZ ;  /* 0x00005a0004037a10 */ /* 0x004fc80007f1e0ff */
[----:B------:R-:W-:-:S04]  /*1190*/  LEA.HI.X.SX32 R0, R4, c[0x0][0x16c], 0x1, P0 ;  /* 0x00005b0004007a11 */ /* 0x000fc800000f0eff */
.L_x_8108:
[----:B------:R-:W-:Y:S05]  /*11a0*/  BSYNC B1 ;  /* 0x0000000000017941 */ /* 0x000fea0003800000 */
.L_x_8107:
[----:B------:R-:W-:Y:S02]  /*11b0*/  IADD3 R16, P0, P1, R24, c[0x0][0x540], R7 ;  /* 0x0001500018107a10 */ /* 0x000fe4000791e007 */
[----:B------:R-:W-:Y:S02]  /*11c0*/  IADD3 R4, R6, c[0x0][0x174], RZ ;  /* 0x00005d0006047a10 */ /* 0x000fe40007ffe0ff */
[----:B------:R-:W-:Y:S02]  /*11d0*/  IADD3 R16, P2, R16, 0x4, RZ ;  /* 0x0000000410107810 */ /* 0x000fe40007f5e0ff */
[----:B------:R-:W-:Y:S02]  /*11e0*/  IADD3.X R17, RZ, c[0x0][0x544], R17, P0, P1 ;  /* 0x00015100ff117a10 */ /* 0x000fe400007e2411 */
[----:B------:R-:W-:-:S03]  /*11f0*/  IADD3 R4, R4, -0x4, RZ ;  /* 0xfffffffc04047810 */ /* 0x000fc60007ffe0ff */
[----:B------:R-:W-:Y:S02]  /*1200*/  IMAD.X R17, RZ, RZ, R17, P2 ;  /* 0x000000ffff117224 */ /* 0x000fe400010e0611 */
.L_x_8106:
[----:B------:R-:W-:Y:S05]  /*1210*/  BSYNC B0 ;  /* 0x0000000000007941 */ /* 0x000fea0003800000 */
.L_x_8105:
        /* <DEDUP_REMOVED lines=8> */
[----:B------:R-:W-:Y:S02]  /*12a0*/  IMAD R9, R22, c[0x0][0x190], R5 ;  /* 0x0000640016097a24 */ /* 0x000fe400078e0205 */
[----:B------:R-:W-:-:S02]  /*12b0*/  IMAD.MOV.U32 R7, RZ, RZ, c[0x0][0x168] ;  /* 0x00005a00ff077624 */ /* 0x000fc400078e00ff */
[----:B------:R-:W-:Y:S01]  /*12c0*/  IMAD.MOV.U32 R6, RZ, RZ, c[0x0][0x16c] ;  /* 0x00005b00ff067624 */ /* 0x000fe200078e00ff */
[----:B------:R-:W-:-:S04]  /*12d0*/  LEA R5, R9, 0x3, 0x2 ;  /* 0x0000000309057811 */ /* 0x000fc800078e10ff */
[----:B------:R-:W-:Y:S02]  /*12e0*/  ISETP.GE.U32.AND P2, PT, R5, R4, PT ;  /* 0x000000040500720c */ /* 0x000fe40003f46070 */
[----:B------:R-:W-:-:S11]  /*12f0*/  MOV R5, c[0x0][0x16c] ;  /* 0x00005b0000057a02 */ /* 0x000fd60000000f00 */
[----:B------:R-:W-:Y:S05]  /*1300*/  @P2 BRA `(.L_x_8112) ;  /* 0x000001a000002947 */ /* 0x000fea0003800000 */
[----:B------:R-:W-:Y:S01]  /*1310*/  MOV R8, c[0x0][0x168] ;  /* 0x00005a0000087a02 */ /* 0x000fe20000000f00 */
[----:B------:R-:W-:Y:S01]  /*1320*/  IMAD.MOV.U32 R5, RZ, RZ, c[0x0][0x16c] ;  /* 0x00005b00ff057624 */ /* 0x000fe200078e00ff */
[----:B------:R-:W-:Y:S01]  /*1330*/  MOV R6, c[0x0][0x16c] ;  /* 0x00005b0000067a02 */ /* 0x000fe20000000f00 */
[----:B------:R-:W-:Y:S02]  /*1340*/  IMAD.MOV.U32 R7, RZ, RZ, c[0x0][0x168] ;  /* 0x00005a00ff077624 */ /* 0x000fe400078e00ff */
.L_x_8113:
        /* <DEDUP_REMOVED lines=22> */
.L_x_8112:
[----:B------:R-:W-:Y:S05]  /*14b0*/  BSYNC B0 ;  /* 0x0000000000007941 */ /* 0x000fea0003800000 */
.L_x_8111:
        /* <DEDUP_REMOVED lines=8> */
.L_x_8115:
[----:B------:R-:W-:Y:S05]  /*1540*/  BSYNC B0 ;  /* 0x0000000000007941 */ /* 0x000fea0003800000 */
.L_x_8114:
        /* <DEDUP_REMOVED lines=13> */
.L_x_8117:
[----:B------:R-:W-:Y:S05]  /*1620*/  BSYNC B0 ;  /* 0x0000000000007941 */ /* 0x000fea0003800000 */
.L_x_8116:
[----:B------:R-:W-:Y:S01]  /*1630*/  IADD3 R3, P0, P1, R8, R7, R3 ;  /* 0x0000000708037210 */ /* 0x000fe2000791e003 */
[----:B------:R-:W-:-:S03]  /*1640*/  CS2R R16, SRZ ;  /* 0x0000000000107805 */ /* 0x000fc6000001ff00 */
[----:B------:R-:W-:Y:S02]  /*1650*/  IADD3 R18, P2, R18, R3, RZ ;  /* 0x0000000312127210 */ /* 0x000fe40007f5e0ff */
[----:B------:R-:W-:-:S04]  /*1660*/  IADD3.X R0, R5, R6, R0, P0, P1 ;  /* 0x0000000605007210 */ /* 0x000fc800007e2400 */
[----:B------:R-:W-:Y:S01]  /*1670*/  IADD3.X R33, R33, R0, RZ, P2, !PT ;  /* 0x0000000021217210 */ /* 0x000fe200017fe4ff */
[----:B------:R-:W-:Y:S05]  /*1680*/  BRA `(.L_x_8103) ;  /* 0x00008e0000007947 */ /* 0x000fea0003800000 */
.L_x_8104:
[----:B------:R-:W-:-:S05]  /*1690*/  IMAD.MOV.U32 R0, RZ, RZ, 0x1 ;  /* 0x00000001ff007424 */ /* 0x000fca00078e00ff */
[C---:B------:R-:W-:Y:S02]  /*16a0*/  ISETP.NE.AND P0, PT, R0.reuse, c[0x0][0x1b0], PT ;  /* 0x00006c0000007a0c */ /* 0x040fe40003f05270 */
[----:B------:R-:W-:-:S13]  /*16b0*/  ISETP.EQ.AND P1, PT, R0, c[0x0][0x2e0], PT ;  /* 0x0000b80000007a0c */ /* 0x000fda0003f22270 */
        /* <DEDUP_REMOVED lines=40> */
.L_x_8127:
        /* <DEDUP_REMOVED lines=226> */
.L_x_8122:
        /* <DEDUP_REMOVED lines=230> */
.L_x_8123:
[----:B------:R-:W-:-:S04]  /*35c0*/  LOP3.LUT R5, R0, 0xfffffffe, RZ, 0xc0, !PT ;  /* 0xfffffffe00057812 */ /* 0x000fc800078ec0ff */
[----:B------:R-:W-:-:S05]  /*35d0*/  IADD3 R4, P1, R5, R16, RZ ;  /* 0x0000001005047210 */ /* 0x000fca0007f3e0ff */
[----:B------:R-:W-:-:S05]  /*35e0*/  IMAD.X R5, RZ, RZ, R17, P1 ;  /* 0x000000ffff057224 */ /* 0x000fca00008e0611 */
[----:B------:R-:W2:Y:S01]  /*35f0*/  LDG.E.U16 R4, [R4.64] ;  /* 0x0000002404047981 */ /* 0x000ea2000c1e1500 */
[----:B------:R-:W-:Y:S01]  /*3600*/  IADD3 R37, R37, c[0x0][0x17c], RZ ;  /* 0x00005f0025257a10 */ /* 0x000fe20007ffe0ff */
[----:B------:R-:W-:Y:S01]  /*3610*/  IMAD.MOV.U32 R3, RZ, RZ, RZ ;  /* 0x000000ffff037224 */ /* 0x000fe200078e00ff */
[----:B------:R-:W-:Y:S02]  /*3620*/  MOV R21, RZ ;  /* 0x000000ff00157202 */ /* 0x000fe40000000f00 */
[C---:B--2---:R-:W-:Y:S02]  /*3630*/  PRMT R7, R4.reuse, 0x7770, RZ ;  /* 0x0000777004077816 */ /* 0x044fe400000000ff */
[----:B------:R-:W-:Y:S01]  /*3640*/  PRMT R6, R4, 0x7771, RZ ;  /* 0x0000777104067816 */ /* 0x000fe200000000ff */
[----:B------:R-:W-:Y:S05]  /*3650*/  @!P0 BRA `(.L_x_8124) ;  /* 0x00000d3000008947 */ /* 0x000fea0003800000 */
[----:B------:R-:W-:Y:S01]  /*3660*/  MOV R5, R37 ;  /* 0x0000002500057202 */ /* 0x000fe20000000f00 */
[----:B------:R-:W-:-:S04]  /*3670*/  IMAD.MOV.U32 R4, RZ, RZ, RZ ;  /* 0x000000ffff047224 */ /* 0x000fc800078e00ff */
[----:B------:R-:W-:-:S05]  /*3680*/  IMAD.HI.U32 R0, R37, c[0x0][0x1b8], R4 ;  /* 0x00006e0025007a27 */ /* 0x000fca00078e0004 */
[----:B------:R-:W-:Y:S01]  /*3690*/  SHF.R.U32.HI R5, RZ, c[0x0][0x1bc], R0 ;  /* 0x00006f00ff057a19 */ /* 0x000fe20000011600 */
[----:B------:R-:W-:-:S04]  /*36a0*/  IMAD.MOV.U32 R0, RZ, RZ, c[0x0][0x1b0] ;  /* 0x00006c00ff007624 */ /* 0x000fc800078e00ff */
[----:B------:R-:W-:Y:S01]  /*36b0*/  IMAD.MOV R4, RZ, RZ, -R5 ;  /* 0x000000ffff047224 */ /* 0x000fe200078e0a05 */
[----:B------:R-:W-:-:S03]  /*36c0*/  ISETP.NE.AND P1, PT, R0, 0x1, PT ;  /* 0x000000010000780c */ /* 0x000fc60003f25270 */
[----:B------:R-:W-:-:S04]  /*36d0*/  IMAD R3, R4, c[0x0][0x1b4], R37 ;  /* 0x00006d0004037a24 */ /* 0x000fc800078e0225 */
[----:B------:R-:W-:-:S06]  /*36e0*/  IMAD R3, R3, c[0x0][0x2e0], RZ ;  /* 0x0000b80003037a24 */ /* 0x000fcc00078e02ff */
        /* <DEDUP_REMOVED lines=202> */
.L_x_8124:
[----:B------:R-:W-:-:S04]  /*4390*/  LOP3.LUT R3, R3, 0xfffffffe, RZ, 0xc0, !PT ;  /* 0xfffffffe03037812 */ /* 0x000fc800078ec0ff */
[----:B------:R-:W-:-:S04]  /*43a0*/  IADD3 R4, P1, R3, R16, RZ ;  /* 0x0000001003047210 */ /* 0x000fc80007f3e0ff */
[----:B------:R-:W-:-:S05]  /*43b0*/  IADD3.X R5, RZ, R17, RZ, P1, !PT ;  /* 0x00000011ff057210 */ /* 0x000fca0000ffe4ff */
[----:B------:R-:W2:Y:S01]  /*43c0*/  LDG.E.U16 R4, [R4.64] ;  /* 0x0000002404047981 */ /* 0x000ea2000c1e1500 */
[----:B------:R-:W-:Y:S02]  /*43d0*/  IADD3 R37, R37, c[0x0][0x17c], RZ ;  /* 0x00005f0025257a10 */ /* 0x000fe40007ffe0ff */
[C---:B--2---:R-:W-:Y:S02]  /*43e0*/  PRMT R3, R4.reuse, 0x7770, RZ ;  /* 0x0000777004037816 */ /* 0x044fe400000000ff */
[----:B------:R-:W-:Y:S01]  /*43f0*/  PRMT R0, R4, 0x7771, RZ ;  /* 0x0000777104007816 */ /* 0x000fe200000000ff */
        /* <DEDUP_REMOVED lines=212> */
.L_x_8125:
[----:B------:R-:W-:-:S04]  /*5140*/  LOP3.LUT R5, R21, 0xfffffffe, RZ, 0xc0, !PT ;  /* 0xfffffffe15057812 */ /* 0x000fc800078ec0ff */
[----:B------:R-:W-:-:S05]  /*5150*/  IADD3 R4, P1, R5, R16, RZ ;  /* 0x0000001005047210 */ /* 0x000fca0007f3e0ff */
[----:B------:R-:W-:-:S05]  /*5160*/  IMAD.X R5, RZ, RZ, R17, P1 ;  /* 0x000000ffff057224 */ /* 0x000fca00008e0611 */
[----:B------:R0:W2:Y:S01]  /*5170*/  LDG.E.U16 R4, [R4.64] ;  /* 0x0000002404047981 */ /* 0x0000a2000c1e1500 */
[----:B------:R-:W-:Y:S02]  /*5180*/  LOP3.LUT R21, R9, 0xffff, RZ, 0xc0, !PT ;  /* 0x0000ffff09157812 */ /* 0x000fe400078ec0ff */
[----:B------:R-:W-:Y:S02]  /*5190*/  LOP3.LUT R20, R8, 0xffff, RZ, 0xc0, !PT ;  /* 0x0000ffff08147812 */ /* 0x000fe400078ec0ff */
[----:B------:R-:W-:Y:S02]  /*51a0*/  PRMT R21, R21, 0x8880, RZ ;  /* 0x0000888015157816 */ /* 0x000fe400000000ff */
[----:B------:R-:W-:Y:S02]  /*51b0*/  PRMT R25, R20, 0x8880, RZ ;  /* 0x0000888014197816 */ /* 0x000fe400000000ff */
[----:B------:R-:W-:Y:S01]  /*51c0*/  IADD3 R37, R37, c[0x0][0x17c], RZ ;  /* 0x00005f0025257a10 */ /* 0x000fe20007ffe0ff */
[----:B------:R-:W-:Y:S01]  /*51d0*/  IMAD.MOV.U32 R20, RZ, RZ, R21 ;  /* 0x000000ffff147224 */ /* 0x000fe200078e0015 */
[----:B------:R-:W-:Y:S01]  /*51e0*/  MOV R26, c[0x0][0x17c] ;  /* 0x00005f00001a7a02 */ /* 0x000fe20000000f00 */
[----:B------:R-:W-:Y:S01]  /*51f0*/  IMAD.MOV.U32 R21, RZ, RZ, R25 ;  /* 0x000000ffff157224 */ /* 0x000fe200078e0019 */
[----:B------:R-:W-:-:S02]  /*5200*/  LOP3.LUT R24, R7, 0xffff, RZ, 0xc0, !PT ;  /* 0x0000ffff07187812 */ /* 0x000fc400078ec0ff */
[----:B------:R-:W-:Y:S01]  /*5210*/  IADD3 R11, P2, R20, R11, RZ ;  /* 0x0000000b140b7210 */ /* 0x000fe20007f5e0ff */
[----:B0-----:R-:W-:Y:S01]  /*5220*/  IMAD R5, R26, 0x3, R37 ;  /* 0x000000031a057824 */ /* 0x001fe200078e0225 */
[----:B------:R-:W-:Y:S02]  /*5230*/  PRMT R24, R24, 0x8880, RZ ;  /* 0x0000888018187816 */ /* 0x000fe400000000ff */
[----:B------:R-:W-:Y:S02]  /*5240*/  LEA.HI.X.SX32 R10, R20, R10, 0x1, P2 ;  /* 0x0000000a140a7211 */ /* 0x000fe400010f0eff */
[----:B------:R-:W-:Y:S02]  /*5250*/  ISETP.GE.U32.AND P1, PT, R5, c[0x0][0x174], PT ;  /* 0x00005d0005007a0c */ /* 0x000fe40003f26070 */
[----:B------:R-:W-:Y:S02]  /*5260*/  IADD3 R14, P2, R24, R14, RZ ;  /* 0x0000000e180e7210 */ /* 0x000fe40007f5e0ff */
[----:B------:R-:W-:-:S02]  /*5270*/  LOP3.LUT R5, R6, 0xffff, RZ, 0xc0, !PT ;  /* 0x0000ffff06057812 */ /* 0x000fc400078ec0ff */
[----:B------:R-:W-:Y:S02]  /*5280*/  LEA.HI.X.SX32 R15, R24, R15, 0x1, P2 ;  /* 0x0000000f180f7211 */ /* 0x000fe400010f0eff */
[----:B------:R-:W-:Y:S02]  /*5290*/  LOP3.LUT R20, R0, 0xffff, RZ, 0xc0, !PT ;  /* 0x0000ffff00147812 */ /* 0x000fe400078ec0ff */
[----:B------:R-:W-:Y:S02]  /*52a0*/  PRMT R24, R5, 0x8880, RZ ;  /* 0x0000888005187816 */ /* 0x000fe400000000ff */
[C---:B------:R-:W-:Y:S02]  /*52b0*/  IADD3 R13, P3, R21.reuse, R13, RZ ;  /* 0x0000000d150d7210 */ /* 0x040fe40007f7e0ff */
[----:B------:R-:W-:Y:S02]  /*52c0*/  PRMT R25, R20, 0x8880, RZ ;  /* 0x0000888014197816 */ /* 0x000fe400000000ff */
[----:B------:R-:W-:-:S02]  /*52d0*/  LEA.HI.X.SX32 R12, R21, R12, 0x1, P3 ;  /* 0x0000000c150c7211 */ /* 0x000fc400018f0eff */
[----:B------:R-:W-:Y:S02]  /*52e0*/  LOP3.LUT R21, R3, 0xffff, RZ, 0xc0, !PT ;  /* 0x0000ffff03157812 */ /* 0x000fe400078ec0ff */
[----:B------:R-:W-:Y:S01]  /*52f0*/  MOV R20, R24 ;  /* 0x0000001800147202 */ /* 0x000fe20000000f00 */
[----:B------:R-:W-:Y:S01]  /*5300*/  IMAD.MOV.U32 R24, RZ, RZ, R25 ;  /* 0x000000ffff187224 */ /* 0x000fe200078e0019 */
[----:B------:R-:W-:Y:S02]  /*5310*/  PRMT R21, R21, 0x8880, RZ ;  /* 0x0000888015157816 */ /* 0x000fe400000000ff */
        /* <DEDUP_REMOVED lines=8> */
[----:B------:R-:W-:-:S02]  /*53a0*/  PRMT R26, R5, 0x8880, RZ ;  /* 0x00008880051a7816 */ /* 0x000fc400000000ff */
[----:B------:R-:W-:-:S03]  /*53b0*/  PRMT R27, R4, 0x8880, RZ ;  /* 0x00008880041b7816 */ /* 0x000fc600000000ff */
[----:B------:R-:W-:Y:S01]  /*53c0*/  IMAD.MOV.U32 R25, RZ, RZ, R26 ;  /* 0x000000ffff197224 */ /* 0x000fe200078e001a */
[----:B------:R-:W-:-:S04]  /*53d0*/  MOV R26, R27 ;  /* 0x0000001b001a7202 */ /* 0x000fc80000000f00 */
[C---:B------:R-:W-:Y:S02]  /*53e0*/  IADD3 R34, P5, R25.reuse, R34, RZ ;  /* 0x0000002219227210 */ /* 0x040fe40007fbe0ff */
[C---:B------:R-:W-:Y:S02]  /*53f0*/  IADD3 R36, P6, R26.reuse, R36, RZ ;  /* 0x000000241a247210 */ /* 0x040fe40007fde0ff */
[----:B------:R-:W-:Y:S02]  /*5400*/  LEA.HI.X.SX32 R33, R25, R33, 0x1, P5 ;  /* 0x0000002119217211 */ /* 0x000fe400028f0eff */
[----:B------:R-:W-:Y:S01]  /*5410*/  LEA.HI.X.SX32 R35, R26, R35, 0x1, P6 ;  /* 0x000000231a237211 */ /* 0x000fe200030f0eff */
[----:B------:R-:W-:Y:S01]  /*5420*/  @P1 CALL.REL.NOINC `(.L_x_8126) ;  /* 0x0000001000001944 */ /* 0x000fe20003c00000 */
[----:B------:R-:W-:Y:S05]  /*5430*/  BRA `(.L_x_8127) ;  /* 0xffffc50000007947 */ /* 0x000fea000383ffff */
.L_x_8126:
[----:B------:R-:W-:Y:S05]  /*5440*/  BSYNC B1 ;  /* 0x0000000000017941 */ /* 0x000fea0003800000 */
.L_x_8121:
[----:B------:R-:W-:Y:S05]  /*5450*/  BSYNC B0 ;  /* 0x0000000000007941 */ /* 0x000fea0003800000 */
.L_x_8120:
        /* <DEDUP_REMOVED lines=205> */
.L_x_8130:
        /* <DEDUP_REMOVED lines=209> */
.L_x_8131:
        /* <DEDUP_REMOVED lines=209> */
.L_x_8132:
        /* <DEDUP_REMOVED lines=209> */
.L_x_8133:
[----:B------:R-:W-:-:S04]  /*8860*/  LOP3.LUT R25, R25, 0xfffffffe, RZ, 0xc0, !PT ;  /* 0xfffffffe19197812 */ /* 0x000fc800078ec0ff */
[----:B------:R-:W-:-:S04]  /*8870*/  IADD3 R16, P1, R25, R16, RZ ;  /* 0x0000001019107210 */ /* 0x000fc80007f3e0ff */
[----:B------:R-:W-:-:S05]  /*8880*/  IADD3.X R17, RZ, R17, RZ, P1, !PT ;  /* 0x00000011ff117210 */ /* 0x000fca0000ffe4ff */
[----:B------:R-:W2:Y:S02]  /*8890*/  LDG.E.U16 R16, [R16.64] ;  /* 0x0000002410107981 */ /* 0x000ea4000c1e1500 */
[C---:B--2---:R-:W-:Y:S02]  /*88a0*/  PRMT R5, R16.reuse, 0x7770, RZ ;  /* 0x0000777010057816 */ /* 0x044fe400000000ff */
[----:B------:R-:W-:Y:S02]  /*88b0*/  PRMT R4, R16, 0x7771, RZ ;  /* 0x0000777110047816 */ /* 0x000fe400000000ff */
.L_x_8129:
[----:B------:R-:W-:Y:S05]  /*88c0*/  BSYNC B0 ;  /* 0x0000000000007941 */ /* 0x000fea0003800000 */
.L_x_8128:
[----:B------:R-:W-:Y:S01]  /*88d0*/  BSSY B0, `(.L_x_8134) ;  /* 0x0000030000007945 */ /* 0x000fe20003800000 */
[----:B------:R-:W-:Y:S05]  /*88e0*/  @P0 BRA `(.L_x_8135) ;  /* 0x000002e000000947 */ /* 0x000fea0003800000 */
[----:B------:R-:W-:Y:S02]  /*88f0*/  LOP3.LUT R9, R9, 0xffff, RZ, 0xc0, !PT ;  /* 0x0000ffff09097812 */ /* 0x000fe400078ec0ff */
[----:B------:R-:W-:Y:S02]  /*8900*/  IADD3 R37, R37, c[0x0][0x17c], RZ ;  /* 0x00005f0025257a10 */ /* 0x000fe40007ffe0ff */
[----:B------:R-:W-:Y:S02]  /*8910*/  LOP3.LUT R8, R8, 0xffff, RZ, 0xc0, !PT ;  /* 0x0000ffff08087812 */ /* 0x000fe400078ec0ff */
[----:B------:R-:W-:-:S02]  /*8920*/  PRMT R9, R9, 0x8880, RZ ;  /* 0x0000888009097816 */ /* 0x000fc400000000ff */
[----:B------:R-:W-:Y:S02]  /*8930*/  ISETP.GE.U32.AND P0, PT, R37, c[0x0][0x174], PT ;  /* 0x00005d0025007a0c */ /* 0x000fe40003f06070 */
[----:B------:R-:W-:Y:S01]  /*8940*/  PRMT R16, R8, 0x8880, RZ ;  /* 0x0000888008107816 */ /* 0x000fe200000000ff */
[----:B------:R-:W-:-:S04]  /*8950*/  IMAD.MOV.U32 R8, RZ, RZ, R9 ;  /* 0x000000ffff087224 */ /* 0x000fc800078e0009 */
[----:B------:R-:W-:Y:S01]  /*8960*/  IMAD.MOV.U32 R9, RZ, RZ, R16 ;  /* 0x000000ffff097224 */ /* 0x000fe200078e0010 */
[----:B------:R-:W-:-:S04]  /*8970*/  IADD3 R11, P1, R8, R11, RZ ;  /* 0x0000000b080b7210 */ /* 0x000fc80007f3e0ff */
[C---:B------:R-:W-:Y:S02]  /*8980*/  IADD3 R13, P2, R9.reuse, R13, RZ ;  /* 0x0000000d090d7210 */ /* 0x040fe40007f5e0ff */
[----:B------:R-:W-:Y:S02]  /*8990*/  LEA.HI.X.SX32 R10, R8, R10, 0x1, P1 ;  /* 0x0000000a080a7211 */ /* 0x000fe400008f0eff */
[----:B------:R-:W-:Y:S01]  /*89a0*/  LEA.HI.X.SX32 R12, R9, R12, 0x1, P2 ;  /* 0x0000000c090c7211 */ /* 0x000fe200010f0eff */
[----:B------:R-:W-:Y:S05]  /*89b0*/  @P0 BRA `(.L_x_8135) ;  /* 0x0000021000000947 */ /* 0x000fea0003800000 */
[----:B------:R-:W-:Y:S02]  /*89c0*/  IADD3 R8, R37, c[0x0][0x17c], RZ ;  /* 0x00005f0025087a10 */ /* 0x000fe40007ffe0ff */
[----:B------:R-:W-:Y:S02]  /*89d0*/  LOP3.LUT R7, R7, 0xffff, RZ, 0xc0, !PT ;  /* 0x0000ffff07077812 */ /* 0x000fe400078ec0ff */
[----:B------:R-:W-:Y:S02]  /*89e0*/  LOP3.LUT R6, R6, 0xffff, RZ, 0xc0, !PT ;  /* 0x0000ffff06067812 */ /* 0x000fe400078ec0ff */
[----:B------:R-:W-:-:S02]  /*89f0*/  ISETP.GE.U32.AND P0, PT, R8, c[0x0][0x174], PT ;  /* 0x00005d0008007a0c */ /* 0x000fc40003f06070 */
[----:B------:R-:W-:Y:S02]  /*8a00*/  PRMT R7, R7, 0x8880, RZ ;  /* 0x0000888007077816 */ /* 0x000fe400000000ff */
[----:B------:R-:W-:Y:S02]  /*8a10*/  PRMT R9, R6, 0x8880, RZ ;  /* 0x0000888006097816 */ /* 0x000fe400000000ff */
        /* <DEDUP_REMOVED lines=9> */
[----:B------:R-:W-:Y:S02]  /*8ab0*/  ISETP.GE.U32.AND P0, PT, R6, c[0x0][0x174], PT ;  /* 0x00005d0006007a0c */ /* 0x000fe40003f06070 */
[----:B------:R-:W-:-:S02]  /*8ac0*/  LOP3.LUT R0, R0, 0xffff, RZ, 0xc0, !PT ;  /* 0x0000ffff00007812 */ /* 0x000fc400078ec0ff */
[----:B------:R-:W-:Y:S02]  /*8ad0*/  PRMT R3, R3, 0x8880, RZ ;  /* 0x0000888003037816 */ /* 0x000fe400000000ff */
[----:B------:R-:W-:Y:S02]  /*8ae0*/  PRMT R0, R0, 0x8880, RZ ;  /* 0x0000888000007816 */ /* 0x000fe400000000ff */
[C---:B------:R-:W-:Y:S02]  /*8af0*/  IADD3 R30, P1, R3.reuse, R30, RZ ;  /* 0x0000001e031e7210 */ /* 0x040fe40007f3e0ff */
[----:B------:R-:W-:Y:S02]  /*8b00*/  IADD3 R32, P2, R0, R32, RZ ;  /* 0x0000002000207210 */ /* 0x000fe40007f5e0ff */
[----:B------:R-:W-:Y:S02]  /*8b10*/  LEA.HI.X.SX32 R28, R3, R28, 0x1, P1 ;  /* 0x0000001c031c7211 */ /* 0x000fe400008f0eff */
[----:B------:R-:W-:-:S02]  /*8b20*/  @!P0 LOP3.LUT R5, R5, 0xffff, RZ, 0xc0, !PT ;  /* 0x0000ffff05058812 */ /* 0x000fc400078ec0ff */
[----:B------:R-:W-:Y:S02]  /*8b30*/  @!P0 LOP3.LUT R4, R4, 0xffff, RZ, 0xc0, !PT ;  /* 0x0000ffff04048812 */ /* 0x000fe400078ec0ff */
[----:B------:R-:W-:Y:S02]  /*8b40*/  @!P0 PRMT R5, R5, 0x8880, RZ ;  /* 0x0000888005058816 */ /* 0x000fe400000000ff */
[----:B------:R-:W-:Y:S02]  /*8b50*/  @!P0 PRMT R6, R4, 0x8880, RZ ;  /* 0x0000888004068816 */ /* 0x000fe400000000ff */
[----:B------:R-:W-:Y:S01]  /*8b60*/  LEA.HI.X.SX32 R31, R0, R31, 0x1, P2 ;  /* 0x0000001f001f7211 */ /* 0x000fe200010f0eff */
[----:B------:R-:W-:Y:S01]  /*8b70*/  @!P0 IMAD.MOV.U32 R4, RZ, RZ, R5 ;  /* 0x000000ffff048224 */ /* 0x000fe200078e0005 */
[----:B------:R-:W-:-:S04]  /*8b80*/  @!P0 MOV R5, R6 ;  /* 0x0000000600058202 */ /* 0x000fc80000000f00 */
[C---:B------:R-:W-:Y:S02]  /*8b90*/  @!P0 IADD3 R34, P3, R4.reuse, R34, RZ ;  /* 0x0000002204228210 */ /* 0x040fe40007f7e0ff */
[C---:B------:R-:W-:Y:S02]  /*8ba0*/  @!P0 IADD3 R36, P4, R5.reuse, R36, RZ ;  /* 0x0000002405248210 */ /* 0x040fe40007f9e0ff */
[----:B------:R-:W-:Y:S02]  /*8bb0*/  @!P0 LEA.HI.X.SX32 R33, R4, R33, 0x1, P3 ;  /* 0x0000002104218211 */ /* 0x000fe400018f0eff */
[----:B------:R-:W-:-:S04]  /*8bc0*/  @!P0 LEA.HI.X.SX32 R35, R5, R35, 0x1, P4 ;  /* 0x0000002305238211 */ /* 0x000fc800020f0eff */
.L_x_8135:
[----:B------:R-:W-:Y:S05]  /*8bd0*/  BSYNC B0 ;  /* 0x0000000000007941 */ /* 0x000fea0003800000 */
.L_x_8134:
[----:B------:R-:W-:Y:S02]  /*8be0*/  IADD3 R13, P2, P3, R32, R18, R13 ;  /* 0x00000012200d7210 */ /* 0x000fe40007b5e00d */
[----:B------:R-:W-:Y:S02]  /*8bf0*/  IADD3 R11, P0, P1, R30, R14, R11 ;  /* 0x0000000e1e0b7210 */ /* 0x000fe4000791e00b */
[----:B------:R-:W-:-:S02]  /*8c00*/  IADD3 R16, P4, R13, R36, RZ ;  /* 0x000000240d107210 */ /* 0x000fc40007f9e0ff */
[----:B------:R-:W-:Y:S02]  /*8c10*/  IADD3 R18, P5, R11, R34, RZ ;  /* 0x000000220b127210 */ /* 0x000fe40007fbe0ff */
[----:B------:R-:W-:Y:S02]  /*8c20*/  IADD3.X R12, R31, R29, R12, P2, P3 ;  /* 0x0000001d1f0c7210 */ /* 0x000fe400017e640c */
[----:B------:R-:W-:-:S03]  /*8c30*/  IADD3.X R10, R28, R15, R10, P0, P1 ;  /* 0x0000000f1c0a7210 */ /* 0x000fc600007e240a */
[----:B------:R-:W-:Y:S02]  /*8c40*/  IMAD.X R17, R12, 0x1, R35, P4 ;  /* 0x000000010c117824 */ /* 0x000fe400020e0623 */
[----:B------:R-:W-:Y:S01]  /*8c50*/  IMAD.X R33, R10, 0x1, R33, P5 ;  /* 0x000000010a217824 */ /* 0x000fe200028e0621 */
[----:B------:R-:W-:Y:S05]  /*8c60*/  BRA `(.L_x_8103) ;  /* 0x0000182000007947 */ /* 0x000fea0003800000 */
.L_x_8119:
        /* <DEDUP_REMOVED lines=32> */
.L_x_8139:
[C---:B------:R-:W-:Y:S01]  /*8e70*/  IMAD R4, R37.reuse, c[0x0][0x2e0], RZ ;  /* 0x0000b80025047a24 */ /* 0x040fe200078e02ff */
[----:B------:R-:W-:-:S04]  /*8e80*/  IADD3 R37, R37, c[0x0][0x17c], RZ ;  /* 0x00005f0025257a10 */ /* 0x000fc80007ffe0ff */
[----:B------:R-:W-:Y:S01]  /*8e90*/  LOP3.LUT R11, R4, 0xfffffffe, RZ, 0xc0, !PT ;  /* 0xfffffffe040b7812 */ /* 0x000fe200078ec0ff */
[C---:B------:R-:W-:Y:S01]  /*8ea0*/  IMAD R4, R37.reuse, c[0x0][0x2e0], RZ ;  /* 0x0000b80025047a24 */ /* 0x040fe200078e02ff */
[----:B------:R-:W-:Y:S02]  /*8eb0*/  IADD3 R37, R37, c[0x0][0x17c], RZ ;  /* 0x00005f0025257a10 */ /* 0x000fe40007ffe0ff */
[-C--:B------:R-:W-:Y:S02]  /*8ec0*/  IADD3 R10, P0, R11, R16.reuse, RZ ;  /* 0x000000100b0a7210 */ /* 0x080fe40007f1e0ff */
[----:B------:R-:W-:Y:S01]  /*8ed0*/  LOP3.LUT R7, R4, 0xfffffffe, RZ, 0xc0, !PT ;  /* 0xfffffffe04077812 */ /* 0x000fe200078ec0ff */
[C---:B------:R-:W-:Y:S01]  /*8ee0*/  IMAD R4, R37.reuse, c[0x0][0x2e0], RZ ;  /* 0x0000b80025047a24 */ /* 0x040fe200078e02ff */
[----:B------:R-:W-:Y:S01]  /*8ef0*/  IADD3 R37, R37, c[0x0][0x17c], RZ ;  /* 0x00005f0025257a10 */ /* 0x000fe20007ffe0ff */
[----:B------:R-:W-:Y:S01]  /*8f00*/  IMAD.X R11, RZ, RZ, R17, P0 ;  /* 0x000000ffff0b7224 */ /* 0x000fe200000e0611 */
[----:B------:R-:W-:-:S02]  /*8f10*/  IADD3 R6, P0, R7, R16, RZ ;  /* 0x0000001007067210 */ /* 0x000fc40007f1e0ff */
[----:B------:R-:W-:Y:S01]  /*8f20*/  LOP3.LUT R5, R4, 0xfffffffe, RZ, 0xc0, !PT ;  /* 0xfffffffe04057812 */ /* 0x000fe200078ec0ff */
[----:B------:R-:W-:Y:S02]  /*8f30*/  IMAD R8, R37, c[0x0][0x2e0], RZ ;  /* 0x0000b80025087a24 */ /* 0x000fe400078e02ff */
[----:B------:R-:W-:Y:S01]  /*8f40*/  IMAD.X R7, RZ, RZ, R17, P0 ;  /* 0x000000ffff077224 */ /* 0x000fe200000e0611 */
[-C--:B------:R-:W-:Y:S01]  /*8f50*/  IADD3 R4, P0, R5, R16.reuse, RZ ;  /* 0x0000001005047210 */ /* 0x080fe20007f1e0ff */
[----:B------:R-:W2:Y:S01]  /*8f60*/  LDG.E.U16 R11, [R10.64] ;  /* 0x000000240a0b7981 */ /* 0x000ea2000c1e1500 */
[----:B------:R-:W-:Y:S02]  /*8f70*/  LOP3.LUT R9, R8, 0xfffffffe, RZ, 0xc0, !PT ;  /* 0xfffffffe08097812 */ /* 0x000fe400078ec0ff */
[----:B------:R-:W-:Y:S01]  /*8f80*/  IADD3.X R5, RZ, R17, RZ, P0, !PT ;  /* 0x00000011ff057210 */ /* 0x000fe200007fe4ff */
[----:B------:R-:W3:Y:S01]  /*8f90*/  LDG.E.U16 R7, [R6.64] ;  /* 0x0000002406077981 */ /* 0x000ee2000c1e1500 */
[----:B------:R-:W-:-:S03]  /*8fa0*/  IADD3 R8, P0, R9, R16, RZ ;  /* 0x0000001009087210 */ /* 0x000fc60007f1e0ff */
[----:B------:R-:W4:Y:S02]  /*8fb0*/  LDG.E.U16 R4, [R4.64] ;  /* 0x0000002404047981 */ /* 0x000f24000c1e1500 */
[----:B------:R-:W-:-:S06]  /*8fc0*/  IMAD.X R9, RZ, RZ, R17, P0 ;  /* 0x000000ffff097224 */ /* 0x000fcc00000e0611 */
[----:B------:R-:W5:Y:S01]  /*8fd0*/  LDG.E.U16 R9, [R8.64] ;  /* 0x0000002408097981 */ /* 0x000f62000c1e1500 */
[----:B------:R-:W-:-:S05]  /*8fe0*/  IADD3 R37, R37, c[0x0][0x17c], RZ ;  /* 0x00005f0025257a10 */ /* 0x000fca0007ffe0ff */
[----:B------:R-:W-:-:S05]  /*8ff0*/  IMAD R29, R30, 0x3, R37 ;  /* 0x000000031e1d7824 */ /* 0x000fca00078e0225 */
[----:B------:R-:W-:Y:S02]  /*9000*/  ISETP.GE.U32.AND P0, PT, R29, c[0x0][0x174], PT ;  /* 0x00005d001d007a0c */ /* 0x000fe40003f06070 */
[C---:B--2---:R-:W-:Y:S02]  /*9010*/  PRMT R10, R11.reuse, 0x7770, RZ ;  /* 0x000077700b0a7816 */ /* 0x044fe400000000ff */
[----:B------:R-:W-:Y:S02]  /*9020*/  PRMT R11, R11, 0x7771, RZ ;  /* 0x000077710b0b7816 */ /* 0x000fe400000000ff */
[----:B------:R-:W-:Y:S02]  /*9030*/  PRMT R31, R10, 0x8880, RZ ;  /* 0x000088800a1f7816 */ /* 0x000fe400000000ff */
[----:B------:R-:W-:Y:S02]  /*9040*/  PRMT R32, R11, 0x8880, RZ ;  /* 0x000088800b207816 */ /* 0x000fe400000000ff */
[----:B------:R-:W-:-:S02]  /*9050*/  IADD3 R25, P1, R31, R25, RZ ;  /* 0x000000191f197210 */ /* 0x000fc40007f3e0ff */
[----:B----4-:R-:W-:Y:S02]  /*9060*/  PRMT R5, R4, 0x7770, RZ ;  /* 0x0000777004057816 */ /* 0x010fe400000000ff */
[----:B------:R-:W-:Y:S02]  /*9070*/  LEA.HI.X.SX32 R20, R31, R20, 0x1, P1 ;  /* 0x000000141f147211 */ /* 0x000fe400008f0eff */
[----:B------:R-:W-:Y:S02]  /*9080*/  PRMT R33, R5, 0x8880, RZ ;  /* 0x0000888005217816 */ /* 0x000fe400000000ff */
[C---:B-----5:R-:W-:Y:S02]  /*9090*/  PRMT R8, R9.reuse, 0x7770, RZ ;  /* 0x0000777009087816 */ /* 0x060fe400000000ff */
[----:B------:R-:W-:Y:S01]  /*90a0*/  PRMT R31, R9, 0x7771, RZ ;  /* 0x00007771091f7816 */ /* 0x000fe200000000ff */
[----:B------:R-:W-:Y:S01]  /*90b0*/  IMAD.MOV.U32 R9, RZ, RZ, R33 ;  /* 0x000000ffff097224 */ /* 0x000fe200078e0021 */
[----:B------:R-:W-:-:S02]  /*90c0*/  PRMT R38, R8, 0x8880, RZ ;  /* 0x0000888008267816 */ /* 0x000fc400000000ff */
[----:B------:R-:W-:Y:S02]  /*90d0*/  PRMT R39, R31, 0x8880, RZ ;  /* 0x000088801f277816 */ /* 0x000fe400000000ff */
[----:B------:R-:W-:Y:S02]  /*90e0*/  IADD3 R26, P2, R32, R26, RZ ;  /* 0x0000001a201a7210 */ /* 0x000fe40007f5e0ff */
[C---:B---3--:R-:W-:Y:S02]  /*90f0*/  PRMT R6, R7.reuse, 0x7770, RZ ;  /* 0x0000777007067816 */ /* 0x048fe400000000ff */
[----:B------:R-:W-:Y:S02]  /*9100*/  PRMT R29, R7, 0x7771, RZ ;  /* 0x00007771071d7816 */ /* 0x000fe400000000ff */
[----:B------:R-:W-:Y:S02]  /*9110*/  PRMT R4, R4, 0x7771, RZ ;  /* 0x0000777104047816 */ /* 0x000fe400000000ff */
[----:B------:R-:W-:Y:S01]  /*9120*/  MOV R33, R38 ;  /* 0x0000002600217202 */ /* 0x000fe20000000f00 */
[----:B------:R-:W-:Y:S01]  /*9130*/  IMAD.MOV.U32 R38, RZ, RZ, R39 ;  /* 0x000000ffff267224 */ /* 0x000fe200078e0027 */
[----:B------:R-:W-:-:S02]  /*9140*/  LEA.HI.X.SX32 R15, R32, R15, 0x1, P2 ;  /* 0x0000000f200f7211 */ /* 0x000fc400010f0eff */
[----:B------:R-:W-:Y:S02]  /*9150*/  PRMT R32, R6, 0x8880, RZ ;  /* 0x0000888006207816 */ /* 0x000fe400000000ff */
[----:B------:R-:W-:Y:S02]  /*9160*/  PRMT R7, R29, 0x8880, RZ ;  /* 0x000088801d077816 */ /* 0x000fe400000000ff */
[----:B------:R-:W-:Y:S02]  /*9170*/  PRMT R34, R4, 0x8880, RZ ;  /* 0x0000888004227816 */ /* 0x000fe400000000ff */
[----:B------:R-:W-:Y:S02]  /*9180*/  IADD3 R27, P1, R32, R27, RZ ;  /* 0x0000001b201b7210 */ /* 0x000fe40007f3e0ff */
[----:B------:R-:W-:Y:S02]  /*9190*/  IADD3 R28, P2, R7, R28, RZ ;  /* 0x0000001c071c7210 */ /* 0x000fe40007f5e0ff */
[----:B------:R-:W-:-:S02]  /*91a0*/  IADD3 R24, P3, R9, R24, RZ ;  /* 0x0000001809187210 */ /* 0x000fc40007f7e0ff */
        /* <DEDUP_REMOVED lines=11> */
.L_x_8138:
[----:B------:R-:W-:Y:S02]  /*9260*/  PRMT R7, R10, 0x7610, R7 ;  /* 0x000076100a077816 */ /* 0x000fe40000000007 */
[----:B------:R-:W-:Y:S02]  /*9270*/  PRMT R9, R11, 0x7610, R9 ;  /* 0x000076100b097816 */ /* 0x000fe40000000009 */
[----:B------:R-:W-:Y:S02]  /*9280*/  PRMT R11, R5, 0x7610, R11 ;  /* 0x00007610050b7816 */ /* 0x000fe4000000000b */
[----:B------:R-:W-:-:S02]  /*9290*/  PRMT R30, R4, 0x7610, R30 ;  /* 0x00007610041e7816 */ /* 0x000fc4000000001e */
[----:B------:R-:W-:Y:S02]  /*92a0*/  PRMT R10, R31, 0x7610, R10 ;  /* 0x000076101f0a7816 */ /* 0x000fe4000000000a */
.L_x_8137:
[----:B------:R-:W-:Y:S05]  /*92b0*/  BSYNC B0 ;  /* 0x0000000000007941 */ /* 0x000fea0003800000 */
.L_x_8136:
[----:B------:R-:W-:Y:S01]  /*92c0*/  ISETP.GE.U32.AND P0, PT, R37, c[0x0][0x174], PT ;  /* 0x00005d0025007a0c */ /* 0x000fe20003f06070 */
[----:B------:R-:W-:-:S12]  /*92d0*/  BSSY B0, `(.L_x_8140) ;  /* 0x0000028000007945 */ /* 0x000fd80003800000 */
        /* <DEDUP_REMOVED lines=28> */
[----:B------:R-:W-:-:S03]  /*94a0*/  IADD3 R16, P2, R5, R16, RZ ;  /* 0x0000001005107210 */ /* 0x000fc60007f5e0ff */
[--C-:B------:R-:W-:Y:S02]  /*94b0*/  @!P1 IMAD.X R5, RZ, RZ, R17.reuse, P3 ;  /* 0x000000ffff059224 */ /* 0x100fe400018e0611 */
[----:B------:R-:W-:-:S03]  /*94c0*/  IMAD.X R17, RZ, RZ, R17, P2 ;  /* 0x000000ffff117224 */ /* 0x000fc600010e0611 */
[----:B------:R-:W2:Y:S04]  /*94d0*/  @!P1 LDG.E.U16 R4, [R4.64] ;  /* 0x0000002404049981 */ /* 0x000ea8000c1e1500 */
[----:B------:R-:W3:Y:S01]  /*94e0*/  LDG.E.U16 R16, [R16.64] ;  /* 0x0000002410107981 */ /* 0x000ee2000c1e1500 */
[C---:B--2---:R-:W-:Y:S02]  /*94f0*/  @!P1 PRMT R31, R4.reuse, 0x7770, RZ ;  /* 0x00007770041f9816 */ /* 0x044fe400000000ff */
[----:B------:R-:W-:Y:S02]  /*9500*/  @!P1 PRMT R32, R4, 0x7771, RZ ;  /* 0x0000777104209816 */ /* 0x000fe400000000ff */
[C---:B---3--:R-:W-:Y:S02]  /*9510*/  PRMT R11, R16.reuse, 0x7770, RZ ;  /* 0x00007770100b7816 */ /* 0x048fe400000000ff */
[----:B------:R-:W-:-:S02]  /*9520*/  PRMT R30, R16, 0x7771, RZ ;  /* 0x00007771101e7816 */ /* 0x000fc400000000ff */
[----:B------:R-:W-:Y:S02]  /*9530*/  @!P1 PRMT R8, R31, 0x7610, R8 ;  /* 0x000076101f089816 */ /* 0x000fe40000000008 */
[----:B------:R-:W-:Y:S02]  /*9540*/  @!P1 PRMT R10, R32, 0x7610, R10 ;  /* 0x00007610200a9816 */ /* 0x000fe4000000000a */
.L_x_8141:
[----:B------:R-:W-:Y:S05]  /*9550*/  BSYNC B0 ;  /* 0x0000000000007941 */ /* 0x000fea0003800000 */
.L_x_8140:
[----:B------:R-:W-:Y:S01]  /*9560*/  BSSY B0, `(.L_x_8142) ;  /* 0x000002a000007945 */ /* 0x000fe20003800000 */
[----:B------:R-:W-:Y:S05]  /*9570*/  @P0 BRA `(.L_x_8143) ;  /* 0x0000028000000947 */ /* 0x000fea0003800000 */
[----:B------:R-:W-:Y:S02]  /*9580*/  IADD3 R37, R37, c[0x0][0x17c], RZ ;  /* 0x00005f0025257a10 */ /* 0x000fe40007ffe0ff */
[----:B------:R-:W-:Y:S02]  /*9590*/  LOP3.LUT R7, R7, 0xffff, RZ, 0xc0, !PT ;  /* 0x0000ffff07077812 */ /* 0x000fe400078ec0ff */
[----:B------:R-:W-:Y:S02]  /*95a0*/  ISETP.GE.U32.AND P0, PT, R37, c[0x0][0x174], PT ;  /* 0x00005d0025007a0c */ /* 0x000fe40003f06070 */
[----:B------:R-:W-:Y:S02]  /*95b0*/  LOP3.LUT R9, R9, 0xffff, RZ, 0xc0, !PT ;  /* 0x0000ffff09097812 */ /* 0x000fe400078ec0ff */
[----:B------:R-:W-:-:S02]  /*95c0*/  PRMT R4, R7, 0x8880, RZ ;  /* 0x0000888007047816 */ /* 0x000fc400000000ff */
[----:B------:R-:W-:Y:S02]  /*95d0*/  PRMT R5, R9, 0x8880, RZ ;  /* 0x0000888009057816 */ /* 0x000fe400000000ff */
[C---:B------:R-:W-:Y:S02]  /*95e0*/  IADD3 R25, P1, R4.reuse, R25, RZ ;  /* 0x0000001904197210 */ /* 0x040fe40007f3e0ff */
[C---:B------:R-:W-:Y:S02]  /*95f0*/  IADD3 R26, P2, R5.reuse, R26, RZ ;  /* 0x0000001a051a7210 */ /* 0x040fe40007f5e0ff */
[----:B------:R-:W-:Y:S02]  /*9600*/  LEA.HI.X.SX32 R20, R4, R20, 0x1, P1 ;  /* 0x0000001404147211 */ /* 0x000fe400008f0eff */
[----:B------:R-:W-:Y:S01]  /*9610*/  LEA.HI.X.SX32 R15, R5, R15, 0x1, P2 ;  /* 0x0000000f050f7211 */ /* 0x000fe200010f0eff */
[----:B------:R-:W-:Y:S05]  /*9620*/  @P0 BRA `(.L_x_8143) ;  /* 0x000001d000000947 */ /* 0x000fea0003800000 */
[----:B------:R-:W-:Y:S02]  /*9630*/  LOP3.LUT R6, R6, 0xffff, RZ, 0xc0, !PT ;  /* 0x0000ffff06067812 */ /* 0x000fe400078ec0ff */
[----:B------:R-:W-:-:S02]  /*9640*/  LOP3.LUT R29, R29, 0xffff, RZ, 0xc0, !PT ;  /* 0x0000ffff1d1d7812 */ /* 0x000fc400078ec0ff */
        /* <DEDUP_REMOVED lines=10> */
[----:B------:R-:W-:Y:S02]  /*96f0*/  LOP3.LUT R11, R11, 0xffff, RZ, 0xc0, !PT ;  /* 0x0000ffff0b0b7812 */ /* 0x000fe400078ec0ff */
[----:B------:R-:W-:Y:S02]  /*9700*/  ISETP.GE.U32.AND P0, PT, R4, c[0x0][0x174], PT ;  /* 0x00005d0004007a0c */ /* 0x000fe40003f06070 */
[----:B------:R-:W-:Y:S02]  /*9710*/  LOP3.LUT R30, R30, 0xffff, RZ, 0xc0, !PT ;  /* 0x0000ffff1e1e7812 */ /* 0x000fe400078ec0ff */
[----:B------:R-:W-:Y:S02]  /*9720*/  PRMT R5, R11, 0x8880, RZ ;  /* 0x000088800b057816 */ /* 0x000fe400000000ff */
[----:B------:R-:W-:-:S02]  /*9730*/  PRMT R4, R30, 0x8880, RZ ;  /* 0x000088801e047816 */ /* 0x000fc400000000ff */
[C---:B------:R-:W-:Y:S02]  /*9740*/  IADD3 R24, P1, R5.reuse, R24, RZ ;  /* 0x0000001805187210 */ /* 0x040fe40007f3e0ff */
[----:B------:R-:W-:Y:S02]  /*9750*/  IADD3 R21, P2, R4, R21, RZ ;  /* 0x0000001504157210 */ /* 0x000fe40007f5e0ff */
[----:B------:R-:W-:Y:S02]  /*9760*/  LEA.HI.X.SX32 R12, R5, R12, 0x1, P1 ;  /* 0x0000000c050c7211 */ /* 0x000fe400008f0eff */
[----:B------:R-:W-:Y:S02]  /*9770*/  @!P0 LOP3.LUT R8, R8, 0xffff, RZ, 0xc0, !PT ;  /* 0x0000ffff08088812 */ /* 0x000fe400078ec0ff */
[----:B------:R-:W-:Y:S02]  /*9780*/  @!P0 LOP3.LUT R10, R10, 0xffff, RZ, 0xc0, !PT ;  /* 0x0000ffff0a0a8812 */ /* 0x000fe400078ec0ff */
[----:B------:R-:W-:-:S02]  /*9790*/  @!P0 PRMT R7, R8, 0x8880, RZ ;  /* 0x0000888008078816 */ /* 0x000fc400000000ff */
[----:B------:R-:W-:Y:S02]  /*97a0*/  @!P0 PRMT R6, R10, 0x8880, RZ ;  /* 0x000088800a068816 */ /* 0x000fe400000000ff */
[C---:B------:R-:W-:Y:S02]  /*97b0*/  @!P0 IADD3 R18, P3, R7.reuse, R18, RZ ;  /* 0x0000001207128210 */ /* 0x040fe40007f7e0ff */
[----:B------:R-:W-:Y:S02]  /*97c0*/  @!P0 IADD3 R36, P4, R6, R36, RZ ;  /* 0x0000002406248210 */ /* 0x000fe40007f9e0ff */
[----:B------:R-:W-:Y:S02]  /*97d0*/  LEA.HI.X.SX32 R3, R4, R3, 0x1, P2 ;  /* 0x0000000304037211 */ /* 0x000fe400010f0eff */
[----:B------:R-:W-:Y:S02]  /*97e0*/  @!P0 LEA.HI.X.SX32 R0, R7, R0, 0x1, P3 ;  /* 0x0000000007008211 */ /* 0x000fe400018f0eff */
[----:B------:R-:W-:-:S02]  /*97f0*/  @!P0 LEA.HI.X.SX32 R35, R6, R35, 0x1, P4 ;  /* 0x0000002306238211 */ /* 0x000fc400020f0eff */
.L_x_8143:
[----:B------:R-:W-:Y:S05]  /*9800*/  BSYNC B0 ;  /* 0x0000000000007941 */ /* 0x000fea0003800000 */
.L_x_8142:
[----:B------:R-:W-:Y:S02]  /*9810*/  IADD3 R25, P0, P1, R24, R27, R25 ;  /* 0x0000001b18197210 */ /* 0x000fe4000791e019 */
[----:B------:R-:W-:-:S02]  /*9820*/  IADD3 R21, P2, P3, R21, R28, R26 ;  /* 0x0000001c15157210 */ /* 0x000fc40007b5e01a */
[----:B------:R-:W-:Y:S02]  /*9830*/  IADD3 R18, P5, R18, R25, RZ ;  /* 0x0000001912127210 */ /* 0x000fe40007fbe0ff */
[----:B------:R-:W-:Y:S02]  /*9840*/  IADD3.X R13, R12, R13, R20, P0, P1 ;  /* 0x0000000d0c0d7210 */ /* 0x000fe400007e2414 */
[----:B------:R-:W-:Y:S02]  /*9850*/  IADD3 R16, P4, R21, R36, RZ ;  /* 0x0000002415107210 */ /* 0x000fe40007f9e0ff */
[----:B------:R-:W-:Y:S01]  /*9860*/  IADD3.X R14, R3, R14, R15, P2, P3 ;  /* 0x0000000e030e7210 */ /* 0x000fe200017e640f */
[----:B------:R-:W-:-:S03]  /*9870*/  IMAD.X R33, R0, 0x1, R13, P5 ;  /* 0x0000000100217824 */ /* 0x000fc600028e060d */
[----:B------:R-:W-:Y:S01]  /*9880*/  IADD3.X R17, R14, R35, RZ, P4, !PT ;  /* 0x000000230e117210 */ /* 0x000fe200027fe4ff */
[----:B------:R-:W-:Y:S05]  /*9890*/  BRA `(.L_x_8103) ;  /* 0x00000bf000007947 */ /* 0x000fea0003800000 */
.L_x_8118:
        /* <DEDUP_REMOVED lines=36> */
.L_x_8147:
[C---:B------:R-:W-:Y:S02]  /*9ae0*/  LOP3.LUT R5, R11.reuse, 0xfffffffe, RZ, 0xc0, !PT ;  /* 0xfffffffe0b057812 */ /* 0x040fe400078ec0ff */
[----:B------:R-:W-:-:S02]  /*9af0*/  IADD3 R4, R11, c[0x0][0x17c], RZ ;  /* 0x00005f000b047a10 */ /* 0x000fc40007ffe0ff */
[-C--:B------:R-:W-:Y:S02]  /*9b00*/  IADD3 R10, P0, R5, R16.reuse, RZ ;  /* 0x00000010050a7210 */ /* 0x080fe40007f1e0ff */
[C---:B------:R-:W-:Y:S02]  /*9b10*/  LOP3.LUT R7, R4.reuse, 0xfffffffe, RZ, 0xc0, !PT ;  /* 0xfffffffe04077812 */ /* 0x040fe400078ec0ff */
[----:B------:R-:W-:Y:S02]  /*9b20*/  IADD3 R4, R4, c[0x0][0x17c], RZ ;  /* 0x00005f0004047a10 */ /* 0x000fe40007ffe0ff */
[----:B------:R-:W-:Y:S02]  /*9b30*/  IADD3.X R11, RZ, R17, RZ, P0, !PT ;  /* 0x00000011ff0b7210 */ /* 0x000fe400007fe4ff */
[-C--:B------:R-:W-:Y:S02]  /*9b40*/  IADD3 R6, P0, R7, R16.reuse, RZ ;  /* 0x0000001007067210 */ /* 0x080fe40007f1e0ff */
[C---:B------:R-:W-:Y:S01]  /*9b50*/  LOP3.LUT R5, R4.reuse, 0xfffffffe, RZ, 0xc0, !PT ;  /* 0xfffffffe04057812 */ /* 0x040fe200078ec0ff */
[----:B------:R0:W2:Y:S01]  /*9b60*/  LDG.E.U16 R33, [R10.64] ;  /* 0x000000240a217981 */ /* 0x0000a2000c1e1500 */
[----:B------:R-:W-:Y:S01]  /*9b70*/  IADD3 R31, R4, c[0x0][0x17c], RZ ;  /* 0x00005f00041f7a10 */ /* 0x000fe20007ffe0ff */
[----:B------:R-:W-:Y:S01]  /*9b80*/  IMAD.X R7, RZ, RZ, R17, P0 ;  /* 0x000000ffff077224 */ /* 0x000fe200000e0611 */
[----:B------:R-:W-:-:S02]  /*9b90*/  IADD3 R4, P0, R5, R16, RZ ;  /* 0x0000001005047210 */ /* 0x000fc40007f1e0ff */
[----:B------:R-:W-:Y:S02]  /*9ba0*/  LOP3.LUT R9, R31, 0xfffffffe, RZ, 0xc0, !PT ;  /* 0xfffffffe1f097812 */ /* 0x000fe400078ec0ff */
[----:B------:R-:W3:Y:S01]  /*9bb0*/  LDG.E.U16 R6, [R6.64] ;  /* 0x0000002406067981 */ /* 0x000ee2000c1e1500 */
[----:B------:R-:W-:Y:S01]  /*9bc0*/  IMAD.X R5, RZ, RZ, R17, P0 ;  /* 0x000000ffff057224 */ /* 0x000fe200000e0611 */
[----:B------:R-:W-:-:S04]  /*9bd0*/  IADD3 R8, P0, R9, R16, RZ ;  /* 0x0000001009087210 */ /* 0x000fc80007f1e0ff */
[----:B------:R-:W-:Y:S01]  /*9be0*/  IADD3.X R9, RZ, R17, RZ, P0, !PT ;  /* 0x00000011ff097210 */ /* 0x000fe200007fe4ff */
[----:B------:R-:W4:Y:S04]  /*9bf0*/  LDG.E.U16 R34, [R4.64] ;  /* 0x0000002404227981 */ /* 0x000f28000c1e1500 */
[----:B------:R-:W5:Y:S01]  /*9c00*/  LDG.E.U16 R8, [R8.64] ;  /* 0x0000002408087981 */ /* 0x000f62000c1e1500 */
[----:B0-----:R-:W-:Y:S02]  /*9c10*/  IADD3 R11, R31, c[0x0][0x17c], RZ ;  /* 0x00005f001f0b7a10 */ /* 0x001fe40007ffe0ff */
[C---:B--2---:R-:W-:Y:S02]  /*9c20*/  PRMT R31, R33.reuse, 0x7771, RZ ;  /* 0x00007771211f7816 */ /* 0x044fe400000000ff */
[----:B------:R-:W-:Y:S01]  /*9c30*/  PRMT R10, R33, 0x7770, RZ ;  /* 0x00007770210a7816 */ /* 0x000fe200000000ff */
[----:B------:R-:W-:Y:S01]  /*9c40*/  IMAD R33, R32, 0x3, R11 ;  /* 0x0000000320217824 */ /* 0x000fe200078e020b */
[----:B------:R-:W-:-:S04]  /*9c50*/  PRMT R36, R31, 0x8880, RZ ;  /* 0x000088801f247816 */ /* 0x000fc800000000ff */
[----:B------:R-:W-:Y:S02]  /*9c60*/  IADD3 R30, P2, R36, R30, RZ ;  /* 0x0000001e241e7210 */ /* 0x000fe40007f5e0ff */
[----:B------:R-:W-:Y:S02]  /*9c70*/  ISETP.GE.U32.AND P0, PT, R33, c[0x0][0x174], PT ;  /* 0x00005d0021007a0c */ /* 0x000fe40003f06070 */
[C---:B----4-:R-:W-:Y:S02]  /*9c80*/  PRMT R5, R34.reuse, 0x7770, RZ ;  /* 0x0000777022057816 */ /* 0x050fe400000000ff */
[----:B------:R-:W-:Y:S02]  /*9c90*/  PRMT R33, R34, 0x7771, RZ ;  /* 0x0000777122217816 */ /* 0x000fe400000000ff */
[----:B------:R-:W-:Y:S02]  /*9ca0*/  LEA.HI.X.SX32 R15, R36, R15, 0x1, P2 ;  /* 0x0000000f240f7211 */ /* 0x000fe400010f0eff */
[----:B-----5:R-:W-:-:S02]  /*9cb0*/  PRMT R9, R8, 0x7770, RZ ;  /* 0x0000777008097816 */ /* 0x020fc400000000ff */
[----:B------:R-:W-:Y:S02]  /*9cc0*/  PRMT R34, R8, 0x7771, RZ ;  /* 0x0000777108227816 */ /* 0x000fe400000000ff */
[----:B------:R-:W-:Y:S02]  /*9cd0*/  PRMT R35, R10, 0x8880, RZ ;  /* 0x000088800a237816 */ /* 0x000fe400000000ff */
[----:B------:R-:W-:Y:S02]  /*9ce0*/  PRMT R36, R5, 0x8880, RZ ;  /* 0x0000888005247816 */ /* 0x000fe400000000ff */
[----:B------:R-:W-:Y:S02]  /*9cf0*/  PRMT R37, R33, 0x8880, RZ ;  /* 0x0000888021257816 */ /* 0x000fe400000000ff */
[----:B------:R-:W-:Y:S02]  /*9d00*/  PRMT R38, R9, 0x8880, RZ ;  /* 0x0000888009267816 */ /* 0x000fe400000000ff */
[----:B------:R-:W-:Y:S01]  /*9d10*/  PRMT R39, R34, 0x8880, RZ ;  /* 0x0000888022277816 */ /* 0x000fe200000000ff */
[----:B------:R-:W-:Y:S01]  /*9d20*/  IMAD.MOV.U32 R8, RZ, RZ, R36 ;  /* 0x000000ffff087224 */ /* 0x000fe200078e0024 */
[----:B------:R-:W-:Y:S01]  /*9d30*/  IADD3 R29, P1, R35, R29, RZ ;  /* 0x0000001d231d7210 */ /* 0x000fe20007f3e0ff */
[----:B------:R-:W-:Y:S01]  /*9d40*/  IMAD.MOV.U32 R36, RZ, RZ, R37 ;  /* 0x000000ffff247224 */ /* 0x000fe200078e0025 */
[----:B---3--:R-:W-:-:S02]  /*9d50*/  PRMT R7, R6, 0x7770, RZ ;  /* 0x0000777006077816 */ /* 0x008fc400000000ff */
[----:B------:R-:W-:Y:S02]  /*9d60*/  PRMT R4, R6, 0x7771, RZ ;  /* 0x0000777106047816 */ /* 0x000fe400000000ff */
[----:B------:R-:W-:Y:S01]  /*9d70*/  MOV R37, R38 ;  /* 0x0000002600257202 */ /* 0x000fe20000000f00 */
[----:B------:R-:W-:Y:S01]  /*9d80*/  IMAD.MOV.U32 R38, RZ, RZ, R39 ;  /* 0x000000ffff267224 */ /* 0x000fe200078e0027 */
[----:B------:R-:W-:Y:S02]  /*9d90*/  LEA.HI.X.SX32 R14, R35, R14, 0x1, P1 ;  /* 0x0000000e230e7211 */ /* 0x000fe400008f0eff */
[----:B------:R-:W-:Y:S02]  /*9da0*/  PRMT R6, R7, 0x8880, RZ ;  /* 0x0000888007067816 */ /* 0x000fe400000000ff */
[----:B------:R-:W-:Y:S02]  /*9db0*/  PRMT R35, R4, 0x8880, RZ ;  /* 0x0000888004237816 */ /* 0x000fe400000000ff */
[----:B------:R-:W-:-:S02]  /*9dc0*/  IADD3 R27, P1, R6, R27, RZ ;  /* 0x0000001b061b7210 */ /* 0x000fc40007f3e0ff */
[----:B------:R-:W-:Y:S02]  /*9dd0*/  IADD3 R28, P2, R35, R28, RZ ;  /* 0x0000001c231c7210 */ /* 0x000fe40007f5e0ff */
[----:B------:R-:W-:Y:S02]  /*9de0*/  IADD3 R26, P3, R8, R26, RZ ;  /* 0x0000001a081a7210 */ /* 0x000fe40007f7e0ff */
[----:B------:R-:W-:Y:S02]  /*9df0*/  IADD3 R25, P4, R36, R25, RZ ;  /* 0x0000001924197210 */ /* 0x000fe40007f9e0ff */
[----:B------:R-:W-:Y:S02]  /*9e00*/  IADD3 R18, P5, R37, R18, RZ ;  /* 0x0000001225127210 */ /* 0x000fe40007fbe0ff */
        /* <DEDUP_REMOVED lines=9> */
.L_x_8146:
[----:B------:R-:W-:Y:S02]  /*9ea0*/  PRMT R6, R10, 0x7610, R6 ;  /* 0x000076100a067816 */ /* 0x000fe40000000006 */
[----:B------:R-:W-:-:S02]  /*9eb0*/  PRMT R8, R31, 0x7610, R8 ;  /* 0x000076101f087816 */ /* 0x000fc40000000008 */
[----:B------:R-:W-:Y:S02]  /*9ec0*/  PRMT R31, R4, 0x7610, R31 ;  /* 0x00007610041f7816 */ /* 0x000fe4000000001f */
[----:B------:R-:W-:Y:S02]  /*9ed0*/  PRMT R32, R5, 0x7610, R32 ;  /* 0x0000761005207816 */ /* 0x000fe40000000020 */
[----:B------:R-:W-:Y:S02]  /*9ee0*/  PRMT R10, R34, 0x7610, R10 ;  /* 0x00007610220a7816 */ /* 0x000fe4000000000a */
.L_x_8145:
[----:B------:R-:W-:Y:S05]  /*9ef0*/  BSYNC B0 ;  /* 0x0000000000007941 */ /* 0x000fea0003800000 */
.L_x_8144:
[----:B------:R-:W-:Y:S01]  /*9f00*/  ISETP.GE.U32.AND P0, PT, R11, c[0x0][0x174], PT ;  /* 0x00005d000b007a0c */ /* 0x000fe20003f06070 */
[----:B------:R-:W-:-:S12]  /*9f10*/  BSSY B0, `(.L_x_8148) ;  /* 0x0000024000007945 */ /* 0x000fd80003800000 */
        /* <DEDUP_REMOVED lines=35> */
.L_x_8149:
[----:B------:R-:W-:Y:S05]  /*a150*/  BSYNC B0 ;  /* 0x0000000000007941 */ /* 0x000fea0003800000 */
.L_x_8148:
[----:B------:R-:W-:Y:S01]  /*a160*/  BSSY B0, `(.L_x_8150) ;  /* 0x000002a000007945 */ /* 0x000fe20003800000 */
[----:B------:R-:W-:Y:S05]  /*a170*/  @P0 BRA `(.L_x_8151) ;  /* 0x0000028000000947 */ /* 0x000fea0003800000 */
[----:B------:R-:W-:Y:S02]  /*a180*/  LOP3.LUT R6, R6, 0xffff, RZ, 0xc0, !PT ;  /* 0x0000ffff06067812 */ /* 0x000fe400078ec0ff */
[----:B------:R-:W-:Y:S02]  /*a190*/  LOP3.LUT R8, R8, 0xffff, RZ, 0xc0, !PT ;  /* 0x0000ffff08087812 */ /* 0x000fe400078ec0ff */
[----:B------:R-:W-:Y:S02]  /*a1a0*/  PRMT R4, R6, 0x8880, RZ ;  /* 0x0000888006047816 */ /* 0x000fe400000000ff */
[----:B------:R-:W-:Y:S02]  /*a1b0*/  IADD3 R6, R11, c[0x0][0x17c], RZ ;  /* 0x00005f000b067a10 */ /* 0x000fe40007ffe0ff */
[----:B------:R-:W-:-:S02]  /*a1c0*/  PRMT R5, R8, 0x8880, RZ ;  /* 0x0000888008057816 */ /* 0x000fc400000000ff */
[----:B------:R-:W-:Y:S02]  /*a1d0*/  ISETP.GE.U32.AND P0, PT, R6, c[0x0][0x174], PT ;  /* 0x00005d0006007a0c */ /* 0x000fe40003f06070 */
[C---:B------:R-:W-:Y:S02]  /*a1e0*/  IADD3 R29, P1, R4.reuse, R29, RZ ;  /* 0x0000001d041d7210 */ /* 0x040fe40007f3e0ff */
[C---:B------:R-:W-:Y:S02]  /*a1f0*/  IADD3 R30, P2, R5.reuse, R30, RZ ;  /* 0x0000001e051e7210 */ /* 0x040fe40007f5e0ff */
        /* <DEDUP_REMOVED lines=10> */
[C---:B------:R-:W-:Y:S02]  /*a2a0*/  IADD3 R28, P2, R5.reuse, R28, RZ ;  /* 0x0000001c051c7210 */ /* 0x040fe40007f5e0ff */
[----:B------:R-:W-:Y:S02]  /*a2b0*/  LEA.HI.X.SX32 R20, R4, R20, 0x1, P1 ;  /* 0x0000001404147211 */ /* 0x000fe400008f0eff */
[----:B------:R-:W-:Y:S01]  /*a2c0*/  LEA.HI.X.SX32 R21, R5, R21, 0x1, P2 ;  /* 0x0000001505157211 */ /* 0x000fe200010f0eff */
[----:B------:R-:W-:Y:S05]  /*a2d0*/  @P0 BRA `(.L_x_8151) ;  /* 0x0000012000000947 */ /* 0x000fea0003800000 */
[----:B------:R-:W-:Y:S02]  /*a2e0*/  IADD3 R4, R6, c[0x0][0x17c], RZ ;  /* 0x00005f0006047a10 */ /* 0x000fe40007ffe0ff */
[----:B------:R-:W-:Y:S02]  /*a2f0*/  LOP3.LUT R32, R32, 0xffff, RZ, 0xc0, !PT ;  /* 0x0000ffff20207812 */ /* 0x000fe400078ec0ff */
[----:B------:R-:W-:-:S02]  /*a300*/  ISETP.GE.U32.AND P0, PT, R4, c[0x0][0x174], PT ;  /* 0x00005d0004007a0c */ /* 0x000fc40003f06070 */
[----:B------:R-:W-:Y:S02]  /*a310*/  LOP3.LUT R33, R33, 0xffff, RZ, 0xc0, !PT ;  /* 0x0000ffff21217812 */ /* 0x000fe400078ec0ff */
[----:B------:R-:W-:Y:S02]  /*a320*/  PRMT R4, R32, 0x8880, RZ ;  /* 0x0000888020047816 */ /* 0x000fe400000000ff */
[----:B------:R-:W-:Y:S02]  /*a330*/  PRMT R5, R33, 0x8880, RZ ;  /* 0x0000888021057816 */ /* 0x000fe400000000ff */
[C---:B------:R-:W-:Y:S02]  /*a340*/  IADD3 R26, P1, R4.reuse, R26, RZ ;  /* 0x0000001a041a7210 */ /* 0x040fe40007f3e0ff */
[----:B------:R-:W-:Y:S02]  /*a350*/  IADD3 R25, P2, R5, R25, RZ ;  /* 0x0000001905197210 */ /* 0x000fe40007f5e0ff */
[----:B------:R-:W-:-:S02]  /*a360*/  LEA.HI.X.SX32 R13, R4, R13, 0x1, P1 ;  /* 0x0000000d040d7211 */ /* 0x000fc400008f0eff */
[----:B------:R-:W-:Y:S02]  /*a370*/  @!P0 LOP3.LUT R9, R9, 0xffff, RZ, 0xc0, !PT ;  /* 0x0000ffff09098812 */ /* 0x000fe400078ec0ff */
[----:B------:R-:W-:Y:S02]  /*a380*/  @!P0 LOP3.LUT R10, R10, 0xffff, RZ, 0xc0, !PT ;  /* 0x0000ffff0a0a8812 */ /* 0x000fe400078ec0ff */
[----:B------:R-:W-:Y:S02]  /*a390*/  @!P0 PRMT R7, R9, 0x8880, RZ ;  /* 0x0000888009078816 */ /* 0x000fe400000000ff */
[----:B------:R-:W-:Y:S02]  /*a3a0*/  @!P0 PRMT R6, R10, 0x8880, RZ ;  /* 0x000088800a068816 */ /* 0x000fe400000000ff */
[----:B------:R-:W-:Y:S02]  /*a3b0*/  @!P0 IADD3 R18, P3, R7, R18, RZ ;  /* 0x0000001207128210 */ /* 0x000fe40007f7e0ff */
[----:B------:R-:W-:-:S02]  /*a3c0*/  @!P0 IADD3 R24, P4, R6, R24, RZ ;  /* 0x0000001806188210 */ /* 0x000fc40007f9e0ff */
[----:B------:R-:W-:Y:S02]  /*a3d0*/  LEA.HI.X.SX32 R12, R5, R12, 0x1, P2 ;  /* 0x0000000c050c7211 */ /* 0x000fe400010f0eff */
[----:B------:R-:W-:Y:S02]  /*a3e0*/  @!P0 LEA.HI.X.SX32 R0, R7, R0, 0x1, P3 ;  /* 0x0000000007008211 */ /* 0x000fe400018f0eff */
[----:B------:R-:W-:Y:S02]  /*a3f0*/  @!P0 LEA.HI.X.SX32 R3, R6, R3, 0x1, P4 ;  /* 0x0000000306038211 */ /* 0x000fe400020f0eff */
.L_x_8151:
[----:B------:R-:W-:Y:S05]  /*a400*/  BSYNC B0 ;  /* 0x0000000000007941 */ /* 0x000fea0003800000 */
.L_x_8150:
[----:B------:R-:W-:Y:S02]  /*a410*/  IADD3 R27, P0, P1, R26, R27, R29 ;  /* 0x0000001b1a1b7210 */ /* 0x000fe4000791e01d */
[----:B------:R-:W-:Y:S02]  /*a420*/  IADD3 R25, P2, P3, R25, R28, R30 ;  /* 0x0000001c19197210 */ /* 0x000fe40007b5e01e */
[----:B------:R-:W-:Y:S02]  /*a430*/  IADD3 R18, P5, R18, R27, RZ ;  /* 0x0000001b12127210 */ /* 0x000fe40007fbe0ff */
[----:B------:R-:W-:-:S02]  /*a440*/  IADD3.X R13, R13, R20, R14, P0, P1 ;  /* 0x000000140d0d7210 */ /* 0x000fc400007e240e */
[----:B------:R-:W-:Y:S02]  /*a450*/  IADD3 R16, P4, R24, R25, RZ ;  /* 0x0000001918107210 */ /* 0x000fe40007f9e0ff */
[----:B------:R-:W-:Y:S01]  /*a460*/  IADD3.X R12, R12, R21, R15, P2, P3 ;  /* 0x000000150c0c7210 */ /* 0x000fe200017e640f */
[----:B------:R-:W-:-:S03]  /*a470*/  IMAD.X R33, R0, 0x1, R13, P5 ;  /* 0x0000000100217824 */ /* 0x000fc600028e060d */
[----:B------:R-:W-:Y:S02]  /*a480*/  IADD3.X R17, R3, R12, RZ, P4, !PT ;  /* 0x0000000c03117210 */ /* 0x000fe400027fe4ff */
.L_x_8103:
[----:B------:R-:W-:Y:S05]  /*a490*/  BSYNC B6 ;  /* 0x0000000000067941 */ /* 0x000fea0003800000 */
.L_x_8102:
[----:B------:R-:W-:-:S13]  /*a4a0*/  ISETP.NE.AND P0, PT, RZ, c[0x0][0x18c], PT ;  /* 0x00006300ff007a0c */ /* 0x000fda0003f05270 */
[----:B------:R-:W-:Y:S05]  /*a4b0*/  @!P0 BRA `(.L_x_8152) ;  /* 0x0000020000008947 */ /* 0x000fea0003800000 */
[----:B------:R-:W-:Y:S01]  /*a4c0*/  IMAD R3, R2, c[0x0][0x0], R19 ;  /* 0x0000000002037a24 */ /* 0x000fe200078e0213 */
[----:B------:R-:W-:Y:S01]  /*a4d0*/  MOV R34, R16 ;  /* 0x0000001000227202 */ /* 0x000fe20000000f00 */
[----:B------:R-:W-:Y:S01]  /*a4e0*/  IMAD.MOV.U32 R32, RZ, RZ, R18 ;  /* 0x000000ffff207224 */ /* 0x000fe200078e0012 */
[----:B------:R-:W-:Y:S01]  /*a4f0*/  ULDC UR4, c[0x0][0x4] ;  /* 0x0000010000047ab9 */ /* 0x000fe20000000800 */
[----:B------:R-:W-:Y:S01]  /*a500*/  IMAD.MOV.U32 R35, RZ, RZ, R17 ;  /* 0x000000ffff237224 */ /* 0x000fe200078e0011 */
[----:B------:R-:W-:-:S04]  /*a510*/  USHF.R.U32.HI UR4, URZ, 0x1, UR4 ;  /* 0x000000013f047899 */ /* 0x000fc80008011604 */
[----:B------:R0:W-:Y:S02]  /*a520*/  STS.128 [R3.X16+0x10], R32 ;  /* 0x0000102003007388 */ /* 0x0001e4000000cc00 */
[----:B------:R-:W-:-:S13]  /*a530*/  ISETP.NE.AND P0, PT, RZ, UR4, PT ;  /* 0x00000004ff007c0c */ /* 0x000fda000bf05270 */
[----:B------:R-:W-:Y:S05]  /*a540*/  @!P0 BRA `(.L_x_8152) ;  /* 0x0000017000008947 */ /* 0x000fea0003800000 */
[----:B------:R-:W-:-:S05]  /*a550*/  IMAD.U32 R5, RZ, RZ, UR4 ;  /* 0x00000004ff057e24 */ /* 0x000fca000f8e00ff */
.L_x_8155:
        /* <DEDUP_REMOVED lines=9> */
[----:B------:R-:W-:-:S06]  /*a5f0*/  IMAD R4, R4, c[0x0][0x0], R19 ;  /* 0x0000000004047a24 */ /* 0x000fcc00078e0213 */
[----:B------:R-:W1:Y:S02]  /*a600*/  LDS.128 R4, [R4.X16+0x10] ;  /* 0x0000100004047984 */ /* 0x000e64000000cc00 */
[----:B-1----:R-:W-:Y:S02]  /*a610*/  IADD3 R16, P2, R6, R16, RZ ;  /* 0x0000001006107210 */ /* 0x002fe40007f5e0ff */
[----:B------:R-:W-:-:S03]  /*a620*/  IADD3 R18, P0, R4, R18, RZ ;  /* 0x0000001204127210 */ /* 0x000fc60007f1e0ff */
[----:B------:R-:W-:Y:S01]  /*a630*/  IMAD.X R17, R7, 0x1, R17, P2 ;  /* 0x0000000107117824 */ /* 0x000fe200010e0611 */
[----:B0-----:R-:W-:Y:S01]  /*a640*/  MOV R32, R18 ;  /* 0x0000001200207202 */ /* 0x001fe20000000f00 */
[----:B------:R-:W-:Y:S02]  /*a650*/  IMAD.X R33, R5, 0x1, R33, P0 ;  /* 0x0000000105217824 */ /* 0x000fe400000e0621 */
[----:B------:R-:W-:Y:S02]  /*a660*/  IMAD.MOV.U32 R34, RZ, RZ, R16 ;  /* 0x000000ffff227224 */ /* 0x000fe400078e0010 */
[----:B------:R-:W-:-:S05]  /*a670*/  IMAD.MOV.U32 R35, RZ, RZ, R17 ;  /* 0x000000ffff237224 */ /* 0x000fca00078e0011 */
[----:B------:R0:W-:Y:S02]  /*a680*/  STS.128 [R3.X16+0x10], R32 ;  /* 0x0000102003007388 */ /* 0x0001e4000000cc00 */
.L_x_8154:
[----:B------:R-:W-:Y:S05]  /*a690*/  BSYNC B0 ;  /* 0x0000000000007941 */ /* 0x000fea0003800000 */
.L_x_8153:
[----:B------:R-:W-:Y:S01]  /*a6a0*/  MOV R5, R0 ;  /* 0x0000000000057202 */ /* 0x000fe20000000f00 */
[----:B------:R-:W-:Y:S05]  /*a6b0*/  @P1 BRA `(.L_x_8155) ;  /* 0xfffffea000001947 */ /* 0x000fea000383ffff */
.L_x_8152:
[----:B------:R-:W-:-:S13]  /*a6c0*/  ISETP.NE.AND P0, PT, RZ, c[0x0][0x188], PT ;  /* 0x00006200ff007a0c */ /* 0x000fda0003f05270 */
[----:B------:R-:W-:Y:S05]  /*a6d0*/  @!P0 BRA `(.L_x_8156) ;  /* 0x0000035000008947 */ /* 0x000fea0003800000 */
[----:B0-----:R-:W-:Y:S02]  /*a6e0*/  IMAD.MOV.U32 R3, RZ, RZ, c[0x0][0x0] ;  /* 0x00000000ff037624 */ /* 0x001fe400078e00ff */
[----:B------:R-:W-:-:S03]  /*a6f0*/  IMAD.MOV.U32 R0, RZ, RZ, c[0x0][0x0] ;  /* 0x00000000ff007624 */ /* 0x000fc600078e00ff */
[----:B------:R-:W-:-:S13]  /*a700*/  ISETP.GT.AND P0, PT, R3, 0x20, PT ;  /* 0x000000200300780c */ /* 0x000fda0003f04270 */
[----:B------:R-:W-:Y:S05]  /*a710*/  @!P0 BRA `(.L_x_8157) ;  /* 0x0000021000008947 */ /* 0x000fea0003800000 */
[----:B------:R-:W-:Y:S01]  /*a720*/  IMAD R9, R2, c[0x0][0x0], R19 ;  /* 0x0000000002097a24 */ /* 0x000fe200078e0213 */
[----:B------:R-:W-:Y:S01]  /*a730*/  MOV R32, R18 ;  /* 0x0000001200207202 */ /* 0x000fe20000000f00 */
        /* <DEDUP_REMOVED lines=9> */
.L_x_8160:
[----:B------:R-:W-:Y:S01]  /*a7d0*/  IMAD.IADD R4, R19, 0x1, R3 ;  /* 0x0000000113047824 */ /* 0x000fe200078e0203 */
[----:B------:R-:W-:Y:S01]  /*a7e0*/  WARPSYNC 0xffffffff ;  /* 0xffffffff00007948 */ /* 0x000fe20003800000 */
[----:B------:R-:W-:Y:S03]  /*a7f0*/  BAR.SYNC.DEFER_BLOCKING 0x0 ;  /* 0x0000000000007b1d */ /* 0x000fe60000010000 */
[----:B------:R-:W-:-:S03]  /*a800*/  ISETP.GE.U32.AND P0, PT, R4, c[0x0][0x0], PT ;  /* 0x0000000004007a0c */ /* 0x000fc60003f06070 */
[----:B------:R-:W-:Y:S01]  /*a810*/  BSSY B0, `(.L_x_8158) ;  /* 0x000000d000007945 */ /* 0x000fe20003800000 */
[----:B------:R-:W-:-:S13]  /*a820*/  ISETP.GE.U32.OR P0, PT, R19, R3, P0 ;  /* 0x000000031300720c */ /* 0x000fda0000706470 */
[----:B0-----:R-:W-:Y:S05]  /*a830*/  @P0 BRA `(.L_x_8159) ;  /* 0x000000a000000947 */ /* 0x001fea0003800000 */
[----:B------:R-:W-:-:S06]  /*a840*/  IMAD R4, R3, 0x10, R0 ;  /* 0x0000001003047824 */ /* 0x000fcc00078e0200 */
[----:B------:R-:W1:Y:S02]  /*a850*/  LDS.128 R4, [R4] ;  /* 0x0000000004047984 */ /* 0x000e640000000c00 */
[----:B-1----:R-:W-:Y:S02]  /*a860*/  IADD3 R16, P1, R6, R16, RZ ;  /* 0x0000001006107210 */ /* 0x002fe40007f3e0ff */
[----:B------:R-:W-:Y:S02]  /*a870*/  IADD3 R18, P0, R4, R18, RZ ;  /* 0x0000001204127210 */ /* 0x000fe40007f1e0ff */
[----:B0-----:R-:W-:Y:S01]  /*a880*/  MOV R34, R16 ;  /* 0x0000001000227202 */ /* 0x001fe20000000f00 */
[----:B------:R-:W-:Y:S01]  /*a890*/  IMAD.X R17, R7, 0x1, R17, P1 ;  /* 0x0000000107117824 */ /* 0x000fe200008e0611 */
[----:B------:R-:W-:Y:S01]  /*a8a0*/  IADD3.X R33, R5, R33, RZ, P0, !PT ;  /* 0x0000002105217210 */ /* 0x000fe200007fe4ff */
[----:B------:R-:W-:Y:S02]  /*a8b0*/  IMAD.MOV.U32 R32, RZ, RZ, R18 ;  /* 0x000000ffff207224 */ /* 0x000fe400078e0012 */
[----:B------:R-:W-:-:S05]  /*a8c0*/  IMAD.MOV.U32 R35, RZ, RZ, R17 ;  /* 0x000000ffff237224 */ /* 0x000fca00078e0011 */
[----:B------:R0:W-:Y:S02]  /*a8d0*/  STS.128 [R9.X16+0x10], R32 ;  /* 0x0000102009007388 */ /* 0x0001e4000000cc00 */
.L_x_8159:
[----:B------:R-:W-:Y:S05]  /*a8e0*/  BSYNC B0 ;  /* 0x0000000000007941 */ /* 0x000fea0003800000 */
.L_x_8158:
[----:B------:R-:W-:-:S04]  /*a8f0*/  SHF.R.S32.HI R3, RZ, 0x1, R3 ;  /* 0x00000001ff037819 */ /* 0x000fc80000011403 */
[----:B------:R-:W-:-:S13]  /*a900*/  ISETP.GE.AND P0, PT, R3, 0x20, PT ;  /* 0x000000200300780c */ /* 0x000fda0003f06270 */
[----:B------:R-:W-:Y:S05]  /*a910*/  @P0 BRA `(.L_x_8160) ;  /* 0xfffffeb000000947 */ /* 0x000fea000383ffff */
[----:B------:R-:W-:-:S05]  /*a920*/  IMAD.MOV.U32 R0, RZ, RZ, 0x20 ;  /* 0x00000020ff007424 */ /* 0x000fca00078e00ff */
.L_x_8157:
[----:B------:R-:W-:Y:S01]  /*a930*/  ISETP.GE.AND P0, PT, R0, 0x2, PT ;  /* 0x000000020000780c */ /* 0x000fe20003f06270 */
[----:B------:R-:W-:Y:S01]  /*a940*/  WARPSYNC 0xffffffff ;  /* 0xffffffff00007948 */ /* 0x000fe20003800000 */
[----:B------:R-:W-:Y:S11]  /*a950*/  BAR.SYNC.DEFER_BLOCKING 0x0 ;  /* 0x0000000000007b1d */ /* 0x000ff60000010000 */
[----:B------:R-:W-:Y:S05]  /*a960*/  @!P0 BRA `(.L_x_8156) ;  /* 0x000000c000008947 */ /* 0x000fea0003800000 */
[----:B------:R-:W-:-:S07]  /*a970*/  HFMA2.MMA R3, -RZ, RZ, 0, 5.9604644775390625e-08 ;  /* 0x00000001ff037435 */ /* 0x000fce00000001ff */
.L_x_8161:
        /* <DEDUP_REMOVED lines=8> */
[----:B0--3--:R-:W-:Y:S01]  /*aa00*/  IADD3.X R33, R4, R33, RZ, P1, !PT ;  /* 0x0000002104217210 */ /* 0x009fe20000ffe4ff */
[----:B-----5:R-:W-:-:S06]  /*aa10*/  IMAD.X R17, R6, 0x1, R17, P2 ;  /* 0x0000000106117824 */ /* 0x020fcc00010e0611 */
[----:B------:R-:W-:Y:S05]  /*aa20*/  @!P0 BRA `(.L_x_8161) ;  /* 0xffffff5000008947 */ /* 0x000fea000383ffff */
.L_x_8156:
        /* <DEDUP_REMOVED lines=8> */
[----:B0-----:R-:W-:-:S05]  /*aab0*/  IADD3 R3, -R5, RZ, RZ ;  /* 0x000000ff05037210 */ /* 0x001fca0007ffe1ff */
        /* <DEDUP_REMOVED lines=193> */
.L_x_8162:
        /* <DEDUP_REMOVED lines=15> */
[----:B0-----:R-:W-:-:S05]  /*b7c0*/  IADD3 R3, -R5, RZ, RZ ;  /* 0x000000ff05037210 */ /* 0x001fca0007ffe1ff */
        /* <DEDUP_REMOVED lines=184> */
.L_x_8163:
[----:B------:R-:W-:Y:S01]  /*c350*/  ISETP.NE.U32.AND P0, PT, RZ, c[0x0][0x558], PT ;  /* 0x00015600ff007a0c */ /* 0x000fe20003f05070 */
[----:B------:R-:W-:Y:S01]  /*c360*/  HFMA2.MMA R0, -RZ, RZ, 0, 0 ;  /* 0x00000000ff007435 */ /* 0x000fe200000001ff */
[----:B------:R-:W-:Y:S01]  /*c370*/  CS2R R4, SRZ ;  /* 0x0000000000047805 */ /* 0x000fe2000001ff00 */
[----:B------:R-:W-:Y:S01]  /*c380*/  IMAD.MOV.U32 R6, RZ, RZ, RZ ;  /* 0x000000ffff067224 */ /* 0x000fe200078e00ff */
[----:B------:R-:W-:-:S13]  /*c390*/  ISETP.NE.AND.EX P0, PT, RZ, c[0x0][0x55c], PT, P0 ;  /* 0x00015700ff007a0c */ /* 0x000fda0003f05300 */
[----:B------:R-:W-:Y:S05]  /*c3a0*/  @!P0 BRA `(.L_x_8164) ;  /* 0x000004b000008947 */ /* 0x000fea0003800000 */
[----:B------:R-:W-:Y:S01]  /*c3b0*/  BSSY B0, `(.L_x_8165) ;  /* 0x0000029000007945 */ /* 0x000fe20003800000 */
[----:B------:R-:W-:Y:S01]  /*c3c0*/  IMAD.MOV.U32 R8, RZ, RZ, 0x1 ;  /* 0x00000001ff087424 */ /* 0x000fe200078e00ff */
[----:B------:R-:W-:Y:S01]  /*c3d0*/  MOV R10, RZ ;  /* 0x000000ff000a7202 */ /* 0x000fe20000000f00 */
[----:B------:R-:W-:Y:S01]  /*c3e0*/  IMAD.MOV.U32 R4, RZ, RZ, 0x8 ;  /* 0x00000008ff047424 */ /* 0x000fe200078e00ff */
[----:B------:R-:W-:-:S04]  /*c3f0*/  MOV R5, 0x0 ;  /* 0x0000000000057802 */ /* 0x000fc80000000f00 */
.L_x_8169:
[-C--:B------:R-:W-:Y:S01]  /*c400*/  LOP3.LUT R0, R10, R5.reuse, RZ, 0xfc, !PT ;  /* 0x000000050a007212 */ /* 0x080fe200078efcff */
[----:B------:R-:W-:Y:S01]  /*c410*/  BSSY B1, `(.L_x_8166) ;  /* 0x000001d000017945 */ /* 0x000fe20003800000 */
[----:B0-----:R-:W-:Y:S02]  /*c420*/  MOV R3, R5 ;  /* 0x0000000500037202 */ /* 0x001fe40000000f00 */
[----:B------:R-:W-:Y:S01]  /*c430*/  ISETP.NE.U32.AND P0, PT, R0, RZ, PT ;  /* 0x000000ff0000720c */ /* 0x000fe20003f05070 */
[----:B------:R-:W-:-:S12]  /*c440*/  IMAD.MOV.U32 R0, RZ, RZ, R4 ;  /* 0x000000ffff007224 */ /* 0x000fd800078e0004 */
[----:B------:R-:W-:Y:S05]  /*c450*/  @!P0 BRA `(.L_x_8167) ;  /* 0x0000005000008947 */ /* 0x000fea0003800000 */
[----:B------:R-:W-:Y:S01]  /*c460*/  IMAD.MOV.U32 R9, RZ, RZ, R5 ;  /* 0x000000ffff097224 */ /* 0x000fe200078e0005 */
[----:B------:R-:W-:Y:S02]  /*c470*/  MOV R5, R8 ;  /* 0x0000000800057202 */ /* 0x000fe40000000f00 */
[----:B------:R-:W-:Y:S02]  /*c480*/  MOV R8, 0xc4a0 ;  /* 0x0000c4a000087802 */ /* 0x000fe40000000f00 */
[----:B------:R-:W-:Y:S05]  /*c490*/  CALL.REL.NOINC `($__internal_37_$__cuda_sm20_rem_u64) ;  /* 0x00003ff000007944 */ /* 0x000fea0003c00000 */
[----:B------:R-:W-:Y:S05]  /*c4a0*/  BRA `(.L_x_8168) ;  /* 0x0000013000007947 */ /* 0x000fea0003800000 */
.L_x_8167:
        /* <DEDUP_REMOVED lines=19> */
.L_x_8168:
[----:B------:R-:W-:Y:S05]  /*c5e0*/  BSYNC B1 ;  /* 0x0000000000017941 */ /* 0x000fea0003800000 */
.L_x_8166:
[----:B------:R-:W-:Y:S01]  /*c5f0*/  ISETP.NE.U32.AND P0, PT, R4, RZ, PT ;  /* 0x000000ff0400720c */ /* 0x000fe20003f05070 */
[----:B------:R-:W-:Y:S01]  /*c600*/  IMAD.MOV.U32 R10, RZ, RZ, R3 ;  /* 0x000000ffff0a7224 */ /* 0x000fe200078e0003 */
[----:B------:R-:W-:Y:S02]  /*c610*/  MOV R8, R0 ;  /* 0x0000000000087202 */ /* 0x000fe40000000f00 */
[----:B------:R-:W-:-:S13]  /*c620*/  ISETP.NE.AND.EX P0, PT, R5, RZ, PT, P0 ;  /* 0x000000ff0500720c */ /* 0x000fda0003f05300 */
[----:B------:R-:W-:Y:S05]  /*c630*/  @P0 BRA `(.L_x_8169) ;  /* 0xfffffdc000000947 */ /* 0x000fea000383ffff */
[----:B------:R-:W-:Y:S05]  /*c640*/  BSYNC B0 ;  /* 0x0000000000007941 */ /* 0x000fea0003800000 */
.L_x_8165:
[----:B------:R-:W-:Y:S01]  /*c650*/  ISETP.NE.U32.AND P0, PT, R3, RZ, PT ;  /* 0x000000ff0300720c */ /* 0x000fe20003f05070 */
[----:B------:R-:W-:-:S12]  /*c660*/  BSSY B0, `(.L_x_8170) ;  /* 0x000001a000007945 */ /* 0x000fd80003800000 */
[----:B------:R-:W-:Y:S05]  /*c670*/  @!P0 BRA `(.L_x_8171) ;  /* 0x0000005000008947 */ /* 0x000fea0003800000 */
[----:B------:R-:W-:Y:S02]  /*c680*/  MOV R4, 0xc6a0 ;  /* 0x0000c6a000047802 */ /* 0x000fe40000000f00 */
[----:B------:R-:W-:Y:S05]  /*c690*/  CALL.REL.NOINC `($__internal_36_$__cuda_sm20_div_u64) ;  /* 0x000039c000007944 */ /* 0x000fea0003c00000 */
[----:B------:R-:W-:Y:S01]  /*c6a0*/  MOV R4, R0 ;  /* 0x0000000000047202 */ /* 0x000fe20000000f00 */
[----:B------:R-:W-:Y:S01]  /*c6b0*/  IMAD.MOV.U32 R5, RZ, RZ, R3 ;  /* 0x000000ffff057224 */ /* 0x000fe200078e0003 */
[----:B------:R-:W-:Y:S05]  /*c6c0*/  BRA `(.L_x_8172) ;  /* 0x0000013000007947 */ /* 0x000fea0003800000 */
.L_x_8171:
        /* <DEDUP_REMOVED lines=19> */
.L_x_8172:
[----:B------:R-:W-:Y:S05]  /*c800*/  BSYNC B0 ;  /* 0x0000000000007941 */ /* 0x000fea0003800000 */
.L_x_8170:
[----:B------:R-:W-:Y:S02]  /*c810*/  IMAD R5, R5, R25, RZ ;  /* 0x0000001905057224 */ /* 0x000fe400078e02ff */
[----:B------:R-:W-:-:S04]  /*c820*/  IMAD.WIDE.U32 R6, R25, R4, c[0x0][0x558] ;  /* 0x0001560019067625 */ /* 0x000fc800078e0004 */
[----:B------:R-:W-:Y:S01]  /*c830*/  IMAD.IADD R5, R7, 0x1, R5 ;  /* 0x0000000107057824 */ /* 0x000fe200078e0205 */
[----:B------:R-:W-:-:S03]  /*c840*/  MOV R4, R6 ;  /* 0x0000000600047202 */ /* 0x000fc60000000f00 */
[----:B------:R-:W-:Y:S02]  /*c850*/  IMAD.MOV.U32 R0, RZ, RZ, R5 ;  /* 0x000000ffff007224 */ /* 0x000fe400078e0005 */
.L_x_8164:
[----:B------:R-:W-:-:S13]  /*c860*/  ISETP.NE.AND P0, PT, RZ, c[0x0][0x190], PT ;  /* 0x00006400ff007a0c */ /* 0x000fda0003f05270 */
[----:B------:R-:W-:Y:S05]  /*c870*/  @!P0 BRA `(.L_x_8173) ;  /* 0x00002ee000008947 */ /* 0x000fea0003800000 */
[----:B------:R-:W1:Y:S01]  /*c880*/  S2R R7, SR_CTAID.X ;  /* 0x0000000000077919 */ /* 0x000e620000002500 */
[----:B------:R-:W-:Y:S01]  /*c890*/  ISETP.NE.AND P0, PT, RZ, c[0x0][0x344], PT ;  /* 0x0000d100ff007a0c */ /* 0x000fe20003f05270 */
[----:B0-----:R-:W-:Y:S01]  /*c8a0*/  IMAD R3, R19, c[0x0][0x194], RZ ;  /* 0x0000650013037a24 */ /* 0x001fe200078e02ff */
        /* <DEDUP_REMOVED lines=203> */
.L_x_8174:
        /* <DEDUP_REMOVED lines=200> */
.L_x_8175:
        /* <DEDUP_REMOVED lines=11> */
.L_x_8177:
[----:B------:R-:W-:Y:S05]  /*e290*/  BSYNC B0 ;  /* 0x0000000000007941 */ /* 0x000fea0003800000 */
.L_x_8176:
        /* <DEDUP_REMOVED lines=8> */
[----:B------:R-:W-:Y:S02]  /*e320*/  IMAD.MOV.U32 R32, RZ, RZ, R18 ;  /* 0x000000ffff207224 */ /* 0x000fe400078e0012 */
[----:B0-----:R-:W-:-:S09]  /*e330*/  IMAD R8, R7, c[0x0][0x10], R8 ;  /* 0x0000040007087a24 */ /* 0x001fd200078e0208 */
[----:B------:R-:W-:-:S04]  /*e340*/  @!P2 IMAD R8, R8, c[0x0][0x0], R19 ;  /* 0x000000000808aa24 */ /* 0x000fc800078e0213 */
[----:B------:R-:W-:-:S05]  /*e350*/  IMAD.WIDE.U32 R8, R8, R9, c[0x0][0x560] ;  /* 0x0001580008087625 */ /* 0x000fca00078e0009 */
[----:B------:R0:W-:Y:S04]  /*e360*/  STG.E.64 [R8.64], R32 ;  /* 0x0000002008007986 */ /* 0x0001e8000c101b24 */
[----:B------:R0:W-:Y:S02]  /*e370*/  STG.E.64 [R8.64+0x8], R16 ;  /* 0x0000081008007986 */ /* 0x0001e4000c101b24 */
.L_x_8179:
[----:B------:R-:W-:Y:S05]  /*e380*/  BSYNC B0 ;  /* 0x0000000000007941 */ /* 0x000fea0003800000 */
.L_x_8178:
        /* <DEDUP_REMOVED lines=31> */
.L_x_8181:
[----:B------:R-:W-:Y:S05]  /*e580*/  BSYNC B0 ;  /* 0x0000000000007941 */ /* 0x000fea0003800000 */
.L_x_8180:
        /* <DEDUP_REMOVED lines=24> */
.L_x_8186:
        /* <DEDUP_REMOVED lines=13> */
.L_x_8185:
[----:B------:R-:W-:Y:S05]  /*e7e0*/  BSYNC B1 ;  /* 0x0000000000017941 */ /* 0x000fea0003800000 */
.L_x_8184:
[----:B------:R-:W-:Y:S05]  /*e7f0*/  BRA `(.L_x_8187) ;  /* 0x0000014000007947 */ /* 0x000fea0003800000 */
.L_x_8183:
[----:B------:R-:W-:Y:S01]  /*e800*/  ISETP.GE.U32.AND P0, PT, R2, c[0x0][0x184], PT ;  /* 0x0000610002007a0c */ /* 0x000fe20003f06070 */
[----:B------:R-:W-:Y:S01]  /*e810*/  IMAD.MOV.U32 R17, RZ, RZ, c[0x0][0x16c] ;  /* 0x00005b00ff117624 */ /* 0x000fe200078e00ff */
[----:B------:R-:W-:-:S11]  /*e820*/  MOV R16, c[0x0][0x168] ;  /* 0x00005a0000107a02 */ /* 0x000fd60000000f00 */
[----:B------:R-:W-:Y:S05]  /*e830*/  @P0 BRA `(.L_x_8187) ;  /* 0x0000010000000947 */ /* 0x000fea0003800000 */
[----:B------:R-:W-:Y:S01]  /*e840*/  MOV R16, c[0x0][0x168] ;  /* 0x00005a0000107a02 */ /* 0x000fe20000000f00 */
[----:B------:R-:W-:Y:S01]  /*e850*/  IMAD.MOV.U32 R17, RZ, RZ, c[0x0][0x16c] ;  /* 0x00005b00ff117624 */ /* 0x000fe200078e00ff */
[----:B------:R-:W-:-:S05]  /*e860*/  MOV R14, R2 ;  /* 0x00000002000e7202 */ /* 0x000fca0000000f00 */
.L_x_8188:
        /* <DEDUP_REMOVED lines=13> */
.L_x_8187:
[----:B------:R-:W-:Y:S05]  /*e940*/  BSYNC B0 ;  /* 0x0000000000007941 */ /* 0x000fea0003800000 */
.L_x_8182:
        /* <DEDUP_REMOVED lines=12> */
.L_x_8192:
        /* <DEDUP_REMOVED lines=19> */
.L_x_8191:
[----:B------:R-:W-:Y:S05]  /*eb40*/  BSYNC B0 ;  /* 0x0000000000007941 */ /* 0x000fea0003800000 */
.L_x_8190:
[----:B0-----:R-:W-:Y:S01]  /*eb50*/  MOV R9, R12 ;  /* 0x0000000c00097202 */ /* 0x001fe20000000f00 */
[----:B------:R-:W-:Y:S05]  /*eb60*/  @P2 BRA `(.L_x_8192) ;  /* 0xfffffea000002947 */ /* 0x000fea000383ffff */
.L_x_8189:
        /* <DEDUP_REMOVED lines=17> */
.L_x_8197:
        /* <DEDUP_REMOVED lines=17> */
.L_x_8196:
[----:B------:R-:W-:Y:S05]  /*ed90*/  BSYNC B0 ;  /* 0x0000000000007941 */ /* 0x000fea0003800000 */
.L_x_8195:
[----:B------:R-:W-:-:S04]  /*eda0*/  SHF.R.S32.HI R2, RZ, 0x1, R2 ;  /* 0x00000001ff027819 */ /* 0x000fc80000011402 */
[----:B------:R-:W-:-:S13]  /*edb0*/  ISETP.GE.AND P0, PT, R2, 0x20, PT ;  /* 0x000000200200780c */ /* 0x000fda0003f06270 */
[----:B------:R-:W-:Y:S05]  /*edc0*/  @P0 BRA `(.L_x_8197) ;  /* 0xfffffeb000000947 */ /* 0x000fea000383ffff */
[----:B------:R-:W-:-:S04]  /*edd0*/  IMAD.MOV.U32 R2, RZ, RZ, 0x20 ;  /* 0x00000020ff027424 */ /* 0x000fc800078e00ff */
.L_x_8194:
[----:B0-----:R-:W-:Y:S01]  /*ede0*/  BAR.SYNC.DEFER_BLOCKING 0x0 ;  /* 0x0000000000007b1d */ /* 0x001fe20000010000 */
[----:B------:R-:W-:-:S13]  /*edf0*/  ISETP.GE.AND P0, PT, R2, 0x2, PT ;  /* 0x000000020200780c */ /* 0x000fda0003f06270 */
[----:B------:R-:W-:Y:S05]  /*ee00*/  @!P0 BRA `(.L_x_8193) ;  /* 0x000000c000008947 */ /* 0x000fea0003800000 */
[----:B------:R-:W-:-:S07]  /*ee10*/  HFMA2.MMA R7, -RZ, RZ, 0, 5.9604644775390625e-08 ;  /* 0x00000001ff077435 */ /* 0x000fce00000001ff */
.L_x_8198:
        /* <DEDUP_REMOVED lines=11> */
.L_x_8193:
        /* <DEDUP_REMOVED lines=15> */
.L_x_8200:
        /* <DEDUP_REMOVED lines=25> */
.L_x_8202:
        /* <DEDUP_REMOVED lines=24> */
.L_x_8203:
[----:B------:R-:W-:-:S05]  /*f2d0*/  IADD3 R22, P0, R22, c[0x0][0x548], RZ ;  /* 0x0001520016167a10 */ /* 0x000fca0007f1e0ff */
[----:B------:R-:W-:-:S05]  /*f2e0*/  IMAD.X R23, RZ, RZ, c[0x0][0x54c], P0 ;  /* 0x00015300ff177624 */ /* 0x000fca00000e06ff */
[----:B------:R-:W-:Y:S01]  /*f2f0*/  STG.E.U8 [R22.64], R16 ;  /* 0x0000001016007986 */ /* 0x000fe2000c101124 */
[----:B------:R-:W-:Y:S05]  /*f300*/  EXIT ;  /* 0x000000000000794d */ /* 0x000fea0003800000 */
.L_x_8201:
[----:B------:R-:W-:Y:S04]  /*f310*/  STG.E.64 [R4.64], R18 ;  /* 0x0000001204007986 */ /* 0x000fe8000c101b24 */
[----:B------:R-:W-:Y:S01]  /*f320*/  STG.E.64 [R4.64+0x8], R16 ;  /* 0x0000081004007986 */ /* 0x000fe2000c101b24 */
[----:B------:R-:W-:Y:S05]  /*f330*/  EXIT ;  /* 0x000000000000794d */ /* 0x000fea0003800000 */
.L_x_8199:
[----:B------:R-:W-:Y:S02]  /*f340*/  ISETP.NE.AND P2, PT, RZ, UR38, PT ;  /* 0x00000026ff007c0c */ /* 0x000fe4000bf45270 */
[----:B------:R-:W-:Y:S02]  /*f350*/  IADD3 R4, P1, R22, c[0x0][0x548], RZ ;  /* 0x0001520016047a10 */ /* 0x000fe40007f3e0ff */
[----:B------:R-:W-:-:S03]  /*f360*/  IADD3 R2, P0, R23, c[0x0][0x548], RZ ;  /* 0x0001520017027a10 */ /* 0x000fc60007f1e0ff */
[----:B------:R-:W-:Y:S01]  /*f370*/  IMAD.X R5, RZ, RZ, c[0x0][0x54c], P1 ;  /* 0x00015300ff057624 */ /* 0x000fe200008e06ff */
[----:B------:R-:W-:-:S05]  /*f380*/  IADD3.X R3, RZ, c[0x0][0x54c], RZ, P0, !PT ;  /* 0x00015300ff037a10 */ /* 0x000fca00007fe4ff */
[----:B------:R-:W2:Y:S04]  /*f390*/  @P2 LDG.E.S8 R7, [R2.64] ;  /* 0x0000002402072981 */ /* 0x000ea8000c1e1300 */
[----:B------:R-:W3:Y:S01]  /*f3a0*/  @P2 LDG.E.S8 R9, [R4.64] ;  /* 0x0000002404092981 */ /* 0x000ee2000c1e1300 */
[----:B------:R-:W-:Y:S02]  /*f3b0*/  ULDC.U8 UR4, c[0x0][0x579] ;  /* 0x00015e4000047ab9 */ /* 0x000fe40000000000 */
[----:B------:R-:W-:Y:S02]  /*f3c0*/  ISETP.NE.AND P0, PT, RZ, UR4, PT ;  /* 0x00000004ff007c0c */ /* 0x000fe4000bf05270 */
[----:B--2---:R-:W-:Y:S01]  /*f3d0*/  @P2 IADD3 R18, R7, R18, RZ ;  /* 0x0000001207122210 */ /* 0x004fe20007ffe0ff */
[----:B---3--:R-:W-:-:S10]  /*f3e0*/  @P2 IMAD.IADD R16, R9, 0x1, R16 ;  /* 0x0000000109102824 */ /* 0x008fd400078e0210 */
        /* <DEDUP_REMOVED lines=24> */
.L_x_8205:
        /* <DEDUP_REMOVED lines=24> */
.L_x_8206:
[----:B------:R-:W-:-:S04]  /*f6f0*/  IADD3 R22, P0, R22, c[0x0][0x548], RZ ;  /* 0x0001520016167a10 */ /* 0x000fc80007f1e0ff */
[----:B------:R-:W-:-:S05]  /*f700*/  IADD3.X R23, RZ, c[0x0][0x54c], RZ, P0, !PT ;  /* 0x00015300ff177a10 */ /* 0x000fca00007fe4ff */
[----:B------:R-:W-:Y:S01]  /*f710*/  STG.E.U8 [R22.64], R16 ;  /* 0x0000001016007986 */ /* 0x000fe2000c101124 */
[----:B------:R-:W-:Y:S05]  /*f720*/  EXIT ;  /* 0x000000000000794d */ /* 0x000fea0003800000 */
.L_x_8204:
[----:B------:R-:W-:Y:S04]  /*f730*/  STG.E.U8 [R2.64], R18 ;  /* 0x0000001202007986 */ /* 0x000fe8000c101124 */
[----:B------:R-:W-:Y:S01]  /*f740*/  STG.E.U8 [R4.64], R16 ;  /* 0x0000001004007986 */ /* 0x000fe2000c101124 */
[----:B------:R-:W-:Y:S05]  /*f750*/  EXIT ;  /* 0x000000000000794d */ /* 0x000fea0003800000 */
.L_x_8173:
        /* <DEDUP_REMOVED lines=16> */
[----:B0-----:R-:W2:Y:S04]  /*f860*/  LDG.E.64 R2, [R4.64] ;  /* 0x0000002404027981 */ /* 0x001ea8000c1e1b00 */
[----:B------:R-:W3:Y:S01]  /*f870*/  LDG.E.64 R6, [R4.64+0x8] ;  /* 0x0000082404067981 */ /* 0x000ee2000c1e1b00 */
[----:B--2---:R-:W-:Y:S02]  /*f880*/  IADD3 R18, P0, R2, R18, RZ ;  /* 0x0000001202127210 */ /* 0x004fe40007f1e0ff */
[----:B---3--:R-:W-:-:S03]  /*f890*/  IADD3 R16, P1, R6, R16, RZ ;  /* 0x0000001006107210 */ /* 0x008fc60007f3e0ff */
[----:B------:R-:W-:Y:S01]  /*f8a0*/  IMAD.X R33, R3, 0x1, R33, P0 ;  /* 0x0000000103217824 */ /* 0x000fe200000e0621 */
[----:B------:R-:W-:-:S03]  /*f8b0*/  IADD3.X R17, R7, R17, RZ, P1, !PT ;  /* 0x0000001107117210 */ /* 0x000fc60000ffe4ff */
.L_x_8208:
        /* <DEDUP_REMOVED lines=10> */
[----:B0-----:R0:W1:Y:S01]  /*f960*/  LDC.64 R2, c[0x4][R0] ;  /* 0x0100000000027b82 */ /* 0x0010620000000a00 */
        /* <DEDUP_REMOVED lines=14> */
.L_x_8210:
        /* <DEDUP_REMOVED lines=24> */
.L_x_8211:
[----:B------:R-:W-:-:S04]  /*fbd0*/  IADD3 R24, P0, R24, c[0x0][0x548], RZ ;  /* 0x0001520018187a10 */ /* 0x000fc80007f1e0ff */
[----:B------:R-:W-:-:S05]  /*fbe0*/  IADD3.X R25, RZ, c[0x0][0x54c], RZ, P0, !PT ;  /* 0x00015300ff197a10 */ /* 0x000fca00007fe4ff */
[----:B------:R-:W-:Y:S01]  /*fbf0*/  STG.E.U8 [R24.64], R16 ;  /* 0x0000001018007986 */ /* 0x000fe2000c101124 */
[----:B------:R-:W-:Y:S05]  /*fc00*/  EXIT ;  /* 0x000000000000794d */ /* 0x000fea0003800000 */
.L_x_8209:
[----:B------:R-:W-:Y:S04]  /*fc10*/  STG.E.64 [R4.64], R18 ;  /* 0x0000001204007986 */ /* 0x000fe8000c101b24 */
[----:B------:R-:W-:Y:S01]  /*fc20*/  STG.E.64 [R4.64+0x8], R16 ;  /* 0x0000081004007986 */ /* 0x000fe2000c101b24 */
[----:B------:R-:W-:Y:S05]  /*fc30*/  EXIT ;  /* 0x000000000000794d */ /* 0x000fea0003800000 */
.L_x_8207:
[----:B-1----:R-:W-:Y:S02]  /*fc40*/  ISETP.NE.AND P2, PT, R2, RZ, PT ;  /* 0x000000ff0200720c */ /* 0x002fe40003f45270 */
[----:B------:R-:W-:Y:S02]  /*fc50*/  IADD3 R2, P0, R25, c[0x0][0x548], RZ ;  /* 0x0001520019027a10 */ /* 0x000fe40007f1e0ff */
[----:B------:R-:W-:-:S03]  /*fc60*/  IADD3 R4, P1, R24, c[0x0][0x548], RZ ;  /* 0x0001520018047a10 */ /* 0x000fc60007f3e0ff */
[----:B0-----:R-:W-:Y:S01]  /*fc70*/  IMAD.X R3, RZ, RZ, c[0x0][0x54c], P0 ;  /* 0x00015300ff037624 */ /* 0x001fe200000e06ff */
[----:B------:R-:W-:-:S05]  /*fc80*/  IADD3.X R5, RZ, c[0x0][0x54c], RZ, P1, !PT ;  /* 0x00015300ff057a10 */ /* 0x000fca0000ffe4ff */
[----:B------:R-:W2:Y:S04]  /*fc90*/  @P2 LDG.E.S8 R7, [R2.64] ;  /* 0x0000002402072981 */ /* 0x000ea8000c1e1300 */
[----:B------:R-:W3:Y:S01]  /*fca0*/  @P2 LDG.E.S8 R9, [R4.64] ;  /* 0x0000002404092981 */ /* 0x000ee2000c1e1300 */
[----:B------:R-:W-:Y:S02]  /*fcb0*/  ULDC.U8 UR4, c[0x0][0x579] ;  /* 0x00015e4000047ab9 */ /* 0x000fe40000000000 */
[----:B------:R-:W-:Y:S01]  /*fcc0*/  ISETP.NE.AND P0, PT, RZ, UR4, PT ;  /* 0x00000004ff007c0c */ /* 0x000fe2000bf05270 */
[----:B--2---:R-:W-:Y:S01]  /*fcd0*/  @P2 IMAD.IADD R18, R7, 0x1, R18 ;  /* 0x0000000107122824 */ /* 0x004fe200078e0212 */
[----:B---3--:R-:W-:-:S11]  /*fce0*/  @P2 IADD3 R16, R9, R16, RZ ;  /* 0x0000001009102210 */ /* 0x008fd60007ffe0ff */
        /* <DEDUP_REMOVED lines=24> */
.L_x_8213:
        /* <DEDUP_REMOVED lines=24> */
.L_x_8214:
[----:B------:R-:W-:-:S05]  /*fff0*/  IADD3 R24, P0, R24, c[0x0][0x548], RZ ;  /* 0x0001520018187a10 */ /* 0x000fca0007f1e0ff */
[----:B------:R-:W-:-:S05]  /*10000*/  IMAD.X R25, RZ, RZ, c[0x0][0x54c], P0 ;  /* 0x00015300ff197624 */ /* 0x000fca00000e06ff */
[----:B------:R-:W-:Y:S01]  /*10010*/  STG.E.U8 [R24.64], R16 ;  /* 0x0000001018007986 */ /* 0x000fe2000c101124 */
[----:B------:R-:W-:Y:S05]  /*10020*/  EXIT ;  /* 0x000000000000794d */ /* 0x000fea0003800000 */
.L_x_8212:
[----:B------:R-:W-:Y:S04]  /*10030*/  STG.E.U8 [R2.64], R18 ;  /* 0x0000001202007986 */ /* 0x000fe8000c101124 */
[----:B------:R-:W-:Y:S01]  /*10040*/  STG.E.U8 [R4.64], R16 ;  /* 0x0000001004007986 */ /* 0x000fe2000c101124 */
[----:B------:R-:W-:Y:S05]  /*10050*/  EXIT ;  /* 0x000000000000794d */ /* 0x000fea0003800000 */
        .weak           $__internal_36_$__cuda_sm20_div_u64
        .type           $__internal_36_$__cuda_sm20_div_u64,@function
        .size           $__internal_36_$__cuda_sm20_div_u64,($__internal_37_$__cuda_sm20_rem_u64 - $__internal_36_$__cuda_sm20_div_u64)
$__internal_36_$__cuda_sm20_div_u64:
        /* <DEDUP_REMOVED lines=33> */
[----:B------:R-:W-:-:S03]  /*10270*/  IMAD.HI.U32 R6, R9, 0x8, RZ ;  /* 0x0000000809067827 */ /* 0x000fc600078e00ff */
[----:B------:R-:W-:-:S03]  /*10280*/  IADD3.X R5, RZ, RZ, R5, P2, P1 ;  /* 0x000000ffff057210 */ /* 0x000fc600017e2405 */
[----:B------:R-:W-:-:S06]  /*10290*/  IMAD.WIDE.U32 R6, RZ, R9, R6 ;  /* 0x00000009ff067225 */ /* 0x000fcc00078e0006 */
[----:B------:R-:W-:-:S05]  /*102a0*/  IMAD.HI.U32 R5, P0, R5, 0x8, R6 ;  /* 0x0000000805057827 */ /* 0x000fca0007800006 */
[----:B------:R-:W-:Y:S02]  /*102b0*/  IADD3 R9, P1, RZ, R5, RZ ;  /* 0x00000005ff097210 */ /* 0x000fe40007f3e0ff */
[----:B------:R-:W-:Y:S02]  /*102c0*/  IADD3.X R5, RZ, RZ, RZ, P0, !PT ;  /* 0x000000ffff057210 */ /* 0x000fe400007fe4ff */
[C---:B------:R-:W-:Y:S01]  /*102d0*/  IADD3 R8, P2, R9.reuse, 0x1, RZ ;  /* 0x0000000109087810 */ /* 0x040fe20007f5e0ff */
[----:B------:R-:W-:-:S04]  /*102e0*/  IMAD.WIDE.U32 R6, R9, R0, RZ ;  /* 0x0000000009067225 */ /* 0x000fc800078e00ff */
[----:B------:R-:W-:Y:S01]  /*102f0*/  IMAD.X R5, RZ, RZ, R5, P1 ;  /* 0x000000ffff057224 */ /* 0x000fe200008e0605 */
[----:B------:R-:W-:Y:S01]  /*10300*/  IADD3 R13, P1, -R6, 0x8, RZ ;  /* 0x00000008060d7810 */ /* 0x000fe20007f3e1ff */
[----:B------:R-:W-:-:S03]  /*10310*/  IMAD R7, R9, R3, R7 ;  /* 0x0000000309077224 */ /* 0x000fc600078e0207 */
        /* <DEDUP_REMOVED lines=16> */
[----:B------:R-:W-:Y:S01]  /*10420*/  SEL R0, R5, R8, P0 ;  /* 0x0000000805007207 */ /* 0x000fe20000000000 */
[----:B------:R-:W-:Y:S01]  /*10430*/  HFMA2.MMA R5, -RZ, RZ, 0, 0 ;  /* 0x00000000ff057435 */ /* 0x000fe200000001ff */
[----:B------:R-:W-:Y:S02]  /*10440*/  ISETP.NE.AND.EX P1, PT, R3, RZ, PT, P1 ;  /* 0x000000ff0300720c */ /* 0x000fe40003f25310 */
[----:B------:R-:W-:Y:S02]  /*10450*/  SEL R3, R6, R7, P0 ;  /* 0x0000000706037207 */ /* 0x000fe40000000000 */
[----:B------:R-:W-:-:S02]  /*10460*/  SEL R0, R0, 0xffffffff, P1 ;  /* 0xffffffff00007807 */ /* 0x000fc40000800000 */
[----:B------:R-:W-:Y:S01]  /*10470*/  SEL R3, R3, 0xffffffff, P1 ;  /* 0xffffffff03037807 */ /* 0x000fe20000800000 */
[----:B------:R-:W-:Y:S06]  /*10480*/  RET.REL.NODEC R4 `(_ZN2at6native13reduce_kernelILi256ELi2ENS0_8ReduceOpIaNS0_14func_wrapper_tIaNS0_55_GLOBAL__N__0955718d_22_SparseCsrTensorMath_cu_868dd54514ReductionAddOpIlEEEEjaLi4ELi4EEEEEvT1_) ;  /* 0xfffefb7004007950 */ /* 0x000fec0003c3ffff */
        .weak           $__internal_37_$__cuda_sm20_rem_u64
        .type           $__internal_37_$__cuda_sm20_rem_u64,@function
        .size           $__internal_37_$__cuda_sm20_rem_u64,(.L_x_8895 - $__internal_37_$__cuda_sm20_rem_u64)
$__internal_37_$__cuda_sm20_rem_u64:
[----:B------:R-:W-:Y:S01]  /*10490*/  IMAD.MOV.U32 R14, RZ, RZ, R4 ;  /* 0x000000ffff0e7224 */ /* 0x000fe200078e0004 */
        /* <DEDUP_REMOVED lines=15> */
[----:B------:R-:W-:-:S04]  /*10590*/  IMAD.HI.U32 R12, P1, R7, R21, R12 ;  /* 0x00000015070c7227 */ /* 0x000fc8000782000c */
[----:B------:R-:W-:Y:S01]  /*105a0*/  IMAD.X R11, R11, 0x1, R7, P0 ;  /* 0x000000010b0b7824 */ /* 0x000fe200000e0607 */
[----:B------:R-:W-:-:S04]  /*105b0*/  IADD3 R13, P2, R15, R12, RZ ;  /* 0x0000000c0f0d7210 */ /* 0x000fc80007f5e0ff */
[----:B------:R-:W-:Y:S01]  /*105c0*/  IADD3.X R11, RZ, RZ, R11, P2, P1 ;  /* 0x000000ffff0b7210 */ /* 0x000fe200017e240b */
[----:B------:R-:W-:-:S04]  /*105d0*/  IMAD.WIDE.U32 R6, R13, R4, RZ ;  /* 0x000000040d067225 */ /* 0x000fc800078e00ff */
        /* <DEDUP_REMOVED lines=43> */
[----:B------:R-:W-:Y:S06]  /*10890*/  RET.REL.NODEC R8 `(_ZN2at6native13reduce_kernelILi256ELi2ENS0_8ReduceOpIaNS0_14func_wrapper_tIaNS0_55_GLOBAL__N__0955718d_22_SparseCsrTensorMath_cu_868dd54514ReductionAddOpIlEEEEjaLi4ELi4EEEEEvT1_) ;  /* 0xfffef76008007950 */ /* 0x000fec0003c3ffff */
.L_x_8215:
        /* <DEDUP_REMOVED lines=14> */
.L_x_8895:


//--------------------- .text._ZN2at6native13reduce_kernelILi128ELi4ENS0_8ReduceOpIaNS0_14func_wrapper_tIaNS0_55_GLOBAL__N__0955718d_22_SparseCsrTensorMath_cu_868dd54514ReductionAddOpIlEEEEjaLi4ELi4EEEEEvT1_ --------------------------
	.section	.text._ZN2at6native13reduce_kernelILi128ELi4ENS0_8ReduceOpIaNS0_14func_wrapper_tIaNS0_55_GLOBAL__N__0955718d_22_SparseCsrTensorMath_cu_868dd54514ReductionAddOpIlEEEEjaLi4ELi4EEEEEvT1_,"ax",@progbits
	.sectioninfo	@"SHI_REGISTERS=66"
	.align	128
.text._ZN2at6native13reduce_kernelILi128ELi4ENS0_8ReduceOpIaNS0_14func_wrapper_tIaNS0_55_GLOBAL__N__0955718d_22_SparseCsrTensorMath_cu_868dd54514ReductionAddOpIlEEEEjaLi4ELi4EEEEEvT1_:
        .type           _ZN2at6native13reduce_kernelILi128ELi4ENS0_8ReduceOpIaNS0_14func_wrapper_tIaNS0_55_GLOBAL__N__0955718d_22_SparseCsrTensorMath_cu_868dd54514ReductionAddOpIlEEEEjaLi4ELi4EEEEEvT1_,@function
        .size           _ZN2at6native13reduce_kernelILi128ELi4ENS0_8ReduceOpIaNS0_14func_wrapper_tIaNS0_55_GLOBAL__N__0955718d_22_SparseCsrTensorMath_cu_868dd54514ReductionAddOpIlEEEEjaLi4ELi4EEEEEvT1_,(.L_x_8898 - _ZN2at6native13reduce_kernelILi128ELi4ENS0_8ReduceOpIaNS0_14func_wrapper_tIaNS0_55_GLOBAL__N__0955718d_22_SparseCsrTensorMath_cu_868dd54514ReductionAddOpIlEEEEjaLi4ELi4EEEEEvT1_)
        .other          _ZN2at6native13reduce_kernelILi128ELi4ENS0_8ReduceOpIaNS0_14func_wrapper_tIaNS0_55_GLOBAL__N__0955718d_22_SparseCsrTensorMath_cu_868dd54514ReductionAddOpIlEEEEjaLi4ELi4EEEEEvT1_,@"STO_CUDA_ENTRY STV_DEFAULT"
_ZN2at6native13reduce_kernelILi128ELi4ENS0_8ReduceOpIaNS0_14func_wrapper_tIaNS0_55_GLOBAL__N__0955718d_22_SparseCsrTensorMath_cu_868dd54514ReductionAddOpIlEEEEjaLi4ELi4EEEEEvT1_:
        /* <DEDUP_REMOVED lines=9> */
[C---:B-1----:R-:W-:Y:S02]  /*0090*/  IMAD R3, R2.reuse, c[0x0][0x198], R3 ;  /* 0x0000660002037a24 */ /* 0x042fe400078e0203 */
[----:B------:R-:W-:Y:S02]  /*00a0*/  IMAD R5, R2, c[0x0][0x18c], R5 ;  /* 0x0000630002057a24 */ /* 0x000fe400078e0205 */
[----:B--2---:R-:W-:Y:S02]  /*00b0*/  IMAD R3, R0, c[0x0][0x180], R3 ;  /* 0x0000600000037a24 */ /* 0x004fe400078e0203 */
[----:B---3--:R-:W-:-:S03]  /*00c0*/  IMAD R6, R24, c[0x0][0x190], R5 ;  /* 0x0000640018067a24 */ /* 0x008fc600078e0205 */
        /* <DEDUP_REMOVED lines=200> */
.L_x_8216:
        /* <DEDUP_REMOVED lines=52> */
.L_x_8225:
[----:B------:R-:W-:Y:S05]  /*1090*/  BSYNC B2 ;  /* 0x0000000000027941 */ /* 0x000fea0003800000 */
.L_x_8224:
        /* <DEDUP_REMOVED lines=10> */
.L_x_8223:
[----:B------:R-:W-:Y:S05]  /*1140*/  BSYNC B1 ;  /* 0x0000000000017941 */ /* 0x000fea0003800000 */
.L_x_8222:
[----:B------:R-:W-:Y:S02]  /*1150*/  IADD3 R16, P0, P1, R26, c[0x0][0x540], R3 ;  /* 0x000150001a107a10 */ /* 0x000fe4000791e003 */
[----:B------:R-:W-:Y:S02]  /*1160*/  IADD3 R0, R6, c[0x0][0x174], RZ ;  /* 0x00005d0006007a10 */ /* 0x000fe40007ffe0ff */
[----:B------:R-:W-:Y:S02]  /*1170*/  IADD3 R16, P2, R16, 0x4, RZ ;  /* 0x0000000410107810 */ /* 0x000fe40007f5e0ff */
[----:B------:R-:W-:Y:S02]  /*1180*/  IADD3.X R17, RZ, c[0x0][0x544], R17, P0, P1 ;  /* 0x00015100ff117a10 */ /* 0x000fe400007e2411 */
[----:B------:R-:W-:-:S03]  /*1190*/  IADD3 R0, R0, -0x4, RZ ;  /* 0xfffffffc00007810 */ /* 0x000fc60007ffe0ff */
[----:B------:R-:W-:Y:S02]  /*11a0*/  IMAD.X R17, RZ, RZ, R17, P2 ;  /* 0x000000ffff117224 */ /* 0x000fe400010e0611 */
.L_x_8221:
[----:B------:R-:W-:Y:S05]  /*11b0*/  BSYNC B0 ;  /* 0x0000000000007941 */ /* 0x000fea0003800000 */
.L_x_8220:
        /* <DEDUP_REMOVED lines=20> */
.L_x_8228:
        /* <DEDUP_REMOVED lines=22> */
.L_x_8227:
[----:B------:R-:W-:Y:S05]  /*1460*/  BSYNC B0 ;  /* 0x0000000000007941 */ /* 0x000fea0003800000 */
.L_x_8226:
        /* <DEDUP_REMOVED lines=8> */
.L_x_8230:
[----:B------:R-:W-:Y:S05]  /*14f0*/  BSYNC B0 ;  /* 0x0000000000007941 */ /* 0x000fea0003800000 */
.L_x_8229:
        /* <DEDUP_REMOVED lines=13> */
.L_x_8232:
[----:B------:R-:W-:Y:S05]  /*15d0*/  BSYNC B0 ;  /* 0x0000000000007941 */ /* 0x000fea0003800000 */
.L_x_8231:
[----:B------:R-:W-:Y:S01]  /*15e0*/  IADD3 R28, P0, P1, R11, R28, R13 ;  /* 0x0000001c0b1c7210 */ /* 0x000fe2000791e00d */
[----:B------:R-:W-:Y:S01]  /*15f0*/  CS2R R54, SRZ ;  /* 0x0000000000367805 */ /* 0x000fe2000001ff00 */
[----:B------:R-:W-:Y:S01]  /*1600*/  CS2R R56, SRZ ;  /* 0x0000000000387805 */ /* 0x000fe2000001ff00 */
[----:B------:R-:W-:Y:S01]  /*1610*/  CS2R R16, SRZ ;  /* 0x0000000000107805 */ /* 0x000fe2000001ff00 */
[----:B------:R-:W-:Y:S02]  /*1620*/  IADD3.X R29, R29, R10, R15, P0, P1 ;  /* 0x0000000a1d1d7210 */ /* 0x000fe400007e240f */
[----:B------:R-:W-:-:S04]  /*1630*/  IADD3 R28, P0, R12, R28, RZ ;  /* 0x0000001c0c1c7210 */ /* 0x000fc80007f1e0ff */
[----:B------:R-:W-:Y:S01]  /*1640*/  IADD3.X R29, R14, R29, RZ, P0, !PT ;  /* 0x0000001d0e1d7210 */ /* 0x000fe200007fe4ff */
[----:B------:R-:W-:Y:S05]  /*1650*/  BRA `(.L_x_8218) ;  /* 0x0000a43000007947 */ /* 0x000fea0003800000 */
.L_x_8219:
        /* <DEDUP_REMOVED lines=75> */
.L_x_8242:
[----:B------:R-:W-:Y:S01]  /*1b10*/  HFMA2.MMA R0, -RZ, RZ, 0, 0 ;  /* 0x00000000ff007435 */ /* 0x000fe200000001ff */
[----:B------:R-:W-:Y:S01]  /*1b20*/  IMAD.MOV.U32 R6, RZ, RZ, RZ ;  /* 0x000000ffff067224 */ /* 0x000fe200078e00ff */
[----:B------:R-:W-:Y:S05]  /*1b30*/  @!P0 BRA `(.L_x_8237) ;  /* 0x00000df000008947 */ /* 0x000fea0003800000 */
[----:B------:R-:W-:Y:S01]  /*1b40*/  MOV R5, R59 ;  /* 0x0000003b00057202 */ /* 0x000fe20000000f00 */
[----:B------:R-:W-:-:S04]  /*1b50*/  IMAD.MOV.U32 R4, RZ, RZ, RZ ;  /* 0x000000ffff047224 */ /* 0x000fc800078e00ff */
[----:B------:R-:W-:-:S05]  /*1b60*/  IMAD.HI.U32 R3, R59, c[0x0][0x1b8], R4 ;  /* 0x00006e003b037a27 */ /* 0x000fca00078e0004 */
[----:B------:R-:W-:Y:S01]  /*1b70*/  SHF.R.U32.HI R7, RZ, c[0x0][0x1bc], R3 ;  /* 0x00006f00ff077a19 */ /* 0x000fe20000011603 */
[----:B------:R-:W-:-:S04]  /*1b80*/  IMAD.MOV.U32 R3, RZ, RZ, 0x1 ;  /* 0x00000001ff037424 */ /* 0x000fc800078e00ff */
        /* <DEDUP_REMOVED lines=218> */
.L_x_8237:
[----:B------:R-:W-:-:S04]  /*2930*/  LOP3.LUT R5, R6, 0xfffffffc, RZ, 0xc0, !PT ;  /* 0xfffffffc06057812 */ /* 0x000fc800078ec0ff */
[----:B------:R-:W-:-:S04]  /*2940*/  IADD3 R4, P1, R5, R16, RZ ;  /* 0x0000001005047210 */ /* 0x000fc80007f3e0ff */
[----:B------:R-:W-:-:S05]  /*2950*/  IADD3.X R5, RZ, R17, RZ, P1, !PT ;  /* 0x00000011ff057210 */ /* 0x000fca0000ffe4ff */
[----:B------:R-:W2:Y:S01]  /*2960*/  LDG.E R4, [R4.64] ;  /* 0x0000002404047981 */ /* 0x000ea2000c1e1900 */
[----:B------:R-:W-:Y:S02]  /*2970*/  IADD3 R59, R59, c[0x0][0x17c], RZ ;  /* 0x00005f003b3b7a10 */ /* 0x000fe40007ffe0ff */
[C---:B--2---:R-:W-:Y:S02]  /*2980*/  PRMT R15, R4.reuse, 0x7770, RZ ;  /* 0x00007770040f7816 */ /* 0x044fe400000000ff */
[C---:B------:R-:W-:Y:S02]  /*2990*/  PRMT R14, R4.reuse, 0x7771, RZ ;  /* 0x00007771040e7816 */ /* 0x040fe400000000ff */
[C---:B------:R-:W-:Y:S02]  /*29a0*/  PRMT R13, R4.reuse, 0x7772, RZ ;  /* 0x00007772040d7816 */ /* 0x040fe400000000ff */
        /* <DEDUP_REMOVED lines=224> */
.L_x_8238:
[----:B------:R-:W-:-:S04]  /*37b0*/  LOP3.LUT R5, R0, 0xfffffffc, RZ, 0xc0, !PT ;  /* 0xfffffffc00057812 */ /* 0x000fc800078ec0ff */
[----:B------:R-:W-:-:S05]  /*37c0*/  IADD3 R4, P1, R5, R16, RZ ;  /* 0x0000001005047210 */ /* 0x000fca0007f3e0ff */
[----:B------:R-:W-:-:S05]  /*37d0*/  IMAD.X R5, RZ, RZ, R17, P1 ;  /* 0x000000ffff057224 */ /* 0x000fca00008e0611 */
[----:B------:R-:W2:Y:S01]  /*37e0*/  LDG.E R4, [R4.64] ;  /* 0x0000002404047981 */ /* 0x000ea2000c1e1900 */
[----:B------:R-:W-:Y:S01]  /*37f0*/  HFMA2.MMA R3, -RZ, RZ, 0, 0 ;  /* 0x00000000ff037435 */ /* 0x000fe200000001ff */
[----:B------:R-:W-:Y:S01]  /*3800*/  IADD3 R59, R59, c[0x0][0x17c], RZ ;  /* 0x00005f003b3b7a10 */ /* 0x000fe20007ffe0ff */
[----:B------:R-:W-:Y:S01]  /*3810*/  IMAD.MOV.U32 R7, RZ, RZ, RZ ;  /* 0x000000ffff077224 */ /* 0x000fe200078e00ff */
[C---:B--2---:R-:W-:Y:S02]  /*3820*/  PRMT R11, R4.reuse, 0x7770, RZ ;  /* 0x00007770040b7816 */ /* 0x044fe400000000ff */
[C---:B------:R-:W-:Y:S02]  /*3830*/  PRMT R10, R4.reuse, 0x7771, RZ ;  /* 0x00007771040a7816 */ /* 0x040fe400000000ff */
[C---:B------:R-:W-:Y:S02]  /*3840*/  PRMT R9, R4.reuse, 0x7772, RZ ;  /* 0x0000777204097816 */ /* 0x040fe400000000ff */
[----:B------:R-:W-:Y:S01]  /*3850*/  PRMT R8, R4, 0x7773, RZ ;  /* 0x0000777304087816 */ /* 0x000fe200000000ff */
        /* <DEDUP_REMOVED lines=212> */
.L_x_8239:
        /* <DEDUP_REMOVED lines=221> */
.L_x_8240:
[----:B------:R-:W-:-:S04]  /*5370*/  LOP3.LUT R5, R7, 0xfffffffc, RZ, 0xc0, !PT ;  /* 0xfffffffc07057812 */ /* 0x000fc800078ec0ff */
[----:B------:R-:W-:-:S05]  /*5380*/  IADD3 R4, P1, R5, R16, RZ ;  /* 0x0000001005047210 */ /* 0x000fca0007f3e0ff */
[----:B------:R-:W-:-:S05]  /*5390*/  IMAD.X R5, RZ, RZ, R17, P1 ;  /* 0x000000ffff057224 */ /* 0x000fca00008e0611 */
[----:B------:R0:W2:Y:S01]  /*53a0*/  LDG.E R4, [R4.64] ;  /* 0x0000002404047981 */ /* 0x0000a2000c1e1900 */
[----:B------:R-:W-:Y:S01]  /*53b0*/  IADD3 R59, R59, c[0x0][0x17c], RZ ;  /* 0x00005f003b3b7a10 */ /* 0x000fe20007ffe0ff */
[----:B------:R-:W-:Y:S01]  /*53c0*/  IMAD.MOV.U32 R6, RZ, RZ, c[0x0][0x17c] ;  /* 0x00005f00ff067624 */ /* 0x000fe200078e00ff */
[----:B------:R-:W-:Y:S02]  /*53d0*/  LOP3.LUT R36, R14, 0xffff, RZ, 0xc0, !PT ;  /* 0x0000ffff0e247812 */ /* 0x000fe400078ec0ff */
[----:B------:R-:W-:Y:S01]  /*53e0*/  LOP3.LUT R7, R13, 0xffff, RZ, 0xc0, !PT ;  /* 0x0000ffff0d077812 */ /* 0x000fe200078ec0ff */
[----:B------:R-:W-:Y:S01]  /*53f0*/  IMAD R6, R6, 0x3, R59 ;  /* 0x0000000306067824 */ /* 0x000fe200078e023b */
[----:B------:R-:W-:Y:S02]  /*5400*/  LOP3.LUT R37, R15, 0xffff, RZ, 0xc0, !PT ;  /* 0x0000ffff0f257812 */ /* 0x000fe400078ec0ff */
[----:B0-----:R-:W-:Y:S02]  /*5410*/  LOP3.LUT R5, R12, 0xffff, RZ, 0xc0, !PT ;  /* 0x0000ffff0c057812 */ /* 0x001fe400078ec0ff */
[----:B------:R-:W-:-:S02]  /*5420*/  ISETP.GE.U32.AND P1, PT, R6, c[0x0][0x174], PT ;  /* 0x00005d0006007a0c */ /* 0x000fc40003f26070 */
[----:B------:R-:W-:Y:S02]  /*5430*/  PRMT R6, R36, 0x8880, RZ ;  /* 0x0000888024067816 */ /* 0x000fe400000000ff */
[----:B------:R-:W-:Y:S02]  /*5440*/  PRMT R36, R7, 0x8880, RZ ;  /* 0x0000888007247816 */ /* 0x000fe400000000ff */
[----:B------:R-:W-:Y:S02]  /*5450*/  PRMT R37, R37, 0x8880, RZ ;  /* 0x0000888025257816 */ /* 0x000fe400000000ff */
[----:B------:R-:W-:Y:S02]  /*5460*/  IADD3 R26, P4, R36, R26, RZ ;  /* 0x0000001a241a7210 */ /* 0x000fe40007f9e0ff */
[----:B------:R-:W-:Y:S02]  /*5470*/  MOV R7, R37 ;  /* 0x0000002500077202 */ /* 0x000fe40000000f00 */
[----:B------:R-:W-:-:S02]  /*5480*/  IADD3 R24, P3, R6, R24, RZ ;  /* 0x0000001806187210 */ /* 0x000fc40007f7e0ff */
[----:B------:R-:W-:Y:S02]  /*5490*/  LEA.HI.X.SX32 R25, R36, R25, 0x1, P4 ;  /* 0x0000001924197211 */ /* 0x000fe400020f0eff */
[----:B------:R-:W-:Y:S02]  /*54a0*/  IADD3 R20, P2, R7, R20, RZ ;  /* 0x0000001407147210 */ /* 0x000fe40007f5e0ff */
[----:B------:R-:W-:Y:S02]  /*54b0*/  LEA.HI.X.SX32 R21, R6, R21, 0x1, P3 ;  /* 0x0000001506157211 */ /* 0x000fe400018f0eff */
[----:B------:R-:W-:Y:S02]  /*54c0*/  LOP3.LUT R36, R11, 0xffff, RZ, 0xc0, !PT ;  /* 0x0000ffff0b247812 */ /* 0x000fe400078ec0ff */
[----:B------:R-:W-:Y:S02]  /*54d0*/  LOP3.LUT R6, R9, 0xffff, RZ, 0xc0, !PT ;  /* 0x0000ffff09067812 */ /* 0x000fe400078ec0ff */
[----:B------:R-:W-:-:S02]  /*54e0*/  LEA.HI.X.SX32 R18, R7, R18, 0x1, P2 ;  /* 0x0000001207127211 */ /* 0x000fc400010f0eff */
[----:B------:R-:W-:Y:S02]  /*54f0*/  PRMT R36, R36, 0x8880, RZ ;  /* 0x0000888024247816 */ /* 0x000fe400000000ff */
[----:B------:R-:W-:Y:S02]  /*5500*/  LOP3.LUT R7, R10, 0xffff, RZ, 0xc0, !PT ;  /* 0x0000ffff0a077812 */ /* 0x000fe400078ec0ff */
[----:B------:R-:W-:Y:S01]  /*5510*/  PRMT R37, R6, 0x8880, RZ ;  /* 0x0000888006257816 */ /* 0x000fe200000000ff */
[----:B------:R-:W-:Y:S01]  /*5520*/  IMAD.MOV.U32 R6, RZ, RZ, R36 ;  /* 0x000000ffff067224 */ /* 0x000fe200078e0024 */
[----:B------:R-:W-:Y:S02]  /*5530*/  PRMT R5, R5, 0x8880, RZ ;  /* 0x0000888005057816 */ /* 0x000fe400000000ff */
[----:B------:R-:W-:Y:S01]  /*5540*/  PRMT R7, R7, 0x8880, RZ ;  /* 0x0000888007077816 */ /* 0x000fe200000000ff */
[----:B------:R-:W-:Y:S01]  /*5550*/  IMAD.MOV.U32 R36, RZ, RZ, R37 ;  /* 0x000000ffff247224 */ /* 0x000fe200078e0025 */
[----:B------:R-:W-:-:S02]  /*5560*/  IADD3 R28, P2, R5, R28, RZ ;  /* 0x0000001c051c7210 */ /* 0x000fc40007f5e0ff */
[----:B------:R-:W-:Y:S02]  /*5570*/  IADD3 R33, P3, R7, R33, RZ ;  /* 0x0000002107217210 */ /* 0x000fe40007f7e0ff */
[----:B------:R-:W-:Y:S02]  /*5580*/  IADD3 R41, P4, R36, R41, RZ ;  /* 0x0000002924297210 */ /* 0x000fe40007f9e0ff */
[----:B------:R-:W-:Y:S02]  /*5590*/  LEA.HI.X.SX32 R27, R5, R27, 0x1, P2 ;  /* 0x0000001b051b7211 */ /* 0x000fe400010f0eff */
[----:B------:R-:W-:Y:S02]  /*55a0*/  IADD3 R31, P2, R6, R31, RZ ;  /* 0x0000001f061f7210 */ /* 0x000fe40007f5e0ff */
[----:B------:R-:W-:Y:S02]  /*55b0*/  LEA.HI.X.SX32 R30, R7, R30, 0x1, P3 ;  /* 0x0000001e071e7211 */ /* 0x000fe400018f0eff */
[----:B------:R-:W-:-:S02]  /*55c0*/  LOP3.LUT R7, R34, 0xffff, RZ, 0xc0, !PT ;  /* 0x0000ffff22077812 */ /* 0x000fc400078ec0ff */
[----:B------:R-:W-:Y:S02]  /*55d0*/  LOP3.LUT R5, R8, 0xffff, RZ, 0xc0, !PT ;  /* 0x0000ffff08057812 */ /* 0x000fe400078ec0ff */
[----:B------:R-:W-:Y:S02]  /*55e0*/  LEA.HI.X.SX32 R32, R36, R32, 0x1, P4 ;  /* 0x0000002024207211 */ /* 0x000fe400020f0eff */
[----:B------:R-:W-:Y:S02]  /*55f0*/  LOP3.LUT R36, R35, 0xffff, RZ, 0xc0, !PT ;  /* 0x0000ffff23247812 */ /* 0x000fe400078ec0ff */
[----:B------:R-:W-:Y:S02]  /*5600*/  LEA.HI.X.SX32 R29, R6, R29, 0x1, P2 ;  /* 0x0000001d061d7211 */ /* 0x000fe400010f0eff */
[----:B------:R-:W-:Y:S02]  /*5610*/  LOP3.LUT R6, R3, 0xffff, RZ, 0xc0, !PT ;  /* 0x0000ffff03067812 */ /* 0x000fe400078ec0ff */
[----:B------:R-:W-:-:S02]  /*5620*/  PRMT R37, R7, 0x8880, RZ ;  /* 0x0000888007257816 */ /* 0x000fc400000000ff */
[----:B------:R-:W-:Y:S02]  /*5630*/  PRMT R5, R5, 0x8880, RZ ;  /* 0x0000888005057816 */ /* 0x000fe400000000ff */
[----:B------:R-:W-:Y:S02]  /*5640*/  PRMT R36, R36, 0x8880, RZ ;  /* 0x0000888024247816 */ /* 0x000fe400000000ff */
[----:B------:R-:W-:Y:S01]  /*5650*/  PRMT R38, R6, 0x8880, RZ ;  /* 0x0000888006267816 */ /* 0x000fe200000000ff */
[----:B------:R-:W-:Y:S01]  /*5660*/  IMAD.MOV.U32 R6, RZ, RZ, R37 ;  /* 0x000000ffff067224 */ /* 0x000fe200078e0025 */
[C---:B------:R-:W-:Y:S02]  /*5670*/  IADD3 R43, P2, R5.reuse, R43, RZ ;  /* 0x0000002b052b7210 */ /* 0x040fe40007f5e0ff */
[----:B------:R-:W-:Y:S01]  /*5680*/  MOV R7, R36 ;  /* 0x0000002400077202 */ /* 0x000fe20000000f00 */
[----:B------:R-:W-:Y:S01]  /*5690*/  IMAD.MOV.U32 R36, RZ, RZ, R38 ;  /* 0x000000ffff247224 */ /* 0x000fe200078e0026 */
[----:B------:R-:W-:-:S02]  /*56a0*/  LEA.HI.X.SX32 R40, R5, R40, 0x1, P2 ;  /* 0x0000002805287211 */ /* 0x000fc400010f0eff */
[----:B------:R-:W-:Y:S02]  /*56b0*/  LOP3.LUT R5, R0, 0xffff, RZ, 0xc0, !PT ;  /* 0x0000ffff00057812 */ /* 0x000fe400078ec0ff */
[----:B------:R-:W-:Y:S02]  /*56c0*/  IADD3 R44, P2, R7, R44, RZ ;  /* 0x0000002c072c7210 */ /* 0x000fe40007f5e0ff */
[C---:B------:R-:W-:Y:S02]  /*56d0*/  IADD3 R46, P3, R6.reuse, R46, RZ ;  /* 0x0000002e062e7210 */ /* 0x040fe40007f7e0ff */
[----:B------:R-:W-:Y:S02]  /*56e0*/  PRMT R37, R5, 0x8880, RZ ;  /* 0x0000888005257816 */ /* 0x000fe400000000ff */
[----:B------:R-:W-:Y:S02]  /*56f0*/  LEA.HI.X.SX32 R42, R7, R42, 0x1, P2 ;  /* 0x0000002a072a7211 */ /* 0x000fe400010f0eff */
[----:B------:R-:W-:-:S02]  /*5700*/  LEA.HI.X.SX32 R45, R6, R45, 0x1, P3 ;  /* 0x0000002d062d7211 */ /* 0x000fc400018f0eff */
[C---:B------:R-:W-:Y:S02]  /*5710*/  IADD3 R48, P4, R36.reuse, R48, RZ ;  /* 0x0000003024307210 */ /* 0x040fe40007f9e0ff */
[C---:B------:R-:W-:Y:S02]  /*5720*/  IADD3 R50, P2, R37.reuse, R50, RZ ;  /* 0x0000003225327210 */ /* 0x040fe40007f5e0ff */
[----:B------:R-:W-:Y:S02]  /*5730*/  LEA.HI.X.SX32 R47, R36, R47, 0x1, P4 ;  /* 0x0000002f242f7211 */ /* 0x000fe400020f0eff */
[----:B------:R-:W-:Y:S02]  /*5740*/  LEA.HI.X.SX32 R49, R37, R49, 0x1, P2 ;  /* 0x0000003125317211 */ /* 0x000fe400010f0eff */
[C---:B--2---:R-:W-:Y:S02]  /*5750*/  PRMT R7, R4.reuse, 0x7770, RZ ;  /* 0x0000777004077816 */ /* 0x044fe400000000ff */
[----:B------:R-:W-:-:S02]  /*5760*/  PRMT R6, R4, 0x7771, RZ ;  /* 0x0000777104067816 */ /* 0x000fc400000000ff */
[C---:B------:R-:W-:Y:S02]  /*5770*/  PRMT R5, R4.reuse, 0x7772, RZ ;  /* 0x0000777204057816 */ /* 0x040fe400000000ff */
[----:B------:R-:W-:Y:S02]  /*5780*/  PRMT R4, R4, 0x7773, RZ ;  /* 0x0000777304047816 */ /* 0x000fe400000000ff */
        /* <DEDUP_REMOVED lines=12> */
[----:B------:R-:W-:Y:S01]  /*5850*/  @P1 CALL.REL.NOINC `(.L_x_8241) ;  /* 0x0000001000001944 */ /* 0x000fe20003c00000 */
[----:B------:R-:W-:Y:S05]  /*5860*/  BRA `(.L_x_8242) ;  /* 0xffffc2a000007947 */ /* 0x000fea000383ffff */
.L_x_8241:
[----:B------:R-:W-:Y:S05]  /*5870*/  BSYNC B1 ;  /* 0x0000000000017941 */ /* 0x000fea0003800000 */
.L_x_8236:
[----:B------:R-:W-:Y:S05]  /*5880*/  BSYNC B0 ;  /* 0x0000000000007941 */ /* 0x000fea0003800000 */
.L_x_8235:
        /* <DEDUP_REMOVED lines=205> */
.L_x_8245:
        /* <DEDUP_REMOVED lines=211> */
.L_x_8246:
        /* <DEDUP_REMOVED lines=211> */
.L_x_8247:
        /* <DEDUP_REMOVED lines=211> */
.L_x_8248:
        /* <DEDUP_REMOVED lines=8> */
.L_x_8244:
[----:B------:R-:W-:Y:S05]  /*8d70*/  BSYNC B0 ;  /* 0x0000000000007941 */ /* 0x000fea0003800000 */
.L_x_8243:
[----:B------:R-:W-:Y:S01]  /*8d80*/  BSSY B0, `(.L_x_8249) ;  /* 0x0000057000007945 */ /* 0x000fe20003800000 */
[----:B------:R-:W-:Y:S05]  /*8d90*/  @P0 BRA `(.L_x_8250) ;  /* 0x0000055000000947 */ /* 0x000fea0003800000 */
[----:B------:R-:W-:Y:S02]  /*8da0*/  LOP3.LUT R14, R14, 0xffff, RZ, 0xc0, !PT ;  /* 0x0000ffff0e0e7812 */ /* 0x000fe400078ec0ff */
[----:B------:R-:W-:-:S02]  /*8db0*/  IADD3 R59, R59, c[0x0][0x17c], RZ ;  /* 0x00005f003b3b7a10 */ /* 0x000fc40007ffe0ff */
[----:B------:R-:W-:Y:S02]  /*8dc0*/  LOP3.LUT R13, R13, 0xffff, RZ, 0xc0, !PT ;  /* 0x0000ffff0d0d7812 */ /* 0x000fe400078ec0ff */
[----:B------:R-:W-:Y:S02]  /*8dd0*/  LOP3.LUT R15, R15, 0xffff, RZ, 0xc0, !PT ;  /* 0x0000ffff0f0f7812 */ /* 0x000fe400078ec0ff */
[----:B------:R-:W-:Y:S02]  /*8de0*/  LOP3.LUT R12, R12, 0xffff, RZ, 0xc0, !PT ;  /* 0x0000ffff0c0c7812 */ /* 0x000fe400078ec0ff */
[----:B------:R-:W-:Y:S02]  /*8df0*/  PRMT R14, R14, 0x8880, RZ ;  /* 0x000088800e0e7816 */ /* 0x000fe400000000ff */
[----:B------:R-:W-:Y:S02]  /*8e00*/  ISETP.GE.U32.AND P0, PT, R59, c[0x0][0x174], PT ;  /* 0x00005d003b007a0c */ /* 0x000fe40003f06070 */
[----:B------:R-:W-:-:S02]  /*8e10*/  PRMT R16, R13, 0x8880, RZ ;  /* 0x000088800d107816 */ /* 0x000fc400000000ff */
[----:B------:R-:W-:Y:S02]  /*8e20*/  PRMT R15, R15, 0x8880, RZ ;  /* 0x000088800f0f7816 */ /* 0x000fe400000000ff */
[----:B------:R-:W-:Y:S01]  /*8e30*/  PRMT R17, R12, 0x8880, RZ ;  /* 0x000088800c117816 */ /* 0x000fe200000000ff */
[----:B------:R-:W-:Y:S01]  /*8e40*/  IMAD.MOV.U32 R12, RZ, RZ, R14 ;  /* 0x000000ffff0c7224 */ /* 0x000fe200078e000e */
[----:B------:R-:W-:Y:S01]  /*8e50*/  MOV R13, R15 ;  /* 0x0000000f000d7202 */ /* 0x000fe20000000f00 */
[----:B------:R-:W-:Y:S01]  /*8e60*/  IMAD.MOV.U32 R14, RZ, RZ, R16 ;  /* 0x000000ffff0e7224 */ /* 0x000fe200078e0010 */
[----:B------:R-:W-:Y:S02]  /*8e70*/  MOV R15, R17 ;  /* 0x00000011000f7202 */ /* 0x000fe40000000f00 */
        /* <DEDUP_REMOVED lines=17> */
[----:B------:R-:W-:Y:S01]  /*8f90*/  PRMT R14, R8, 0x8880, RZ ;  /* 0x00008880080e7816 */ /* 0x000fe200000000ff */
[----:B------:R-:W-:Y:S01]  /*8fa0*/  IMAD.MOV.U32 R8, RZ, RZ, R11 ;  /* 0x000000ffff087224 */ /* 0x000fe200078e000b */
[----:B------:R-:W-:Y:S01]  /*8fb0*/  PRMT R13, R9, 0x8880, RZ ;  /* 0x00008880090d7816 */ /* 0x000fe200000000ff */
[----:B------:R-:W-:Y:S02]  /*8fc0*/  IMAD.MOV.U32 R9, RZ, RZ, R10 ;  /* 0x000000ffff097224 */ /* 0x000fe400078e000a */
        /* <DEDUP_REMOVED lines=12> */
[----:B------:R-:W-:-:S02]  /*9090*/  LOP3.LUT R35, R35, 0xffff, RZ, 0xc0, !PT ;  /* 0x0000ffff23237812 */ /* 0x000fc400078ec0ff */
[----:B------:R-:W-:Y:S02]  /*90a0*/  LOP3.LUT R34, R34, 0xffff, RZ, 0xc0, !PT ;  /* 0x0000ffff22227812 */ /* 0x000fe400078ec0ff */
[----:B------:R-:W-:Y:S02]  /*90b0*/  ISETP.GE.U32.AND P0, PT, R8, c[0x0][0x174], PT ;  /* 0x00005d0008007a0c */ /* 0x000fe40003f06070 */
[----:B------:R-:W-:Y:S02]  /*90c0*/  LOP3.LUT R3, R3, 0xffff, RZ, 0xc0, !PT ;  /* 0x0000ffff03037812 */ /* 0x000fe400078ec0ff */
[----:B------:R-:W-:Y:S02]  /*90d0*/  PRMT R35, R35, 0x8880, RZ ;  /* 0x0000888023237816 */ /* 0x000fe400000000ff */
[----:B------:R-:W-:Y:S02]  /*90e0*/  LOP3.LUT R0, R0, 0xffff, RZ, 0xc0, !PT ;  /* 0x0000ffff00007812 */ /* 0x000fe400078ec0ff */
[----:B------:R-:W-:-:S02]  /*90f0*/  PRMT R34, R34, 0x8880, RZ ;  /* 0x0000888022227816 */ /* 0x000fc400000000ff */
[----:B------:R-:W-:Y:S01]  /*9100*/  PRMT R8, R3, 0x8880, RZ ;  /* 0x0000888003087816 */ /* 0x000fe200000000ff */
[----:B------:R-:W-:Y:S01]  /*9110*/  IMAD.MOV.U32 R3, RZ, RZ, R35 ;  /* 0x000000ffff037224 */ /* 0x000fe200078e0023 */
[----:B------:R-:W-:Y:S02]  /*9120*/  PRMT R9, R0, 0x8880, RZ ;  /* 0x0000888000097816 */ /* 0x000fe400000000ff */
[----:B------:R-:W-:Y:S02]  /*9130*/  MOV R0, R34 ;  /* 0x0000002200007202 */ /* 0x000fe40000000f00 */
        /* <DEDUP_REMOVED lines=8> */
[----:B------:R-:W-:Y:S05]  /*91c0*/  @P0 BRA `(.L_x_8250) ;  /* 0x0000012000000947 */ /* 0x000fea0003800000 */
[----:B------:R-:W-:Y:S02]  /*91d0*/  LOP3.LUT R6, R6, 0xffff, RZ, 0xc0, !PT ;  /* 0x0000ffff06067812 */ /* 0x000fe400078ec0ff */
[----:B------:R-:W-:-:S02]  /*91e0*/  LOP3.LUT R5, R5, 0xffff, RZ, 0xc0, !PT ;  /* 0x0000ffff05057812 */ /* 0x000fc400078ec0ff */
[----:B------:R-:W-:Y:S02]  /*91f0*/  LOP3.LUT R4, R4, 0xffff, RZ, 0xc0, !PT ;  /* 0x0000ffff04047812 */ /* 0x000fe400078ec0ff */
[----:B------:R-:W-:Y:S02]  /*9200*/  PRMT R3, R6, 0x8880, RZ ;  /* 0x0000888006037816 */ /* 0x000fe400000000ff */
[----:B------:R-:W-:Y:S02]  /*9210*/  PRMT R5, R5, 0x8880, RZ ;  /* 0x0000888005057816 */ /* 0x000fe400000000ff */
[----:B------:R-:W-:Y:S02]  /*9220*/  PRMT R6, R4, 0x8880, RZ ;  /* 0x0000888004067816 */ /* 0x000fe400000000ff */
[----:B------:R-:W-:Y:S01]  /*9230*/  LOP3.LUT R7, R7, 0xffff, RZ, 0xc0, !PT ;  /* 0x0000ffff07077812 */ /* 0x000fe200078ec0ff */
[----:B------:R-:W-:Y:S01]  /*9240*/  IMAD.MOV.U32 R4, RZ, RZ, R5 ;  /* 0x000000ffff047224 */ /* 0x000fe200078e0005 */
[----:B------:R-:W-:Y:S01]  /*9250*/  IADD3 R54, P1, R3, R54, RZ ;  /* 0x0000003603367210 */ /* 0x000fe20007f3e0ff */
[----:B------:R-:W-:Y:S01]  /*9260*/  IMAD.MOV.U32 R5, RZ, RZ, R6 ;  /* 0x000000ffff057224 */ /* 0x000fe200078e0006 */
[----:B------:R-:W-:-:S02]  /*9270*/  PRMT R0, R7, 0x8880, RZ ;  /* 0x0000888007007816 */ /* 0x000fc400000000ff */
[----:B------:R-:W-:Y:S02]  /*9280*/  IADD3 R56, P2, R4, R56, RZ ;  /* 0x0000003804387210 */ /* 0x000fe40007f5e0ff */
[C---:B------:R-:W-:Y:S02]  /*9290*/  IADD3 R52, P0, R0.reuse, R52, RZ ;  /* 0x0000003400347210 */ /* 0x040fe40007f1e0ff */
[----:B------:R-:W-:Y:S02]  /*92a0*/  IADD3 R58, P3, R5, R58, RZ ;  /* 0x0000003a053a7210 */ /* 0x000fe40007f7e0ff */
[----:B------:R-:W-:Y:S02]  /*92b0*/  LEA.HI.X.SX32 R51, R0, R51, 0x1, P0 ;  /* 0x0000003300337211 */ /* 0x000fe400000f0eff */
[----:B------:R-:W-:Y:S02]  /*92c0*/  LEA.HI.X.SX32 R53, R3, R53, 0x1, P1 ;  /* 0x0000003503357211 */ /* 0x000fe400008f0eff */
[----:B------:R-:W-:-:S02]  /*92d0*/  LEA.HI.X.SX32 R55, R4, R55, 0x1, P2 ;  /* 0x0000003704377211 */ /* 0x000fc400010f0eff */
[----:B------:R-:W-:Y:S02]  /*92e0*/  LEA.HI.X.SX32 R57, R5, R57, 0x1, P3 ;  /* 0x0000003905397211 */ /* 0x000fe400018f0eff */
.L_x_8250:
[----:B------:R-:W-:Y:S05]  /*92f0*/  BSYNC B0 ;  /* 0x0000000000007941 */ /* 0x000fea0003800000 */
.L_x_8249:
[----:B------:R-:W-:Y:S02]  /*9300*/  IADD3 R33, P4, P5, R46, R33, R24 ;  /* 0x000000212e217210 */ /* 0x000fe40007d9e018 */
[----:B------:R-:W-:Y:S02]  /*9310*/  IADD3 R41, P0, P1, R48, R41, R26 ;  /* 0x0000002930297210 */ /* 0x000fe4000791e01a */
[----:B------:R-:W-:Y:S02]  /*9320*/  IADD3 R43, P2, P3, R50, R43, R28 ;  /* 0x0000002b322b7210 */ /* 0x000fe40007b5e01c */
[----:B------:R-:W-:Y:S02]  /*9330*/  IADD3.X R30, R45, R30, R21, P4, P5 ;  /* 0x0000001e2d1e7210 */ /* 0x000fe400027ea415 */
[----:B------:R-:W-:Y:S02]  /*9340*/  IADD3 R31, P5, P4, R44, R31, R20 ;  /* 0x0000001f2c1f7210 */ /* 0x000fe40007cbe014 */
[----:B------:R-:W-:-:S02]  /*9350*/  IADD3.X R32, R47, R32, R25, P0, P1 ;  /* 0x000000202f207210 */ /* 0x000fc400007e2419 */
[----:B------:R-:W-:Y:S02]  /*9360*/  IADD3.X R40, R49, R40, R27, P2, P3 ;  /* 0x0000002831287210 */ /* 0x000fe400017e641b */
[----:B------:R-:W-:Y:S02]  /*9370*/  IADD3 R16, P0, R43, R58, RZ ;  /* 0x0000003a2b107210 */ /* 0x000fe40007f1e0ff */
[----:B------:R-:W-:Y:S02]  /*9380*/  IADD3 R56, P1, R41, R56, RZ ;  /* 0x0000003829387210 */ /* 0x000fe40007f3e0ff */
[----:B------:R-:W-:Y:S02]  /*9390*/  IADD3 R54, P2, R33, R54, RZ ;  /* 0x0000003621367210 */ /* 0x000fe40007f5e0ff */
[----:B------:R-:W-:Y:S02]  /*93a0*/  IADD3 R28, P3, R31, R52, RZ ;  /* 0x000000341f1c7210 */ /* 0x000fe40007f7e0ff */
[----:B------:R-:W-:-:S02]  /*93b0*/  IADD3.X R18, R42, R29, R18, P5, P4 ;  /* 0x0000001d2a127210 */ /* 0x000fc40002fe8412 */
[----:B------:R-:W-:Y:S01]  /*93c0*/  IADD3.X R17, R40, R57, RZ, P0, !PT ;  /* 0x0000003928117210 */ /* 0x000fe200007fe4ff */
[----:B------:R-:W-:Y:S01]  /*93d0*/  IMAD.X R57, R32, 0x1, R55, P1 ;  /* 0x0000000120397824 */ /* 0x000fe200008e0637 */
[----:B------:R-:W-:Y:S01]  /*93e0*/  IADD3.X R29, R18, R51, RZ, P3, !PT ;  /* 0x00000033121d7210 */ /* 0x000fe20001ffe4ff */
[----:B------:R-:W-:Y:S01]  /*93f0*/  IMAD.X R55, R30, 0x1, R53, P2 ;  /* 0x000000011e377824 */ /* 0x000fe200010e0635 */
[----:B------:R-:W-:Y:S05]  /*9400*/  BRA `(.L_x_8218) ;  /* 0x0000268000007947 */ /* 0x000fea0003800000 */
.L_x_8234:
        /* <DEDUP_REMOVED lines=64> */
.L_x_8254:
[C---:B------:R-:W-:Y:S01]  /*9810*/  IMAD R4, R59.reuse, c[0x0][0x2e0], RZ ;  /* 0x0000b8003b047a24 */ /* 0x040fe200078e02ff */
[----:B------:R-:W-:-:S04]  /*9820*/  IADD3 R59, R59, c[0x0][0x17c], RZ ;  /* 0x00005f003b3b7a10 */ /* 0x000fc80007ffe0ff */
[----:B------:R-:W-:-:S04]  /*9830*/  LOP3.LUT R5, R4, 0xfffffffc, RZ, 0xc0, !PT ;  /* 0xfffffffc04057812 */ /* 0x000fc800078ec0ff */
[----:B------:R-:W-:Y:S01]  /*9840*/  IADD3 R4, P0, R5, R16, RZ ;  /* 0x0000001005047210 */ /* 0x000fe20007f1e0ff */
[----:B------:R-:W-:-:S04]  /*9850*/  IMAD R6, R59, c[0x0][0x2e0], RZ ;  /* 0x0000b8003b067a24 */ /* 0x000fc800078e02ff */
[----:B------:R-:W-:Y:S01]  /*9860*/  IMAD.X R5, RZ, RZ, R17, P0 ;  /* 0x000000ffff057224 */ /* 0x000fe200000e0611 */
[----:B------:R-:W-:-:S04]  /*9870*/  LOP3.LUT R7, R6, 0xfffffffc, RZ, 0xc0, !PT ;  /* 0xfffffffc06077812 */ /* 0x000fc800078ec0ff */
[----:B------:R0:W2:Y:S01]  /*9880*/  LDG.E R42, [R4.64] ;  /* 0x00000024042a7981 */ /* 0x0000a2000c1e1900 */
[----:B------:R-:W-:Y:S02]  /*9890*/  IADD3 R6, P0, R7, R16, RZ ;  /* 0x0000001007067210 */ /* 0x000fe40007f1e0ff */
[----:B------:R-:W-:-:S03]  /*98a0*/  IADD3 R59, R59, c[0x0][0x17c], RZ ;  /* 0x00005f003b3b7a10 */ /* 0x000fc60007ffe0ff */
[----:B------:R-:W-:Y:S02]  /*98b0*/  IMAD.X R7, RZ, RZ, R17, P0 ;  /* 0x000000ffff077224 */ /* 0x000fe400000e0611 */
[C---:B------:R-:W-:Y:S01]  /*98c0*/  IMAD R8, R59.reuse, c[0x0][0x2e0], RZ ;  /* 0x0000b8003b087a24 */ /* 0x040fe200078e02ff */
[----:B------:R-:W-:Y:S02]  /*98d0*/  IADD3 R59, R59, c[0x0][0x17c], RZ ;  /* 0x00005f003b3b7a10 */ /* 0x000fe40007ffe0ff */
[----:B------:R2:W3:Y:S02]  /*98e0*/  LDG.E R46, [R6.64] ;  /* 0x00000024062e7981 */ /* 0x0004e4000c1e1900 */
[----:B------:R-:W-:Y:S01]  /*98f0*/  LOP3.LUT R9, R8, 0xfffffffc, RZ, 0xc0, !PT ;  /* 0xfffffffc08097812 */ /* 0x000fe200078ec0ff */
[----:B0-----:R-:W-:-:S03]  /*9900*/  IMAD R4, R59, c[0x0][0x2e0], RZ ;  /* 0x0000b8003b047a24 */ /* 0x001fc600078e02ff */
[----:B------:R-:W-:-:S04]  /*9910*/  IADD3 R8, P0, R9, R16, RZ ;  /* 0x0000001009087210 */ /* 0x000fc80007f1e0ff */
[----:B------:R-:W-:Y:S02]  /*9920*/  IADD3.X R9, RZ, R17, RZ, P0, !PT ;  /* 0x00000011ff097210 */ /* 0x000fe400007fe4ff */
[----:B------:R-:W-:-:S03]  /*9930*/  LOP3.LUT R5, R4, 0xfffffffc, RZ, 0xc0, !PT ;  /* 0xfffffffc04057812 */ /* 0x000fc600078ec0ff */
[----:B------:R0:W4:Y:S01]  /*9940*/  LDG.E R43, [R8.64] ;  /* 0x00000024082b7981 */ /* 0x000122000c1e1900 */
[----:B------:R-:W-:-:S05]  /*9950*/  IADD3 R4, P0, R5, R16, RZ ;  /* 0x0000001005047210 */ /* 0x000fca0007f1e0ff */
[----:B------:R-:W-:-:S06]  /*9960*/  IMAD.X R5, RZ, RZ, R17, P0 ;  /* 0x000000ffff057224 */ /* 0x000fcc00000e0611 */
[----:B------:R1:W5:Y:S01]  /*9970*/  LDG.E R5, [R4.64] ;  /* 0x0000002404057981 */ /* 0x000362000c1e1900 */
[----:B------:R-:W-:-:S05]  /*9980*/  IADD3 R59, R59, c[0x0][0x17c], RZ ;  /* 0x00005f003b3b7a10 */ /* 0x000fca0007ffe0ff */
[----:B0-----:R-:W-:-:S05]  /*9990*/  IMAD R8, R41, 0x3, R59 ;  /* 0x0000000329087824 */ /* 0x001fca00078e023b */
[----:B------:R-:W-:Y:S02]  /*99a0*/  ISETP.GE.U32.AND P0, PT, R8, c[0x0][0x174], PT ;  /* 0x00005d0008007a0c */ /* 0x000fe40003f06070 */
[C---:B--2---:R-:W-:Y:S02]  /*99b0*/  PRMT R7, R42.reuse, 0x7771, RZ ;  /* 0x000077712a077816 */ /* 0x044fe400000000ff */
[----:B------:R-:W-:Y:S02]  /*99c0*/  PRMT R6, R42, 0x7770, RZ ;  /* 0x000077702a067816 */ /* 0x000fe400000000ff */
[----:B------:R-:W-:Y:S02]  /*99d0*/  PRMT R45, R7, 0x8880, RZ ;  /* 0x00008880072d7816 */ /* 0x000fe400000000ff */
[----:B------:R-:W-:Y:S02]  /*99e0*/  PRMT R44, R6, 0x8880, RZ ;  /* 0x00008880062c7816 */ /* 0x000fe400000000ff */
[----:B------:R-:W-:-:S02]  /*99f0*/  IADD3 R30, P2, R45, R30, RZ ;  /* 0x0000001e2d1e7210 */ /* 0x000fc40007f5e0ff */
[----:B------:R-:W-:Y:S02]  /*9a00*/  IADD3 R26, P1, R44, R26, RZ ;  /* 0x0000001a2c1a7210 */ /* 0x000fe40007f3e0ff */
[C---:B------:R-:W-:Y:S02]  /*9a10*/  PRMT R8, R42.reuse, 0x7772, RZ ;  /* 0x000077722a087816 */ /* 0x040fe400000000ff */
[----:B------:R-:W-:Y:S02]  /*9a20*/  PRMT R9, R42, 0x7773, RZ ;  /* 0x000077732a097816 */ /* 0x000fe400000000ff */
[----:B------:R-:W-:Y:S02]  /*9a30*/  LEA.HI.X.SX32 R27, R45, R27, 0x1, P2 ;  /* 0x0000001b2d1b7211 */ /* 0x000fe400010f0eff */
[----:B------:R-:W-:Y:S02]  /*9a40*/  LEA.HI.X.SX32 R13, R44, R13, 0x1, P1 ;  /* 0x0000000d2c0d7211 */ /* 0x000fe400008f0eff */
[----:B-1----:R-:W-:-:S02]  /*9a50*/  PRMT R4, R8, 0x8880, RZ ;  /* 0x0000888008047816 */ /* 0x002fc400000000ff */
[----:B------:R-:W-:Y:S02]  /*9a60*/  PRMT R45, R9, 0x8880, RZ ;  /* 0x00008880092d7816 */ /* 0x000fe400000000ff */
[----:B---3--:R-:W-:Y:S02]  /*9a70*/  PRMT R44, R46, 0x7770, RZ ;  /* 0x000077702e2c7816 */ /* 0x008fe400000000ff */
[----:B------:R-:W-:Y:S02]  /*9a80*/  IADD3 R31, P1, R4, R31, RZ ;  /* 0x0000001f041f7210 */ /* 0x000fe40007f3e0ff */
[----:B------:R-:W-:Y:S02]  /*9a90*/  IADD3 R33, P2, R45, R33, RZ ;  /* 0x000000212d217210 */ /* 0x000fe40007f5e0ff */
[----:B------:R-:W-:Y:S02]  /*9aa0*/  PRMT R47, R44, 0x8880, RZ ;  /* 0x000088802c2f7816 */ /* 0x000fe400000000ff */
[----:B------:R-:W-:-:S02]  /*9ab0*/  PRMT R42, R46, 0x7771, RZ ;  /* 0x000077712e2a7816 */ /* 0x000fc400000000ff */
[----:B------:R-:W-:Y:S02]  /*9ac0*/  LEA.HI.X.SX32 R29, R4, R29, 0x1, P1 ;  /* 0x0000001d041d7211 */ /* 0x000fe400008f0eff */
[----:B------:R-:W-:Y:S02]  /*9ad0*/  LEA.HI.X.SX32 R32, R45, R32, 0x1, P2 ;  /* 0x000000202d207211 */ /* 0x000fe400010f0eff */
[----:B------:R-:W-:Y:S02]  /*9ae0*/  IADD3 R34, P1, R47, R34, RZ ;  /* 0x000000222f227210 */ /* 0x000fe40007f3e0ff */
[----:B------:R-:W-:Y:S02]  /*9af0*/  PRMT R45, R46, 0x7772, RZ ;  /* 0x000077722e2d7816 */ /* 0x000fe400000000ff */
[----:B------:R-:W-:Y:S02]  /*9b00*/  PRMT R48, R42, 0x8880, RZ ;  /* 0x000088802a307816 */ /* 0x000fe400000000ff */
[----:B------:R-:W-:-:S02]  /*9b10*/  PRMT R46, R46, 0x7773, RZ ;  /* 0x000077732e2e7816 */ /* 0x000fc400000000ff */
[----:B------:R-:W-:Y:S02]  /*9b20*/  LEA.HI.X.SX32 R12, R47, R12, 0x1, P1 ;  /* 0x0000000c2f0c7211 */ /* 0x000fe400008f0eff */
[----:B------:R-:W-:Y:S02]  /*9b30*/  PRMT R4, R45, 0x8880, RZ ;  /* 0x000088802d047816 */ /* 0x000fe400000000ff */
[----:B------:R-:W-:Y:S02]  /*9b40*/  IADD3 R36, P2, R48, R36, RZ ;  /* 0x0000002430247210 */ /* 0x000fe40007f5e0ff */
[----:B----4-:R-:W-:Y:S02]  /*9b50*/  PRMT R47, R43, 0x7770, RZ ;  /* 0x000077702b2f7816 */ /* 0x010fe400000000ff */
[----:B------:R-:W-:Y:S02]  /*9b60*/  PRMT R49, R46, 0x8880, RZ ;  /* 0x000088802e317816 */ /* 0x000fe400000000ff */
[----:B------:R-:W-:-:S02]  /*9b70*/  IADD3 R38, P1, R4, R38, RZ ;  /* 0x0000002604267210 */ /* 0x000fc40007f3e0ff */
[----:B------:R-:W-:Y:S02]  /*9b80*/  LEA.HI.X.SX32 R35, R48, R35, 0x1, P2 ;  /* 0x0000002330237211 */ /* 0x000fe400010f0eff */
[----:B------:R-:W-:Y:S02]  /*9b90*/  PRMT R50, R47, 0x8880, RZ ;  /* 0x000088802f327816 */ /* 0x000fe400000000ff */
[----:B------:R-:W-:Y:S02]  /*9ba0*/  PRMT R48, R43, 0x7771, RZ ;  /* 0x000077712b307816 */ /* 0x000fe400000000ff */
[----:B------:R-:W-:Y:S02]  /*9bb0*/  IADD3 R40, P2, R49, R40, RZ ;  /* 0x0000002831287210 */ /* 0x000fe40007f5e0ff */
[----:B------:R-:W-:Y:S02]  /*9bc0*/  LEA.HI.X.SX32 R37, R4, R37, 0x1, P1 ;  /* 0x0000002504257211 */ /* 0x000fe400008f0eff */
[----:B------:R-:W-:-:S02]  /*9bd0*/  IADD3 R25, P1, R50, R25, RZ ;  /* 0x0000001932197210 */ /* 0x000fc40007f3e0ff */
[----:B------:R-:W-:Y:S02]  /*9be0*/  PRMT R51, R48, 0x8880, RZ ;  /* 0x0000888030337816 */ /* 0x000fe400000000ff */
[----:B------:R-:W-:Y:S02]  /*9bf0*/  LEA.HI.X.SX32 R39, R49, R39, 0x1, P2 ;  /* 0x0000002731277211 */ /* 0x000fe400010f0eff */
[C---:B------:R-:W-:Y:S02]  /*9c00*/  PRMT R49, R43.reuse, 0x7772, RZ ;  /* 0x000077722b317816 */ /* 0x040fe400000000ff */
[----:B------:R-:W-:Y:S02]  /*9c10*/  PRMT R52, R43, 0x7773, RZ ;  /* 0x000077732b347816 */ /* 0x000fe400000000ff */
[----:B------:R-:W-:Y:S02]  /*9c20*/  LEA.HI.X.SX32 R11, R50, R11, 0x1, P1 ;  /* 0x0000000b320b7211 */ /* 0x000fe400008f0eff */
[----:B------:R-:W-:-:S02]  /*9c30*/  IADD3 R21, P2, R51, R21, RZ ;  /* 0x0000001533157210 */ /* 0x000fc40007f5e0ff */
[C---:B-----5:R-:W-:Y:S02]  /*9c40*/  PRMT R50, R5.reuse, 0x7770, RZ ;  /* 0x0000777005327816 */ /* 0x060fe400000000ff */
[C---:B------:R-:W-:Y:S02]  /*9c50*/  PRMT R43, R5.reuse, 0x7771, RZ ;  /* 0x00007771052b7816 */ /* 0x040fe400000000ff */
[C---:B------:R-:W-:Y:S02]  /*9c60*/  PRMT R4, R5.reuse, 0x7772, RZ ;  /* 0x0000777205047816 */ /* 0x040fe400000000ff */
[----:B------:R-:W-:Y:S02]  /*9c70*/  PRMT R5, R5, 0x7773, RZ ;  /* 0x0000777305057816 */ /* 0x000fe400000000ff */
[----:B------:R-:W-:Y:S02]  /*9c80*/  LEA.HI.X.SX32 R24, R51, R24, 0x1, P2 ;  /* 0x0000001833187211 */ /* 0x000fe400010f0eff */
[----:B------:R-:W-:-:S02]  /*9c90*/  PRMT R51, R49, 0x8880, RZ ;  /* 0x0000888031337816 */ /* 0x000fc400000000ff */
[----:B------:R-:W-:Y:S02]  /*9ca0*/  PRMT R53, R52, 0x8880, RZ ;  /* 0x0000888034357816 */ /* 0x000fe400000000ff */
[----:B------:R-:W-:Y:S02]  /*9cb0*/  PRMT R55, R50, 0x8880, RZ ;  /* 0x0000888032377816 */ /* 0x000fe400000000ff */
[----:B------:R-:W-:Y:S02]  /*9cc0*/  PRMT R60, R43, 0x8880, RZ ;  /* 0x000088802b3c7816 */ /* 0x000fe400000000ff */
        /* <DEDUP_REMOVED lines=16> */
.L_x_8253:
[----:B------:R-:W-:Y:S02]  /*9dd0*/  PRMT R41, R44, 0x7610, R41 ;  /* 0x000076102c297816 */ /* 0x000fe40000000029 */
[----:B------:R-:W-:-:S02]  /*9de0*/  PRMT R44, R45, 0x7610, R44 ;  /* 0x000076102d2c7816 */ /* 0x000fc4000000002c */
[----:B------:R-:W-:Y:S02]  /*9df0*/  PRMT R45, R46, 0x7610, R45 ;  /* 0x000076102e2d7816 */ /* 0x000fe4000000002d */
[----:B------:R-:W-:Y:S02]  /*9e00*/  PRMT R46, R47, 0x7610, R46 ;  /* 0x000076102f2e7816 */ /* 0x000fe4000000002e */
[----:B------:R-:W-:Y:S02]  /*9e10*/  PRMT R47, R50, 0x7610, R47 ;  /* 0x00007610322f7816 */ /* 0x000fe4000000002f */
[----:B------:R-:W-:Y:S02]  /*9e20*/  PRMT R50, R4, 0x7610, R50 ;  /* 0x0000761004327816 */ /* 0x000fe40000000032 */
[----:B------:R-:W-:Y:S02]  /*9e30*/  PRMT R51, R5, 0x7610, R51 ;  /* 0x0000761005337816 */ /* 0x000fe40000000033 */
.L_x_8252:
[----:B------:R-:W-:Y:S05]  /*9e40*/  BSYNC B0 ;  /* 0x0000000000007941 */ /* 0x000fea0003800000 */
.L_x_8251:
        /* <DEDUP_REMOVED lines=29> */
[----:B------:R-:W-:-:S13]  /*a020*/  ISETP.GE.U32.AND P1, PT, R4, c[0x0][0x174], PT ;  /* 0x00005d0004007a0c */ /* 0x000fda0003f26070 */
[----:B------:R-:W-:-:S05]  /*a030*/  @!P1 IMAD R4, R4, c[0x0][0x2e0], RZ ;  /* 0x0000b80004049a24 */ /* 0x000fca00078e02ff */
[----:B------:R-:W-:-:S04]  /*a040*/  @!P1 LOP3.LUT R49, R4, 0xfffffffc, RZ, 0xc0, !PT ;  /* 0xfffffffc04319812 */ /* 0x000fc800078ec0ff */
[----:B------:R-:W-:Y:S02]  /*a050*/  @!P1 IADD3 R4, P2, R49, R16, RZ ;  /* 0x0000001031049210 */ /* 0x000fe40007f5e0ff */
[----:B------:R-:W-:-:S03]  /*a060*/  LOP3.LUT R49, R5, 0xfffffffc, RZ, 0xc0, !PT ;  /* 0xfffffffc05317812 */ /* 0x000fc600078ec0ff */
[----:B------:R-:W-:Y:S01]  /*a070*/  @!P1 IMAD.X R5, RZ, RZ, R17, P2 ;  /* 0x000000ffff059224 */ /* 0x000fe200010e0611 */
[----:B------:R-:W-:-:S04]  /*a080*/  IADD3 R16, P2, R49, R16, RZ ;  /* 0x0000001031107210 */ /* 0x000fc80007f5e0ff */
[----:B------:R-:W2:Y:S01]  /*a090*/  @!P1 LDG.E R4, [R4.64] ;  /* 0x0000002404049981 */ /* 0x000ea2000c1e1900 */
        /* <DEDUP_REMOVED lines=8> */
[----:B------:R-:W-:Y:S02]  /*a120*/  @!P1 PRMT R50, R49, 0x7610, R50 ;  /* 0x0000761031329816 */ /* 0x000fe40000000032 */
[----:B------:R-:W-:Y:S02]  /*a130*/  @!P1 PRMT R51, R52, 0x7610, R51 ;  /* 0x0000761034339816 */ /* 0x000fe40000000033 */
[C---:B---3--:R-:W-:Y:S02]  /*a140*/  PRMT R46, R16.reuse, 0x7770, RZ ;  /* 0x00007770102e7816 */ /* 0x048fe400000000ff */
[C---:B------:R-:W-:Y:S02]  /*a150*/  PRMT R48, R16.reuse, 0x7771, RZ ;  /* 0x0000777110307816 */ /* 0x040fe400000000ff */
[C---:B------:R-:W-:Y:S02]  /*a160*/  PRMT R49, R16.reuse, 0x7772, RZ ;  /* 0x0000777210317816 */ /* 0x040fe400000000ff */
[----:B------:R-:W-:-:S02]  /*a170*/  PRMT R52, R16, 0x7773, RZ ;  /* 0x0000777310347816 */ /* 0x000fc400000000ff */
.L_x_8256:
[----:B------:R-:W-:Y:S05]  /*a180*/  BSYNC B0 ;  /* 0x0000000000007941 */ /* 0x000fea0003800000 */
.L_x_8255:
[----:B------:R-:W-:Y:S01]  /*a190*/  BSSY B0, `(.L_x_8257) ;  /* 0x000004b000007945 */ /* 0x000fe20003800000 */
[----:B------:R-:W-:Y:S05]  /*a1a0*/  @P0 BRA `(.L_x_8258) ;  /* 0x0000049000000947 */ /* 0x000fea0003800000 */
[----:B------:R-:W-:Y:S02]  /*a1b0*/  IADD3 R59, R59, c[0x0][0x17c], RZ ;  /* 0x00005f003b3b7a10 */ /* 0x000fe40007ffe0ff */
[----:B------:R-:W-:-:S02]  /*a1c0*/  LOP3.LUT R6, R6, 0xffff, RZ, 0xc0, !PT ;  /* 0x0000ffff06067812 */ /* 0x000fc400078ec0ff */
[----:B------:R-:W-:Y:S02]  /*a1d0*/  ISETP.GE.U32.AND P0, PT, R59, c[0x0][0x174], PT ;  /* 0x00005d003b007a0c */ /* 0x000fe40003f06070 */
[----:B------:R-:W-:Y:S02]  /*a1e0*/  LOP3.LUT R7, R7, 0xffff, RZ, 0xc0, !PT ;  /* 0x0000ffff07077812 */ /* 0x000fe400078ec0ff */
[----:B------:R-:W-:Y:S02]  /*a1f0*/  LOP3.LUT R8, R8, 0xffff, RZ, 0xc0, !PT ;  /* 0x0000ffff08087812 */ /* 0x000fe400078ec0ff */
[----:B------:R-:W-:Y:S02]  /*a200*/  LOP3.LUT R9, R9, 0xffff, RZ, 0xc0, !PT ;  /* 0x0000ffff09097812 */ /* 0x000fe400078ec0ff */
        /* <DEDUP_REMOVED lines=14> */
[----:B------:R-:W-:Y:S02]  /*a2f0*/  LOP3.LUT R41, R41, 0xffff, RZ, 0xc0, !PT ;  /* 0x0000ffff29297812 */ /* 0x000fe400078ec0ff */
[----:B------:R-:W-:-:S02]  /*a300*/  ISETP.GE.U32.AND P0, PT, R8, c[0x0][0x174], PT ;  /* 0x00005d0008007a0c */ /* 0x000fc40003f06070 */
[----:B------:R-:W-:Y:S02]  /*a310*/  LOP3.LUT R42, R42, 0xffff, RZ, 0xc0, !PT ;  /* 0x0000ffff2a2a7812 */ /* 0x000fe400078ec0ff */
[----:B------:R-:W-:Y:S02]  /*a320*/  LOP3.LUT R44, R44, 0xffff, RZ, 0xc0, !PT ;  /* 0x0000ffff2c2c7812 */ /* 0x000fe400078ec0ff */
[----:B------:R-:W-:Y:S02]  /*a330*/  LOP3.LUT R45, R45, 0xffff, RZ, 0xc0, !PT ;  /* 0x0000ffff2d2d7812 */ /* 0x000fe400078ec0ff */
[----:B------:R-:W-:Y:S02]  /*a340*/  PRMT R5, R41, 0x8880, RZ ;  /* 0x0000888029057816 */ /* 0x000fe400000000ff */
[----:B------:R-:W-:Y:S02]  /*a350*/  PRMT R4, R42, 0x8880, RZ ;  /* 0x000088802a047816 */ /* 0x000fe400000000ff */
        /* <DEDUP_REMOVED lines=11> */
[----:B------:R-:W-:Y:S02]  /*a410*/  IADD3 R4, R8, c[0x0][0x17c], RZ ;  /* 0x00005f0008047a10 */ /* 0x000fe40007ffe0ff */
[----:B------:R-:W-:Y:S02]  /*a420*/  LOP3.LUT R46, R46, 0xffff, RZ, 0xc0, !PT ;  /* 0x0000ffff2e2e7812 */ /* 0x000fe400078ec0ff */
[----:B------:R-:W-:Y:S02]  /*a430*/  ISETP.GE.U32.AND P0, PT, R4, c[0x0][0x174], PT ;  /* 0x00005d0004007a0c */ /* 0x000fe40003f06070 */
[----:B------:R-:W-:-:S02]  /*a440*/  LOP3.LUT R48, R48, 0xffff, RZ, 0xc0, !PT ;  /* 0x0000ffff30307812 */ /* 0x000fc400078ec0ff */
[----:B------:R-:W-:Y:S02]  /*a450*/  LOP3.LUT R49, R49, 0xffff, RZ, 0xc0, !PT ;  /* 0x0000ffff31317812 */ /* 0x000fe400078ec0ff */
[----:B------:R-:W-:Y:S02]  /*a460*/  LOP3.LUT R52, R52, 0xffff, RZ, 0xc0, !PT ;  /* 0x0000ffff34347812 */ /* 0x000fe400078ec0ff */
        /* <DEDUP_REMOVED lines=13> */
[----:B------:R-:W-:Y:S02]  /*a540*/  LOP3.LUT R47, R47, 0xffff, RZ, 0xc0, !PT ;  /* 0x0000ffff2f2f7812 */ /* 0x000fe400078ec0ff */
[----:B------:R-:W-:Y:S02]  /*a550*/  LOP3.LUT R43, R43, 0xffff, RZ, 0xc0, !PT ;  /* 0x0000ffff2b2b7812 */ /* 0x000fe400078ec0ff */
[----:B------:R-:W-:Y:S02]  /*a560*/  LOP3.LUT R50, R50, 0xffff, RZ, 0xc0, !PT ;  /* 0x0000ffff32327812 */ /* 0x000fe400078ec0ff */
[----:B------:R-:W-:Y:S02]  /*a570*/  LOP3.LUT R51, R51, 0xffff, RZ, 0xc0, !PT ;  /* 0x0000ffff33337812 */ /* 0x000fe400078ec0ff */
        /* <DEDUP_REMOVED lines=12> */
.L_x_8258:
[----:B------:R-:W-:Y:S05]  /*a640*/  BSYNC B0 ;  /* 0x0000000000007941 */ /* 0x000fea0003800000 */
.L_x_8257:
[----:B------:R-:W-:Y:S02]  /*a650*/  IADD3 R21, P4, P5, R21, R36, R30 ;  /* 0x0000002415157210 */ /* 0x000fe40007d9e01e */
        /* <DEDUP_REMOVED lines=8> */
[----:B------:R-:W-:Y:S02]  /*a6e0*/  IADD3 R54, P2, R54, R21, RZ ;  /* 0x0000001536367210 */ /* 0x000fe40007f5e0ff */
[----:B------:R-:W-:Y:S02]  /*a6f0*/  IADD3 R28, P3, R28, R25, RZ ;  /* 0x000000191c1c7210 */ /* 0x000fe40007f7e0ff */
[----:B------:R-:W-:Y:S01]  /*a700*/  IADD3.X R11, R11, R12, R13, P5, P4 ;  /* 0x0000000c0b0b7210 */ /* 0x000fe20002fe840d */
[----:B------:R-:W-:Y:S01]  /*a710*/  IMAD.X R55, R3, 0x1, R24, P2 ;  /* 0x0000000103377824 */ /* 0x000fe200010e0618 */
[----:B------:R-:W-:Y:S01]  /*a720*/  IADD3.X R17, R32, R57, RZ, P0, !PT ;  /* 0x0000003920117210 */ /* 0x000fe200007fe4ff */
[----:B------:R-:W-:Y:S01]  /*a730*/  IMAD.X R57, R0, 0x1, R29, P1 ;  /* 0x0000000100397824 */ /* 0x000fe200008e061d */
[----:B------:R-:W-:Y:S01]  /*a740*/  IADD3.X R29, R10, R11, RZ, P3, !PT ;  /* 0x0000000b0a1d7210 */ /* 0x000fe20001ffe4ff */
[----:B------:R-:W-:Y:S05]  /*a750*/  BRA `(.L_x_8218) ;  /* 0x0000133000007947 */ /* 0x000fea0003800000 */
.L_x_8233:
[----:B------:R-:W-:Y:S01]  /*a760*/  IMAD.MOV.U32 R43, RZ, RZ, c[0x0][0x17c] ;  /* 0x00005f00ff2b7624 */ /* 0x000fe200078e00ff */
[----:B------:R-:W-:Y:S01]  /*a770*/  BSSY B0, `(.L_x_8259) ;  /* 0x00000a5000007945 */ /* 0x000fe20003800000 */
        /* <DEDUP_REMOVED lines=66> */
.L_x_8262:
[----:B------:R-:W-:-:S04]  /*aba0*/  LOP3.LUT R5, R6, 0xfffffffc, RZ, 0xc0, !PT ;  /* 0xfffffffc06057812 */ /* 0x000fc800078ec0ff */
[----:B------:R-:W-:Y:S02]  /*abb0*/  IADD3 R4, P0, R5, R16, RZ ;  /* 0x0000001005047210 */ /* 0x000fe40007f1e0ff */
[----:B------:R-:W-:-:S03]  /*abc0*/  IADD3 R8, R6, c[0x0][0x17c], RZ ;  /* 0x00005f0006087a10 */ /* 0x000fc60007ffe0ff */
[----:B------:R-:W-:Y:S01]  /*abd0*/  IMAD.X R5, RZ, RZ, R17, P0 ;  /* 0x000000ffff057224 */ /* 0x000fe200000e0611 */
[----:B------:R-:W-:-:S04]  /*abe0*/  LOP3.LUT R7, R8, 0xfffffffc, RZ, 0xc0, !PT ;  /* 0xfffffffc08077812 */ /* 0x000fc800078ec0ff */
[----:B------:R0:W2:Y:S01]  /*abf0*/  LDG.E R45, [R4.64] ;  /* 0x00000024042d7981 */ /* 0x0000a2000c1e1900 */
[----:B------:R-:W-:Y:S02]  /*ac00*/  IADD3 R6, P0, R7, R16, RZ ;  /* 0x0000001007067210 */ /* 0x000fe40007f1e0ff */
[----:B------:R-:W-:-:S03]  /*ac10*/  IADD3 R44, R8, c[0x0][0x17c], RZ ;  /* 0x00005f00082c7a10 */ /* 0x000fc60007ffe0ff */
[----:B------:R-:W-:Y:S01]  /*ac20*/  IMAD.X R7, RZ, RZ, R17, P0 ;  /* 0x000000ffff077224 */ /* 0x000fe200000e0611 */
[----:B------:R-:W-:-:S04]  /*ac30*/  LOP3.LUT R9, R44, 0xfffffffc, RZ, 0xc0, !PT ;  /* 0xfffffffc2c097812 */ /* 0x000fc800078ec0ff */
[----:B------:R1:W3:Y:S01]  /*ac40*/  LDG.E R50, [R6.64] ;  /* 0x0000002406327981 */ /* 0x0002e2000c1e1900 */
[----:B------:R-:W-:Y:S02]  /*ac50*/  IADD3 R8, P0, R9, R16, RZ ;  /* 0x0000001009087210 */ /* 0x000fe40007f1e0ff */
[----:B------:R-:W-:Y:S02]  /*ac60*/  IADD3 R44, R44, c[0x0][0x17c], RZ ;  /* 0x00005f002c2c7a10 */ /* 0x000fe40007ffe0ff */
[----:B------:R-:W-:Y:S02]  /*ac70*/  IADD3.X R9, RZ, R17, RZ, P0, !PT ;  /* 0x00000011ff097210 */ /* 0x000fe400007fe4ff */
[----:B0-----:R-:W-:-:S03]  /*ac80*/  LOP3.LUT R5, R44, 0xfffffffc, RZ, 0xc0, !PT ;  /* 0xfffffffc2c057812 */ /* 0x001fc600078ec0ff */
[----:B------:R0:W4:Y:S01]  /*ac90*/  LDG.E R8, [R8.64] ;  /* 0x0000002408087981 */ /* 0x000122000c1e1900 */
[----:B------:R-:W-:-:S05]  /*aca0*/  IADD3 R4, P0, R5, R16, RZ ;  /* 0x0000001005047210 */ /* 0x000fca0007f1e0ff */
[----:B------:R-:W-:-:S06]  /*acb0*/  IMAD.X R5, RZ, RZ, R17, P0 ;  /* 0x000000ffff057224 */ /* 0x000fcc00000e0611 */
[----:B------:R5:W4:Y:S01]  /*acc0*/  LDG.E R5, [R4.64] ;  /* 0x0000002404057981 */ /* 0x000b22000c1e1900 */
[----:B-1----:R-:W-:-:S05]  /*acd0*/  IADD3 R6, R44, c[0x0][0x17c], RZ ;  /* 0x00005f002c067a10 */ /* 0x002fca0007ffe0ff */
[----:B0-----:R-:W-:-:S05]  /*ace0*/  IMAD R9, R43, 0x3, R6 ;  /* 0x000000032b097824 */ /* 0x001fca00078e0206 */
[----:B------:R-:W-:Y:S02]  /*acf0*/  ISETP.GE.U32.AND P0, PT, R9, c[0x0][0x174], PT ;  /* 0x00005d0009007a0c */ /* 0x000fe40003f06070 */
[C---:B--2---:R-:W-:Y:S02]  /*ad00*/  PRMT R44, R45.reuse, 0x7771, RZ ;  /* 0x000077712d2c7816 */ /* 0x044fe400000000ff */
[----:B------:R-:W-:Y:S02]  /*ad10*/  PRMT R7, R45, 0x7770, RZ ;  /* 0x000077702d077816 */ /* 0x000fe400000000ff */
[----:B------:R-:W-:Y:S02]  /*ad20*/  PRMT R46, R44, 0x8880, RZ ;  /* 0x000088802c2e7816 */ /* 0x000fe400000000ff */
[----:B------:R-:W-:Y:S02]  /*ad30*/  PRMT R47, R7, 0x8880, RZ ;  /* 0x00008880072f7816 */ /* 0x000fe400000000ff */
[----:B------:R-:W-:-:S02]  /*ad40*/  IADD3 R32, P2, R46, R32, RZ ;  /* 0x000000202e207210 */ /* 0x000fc40007f5e0ff */
[----:B------:R-:W-:Y:S02]  /*ad50*/  PRMT R9, R45, 0x7772, RZ ;  /* 0x000077722d097816 */ /* 0x000fe400000000ff */
[----:B------:R-:W-:Y:S02]  /*ad60*/  IADD3 R30, P1, R47, R30, RZ ;  /* 0x0000001e2f1e7210 */ /* 0x000fe40007f3e0ff */
[----:B------:R-:W-:Y:S02]  /*ad70*/  PRMT R45, R45, 0x7773, RZ ;  /* 0x000077732d2d7816 */ /* 0x000fe400000000ff */
[----:B------:R-:W-:Y:S02]  /*ad80*/  LEA.HI.X.SX32 R29, R46, R29, 0x1, P2 ;  /* 0x0000001d2e1d7211 */ /* 0x000fe400010f0eff */
[----:B------:R-:W-:Y:S02]  /*ad90*/  LEA.HI.X.SX32 R14, R47, R14, 0x1, P1 ;  /* 0x0000000e2f0e7211 */ /* 0x000fe400008f0eff */
[----:B------:R-:W-:-:S02]  /*ada0*/  PRMT R46, R45, 0x8880, RZ ;  /* 0x000088802d2e7816 */ /* 0x000fc400000000ff */
[C---:B---3--:R-:W-:Y:S02]  /*adb0*/  PRMT R47, R50.reuse, 0x7771, RZ ;  /* 0x00007771322f7816 */ /* 0x048fe400000000ff */
[----:B-----5:R-:W-:Y:S02]  /*adc0*/  PRMT R4, R9, 0x8880, RZ ;  /* 0x0000888009047816 */ /* 0x020fe400000000ff */
[----:B------:R-:W-:Y:S02]  /*add0*/  PRMT R48, R50, 0x7770, RZ ;  /* 0x0000777032307816 */ /* 0x000fe400000000ff */
[----:B------:R-:W-:Y:S02]  /*ade0*/  IADD3 R35, P2, R46, R35, RZ ;  /* 0x000000232e237210 */ /* 0x000fe40007f5e0ff */
[----:B------:R-:W-:Y:S02]  /*adf0*/  PRMT R52, R47, 0x8880, RZ ;  /* 0x000088802f347816 */ /* 0x000fe400000000ff */
[----:B------:R-:W-:-:S02]  /*ae00*/  IADD3 R34, P1, R4, R34, RZ ;  /* 0x0000002204227210 */ /* 0x000fc40007f3e0ff */
[----:B------:R-:W-:Y:S02]  /*ae10*/  PRMT R51, R48, 0x8880, RZ ;  /* 0x0000888030337816 */ /* 0x000fe400000000ff */
[----:B------:R-:W-:Y:S02]  /*ae20*/  LEA.HI.X.SX32 R33, R46, R33, 0x1, P2 ;  /* 0x000000212e217211 */ /* 0x000fe400010f0eff */
[----:B------:R-:W-:Y:S02]  /*ae30*/  IADD3 R38, P2, R52, R38, RZ ;  /* 0x0000002634267210 */ /* 0x000fe40007f5e0ff */
[----:B------:R-:W-:Y:S02]  /*ae40*/  PRMT R49, R50, 0x7772, RZ ;  /* 0x0000777232317816 */ /* 0x000fe400000000ff */
[----:B------:R-:W-:Y:S02]  /*ae50*/  LEA.HI.X.SX32 R31, R4, R31, 0x1, P1 ;  /* 0x0000001f041f7211 */ /* 0x000fe400008f0eff */
[----:B------:R-:W-:-:S02]  /*ae60*/  IADD3 R36, P1, R51, R36, RZ ;  /* 0x0000002433247210 */ /* 0x000fc40007f3e0ff */
[----:B------:R-:W-:Y:S02]  /*ae70*/  LEA.HI.X.SX32 R37, R52, R37, 0x1, P2 ;  /* 0x0000002534257211 */ /* 0x000fe400010f0eff */
[----:B------:R-:W-:Y:S02]  /*ae80*/  PRMT R4, R49, 0x8880, RZ ;  /* 0x0000888031047816 */ /* 0x000fe400000000ff */
[----:B------:R-:W-:Y:S02]  /*ae90*/  PRMT R50, R50, 0x7773, RZ ;  /* 0x0000777332327816 */ /* 0x000fe400000000ff */
[----:B----4-:R-:W-:Y:S02]  /*aea0*/  PRMT R52, R8, 0x7770, RZ ;  /* 0x0000777008347816 */ /* 0x010fe400000000ff */
[----:B------:R-:W-:Y:S02]  /*aeb0*/  LEA.HI.X.SX32 R13, R51, R13, 0x1, P1 ;  /* 0x0000000d330d7211 */ /* 0x000fe400008f0eff */
[----:B------:R-:W-:-:S02]  /*aec0*/  IADD3 R40, P1, R4, R40, RZ ;  /* 0x0000002804287210 */ /* 0x000fc40007f3e0ff */
[----:B------:R-:W-:Y:S02]  /*aed0*/  PRMT R46, R50, 0x8880, RZ ;  /* 0x00008880322e7816 */ /* 0x000fe400000000ff */
[----:B------:R-:W-:Y:S02]  /*aee0*/  PRMT R55, R52, 0x8880, RZ ;  /* 0x0000888034377816 */ /* 0x000fe400000000ff */
[----:B------:R-:W-:Y:S02]  /*aef0*/  PRMT R51, R8, 0x7771, RZ ;  /* 0x0000777108337816 */ /* 0x000fe400000000ff */
[----:B------:R-:W-:Y:S02]  /*af00*/  LEA.HI.X.SX32 R39, R4, R39, 0x1, P1 ;  /* 0x0000002704277211 */ /* 0x000fe400008f0eff */
[----:B------:R-:W-:Y:S02]  /*af10*/  IADD3 R42, P2, R46, R42, RZ ;  /* 0x0000002a2e2a7210 */ /* 0x000fe40007f5e0ff */
[----:B------:R-:W-:-:S02]  /*af20*/  IADD3 R27, P1, R55, R27, RZ ;  /* 0x0000001b371b7210 */ /* 0x000fc40007f3e0ff */
[----:B------:R-:W-:Y:S02]  /*af30*/  PRMT R58, R51, 0x8880, RZ ;  /* 0x00008880333a7816 */ /* 0x000fe400000000ff */
[----:B------:R-:W-:Y:S02]  /*af40*/  LEA.HI.X.SX32 R41, R46, R41, 0x1, P2 ;  /* 0x000000292e297211 */ /* 0x000fe400010f0eff */
[----:B------:R-:W-:Y:S02]  /*af50*/  LEA.HI.X.SX32 R12, R55, R12, 0x1, P1 ;  /* 0x0000000c370c7211 */ /* 0x000fe400008f0eff */
[----:B------:R-:W-:Y:S02]  /*af60*/  IADD3 R25, P2, R58, R25, RZ ;  /* 0x000000193a197210 */ /* 0x000fe40007f5e0ff */
[C---:B------:R-:W-:Y:S02]  /*af70*/  PRMT R55, R5.reuse, 0x7770, RZ ;  /* 0x0000777005377816 */ /* 0x040fe400000000ff */
[----:B------:R-:W-:-:S02]  /*af80*/  PRMT R46, R5, 0x7771, RZ ;  /* 0x00007771052e7816 */ /* 0x000fc400000000ff */
[C---:B------:R-:W-:Y:S02]  /*af90*/  PRMT R4, R5.reuse, 0x7772, RZ ;  /* 0x0000777205047816 */ /* 0x040fe400000000ff */
[C---:B------:R-:W-:Y:S02]  /*afa0*/  PRMT R53, R8.reuse, 0x7772, RZ ;  /* 0x0000777208357816 */ /* 0x040fe400000000ff */
[----:B------:R-:W-:Y:S02]  /*afb0*/  PRMT R57, R8, 0x7773, RZ ;  /* 0x0000777308397816 */ /* 0x000fe400000000ff */
        /* <DEDUP_REMOVED lines=22> */
.L_x_8261:
        /* <DEDUP_REMOVED lines=10> */
.L_x_8260:
[----:B------:R-:W-:Y:S05]  /*b1c0*/  BSYNC B0 ;  /* 0x0000000000007941 */ /* 0x000fea0003800000 */
.L_x_8259:
        /* <DEDUP_REMOVED lines=29> */
[----:B------:R-:W-:-:S05]  /*b3a0*/  @!P1 IADD3 R4, P2, R5, R16, RZ ;  /* 0x0000001005049210 */ /* 0x000fca0007f5e0ff */
        /* <DEDUP_REMOVED lines=17> */
.L_x_8264:
[----:B------:R-:W-:Y:S05]  /*b4c0*/  BSYNC B0 ;  /* 0x0000000000007941 */ /* 0x000fea0003800000 */
.L_x_8263:
        /* <DEDUP_REMOVED lines=75> */
.L_x_8266:
[----:B------:R-:W-:Y:S05]  /*b980*/  BSYNC B0 ;  /* 0x0000000000007941 */ /* 0x000fea0003800000 */
.L_x_8265:
        /* <DEDUP_REMOVED lines=15> */
[----:B------:R-:W-:-:S02]  /*ba80*/  IADD3.X R29, R10, R13, RZ, P3, !PT ;  /* 0x0000000d0a1d7210 */ /* 0x000fc40001ffe4ff */
.L_x_8218:
[----:B------:R-:W-:Y:S05]  /*ba90*/  BSYNC B6 ;  /* 0x0000000000067941 */ /* 0x000fea0003800000 */
.L_x_8217:
[----:B------:R-:W-:-:S13]  /*baa0*/  ISETP.NE.AND P0, PT, RZ, c[0x0][0x18c], PT ;  /* 0x00006300ff007a0c */ /* 0x000fda0003f05270 */
[----:B------:R-:W-:Y:S05]  /*bab0*/  @!P0 BRA `(.L_x_8267) ;  /* 0x000002c000008947 */ /* 0x000fea0003800000 */
[----:B------:R-:W-:Y:S01]  /*bac0*/  IMAD R0, R2, c[0x0][0x0], R19 ;  /* 0x0000000002007a24 */ /* 0x000fe200078e0213 */
[----:B------:R-:W-:Y:S01]  /*bad0*/  MOV R31, R55 ;  /* 0x00000037001f7202 */ /* 0x000fe20000000f00 */
[----:B------:R-:W-:Y:S01]  /*bae0*/  IMAD.MOV.U32 R30, RZ, RZ, R54 ;  /* 0x000000ffff1e7224 */ /* 0x000fe200078e0036 */
[----:B------:R-:W-:Y:S01]  /*baf0*/  ULDC UR4, c[0x0][0x4] ;  /* 0x0000010000047ab9 */ /* 0x000fe20000000800 */
[C---:B------:R-:W-:Y:S01]  /*bb00*/  IMAD.SHL.U32 R5, R0.reuse, 0x20, RZ ;  /* 0x0000002000057824 */ /* 0x040fe200078e00ff */
[----:B------:R-:W-:Y:S01]  /*bb10*/  USHF.R.U32.HI UR4, URZ, 0x1, UR4 ;  /* 0x000000013f047899 */ /* 0x000fe20008011604 */
[----:B------:R-:W-:Y:S01]  /*bb20*/  IMAD.MOV.U32 R58, RZ, RZ, R16 ;  /* 0x000000ffff3a7224 */ /* 0x000fe200078e0010 */
[----:B------:R-:W-:Y:S01]  /*bb30*/  LEA R3, R0, 0x10, 0x5 ;  /* 0x0000001000037811 */ /* 0x000fe200078e28ff */
[----:B------:R-:W-:Y:S01]  /*bb40*/  IMAD.MOV.U32 R59, RZ, RZ, R17 ;  /* 0x000000ffff3b7224 */ /* 0x000fe200078e0011 */
[----:B------:R0:W-:Y:S02]  /*bb50*/  STS.128 [R5+0x10], R28 ;  /* 0x0000101c05007388 */ /* 0x0001e40000000c00 */
[----:B------:R-:W-:-:S02]  /*bb60*/  ISETP.NE.AND P0, PT, RZ, UR4, PT ;  /* 0x00000004ff007c0c */ /* 0x000fc4000bf05270 */
[----:B------:R0:W-:Y:S11]  /*bb70*/  STS.128 [R5+0x20], R56 ;  /* 0x0000203805007388 */ /* 0x0001f60000000c00 */
[----:B------:R-:W-:Y:S05]  /*bb80*/  @!P0 BRA `(.L_x_8267) ;  /* 0x000001f000008947 */ /* 0x000fea0003800000 */
[----:B0-----:R-:W-:-:S05]  /*bb90*/  MOV R5, UR4 ;  /* 0x0000000400057c02 */ /* 0x001fca0008000f00 */
.L_x_8270:
        /* <DEDUP_REMOVED lines=20> */
[----:B------:R-:W-:Y:S01]  /*bce0*/  IMAD.MOV.U32 R31, RZ, RZ, R55 ;  /* 0x000000ffff1f7224 */ /* 0x000fe200078e0037 */
[----:B------:R-:W-:Y:S01]  /*bcf0*/  IADD3.X R29, R5, R29, RZ, P0, !PT ;  /* 0x0000001d051d7210 */ /* 0x000fe200007fe4ff */
[----:B------:R-:W-:Y:S01]  /*bd00*/  IMAD.X R57, R9, 0x1, R57, P3 ;  /* 0x0000000109397824 */ /* 0x000fe200018e0639 */
[----:B------:R-:W-:Y:S01]  /*bd10*/  MOV R58, R16 ;  /* 0x00000010003a7202 */ /* 0x000fe20000000f00 */
[----:B------:R-:W-:-:S02]  /*bd20*/  IMAD.MOV.U32 R59, RZ, RZ, R17 ;  /* 0x000000ffff3b7224 */ /* 0x000fc400078e0011 */
[----:B------:R0:W-:Y:S04]  /*bd30*/  STS.128 [R3], R28 ;  /* 0x0000001c03007388 */ /* 0x0001e80000000c00 */
[----:B------:R0:W-:Y:S02]  /*bd40*/  STS.128 [R3+0x10], R56 ;  /* 0x0000103803007388 */ /* 0x0001e40000000c00 */
.L_x_8269:
[----:B------:R-:W-:Y:S05]  /*bd50*/  BSYNC B0 ;  /* 0x0000000000007941 */ /* 0x000fea0003800000 */
.L_x_8268:
[----:B------:R-:W-:Y:S01]  /*bd60*/  IMAD.MOV.U32 R5, RZ, RZ, R12 ;  /* 0x000000ffff057224 */ /* 0x000fe200078e000c */
[----:B------:R-:W-:Y:S05]  /*bd70*/  @P1 BRA `(.L_x_8270) ;  /* 0xfffffe2000001947 */ /* 0x000fea000383ffff */
.L_x_8267:
        /* <DEDUP_REMOVED lines=10> */
[C---:B------:R-:W-:Y:S01]  /*be20*/  IMAD.SHL.U32 R5, R4.reuse, 0x20, RZ ;  /* 0x0000002004057824 */ /* 0x040fe200078e00ff */
[----:B------:R-:W-:Y:S01]  /*be30*/  LEA.HI R0, R3, c[0x0][0x0], RZ, 0x1 ;  /* 0x0000000003007a11 */ /* 0x000fe200078f08ff */
[----:B------:R-:W-:Y:S01]  /*be40*/  IMAD.MOV.U32 R58, RZ, RZ, R16 ;  /* 0x000000ffff3a7224 */ /* 0x000fe200078e0010 */
[----:B------:R-:W-:Y:S02]  /*be50*/  LEA R13, R4, 0x10, 0x5 ;  /* 0x00000010040d7811 */ /* 0x000fe400078e28ff */
[----:B------:R0:W-:Y:S01]  /*be60*/  STS.128 [R5+0x10], R28 ;  /* 0x0000101c05007388 */ /* 0x0001e20000000c00 */
[----:B------:R-:W-:Y:S01]  /*be70*/  SHF.R.S32.HI R3, RZ, 0x1, R0 ;  /* 0x00000001ff037819 */ /* 0x000fe20000011400 */
[----:B------:R-:W-:-:S02]  /*be80*/  IMAD.MOV.U32 R0, RZ, RZ, 0x20 ;  /* 0x00000020ff007424 */ /* 0x000fc400078e00ff */
[----:B------:R0:W-:Y:S01]  /*be90*/  STS.128 [R5+0x20], R56 ;  /* 0x0000203805007388 */ /* 0x0001e20000000c00 */
[----:B------:R-:W-:-:S13]  /*bea0*/  ISETP.GE.AND P0, PT, R3, 0x20, PT ;  /* 0x000000200300780c */ /* 0x000fda0003f06270 */
[----:B------:R-:W-:Y:S05]  /*beb0*/  @!P0 BRA `(.L_x_8272) ;  /* 0x000001d000008947 */ /* 0x000fea0003800000 */
.L_x_8275:
        /* <DEDUP_REMOVED lines=10> */
[----:B0-----:R-:W-:Y:S02]  /*bf60*/  IADD3 R54, P1, R6, R54, RZ ;  /* 0x0000003606367210 */ /* 0x001fe40007f3e0ff */
[----:B------:R-:W-:Y:S02]  /*bf70*/  IADD3 R28, P0, R4, R28, RZ ;  /* 0x0000001c041c7210 */ /* 0x000fe40007f1e0ff */
[----:B-1----:R-:W-:Y:S01]  /*bf80*/  IADD3 R16, P3, R10, R16, RZ ;  /* 0x000000100a107210 */ /* 0x002fe20007f7e0ff */
[----:B------:R-:W-:Y:S01]  /*bf90*/  IMAD.X R55, R7, 0x1, R55, P1 ;  /* 0x0000000107377824 */ /* 0x000fe200008e0637 */
[----:B------:R-:W-:Y:S01]  /*bfa0*/  IADD3 R56, P2, R8, R56, RZ ;  /* 0x0000003808387210 */ /* 0x000fe20007f5e0ff */
[----:B------:R-:W-:-:S02]  /*bfb0*/  IMAD.X R29, R5, 0x1, R29, P0 ;  /* 0x00000001051d7824 */ /* 0x000fc400000e061d */
[----:B------:R-:W-:Y:S01]  /*bfc0*/  IMAD.X R17, R11, 0x1, R17, P3 ;  /* 0x000000010b117824 */ /* 0x000fe200018e0611 */
[----:B------:R-:W-:Y:S01]  /*bfd0*/  IADD3.X R57, R9, R57, RZ, P2, !PT ;  /* 0x0000003909397210 */ /* 0x000fe200017fe4ff */
[----:B------:R-:W-:Y:S01]  /*bfe0*/  IMAD.MOV.U32 R30, RZ, RZ, R54 ;  /* 0x000000ffff1e7224 */ /* 0x000fe200078e0036 */
[----:B------:R-:W-:Y:S01]  /*bff0*/  MOV R31, R55 ;  /* 0x00000037001f7202 */ /* 0x000fe20000000f00 */
[----:B------:R-:W-:Y:S02]  /*c000*/  IMAD.MOV.U32 R58, RZ, RZ, R16 ;  /* 0x000000ffff3a7224 */ /* 0x000fe400078e0010 */
[----:B------:R-:W-:Y:S02]  /*c010*/  IMAD.MOV.U32 R59, RZ, RZ, R17 ;  /* 0x000000ffff3b7224 */ /* 0x000fe400078e0011 */
[----:B------:R0:W-:Y:S04]  /*c020*/  STS.128 [R13], R28 ;  /* 0x0000001c0d007388 */ /* 0x0001e80000000c00 */
[----:B------:R0:W-:Y:S02]  /*c030*/  STS.128 [R13+0x10], R56 ;  /* 0x000010380d007388 */ /* 0x0001e40000000c00 */
.L_x_8274:
[----:B------:R-:W-:Y:S05]  /*c040*/  BSYNC B0 ;  /* 0x0000000000007941 */ /* 0x000fea0003800000 */
.L_x_8273:
[----:B------:R-:W-:-:S04]  /*c050*/  SHF.R.S32.HI R3, RZ, 0x1, R3 ;  /* 0x00000001ff037819 */ /* 0x000fc80000011403 */
[----:B------:R-:W-:-:S13]  /*c060*/  ISETP.GE.AND P0, PT, R3, 0x20, PT ;  /* 0x000000200300780c */ /* 0x000fda0003f06270 */
[----:B------:R-:W-:Y:S05]  /*c070*/  @P0 BRA `(.L_x_8275) ;  /* 0xfffffe4000000947 */ /* 0x000fea000383ffff */
[----:B------:R-:W-:-:S10]  /*c080*/  HFMA2.MMA R0, -RZ, RZ, 0, 1.9073486328125e-06 ;  /* 0x00000020ff007435 */ /* 0x000fd400000001ff */
.L_x_8272:
[----:B------:R-:W-:Y:S01]  /*c090*/  ISETP.GE.AND P0, PT, R0, 0x2, PT ;  /* 0x000000020000780c */ /* 0x000fe20003f06270 */
[----:B------:R-:W-:Y:S01]  /*c0a0*/  WARPSYNC 0xffffffff ;  /* 0xffffffff00007948 */ /* 0x000fe20003800000 */
[----:B------:R-:W-:Y:S11]  /*c0b0*/  BAR.SYNC.DEFER_BLOCKING 0x0 ;  /* 0x0000000000007b1d */ /* 0x000ff60000010000 */
[----:B------:R-:W-:Y:S05]  /*c0c0*/  @!P0 BRA `(.L_x_8271) ;  /* 0x0000014000008947 */ /* 0x000fea0003800000 */
[----:B------:R-:W-:-:S05]  /*c0d0*/  IMAD.MOV.U32 R3, RZ, RZ, 0x1 ;  /* 0x00000001ff037424 */ /* 0x000fca00078e00ff */
.L_x_8276:
[----:B------:R-:W1:Y:S04]  /*c0e0*/  SHFL.DOWN PT, R7, R54, R3, 0x1f ;  /* 0x08001f0336077589 */ /* 0x000e6800000e0000 */
[----:B------:R-:W2:Y:S04]  /*c0f0*/  SHFL.DOWN PT, R9, R56, R3, 0x1f ;  /* 0x08001f0338097589 */ /* 0x000ea800000e0000 */
[----:B0-----:R-:W0:Y:S04]  /*c100*/  SHFL.DOWN PT, R5, R28, R3, 0x1f ;  /* 0x08001f031c057589 */ /* 0x001e2800000e0000 */
[----:B------:R-:W3:Y:S04]  /*c110*/  SHFL.DOWN PT, R11, R16, R3, 0x1f ;  /* 0x08001f03100b7589 */ /* 0x000ee800000e0000 */
[----:B------:R-:W4:Y:S04]  /*c120*/  SHFL.DOWN PT, R4, R29, R3, 0x1f ;  /* 0x08001f031d047589 */ /* 0x000f2800000e0000 */
[----:B------:R-:W5:Y:S04]  /*c130*/  SHFL.DOWN PT, R6, R55, R3, 0x1f ;  /* 0x08001f0337067589 */ /* 0x000f6800000e0000 */
[----:B------:R-:W5:Y:S01]  /*c140*/  SHFL.DOWN PT, R8, R57, R3, 0x1f ;  /* 0x08001f0339087589 */ /* 0x000f6200000e0000 */
[----:B-1----:R-:W-:-:S03]  /*c150*/  IADD3 R54, P2, R7, R54, RZ ;  /* 0x0000003607367210 */ /* 0x002fc60007f5e0ff */
[----:B------:R1:W5:Y:S01]  /*c160*/  SHFL.DOWN PT, R10, R17, R3, 0x1f ;  /* 0x08001f03110a7589 */ /* 0x00036200000e0000 */
[----:B--2---:R-:W-:Y:S02]  /*c170*/  IADD3 R56, P3, R9, R56, RZ ;  /* 0x0000003809387210 */ /* 0x004fe40007f7e0ff */
[----:B0-----:R-:W-:Y:S02]  /*c180*/  IADD3 R28, P1, R5, R28, RZ ;  /* 0x0000001c051c7210 */ /* 0x001fe40007f3e0ff */
[----:B---3--:R-:W-:Y:S01]  /*c190*/  IADD3 R16, P4, R11, R16, RZ ;  /* 0x000000100b107210 */ /* 0x008fe20007f9e0ff */
[----:B-1----:R-:W-:Y:S01]  /*c1a0*/  IMAD.SHL.U32 R3, R3, 0x2, RZ ;  /* 0x0000000203037824 */ /* 0x002fe200078e00ff */
[----:B----4-:R-:W-:-:S04]  /*c1b0*/  IADD3.X R29, R4, R29, RZ, P1, !PT ;  /* 0x0000001d041d7210 */ /* 0x010fc80000ffe4ff */
[----:B------:R-:W-:Y:S01]  /*c1c0*/  ISETP.GE.AND P0, PT, R3, R0, PT ;  /* 0x000000000300720c */ /* 0x000fe20003f06270 */
[----:B-----5:R-:W-:Y:S02]  /*c1d0*/  IMAD.X R55, R6, 0x1, R55, P2 ;  /* 0x0000000106377824 */ /* 0x020fe400010e0637 */
[----:B------:R-:W-:Y:S01]  /*c1e0*/  IMAD.X R57, R8, 0x1, R57, P3 ;  /* 0x0000000108397824 */ /* 0x000fe200018e0639 */
[----:B------:R-:W-:-:S09]  /*c1f0*/  IADD3.X R17, R10, R17, RZ, P4, !PT ;  /* 0x000000110a117210 */ /* 0x000fd200027fe4ff */
[----:B------:R-:W-:Y:S05]  /*c200*/  @!P0 BRA `(.L_x_8276) ;  /* 0xfffffed000008947 */ /* 0x000fea000383ffff */
.L_x_8271:
[----:B------:R-:W-:Y:S01]  /*c210*/  ISETP.NE.AND P0, PT, RZ, c[0x0][0x344], PT ;  /* 0x0000d100ff007a0c */ /* 0x000fe20003f05270 */
[----:B------:R-:W-:-:S12]  /*c220*/  CS2R R26, SRZ ;  /* 0x00000000001a7805 */ /* 0x000fd8000001ff00 */
[----:B------:R-:W-:Y:S05]  /*c230*/  @!P0 BRA `(.L_x_8277) ;  /* 0x00000c8000008947 */ /* 0x000fea0003800000 */
[----:B------:R-:W-:Y:S01]  /*c240*/  IMAD.MOV.U32 R4, RZ, RZ, RZ ;  /* 0x000000ffff047224 */ /* 0x000fe200078e00ff */
[----:B------:R-:W-:Y:S01]  /*c250*/  MOV R0, 0x1 ;  /* 0x0000000100007802 */ /* 0x000fe20000000f00 */
[----:B0-----:R-:W-:-:S03]  /*c260*/  IMAD.MOV.U32 R5, RZ, RZ, R23 ;  /* 0x000000ffff057224 */ /* 0x001fc600078e0017 */
        /* <DEDUP_REMOVED lines=197> */
.L_x_8277:
[----:B------:R-:W-:Y:S05]  /*cec0*/  @!P0 BRA `(.L_x_8278) ;  /* 0x00000c7000008947 */ /* 0x000fea0003800000 */
[----:B0-----:R-:W-:Y:S01]  /*ced0*/  IADD3 R5, R23, 0x1, RZ ;  /* 0x0000000117057810 */ /* 0x001fe20007ffe0ff */
        /* <DEDUP_REMOVED lines=198> */
.L_x_8278:
[----:B------:R-:W-:Y:S01]  /*db40*/  CS2R R24, SRZ ;  /* 0x0000000000187805 */ /* 0x000fe2000001ff00 */
[----:B------:R-:W-:Y:S05]  /*db50*/  @!P0 BRA `(.L_x_8279) ;  /* 0x00000c7000008947 */ /* 0x000fea0003800000 */
[----:B------:R-:W-:Y:S01]  /*db60*/  HFMA2.MMA R4, -RZ, RZ, 0, 0 ;  /* 0x00000000ff047435 */ /* 0x000fe200000001ff */
[----:B0-----:R-:W-:Y:S01]  /*db70*/  IADD3 R5, R23, 0x2, RZ ;  /* 0x0000000217057810 */ /* 0x001fe20007ffe0ff */
[----:B------:R-:W-:-:S05]  /*db80*/  IMAD.MOV.U32 R0, RZ, RZ, c[0x0][0x344] ;  /* 0x0000d100ff007624 */ /* 0x000fca00078e00ff */
        /* <DEDUP_REMOVED lines=196> */
.L_x_8279:
        /* <DEDUP_REMOVED lines=200> */
.L_x_8280:
[----:B------:R-:W-:Y:S01]  /*f450*/  ISETP.NE.U32.AND P0, PT, RZ, c[0x0][0x558], PT ;  /* 0x00015600ff007a0c */ /* 0x000fe20003f05070 */
[----:B0-----:R-:W-:Y:S01]  /*f460*/  IMAD.MOV.U32 R5, RZ, RZ, RZ ;  /* 0x000000ffff057224 */ /* 0x001fe200078e00ff */
[----:B------:R-:W-:Y:S01]  /*f470*/  MOV R6, RZ ;  /* 0x000000ff00067202 */ /* 0x000fe20000000f00 */
[----:B------:R-:W-:Y:S01]  /*f480*/  IMAD.MOV.U32 R0, RZ, RZ, RZ ;  /* 0x000000ffff007224 */ /* 0x000fe200078e00ff */
[----:B------:R-:W-:Y:S02]  /*f490*/  ISETP.NE.AND.EX P0, PT, RZ, c[0x0][0x55c], PT, P0 ;  /* 0x00015700ff007a0c */ /* 0x000fe40003f05300 */
[----:B------:R-:W-:-:S11]  /*f4a0*/  MOV R3, RZ ;  /* 0x000000ff00037202 */ /* 0x000fd60000000f00 */
[----:B------:R-:W-:Y:S05]  /*f4b0*/  @!P0 BRA `(.L_x_8281) ;  /* 0x000004a000008947 */ /* 0x000fea0003800000 */
[----:B------:R-:W-:Y:S01]  /*f4c0*/  HFMA2.MMA R6, -RZ, RZ, 0, 4.76837158203125e-07 ;  /* 0x00000008ff067435 */ /* 0x000fe200000001ff */
[----:B------:R-:W-:Y:S01]  /*f4d0*/  BSSY B0, `(.L_x_8282) ;  /* 0x0000026000007945 */ /* 0x000fe20003800000 */
[----:B------:R-:W-:Y:S02]  /*f4e0*/  IMAD.MOV.U32 R8, RZ, RZ, 0x1 ;  /* 0x00000001ff087424 */ /* 0x000fe400078e00ff */
[----:B------:R-:W-:Y:S02]  /*f4f0*/  IMAD.MOV.U32 R5, RZ, RZ, RZ ;  /* 0x000000ffff057224 */ /* 0x000fe400078e00ff */
[----:B------:R-:W-:-:S05]  /*f500*/  IMAD.MOV.U32 R7, RZ, RZ, 0x0 ;  /* 0x00000000ff077424 */ /* 0x000fca00078e00ff */
.L_x_8286:
[-C--:B------:R-:W-:Y:S01]  /*f510*/  LOP3.LUT R0, R5, R7.reuse, RZ, 0xfc, !PT ;  /* 0x0000000705007212 */ /* 0x080fe200078efcff */
[----:B------:R-:W-:Y:S01]  /*f520*/  BSSY B1, `(.L_x_8283) ;  /* 0x000001b000017945 */ /* 0x000fe20003800000 */
[----:B------:R-:W-:Y:S02]  /*f530*/  MOV R3, R7 ;  /* 0x0000000700037202 */ /* 0x000fe40000000f00 */
[----:B------:R-:W-:Y:S01]  /*f540*/  ISETP.NE.U32.AND P0, PT, R0, RZ, PT ;  /* 0x000000ff0000720c */ /* 0x000fe20003f05070 */
[----:B------:R-:W-:-:S12]  /*f550*/  IMAD.MOV.U32 R0, RZ, RZ, R6 ;  /* 0x000000ffff007224 */ /* 0x000fd800078e0006 */
[----:B------:R-:W-:Y:S05]  /*f560*/  @!P0 BRA `(.L_x_8284) ;  /* 0x0000003000008947 */ /* 0x000fea0003800000 */
[----:B------:R-:W-:Y:S02]  /*f570*/  MOV R4, 0xf590 ;  /* 0x0000f59000047802 */ /* 0x000fe40000000f00 */
[----:B------:R-:W-:Y:S05]  /*f580*/  CALL.REL.NOINC `($__internal_39_$__cuda_sm20_rem_u64) ;  /* 0x00006b4000007944 */ /* 0x000fea0003c00000 */
[----:B------:R-:W-:Y:S05]  /*f590*/  BRA `(.L_x_8285) ;  /* 0x0000013000007947 */ /* 0x000fea0003800000 */
.L_x_8284:
[----:B------:R-:W0:Y:S01]  /*f5a0*/  I2F.U32.RP R7, R6 ;  /* 0x0000000600077306 */ /* 0x000e220000209000 */
[----:B------:R-:W-:-:S07]  /*f5b0*/  ISETP.NE.U32.AND P1, PT, R6, RZ, PT ;  /* 0x000000ff0600720c */ /* 0x000fce0003f25070 */
[----:B0-----:R-:W0:Y:S02]  /*f5c0*/  MUFU.RCP R7, R7 ;  /* 0x0000000700077308 */ /* 0x001e240000001000 */
[----:B0-----:R-:W-:Y:S01]  /*f5d0*/  IADD3 R4, R7, 0xffffffe, RZ ;  /* 0x0ffffffe07047810 */ /* 0x001fe20007ffe0ff */
[----:B------:R-:W-:-:S05]  /*f5e0*/  IMAD.MOV.U32 R7, RZ, RZ, RZ ;  /* 0x000000ffff077224 */ /* 0x000fca00078e00ff */
[----:B------:R0:W1:Y:S02]  /*f5f0*/  F2I.FTZ.U32.TRUNC.NTZ R5, R4 ;  /* 0x0000000400057305 */ /* 0x000064000021f000 */
[----:B0-----:R-:W-:Y:S02]  /*f600*/  IMAD.MOV.U32 R4, RZ, RZ, RZ ;  /* 0x000000ffff047224 */ /* 0x001fe400078e00ff */
[----:B-1----:R-:W-:-:S04]  /*f610*/  IMAD.MOV R9, RZ, RZ, -R5 ;  /* 0x000000ffff097224 */ /* 0x002fc800078e0a05 */
        /* <DEDUP_REMOVED lines=8> */
[----:B------:R-:W-:Y:S01]  /*f6a0*/  @P0 IMAD.IADD R5, R5, 0x1, -R6 ;  /* 0x0000000105050824 */ /* 0x000fe200078e0a06 */
[----:B------:R-:W-:-:S04]  /*f6b0*/  @!P1 LOP3.LUT R5, RZ, R6, RZ, 0x33, !PT ;  /* 0x00000006ff059212 */ /* 0x000fc800078e33ff */
[----:B------:R-:W-:Y:S02]  /*f6c0*/  MOV R6, R5 ;  /* 0x0000000500067202 */ /* 0x000fe40000000f00 */
.L_x_8285:
[----:B------:R-:W-:Y:S05]  /*f6d0*/  BSYNC B1 ;  /* 0x0000000000017941 */ /* 0x000fea0003800000 */
.L_x_8283:
[----:B------:R-:W-:Y:S01]  /*f6e0*/  ISETP.NE.U32.AND P0, PT, R6, RZ, PT ;  /* 0x000000ff0600720c */ /* 0x000fe20003f05070 */
[----:B------:R-:W-:Y:S01]  /*f6f0*/  IMAD.MOV.U32 R8, RZ, RZ, R0 ;  /* 0x000000ffff087224 */ /* 0x000fe200078e0000 */
[----:B------:R-:W-:Y:S02]  /*f700*/  MOV R5, R3 ;  /* 0x0000000300057202 */ /* 0x000fe40000000f00 */
[----:B------:R-:W-:-:S13]  /*f710*/  ISETP.NE.AND.EX P0, PT, R7, RZ, PT, P0 ;  /* 0x000000ff0700720c */ /* 0x000fda0003f05300 */
[----:B------:R-:W-:Y:S05]  /*f720*/  @P0 BRA `(.L_x_8286) ;  /* 0xfffffde000000947 */ /* 0x000fea000383ffff */
[----:B------:R-:W-:Y:S05]  /*f730*/  BSYNC B0 ;  /* 0x0000000000007941 */ /* 0x000fea0003800000 */
.L_x_8282:
[----:B------:R-:W-:Y:S01]  /*f740*/  ISETP.NE.U32.AND P0, PT, R3, RZ, PT ;  /* 0x000000ff0300720c */ /* 0x000fe20003f05070 */
[----:B------:R-:W-:-:S12]  /*f750*/  BSSY B0, `(.L_x_8287) ;  /* 0x000001a000007945 */ /* 0x000fd80003800000 */
[----:B------:R-:W-:Y:S05]  /*f760*/  @!P0 BRA `(.L_x_8288) ;  /* 0x0000005000008947 */ /* 0x000fea0003800000 */
[----:B------:R-:W-:Y:S02]  /*f770*/  MOV R4, 0xf790 ;  /* 0x0000f79000047802 */ /* 0x000fe40000000f00 */
[----:B------:R-:W-:Y:S05]  /*f780*/  CALL.REL.NOINC `($__internal_38_$__cuda_sm20_div_u64) ;  /* 0x0000651000007944 */ /* 0x000fea0003c00000 */
[----:B------:R-:W-:Y:S02]  /*f790*/  IMAD.MOV.U32 R4, RZ, RZ, R0 ;  /* 0x000000ffff047224 */ /* 0x000fe400078e0000 */
[----:B------:R-:W-:Y:S01]  /*f7a0*/  IMAD.MOV.U32 R5, RZ, RZ, R3 ;  /* 0x000000ffff057224 */ /* 0x000fe200078e0003 */
[----:B------:R-:W-:Y:S05]  /*f7b0*/  BRA `(.L_x_8289) ;  /* 0x0000013000007947 */ /* 0x000fea0003800000 */
.L_x_8288:
        /* <DEDUP_REMOVED lines=19> */
.L_x_8289:
[----:B------:R-:W-:Y:S05]  /*f8f0*/  BSYNC B0 ;  /* 0x0000000000007941 */ /* 0x000fea0003800000 */
.L_x_8287:
[----:B------:R-:W-:Y:S02]  /*f900*/  IMAD R3, R5, R27, RZ ;  /* 0x0000001b05037224 */ /* 0x000fe400078e02ff */
[----:B------:R-:W-:-:S04]  /*f910*/  IMAD.WIDE.U32 R4, R27, R4, c[0x0][0x558] ;  /* 0x000156001b047625 */ /* 0x000fc800078e0004 */
[----:B------:R-:W-:Y:S01]  /*f920*/  IMAD.IADD R5, R5, 0x1, R3 ;  /* 0x0000000105057824 */ /* 0x000fe200078e0203 */
[----:B------:R-:W-:Y:S01]  /*f930*/  MOV R6, R4 ;  /* 0x0000000400067202 */ /* 0x000fe20000000f00 */
[----:B------:R-:W-:Y:S02]  /*f940*/  IMAD.MOV.U32 R0, RZ, RZ, R4 ;  /* 0x000000ffff007224 */ /* 0x000fe400078e0004 */
[----:B------:R-:W-:Y:S02]  /*f950*/  IMAD.MOV.U32 R3, RZ, RZ, R5 ;  /* 0x000000ffff037224 */ /* 0x000fe400078e0005 */
.L_x_8281:
[----:B------:R-:W-:Y:S02]  /*f960*/  ISETP.NE.AND P0, PT, RZ, c[0x0][0x190], PT ;  /* 0x00006400ff007a0c */ /* 0x000fe40003f05270 */
[----:B------:R-:W-:-:S11]  /*f970*/  MOV R4, R6 ;  /* 0x0000000600047202 */ /* 0x000fd60000000f00 */
        /* <DEDUP_REMOVED lines=207> */
.L_x_8291:
        /* <DEDUP_REMOVED lines=200> */
.L_x_8292:
[----:B------:R-:W-:Y:S01]  /*112f0*/  CS2R R22, SRZ ;  /* 0x0000000000167805 */ /* 0x000fe2000001ff00 */
        /* <DEDUP_REMOVED lines=200> */
.L_x_8293:
        /* <DEDUP_REMOVED lines=200> */
.L_x_8294:
        /* <DEDUP_REMOVED lines=11> */
.L_x_8296:
[----:B------:R-:W-:Y:S05]  /*12cb0*/  BSYNC B0 ;  /* 0x0000000000007941 */ /* 0x000fea0003800000 */
.L_x_8295:
[----:B------:R-:W-:Y:S01]  /*12cc0*/  PRMT R7, R7, 0x9910, RZ ;  /* 0x0000991007077816 */ /* 0x000fe200000000ff */
[----:B------:R-:W-:Y:S01]  /*12cd0*/  BSSY B0, `(.L_x_8297) ;  /* 0x000000e000007945 */ /* 0x000fe20003800000 */
[----:B------:R-:W-:Y:S02]  /*12ce0*/  LOP3.LUT P0, RZ, R19, R2, RZ, 0xfc, !PT ;  /* 0x0000000213ff7212 */ /* 0x000fe4000780fcff */
[----:B------:R-:W-:-:S13]  /*12cf0*/  ISETP.NE.AND P1, PT, R7, RZ, PT ;  /* 0x000000ff0700720c */ /* 0x000fda0003f25270 */
[----:B------:R-:W-:Y:S05]  /*12d00*/  @!P1 BRA `(.L_x_8298) ;  /* 0x000000a000009947 */ /* 0x000fea0003800000 */
[----:B------:R-:W0:Y:S01]  /*12d10*/  S2R R7, SR_CTAID.Y ;  /* 0x0000000000077919 */ /* 0x000e220000002600 */
[----:B------:R-:W-:Y:S02]  /*12d20*/  ISETP.NE.AND P2, PT, RZ, c[0x0][0x188], PT ;  /* 0x00006200ff007a0c */ /* 0x000fe40003f45270 */
[----:B------:R-:W-:Y:S01]  /*12d30*/  MOV R9, 0x20 ;  /* 0x0000002000097802 */ /* 0x000fe20000000f00 */
[----:B0-----:R-:W-:-:S10]  /*12d40*/  IMAD R8, R6, c[0x0][0x10], R7 ;  /* 0x0000040006087a24 */ /* 0x001fd400078e0207 */
[----:B------:R-:W-:-:S04]  /*12d50*/  @!P2 IMAD R8, R8, c[0x0][0x0], R19 ;  /* 0x000000000808aa24 */ /* 0x000fc800078e0213 */
[----:B------:R-:W-:-:S05]  /*12d60*/  IMAD.WIDE.U32 R8, R8, R9, c[0x0][0x560] ;  /* 0x0001580008087625 */ /* 0x000fca00078e0009 */
[----:B------:R0:W-:Y:S04]  /*12d70*/  STG.E.64 [R8.64], R28 ;  /* 0x0000001c08007986 */ /* 0x0001e8000c101b24 */
[----:B------:R0:W-:Y:S04]  /*12d80*/  STG.E.64 [R8.64+0x8], R54 ;  /* 0x0000083608007986 */ /* 0x0001e8000c101b24 */
[----:B------:R0:W-:Y:S04]  /*12d90*/  STG.E.64 [R8.64+0x10], R56 ;  /* 0x0000103808007986 */ /* 0x0001e8000c101b24 */
[----:B------:R0:W-:Y:S02]  /*12da0*/  STG.E.64 [R8.64+0x18], R16 ;  /* 0x0000181008007986 */ /* 0x0001e4000c101b24 */
.L_x_8298:
[----:B------:R-:W-:Y:S05]  /*12db0*/  BSYNC B0 ;  /* 0x0000000000007941 */ /* 0x000fea0003800000 */
.L_x_8297:
        /* <DEDUP_REMOVED lines=31> */
.L_x_8300:
[----:B------:R-:W-:Y:S05]  /*12fb0*/  BSYNC B0 ;  /* 0x0000000000007941 */ /* 0x000fea0003800000 */
.L_x_8299:
        /* <DEDUP_REMOVED lines=23> */
[----:B------:R-:W-:Y:S01]  /*13130*/  MOV R16, c[0x0][0x168] ;  /* 0x00005a0000107a02 */ /* 0x000fe20000000f00 */
[----:B------:R-:W-:-:S10]  /*13140*/  IMAD.MOV.U32 R17, RZ, RZ, c[0x0][0x16c] ;  /* 0x00005b00ff117624 */ /* 0x000fd400078e00ff */
[----:B------:R-:W-:Y:S05]  /*13150*/  @P0 BRA `(.L_x_8304) ;  /* 0x0000019000000947 */ /* 0x000fea0003800000 */
[----:B------:R-:W-:Y:S01]  /*13160*/  IMAD.MOV.U32 R24, RZ, RZ, c[0x0][0x168] ;  /* 0x00005a00ff187624 */ /* 0x000fe200078e00ff */
[----:B------:R-:W-:Y:S01]  /*13170*/  MOV R31, c[0x0][0x16c] ;  /* 0x00005b00001f7a02 */ /* 0x000fe20000000f00 */
[----:B------:R-:W-:Y:S01]  /*13180*/  IMAD.MOV.U32 R18, RZ, RZ, c[0x0][0x168] ;  /* 0x00005a00ff127624 */ /* 0x000fe200078e00ff */
[----:B------:R-:W-:Y:S01]  /*13190*/  MOV R16, c[0x0][0x168] ;  /* 0x00005a0000107a02 */ /* 0x000fe20000000f00 */
[----:B------:R-:W-:Y:S02]  /*131a0*/  IMAD.MOV.U32 R7, RZ, RZ, c[0x0][0x16c] ;  /* 0x00005b00ff077624 */ /* 0x000fe400078e00ff */
[----:B------:R-:W-:Y:S02]  /*131b0*/  IMAD.MOV.U32 R17, RZ, RZ, c[0x0][0x16c] ;  /* 0x00005b00ff117624 */ /* 0x000fe400078e00ff */
.L_x_8305:
        /* <DEDUP_REMOVED lines=14> */
[----:B------:R-:W-:Y:S02]  /*132a0*/  IMAD.X R29, R11, 0x1, R29, P2 ;  /* 0x000000010b1d7824 */ /* 0x000fe400010e061d */
[----:B------:R-:W-:Y:S01]  /*132b0*/  IMAD.X R31, R13, 0x1, R31, P3 ;  /* 0x000000010d1f7824 */ /* 0x000fe200018e061f */
[----:B------:R-:W-:Y:S01]  /*132c0*/  IADD3.X R7, R15, R7, RZ, P4, !PT ;  /* 0x000000070f077210 */ /* 0x000fe200027fe4ff */
[----:B------:R-:W-:Y:S01]  /*132d0*/  IMAD.X R17, R21, 0x1, R17, P5 ;  /* 0x0000000115117824 */ /* 0x000fe200028e0611 */
[----:B------:R-:W-:Y:S05]  /*132e0*/  @!P0 BRA `(.L_x_8305) ;  /* 0xfffffed000008947 */ /* 0x000fea000383ffff */
.L_x_8304:
[----:B------:R-:W-:Y:S05]  /*132f0*/  BSYNC B1 ;  /* 0x0000000000017941 */ /* 0x000fea0003800000 */
.L_x_8303:
[----:B------:R-:W-:Y:S05]  /*13300*/  BRA `(.L_x_8306) ;  /* 0x0000022000007947 */ /* 0x000fea0003800000 */
.L_x_8302:
[----:B------:R-:W-:Y:S01]  /*13310*/  ISETP.GE.U32.AND P0, PT, R2, c[0x0][0x184], PT ;  /* 0x0000610002007a0c */ /* 0x000fe20003f06070 */
[----:B------:R-:W-:Y:S01]  /*13320*/  IMAD.MOV.U32 R24, RZ, RZ, c[0x0][0x168] ;  /* 0x00005a00ff187624 */ /* 0x000fe200078e00ff */
[----:B------:R-:W-:Y:S01]  /*13330*/  MOV R31, c[0x0][0x16c] ;  /* 0x00005b00001f7a02 */ /* 0x000fe20000000f00 */
[----:B------:R-:W-:Y:S01]  /*13340*/  IMAD.MOV.U32 R18, RZ, RZ, c[0x0][0x168] ;  /* 0x00005a00ff127624 */ /* 0x000fe200078e00ff */
[----:B------:R-:W-:Y:S01]  /*13350*/  MOV R16, c[0x0][0x168] ;  /* 0x00005a0000107a02 */ /* 0x000fe20000000f00 */
[----:B------:R-:W-:-:S02]  /*13360*/  IMAD.MOV.U32 R7, RZ, RZ, c[0x0][0x16c] ;  /* 0x00005b00ff077624 */ /* 0x000fc400078e00ff */
[----:B------:R-:W-:-:S06]  /*13370*/  IMAD.MOV.U32 R17, RZ, RZ, c[0x0][0x16c] ;  /* 0x00005b00ff117624 */ /* 0x000fcc00078e00ff */
[----:B------:R-:W-:Y:S05]  /*13380*/  @P0 BRA `(.L_x_8306) ;  /* 0x000001a000000947 */ /* 0x000fea0003800000 */
[----:B------:R-:W-:Y:S01]  /*13390*/  IMAD.MOV.U32 R24, RZ, RZ, c[0x0][0x168] ;  /* 0x00005a00ff187624 */ /* 0x000fe200078e00ff */
[----:B------:R-:W-:Y:S01]  /*133a0*/  MOV R31, c[0x0][0x16c] ;  /* 0x00005b00001f7a02 */ /* 0x000fe20000000f00 */
[----:B------:R-:W-:Y:S01]  /*133b0*/  IMAD.MOV.U32 R18, RZ, RZ, c[0x0][0x168] ;  /* 0x00005a00ff127624 */ /* 0x000fe200078e00ff */
[----:B------:R-:W-:Y:S01]  /*133c0*/  MOV R16, c[0x0][0x168] ;  /* 0x00005a0000107a02 */ /* 0x000fe20000000f00 */
[----:B------:R-:W-:Y:S02]  /*133d0*/  IMAD.MOV.U32 R7, RZ, RZ, c[0x0][0x16c] ;  /* 0x00005b00ff077624 */ /* 0x000fe400078e00ff */
[----:B------:R-:W-:Y:S02]  /*133e0*/  IMAD.MOV.U32 R17, RZ, RZ, c[0x0][0x16c] ;  /* 0x00005b00ff117624 */ /* 0x000fe400078e00ff */
[----:B------:R-:W-:-:S03]  /*133f0*/  IMAD.MOV.U32 R25, RZ, RZ, R2 ;  /* 0x000000ffff197224 */ /* 0x000fc600078e0002 */
.L_x_8307:
        /* <DEDUP_REMOVED lines=19> */
.L_x_8306:
[----:B------:R-:W-:Y:S05]  /*13530*/  BSYNC B0 ;  /* 0x0000000000007941 */ /* 0x000fea0003800000 */
.L_x_8301:
        /* <DEDUP_REMOVED lines=15> */
.L_x_8311:
        /* <DEDUP_REMOVED lines=23> */
[----:B------:R-:W-:-:S02]  /*137a0*/  IMAD.MOV.U32 R9, RZ, RZ, R7 ;  /* 0x000000ffff097224 */ /* 0x000fc400078e0007 */
[----:B------:R-:W-:Y:S02]  /*137b0*/  IMAD.MOV.U32 R11, RZ, RZ, R17 ;  /* 0x000000ffff0b7224 */ /* 0x000fe400078e0011 */
[----:B------:R0:W-:Y:S04]  /*137c0*/  STS.128 [R21], R28 ;  /* 0x0000001c15007388 */ /* 0x0001e80000000c00 */
[----:B------:R0:W-:Y:S02]  /*137d0*/  STS.128 [R21+0x10], R8 ;  /* 0x0000100815007388 */ /* 0x0001e40000000c00 */
.L_x_8310:
[----:B------:R-:W-:Y:S05]  /*137e0*/  BSYNC B0 ;  /* 0x0000000000007941 */ /* 0x000fea0003800000 */
.L_x_8309:
[----:B0-----:R-:W-:Y:S01]  /*137f0*/  IMAD.MOV.U32 R9, RZ, RZ, R20 ;  /* 0x000000ffff097224 */ /* 0x001fe200078e0014 */
[----:B------:R-:W-:Y:S05]  /*13800*/  @P2 BRA `(.L_x_8311) ;  /* 0xfffffe2000002947 */ /* 0x000fea000383ffff */
.L_x_8308:
[----:B------:R-:W-:-:S13]  /*13810*/  ISETP.NE.AND P0, PT, RZ, c[0x0][0x188], PT ;  /* 0x00006200ff007a0c */ /* 0x000fda0003f05270 */
[----:B------:R-:W-:Y:S05]  /*13820*/  @!P0 BRA `(.L_x_8312) ;  /* 0x0000046000008947 */ /* 0x000fea0003800000 */
[----:B------:R-:W-:-:S10]  /*13830*/  HFMA2.MMA R2, -RZ, RZ, 0, 1.9073486328125e-06 ;  /* 0x00000020ff027435 */ /* 0x000fd400000001ff */
[----:B------:R-:W-:Y:S01]  /*13840*/  ISETP.LT.AND P0, PT, R2, c[0x0][0x0], PT ;  /* 0x0000000002007a0c */ /* 0x000fe20003f01270 */
[----:B------:R-:W-:-:S12]  /*13850*/  IMAD.MOV.U32 R2, RZ, RZ, c[0x0][0x0] ;  /* 0x00000000ff027624 */ /* 0x000fd800078e00ff */
[----:B------:R-:W-:Y:S05]  /*13860*/  @!P0 BRA `(.L_x_8313) ;  /* 0x000002b000008947 */ /* 0x000fea0003800000 */
[----:B------:R-:W-:Y:S01]  /*13870*/  IMAD.MOV.U32 R2, RZ, RZ, c[0x0][0x0] ;  /* 0x00000000ff027624 */ /* 0x000fe200078e00ff */
[----:B0-----:R-:W-:Y:S01]  /*13880*/  MOV R30, R24 ;  /* 0x00000018001e7202 */ /* 0x001fe20000000f00 */
[----:B------:R-:W-:Y:S01]  /*13890*/  IMAD.MOV.U32 R8, RZ, RZ, R18 ;  /* 0x000000ffff087224 */ /* 0x000fe200078e0012 */
[----:B------:R-:W-:Y:S01]  /*138a0*/  MOV R10, R16 ;  /* 0x00000010000a7202 */ /* 0x000fe20000000f00 */
[----:B------:R-:W-:Y:S01]  /*138b0*/  IMAD.MOV.U32 R9, RZ, RZ, R7 ;  /* 0x000000ffff097224 */ /* 0x000fe200078e0007 */
[----:B------:R-:W-:Y:S01]  /*138c0*/  LEA.HI R2, R2, c[0x0][0x0], RZ, 0x1 ;  /* 0x0000000002027a11 */ /* 0x000fe200078f08ff */
[----:B------:R-:W-:Y:S01]  /*138d0*/  IMAD.MOV.U32 R11, RZ, RZ, R17 ;  /* 0x000000ffff0b7224 */ /* 0x000fe200078e0011 */
[----:B------:R0:W-:Y:S02]  /*138e0*/  STS.128 [R21], R28 ;  /* 0x0000001c15007388 */ /* 0x0001e40000000c00 */
[----:B------:R-:W-:Y:S01]  /*138f0*/  SHF.R.S32.HI R6, RZ, 0x1, R2 ;  /* 0x00000001ff067819 */ /* 0x000fe20000011402 */
[----:B------:R-:W-:Y:S01]  /*13900*/  IMAD.MOV.U32 R2, RZ, RZ, 0x20 ;  /* 0x00000020ff027424 */ /* 0x000fe200078e00ff */
[----:B------:R0:W-:Y:S02]  /*13910*/  STS.128 [R21+0x10], R8 ;  /* 0x0000100815007388 */ /* 0x0001e40000000c00 */
[----:B------:R-:W-:-:S13]  /*13920*/  ISETP.GE.AND P0, PT, R6, 0x20, PT ;  /* 0x000000200600780c */ /* 0x000fda0003f06270 */
[----:B------:R-:W-:Y:S05]  /*13930*/  @!P0 BRA `(.L_x_8313) ;  /* 0x000001e000008947 */ /* 0x000fea0003800000 */
[----:B------:R-:W-:-:S05]  /*13940*/  MOV R2, R6 ;  /* 0x0000000600027202 */ /* 0x000fca0000000f00 */
.L_x_8316:
[C---:B------:R-:W-:Y:S01]  /*13950*/  IMAD.IADD R6, R19.reuse, 0x1, R2 ;  /* 0x0000000113067824 */ /* 0x040fe200078e0202 */
[----:B------:R-:W-:Y:S04]  /*13960*/  BAR.SYNC.DEFER_BLOCKING 0x0 ;  /* 0x0000000000007b1d */ /* 0x000fe80000010000 */
[----:B------:R-:W-:Y:S02]  /*13970*/  ISETP.GE.U32.AND P0, PT, R6, c[0x0][0x0], PT ;  /* 0x0000000006007a0c */ /* 0x000fe40003f06070 */
[----:B------:R-:W-:Y:S02]  /*13980*/  BSSY B0, `(.L_x_8314) ;  /* 0x0000015000007945 */ /* 0x000fe40003800000 */
[----:B------:R-:W-:-:S13]  /*13990*/  ISETP.GE.U32.OR P0, PT, R19, R2, P0 ;  /* 0x000000021300720c */ /* 0x000fda0000706470 */
[----:B0-----:R-:W-:Y:S05]  /*139a0*/  @P0 BRA `(.L_x_8315) ;  /* 0x0000012000000947 */ /* 0x001fea0003800000 */
[----:B------:R-:W-:-:S05]  /*139b0*/  IMAD R6, R2, 0x20, R21 ;  /* 0x0000002002067824 */ /* 0x000fca00078e0215 */
[----:B------:R-:W1:Y:S04]  /*139c0*/  LDS.128 R12, [R6+0x10] ;  /* 0x00001000060c7984 */ /* 0x000e680000000c00 */
[----:B0-----:R-:W0:Y:S01]  /*139d0*/  LDS.128 R8, [R6] ;  /* 0x0000000006087984 */ /* 0x001e220000000c00 */
[----:B-1----:R-:W-:Y:S02]  /*139e0*/  IADD3 R18, P3, R12, R18, RZ ;  /* 0x000000120c127210 */ /* 0x002fe40007f7e0ff */
[----:B------:R-:W-:Y:S02]  /*139f0*/  IADD3 R16, P4, R14, R16, RZ ;  /* 0x000000100e107210 */ /* 0x000fe40007f9e0ff */
[----:B0-----:R-:W-:Y:S01]  /*13a00*/  IADD3 R24, P2, R10, R24, RZ ;  /* 0x000000180a187210 */ /* 0x001fe20007f5e0ff */
        /* <DEDUP_REMOVED lines=8> */
[----:B------:R-:W-:-:S02]  /*13a90*/  IMAD.MOV.U32 R10, RZ, RZ, R16 ;  /* 0x000000ffff0a7224 */ /* 0x000fc400078e0010 */
[----:B------:R-:W-:Y:S01]  /*13aa0*/  IMAD.MOV.U32 R11, RZ, RZ, R17 ;  /* 0x000000ffff0b7224 */ /* 0x000fe200078e0011 */
[----:B------:R0:W-:Y:S04]  /*13ab0*/  STS.128 [R21], R28 ;  /* 0x0000001c15007388 */ /* 0x0001e80000000c00 */
[----:B------:R0:W-:Y:S02]  /*13ac0*/  STS.128 [R21+0x10], R8 ;  /* 0x0000100815007388 */ /* 0x0001e40000000c00 */
.L_x_8315:
[----:B------:R-:W-:Y:S05]  /*13ad0*/  BSYNC B0 ;  /* 0x0000000000007941 */ /* 0x000fea0003800000 */
.L_x_8314:
[----:B------:R-:W-:-:S04]  /*13ae0*/  SHF.R.S32.HI R2, RZ, 0x1, R2 ;  /* 0x00000001ff027819 */ /* 0x000fc80000011402 */
[----:B------:R-:W-:-:S13]  /*13af0*/  ISETP.GE.AND P0, PT, R2, 0x20, PT ;  /* 0x000000200200780c */ /* 0x000fda0003f06270 */
[----:B------:R-:W-:Y:S05]  /*13b00*/  @P0 BRA `(.L_x_8316) ;  /* 0xfffffe4000000947 */ /* 0x000fea000383ffff */
[----:B------:R-:W-:-:S09]  /*13b10*/  HFMA2.MMA R2, -RZ, RZ, 0, 1.9073486328125e-06 ;  /* 0x00000020ff027435 */ /* 0x000fd200000001ff */
.L_x_8313:
[----:B------:R-:W-:Y:S01]  /*13b20*/  BAR.SYNC.DEFER_BLOCKING 0x0 ;  /* 0x0000000000007b1d */ /* 0x000fe20000010000 */
[----:B------:R-:W-:-:S13]  /*13b30*/  ISETP.GE.AND P0, PT, R2, 0x2, PT ;  /* 0x000000020200780c */ /* 0x000fda0003f06270 */
[----:B------:R-:W-:Y:S05]  /*13b40*/  @!P0 BRA `(.L_x_8312) ;  /* 0x0000014000008947 */ /* 0x000fea0003800000 */
[----:B0-----:R-:W-:-:S05]  /*13b50*/  IMAD.MOV.U32 R9, RZ, RZ, 0x1 ;  /* 0x00000001ff097424 */ /* 0x001fca00078e00ff */
.L_x_8317:
        /* <DEDUP_REMOVED lines=15> */
[----:B-----5:R-:W-:Y:S02]  /*13c50*/  IMAD.X R31, R8, 0x1, R31, P3 ;  /* 0x00000001081f7824 */ /* 0x020fe400018e061f */
[----:B------:R-:W-:Y:S01]  /*13c60*/  IMAD.X R7, R10, 0x1, R7, P4 ;  /* 0x000000010a077824 */ /* 0x000fe200020e0607 */
[----:B------:R-:W-:-:S09]  /*13c70*/  IADD3.X R17, R12, R17, RZ, P5, !PT ;  /* 0x000000110c117210 */ /* 0x000fd20002ffe4ff */
[----:B------:R-:W-:Y:S05]  /*13c80*/  @!P0 BRA `(.L_x_8317) ;  /* 0xfffffed000008947 */ /* 0x000fea000383ffff */
.L_x_8312:
        /* <DEDUP_REMOVED lines=10> */
[----:B0-----:R-:W3:Y:S04]  /*13d30*/  LDG.E.64 R8, [R4.64+0x8] ;  /* 0x0000082404087981 */ /* 0x001ee8000c1e1b00 */
[----:B------:R-:W4:Y:S04]  /*13d40*/  LDG.E.64 R12, [R4.64+0x18] ;  /* 0x00001824040c7981 */ /* 0x000f28000c1e1b00 */
[----:B------:R-:W5:Y:S01]  /*13d50*/  LDG.E.64 R10, [R4.64+0x10] ;  /* 0x00001024040a7981 */ /* 0x000f62000c1e1b00 */
[----:B--2---:R-:W-:-:S02]  /*13d60*/  IADD3 R28, P0, R2, R28, RZ ;  /* 0x0000001c021c7210 */ /* 0x004fc40007f1e0ff */
[----:B---3--:R-:W-:Y:S02]  /*13d70*/  IADD3 R24, P2, R8, R24, RZ ;  /* 0x0000001808187210 */ /* 0x008fe40007f5e0ff */
[----:B----4-:R-:W-:Y:S02]  /*13d80*/  IADD3 R16, P4, R12, R16, RZ ;  /* 0x000000100c107210 */ /* 0x010fe40007f9e0ff */
[----:B-----5:R-:W-:Y:S01]  /*13d90*/  IADD3 R18, P3, R10, R18, RZ ;  /* 0x000000120a127210 */ /* 0x020fe20007f7e0ff */
[----:B------:R-:W-:Y:S02]  /*13da0*/  IMAD.X R29, R3, 0x1, R29, P0 ;  /* 0x00000001031d7824 */ /* 0x000fe400000e061d */
[----:B------:R-:W-:Y:S01]  /*13db0*/  IMAD.X R31, R9, 0x1, R31, P2 ;  /* 0x00000001091f7824 */ /* 0x000fe200010e061f */
[----:B------:R-:W-:Y:S01]  /*13dc0*/  IADD3.X R7, R11, R7, RZ, P3, !PT ;  /* 0x000000070b077210 */ /* 0x000fe20001ffe4ff */
[----:B------:R-:W-:Y:S02]  /*13dd0*/  IMAD.X R17, R13, 0x1, R17, P4 ;  /* 0x000000010d117824 */ /* 0x000fe400020e0611 */
.L_x_8319:
[----:B------:R-:W-:Y:S01]  /*13de0*/  IMAD.MOV.U32 R25, RZ, RZ, R31 ;  /* 0x000000ffff197224 */ /* 0x000fe200078e001f */
[----:B------:R-:W-:Y:S01]  /*13df0*/  MOV R19, R7 ;  /* 0x0000000700137202 */ /* 0x000fe20000000f00 */
[----:B------:R-:W-:Y:S05]  /*13e00*/  @!P1 BRA `(.L_x_8320) ;  /* 0x0000063000009947 */ /* 0x000fea0003800000 */
[----:B0-----:R-:W-:-:S05]  /*13e10*/  IMAD.MOV.U32 R30, RZ, RZ, 0x1 ;  /* 0x00000001ff1e7424 */ /* 0x001fca00078e00ff */
[----:B------:R-:W-:-:S04]  /*13e20*/  ISETP.NE.AND P0, PT, R30, c[0x0][0x57c], PT ;  /* 0x00015f001e007a0c */ /* 0x000fc80003f05270 */
[----:B------:R-:W-:-:S09]  /*13e30*/  P2R R0, PR, RZ, 0x1 ;  /* 0x00000001ff007803 */ /* 0x000fd20000000000 */
[----:B------:R-:W-:Y:S05]  /*13e40*/  @!P0 BRA `(.L_x_8321) ;  /* 0x0000013000008947 */ /* 0x000fea0003800000 */
[----:B------:R-:W-:Y:S01]  /*13e50*/  MOV R0, 0x660 ;  /* 0x0000066000007802 */ /* 0x000fe20000000f00 */
[----:B------:R-:W-:Y:S01]  /*13e60*/  HFMA2.MMA R8, -RZ, RZ, 0, 4.4763088226318359375e-05 ;  /* 0x000002efff087435 */ /* 0x000fe200000001ff */
        /* <DEDUP_REMOVED lines=17> */
.L_x_8321:
[----:B------:R-:W-:Y:S02]  /*13f80*/  IADD3 R2, P0, R27, c[0x0][0x548], RZ ;  /* 0x000152001b027a10 */ /* 0x000fe40007f1e0ff */
[----:B------:R-:W-:-:S03]  /*13f90*/  ISETP.NE.AND P6, PT, R30, c[0x0][0x57c], PT ;  /* 0x00015f001e007a0c */ /* 0x000fc60003fc5270 */
[----:B------:R-:W-:-:S05]  /*13fa0*/  IMAD.X R3, RZ, RZ, c[0x0][0x54c], P0 ;  /* 0x00015300ff037624 */ /* 0x000fca00000e06ff */
[----:B------:R0:W-:Y:S05]  /*13fb0*/  STG.E.U8 [R2.64], R28 ;  /* 0x0000001c02007986 */ /* 0x0001ea000c101124 */
        /* <DEDUP_REMOVED lines=9> */
[----:B------:R-:W-:-:S02]  /*14050*/  IMAD.MOV.U32 R10, RZ, RZ, c[0x4][0x48] ;  /* 0x01001200ff0a7624 */ /* 0x000fc400078e00ff */
[----:B------:R-:W-:Y:S02]  /*14060*/  IMAD.MOV.U32 R12, RZ, RZ, 0x1 ;  /* 0x00000001ff0c7424 */ /* 0x000fe400078e00ff */
        /* <DEDUP_REMOVED lines=9> */
.L_x_8322:
[----:B------:R-:W-:Y:S02]  /*14100*/  IADD3 R26, P0, R26, c[0x0][0x548], RZ ;  /* 0x000152001a1a7a10 */ /* 0x000fe40007f1e0ff */
[----:B------:R-:W-:Y:S02]  /*14110*/  ISETP.NE.AND P6, PT, R30, c[0x0][0x57c], PT ;  /* 0x00015f001e007a0c */ /* 0x000fe40003fc5270 */
[----:B------:R-:W-:-:S05]  /*14120*/  IADD3.X R27, RZ, c[0x0][0x54c], RZ, P0, !PT ;  /* 0x00015300ff1b7a10 */ /* 0x000fca00007fe4ff */
[----:B------:R1:W-:Y:S06]  /*14130*/  STG.E.U8 [R26.64], R24 ;  /* 0x000000181a007986 */ /* 0x0003ec000c101124 */
[----:B------:R-:W-:Y:S05]  /*14140*/  @!P6 BRA `(.L_x_8323) ;  /* 0x000001300000e947 */ /* 0x000fea0003800000 */
[----:B------:R-:W-:Y:S01]  /*14150*/  MOV R0, 0x660 ;  /* 0x0000066000007802 */ /* 0x000fe20000000f00 */
[----:B------:R-:W-:Y:S01]  /*14160*/  HFMA2.MMA R13, -RZ, RZ, 0, 0 ;  /* 0x00000000ff0d7435 */ /* 0x000fe200000001ff */
[----:B------:R-:W-:Y:S01]  /*14170*/  IMAD.MOV.U32 R4, RZ, RZ, c[0x4][0x650] ;  /* 0x01019400ff047624 */ /* 0x000fe200078e00ff */
[----:B------:R-:W-:Y:S01]  /*14180*/  MOV R6, c[0x4][0x640] ;  /* 0x0101900000067a02 */ /* 0x000fe20000000f00 */
[----:B0-----:R0:W2:Y:S01]  /*14190*/  LDC.64 R2, c[0x4][R0] ;  /* 0x0100000000027b82 */ /* 0x0010a20000000a00 */
[----:B------:R-:W-:Y:S01]  /*141a0*/  IMAD.MOV.U32 R5, RZ, RZ, c[0x4][0x654] ;  /* 0x01019500ff057624 */ /* 0x000fe200078e00ff */
[----:B------:R-:W-:Y:S01]  /*141b0*/  MOV R10, c[0x4][0x48] ;  /* 0x01001200000a7a02 */ /* 0x000fe20000000f00 */
[----:B------:R-:W-:-:S02]  /*141c0*/  IMAD.MOV.U32 R7, RZ, RZ, c[0x4][0x644] ;  /* 0x01019100ff077624 */ /* 0x000fc400078e00ff */
[----:B------:R-:W-:Y:S02]  /*141d0*/  IMAD.MOV.U32 R8, RZ, RZ, 0x2ef ;  /* 0x000002efff087424 */ /* 0x000fe400078e00ff */
[----:B------:R-:W-:Y:S02]  /*141e0*/  IMAD.MOV.U32 R11, RZ, RZ, c[0x4][0x4c] ;  /* 0x01001300ff0b7624 */ /* 0x000fe400078e00ff */
[----:B------:R-:W-:Y:S02]  /*141f0*/  IMAD.MOV.U32 R12, RZ, RZ, 0x1 ;  /* 0x00000001ff0c7424 */ /* 0x000fe400078e00ff */
[----:B0-----:R-:W-:Y:S01]  /*14200*/  LEPC R14 ;  /* 0x00000000000e734e */ /* 0x001fe20000000000 */
[----:B------:R-:W-:Y:S02]  /*14210*/  MOV R9, 0x14280 ;  /* 0x0001428000097802 */ /* 0x000fe40000000f00 */
[----:B------:R-:W-:Y:S02]  /*14220*/  MOV R20, 0x14200 ;  /* 0x0001420000147802 */ /* 0x000fe40000000f00 */
[----:B------:R-:W-:Y:S02]  /*14230*/  MOV R21, 0x0 ;  /* 0x0000000000157802 */ /* 0x000fe40000000f00 */
[----:B------:R-:W-:-:S02]  /*14240*/  MOV R0, 0x0 ;  /* 0x0000000000007802 */ /* 0x000fc40000000f00 */
[----:B------:R-:W-:-:S04]  /*14250*/  IADD3 R20, P0, P1, -R20, R9, R14 ;  /* 0x0000000914147210 */ /* 0x000fc8000791e10e */
[----:B------:R-:W-:-:S04]  /*14260*/  IADD3.X R21, ~R0, R21, R15, P0, P1 ;  /* 0x0000001500157210 */ /* 0x000fc800007e250f */
[----:B-12---:R-:W-:Y:S05]  /*14270*/  CALL.ABS.NOINC R2 ;  /* 0x0000000002007343 */ /* 0x006fea0003c00000 */
.L_x_8323:
[----:B0-----:R-:W-:Y:S02]  /*14280*/  IADD3 R2, P0, R23, c[0x0][0x548], RZ ;  /* 0x0001520017027a10 */ /* 0x001fe40007f1e0ff */
[----:B------:R-:W-:-:S03]  /*14290*/  ISETP.NE.AND P6, PT, R30, c[0x0][0x57c], PT ;  /* 0x00015f001e007a0c */ /* 0x000fc60003fc5270 */
[----:B------:R-:W-:-:S05]  /*142a0*/  IMAD.X R3, RZ, RZ, c[0x0][0x54c], P0 ;  /* 0x00015300ff037624 */ /* 0x000fca00000e06ff */
[----:B------:R0:W-:Y:S05]  /*142b0*/  STG.E.U8 [R2.64], R18 ;  /* 0x0000001202007986 */ /* 0x0001ea000c101124 */
[----:B------:R-:W-:Y:S05]  /*142c0*/  @!P6 BRA `(.L_x_8324) ;  /* 0x000001300000e947 */ /* 0x000fea0003800000 */
[----:B------:R-:W-:Y:S01]  /*142d0*/  MOV R0, 0x660 ;  /* 0x0000066000007802 */ /* 0x000fe20000000f00 */
[----:B------:R-:W-:Y:S01]  /*142e0*/  HFMA2.MMA R8, -RZ, RZ, 0, 4.4763088226318359375e-05 ;  /* 0x000002efff087435 */ /* 0x000fe200000001ff */
[----:B------:R-:W-:Y:S01]  /*142f0*/  IMAD.MOV.U32 R4, RZ, RZ, c[0x4][0x650] ;  /* 0x01019400ff047624 */ /* 0x000fe200078e00ff */
[----:B------:R-:W-:Y:S01]  /*14300*/  MOV R5, c[0x4][0x654] ;  /* 0x0101950000057a02 */ /* 0x000fe20000000f00 */
[----:B0-----:R0:W2:Y:S01]  /*14310*/  LDC.64 R2, c[0x4][R0] ;  /* 0x0100000000027b82 */ /* 0x0010a20000000a00 */
[----:B------:R-:W-:Y:S01]  /*14320*/  IMAD.MOV.U32 R6, RZ, RZ, c[0x4][0x640] ;  /* 0x01019000ff067624 */ /* 0x000fe200078e00ff */
[----:B------:R-:W-:Y:S01]  /*14330*/  MOV R12, 0x1 ;  /* 0x00000001000c7802 */ /* 0x000fe20000000f00 */
[----:B------:R-:W-:-:S02]  /*14340*/  IMAD.MOV.U32 R7, RZ, RZ, c[0x4][0x644] ;  /* 0x01019100ff077624 */ /* 0x000fc400078e00ff */
[----:B------:R-:W-:Y:S02]  /*14350*/  IMAD.MOV.U32 R10, RZ, RZ, c[0x4][0x48] ;  /* 0x01001200ff0a7624 */ /* 0x000fe400078e00ff */
[----:B------:R-:W-:Y:S02]  /*14360*/  IMAD.MOV.U32 R11, RZ, RZ, c[0x4][0x4c] ;  /* 0x01001300ff0b7624 */ /* 0x000fe400078e00ff */
[----:B------:R-:W-:Y:S02]  /*14370*/  IMAD.MOV.U32 R13, RZ, RZ, RZ ;  /* 0x000000ffff0d7224 */ /* 0x000fe400078e00ff */
        /* <DEDUP_REMOVED lines=8> */
.L_x_8324:
[----:B------:R-:W-:-:S05]  /*14400*/  IADD3 R22, P0, R22, c[0x0][0x548], RZ ;  /* 0x0001520016167a10 */ /* 0x000fca0007f1e0ff */
[----:B------:R-:W-:-:S05]  /*14410*/  IMAD.X R23, RZ, RZ, c[0x0][0x54c], P0 ;  /* 0x00015300ff177624 */ /* 0x000fca00000e06ff */
[----:B------:R-:W-:Y:S01]  /*14420*/  STG.E.U8 [R22.64], R16 ;  /* 0x0000001016007986 */ /* 0x000fe2000c101124 */
[----:B------:R-:W-:Y:S05]  /*14430*/  EXIT ;  /* 0x000000000000794d */ /* 0x000fea0003800000 */
.L_x_8320:
[----:B------:R-:W-:Y:S04]  /*14440*/  STG.E.64 [R4.64], R28 ;  /* 0x0000001c04007986 */ /* 0x000fe8000c101b24 */
[----:B------:R-:W-:Y:S04]  /*14450*/  STG.E.64 [R4.64+0x8], R24 ;  /* 0x0000081804007986 */ /* 0x000fe8000c101b24 */
[----:B------:R-:W-:Y:S04]  /*14460*/  STG.E.64 [R4.64+0x10], R18 ;  /* 0x0000101204007986 */ /* 0x000fe8000c101b24 */
[----:B------:R-:W-:Y:S01]  /*14470*/  STG.E.64 [R4.64+0x18], R16 ;  /* 0x0000181004007986 */ /* 0x000fe2000c101b24 */
[----:B------:R-:W-:Y:S05]  /*14480*/  EXIT ;  /* 0x000000000000794d */ /* 0x000fea0003800000 */
.L_x_8318:
[----:B------:R-:W-:Y:S02]  /*14490*/  ISETP.NE.AND P4, PT, RZ, UR38, PT ;  /* 0x00000026ff007c0c */ /* 0x000fe4000bf85270 */
[----:B------:R-:W-:-:S02]  /*144a0*/  IADD3 R4, P1, R26, c[0x0][0x548], RZ ;  /* 0x000152001a047a10 */ /* 0x000fc40007f3e0ff */
[----:B------:R-:W-:Y:S02]  /*144b0*/  IADD3 R6, P2, R23, c[0x0][0x548], RZ ;  /* 0x0001520017067a10 */ /* 0x000fe40007f5e0ff */
[----:B------:R-:W-:Y:S01]  /*144c0*/  IADD3 R2, P0, R27, c[0x0][0x548], RZ ;  /* 0x000152001b027a10 */ /* 0x000fe20007f1e0ff */
[----:B------:R-:W-:Y:S01]  /*144d0*/  IMAD.X R5, RZ, RZ, c[0x0][0x54c], P1 ;  /* 0x00015300ff057624 */ /* 0x000fe200008e06ff */
[----:B0-----:R-:W-:Y:S01]  /*144e0*/  IADD3 R8, P3, R22, c[0x0][0x548], RZ ;  /* 0x0001520016087a10 */ /* 0x001fe20007f7e0ff */
[----:B------:R-:W-:Y:S01]  /*144f0*/  IMAD.X R7, RZ, RZ, c[0x0][0x54c], P2 ;  /* 0x00015300ff077624 */ /* 0x000fe200010e06ff */
[----:B------:R-:W-:Y:S02]  /*14500*/  IADD3.X R3, RZ, c[0x0][0x54c], RZ, P0, !PT ;  /* 0x00015300ff037a10 */ /* 0x000fe400007fe4ff */
[----:B------:R-:W-:Y:S01]  /*14510*/  IADD3.X R9, RZ, c[0x0][0x54c], RZ, P3, !PT ;  /* 0x00015300ff097a10 */ /* 0x000fe20001ffe4ff */
[----:B------:R-:W2:Y:S04]  /*14520*/  @P4 LDG.E.S8 R13, [R4.64] ;  /* 0x00000024040d4981 */ /* 0x000ea8000c1e1300 */
[----:B------:R-:W3:Y:S04]  /*14530*/  @P4 LDG.E.S8 R11, [R2.64] ;  /* 0x00000024020b4981 */ /* 0x000ee8000c1e1300 */
[----:B------:R-:W4:Y:S04]  /*14540*/  @P4 LDG.E.S8 R15, [R6.64] ;  /* 0x00000024060f4981 */ /* 0x000f28000c1e1300 */
[----:B------:R-:W5:Y:S01]  /*14550*/  @P4 LDG.E.S8 R17, [R8.64] ;  /* 0x0000002408114981 */ /* 0x000f62000c1e1300 */
[----:B------:R-:W-:-:S02]  /*14560*/  ULDC.U8 UR4, c[0x0][0x579] ;  /* 0x00015e4000047ab9 */ /* 0x000fc40000000000 */
[----:B------:R-:W-:Y:S01]  /*14570*/  ISETP.NE.AND P0, PT, RZ, UR4, PT ;  /* 0x00000004ff007c0c */ /* 0x000fe2000bf05270 */
[----:B--2---:R-:W-:Y:S02]  /*14580*/  @P4 IMAD.IADD R24, R13, 0x1, R24 ;  /* 0x000000010d184824 */ /* 0x004fe400078e0218 */
[----:B---3--:R-:W-:Y:S01]  /*14590*/  @P4 IMAD.IADD R28, R11, 0x1, R28 ;  /* 0x000000010b1c4824 */ /* 0x008fe200078e021c */
[----:B----4-:R-:W-:Y:S01]  /*145a0*/  @P4 IADD3 R18, R15, R18, RZ ;  /* 0x000000120f124210 */ /* 0x010fe20007ffe0ff */
[----:B-----5:R-:W-:-:S08]  /*145b0*/  @P4 IMAD.IADD R16, R17, 0x1, R16 ;  /* 0x0000000111104824 */ /* 0x020fd000078e0210 */
        /* <DEDUP_REMOVED lines=13> */
[----:B------:R-:W-:Y:S02]  /*14690*/  IMAD.MOV.U32 R10, RZ, RZ, c[0x4][0x48] ;  /* 0x01001200ff0a7624 */ /* 0x000fe400078e00ff */
[----:B------:R-:W-:-:S02]  /*146a0*/  IMAD.MOV.U32 R12, RZ, RZ, 0x1 ;  /* 0x00000001ff0c7424 */ /* 0x000fc400078e00ff */
        /* <DEDUP_REMOVED lines=9> */
.L_x_8326:
        /* <DEDUP_REMOVED lines=9> */
[----:B0-----:R0:W1:Y:S01]  /*147d0*/  LDC.64 R2, c[0x4][R0] ;  /* 0x0100000000027b82 */ /* 0x0010620000000a00 */
        /* <DEDUP_REMOVED lines=13> */
[----:B-1----:R-:W-:Y:S05]  /*148b0*/  CALL.ABS.NOINC R2 ;  /* 0x0000000002007343 */ /* 0x002fea0003c00000 */
.L_x_8327:
[----:B------:R-:W-:Y:S02]  /*148c0*/  IADD3 R26, P0, R26, c[0x0][0x548], RZ ;  /* 0x000152001a1a7a10 */ /* 0x000fe40007f1e0ff */
        /* <DEDUP_REMOVED lines=23> */
.L_x_8328:
[----:B0-----:R-:W-:Y:S02]  /*14a40*/  IADD3 R2, P0, R23, c[0x0][0x548], RZ ;  /* 0x0001520017027a10 */ /* 0x001fe40007f1e0ff */
        /* <DEDUP_REMOVED lines=8> */
[----:B0-----:R0:W2:Y:S01]  /*14ad0*/  LDC.64 R2, c[0x4][R0] ;  /* 0x0100000000027b82 */ /* 0x0010a20000000a00 */
        /* <DEDUP_REMOVED lines=14> */
.L_x_8329:
[----:B------:R-:W-:-:S04]  /*14bc0*/  IADD3 R22, P0, R22, c[0x0][0x548], RZ ;  /* 0x0001520016167a10 */ /* 0x000fc80007f1e0ff */
[----:B------:R-:W-:-:S05]  /*14bd0*/  IADD3.X R23, RZ, c[0x0][0x54c], RZ, P0, !PT ;  /* 0x00015300ff177a10 */ /* 0x000fca00007fe4ff */
[----:B------:R-:W-:Y:S01]  /*14be0*/  STG.E.U8 [R22.64], R16 ;  /* 0x0000001016007986 */ /* 0x000fe2000c101124 */
[----:B------:R-:W-:Y:S05]  /*14bf0*/  EXIT ;  /* 0x000000000000794d */ /* 0x000fea0003800000 */
.L_x_8325:
[----:B------:R-:W-:Y:S04]  /*14c00*/  STG.E.U8 [R2.64], R28 ;  /* 0x0000001c02007986 */ /* 0x000fe8000c101124 */
[----:B------:R-:W-:Y:S04]  /*14c10*/  STG.E.U8 [R4.64], R24 ;  /* 0x0000001804007986 */ /* 0x000fe8000c101124 */
[----:B------:R-:W-:Y:S04]  /*14c20*/  STG.E.U8 [R6.64], R18 ;  /* 0x0000001206007986 */ /* 0x000fe8000c101124 */
[----:B------:R-:W-:Y:S01]  /*14c30*/  STG.E.U8 [R8.64], R16 ;  /* 0x0000001008007986 */ /* 0x000fe2000c101124 */
[----:B------:R-:W-:Y:S05]  /*14c40*/  EXIT ;  /* 0x000000000000794d */ /* 0x000fea0003800000 */
.L_x_8290:
        /* <DEDUP_REMOVED lines=28> */
.L_x_8331:
[----:B------:R-:W-:Y:S01]  /*14e10*/  IMAD.MOV.U32 R22, RZ, RZ, R54 ;  /* 0x000000ffff167224 */ /* 0x000fe200078e0036 */
[----:B------:R-:W-:Y:S01]  /*14e20*/  MOV R23, R55 ;  /* 0x0000003700177202 */ /* 0x000fe20000000f00 */
[----:B------:R-:W-:-:S02]  /*14e30*/  IMAD.MOV.U32 R18, RZ, RZ, R56 ;  /* 0x000000ffff127224 */ /* 0x000fc400078e0038 */
        /* <DEDUP_REMOVED lines=25> */
.L_x_8333:
        /* <DEDUP_REMOVED lines=24> */
.L_x_8334:
        /* <DEDUP_REMOVED lines=24> */
.L_x_8335:
[----:B0-----:R-:W-:Y:S02]  /*152d0*/  IADD3 R2, P0, R25, c[0x0][0x548], RZ ;  /* 0x0001520019027a10 */ /* 0x001fe40007f1e0ff */
        /* <DEDUP_REMOVED lines=23> */
.L_x_8336:
[----:B------:R-:W-:-:S04]  /*15450*/  IADD3 R24, P0, R24, c[0x0][0x548], RZ ;  /* 0x0001520018187a10 */ /* 0x000fc80007f1e0ff */
[----:B------:R-:W-:-:S05]  /*15460*/  IADD3.X R25, RZ, c[0x0][0x54c], RZ, P0, !PT ;  /* 0x00015300ff197a10 */ /* 0x000fca00007fe4ff */
[----:B------:R-:W-:Y:S01]  /*15470*/  STG.E.U8 [R24.64], R16 ;  /* 0x0000001018007986 */ /* 0x000fe2000c101124 */
[----:B------:R-:W-:Y:S05]  /*15480*/  EXIT ;  /* 0x000000000000794d */ /* 0x000fea0003800000 */
.L_x_8332:
[----:B------:R-:W-:Y:S04]  /*15490*/  STG.E.64 [R4.64], R28 ;  /* 0x0000001c04007986 */ /* 0x000fe8000c101b24 */
[----:B------:R-:W-:Y:S04]  /*154a0*/  STG.E.64 [R4.64+0x8], R22 ;  /* 0x0000081604007986 */ /* 0x000fe8000c101b24 */
[----:B------:R-:W-:Y:S04]  /*154b0*/  STG.E.64 [R4.64+0x10], R18 ;  /* 0x0000101204007986 */ /* 0x000fe8000c101b24 */
[----:B------:R-:W-:Y:S01]  /*154c0*/  STG.E.64 [R4.64+0x18], R16 ;  /* 0x0000181004007986 */ /* 0x000fe2000c101b24 */
[----:B------:R-:W-:Y:S05]  /*154d0*/  EXIT ;  /* 0x000000000000794d */ /* 0x000fea0003800000 */
.L_x_8330:
        /* <DEDUP_REMOVED lines=15> */
[----:B--2---:R-:W-:Y:S01]  /*155d0*/  @P4 IMAD.IADD R28, R11, 0x1, R28 ;  /* 0x000000010b1c4824 */ /* 0x004fe200078e021c */
[----:B---3--:R-:W-:Y:S01]  /*155e0*/  @P4 IADD3 R54, R13, R54, RZ ;  /* 0x000000360d364210 */ /* 0x008fe20007ffe0ff */
[----:B----4-:R-:W-:Y:S01]  /*155f0*/  @P4 IMAD.IADD R56, R15, 0x1, R56 ;  /* 0x000000010f384824 */ /* 0x010fe200078e0238 */
[----:B-----5:R-:W-:-:S09]  /*15600*/  @P4 IADD3 R16, R17, R16, RZ ;  /* 0x0000001011104210 */ /* 0x020fd20007ffe0ff */
        /* <DEDUP_REMOVED lines=24> */
.L_x_8338:
        /* <DEDUP_REMOVED lines=24> */
.L_x_8339:
        /* <DEDUP_REMOVED lines=24> */
.L_x_8340:
        /* <DEDUP_REMOVED lines=24> */
.L_x_8341:
[----:B------:R-:W-:-:S05]  /*15c10*/  IADD3 R24, P0, R24, c[0x0][0x548], RZ ;  /* 0x0001520018187a10 */ /* 0x000fca0007f1e0ff */
[----:B------:R-:W-:-:S05]  /*15c20*/  IMAD.X R25, RZ, RZ, c[0x0][0x54c], P0 ;  /* 0x00015300ff197624 */ /* 0x000fca00000e06ff */
[----:B------:R-:W-:Y:S01]  /*15c30*/  STG.E.U8 [R24.64], R16 ;  /* 0x0000001018007986 */ /* 0x000fe2000c101124 */
[----:B------:R-:W-:Y:S05]  /*15c40*/  EXIT ;  /* 0x000000000000794d */ /* 0x000fea0003800000 */
.L_x_8337:
[----:B------:R-:W-:Y:S04]  /*15c50*/  STG.E.U8 [R2.64], R28 ;  /* 0x0000001c02007986 */ /* 0x000fe8000c101124 */
[----:B------:R-:W-:Y:S04]  /*15c60*/  STG.E.U8 [R4.64], R54 ;  /* 0x0000003604007986 */ /* 0x000fe8000c101124 */
[----:B------:R-:W-:Y:S04]  /*15c70*/  STG.E.U8 [R6.64], R56 ;  /* 0x0000003806007986 */ /* 0x000fe8000c101124 */
[----:B------:R-:W-:Y:S01]  /*15c80*/  STG.E.U8 [R8.64], R16 ;  /* 0x0000001008007986 */ /* 0x000fe2000c101124 */
[----:B------:R-:W-:Y:S05]  /*15c90*/  EXIT ;  /* 0x000000000000794d */ /* 0x000fea0003800000 */
        .weak           $__internal_38_$__cuda_sm20_div_u64
        .type           $__internal_38_$__cuda_sm20_div_u64,@function
        .size           $__internal_38_$__cuda_sm20_div_u64,($__internal_39_$__cuda_sm20_rem_u64 - $__internal_38_$__cuda_sm20_div_u64)
$__internal_38_$__cuda_sm20_div_u64:
        /* <DEDUP_REMOVED lines=66> */
[----:B------:R-:W-:Y:S06]  /*160c0*/  RET.REL.NODEC R4 `(_ZN2at6native13reduce_kernelILi128ELi4ENS0_8ReduceOpIaNS0_14func_wrapper_tIaNS0_55_GLOBAL__N__0955718d_22_SparseCsrTensorMath_cu_868dd54514ReductionAddOpIlEEEEjaLi4ELi4EEEEEvT1_) ;  /* 0xfffe9f3004007950 */ /* 0x000fec0003c3ffff */
        .weak           $__internal_39_$__cuda_sm20_rem_u64
        .type           $__internal_39_$__cuda_sm20_rem_u64,@function
        .size           $__internal_39_$__cuda_sm20_rem_u64,(.L_x_8898 - $__internal_39_$__cuda_sm20_rem_u64)
$__internal_39_$__cuda_sm20_rem_u64:
        /* <DEDUP_REMOVED lines=51> */
[----:B------:R-:W-:Y:S02]  /*16400*/  ISETP.GE.U32.AND P0, PT, R9, R6, PT ;  /* 0x000000060900720c */ /* 0x000fe40003f06070 */
[----:B------:R-:W-:-:S02]  /*16410*/  IADD3 R5, P2, -R6, R9, RZ ;  /* 0x0000000906057210 */ /* 0x000fc40007f5e1ff */
[----:B------:R-:W-:Y:S02]  /*16420*/  ISETP.GE.U32.AND.EX P0, PT, R10, R7, PT, P0 ;  /* 0x000000070a00720c */ /* 0x000fe40003f06100 */
[----:B------:R-:W-:Y:S01]  /*16430*/  ISETP.NE.U32.AND P1, PT, R6, RZ, PT ;  /* 0x000000ff0600720c */ /* 0x000fe20003f25070 */
[----:B------:R-:W-:Y:S01]  /*16440*/  IMAD.X R8, R10, 0x1, ~R7, P2 ;  /* 0x000000010a087824 */ /* 0x000fe200010e0e07 */
[----:B------:R-:W-:Y:S02]  /*16450*/  SEL R6, R5, R9, P0 ;  /* 0x0000000905067207 */ /* 0x000fe40000000000 */
[----:B------:R-:W-:Y:S02]  /*16460*/  MOV R5, 0x0 ;  /* 0x0000000000057802 */ /* 0x000fe40000000f00 */
[----:B------:R-:W-:Y:S02]  /*16470*/  ISETP.NE.AND.EX P1, PT, R7, RZ, PT, P1 ;  /* 0x000000ff0700720c */ /* 0x000fe40003f25310 */
[----:B------:R-:W-:-:S02]  /*16480*/  SEL R7, R8, R10, P0 ;  /* 0x0000000a08077207 */ /* 0x000fc40000000000 */
[----:B------:R-:W-:Y:S02]  /*16490*/  SEL R6, R6, 0xffffffff, P1 ;  /* 0xffffffff06067807 */ /* 0x000fe40000800000 */
[----:B------:R-:W-:Y:S01]  /*164a0*/  SEL R7, R7, 0xffffffff, P1 ;  /* 0xffffffff07077807 */ /* 0x000fe20000800000 */
[----:B------:R-:W-:Y:S06]  /*164b0*/  RET.REL.NODEC R4 `(_ZN2at6native13reduce_kernelILi128ELi4ENS0_8ReduceOpIaNS0_14func_wrapper_tIaNS0_55_GLOBAL__N__0955718d_22_SparseCsrTensorMath_cu_868dd54514ReductionAddOpIlEEEEjaLi4ELi4EEEEEvT1_) ;  /* 0xfffe9b4004007950 */ /* 0x000fec0003c3ffff */
.L_x_8342:
        /* <DEDUP_REMOVED lines=12> */
.L_x_8898:


//--------------------- .text._ZN2at6native13reduce_kernelILi512ELi1ENS0_8ReduceOpIhNS0_14func_wrapper_tIhNS0_55_GLOBAL__N__0955718d_22_SparseCsrTensorMath_cu_868dd54514ReductionAddOpIlEEEEjhLi4ELi4EEEEEvT1_ --------------------------
	.section	.text._ZN2at6native13reduce_kernelILi512ELi1ENS0_8ReduceOpIhNS0_14func_wrapper_tIhNS0_55_GLOBAL__N__0955718d_22_SparseCsrTensorMath_cu_868dd54514ReductionAddOpIlEEEEjhLi4ELi4EEEEEvT1_,"ax",@progbits
	.sectioninfo	@"SHI_REGISTERS=32"
	.align	128
.text._ZN2at6native13reduce_kernelILi512ELi1ENS0_8ReduceOpIhNS0_14func_wrapper_tIhNS0_55_GLOBAL__N__0955718d_22_SparseCsrTensorMath_cu_868dd54514ReductionAddOpIlEEEEjhLi4ELi4EEEEEvT1_:
        .type           _ZN2at6native13reduce_kernelILi512ELi1ENS0_8ReduceOpIhNS0_14func_wrapper_tIhNS0_55_GLOBAL__N__0955718d_22_SparseCsrTensorMath_cu_868dd54514ReductionAddOpIlEEEEjhLi4ELi4EEEEEvT1_,@function
        .size           _ZN2at6native13reduce_kernelILi512ELi1ENS0_8ReduceOpIhNS0_14func_wrapper_tIhNS0_55_GLOBAL__N__0955718d_22_SparseCsrTensorMath_cu_868dd54514ReductionAddOpIlEEEEjhLi4ELi4EEEEEvT1_,(.L_x_8901 - _ZN2at6native13reduce_kernelILi512ELi1ENS0_8ReduceOpIhNS0_14func_wrapper_tIhNS0_55_GLOBAL__N__0955718d_22_SparseCsrTensorMath_cu_868dd54514ReductionAddOpIlEEEEjhLi4ELi4EEEEEvT1_)
        .other          _ZN2at6native13reduce_kernelILi512ELi1ENS0_8ReduceOpIhNS0_14func_wrapper_tIhNS0_55_GLOBAL__N__0955718d_22_SparseCsrTensorMath_cu_868dd54514ReductionAddOpIlEEEEjhLi4ELi4EEEEEvT1_,@"STO_CUDA_ENTRY STV_DEFAULT"
_ZN2at6native13reduce_kernelILi512ELi1ENS0_8ReduceOpIhNS0_14func_wrapper_tIhNS0_55_GLOBAL__N__0955718d_22_SparseCsrTensorMath_cu_868dd54514ReductionAddOpIlEEEEjhLi4ELi4EEEEEvT1_:
        /* <DEDUP_REMOVED lines=208> */
.L_x_8343:
        /* <DEDUP_REMOVED lines=41> */
.L_x_8352:
[----:B------:R-:W-:Y:S05]  /*0f90*/  BSYNC B3 ;  /* 0x0000000000037941 */ /* 0x000fea0003800000 */
.L_x_8351:
[----:B------:R-:W-:-:S04]  /*0fa0*/  PRMT R2, R2, 0x9910, RZ ;  /* 0x0000991002027816 */ /* 0x000fc800000000ff */
[----:B------:R-:W-:-:S13]  /*0fb0*/  ISETP.NE.AND P0, PT, R2, RZ, PT ;  /* 0x000000ff0200720c */ /* 0x000fda0003f05270 */
[----:B------:R-:W-:Y:S05]  /*0fc0*/  @!P0 BRA `(.L_x_8350) ;  /* 0x0000007000008947 */ /* 0x000fea0003800000 */
[----:B------:R-:W-:-:S04]  /*0fd0*/  IADD3 R2, P0, P1, R4, R25, R27 ;  /* 0x0000001904027210 */ /* 0x000fc8000791e01b */
[----:B------:R-:W-:Y:S02]  /*0fe0*/  IADD3 R2, P2, R2, c[0x0][0x540], RZ ;  /* 0x0001500002027a10 */ /* 0x000fe40007f5e0ff */
[----:B------:R-:W-:-:S04]  /*0ff0*/  IADD3.X R3, R5, R22, RZ, P0, P1 ;  /* 0x0000001605037210 */ /* 0x000fc800007e24ff */
[----:B------:R-:W-:-:S05]  /*1000*/  IADD3.X R3, R3, c[0x0][0x544], RZ, P2, !PT ;  /* 0x0001510003037a10 */ /* 0x000fca00017fe4ff */
[----:B------:R-:W2:Y:S02]  /*1010*/  LDG.E.U8 R2, [R2.64] ;  /* 0x0000002402027981 */ /* 0x000ea4000c1e1100 */
[----:B--2---:R-:W-:-:S04]  /*1020*/  IADD3 R7, P0, R2, c[0x0][0x168], RZ ;  /* 0x00005a0002077a10 */ /* 0x004fc80007f1e0ff */
[----:B------:R-:W-:-:S04]  /*1030*/  IADD3.X R6, RZ, c[0x0][0x16c], RZ, P0, !PT ;  /* 0x00005b00ff067a10 */ /* 0x000fc800007fe4ff */
.L_x_8350:
[----:B------:R-:W-:Y:S05]  /*1040*/  BSYNC B2 ;  /* 0x0000000000027941 */ /* 0x000fea0003800000 */
.L_x_8349:
[----:B------:R-:W-:Y:S02]  /*1050*/  IADD3 R25, P0, P1, R25, 0x4, R4 ;  /* 0x0000000419197810 */ /* 0x000fe4000791e004 */
[----:B------:R-:W-:Y:S02]  /*1060*/  IADD3 R13, R8, c[0x0][0x174], RZ ;  /* 0x00005d00080d7a10 */ /* 0x000fe40007ffe0ff */
[----:B------:R-:W-:Y:S02]  /*1070*/  IADD3.X R22, R22, RZ, R5, P0, P1 ;  /* 0x000000ff16167210 */ /* 0x000fe400007e2405 */
[----:B------:R-:W-:Y:S02]  /*1080*/  IADD3 R13, R13, -0x4, RZ ;  /* 0xfffffffc0d0d7810 */ /* 0x000fe40007ffe0ff */
.L_x_8348:
[----:B------:R-:W-:Y:S05]  /*1090*/  BSYNC B1 ;  /* 0x0000000000017941 */ /* 0x000fea0003800000 */
.L_x_8347:
        /* <DEDUP_REMOVED lines=14> */
[----:B------:R-:W-:Y:S01]  /*1180*/  IMAD.MOV.U32 R12, RZ, RZ, c[0x0][0x168] ;  /* 0x00005a00ff0c7624 */ /* 0x000fe200078e00ff */
[----:B------:R-:W-:Y:S01]  /*1190*/  MOV R11, c[0x0][0x168] ;  /* 0x00005a00000b7a02 */ /* 0x000fe20000000f00 */
[----:B------:R-:W-:Y:S02]  /*11a0*/  IMAD.MOV.U32 R9, RZ, RZ, c[0x0][0x16c] ;  /* 0x00005b00ff097624 */ /* 0x000fe400078e00ff */
[----:B------:R-:W-:Y:S02]  /*11b0*/  IMAD.MOV.U32 R10, RZ, RZ, c[0x0][0x16c] ;  /* 0x00005b00ff0a7624 */ /* 0x000fe400078e00ff */
.L_x_8355:
        /* <DEDUP_REMOVED lines=9> */
[----:B------:R-:W-:-:S02]  /*1250*/  IADD3 R7, P3, R14, R7, RZ ;  /* 0x000000070e077210 */ /* 0x000fc40007f7e0ff */
[----:B------:R-:W-:Y:S02]  /*1260*/  IADD3 R12, P5, R15, R12, RZ ;  /* 0x0000000c0f0c7210 */ /* 0x000fe40007fbe0ff */
[----:B------:R-:W-:Y:S01]  /*1270*/  IADD3 R18, P6, R19, R18, RZ ;  /* 0x0000001213127210 */ /* 0x000fe20007fde0ff */
[----:B------:R-:W-:Y:S01]  /*1280*/  IMAD.X R6, RZ, RZ, R6, P3 ;  /* 0x000000ffff067224 */ /* 0x000fe200018e0606 */
[----:B------:R-:W-:Y:S01]  /*1290*/  IADD3 R11, P4, R20, R11, RZ ;  /* 0x0000000b140b7210 */ /* 0x000fe20007f9e0ff */
[----:B------:R-:W-:Y:S02]  /*12a0*/  IMAD.X R9, RZ, RZ, R9, P5 ;  /* 0x000000ffff097224 */ /* 0x000fe400028e0609 */
[----:B------:R-:W-:Y:S01]  /*12b0*/  IMAD.X R8, RZ, RZ, R8, P6 ;  /* 0x000000ffff087224 */ /* 0x000fe200030e0608 */
[----:B------:R-:W-:Y:S01]  /*12c0*/  IADD3.X R10, RZ, R10, RZ, P4, !PT ;  /* 0x0000000aff0a7210 */ /* 0x000fe200027fe4ff */
[----:B------:R-:W-:Y:S05]  /*12d0*/  @!P2 BRA `(.L_x_8355) ;  /* 0xfffffee00000a947 */ /* 0x000fea000383ffff */
.L_x_8354:
[----:B------:R-:W-:Y:S05]  /*12e0*/  BSYNC B1 ;  /* 0x0000000000017941 */ /* 0x000fea0003800000 */
.L_x_8353:
        /* <DEDUP_REMOVED lines=8> */
.L_x_8357:
[----:B------:R-:W-:Y:S05]  /*1370*/  BSYNC B1 ;  /* 0x0000000000017941 */ /* 0x000fea0003800000 */
.L_x_8356:
        /* <DEDUP_REMOVED lines=10> */
[----:B------:R-:W2:Y:S02]  /*1420*/  LDG.E.U8 R2, [R2.64] ;  /* 0x0000002402027981 */ /* 0x000ea4000c1e1100 */
[----:B--2---:R-:W-:-:S05]  /*1430*/  IADD3 R7, P0, R2, R7, RZ ;  /* 0x0000000702077210 */ /* 0x004fca0007f1e0ff */
[----:B------:R-:W-:-:S03]  /*1440*/  IMAD.X R6, RZ, RZ, R6, P0 ;  /* 0x000000ffff067224 */ /* 0x000fc600000e0606 */
.L_x_8359:
[----:B------:R-:W-:Y:S05]  /*1450*/  BSYNC B1 ;  /* 0x0000000000017941 */ /* 0x000fea0003800000 */
.L_x_8358:
[----:B------:R-:W-:-:S04]  /*1460*/  IADD3 R7, P0, P1, R12, R11, R7 ;  /* 0x0000000b0c077210 */ /* 0x000fc8000791e007 */
[----:B------:R-:W-:Y:S02]  /*1470*/  IADD3 R18, P2, R18, R7, RZ ;  /* 0x0000000712127210 */ /* 0x000fe40007f5e0ff */
[----:B------:R-:W-:-:S04]  /*1480*/  IADD3.X R7, R9, R10, R6, P0, P1 ;  /* 0x0000000a09077210 */ /* 0x000fc800007e2406 */
[----:B------:R-:W-:Y:S01]  /*1490*/  IADD3.X R7, R8, R7, RZ, P2, !PT ;  /* 0x0000000708077210 */ /* 0x000fe200017fe4ff */
[----:B------:R-:W-:Y:S05]  /*14a0*/  BRA `(.L_x_8345) ;  /* 0x00007f4000007947 */ /* 0x000fea0003800000 */
.L_x_8346:
        /* <DEDUP_REMOVED lines=26> */
.L_x_8370:
        /* <DEDUP_REMOVED lines=226> */
.L_x_8365:
        /* <DEDUP_REMOVED lines=10> */
[----:B0-----:R-:W-:-:S04]  /*2510*/  SHF.R.U32.HI R12, RZ, c[0x0][0x1bc], R0 ;  /* 0x00006f00ff0c7a19 */ /* 0x001fc80000011600 */
        /* <DEDUP_REMOVED lines=216> */
.L_x_8366:
[----:B------:R-:W-:-:S04]  /*32a0*/  IADD3 R2, P1, P2, R0, c[0x0][0x540], R25 ;  /* 0x0001500000027a10 */ /* 0x000fc80007a3e019 */
[----:B------:R-:W-:-:S05]  /*32b0*/  IADD3.X R3, RZ, c[0x0][0x544], R22, P1, P2 ;  /* 0x00015100ff037a10 */ /* 0x000fca0000fe4416 */
[----:B------:R1:W5:Y:S01]  /*32c0*/  LDG.E.U8 R4, [R2.64] ;  /* 0x0000002402047981 */ /* 0x000362000c1e1100 */
[----:B------:R-:W-:Y:S01]  /*32d0*/  IADD3 R23, R23, c[0x0][0x17c], RZ ;  /* 0x00005f0017177a10 */ /* 0x000fe20007ffe0ff */
[----:B0-----:R-:W-:Y:S01]  /*32e0*/  IMAD.MOV.U32 R12, RZ, RZ, RZ ;  /* 0x000000ffff0c7224 */ /* 0x001fe200078e00ff */
[----:B------:R-:W-:Y:S01]  /*32f0*/  MOV R14, RZ ;  /* 0x000000ff000e7202 */ /* 0x000fe20000000f00 */
[----:B------:R-:W-:Y:S05]  /*3300*/  @!P0 BRA `(.L_x_8367) ;  /* 0x00000de000008947 */ /* 0x000fea0003800000 */
[----:B-1----:R-:W-:Y:S01]  /*3310*/  MOV R2, RZ ;  /* 0x000000ff00027202 */ /* 0x002fe20000000f00 */
        /* <DEDUP_REMOVED lines=221> */
.L_x_8367:
        /* <DEDUP_REMOVED lines=227> */
.L_x_8368:
[----:B------:R-:W-:-:S04]  /*4f20*/  IADD3 R14, P1, P2, R14, c[0x0][0x540], R25 ;  /* 0x000150000e0e7a10 */ /* 0x000fc80007a3e019 */
[----:B------:R-:W-:-:S05]  /*4f30*/  IADD3.X R15, RZ, c[0x0][0x544], R22, P1, P2 ;  /* 0x00015100ff0f7a10 */ /* 0x000fca0000fe4416 */
[----:B------:R-:W2:Y:S01]  /*4f40*/  LDG.E.U8 R14, [R14.64] ;  /* 0x000000240e0e7981 */ /* 0x000ea2000c1e1100 */
[----:B------:R-:W-:Y:S02]  /*4f50*/  IADD3 R23, R23, c[0x0][0x17c], RZ ;  /* 0x00005f0017177a10 */ /* 0x000fe40007ffe0ff */
[----:B-1----:R-:W-:Y:S02]  /*4f60*/  MOV R2, c[0x0][0x17c] ;  /* 0x00005f0000027a02 */ /* 0x002fe40000000f00 */
[----:B0----5:R-:W-:Y:S02]  /*4f70*/  LOP3.LUT R12, R5, 0xff, RZ, 0xc0, !PT ;  /* 0x000000ff050c7812 */ /* 0x021fe400078ec0ff */
[----:B------:R-:W-:Y:S01]  /*4f80*/  LOP3.LUT R18, R0, 0xff, RZ, 0xc0, !PT ;  /* 0x000000ff00127812 */ /* 0x000fe200078ec0ff */
[----:B------:R-:W-:Y:S01]  /*4f90*/  IMAD R2, R2, 0x3, R23 ;  /* 0x0000000302027824 */ /* 0x000fe200078e0217 */
[----:B------:R-:W-:Y:S02]  /*4fa0*/  IADD3 R7, P2, R7, R12, RZ ;  /* 0x0000000c07077210 */ /* 0x000fe40007f5e0ff */
[----:B------:R-:W-:-:S02]  /*4fb0*/  LOP3.LUT R3, R4, 0xff, RZ, 0xc0, !PT ;  /* 0x000000ff04037812 */ /* 0x000fc400078ec0ff */
[----:B------:R-:W-:Y:S01]  /*4fc0*/  ISETP.GE.U32.AND P1, PT, R2, c[0x0][0x174], PT ;  /* 0x00005d0002007a0c */ /* 0x000fe20003f26070 */
[----:B------:R-:W-:Y:S01]  /*4fd0*/  IMAD.X R6, RZ, RZ, R6, P2 ;  /* 0x000000ffff067224 */ /* 0x000fe200010e0606 */
[----:B------:R-:W-:Y:S02]  /*4fe0*/  IADD3 R11, P4, R11, R18, RZ ;  /* 0x000000120b0b7210 */ /* 0x000fe40007f9e0ff */
[----:B------:R-:W-:-:S03]  /*4ff0*/  IADD3 R8, P3, R8, R3, RZ ;  /* 0x0000000308087210 */ /* 0x000fc60007f7e0ff */
[----:B------:R-:W-:Y:S01]  /*5000*/  IMAD.X R10, RZ, RZ, R10, P4 ;  /* 0x000000ffff0a7224 */ /* 0x000fe200020e060a */
[----:B------:R-:W-:Y:S02]  /*5010*/  IADD3.X R9, RZ, R9, RZ, P3, !PT ;  /* 0x00000009ff097210 */ /* 0x000fe40001ffe4ff */
[----:B--2---:R-:W-:-:S04]  /*5020*/  LOP3.LUT R12, R14, 0xff, RZ, 0xc0, !PT ;  /* 0x000000ff0e0c7812 */ /* 0x004fc800078ec0ff */
[----:B------:R-:W-:-:S04]  /*5030*/  IADD3 R21, P5, R21, R12, RZ ;  /* 0x0000000c15157210 */ /* 0x000fc80007fbe0ff */
[----:B------:R-:W-:Y:S01]  /*5040*/  IADD3.X R20, RZ, R20, RZ, P5, !PT ;  /* 0x00000014ff147210 */ /* 0x000fe20002ffe4ff */
[----:B------:R-:W-:Y:S01]  /*5050*/  @P1 CALL.REL.NOINC `(.L_x_8369) ;  /* 0x0000001000001944 */ /* 0x000fe20003c00000 */
[----:B------:R-:W-:Y:S05]  /*5060*/  BRA `(.L_x_8370) ;  /* 0xffffc5e000007947 */ /* 0x000fea000383ffff */
.L_x_8369:
[----:B------:R-:W-:Y:S05]  /*5070*/  BSYNC B2 ;  /* 0x0000000000027941 */ /* 0x000fea0003800000 */
.L_x_8364:
[----:B------:R-:W-:Y:S02]  /*5080*/  PRMT R3, R14, 0x7610, R3 ;  /* 0x000076100e037816 */ /* 0x000fe40000000003 */
.L_x_8363:
[----:B------:R-:W-:Y:S05]  /*5090*/  BSYNC B1 ;  /* 0x0000000000017941 */ /* 0x000fea0003800000 */
.L_x_8362:
        /* <DEDUP_REMOVED lines=205> */
.L_x_8373:
        /* <DEDUP_REMOVED lines=206> */
.L_x_8374:
        /* <DEDUP_REMOVED lines=206> */
.L_x_8375:
        /* <DEDUP_REMOVED lines=206> */
.L_x_8376:
[----:B------:R-:W-:-:S04]  /*8410*/  IADD3 R18, P1, P2, R18, c[0x0][0x540], R25 ;  /* 0x0001500012127a10 */ /* 0x000fc80007a3e019 */
[----:B------:R-:W-:-:S05]  /*8420*/  IADD3.X R19, RZ, c[0x0][0x544], R22, P1, P2 ;  /* 0x00015100ff137a10 */ /* 0x000fca0000fe4416 */
[----:B------:R0:W5:Y:S04]  /*8430*/  LDG.E.U8 R3, [R18.64] ;  /* 0x0000002412037981 */ /* 0x000168000c1e1100 */
.L_x_8372:
[----:B0-----:R-:W-:Y:S05]  /*8440*/  BSYNC B1 ;  /* 0x0000000000017941 */ /* 0x001fea0003800000 */
.L_x_8371:
[----:B------:R-:W-:Y:S01]  /*8450*/  BSSY B1, `(.L_x_8377) ;  /* 0x0000016000017945 */ /* 0x000fe20003800000 */
[----:B------:R-:W-:Y:S05]  /*8460*/  @P0 BRA `(.L_x_8378) ;  /* 0x0000014000000947 */ /* 0x000fea0003800000 */
[----:B------:R-:W-:Y:S02]  /*8470*/  IADD3 R23, R23, c[0x0][0x17c], RZ ;  /* 0x00005f0017177a10 */ /* 0x000fe40007ffe0ff */
[----:B-----5:R-:W-:Y:S02]  /*8480*/  LOP3.LUT R2, R5, 0xff, RZ, 0xc0, !PT ;  /* 0x000000ff05027812 */ /* 0x020fe400078ec0ff */
[----:B------:R-:W-:Y:S02]  /*8490*/  ISETP.GE.U32.AND P0, PT, R23, c[0x0][0x174], PT ;  /* 0x00005d0017007a0c */ /* 0x000fe40003f06070 */
[----:B------:R-:W-:-:S04]  /*84a0*/  IADD3 R7, P1, R2, R7, RZ ;  /* 0x0000000702077210 */ /* 0x000fc80007f3e0ff */
[----:B------:R-:W-:-:S07]  /*84b0*/  IADD3.X R6, RZ, R6, RZ, P1, !PT ;  /* 0x00000006ff067210 */ /* 0x000fce0000ffe4ff */
[----:B------:R-:W-:Y:S05]  /*84c0*/  @P0 BRA `(.L_x_8378) ;  /* 0x000000e000000947 */ /* 0x000fea0003800000 */
[----:B------:R-:W-:Y:S02]  /*84d0*/  IADD3 R2, R23, c[0x0][0x17c], RZ ;  /* 0x00005f0017027a10 */ /* 0x000fe40007ffe0ff */
[----:B------:R-:W-:Y:S02]  /*84e0*/  LOP3.LUT R5, R4, 0xff, RZ, 0xc0, !PT ;  /* 0x000000ff04057812 */ /* 0x000fe400078ec0ff */
[----:B------:R-:W-:Y:S02]  /*84f0*/  ISETP.GE.U32.AND P0, PT, R2, c[0x0][0x174], PT ;  /* 0x00005d0002007a0c */ /* 0x000fe40003f06070 */
[----:B------:R-:W-:-:S05]  /*8500*/  IADD3 R8, P1, R5, R8, RZ ;  /* 0x0000000805087210 */ /* 0x000fca0007f3e0ff */
[----:B------:R-:W-:-:S06]  /*8510*/  IMAD.X R9, RZ, RZ, R9, P1 ;  /* 0x000000ffff097224 */ /* 0x000fcc00008e0609 */
[----:B------:R-:W-:Y:S05]  /*8520*/  @P0 BRA `(.L_x_8378) ;  /* 0x0000008000000947 */ /* 0x000fea0003800000 */
[----:B------:R-:W-:-:S04]  /*8530*/  IADD3 R2, R2, c[0x0][0x17c], RZ ;  /* 0x00005f0002027a10 */ /* 0x000fc80007ffe0ff */
[----:B------:R-:W-:Y:S02]  /*8540*/  ISETP.GE.U32.AND P0, PT, R2, c[0x0][0x174], PT ;  /* 0x00005d0002007a0c */ /* 0x000fe40003f06070 */
[----:B------:R-:W-:-:S04]  /*8550*/  LOP3.LUT R2, R0, 0xff, RZ, 0xc0, !PT ;  /* 0x000000ff00027812 */ /* 0x000fc800078ec0ff */
[----:B------:R-:W-:-:S04]  /*8560*/  IADD3 R11, P1, R2, R11, RZ ;  /* 0x0000000b020b7210 */ /* 0x000fc80007f3e0ff */
[----:B------:R-:W-:-:S03]  /*8570*/  IADD3.X R10, RZ, R10, RZ, P1, !PT ;  /* 0x0000000aff0a7210 */ /* 0x000fc60000ffe4ff */
[----:B------:R-:W-:-:S04]  /*8580*/  @!P0 LOP3.LUT R0, R3, 0xff, RZ, 0xc0, !PT ;  /* 0x000000ff03008812 */ /* 0x000fc800078ec0ff */
[----:B------:R-:W-:-:S05]  /*8590*/  @!P0 IADD3 R21, P2, R0, R21, RZ ;  /* 0x0000001500158210 */ /* 0x000fca0007f5e0ff */
[----:B------:R-:W-:-:S03]  /*85a0*/  @!P0 IMAD.X R20, RZ, RZ, R20, P2 ;  /* 0x000000ffff148224 */ /* 0x000fc600010e0614 */
.L_x_8378:
[----:B------:R-:W-:Y:S05]  /*85b0*/  BSYNC B1 ;  /* 0x0000000000017941 */ /* 0x000fea0003800000 */
.L_x_8377:
[----:B------:R-:W-:-:S04]  /*85c0*/  IADD3 R8, P0, P1, R11, R8, R7 ;  /* 0x000000080b087210 */ /* 0x000fc8000791e007 */
[----:B------:R-:W-:Y:S02]  /*85d0*/  IADD3 R18, P2, R8, R21, RZ ;  /* 0x0000001508127210 */ /* 0x000fe40007f5e0ff */
[----:B------:R-:W-:-:S04]  /*85e0*/  IADD3.X R7, R10, R9, R6, P0, P1 ;  /* 0x000000090a077210 */ /* 0x000fc800007e2406 */
[----:B------:R-:W-:Y:S01]  /*85f0*/  IADD3.X R7, R7, R20, RZ, P2, !PT ;  /* 0x0000001407077210 */ /* 0x000fe200017fe4ff */
[----:B------:R-:W-:Y:S05]  /*8600*/  BRA `(.L_x_8345) ;  /* 0x00000de000007947 */ /* 0x000fea0003800000 */
.L_x_8361:
        /* <DEDUP_REMOVED lines=16> */
.L_x_8382:
        /* <DEDUP_REMOVED lines=22> */
[----:B--2---:R-:W-:Y:S02]  /*8870*/  LOP3.LUT R29, R4, 0xff, RZ, 0xc0, !PT ;  /* 0x000000ff041d7812 */ /* 0x004fe400078ec0ff */
[----:B---3--:R-:W-:Y:S02]  /*8880*/  LOP3.LUT R28, R6, 0xff, RZ, 0xc0, !PT ;  /* 0x000000ff061c7812 */ /* 0x008fe400078ec0ff */
[----:B----4-:R-:W-:Y:S02]  /*8890*/  LOP3.LUT R19, R9, 0xff, RZ, 0xc0, !PT ;  /* 0x000000ff09137812 */ /* 0x010fe400078ec0ff */
[----:B-----5:R-:W-:Y:S02]  /*88a0*/  LOP3.LUT R26, R15, 0xff, RZ, 0xc0, !PT ;  /* 0x000000ff0f1a7812 */ /* 0x020fe400078ec0ff */
[----:B------:R-:W-:-:S02]  /*88b0*/  IADD3 R12, P1, R12, R29, RZ ;  /* 0x0000001d0c0c7210 */ /* 0x000fc40007f3e0ff */
[----:B------:R-:W-:Y:S02]  /*88c0*/  IADD3 R0, P3, R0, R19, RZ ;  /* 0x0000001300007210 */ /* 0x000fe40007f7e0ff */
[----:B------:R-:W-:Y:S02]  /*88d0*/  IADD3 R3, P2, R3, R28, RZ ;  /* 0x0000001c03037210 */ /* 0x000fe40007f5e0ff */
[----:B------:R-:W-:Y:S01]  /*88e0*/  IADD3 R21, P4, R26, R21, RZ ;  /* 0x000000151a157210 */ /* 0x000fe20007f9e0ff */
[----:B------:R-:W-:Y:S01]  /*88f0*/  IMAD.X R14, RZ, RZ, R14, P1 ;  /* 0x000000ffff0e7224 */ /* 0x000fe200008e060e */
[----:B------:R-:W-:Y:S01]  /*8900*/  IADD3.X R13, RZ, R13, RZ, P2, !PT ;  /* 0x0000000dff0d7210 */ /* 0x000fe200017fe4ff */
[----:B------:R-:W-:Y:S01]  /*8910*/  IMAD.X R2, RZ, RZ, R2, P3 ;  /* 0x000000ffff027224 */ /* 0x000fe200018e0602 */
[----:B------:R-:W-:Y:S01]  /*8920*/  IADD3.X R20, RZ, R20, RZ, P4, !PT ;  /* 0x00000014ff147210 */ /* 0x000fe200027fe4ff */
[----:B------:R-:W-:Y:S05]  /*8930*/  @!P0 BRA `(.L_x_8382) ;  /* 0xfffffdd000008947 */ /* 0x000fea000383ffff */
[----:B------:R-:W-:Y:S05]  /*8940*/  BSYNC B2 ;  /* 0x0000000000027941 */ /* 0x000fea0003800000 */
.L_x_8381:
[----:B------:R-:W-:Y:S02]  /*8950*/  PRMT R11, R9, 0x7610, R11 ;  /* 0x00007610090b7816 */ /* 0x000fe4000000000b */
[----:B------:R-:W-:-:S02]  /*8960*/  PRMT R8, R4, 0x7610, R8 ;  /* 0x0000761004087816 */ /* 0x000fc40000000008 */
[----:B------:R-:W-:Y:S02]  /*8970*/  PRMT R10, R6, 0x7610, R10 ;  /* 0x00007610060a7816 */ /* 0x000fe4000000000a */
[----:B------:R-:W-:Y:S02]  /*8980*/  PRMT R9, R15, 0x7610, R9 ;  /* 0x000076100f097816 */ /* 0x000fe40000000009 */
.L_x_8380:
[----:B------:R-:W-:Y:S05]  /*8990*/  BSYNC B1 ;  /* 0x0000000000017941 */ /* 0x000fea0003800000 */
.L_x_8379:
        /* <DEDUP_REMOVED lines=27> */
.L_x_8384:
[----:B0-----:R-:W-:Y:S05]  /*8b50*/  BSYNC B1 ;  /* 0x0000000000017941 */ /* 0x001fea0003800000 */
.L_x_8383:
[----:B------:R-:W-:Y:S01]  /*8b60*/  BSSY B1, `(.L_x_8385) ;  /* 0x0000016000017945 */ /* 0x000fe20003800000 */
[----:B------:R-:W-:Y:S05]  /*8b70*/  @P0 BRA `(.L_x_8386) ;  /* 0x0000014000000947 */ /* 0x000fea0003800000 */
[----:B------:R-:W-:Y:S02]  /*8b80*/  IADD3 R4, R23, c[0x0][0x17c], RZ ;  /* 0x00005f0017047a10 */ /* 0x000fe40007ffe0ff */
[----:B-----5:R-:W-:Y:S02]  /*8b90*/  LOP3.LUT R5, R8, 0xff, RZ, 0xc0, !PT ;  /* 0x000000ff08057812 */ /* 0x020fe400078ec0ff */
[----:B------:R-:W-:Y:S02]  /*8ba0*/  ISETP.GE.U32.AND P0, PT, R4, c[0x0][0x174], PT ;  /* 0x00005d0004007a0c */ /* 0x000fe40003f06070 */
[----:B------:R-:W-:-:S05]  /*8bb0*/  IADD3 R12, P1, R5, R12, RZ ;  /* 0x0000000c050c7210 */ /* 0x000fca0007f3e0ff */
[----:B------:R-:W-:-:S06]  /*8bc0*/  IMAD.X R14, RZ, RZ, R14, P1 ;  /* 0x000000ffff0e7224 */ /* 0x000fcc00008e060e */
[----:B------:R-:W-:Y:S05]  /*8bd0*/  @P0 BRA `(.L_x_8386) ;  /* 0x000000e000000947 */ /* 0x000fea0003800000 */
[----:B------:R-:W-:Y:S02]  /*8be0*/  IADD3 R4, R4, c[0x0][0x17c], RZ ;  /* 0x00005f0004047a10 */ /* 0x000fe40007ffe0ff */
[----:B------:R-:W-:Y:S02]  /*8bf0*/  LOP3.LUT R10, R10, 0xff, RZ, 0xc0, !PT ;  /* 0x000000ff0a0a7812 */ /* 0x000fe400078ec0ff */
        /* <DEDUP_REMOVED lines=9> */
[----:B------:R-:W-:-:S04]  /*8c90*/  @!P0 LOP3.LUT R4, R9, 0xff, RZ, 0xc0, !PT ;  /* 0x000000ff09048812 */ /* 0x000fc800078ec0ff */
[----:B------:R-:W-:-:S04]  /*8ca0*/  @!P0 IADD3 R21, P2, R4, R21, RZ ;  /* 0x0000001504158210 */ /* 0x000fc80007f5e0ff */
[----:B------:R-:W-:-:S04]  /*8cb0*/  @!P0 IADD3.X R20, RZ, R20, RZ, P2, !PT ;  /* 0x00000014ff148210 */ /* 0x000fc800017fe4ff */
.L_x_8386:
[----:B------:R-:W-:Y:S05]  /*8cc0*/  BSYNC B1 ;  /* 0x0000000000017941 */ /* 0x000fea0003800000 */
.L_x_8385:
[----:B------:R-:W-:-:S04]  /*8cd0*/  IADD3 R0, P0, P1, R0, R3, R12 ;  /* 0x0000000300007210 */ /* 0x000fc8000791e00c */
[----:B------:R-:W-:Y:S02]  /*8ce0*/  IADD3 R18, P2, R0, R21, RZ ;  /* 0x0000001500127210 */ /* 0x000fe40007f5e0ff */
[----:B------:R-:W-:-:S05]  /*8cf0*/  IADD3.X R7, R2, R13, R14, P0, P1 ;  /* 0x0000000d02077210 */ /* 0x000fca00007e240e */
[----:B------:R-:W-:Y:S01]  /*8d00*/  IMAD.X R7, R7, 0x1, R20, P2 ;  /* 0x0000000107077824 */ /* 0x000fe200010e0614 */
[----:B------:R-:W-:Y:S05]  /*8d10*/  BRA `(.L_x_8345) ;  /* 0x000006d000007947 */ /* 0x000fea0003800000 */
.L_x_8360:
        /* <DEDUP_REMOVED lines=21> */
.L_x_8390:
[C---:B------:R-:W-:Y:S02]  /*8e70*/  IADD3 R4, R20.reuse, c[0x0][0x17c], RZ ;  /* 0x00005f0014047a10 */ /* 0x040fe40007ffe0ff */
[----:B------:R-:W-:Y:S02]  /*8e80*/  IADD3 R2, P0, P1, R20, c[0x0][0x540], R25 ;  /* 0x0001500014027a10 */ /* 0x000fe4000791e019 */
[----:B------:R-:W-:-:S02]  /*8e90*/  IADD3 R6, R4, c[0x0][0x17c], RZ ;  /* 0x00005f0004067a10 */ /* 0x000fc40007ffe0ff */
[--C-:B------:R-:W-:Y:S02]  /*8ea0*/  IADD3 R4, P2, P3, R4, c[0x0][0x540], R25.reuse ;  /* 0x0001500004047a10 */ /* 0x100fe40007b5e019 */
[----:B------:R-:W-:Y:S02]  /*8eb0*/  IADD3 R20, R6, c[0x0][0x17c], RZ ;  /* 0x00005f0006147a10 */ /* 0x000fe40007ffe0ff */
        /* <DEDUP_REMOVED lines=27> */
.L_x_8389:
[----:B------:R-:W-:Y:S02]  /*9070*/  PRMT R7, R6, 0x7610, R7 ;  /* 0x0000761006077816 */ /* 0x000fe40000000007 */
[----:B------:R-:W-:-:S02]  /*9080*/  PRMT R9, R2, 0x7610, R9 ;  /* 0x0000761002097816 */ /* 0x000fc40000000009 */
[----:B------:R-:W-:Y:S02]  /*9090*/  PRMT R8, R4, 0x7610, R8 ;  /* 0x0000761004087816 */ /* 0x000fe40000000008 */
[----:B------:R-:W-:Y:S02]  /*90a0*/  PRMT R6, R21, 0x7610, R6 ;  /* 0x0000761015067816 */ /* 0x000fe40000000006 */
.L_x_8388:
[----:B------:R-:W-:Y:S05]  /*90b0*/  BSYNC B1 ;  /* 0x0000000000017941 */ /* 0x000fea0003800000 */
.L_x_8387:
        /* <DEDUP_REMOVED lines=23> */
.L_x_8392:
[----:B0-----:R-:W-:Y:S05]  /*9230*/  BSYNC B1 ;  /* 0x0000000000017941 */ /* 0x001fea0003800000 */
.L_x_8391:
        /* <DEDUP_REMOVED lines=19> */
[----:B------:R-:W-:-:S04]  /*9370*/  @!P0 LOP3.LUT R3, R6, 0xff, RZ, 0xc0, !PT ;  /* 0x000000ff06038812 */ /* 0x000fc800078ec0ff */
[----:B------:R-:W-:-:S05]  /*9380*/  @!P0 IADD3 R18, P2, R3, R18, RZ ;  /* 0x0000001203128210 */ /* 0x000fca0007f5e0ff */
[----:B------:R-:W-:-:S03]  /*9390*/  @!P0 IMAD.X R0, RZ, RZ, R0, P2 ;  /* 0x000000ffff008224 */ /* 0x000fc600010e0600 */
.L_x_8394:
[----:B------:R-:W-:Y:S05]  /*93a0*/  BSYNC B1 ;  /* 0x0000000000017941 */ /* 0x000fea0003800000 */
.L_x_8393:
[----:B------:R-:W-:-:S04]  /*93b0*/  IADD3 R13, P0, P1, R10, R13, R14 ;  /* 0x0000000d0a0d7210 */ /* 0x000fc8000791e00e */
[----:B------:R-:W-:Y:S02]  /*93c0*/  IADD3 R18, P2, R18, R13, RZ ;  /* 0x0000000d12127210 */ /* 0x000fe40007f5e0ff */
[----:B-----5:R-:W-:-:S04]  /*93d0*/  IADD3.X R7, R11, R12, R15, P0, P1 ;  /* 0x0000000c0b077210 */ /* 0x020fc800007e240f */
[----:B------:R-:W-:Y:S02]  /*93e0*/  IADD3.X R7, R0, R7, RZ, P2, !PT ;  /* 0x0000000700077210 */ /* 0x000fe400017fe4ff */
.L_x_8345:
[----:B------:R-:W-:Y:S05]  /*93f0*/  BSYNC B0 ;  /* 0x0000000000007941 */ /* 0x000fea0003800000 */
.L_x_8344:
        /* <DEDUP_REMOVED lines=10> */
.L_x_8396:
        /* <DEDUP_REMOVED lines=13> */
.L_x_8395:
        /* <DEDUP_REMOVED lines=16> */
.L_x_8399:
        /* <DEDUP_REMOVED lines=14> */
.L_x_8398:
[----:B0-----:R-:W-:Y:S01]  /*9750*/  BAR.SYNC.DEFER_BLOCKING 0x0 ;  /* 0x0000000000007b1d */ /* 0x001fe20000010000 */
[----:B------:R-:W-:-:S13]  /*9760*/  ISETP.GE.AND P0, PT, R0, 0x2, PT ;  /* 0x000000020000780c */ /* 0x000fda0003f06270 */
[----:B------:R-:W-:Y:S05]  /*9770*/  @!P0 BRA `(.L_x_8397) ;  /* 0x0000008000008947 */ /* 0x000fea0003800000 */
[----:B------:R-:W-:-:S07]  /*9780*/  HFMA2.MMA R3, -RZ, RZ, 0, 5.9604644775390625e-08 ;  /* 0x00000001ff037435 */ /* 0x000fce00000001ff */
.L_x_8400:
[----:B------:R-:W0:Y:S04]  /*9790*/  SHFL.DOWN PT, R5, R18, R3, 0x1f ;  /* 0x08001f0312057589 */ /* 0x000e2800000e0000 */
[----:B------:R1:W2:Y:S02]  /*97a0*/  SHFL.DOWN PT, R2, R7, R3, 0x1f ;  /* 0x08001f0307027589 */ /* 0x0002a400000e0000 */
[----:B-1----:R-:W-:-:S05]  /*97b0*/  IMAD.SHL.U32 R3, R3, 0x2, RZ ;  /* 0x0000000203037824 */ /* 0x002fca00078e00ff */
[----:B------:R-:W-:Y:S02]  /*97c0*/  ISETP.GE.AND P0, PT, R3, R0, PT ;  /* 0x000000000300720c */ /* 0x000fe40003f06270 */
[----:B0-----:R-:W-:-:S04]  /*97d0*/  IADD3 R18, P1, R5, R18, RZ ;  /* 0x0000001205127210 */ /* 0x001fc80007f3e0ff */
[----:B--2---:R-:W-:-:S07]  /*97e0*/  IADD3.X R7, R2, R7, RZ, P1, !PT ;  /* 0x0000000702077210 */ /* 0x004fce0000ffe4ff */
[----:B------:R-:W-:Y:S05]  /*97f0*/  @!P0 BRA `(.L_x_8400) ;  /* 0xffffff9000008947 */ /* 0x000fea000383ffff */
.L_x_8397:
        /* <DEDUP_REMOVED lines=202> */
.L_x_8401:
        /* <DEDUP_REMOVED lines=11> */
.L_x_8405:
[----:B------:R-:W-:Y:S01]  /*a550*/  LOP3.LUT R0, R10, R13, RZ, 0xfc, !PT ;  /* 0x0000000d0a007212 */ /* 0x000fe200078efcff */
[----:B------:R-:W-:-:S03]  /*a560*/  IMAD.MOV.U32 R9, RZ, RZ, R13 ;  /* 0x000000ffff097224 */ /* 0x000fc600078e000d */
[----:B------:R-:W-:Y:S02]  /*a570*/  ISETP.NE.U32.AND P0, PT, R0, RZ, PT ;  /* 0x000000ff0000720c */ /* 0x000fe40003f05070 */
[----:B------:R-:W-:-:S11]  /*a580*/  MOV R0, R12 ;  /* 0x0000000c00007202 */ /* 0x000fd60000000f00 */
[----:B------:R-:W-:Y:S05]  /*a590*/  @!P0 BRA `(.L_x_8403) ;  /* 0x0000004000008947 */ /* 0x000fea0003800000 */
[----:B------:R-:W-:Y:S02]  /*a5a0*/  MOV R11, R12 ;  /* 0x0000000c000b7202 */ /* 0x000fe40000000f00 */
[----:B------:R-:W-:Y:S02]  /*a5b0*/  MOV R8, 0xa5d0 ;  /* 0x0000a5d000087802 */ /* 0x000fe40000000f00 */
[----:B------:R-:W-:Y:S05]  /*a5c0*/  CALL.REL.NOINC `($__internal_41_$__cuda_sm20_rem_u64) ;  /* 0x0000290000007944 */ /* 0x000fea0003c00000 */
[----:B------:R-:W-:Y:S05]  /*a5d0*/  BRA `(.L_x_8404) ;  /* 0x0000013000007947 */ /* 0x000fea0003800000 */
.L_x_8403:
        /* <DEDUP_REMOVED lines=19> */
.L_x_8404:
        /* <DEDUP_REMOVED lines=8> */
[----:B------:R-:W-:Y:S05]  /*a790*/  CALL.REL.NOINC `($__internal_40_$__cuda_sm20_div_u64) ;  /* 0x0000231000007944 */ /* 0x000fea0003c00000 */
[----:B------:R-:W-:Y:S01]  /*a7a0*/  MOV R2, R0 ;  /* 0x0000000000027202 */ /* 0x000fe20000000f00 */
[----:B------:R-:W-:Y:S01]  /*a7b0*/  IMAD.MOV.U32 R3, RZ, RZ, R5 ;  /* 0x000000ffff037224 */ /* 0x000fe200078e0005 */
[----:B------:R-:W-:Y:S05]  /*a7c0*/  BRA `(.L_x_8407) ;  /* 0x0000013000007947 */ /* 0x000fea0003800000 */
.L_x_8406:
        /* <DEDUP_REMOVED lines=19> */
.L_x_8407:
[----:B------:R-:W-:Y:S02]  /*a900*/  IMAD R5, R3, R19, RZ ;  /* 0x0000001303057224 */ /* 0x000fe400078e02ff */
[----:B------:R-:W-:-:S04]  /*a910*/  IMAD.WIDE.U32 R2, R19, R2, c[0x0][0x558] ;  /* 0x0001560013027625 */ /* 0x000fc800078e0002 */
[----:B------:R-:W-:Y:S01]  /*a920*/  IMAD.IADD R3, R3, 0x1, R5 ;  /* 0x0000000103037824 */ /* 0x000fe200078e0205 */
[----:B------:R-:W-:Y:S01]  /*a930*/  MOV R4, R2 ;  /* 0x0000000200047202 */ /* 0x000fe20000000f00 */
[----:B------:R-:W-:-:S03]  /*a940*/  IMAD.MOV.U32 R6, RZ, RZ, R2 ;  /* 0x000000ffff067224 */ /* 0x000fc600078e0002 */
[----:B------:R-:W-:Y:S02]  /*a950*/  MOV R0, R3 ;  /* 0x0000000300007202 */ /* 0x000fe40000000f00 */
.L_x_8402:
        /* <DEDUP_REMOVED lines=208> */
.L_x_8409:
        /* <DEDUP_REMOVED lines=11> */
.L_x_8411:
[----:B------:R-:W-:Y:S05]  /*b710*/  BSYNC B0 ;  /* 0x0000000000007941 */ /* 0x000fea0003800000 */
.L_x_8410:
        /* <DEDUP_REMOVED lines=14> */
.L_x_8413:
[----:B------:R-:W-:Y:S05]  /*b800*/  BSYNC B0 ;  /* 0x0000000000007941 */ /* 0x000fea0003800000 */
.L_x_8412:
        /* <DEDUP_REMOVED lines=30> */
.L_x_8415:
[----:B------:R-:W-:Y:S05]  /*b9f0*/  BSYNC B0 ;  /* 0x0000000000007941 */ /* 0x000fea0003800000 */
.L_x_8414:
        /* <DEDUP_REMOVED lines=20> */
.L_x_8420:
        /* <DEDUP_REMOVED lines=10> */
.L_x_8419:
[----:B------:R-:W-:Y:S05]  /*bbe0*/  BSYNC B1 ;  /* 0x0000000000017941 */ /* 0x000fea0003800000 */
.L_x_8418:
[----:B------:R-:W-:Y:S05]  /*bbf0*/  BRA `(.L_x_8421) ;  /* 0x000000d000007947 */ /* 0x000fea0003800000 */
.L_x_8417:
[----:B------:R-:W-:-:S13]  /*bc00*/  ISETP.GE.U32.AND P0, PT, R24, c[0x0][0x184], PT ;  /* 0x0000610018007a0c */ /* 0x000fda0003f06070 */
[----:B------:R-:W-:Y:S05]  /*bc10*/  @P0 BRA `(.L_x_8421) ;  /* 0x000000b000000947 */ /* 0x000fea0003800000 */
[----:B------:R-:W-:-:S04]  /*bc20*/  IMAD.MOV.U32 R7, RZ, RZ, R24 ;  /* 0x000000ffff077224 */ /* 0x000fc800078e0018 */
.L_x_8422:
        /* <DEDUP_REMOVED lines=10> */
.L_x_8421:
[----:B------:R-:W-:Y:S05]  /*bcd0*/  BSYNC B0 ;  /* 0x0000000000007941 */ /* 0x000fea0003800000 */
.L_x_8416:
        /* <DEDUP_REMOVED lines=8> */
.L_x_8424:
        /* <DEDUP_REMOVED lines=12> */
.L_x_8423:
        /* <DEDUP_REMOVED lines=12> */
.L_x_8427:
        /* <DEDUP_REMOVED lines=13> */
.L_x_8426:
[----:B------:R-:W-:Y:S01]  /*bfb0*/  BAR.SYNC.DEFER_BLOCKING 0x0 ;  /* 0x0000000000007b1d */ /* 0x000fe20000010000 */
[----:B------:R-:W-:-:S13]  /*bfc0*/  ISETP.GE.AND P0, PT, R5, 0x2, PT ;  /* 0x000000020500780c */ /* 0x000fda0003f06270 */
[----:B------:R-:W-:Y:S05]  /*bfd0*/  @!P0 BRA `(.L_x_8425) ;  /* 0x0000008000008947 */ /* 0x000fea0003800000 */
[----:B------:R-:W-:-:S07]  /*bfe0*/  HFMA2.MMA R4, -RZ, RZ, 0, 5.9604644775390625e-08 ;  /* 0x00000001ff047435 */ /* 0x000fce00000001ff */
.L_x_8428:
[----:B------:R-:W0:Y:S04]  /*bff0*/  SHFL.DOWN PT, R7, R16, R4, 0x1f ;  /* 0x08001f0410077589 */ /* 0x000e2800000e0000 */
[----:B------:R1:W2:Y:S02]  /*c000*/  SHFL.DOWN PT, R8, R17, R4, 0x1f ;  /* 0x08001f0411087589 */ /* 0x0002a400000e0000 */
[----:B-1----:R-:W-:-:S05]  /*c010*/  IMAD.SHL.U32 R4, R4, 0x2, RZ ;  /* 0x0000000204047824 */ /* 0x002fca00078e00ff */
[----:B------:R-:W-:Y:S02]  /*c020*/  ISETP.GE.AND P0, PT, R4, R5, PT ;  /* 0x000000050400720c */ /* 0x000fe40003f06270 */
[----:B0-----:R-:W-:-:S04]  /*c030*/  IADD3 R16, P2, R7, R16, RZ ;  /* 0x0000001007107210 */ /* 0x001fc80007f5e0ff */
[----:B--2---:R-:W-:-:S07]  /*c040*/  IADD3.X R17, R8, R17, RZ, P2, !PT ;  /* 0x0000001108117210 */ /* 0x004fce00017fe4ff */
[----:B------:R-:W-:Y:S05]  /*c050*/  @!P0 BRA `(.L_x_8428) ;  /* 0xffffff9000008947 */ /* 0x000fea000383ffff */
.L_x_8425:
        /* <DEDUP_REMOVED lines=12> */
.L_x_8430:
        /* <DEDUP_REMOVED lines=23> */
.L_x_8432:
[----:B------:R-:W-:-:S04]  /*c290*/  IADD3 R2, P0, R19, c[0x0][0x548], RZ ;  /* 0x0001520013027a10 */ /* 0x000fc80007f1e0ff */
[----:B------:R-:W-:-:S05]  /*c2a0*/  IADD3.X R3, RZ, c[0x0][0x54c], RZ, P0, !PT ;  /* 0x00015300ff037a10 */ /* 0x000fca00007fe4ff */
[----:B------:R-:W-:Y:S01]  /*c2b0*/  STG.E.U8 [R2.64], R16 ;  /* 0x0000001002007986 */ /* 0x000fe2000c101124 */
[----:B------:R-:W-:Y:S05]  /*c2c0*/  EXIT ;  /* 0x000000000000794d */ /* 0x000fea0003800000 */
.L_x_8431:
[----:B------:R-:W-:Y:S01]  /*c2d0*/  STG.E.64 [R2.64], R16 ;  /* 0x0000001002007986 */ /* 0x000fe2000c101b24 */
[----:B------:R-:W-:Y:S05]  /*c2e0*/  EXIT ;  /* 0x000000000000794d */ /* 0x000fea0003800000 */
.L_x_8429:
[----:B------:R-:W-:Y:S01]  /*c2f0*/  ISETP.NE.AND P1, PT, RZ, UR38, PT ;  /* 0x00000026ff007c0c */ /* 0x000fe2000bf25270 */
[----:B------:R-:W-:Y:S01]  /*c300*/  ULDC.U8 UR4, c[0x0][0x579] ;  /* 0x00015e4000047ab9 */ /* 0x000fe20000000000 */
[----:B------:R-:W-:Y:S02]  /*c310*/  IADD3 R2, P0, R19, c[0x0][0x548], RZ ;  /* 0x0001520013027a10 */ /* 0x000fe40007f1e0ff */
[----:B------:R-:W-:-:S03]  /*c320*/  ISETP.NE.AND P2, PT, RZ, UR4, PT ;  /* 0x00000004ff007c0c */ /* 0x000fc6000bf45270 */
[----:B------:R-:W-:-:S06]  /*c330*/  IMAD.X R3, RZ, RZ, c[0x0][0x54c], P0 ;  /* 0x00015300ff037624 */ /* 0x000fcc00000e06ff */
[----:B------:R-:W-:Y:S05]  /*c340*/  @!P1 BRA `(.L_x_8433) ;  /* 0x0000002000009947 */ /* 0x000fea0003800000 */
[----:B------:R-:W2:Y:S02]  /*c350*/  LDG.E.U8 R5, [R2.64] ;  /* 0x0000002402057981 */ /* 0x000ea4000c1e1100 */
[----:B--2---:R-:W-:Y:S02]  /*c360*/  IADD3 R16, R5, R16, RZ ;  /* 0x0000001005107210 */ /* 0x004fe40007ffe0ff */
.L_x_8433:
        /* <DEDUP_REMOVED lines=23> */
.L_x_8435:
[----:B------:R-:W-:-:S05]  /*c4e0*/  IADD3 R2, P0, R19, c[0x0][0x548], RZ ;  /* 0x0001520013027a10 */ /* 0x000fca0007f1e0ff */
[----:B------:R-:W-:-:S05]  /*c4f0*/  IMAD.X R3, RZ, RZ, c[0x0][0x54c], P0 ;  /* 0x00015300ff037624 */ /* 0x000fca00000e06ff */
[----:B------:R-:W-:Y:S01]  /*c500*/  STG.E.U8 [R2.64], R16 ;  /* 0x0000001002007986 */ /* 0x000fe2000c101124 */
[----:B------:R-:W-:Y:S05]  /*c510*/  EXIT ;  /* 0x000000000000794d */ /* 0x000fea0003800000 */
.L_x_8434:
[----:B------:R-:W-:Y:S01]  /*c520*/  STG.E.U8 [R2.64], R16 ;  /* 0x0000001002007986 */ /* 0x000fe2000c101124 */
[----:B------:R-:W-:Y:S05]  /*c530*/  EXIT ;  /* 0x000000000000794d */ /* 0x000fea0003800000 */
.L_x_8408:
        /* <DEDUP_REMOVED lines=19> */
.L_x_8437:
        /* <DEDUP_REMOVED lines=25> */
.L_x_8439:
[----:B------:R-:W-:-:S05]  /*c800*/  IADD3 R2, P0, R19, c[0x0][0x548], RZ ;  /* 0x0001520013027a10 */ /* 0x000fca0007f1e0ff */
[----:B------:R-:W-:-:S05]  /*c810*/  IMAD.X R3, RZ, RZ, c[0x0][0x54c], P0 ;  /* 0x00015300ff037624 */ /* 0x000fca00000e06ff */
[----:B------:R-:W-:Y:S01]  /*c820*/  STG.E.U8 [R2.64], R16 ;  /* 0x0000001002007986 */ /* 0x000fe2000c101124 */
[----:B------:R-:W-:Y:S05]  /*c830*/  EXIT ;  /* 0x000000000000794d */ /* 0x000fea0003800000 */
.L_x_8438:
[----:B------:R-:W-:Y:S01]  /*c840*/  STG.E.64 [R2.64], R16 ;  /* 0x0000001002007986 */ /* 0x000fe2000c101b24 */
[----:B------:R-:W-:Y:S05]  /*c850*/  EXIT ;  /* 0x000000000000794d */ /* 0x000fea0003800000 */
.L_x_8436:
[----:B------:R-:W-:Y:S01]  /*c860*/  ISETP.NE.AND P1, PT, RZ, UR38, PT ;  /* 0x00000026ff007c0c */ /* 0x000fe2000bf25270 */
[----:B------:R-:W-:Y:S01]  /*c870*/  ULDC.U8 UR4, c[0x0][0x579] ;  /* 0x00015e4000047ab9 */ /* 0x000fe20000000000 */
[----:B------:R-:W-:Y:S02]  /*c880*/  IADD3 R2, P0, R19, c[0x0][0x548], RZ ;  /* 0x0001520013027a10 */ /* 0x000fe40007f1e0ff */
[----:B------:R-:W-:Y:S02]  /*c890*/  ISETP.NE.AND P2, PT, RZ, UR4, PT ;  /* 0x00000004ff007c0c */ /* 0x000fe4000bf45270 */
[----:B------:R-:W-:-:S07]  /*c8a0*/  IADD3.X R3, RZ, c[0x0][0x54c], RZ, P0, !PT ;  /* 0x00015300ff037a10 */ /* 0x000fce00007fe4ff */
[----:B------:R-:W-:Y:S05]  /*c8b0*/  @!P1 BRA `(.L_x_8440) ;  /* 0x0000002000009947 */ /* 0x000fea0003800000 */
[----:B------:R-:W2:Y:S02]  /*c8c0*/  LDG.E.U8 R5, [R2.64] ;  /* 0x0000002402057981 */ /* 0x000ea4000c1e1100 */
[----:B--2---:R-:W-:Y:S02]  /*c8d0*/  IMAD.IADD R18, R5, 0x1, R18 ;  /* 0x0000000105127824 */ /* 0x004fe400078e0212 */
.L_x_8440:
        /* <DEDUP_REMOVED lines=23> */
.L_x_8442:
[----:B------:R-:W-:-:S04]  /*ca50*/  IADD3 R2, P0, R19, c[0x0][0x548], RZ ;  /* 0x0001520013027a10 */ /* 0x000fc80007f1e0ff */
[----:B------:R-:W-:-:S05]  /*ca60*/  IADD3.X R3, RZ, c[0x0][0x54c], RZ, P0, !PT ;  /* 0x00015300ff037a10 */ /* 0x000fca00007fe4ff */
[----:B------:R-:W-:Y:S01]  /*ca70*/  STG.E.U8 [R2.64], R18 ;  /* 0x0000001202007986 */ /* 0x000fe2000c101124 */
[----:B------:R-:W-:Y:S05]  /*ca80*/  EXIT ;  /* 0x000000000000794d */ /* 0x000fea0003800000 */
.L_x_8441:
[----:B------:R-:W-:Y:S01]  /*ca90*/  STG.E.U8 [R2.64], R18 ;  /* 0x0000001202007986 */ /* 0x000fe2000c101124 */
[----:B------:R-:W-:Y:S05]  /*caa0*/  EXIT ;  /* 0x000000000000794d */ /* 0x000fea0003800000 */
        .weak           $__internal_40_$__cuda_sm20_div_u64
        .type           $__internal_40_$__cuda_sm20_div_u64,@function
        .size           $__internal_40_$__cuda_sm20_div_u64,($__internal_41_$__cuda_sm20_rem_u64 - $__internal_40_$__cuda_sm20_div_u64)
$__internal_40_$__cuda_sm20_div_u64:
        /* <DEDUP_REMOVED lines=65> */
[----:B------:R-:W-:Y:S06]  /*cec0*/  RET.REL.NODEC R2 `(_ZN2at6native13reduce_kernelILi512ELi1ENS0_8ReduceOpIhNS0_14func_wrapper_tIhNS0_55_GLOBAL__N__0955718d_22_SparseCsrTensorMath_cu_868dd54514ReductionAddOpIlEEEEjhLi4ELi4EEEEEvT1_) ;  /* 0xffff313002007950 */ /* 0x000fec0003c3ffff */
        .weak           $__internal_41_$__cuda_sm20_rem_u64
        .type           $__internal_41_$__cuda_sm20_rem_u64,@function
        .size           $__internal_41_$__cuda_sm20_rem_u64,(.L_x_8901 - $__internal_41_$__cuda_sm20_rem_u64)
$__internal_41_$__cuda_sm20_rem_u64:
        /* <DEDUP_REMOVED lines=64> */
[----:B------:R-:W-:Y:S06]  /*d2d0*/  RET.REL.NODEC R2 `(_ZN2at6native13reduce_kernelILi512ELi1ENS0_8ReduceOpIhNS0_14func_wrapper_tIhNS0_55_GLOBAL__N__0955718d_22_SparseCsrTensorMath_cu_868dd54514ReductionAddOpIlEEEEjhLi4ELi4EEEEEvT1_) ;  /* 0xffff2d2002007950 */ /* 0x000fec0003c3ffff */
.L_x_8443:
        /* <DEDUP_REMOVED lines=10> */
.L_x_8901:


//--------------------- .text._ZN2at6native13reduce_kernelILi256ELi2ENS0_8ReduceOpIhNS0_14func_wrapper_tIhNS0_55_GLOBAL__N__0955718d_22_SparseCsrTensorMath_cu_868dd54514ReductionAddOpIlEEEEjhLi4ELi4EEEEEvT1_ --------------------------
	.section	.text._ZN2at6native13reduce_kernelILi256ELi2ENS0_8ReduceOpIhNS0_14func_wrapper_tIhNS0_55_GLOBAL__N__0955718d_22_SparseCsrTensorMath_cu_868dd54514ReductionAddOpIlEEEEjhLi4ELi4EEEEEvT1_,"ax",@progbits
	.sectioninfo	@"SHI_REGISTERS=42"
	.align	128
.text._ZN2at6native13reduce_kernelILi256ELi2ENS0_8ReduceOpIhNS0_14func_wrapper_tIhNS0_55_GLOBAL__N__0955718d_22_SparseCsrTensorMath_cu_868dd54514ReductionAddOpIlEEEEjhLi4ELi4EEEEEvT1_:
        .type           _ZN2at6native13reduce_kernelILi256ELi2ENS0_8ReduceOpIhNS0_14func_wrapper_tIhNS0_55_GLOBAL__N__0955718d_22_SparseCsrTensorMath_cu_868dd54514ReductionAddOpIlEEEEjhLi4ELi4EEEEEvT1_,@function
        .size           _ZN2at6native13reduce_kernelILi256ELi2ENS0_8ReduceOpIhNS0_14func_wrapper_tIhNS0_55_GLOBAL__N__0955718d_22_SparseCsrTensorMath_cu_868dd54514ReductionAddOpIlEEEEjhLi4ELi4EEEEEvT1_,(.L_x_8904 - _ZN2at6native13reduce_kernelILi256ELi2ENS0_8ReduceOpIhNS0_14func_wrapper_tIhNS0_55_GLOBAL__N__0955718d_22_SparseCsrTensorMath_cu_868dd54514ReductionAddOpIlEEEEjhLi4ELi4EEEEEvT1_)
        .other          _ZN2at6native13reduce_kernelILi256ELi2ENS0_8ReduceOpIhNS0_14func_wrapper_tIhNS0_55_GLOBAL__N__0955718d_22_SparseCsrTensorMath_cu_868dd54514ReductionAddOpIlEEEEjhLi4ELi4EEEEEvT1_,@"STO_CUDA_ENTRY STV_DEFAULT"
_ZN2at6native13reduce_kernelILi256ELi2ENS0_8ReduceOpIhNS0_14func_wrapper_tIhNS0_55_GLOBAL__N__0955718d_22_SparseCsrTensorMath_cu_868dd54514ReductionAddOpIlEEEEjhLi4ELi4EEEEEvT1_:
        /* <DEDUP_REMOVED lines=209> */
.L_x_8444:
        /* <DEDUP_REMOVED lines=62> */
.L_x_8453:
[----:B------:R-:W-:Y:S05]  /*10f0*/  BSYNC B2 ;  /* 0x0000000000027941 */ /* 0x000fea0003800000 */
.L_x_8452:
[----:B------:R-:W-:-:S04]  /*1100*/  PRMT R4, R4, 0x9910, RZ ;  /* 0x0000991004047816 */ /* 0x000fc800000000ff */
[----:B------:R-:W-:-:S13]  /*1110*/  ISETP.NE.AND P0, PT, R4, RZ, PT ;  /* 0x000000ff0400720c */ /* 0x000fda0003f05270 */
[----:B------:R-:W-:Y:S05]  /*1120*/  @!P0 BRA `(.L_x_8451) ;  /* 0x0000007000008947 */ /* 0x000fea0003800000 */
[----:B------:R-:W-:-:S04]  /*1130*/  IADD3 R4, P0, P1, R7, R24, R23 ;  /* 0x0000001807047210 */ /* 0x000fc8000791e017 */
[----:B------:R-:W-:Y:S02]  /*1140*/  IADD3 R4, P2, R4, c[0x0][0x540], RZ ;  /* 0x0001500004047a10 */ /* 0x000fe40007f5e0ff */
[----:B------:R-:W-:-:S04]  /*1150*/  IADD3.X R0, R17, RZ, RZ, P0, P1 ;  /* 0x000000ff11007210 */ /* 0x000fc800007e24ff */
[----:B------:R-:W-:-:S05]  /*1160*/  IADD3.X R5, R0, c[0x0][0x544], RZ, P2, !PT ;  /* 0x0001510000057a10 */ /* 0x000fca00017fe4ff */
[----:B------:R-:W2:Y:S02]  /*1170*/  LDG.E.U8 R4, [R4.64] ;  /* 0x0000002404047981 */ /* 0x000ea4000c1e1100 */
[----:B--2---:R-:W-:-:S05]  /*1180*/  IADD3 R3, P0, R4, c[0x0][0x168], RZ ;  /* 0x00005a0004037a10 */ /* 0x004fca0007f1e0ff */
[----:B------:R-:W-:-:S03]  /*1190*/  IMAD.X R0, RZ, RZ, c[0x0][0x16c], P0 ;  /* 0x00005b00ff007624 */ /* 0x000fc600000e06ff */
.L_x_8451:
[----:B------:R-:W-:Y:S05]  /*11a0*/  BSYNC B1 ;  /* 0x0000000000017941 */ /* 0x000fea0003800000 */
.L_x_8450:
[----:B------:R-:W-:Y:S02]  /*11b0*/  IADD3 R16, P0, P1, R24, c[0x0][0x540], R7 ;  /* 0x0001500018107a10 */ /* 0x000fe4000791e007 */
[----:B------:R-:W-:Y:S02]  /*11c0*/  IADD3 R4, R6, c[0x0][0x174], RZ ;  /* 0x00005d0006047a10 */ /* 0x000fe40007ffe0ff */
[----:B------:R-:W-:Y:S02]  /*11d0*/  IADD3 R16, P2, R16, 0x4, RZ ;  /* 0x0000000410107810 */ /* 0x000fe40007f5e0ff */
[----:B------:R-:W-:Y:S02]  /*11e0*/  IADD3.X R17, RZ, c[0x0][0x544], R17, P0, P1 ;  /* 0x00015100ff117a10 */ /* 0x000fe400007e2411 */
[----:B------:R-:W-:Y:S02]  /*11f0*/  IADD3 R4, R4, -0x4, RZ ;  /* 0xfffffffc04047810 */ /* 0x000fe40007ffe0ff */
[----:B------:R-:W-:-:S02]  /*1200*/  IADD3.X R17, RZ, R17, RZ, P2, !PT ;  /* 0x00000011ff117210 */ /* 0x000fc400017fe4ff */
.L_x_8449:
[----:B------:R-:W-:Y:S05]  /*1210*/  BSYNC B0 ;  /* 0x0000000000007941 */ /* 0x000fea0003800000 */
.L_x_8448:
        /* <DEDUP_REMOVED lines=9> */
[----:B------:R-:W-:-:S02]  /*12b0*/  IMAD R9, R18, c[0x0][0x190], R5 ;  /* 0x0000640012097a24 */ /* 0x000fc400078e0205 */
[----:B------:R-:W-:-:S03]  /*12c0*/  IMAD.MOV.U32 R7, RZ, RZ, c[0x0][0x168] ;  /* 0x00005a00ff077624 */ /* 0x000fc600078e00ff */
[----:B------:R-:W-:-:S04]  /*12d0*/  LEA R5, R9, 0x3, 0x2 ;  /* 0x0000000309057811 */ /* 0x000fc800078e10ff */
[----:B------:R-:W-:Y:S01]  /*12e0*/  ISETP.GE.U32.AND P2, PT, R5, R4, PT ;  /* 0x000000040500720c */ /* 0x000fe20003f46070 */
[----:B------:R-:W-:-:S12]  /*12f0*/  IMAD.MOV.U32 R5, RZ, RZ, c[0x0][0x16c] ;  /* 0x00005b00ff057624 */ /* 0x000fd800078e00ff */
[----:B------:R-:W-:Y:S05]  /*1300*/  @P2 BRA `(.L_x_8455) ;  /* 0x0000016000002947 */ /* 0x000fea0003800000 */
[----:B------:R-:W-:Y:S01]  /*1310*/  IMAD.MOV.U32 R8, RZ, RZ, c[0x0][0x168] ;  /* 0x00005a00ff087624 */ /* 0x000fe200078e00ff */
[----:B------:R-:W-:Y:S01]  /*1320*/  MOV R7, c[0x0][0x168] ;  /* 0x00005a0000077a02 */ /* 0x000fe20000000f00 */
[----:B------:R-:W-:Y:S02]  /*1330*/  IMAD.MOV.U32 R5, RZ, RZ, c[0x0][0x16c] ;  /* 0x00005b00ff057624 */ /* 0x000fe400078e00ff */
[----:B------:R-:W-:Y:S02]  /*1340*/  IMAD.MOV.U32 R6, RZ, RZ, c[0x0][0x16c] ;  /* 0x00005b00ff067624 */ /* 0x000fe400078e00ff */
.L_x_8456:
        /* <DEDUP_REMOVED lines=18> */
.L_x_8455:
[----:B------:R-:W-:Y:S05]  /*1470*/  BSYNC B0 ;  /* 0x0000000000007941 */ /* 0x000fea0003800000 */
.L_x_8454:
        /* <DEDUP_REMOVED lines=8> */
.L_x_8458:
[----:B------:R-:W-:Y:S05]  /*1500*/  BSYNC B0 ;  /* 0x0000000000007941 */ /* 0x000fea0003800000 */
.L_x_8457:
        /* <DEDUP_REMOVED lines=13> */
.L_x_8460:
[----:B------:R-:W-:Y:S05]  /*15e0*/  BSYNC B0 ;  /* 0x0000000000007941 */ /* 0x000fea0003800000 */
.L_x_8459:
[----:B------:R-:W-:Y:S01]  /*15f0*/  IADD3 R3, P0, P1, R8, R7, R3 ;  /* 0x0000000708037210 */ /* 0x000fe2000791e003 */
[----:B------:R-:W-:-:S03]  /*1600*/  CS2R R32, SRZ ;  /* 0x0000000000207805 */ /* 0x000fc6000001ff00 */
[----:B------:R-:W-:Y:S02]  /*1610*/  IADD3 R30, P2, R30, R3, RZ ;  /* 0x000000031e1e7210 */ /* 0x000fe40007f5e0ff */
[----:B------:R-:W-:-:S04]  /*1620*/  IADD3.X R0, R5, R6, R0, P0, P1 ;  /* 0x0000000605007210 */ /* 0x000fc800007e2400 */
[----:B------:R-:W-:Y:S01]  /*1630*/  IADD3.X R31, R31, R0, RZ, P2, !PT ;  /* 0x000000001f1f7210 */ /* 0x000fe200017fe4ff */
[----:B------:R-:W-:Y:S05]  /*1640*/  BRA `(.L_x_8446) ;  /* 0x00008a1000007947 */ /* 0x000fea0003800000 */
.L_x_8447:
        /* <DEDUP_REMOVED lines=43> */
.L_x_8471:
        /* <DEDUP_REMOVED lines=226> */
.L_x_8466:
        /* <DEDUP_REMOVED lines=230> */
.L_x_8467:
        /* <DEDUP_REMOVED lines=221> */
.L_x_8468:
        /* <DEDUP_REMOVED lines=219> */
.L_x_8469:
[----:B------:R-:W-:-:S04]  /*5100*/  LOP3.LUT R3, R3, 0xfffffffe, RZ, 0xc0, !PT ;  /* 0xfffffffe03037812 */ /* 0x000fc800078ec0ff */
[----:B------:R-:W-:-:S05]  /*5110*/  IADD3 R20, P1, R3, R16, RZ ;  /* 0x0000001003147210 */ /* 0x000fca0007f3e0ff */
[----:B------:R-:W-:-:S05]  /*5120*/  IMAD.X R21, RZ, RZ, R17, P1 ;  /* 0x000000ffff157224 */ /* 0x000fca00008e0611 */
[----:B------:R-:W2:Y:S01]  /*5130*/  LDG.E.U16 R20, [R20.64] ;  /* 0x0000002414147981 */ /* 0x000ea2000c1e1500 */
[----:B------:R-:W-:Y:S02]  /*5140*/  LOP3.LUT R0, R6, 0xff, RZ, 0xc0, !PT ;  /* 0x000000ff06007812 */ /* 0x000fe400078ec0ff */
[----:B------:R-:W-:Y:S02]  /*5150*/  LOP3.LUT R34, R7, 0xff, RZ, 0xc0, !PT ;  /* 0x000000ff07227812 */ /* 0x000fe400078ec0ff */
[----:B------:R-:W-:Y:S02]  /*5160*/  IADD3 R11, P1, R11, R0, RZ ;  /* 0x000000000b0b7210 */ /* 0x000fe40007f3e0ff */
[----:B------:R-:W-:Y:S02]  /*5170*/  IADD3 R33, R33, c[0x0][0x17c], RZ ;  /* 0x00005f0021217a10 */ /* 0x000fe40007ffe0ff */
[----:B------:R-:W-:Y:S01]  /*5180*/  MOV R0, c[0x0][0x17c] ;  /* 0x00005f0000007a02 */ /* 0x000fe20000000f00 */
[----:B------:R-:W-:Y:S01]  /*5190*/  IMAD.X R10, RZ, RZ, R10, P1 ;  /* 0x000000ffff0a7224 */ /* 0x000fe200008e060a */
[----:B------:R-:W-:-:S02]  /*51a0*/  IADD3 R9, P6, R9, R34, RZ ;  /* 0x0000002209097210 */ /* 0x000fc40007fde0ff */
[----:B------:R-:W-:Y:S01]  /*51b0*/  LOP3.LUT R3, R5, 0xff, RZ, 0xc0, !PT ;  /* 0x000000ff05037812 */ /* 0x000fe200078ec0ff */
[----:B------:R-:W-:Y:S01]  /*51c0*/  IMAD R0, R0, 0x3, R33 ;  /* 0x0000000300007824 */ /* 0x000fe200078e0221 */
[----:B------:R-:W-:Y:S01]  /*51d0*/  LOP3.LUT R37, R4, 0xff, RZ, 0xc0, !PT ;  /* 0x000000ff04257812 */ /* 0x000fe200078ec0ff */
[----:B------:R-:W-:Y:S01]  /*51e0*/  IMAD.X R8, RZ, RZ, R8, P6 ;  /* 0x000000ffff087224 */ /* 0x000fe200030e0608 */
[----:B------:R-:W-:Y:S02]  /*51f0*/  IADD3 R12, P2, R12, R3, RZ ;  /* 0x000000030c0c7210 */ /* 0x000fe40007f5e0ff */
[----:B------:R-:W-:Y:S02]  /*5200*/  ISETP.GE.U32.AND P6, PT, R0, c[0x0][0x174], PT ;  /* 0x00005d0000007a0c */ /* 0x000fe40003fc6070 */
[----:B------:R-:W-:Y:S02]  /*5210*/  LOP3.LUT R3, R14, 0xff, RZ, 0xc0, !PT ;  /* 0x000000ff0e037812 */ /* 0x000fe400078ec0ff */
[----:B------:R-:W-:-:S02]  /*5220*/  LOP3.LUT R35, R15, 0xff, RZ, 0xc0, !PT ;  /* 0x000000ff0f237812 */ /* 0x000fc400078ec0ff */
[----:B------:R-:W-:Y:S02]  /*5230*/  IADD3 R28, P5, R28, R3, RZ ;  /* 0x000000031c1c7210 */ /* 0x000fe40007fbe0ff */
[----:B------:R-:W-:Y:S02]  /*5240*/  IADD3.X R13, RZ, R13, RZ, P2, !PT ;  /* 0x0000000dff0d7210 */ /* 0x000fe400017fe4ff */
[----:B------:R-:W-:Y:S02]  /*5250*/  IADD3 R22, P3, R22, R37, RZ ;  /* 0x0000002516167210 */ /* 0x000fe40007f7e0ff */
[----:B------:R-:W-:Y:S02]  /*5260*/  IADD3 R26, P4, R26, R35, RZ ;  /* 0x000000231a1a7210 */ /* 0x000fe40007f9e0ff */
[----:B------:R-:W-:Y:S01]  /*5270*/  IADD3.X R27, RZ, R27, RZ, P5, !PT ;  /* 0x0000001bff1b7210 */ /* 0x000fe20002ffe4ff */
[----:B------:R-:W-:Y:S02]  /*5280*/  IMAD.X R25, RZ, RZ, R25, P3 ;  /* 0x000000ffff197224 */ /* 0x000fe400018e0619 */
[----:B------:R-:W-:Y:S01]  /*5290*/  IMAD.X R24, RZ, RZ, R24, P4 ;  /* 0x000000ffff187224 */ /* 0x000fe200020e0618 */
[----:B--2---:R-:W-:-:S02]  /*52a0*/  PRMT R3, R20, 0x7770, RZ ;  /* 0x0000777014037816 */ /* 0x004fc400000000ff */
[----:B------:R-:W-:Y:S02]  /*52b0*/  PRMT R21, R20, 0x7771, RZ ;  /* 0x0000777114157816 */ /* 0x000fe400000000ff */
[----:B------:R-:W-:Y:S02]  /*52c0*/  IADD3 R30, P1, R3, R30, RZ ;  /* 0x0000001e031e7210 */ /* 0x000fe40007f3e0ff */
[----:B------:R-:W-:-:S03]  /*52d0*/  IADD3 R32, P2, R21, R32, RZ ;  /* 0x0000002015207210 */ /* 0x000fc60007f5e0ff */
[----:B------:R-:W-:Y:S02]  /*52e0*/  IMAD.X R29, RZ, RZ, R29, P1 ;  /* 0x000000ffff1d7224 */ /* 0x000fe400008e061d */
[----:B------:R-:W-:Y:S01]  /*52f0*/  IMAD.X R31, RZ, RZ, R31, P2 ;  /* 0x000000ffff1f7224 */ /* 0x000fe200010e061f */
[----:B------:R-:W-:Y:S01]  /*5300*/  @P6 CALL.REL.NOINC `(.L_x_8470) ;  /* 0x0000001000006944 */ /* 0x000fe20003c00000 */
[----:B------:R-:W-:Y:S05]  /*5310*/  BRA `(.L_x_8471) ;  /* 0xffffc5e000007947 */ /* 0x000fea000383ffff */
.L_x_8470:
[----:B------:R-:W-:Y:S05]  /*5320*/  BSYNC B1 ;  /* 0x0000000000017941 */ /* 0x000fea0003800000 */
.L_x_8465:
[----:B------:R-:W-:Y:S02]  /*5330*/  PRMT R0, R21, 0x7610, R0 ;  /* 0x0000761015007816 */ /* 0x000fe40000000000 */
.L_x_8464:
[----:B------:R-:W-:Y:S05]  /*5340*/  BSYNC B0 ;  /* 0x0000000000007941 */ /* 0x000fea0003800000 */
.L_x_8463:
[----:B------:R-:W-:Y:S01]  /*5350*/  ISETP.GE.U32.AND P0, PT, R33, c[0x0][0x174], PT ;  /* 0x00005d0021007a0c */ /* 0x000fe20003f06070 */
[----:B------:R-:W-:-:S12]  /*5360*/  BSSY B0, `(.L_x_8472) ;  /* 0x0000345000007945 */ /* 0x000fd80003800000 */
[----:B------:R-:W-:Y:S05]  /*5370*/  @P0 BRA `(.L_x_8473) ;  /* 0x0000343000000947 */ /* 0x000fea0003800000 */
[----:B------:R-:W-:Y:S02]  /*5380*/  ISETP.NE.AND P1, PT, RZ, c[0x0][0x1b0], PT ;  /* 0x00006c00ff007a0c */ /* 0x000fe40003f25270 */
[----:B------:R-:W-:-:S11]  /*5390*/  MOV R35, RZ ;  /* 0x000000ff00237202 */ /* 0x000fd60000000f00 */
        /* <DEDUP_REMOVED lines=200> */
.L_x_8474:
        /* <DEDUP_REMOVED lines=209> */
.L_x_8475:
        /* <DEDUP_REMOVED lines=209> */
.L_x_8476:
        /* <DEDUP_REMOVED lines=209> */
.L_x_8477:
[----:B------:R-:W-:-:S04]  /*8750*/  LOP3.LUT R3, R3, 0xfffffffe, RZ, 0xc0, !PT ;  /* 0xfffffffe03037812 */ /* 0x000fc800078ec0ff */
[----:B------:R-:W-:-:S05]  /*8760*/  IADD3 R16, P1, R3, R16, RZ ;  /* 0x0000001003107210 */ /* 0x000fca0007f3e0ff */
[----:B------:R-:W-:-:S05]  /*8770*/  IMAD.X R17, RZ, RZ, R17, P1 ;  /* 0x000000ffff117224 */ /* 0x000fca00008e0611 */
[----:B------:R-:W2:Y:S02]  /*8780*/  LDG.E.U16 R16, [R16.64] ;  /* 0x0000002410107981 */ /* 0x000ea4000c1e1500 */
[C---:B--2---:R-:W-:Y:S02]  /*8790*/  PRMT R3, R16.reuse, 0x7770, RZ ;  /* 0x0000777010037816 */ /* 0x044fe400000000ff */
[----:B------:R-:W-:Y:S02]  /*87a0*/  PRMT R0, R16, 0x7771, RZ ;  /* 0x0000777110007816 */ /* 0x000fe400000000ff */
.L_x_8473:
[----:B------:R-:W-:Y:S05]  /*87b0*/  BSYNC B0 ;  /* 0x0000000000007941 */ /* 0x000fea0003800000 */
.L_x_8472:
[----:B------:R-:W-:Y:S01]  /*87c0*/  BSSY B0, `(.L_x_8478) ;  /* 0x0000022000007945 */ /* 0x000fe20003800000 */
[----:B------:R-:W-:Y:S05]  /*87d0*/  @P0 BRA `(.L_x_8479) ;  /* 0x0000020000000947 */ /* 0x000fea0003800000 */
[----:B------:R-:W-:Y:S02]  /*87e0*/  IADD3 R33, R33, c[0x0][0x17c], RZ ;  /* 0x00005f0021217a10 */ /* 0x000fe40007ffe0ff */
[----:B------:R-:W-:Y:S02]  /*87f0*/  LOP3.LUT R6, R6, 0xff, RZ, 0xc0, !PT ;  /* 0x000000ff06067812 */ /* 0x000fe400078ec0ff */
[----:B------:R-:W-:Y:S02]  /*8800*/  ISETP.GE.U32.AND P0, PT, R33, c[0x0][0x174], PT ;  /* 0x00005d0021007a0c */ /* 0x000fe40003f06070 */
[----:B------:R-:W-:-:S02]  /*8810*/  LOP3.LUT R16, R7, 0xff, RZ, 0xc0, !PT ;  /* 0x000000ff07107812 */ /* 0x000fc400078ec0ff */
[----:B------:R-:W-:Y:S02]  /*8820*/  IADD3 R11, P2, R6, R11, RZ ;  /* 0x0000000b060b7210 */ /* 0x000fe40007f5e0ff */
[----:B------:R-:W-:-:S03]  /*8830*/  IADD3 R9, P1, R16, R9, RZ ;  /* 0x0000000910097210 */ /* 0x000fc60007f3e0ff */
[----:B------:R-:W-:Y:S01]  /*8840*/  IMAD.X R10, RZ, RZ, R10, P2 ;  /* 0x000000ffff0a7224 */ /* 0x000fe200010e060a */
[----:B------:R-:W-:-:S03]  /*8850*/  IADD3.X R8, RZ, R8, RZ, P1, !PT ;  /* 0x00000008ff087210 */ /* 0x000fc60000ffe4ff */
[----:B------:R-:W-:Y:S05]  /*8860*/  @P0 BRA `(.L_x_8479) ;  /* 0x0000017000000947 */ /* 0x000fea0003800000 */
[----:B------:R-:W-:Y:S02]  /*8870*/  LOP3.LUT R7, R5, 0xff, RZ, 0xc0, !PT ;  /* 0x000000ff05077812 */ /* 0x000fe400078ec0ff */
[----:B------:R-:W-:Y:S02]  /*8880*/  LOP3.LUT R5, R4, 0xff, RZ, 0xc0, !PT ;  /* 0x000000ff04057812 */ /* 0x000fe400078ec0ff */
[----:B------:R-:W-:Y:S02]  /*8890*/  IADD3 R4, R33, c[0x0][0x17c], RZ ;  /* 0x00005f0021047a10 */ /* 0x000fe40007ffe0ff */
[----:B------:R-:W-:Y:S02]  /*88a0*/  IADD3 R22, P2, R5, R22, RZ ;  /* 0x0000001605167210 */ /* 0x000fe40007f5e0ff */
[----:B------:R-:W-:Y:S02]  /*88b0*/  ISETP.GE.U32.AND P0, PT, R4, c[0x0][0x174], PT ;  /* 0x00005d0004007a0c */ /* 0x000fe40003f06070 */
[----:B------:R-:W-:Y:S01]  /*88c0*/  IADD3 R12, P1, R7, R12, RZ ;  /* 0x0000000c070c7210 */ /* 0x000fe20007f3e0ff */
[----:B------:R-:W-:-:S03]  /*88d0*/  IMAD.X R25, RZ, RZ, R25, P2 ;  /* 0x000000ffff197224 */ /* 0x000fc600010e0619 */
[----:B------:R-:W-:-:S07]  /*88e0*/  IADD3.X R13, RZ, R13, RZ, P1, !PT ;  /* 0x0000000dff0d7210 */ /* 0x000fce0000ffe4ff */
[----:B------:R-:W-:Y:S05]  /*88f0*/  @P0 BRA `(.L_x_8479) ;  /* 0x000000e000000947 */ /* 0x000fea0003800000 */
[----:B------:R-:W-:Y:S02]  /*8900*/  IADD3 R4, R4, c[0x0][0x17c], RZ ;  /* 0x00005f0004047a10 */ /* 0x000fe40007ffe0ff */
[----:B------:R-:W-:Y:S02]  /*8910*/  LOP3.LUT R7, R14, 0xff, RZ, 0xc0, !PT ;  /* 0x000000ff0e077812 */ /* 0x000fe400078ec0ff */
[----:B------:R-:W-:Y:S02]  /*8920*/  ISETP.GE.U32.AND P0, PT, R4, c[0x0][0x174], PT ;  /* 0x00005d0004007a0c */ /* 0x000fe40003f06070 */
[----:B------:R-:W-:Y:S02]  /*8930*/  LOP3.LUT R15, R15, 0xff, RZ, 0xc0, !PT ;  /* 0x000000ff0f0f7812 */ /* 0x000fe400078ec0ff */
[----:B------:R-:W-:Y:S02]  /*8940*/  IADD3 R28, P2, R7, R28, RZ ;  /* 0x0000001c071c7210 */ /* 0x000fe40007f5e0ff */
[----:B------:R-:W-:-:S03]  /*8950*/  IADD3 R26, P1, R15, R26, RZ ;  /* 0x0000001a0f1a7210 */ /* 0x000fc60007f3e0ff */
[----:B------:R-:W-:Y:S01]  /*8960*/  IMAD.X R27, RZ, RZ, R27, P2 ;  /* 0x000000ffff1b7224 */ /* 0x000fe200010e061b */
[----:B------:R-:W-:-:S03]  /*8970*/  IADD3.X R24, RZ, R24, RZ, P1, !PT ;  /* 0x00000018ff187210 */ /* 0x000fc60000ffe4ff */
[----:B------:R-:W-:Y:S02]  /*8980*/  @!P0 LOP3.LUT R5, R3, 0xff, RZ, 0xc0, !PT ;  /* 0x000000ff03058812 */ /* 0x000fe400078ec0ff */
[----:B------:R-:W-:Y:S02]  /*8990*/  @!P0 LOP3.LUT R3, R0, 0xff, RZ, 0xc0, !PT ;  /* 0x000000ff00038812 */ /* 0x000fe400078ec0ff */
[----:B------:R-:W-:Y:S02]  /*89a0*/  @!P0 IADD3 R30, P3, R5, R30, RZ ;  /* 0x0000001e051e8210 */ /* 0x000fe40007f7e0ff */
[----:B------:R-:W-:Y:S02]  /*89b0*/  @!P0 IADD3 R32, P4, R3, R32, RZ ;  /* 0x0000002003208210 */ /* 0x000fe40007f9e0ff */
[----:B------:R-:W-:-:S03]  /*89c0*/  @!P0 IADD3.X R29, RZ, R29, RZ, P3, !PT ;  /* 0x0000001dff1d8210 */ /* 0x000fc60001ffe4ff */
[----:B------:R-:W-:-:S03]  /*89d0*/  @!P0 IMAD.X R31, RZ, RZ, R31, P4 ;  /* 0x000000ffff1f8224 */ /* 0x000fc600020e061f */
.L_x_8479:
[----:B------:R-:W-:Y:S05]  /*89e0*/  BSYNC B0 ;  /* 0x0000000000007941 */ /* 0x000fea0003800000 */
.L_x_8478:
[----:B------:R-:W-:Y:S02]  /*89f0*/  IADD3 R11, P2, P3, R28, R22, R11 ;  /* 0x000000161c0b7210 */ /* 0x000fe40007b5e00b */
[----:B------:R-:W-:Y:S02]  /*8a00*/  IADD3 R9, P0, P1, R26, R12, R9 ;  /* 0x0000000c1a097210 */ /* 0x000fe4000791e009 */
[----:B------:R-:W-:Y:S02]  /*8a10*/  IADD3 R32, P4, R11, R32, RZ ;  /* 0x000000200b207210 */ /* 0x000fe40007f9e0ff */
[----:B------:R-:W-:Y:S02]  /*8a20*/  IADD3 R30, P5, R9, R30, RZ ;  /* 0x0000001e091e7210 */ /* 0x000fe40007fbe0ff */
[----:B------:R-:W-:Y:S02]  /*8a30*/  IADD3.X R10, R27, R25, R10, P2, P3 ;  /* 0x000000191b0a7210 */ /* 0x000fe400017e640a */
[----:B------:R-:W-:-:S02]  /*8a40*/  IADD3.X R8, R24, R13, R8, P0, P1 ;  /* 0x0000000d18087210 */ /* 0x000fc400007e2408 */
[----:B------:R-:W-:-:S03]  /*8a50*/  IADD3.X R33, R10, R31, RZ, P4, !PT ;  /* 0x0000001f0a217210 */ /* 0x000fc600027fe4ff */
[----:B------:R-:W-:Y:S01]  /*8a60*/  IMAD.X R31, R8, 0x1, R29, P5 ;  /* 0x00000001081f7824 */ /* 0x000fe200028e061d */
[----:B------:R-:W-:Y:S05]  /*8a70*/  BRA `(.L_x_8446) ;  /* 0x000015e000007947 */ /* 0x000fea0003800000 */
.L_x_8462:
        /* <DEDUP_REMOVED lines=32> */
.L_x_8483:
[C---:B------:R-:W-:Y:S01]  /*8c80*/  IMAD R10, R33.reuse, c[0x0][0x2e0], RZ ;  /* 0x0000b800210a7a24 */ /* 0x040fe200078e02ff */
[----:B------:R-:W-:-:S04]  /*8c90*/  IADD3 R33, R33, c[0x0][0x17c], RZ ;  /* 0x00005f0021217a10 */ /* 0x000fc80007ffe0ff */
[C---:B------:R-:W-:Y:S02]  /*8ca0*/  IADD3 R12, R33.reuse, c[0x0][0x17c], RZ ;  /* 0x00005f00210c7a10 */ /* 0x040fe40007ffe0ff */
[----:B------:R-:W-:Y:S01]  /*8cb0*/  LOP3.LUT R27, R10, 0xfffffffe, RZ, 0xc0, !PT ;  /* 0xfffffffe0a1b7812 */ /* 0x000fe200078ec0ff */
[----:B------:R-:W-:Y:S01]  /*8cc0*/  IMAD R10, R33, c[0x0][0x2e0], RZ ;  /* 0x0000b800210a7a24 */ /* 0x000fe200078e02ff */
[C---:B------:R-:W-:Y:S01]  /*8cd0*/  IADD3 R33, R12.reuse, c[0x0][0x17c], RZ ;  /* 0x00005f000c217a10 */ /* 0x040fe20007ffe0ff */
[----:B------:R-:W-:Y:S01]  /*8ce0*/  IMAD R12, R12, c[0x0][0x2e0], RZ ;  /* 0x0000b8000c0c7a24 */ /* 0x000fe200078e02ff */
[----:B------:R-:W-:Y:S02]  /*8cf0*/  IADD3 R26, P0, R27, R16, RZ ;  /* 0x000000101b1a7210 */ /* 0x000fe40007f1e0ff */
[----:B------:R-:W-:Y:S01]  /*8d00*/  LOP3.LUT R11, R10, 0xfffffffe, RZ, 0xc0, !PT ;  /* 0xfffffffe0a0b7812 */ /* 0x000fe200078ec0ff */
[----:B------:R-:W-:Y:S01]  /*8d10*/  IMAD R14, R33, c[0x0][0x2e0], RZ ;  /* 0x0000b800210e7a24 */ /* 0x000fe200078e02ff */
[----:B------:R-:W-:-:S02]  /*8d20*/  IADD3.X R27, RZ, R17, RZ, P0, !PT ;  /* 0x00000011ff1b7210 */ /* 0x000fc400007fe4ff */
[-C--:B------:R-:W-:Y:S02]  /*8d30*/  IADD3 R10, P0, R11, R16.reuse, RZ ;  /* 0x000000100b0a7210 */ /* 0x080fe40007f1e0ff */
[----:B------:R-:W-:Y:S01]  /*8d40*/  LOP3.LUT R15, R14, 0xfffffffe, RZ, 0xc0, !PT ;  /* 0xfffffffe0e0f7812 */ /* 0x000fe200078ec0ff */
[----:B------:R-:W2:Y:S01]  /*8d50*/  LDG.E.U16 R26, [R26.64] ;  /* 0x000000241a1a7981 */ /* 0x000ea2000c1e1500 */
[----:B------:R-:W-:Y:S01]  /*8d60*/  LOP3.LUT R13, R12, 0xfffffffe, RZ, 0xc0, !PT ;  /* 0xfffffffe0c0d7812 */ /* 0x000fe200078ec0ff */
[--C-:B------:R-:W-:Y:S01]  /*8d70*/  IMAD.X R11, RZ, RZ, R17.reuse, P0 ;  /* 0x000000ffff0b7224 */ /* 0x100fe200000e0611 */
[-C--:B------:R-:W-:Y:S02]  /*8d80*/  IADD3 R14, P1, R15, R16.reuse, RZ ;  /* 0x000000100f0e7210 */ /* 0x080fe40007f3e0ff */
[----:B------:R-:W-:Y:S02]  /*8d90*/  IADD3 R12, P0, R13, R16, RZ ;  /* 0x000000100d0c7210 */ /* 0x000fe40007f1e0ff */
[----:B------:R-:W3:Y:S01]  /*8da0*/  LDG.E.U16 R10, [R10.64] ;  /* 0x000000240a0a7981 */ /* 0x000ee2000c1e1500 */
[----:B------:R-:W-:Y:S01]  /*8db0*/  IMAD.X R15, RZ, RZ, R17, P1 ;  /* 0x000000ffff0f7224 */ /* 0x000fe200008e0611 */
[----:B------:R-:W-:-:S04]  /*8dc0*/  IADD3.X R13, RZ, R17, RZ, P0, !PT ;  /* 0x00000011ff0d7210 */ /* 0x000fc800007fe4ff */
[----:B------:R-:W4:Y:S04]  /*8dd0*/  LDG.E.U16 R14, [R14.64] ;  /* 0x000000240e0e7981 */ /* 0x000f28000c1e1500 */
[----:B------:R4:W5:Y:S01]  /*8de0*/  LDG.E.U16 R12, [R12.64] ;  /* 0x000000240c0c7981 */ /* 0x000962000c1e1500 */
[----:B------:R-:W-:-:S05]  /*8df0*/  IADD3 R33, R33, c[0x0][0x17c], RZ ;  /* 0x00005f0021217a10 */ /* 0x000fca0007ffe0ff */
[----:B------:R-:W-:-:S05]  /*8e00*/  IMAD R29, R28, 0x3, R33 ;  /* 0x000000031c1d7824 */ /* 0x000fca00078e0221 */
[----:B------:R-:W-:Y:S02]  /*8e10*/  ISETP.GE.U32.AND P0, PT, R29, c[0x0][0x174], PT ;  /* 0x00005d001d007a0c */ /* 0x000fe40003f06070 */
[C---:B--2---:R-:W-:Y:S02]  /*8e20*/  PRMT R27, R26.reuse, 0x7771, RZ ;  /* 0x000077711a1b7816 */ /* 0x044fe400000000ff */
[----:B------:R-:W-:Y:S02]  /*8e30*/  PRMT R34, R26, 0x7770, RZ ;  /* 0x000077701a227816 */ /* 0x000fe400000000ff */
[----:B------:R-:W-:Y:S02]  /*8e40*/  IADD3 R24, P2, R27, R24, RZ ;  /* 0x000000181b187210 */ /* 0x000fe40007f5e0ff */
[----:B------:R-:W-:Y:S02]  /*8e50*/  IADD3 R25, P1, R34, R25, RZ ;  /* 0x0000001922197210 */ /* 0x000fe40007f3e0ff */
[----:B---3--:R-:W-:-:S02]  /*8e60*/  PRMT R29, R10, 0x7770, RZ ;  /* 0x000077700a1d7816 */ /* 0x008fc400000000ff */
[----:B------:R-:W-:Y:S02]  /*8e70*/  PRMT R36, R10, 0x7771, RZ ;  /* 0x000077710a247816 */ /* 0x000fe400000000ff */
[C---:B----4-:R-:W-:Y:S02]  /*8e80*/  PRMT R13, R14.reuse, 0x7771, RZ ;  /* 0x000077710e0d7816 */ /* 0x050fe400000000ff */
[----:B------:R-:W-:Y:S02]  /*8e90*/  PRMT R11, R14, 0x7770, RZ ;  /* 0x000077700e0b7816 */ /* 0x000fe400000000ff */
[C---:B-----5:R-:W-:Y:S02]  /*8ea0*/  PRMT R35, R12.reuse, 0x7771, RZ ;  /* 0x000077710c237816 */ /* 0x060fe400000000ff */
[----:B------:R-:W-:Y:S01]  /*8eb0*/  PRMT R10, R12, 0x7770, RZ ;  /* 0x000077700c0a7816 */ /* 0x000fe200000000ff */
[----:B------:R-:W-:Y:S01]  /*8ec0*/  IMAD.X R7, RZ, RZ, R7, P2 ;  /* 0x000000ffff077224 */ /* 0x000fe200010e0607 */
[----:B------:R-:W-:-:S02]  /*8ed0*/  IADD3.X R8, RZ, R8, RZ, P1, !PT ;  /* 0x00000008ff087210 */ /* 0x000fc40000ffe4ff */
[----:B------:R-:W-:Y:S02]  /*8ee0*/  IADD3 R21, P2, R36, R21, RZ ;  /* 0x0000001524157210 */ /* 0x000fe40007f5e0ff */
[----:B------:R-:W-:Y:S02]  /*8ef0*/  IADD3 R20, P4, R35, R20, RZ ;  /* 0x0000001423147210 */ /* 0x000fe40007f9e0ff */
[----:B------:R-:W-:Y:S02]  /*8f00*/  IADD3 R32, P6, R13, R32, RZ ;  /* 0x000000200d207210 */ /* 0x000fe40007fde0ff */
[----:B------:R-:W-:Y:S02]  /*8f10*/  IADD3 R22, P1, R29, R22, RZ ;  /* 0x000000161d167210 */ /* 0x000fe40007f3e0ff */
[----:B------:R-:W-:Y:S02]  /*8f20*/  IADD3 R9, P3, R10, R9, RZ ;  /* 0x000000090a097210 */ /* 0x000fe40007f7e0ff */
[----:B------:R-:W-:Y:S01]  /*8f30*/  IADD3 R30, P5, R11, R30, RZ ;  /* 0x0000001e0b1e7210 */ /* 0x000fe20007fbe0ff */
[----:B------:R-:W-:Y:S01]  /*8f40*/  IMAD.X R3, RZ, RZ, R3, P2 ;  /* 0x000000ffff037224 */ /* 0x000fe200010e0603 */
[----:B------:R-:W-:Y:S01]  /*8f50*/  IADD3.X R0, RZ, R0, RZ, P1, !PT ;  /* 0x00000000ff007210 */ /* 0x000fe20000ffe4ff */
[----:B------:R-:W-:Y:S01]  /*8f60*/  IMAD.X R4, RZ, RZ, R4, P4 ;  /* 0x000000ffff047224 */ /* 0x000fe200020e0604 */
[----:B------:R-:W-:Y:S01]  /*8f70*/  IADD3.X R5, RZ, R5, RZ, P3, !PT ;  /* 0x00000005ff057210 */ /* 0x000fe20001ffe4ff */
[----:B------:R-:W-:Y:S01]  /*8f80*/  IMAD.X R31, RZ, RZ, R31, P6 ;  /* 0x000000ffff1f7224 */ /* 0x000fe200030e061f */
[----:B------:R-:W-:Y:S01]  /*8f90*/  IADD3.X R6, RZ, R6, RZ, P5, !PT ;  /* 0x00000006ff067210 */ /* 0x000fe20002ffe4ff */
[----:B------:R-:W-:Y:S05]  /*8fa0*/  @!P0 BRA `(.L_x_8483) ;  /* 0xfffffcd000008947 */ /* 0x000fea000383ffff */
[----:B------:R-:W-:Y:S05]  /*8fb0*/  BSYNC B1 ;  /* 0x0000000000017941 */ /* 0x000fea0003800000 */
.L_x_8482:
[----:B------:R-:W-:Y:S02]  /*8fc0*/  PRMT R15, R27, 0x7610, R15 ;  /* 0x000076101b0f7816 */ /* 0x000fe4000000000f */
[----:B------:R-:W-:-:S02]  /*8fd0*/  PRMT R26, R29, 0x7610, R26 ;  /* 0x000076101d1a7816 */ /* 0x000fc4000000001a */
[----:B------:R-:W-:Y:S02]  /*8fe0*/  PRMT R14, R34, 0x7610, R14 ;  /* 0x00007610220e7816 */ /* 0x000fe4000000000e */
[----:B------:R-:W-:Y:S02]  /*8ff0*/  PRMT R27, R36, 0x7610, R27 ;  /* 0x00007610241b7816 */ /* 0x000fe4000000001b */
[----:B------:R-:W-:Y:S02]  /*9000*/  PRMT R29, R10, 0x7610, R29 ;  /* 0x000076100a1d7816 */ /* 0x000fe4000000001d */
[----:B------:R-:W-:Y:S02]  /*9010*/  PRMT R28, R35, 0x7610, R28 ;  /* 0x00007610231c7816 */ /* 0x000fe4000000001c */
[----:B------:R-:W-:Y:S02]  /*9020*/  PRMT R12, R11, 0x7610, R12 ;  /* 0x000076100b0c7816 */ /* 0x000fe4000000000c */
.L_x_8481:
[----:B------:R-:W-:Y:S05]  /*9030*/  BSYNC B0 ;  /* 0x0000000000007941 */ /* 0x000fea0003800000 */
.L_x_8480:
        /* <DEDUP_REMOVED lines=41> */
.L_x_8485:
[----:B------:R-:W-:Y:S05]  /*92d0*/  BSYNC B0 ;  /* 0x0000000000007941 */ /* 0x000fea0003800000 */
.L_x_8484:
        /* <DEDUP_REMOVED lines=31> */
[----:B------:R-:W-:-:S03]  /*94d0*/  @!P0 IADD3 R30, P3, R11, R30, RZ ;  /* 0x0000001e0b1e8210 */ /* 0x000fc60007f7e0ff */
[----:B------:R-:W-:Y:S01]  /*94e0*/  @!P0 IMAD.X R31, RZ, RZ, R31, P4 ;  /* 0x000000ffff1f8224 */ /* 0x000fe200020e061f */
[----:B------:R-:W-:-:S04]  /*94f0*/  @!P0 IADD3.X R6, RZ, R6, RZ, P3, !PT ;  /* 0x00000006ff068210 */ /* 0x000fc80001ffe4ff */
.L_x_8487:
[----:B------:R-:W-:Y:S05]  /*9500*/  BSYNC B0 ;  /* 0x0000000000007941 */ /* 0x000fea0003800000 */
.L_x_8486:
        /* <DEDUP_REMOVED lines=9> */
.L_x_8461:
        /* <DEDUP_REMOVED lines=36> */
.L_x_8491:
[C---:B------:R-:W-:Y:S02]  /*97e0*/  LOP3.LUT R25, R29.reuse, 0xfffffffe, RZ, 0xc0, !PT ;  /* 0xfffffffe1d197812 */ /* 0x040fe400078ec0ff */
[----:B------:R-:W-:-:S02]  /*97f0*/  IADD3 R29, R29, c[0x0][0x17c], RZ ;  /* 0x00005f001d1d7a10 */ /* 0x000fc40007ffe0ff */
[-C--:B------:R-:W-:Y:S02]  /*9800*/  IADD3 R24, P0, R25, R16.reuse, RZ ;  /* 0x0000001019187210 */ /* 0x080fe40007f1e0ff */
[C---:B------:R-:W-:Y:S02]  /*9810*/  LOP3.LUT R11, R29.reuse, 0xfffffffe, RZ, 0xc0, !PT ;  /* 0xfffffffe1d0b7812 */ /* 0x040fe400078ec0ff */
[----:B------:R-:W-:Y:S01]  /*9820*/  IADD3 R29, R29, c[0x0][0x17c], RZ ;  /* 0x00005f001d1d7a10 */ /* 0x000fe20007ffe0ff */
[----:B------:R-:W-:Y:S01]  /*9830*/  IMAD.X R25, RZ, RZ, R17, P0 ;  /* 0x000000ffff197224 */ /* 0x000fe200000e0611 */
[----:B------:R-:W-:Y:S02]  /*9840*/  IADD3 R10, P0, R11, R16, RZ ;  /* 0x000000100b0a7210 */ /* 0x000fe40007f1e0ff */
[C---:B------:R-:W-:Y:S02]  /*9850*/  LOP3.LUT R13, R29.reuse, 0xfffffffe, RZ, 0xc0, !PT ;  /* 0xfffffffe1d0d7812 */ /* 0x040fe400078ec0ff */
[----:B------:R-:W-:Y:S01]  /*9860*/  IADD3 R29, R29, c[0x0][0x17c], RZ ;  /* 0x00005f001d1d7a10 */ /* 0x000fe20007ffe0ff */
[----:B------:R-:W2:Y:S01]  /*9870*/  LDG.E.U16 R24, [R24.64] ;  /* 0x0000002418187981 */ /* 0x000ea2000c1e1500 */
[----:B------:R-:W-:-:S02]  /*9880*/  IADD3.X R11, RZ, R17, RZ, P0, !PT ;  /* 0x00000011ff0b7210 */ /* 0x000fc400007fe4ff */
[----:B------:R-:W-:Y:S02]  /*9890*/  LOP3.LUT R15, R29, 0xfffffffe, RZ, 0xc0, !PT ;  /* 0xfffffffe1d0f7812 */ /* 0x000fe400078ec0ff */
[-C--:B------:R-:W-:Y:S01]  /*98a0*/  IADD3 R12, P0, R13, R16.reuse, RZ ;  /* 0x000000100d0c7210 */ /* 0x080fe20007f1e0ff */
[----:B------:R-:W3:Y:S01]  /*98b0*/  LDG.E.U16 R10, [R10.64] ;  /* 0x000000240a0a7981 */ /* 0x000ee2000c1e1500 */
[----:B------:R-:W-:-:S03]  /*98c0*/  IADD3 R14, P1, R15, R16, RZ ;  /* 0x000000100f0e7210 */ /* 0x000fc60007f3e0ff */
[----:B------:R-:W-:Y:S01]  /*98d0*/  IMAD.X R13, RZ, RZ, R17, P0 ;  /* 0x000000ffff0d7224 */ /* 0x000fe200000e0611 */
[----:B------:R-:W-:-:S04]  /*98e0*/  IADD3.X R15, RZ, R17, RZ, P1, !PT ;  /* 0x00000011ff0f7210 */ /* 0x000fc80000ffe4ff */
[----:B------:R-:W4:Y:S04]  /*98f0*/  LDG.E.U16 R12, [R12.64] ;  /* 0x000000240c0c7981 */ /* 0x000f28000c1e1500 */
[----:B------:R-:W5:Y:S01]  /*9900*/  LDG.E.U16 R14, [R14.64] ;  /* 0x000000240e0e7981 */ /* 0x000f62000c1e1500 */
[----:B------:R-:W-:-:S05]  /*9910*/  IADD3 R29, R29, c[0x0][0x17c], RZ ;  /* 0x00005f001d1d7a10 */ /* 0x000fca0007ffe0ff */
[----:B------:R-:W-:-:S05]  /*9920*/  IMAD R33, R34, 0x3, R29 ;  /* 0x0000000322217824 */ /* 0x000fca00078e021d */
[----:B------:R-:W-:Y:S02]  /*9930*/  ISETP.GE.U32.AND P0, PT, R33, c[0x0][0x174], PT ;  /* 0x00005d0021007a0c */ /* 0x000fe40003f06070 */
[C---:B--2---:R-:W-:Y:S02]  /*9940*/  PRMT R25, R24.reuse, 0x7770, RZ ;  /* 0x0000777018197816 */ /* 0x044fe400000000ff */
[----:B------:R-:W-:Y:S02]  /*9950*/  PRMT R31, R24, 0x7771, RZ ;  /* 0x00007771181f7816 */ /* 0x000fe400000000ff */
[----:B------:R-:W-:Y:S02]  /*9960*/  IADD3 R28, P1, R25, R28, RZ ;  /* 0x0000001c191c7210 */ /* 0x000fe40007f3e0ff */
[C---:B---3--:R-:W-:Y:S02]  /*9970*/  PRMT R35, R10.reuse, 0x7770, RZ ;  /* 0x000077700a237816 */ /* 0x048fe400000000ff */
[----:B------:R-:W-:-:S02]  /*9980*/  PRMT R36, R10, 0x7771, RZ ;  /* 0x000077710a247816 */ /* 0x000fc400000000ff */
[----:B------:R-:W-:Y:S01]  /*9990*/  IADD3 R26, P2, R31, R26, RZ ;  /* 0x0000001a1f1a7210 */ /* 0x000fe20007f5e0ff */
[----:B------:R-:W-:Y:S01]  /*99a0*/  IMAD.X R9, RZ, RZ, R9, P1 ;  /* 0x000000ffff097224 */ /* 0x000fe200008e0609 */
[C---:B----4-:R-:W-:Y:S02]  /*99b0*/  PRMT R10, R12.reuse, 0x7770, RZ ;  /* 0x000077700c0a7816 */ /* 0x050fe400000000ff */
[----:B------:R-:W-:Y:S02]  /*99c0*/  PRMT R33, R12, 0x7771, RZ ;  /* 0x000077710c217816 */ /* 0x000fe400000000ff */
[C---:B-----5:R-:W-:Y:S02]  /*99d0*/  PRMT R11, R14.reuse, 0x7770, RZ ;  /* 0x000077700e0b7816 */ /* 0x060fe400000000ff */
[----:B------:R-:W-:Y:S02]  /*99e0*/  PRMT R13, R14, 0x7771, RZ ;  /* 0x000077710e0d7816 */ /* 0x000fe400000000ff */
        /* <DEDUP_REMOVED lines=15> */
.L_x_8490:
[----:B------:R-:W-:Y:S02]  /*9ae0*/  PRMT R14, R25, 0x7610, R14 ;  /* 0x00007610190e7816 */ /* 0x000fe4000000000e */
[----:B------:R-:W-:-:S02]  /*9af0*/  PRMT R15, R31, 0x7610, R15 ;  /* 0x000076101f0f7816 */ /* 0x000fc4000000000f */
[----:B------:R-:W-:Y:S02]  /*9b00*/  PRMT R24, R35, 0x7610, R24 ;  /* 0x0000761023187816 */ /* 0x000fe40000000018 */
[----:B------:R-:W-:Y:S02]  /*9b10*/  PRMT R25, R36, 0x7610, R25 ;  /* 0x0000761024197816 */ /* 0x000fe40000000019 */
[----:B------:R-:W-:Y:S02]  /*9b20*/  PRMT R31, R10, 0x7610, R31 ;  /* 0x000076100a1f7816 */ /* 0x000fe4000000001f */
[----:B------:R-:W-:Y:S02]  /*9b30*/  PRMT R12, R11, 0x7610, R12 ;  /* 0x000076100b0c7816 */ /* 0x000fe4000000000c */
.L_x_8489:
[----:B------:R-:W-:Y:S05]  /*9b40*/  BSYNC B0 ;  /* 0x0000000000007941 */ /* 0x000fea0003800000 */
.L_x_8488:
        /* <DEDUP_REMOVED lines=27> */
[----:B------:R-:W-:Y:S01]  /*9d00*/  @!P1 IMAD.X R11, RZ, RZ, R17, P3 ;  /* 0x000000ffff0b9224 */ /* 0x000fe200018e0611 */
[----:B------:R-:W-:-:S04]  /*9d10*/  IADD3.X R17, RZ, R17, RZ, P2, !PT ;  /* 0x00000011ff117210 */ /* 0x000fc800017fe4ff */
        /* <DEDUP_REMOVED lines=8> */
.L_x_8493:
[----:B------:R-:W-:Y:S05]  /*9da0*/  BSYNC B0 ;  /* 0x0000000000007941 */ /* 0x000fea0003800000 */
.L_x_8492:
[----:B------:R-:W-:Y:S01]  /*9db0*/  BSSY B0, `(.L_x_8494) ;  /* 0x0000022000007945 */ /* 0x000fe20003800000 */
[----:B------:R-:W-:Y:S05]  /*9dc0*/  @P0 BRA `(.L_x_8495) ;  /* 0x0000020000000947 */ /* 0x000fea0003800000 */
[----:B------:R-:W-:Y:S02]  /*9dd0*/  LOP3.LUT R11, R14, 0xff, RZ, 0xc0, !PT ;  /* 0x000000ff0e0b7812 */ /* 0x000fe400078ec0ff */
[----:B------:R-:W-:Y:S02]  /*9de0*/  IADD3 R14, R29, c[0x0][0x17c], RZ ;  /* 0x00005f001d0e7a10 */ /* 0x000fe40007ffe0ff */
[----:B------:R-:W-:Y:S02]  /*9df0*/  LOP3.LUT R15, R15, 0xff, RZ, 0xc0, !PT ;  /* 0x000000ff0f0f7812 */ /* 0x000fe400078ec0ff */
[----:B------:R-:W-:Y:S02]  /*9e00*/  ISETP.GE.U32.AND P0, PT, R14, c[0x0][0x174], PT ;  /* 0x00005d000e007a0c */ /* 0x000fe40003f06070 */
[----:B------:R-:W-:-:S02]  /*9e10*/  IADD3 R28, P1, R11, R28, RZ ;  /* 0x0000001c0b1c7210 */ /* 0x000fc40007f3e0ff */
[----:B------:R-:W-:-:S03]  /*9e20*/  IADD3 R26, P2, R15, R26, RZ ;  /* 0x0000001a0f1a7210 */ /* 0x000fc60007f5e0ff */
[----:B------:R-:W-:Y:S01]  /*9e30*/  IMAD.X R9, RZ, RZ, R9, P1 ;  /* 0x000000ffff097224 */ /* 0x000fe200008e0609 */
[----:B------:R-:W-:-:S05]  /*9e40*/  IADD3.X R0, RZ, R0, RZ, P2, !PT ;  /* 0x00000000ff007210 */ /* 0x000fca00017fe4ff */
        /* <DEDUP_REMOVED lines=15> */
[----:B------:R-:W-:-:S02]  /*9f40*/  IADD3 R21, P1, R10, R21, RZ ;  /* 0x000000150a157210 */ /* 0x000fc40007f3e0ff */
[----:B------:R-:W-:-:S03]  /*9f50*/  IADD3.X R6, RZ, R6, RZ, P2, !PT ;  /* 0x00000006ff067210 */ /* 0x000fc600017fe4ff */
[----:B------:R-:W-:Y:S02]  /*9f60*/  IMAD.X R4, RZ, RZ, R4, P1 ;  /* 0x000000ffff047224 */ /* 0x000fe400008e0604 */
[----:B------:R-:W-:Y:S02]  /*9f70*/  @!P0 LOP3.LUT R11, R12, 0xff, RZ, 0xc0, !PT ;  /* 0x000000ff0c0b8812 */ /* 0x000fe400078ec0ff */
[----:B------:R-:W-:Y:S02]  /*9f80*/  @!P0 LOP3.LUT R13, R13, 0xff, RZ, 0xc0, !PT ;  /* 0x000000ff0d0d8812 */ /* 0x000fe400078ec0ff */
[----:B------:R-:W-:Y:S02]  /*9f90*/  @!P0 IADD3 R30, P3, R11, R30, RZ ;  /* 0x0000001e0b1e8210 */ /* 0x000fe40007f7e0ff */
[----:B------:R-:W-:-:S03]  /*9fa0*/  @!P0 IADD3 R32, P4, R13, R32, RZ ;  /* 0x000000200d208210 */ /* 0x000fc60007f9e0ff */
[----:B------:R-:W-:Y:S01]  /*9fb0*/  @!P0 IMAD.X R7, RZ, RZ, R7, P3 ;  /* 0x000000ffff078224 */ /* 0x000fe200018e0607 */
[----:B------:R-:W-:-:S04]  /*9fc0*/  @!P0 IADD3.X R8, RZ, R8, RZ, P4, !PT ;  /* 0x00000008ff088210 */ /* 0x000fc800027fe4ff */
.L_x_8495:
[----:B------:R-:W-:Y:S05]  /*9fd0*/  BSYNC B0 ;  /* 0x0000000000007941 */ /* 0x000fea0003800000 */
.L_x_8494:
[----:B------:R-:W-:Y:S02]  /*9fe0*/  IADD3 R27, P2, P3, R20, R27, R26 ;  /* 0x0000001b141b7210 */ /* 0x000fe40007b5e01a */
[----:B------:R-:W-:Y:S02]  /*9ff0*/  IADD3 R21, P0, P1, R21, R22, R28 ;  /* 0x0000001615157210 */ /* 0x000fe4000791e01c */
[----:B------:R-:W-:Y:S02]  /*a000*/  IADD3 R32, P4, R32, R27, RZ ;  /* 0x0000001b20207210 */ /* 0x000fe40007f9e0ff */
[----:B------:R-:W-:Y:S02]  /*a010*/  IADD3.X R5, R6, R5, R0, P2, P3 ;  /* 0x0000000506057210 */ /* 0x000fe400017e6400 */
[----:B------:R-:W-:Y:S02]  /*a020*/  IADD3 R30, P5, R30, R21, RZ ;  /* 0x000000151e1e7210 */ /* 0x000fe40007fbe0ff */
[----:B------:R-:W-:Y:S01]  /*a030*/  IADD3.X R4, R4, R3, R9, P0, P1 ;  /* 0x0000000304047210 */ /* 0x000fe200007e2409 */
[----:B------:R-:W-:-:S03]  /*a040*/  IMAD.X R33, R8, 0x1, R5, P4 ;  /* 0x0000000108217824 */ /* 0x000fc600020e0605 */
[----:B------:R-:W-:Y:S02]  /*a050*/  IADD3.X R31, R7, R4, RZ, P5, !PT ;  /* 0x00000004071f7210 */ /* 0x000fe40002ffe4ff */
.L_x_8446:
[----:B------:R-:W-:Y:S05]  /*a060*/  BSYNC B6 ;  /* 0x0000000000067941 */ /* 0x000fea0003800000 */
.L_x_8445:
        /* <DEDUP_REMOVED lines=13> */
.L_x_8499:
        /* <DEDUP_REMOVED lines=20> */
.L_x_8498:
[----:B------:R-:W-:Y:S05]  /*a280*/  BSYNC B0 ;  /* 0x0000000000007941 */ /* 0x000fea0003800000 */
.L_x_8497:
[----:B0-----:R-:W-:Y:S01]  /*a290*/  IMAD.MOV.U32 R5, RZ, RZ, R0 ;  /* 0x000000ffff057224 */ /* 0x001fe200078e0000 */
[----:B------:R-:W-:Y:S05]  /*a2a0*/  @P1 BRA `(.L_x_8499) ;  /* 0xfffffe9000001947 */ /* 0x000fea000383ffff */
.L_x_8496:
[----:B0-----:R-:W-:-:S13]  /*a2b0*/  ISETP.NE.AND P0, PT, RZ, c[0x0][0x188], PT ;  /* 0x00006200ff007a0c */ /* 0x001fda0003f05270 */
        /* <DEDUP_REMOVED lines=16> */
[----:B0-----:R-:W-:Y:S02]  /*a3c0*/  LEA R0, R9, 0x10, 0x4 ;  /* 0x0000001009007811 */ /* 0x001fe400078e20ff */
.L_x_8504:
[----:B0-----:R-:W-:Y:S01]  /*a3d0*/  IMAD.IADD R4, R23, 0x1, R3 ;  /* 0x0000000117047824 */ /* 0x001fe200078e0203 */
[----:B------:R-:W-:Y:S01]  /*a3e0*/  WARPSYNC 0xffffffff ;  /* 0xffffffff00007948 */ /* 0x000fe20003800000 */
[----:B------:R-:W-:Y:S03]  /*a3f0*/  BAR.SYNC.DEFER_BLOCKING 0x0 ;  /* 0x0000000000007b1d */ /* 0x000fe60000010000 */
[----:B------:R-:W-:-:S03]  /*a400*/  ISETP.GE.U32.AND P0, PT, R4, c[0x0][0x0], PT ;  /* 0x0000000004007a0c */ /* 0x000fc60003f06070 */
[----:B------:R-:W-:Y:S01]  /*a410*/  BSSY B0, `(.L_x_8502) ;  /* 0x000000e000007945 */ /* 0x000fe20003800000 */
        /* <DEDUP_REMOVED lines=13> */
.L_x_8503:
[----:B------:R-:W-:Y:S05]  /*a4f0*/  BSYNC B0 ;  /* 0x0000000000007941 */ /* 0x000fea0003800000 */
.L_x_8502:
[----:B------:R-:W-:-:S04]  /*a500*/  SHF.R.S32.HI R3, RZ, 0x1, R3 ;  /* 0x00000001ff037819 */ /* 0x000fc80000011403 */
[----:B------:R-:W-:-:S13]  /*a510*/  ISETP.GE.AND P0, PT, R3, 0x20, PT ;  /* 0x000000200300780c */ /* 0x000fda0003f06270 */
[----:B------:R-:W-:Y:S05]  /*a520*/  @P0 BRA `(.L_x_8504) ;  /* 0xfffffea000000947 */ /* 0x000fea000383ffff */
[----:B------:R-:W-:-:S05]  /*a530*/  IMAD.MOV.U32 R0, RZ, RZ, 0x20 ;  /* 0x00000020ff007424 */ /* 0x000fca00078e00ff */
.L_x_8501:
[----:B0-----:R-:W-:Y:S01]  /*a540*/  ISETP.GE.AND P0, PT, R0, 0x2, PT ;  /* 0x000000020000780c */ /* 0x001fe20003f06270 */
[----:B------:R-:W-:Y:S01]  /*a550*/  WARPSYNC 0xffffffff ;  /* 0xffffffff00007948 */ /* 0x000fe20003800000 */
[----:B------:R-:W-:Y:S11]  /*a560*/  BAR.SYNC.DEFER_BLOCKING 0x0 ;  /* 0x0000000000007b1d */ /* 0x000ff60000010000 */
[----:B------:R-:W-:Y:S05]  /*a570*/  @!P0 BRA `(.L_x_8500) ;  /* 0x000000c000008947 */ /* 0x000fea0003800000 */
[----:B------:R-:W-:-:S07]  /*a580*/  HFMA2.MMA R3, -RZ, RZ, 0, 5.9604644775390625e-08 ;  /* 0x00000001ff037435 */ /* 0x000fce00000001ff */
.L_x_8505:
        /* <DEDUP_REMOVED lines=11> */
.L_x_8500:
        /* <DEDUP_REMOVED lines=202> */
.L_x_8506:
        /* <DEDUP_REMOVED lines=200> */
.L_x_8507:
        /* <DEDUP_REMOVED lines=11> */
.L_x_8513:
        /* <DEDUP_REMOVED lines=8> */
[----:B------:R-:W-:Y:S05]  /*c090*/  CALL.REL.NOINC `($__internal_43_$__cuda_sm20_rem_u64) ;  /* 0x0000400000007944 */ /* 0x000fea0003c00000 */
[----:B------:R-:W-:Y:S01]  /*c0a0*/  MOV R10, R4 ;  /* 0x00000004000a7202 */ /* 0x000fe20000000f00 */
[----:B------:R-:W-:Y:S01]  /*c0b0*/  IMAD.MOV.U32 R11, RZ, RZ, R5 ;  /* 0x000000ffff0b7224 */ /* 0x000fe200078e0005 */
[----:B------:R-:W-:Y:S05]  /*c0c0*/  BRA `(.L_x_8512) ;  /* 0x0000013000007947 */ /* 0x000fea0003800000 */
.L_x_8511:
        /* <DEDUP_REMOVED lines=19> */
.L_x_8512:
[----:B------:R-:W-:Y:S05]  /*c200*/  BSYNC B1 ;  /* 0x0000000000017941 */ /* 0x000fea0003800000 */
.L_x_8510:
[----:B------:R-:W-:Y:S01]  /*c210*/  ISETP.NE.U32.AND P0, PT, R10, RZ, PT ;  /* 0x000000ff0a00720c */ /* 0x000fe20003f05070 */
[----:B------:R-:W-:Y:S01]  /*c220*/  IMAD.MOV.U32 R8, RZ, RZ, R0 ;  /* 0x000000ffff087224 */ /* 0x000fe200078e0000 */
[----:B------:R-:W-:Y:S02]  /*c230*/  MOV R12, R3 ;  /* 0x00000003000c7202 */ /* 0x000fe40000000f00 */
[----:B------:R-:W-:-:S13]  /*c240*/  ISETP.NE.AND.EX P0, PT, R11, RZ, PT, P0 ;  /* 0x000000ff0b00720c */ /* 0x000fda0003f05300 */
[----:B------:R-:W-:Y:S05]  /*c250*/  @P0 BRA `(.L_x_8513) ;  /* 0xfffffdb000000947 */ /* 0x000fea000383ffff */
[----:B------:R-:W-:Y:S05]  /*c260*/  BSYNC B0 ;  /* 0x0000000000007941 */ /* 0x000fea0003800000 */
.L_x_8509:
[----:B------:R-:W-:Y:S01]  /*c270*/  ISETP.NE.U32.AND P0, PT, R3, RZ, PT ;  /* 0x000000ff0300720c */ /* 0x000fe20003f05070 */
[----:B------:R-:W-:-:S12]  /*c280*/  BSSY B0, `(.L_x_8514) ;  /* 0x000001a000007945 */ /* 0x000fd80003800000 */
[----:B------:R-:W-:Y:S05]  /*c290*/  @!P0 BRA `(.L_x_8515) ;  /* 0x0000005000008947 */ /* 0x000fea0003800000 */
[----:B------:R-:W-:Y:S02]  /*c2a0*/  MOV R4, 0xc2c0 ;  /* 0x0000c2c000047802 */ /* 0x000fe40000000f00 */
[----:B------:R-:W-:Y:S05]  /*c2b0*/  CALL.REL.NOINC `($__internal_42_$__cuda_sm20_div_u64) ;  /* 0x000039b000007944 */ /* 0x000fea0003c00000 */
[----:B------:R-:W-:Y:S01]  /*c2c0*/  IMAD.MOV.U32 R4, RZ, RZ, R0 ;  /* 0x000000ffff047224 */ /* 0x000fe200078e0000 */
[----:B------:R-:W-:Y:S01]  /*c2d0*/  MOV R5, R3 ;  /* 0x0000000300057202 */ /* 0x000fe20000000f00 */
[----:B------:R-:W-:Y:S05]  /*c2e0*/  BRA `(.L_x_8516) ;  /* 0x0000013000007947 */ /* 0x000fea0003800000 */
.L_x_8515:
        /* <DEDUP_REMOVED lines=19> */
.L_x_8516:
[----:B------:R-:W-:Y:S05]  /*c420*/  BSYNC B0 ;  /* 0x0000000000007941 */ /* 0x000fea0003800000 */
.L_x_8514:
[----:B------:R-:W-:Y:S02]  /*c430*/  IMAD R9, R5, R17, RZ ;  /* 0x0000001105097224 */ /* 0x000fe400078e02ff */
[----:B------:R-:W-:-:S04]  /*c440*/  IMAD.WIDE.U32 R4, R17, R4, c[0x0][0x558] ;  /* 0x0001560011047625 */ /* 0x000fc800078e0004 */
[----:B------:R-:W-:Y:S01]  /*c450*/  IMAD.MOV.U32 R8, RZ, RZ, R4 ;  /* 0x000000ffff087224 */ /* 0x000fe200078e0004 */
[----:B------:R-:W-:Y:S02]  /*c460*/  IADD3 R9, R5, R9, RZ ;  /* 0x0000000905097210 */ /* 0x000fe40007ffe0ff */
[----:B------:R-:W-:-:S03]  /*c470*/  MOV R0, R4 ;  /* 0x0000000400007202 */ /* 0x000fc60000000f00 */
[----:B------:R-:W-:Y:S02]  /*c480*/  IMAD.MOV.U32 R3, RZ, RZ, R9 ;  /* 0x000000ffff037224 */ /* 0x000fe400078e0009 */
.L_x_8508:
[----:B------:R-:W-:-:S13]  /*c490*/  ISETP.NE.AND P0, PT, RZ, c[0x0][0x190], PT ;  /* 0x00006400ff007a0c */ /* 0x000fda0003f05270 */
        /* <DEDUP_REMOVED lines=207> */
.L_x_8518:
        /* <DEDUP_REMOVED lines=200> */
.L_x_8519:
        /* <DEDUP_REMOVED lines=11> */
.L_x_8521:
[----:B------:R-:W-:Y:S05]  /*dec0*/  BSYNC B0 ;  /* 0x0000000000007941 */ /* 0x000fea0003800000 */
.L_x_8520:
        /* <DEDUP_REMOVED lines=13> */
.L_x_8523:
[----:B------:R-:W-:Y:S05]  /*dfa0*/  BSYNC B0 ;  /* 0x0000000000007941 */ /* 0x000fea0003800000 */
.L_x_8522:
        /* <DEDUP_REMOVED lines=31> */
.L_x_8525:
[----:B------:R-:W-:Y:S05]  /*e1a0*/  BSYNC B0 ;  /* 0x0000000000007941 */ /* 0x000fea0003800000 */
.L_x_8524:
        /* <DEDUP_REMOVED lines=24> */
.L_x_8530:
        /* <DEDUP_REMOVED lines=13> */
.L_x_8529:
[----:B------:R-:W-:Y:S05]  /*e400*/  BSYNC B1 ;  /* 0x0000000000017941 */ /* 0x000fea0003800000 */
.L_x_8528:
[----:B------:R-:W-:Y:S05]  /*e410*/  BRA `(.L_x_8531) ;  /* 0x0000014000007947 */ /* 0x000fea0003800000 */
.L_x_8527:
[----:B------:R-:W-:Y:S01]  /*e420*/  ISETP.GE.U32.AND P0, PT, R2, c[0x0][0x184], PT ;  /* 0x0000610002007a0c */ /* 0x000fe20003f06070 */
[----:B------:R-:W-:Y:S01]  /*e430*/  IMAD.MOV.U32 R22, RZ, RZ, c[0x0][0x168] ;  /* 0x00005a00ff167624 */ /* 0x000fe200078e00ff */
[----:B------:R-:W-:-:S11]  /*e440*/  MOV R11, c[0x0][0x16c] ;  /* 0x00005b00000b7a02 */ /* 0x000fd60000000f00 */
[----:B------:R-:W-:Y:S05]  /*e450*/  @P0 BRA `(.L_x_8531) ;  /* 0x0000010000000947 */ /* 0x000fea0003800000 */
[----:B------:R-:W-:Y:S01]  /*e460*/  IMAD.MOV.U32 R22, RZ, RZ, c[0x0][0x168] ;  /* 0x00005a00ff167624 */ /* 0x000fe200078e00ff */
[----:B------:R-:W-:Y:S01]  /*e470*/  MOV R11, c[0x0][0x16c] ;  /* 0x00005b00000b7a02 */ /* 0x000fe20000000f00 */
[----:B------:R-:W-:-:S03]  /*e480*/  IMAD.MOV.U32 R7, RZ, RZ, R2 ;  /* 0x000000ffff077224 */ /* 0x000fc600078e0002 */
.L_x_8532:
        /* <DEDUP_REMOVED lines=13> */
.L_x_8531:
[----:B------:R-:W-:Y:S05]  /*e560*/  BSYNC B0 ;  /* 0x0000000000007941 */ /* 0x000fea0003800000 */
.L_x_8526:
        /* <DEDUP_REMOVED lines=11> */
[----:B0-----:R-:W-:-:S05]  /*e620*/  IMAD.U32 R5, RZ, RZ, UR4 ;  /* 0x00000004ff057e24 */ /* 0x001fca000f8e00ff */
.L_x_8536:
        /* <DEDUP_REMOVED lines=19> */
.L_x_8535:
[----:B------:R-:W-:Y:S05]  /*e760*/  BSYNC B0 ;  /* 0x0000000000007941 */ /* 0x000fea0003800000 */
.L_x_8534:
[----:B0-----:R-:W-:Y:S01]  /*e770*/  IMAD.MOV.U32 R5, RZ, RZ, R12 ;  /* 0x000000ffff057224 */ /* 0x001fe200078e000c */
[----:B------:R-:W-:Y:S05]  /*e780*/  @P2 BRA `(.L_x_8536) ;  /* 0xfffffea000002947 */ /* 0x000fea000383ffff */
.L_x_8533:
[----:B0-----:R-:W-:-:S13]  /*e790*/  ISETP.NE.AND P0, PT, RZ, c[0x0][0x188], PT ;  /* 0x00006200ff007a0c */ /* 0x001fda0003f05270 */
        /* <DEDUP_REMOVED lines=15> */
[----:B0-----:R-:W-:-:S05]  /*e890*/  IMAD.MOV.U32 R2, RZ, RZ, R12 ;  /* 0x000000ffff027224 */ /* 0x001fca00078e000c */
.L_x_8541:
[----:B0-----:R-:W-:Y:S01]  /*e8a0*/  IADD3 R4, R23, R2, RZ ;  /* 0x0000000217047210 */ /* 0x001fe20007ffe0ff */
[----:B------:R-:W-:Y:S03]  /*e8b0*/  BAR.SYNC.DEFER_BLOCKING 0x0 ;  /* 0x0000000000007b1d */ /* 0x000fe60000010000 */
[----:B------:R-:W-:-:S03]  /*e8c0*/  ISETP.GE.U32.AND P0, PT, R4, c[0x0][0x0], PT ;  /* 0x0000000004007a0c */ /* 0x000fc60003f06070 */
[----:B------:R-:W-:Y:S01]  /*e8d0*/  BSSY B0, `(.L_x_8539) ;  /* 0x000000e000007945 */ /* 0x000fe20003800000 */
[----:B------:R-:W-:-:S13]  /*e8e0*/  ISETP.GE.U32.OR P0, PT, R23, R2, P0 ;  /* 0x000000021700720c */ /* 0x000fda0000706470 */
        /* <DEDUP_REMOVED lines=12> */
.L_x_8540:
[----:B------:R-:W-:Y:S05]  /*e9b0*/  BSYNC B0 ;  /* 0x0000000000007941 */ /* 0x000fea0003800000 */
.L_x_8539:
[----:B------:R-:W-:-:S04]  /*e9c0*/  SHF.R.S32.HI R2, RZ, 0x1, R2 ;  /* 0x00000001ff027819 */ /* 0x000fc80000011402 */
[----:B------:R-:W-:-:S13]  /*e9d0*/  ISETP.GE.AND P0, PT, R2, 0x20, PT ;  /* 0x000000200200780c */ /* 0x000fda0003f06270 */
[----:B------:R-:W-:Y:S05]  /*e9e0*/  @P0 BRA `(.L_x_8541) ;  /* 0xfffffeb000000947 */ /* 0x000fea000383ffff */
[----:B------:R-:W-:-:S09]  /*e9f0*/  HFMA2.MMA R2, -RZ, RZ, 0, 1.9073486328125e-06 ;  /* 0x00000020ff027435 */ /* 0x000fd200000001ff */
.L_x_8538:
[----:B0-----:R-:W-:Y:S01]  /*ea00*/  BAR.SYNC.DEFER_BLOCKING 0x0 ;  /* 0x0000000000007b1d */ /* 0x001fe20000010000 */
[----:B------:R-:W-:-:S13]  /*ea10*/  ISETP.GE.AND P0, PT, R2, 0x2, PT ;  /* 0x000000020200780c */ /* 0x000fda0003f06270 */
[----:B------:R-:W-:Y:S05]  /*ea20*/  @!P0 BRA `(.L_x_8537) ;  /* 0x000000c000008947 */ /* 0x000fea0003800000 */
[----:B------:R-:W-:-:S05]  /*ea30*/  IMAD.MOV.U32 R5, RZ, RZ, 0x1 ;  /* 0x00000001ff057424 */ /* 0x000fca00078e00ff */
.L_x_8542:
        /* <DEDUP_REMOVED lines=11> */
.L_x_8537:
        /* <DEDUP_REMOVED lines=15> */
.L_x_8544:
        /* <DEDUP_REMOVED lines=25> */
.L_x_8546:
        /* <DEDUP_REMOVED lines=24> */
.L_x_8547:
[----:B------:R-:W-:-:S04]  /*eef0*/  IADD3 R16, P0, R16, c[0x0][0x548], RZ ;  /* 0x0001520010107a10 */ /* 0x000fc80007f1e0ff */
[----:B------:R-:W-:-:S05]  /*ef00*/  IADD3.X R17, RZ, c[0x0][0x54c], RZ, P0, !PT ;  /* 0x00015300ff117a10 */ /* 0x000fca00007fe4ff */
[----:B------:R-:W-:Y:S01]  /*ef10*/  STG.E.U8 [R16.64], R22 ;  /* 0x0000001610007986 */ /* 0x000fe2000c101124 */
[----:B------:R-:W-:Y:S05]  /*ef20*/  EXIT ;  /* 0x000000000000794d */ /* 0x000fea0003800000 */
.L_x_8545:
[----:B------:R-:W-:Y:S04]  /*ef30*/  STG.E.64 [R8.64], R18 ;  /* 0x0000001208007986 */ /* 0x000fe8000c101b24 */
[----:B------:R-:W-:Y:S01]  /*ef40*/  STG.E.64 [R8.64+0x8], R22 ;  /* 0x0000081608007986 */ /* 0x000fe2000c101b24 */
[----:B------:R-:W-:Y:S05]  /*ef50*/  EXIT ;  /* 0x000000000000794d */ /* 0x000fea0003800000 */
.L_x_8543:
[----:B------:R-:W-:Y:S02]  /*ef60*/  ISETP.NE.AND P2, PT, RZ, UR38, PT ;  /* 0x00000026ff007c0c */ /* 0x000fe4000bf45270 */
[----:B------:R-:W-:Y:S02]  /*ef70*/  IADD3 R2, P0, R17, c[0x0][0x548], RZ ;  /* 0x0001520011027a10 */ /* 0x000fe40007f1e0ff */
[----:B------:R-:W-:-:S03]  /*ef80*/  IADD3 R4, P1, R16, c[0x0][0x548], RZ ;  /* 0x0001520010047a10 */ /* 0x000fc60007f3e0ff */
[----:B------:R-:W-:Y:S01]  /*ef90*/  IMAD.X R3, RZ, RZ, c[0x0][0x54c], P0 ;  /* 0x00015300ff037624 */ /* 0x000fe200000e06ff */
[----:B------:R-:W-:-:S05]  /*efa0*/  IADD3.X R5, RZ, c[0x0][0x54c], RZ, P1, !PT ;  /* 0x00015300ff057a10 */ /* 0x000fca0000ffe4ff */
[----:B------:R-:W2:Y:S04]  /*efb0*/  @P2 LDG.E.U8 R7, [R2.64] ;  /* 0x0000002402072981 */ /* 0x000ea8000c1e1100 */
[----:B------:R-:W3:Y:S01]  /*efc0*/  @P2 LDG.E.U8 R9, [R4.64] ;  /* 0x0000002404092981 */ /* 0x000ee2000c1e1100 */
        /* <DEDUP_REMOVED lines=28> */
.L_x_8549:
        /* <DEDUP_REMOVED lines=24> */
.L_x_8550:
[----:B------:R-:W-:-:S05]  /*f310*/  IADD3 R16, P0, R16, c[0x0][0x548], RZ ;  /* 0x0001520010107a10 */ /* 0x000fca0007f1e0ff */
[----:B------:R-:W-:-:S05]  /*f320*/  IMAD.X R17, RZ, RZ, c[0x0][0x54c], P0 ;  /* 0x00015300ff117624 */ /* 0x000fca00000e06ff */
[----:B------:R-:W-:Y:S01]  /*f330*/  STG.E.U8 [R16.64], R22 ;  /* 0x0000001610007986 */ /* 0x000fe2000c101124 */
[----:B------:R-:W-:Y:S05]  /*f340*/  EXIT ;  /* 0x000000000000794d */ /* 0x000fea0003800000 */
.L_x_8548:
[----:B------:R-:W-:Y:S04]  /*f350*/  STG.E.U8 [R2.64], R18 ;  /* 0x0000001202007986 */ /* 0x000fe8000c101124 */
[----:B------:R-:W-:Y:S01]  /*f360*/  STG.E.U8 [R4.64], R22 ;  /* 0x0000001604007986 */ /* 0x000fe2000c101124 */
[----:B------:R-:W-:Y:S05]  /*f370*/  EXIT ;  /* 0x000000000000794d */ /* 0x000fea0003800000 */
.L_x_8517:
        /* <DEDUP_REMOVED lines=22> */
.L_x_8552:
        /* <DEDUP_REMOVED lines=24> */
.L_x_8554:
        /* <DEDUP_REMOVED lines=24> */
.L_x_8555:
[----:B------:R-:W-:-:S04]  /*f7e0*/  IADD3 R16, P0, R16, c[0x0][0x548], RZ ;  /* 0x0001520010107a10 */ /* 0x000fc80007f1e0ff */
[----:B------:R-:W-:-:S05]  /*f7f0*/  IADD3.X R17, RZ, c[0x0][0x54c], RZ, P0, !PT ;  /* 0x00015300ff117a10 */ /* 0x000fca00007fe4ff */
[----:B------:R-:W-:Y:S01]  /*f800*/  STG.E.U8 [R16.64], R32 ;  /* 0x0000002010007986 */ /* 0x000fe2000c101124 */
[----:B------:R-:W-:Y:S05]  /*f810*/  EXIT ;  /* 0x000000000000794d */ /* 0x000fea0003800000 */
.L_x_8553:
[----:B------:R-:W-:Y:S04]  /*f820*/  STG.E.64 [R8.64], R30 ;  /* 0x0000001e08007986 */ /* 0x000fe8000c101b24 */
[----:B------:R-:W-:Y:S01]  /*f830*/  STG.E.64 [R8.64+0x8], R32 ;  /* 0x0000082008007986 */ /* 0x000fe2000c101b24 */
[----:B------:R-:W-:Y:S05]  /*f840*/  EXIT ;  /* 0x000000000000794d */ /* 0x000fea0003800000 */
.L_x_8551:
[----:B0-----:R-:W-:Y:S02]  /*f850*/  ISETP.NE.AND P2, PT, R2, RZ, PT ;  /* 0x000000ff0200720c */ /* 0x001fe40003f45270 */
        /* <DEDUP_REMOVED lines=34> */
.L_x_8557:
        /* <DEDUP_REMOVED lines=24> */
.L_x_8558:
[----:B------:R-:W-:-:S05]  /*fc00*/  IADD3 R16, P0, R16, c[0x0][0x548], RZ ;  /* 0x0001520010107a10 */ /* 0x000fca0007f1e0ff */
[----:B------:R-:W-:-:S05]  /*fc10*/  IMAD.X R17, RZ, RZ, c[0x0][0x54c], P0 ;  /* 0x00015300ff117624 */ /* 0x000fca00000e06ff */
[----:B------:R-:W-:Y:S01]  /*fc20*/  STG.E.U8 [R16.64], R32 ;  /* 0x0000002010007986 */ /* 0x000fe2000c101124 */
[----:B------:R-:W-:Y:S05]  /*fc30*/  EXIT ;  /* 0x000000000000794d */ /* 0x000fea0003800000 */
.L_x_8556:
[----:B------:R-:W-:Y:S04]  /*fc40*/  STG.E.U8 [R2.64], R30 ;  /* 0x0000001e02007986 */ /* 0x000fe8000c101124 */
[----:B------:R-:W-:Y:S01]  /*fc50*/  STG.E.U8 [R4.64], R32 ;  /* 0x0000002004007986 */ /* 0x000fe2000c101124 */
[----:B------:R-:W-:Y:S05]  /*fc60*/  EXIT ;  /* 0x000000000000794d */ /* 0x000fea0003800000 */
        .weak           $__internal_42_$__cuda_sm20_div_u64
        .type           $__internal_42_$__cuda_sm20_div_u64,@function
        .size           $__internal_42_$__cuda_sm20_div_u64,($__internal_43_$__cuda_sm20_rem_u64 - $__internal_42_$__cuda_sm20_div_u64)
$__internal_42_$__cuda_sm20_div_u64:
        /* <DEDUP_REMOVED lines=66> */
[----:B------:R-:W-:Y:S06]  /*10090*/  RET.REL.NODEC R4 `(_ZN2at6native13reduce_kernelILi256ELi2ENS0_8ReduceOpIhNS0_14func_wrapper_tIhNS0_55_GLOBAL__N__0955718d_22_SparseCsrTensorMath_cu_868dd54514ReductionAddOpIlEEEEjhLi4ELi4EEEEEvT1_) ;  /* 0xfffeff6004007950 */ /* 0x000fec0003c3ffff */
        .weak           $__internal_43_$__cuda_sm20_rem_u64
        .type           $__internal_43_$__cuda_sm20_rem_u64,@function
        .size           $__internal_43_$__cuda_sm20_rem_u64,(.L_x_8904 - $__internal_43_$__cuda_sm20_rem_u64)
$__internal_43_$__cuda_sm20_rem_u64:
        /* <DEDUP_REMOVED lines=64> */
[----:B------:R-:W-:Y:S06]  /*104a0*/  RET.REL.NODEC R10 `(_ZN2at6native13reduce_kernelILi256ELi2ENS0_8ReduceOpIhNS0_14func_wrapper_tIhNS0_55_GLOBAL__N__0955718d_22_SparseCsrTensorMath_cu_868dd54514ReductionAddOpIlEEEEjhLi4ELi4EEEEEvT1_) ;  /* 0xfffefb500a007950 */ /* 0x000fec0003c3ffff */
.L_x_8559:
        /* <DEDUP_REMOVED lines=13> */
.L_x_8904:


//--------------------- .text._ZN2at6native13reduce_kernelILi128ELi4ENS0_8ReduceOpIhNS0_14func_wrapper_tIhNS0_55_GLOBAL__N__0955718d_22_SparseCsrTensorMath_cu_868dd54514ReductionAddOpIlEEEEjhLi4ELi4EEEEEvT1_ --------------------------
	.section	.text._ZN2at6native13reduce_kernelILi128ELi4ENS0_8ReduceOpIhNS0_14func_wrapper_tIhNS0_55_GLOBAL__N__0955718d_22_SparseCsrTensorMath_cu_868dd54514ReductionAddOpIlEEEEjhLi4ELi4EEEEEvT1_,"ax",@progbits
	.sectioninfo	@"SHI_REGISTERS=63"
	.align	128
.text._ZN2at6native13reduce_kernelILi128ELi4ENS0_8ReduceOpIhNS0_14func_wrapper_tIhNS0_55_GLOBAL__N__0955718d_22_SparseCsrTensorMath_cu_868dd54514ReductionAddOpIlEEEEjhLi4ELi4EEEEEvT1_:
        .type           _ZN2at6native13reduce_kernelILi128ELi4ENS0_8ReduceOpIhNS0_14func_wrapper_tIhNS0_55_GLOBAL__N__0955718d_22_SparseCsrTensorMath_cu_868dd54514ReductionAddOpIlEEEEjhLi4ELi4EEEEEvT1_,@function
        .size           _ZN2at6native13reduce_kernelILi128ELi4ENS0_8ReduceOpIhNS0_14func_wrapper_tIhNS0_55_GLOBAL__N__0955718d_22_SparseCsrTensorMath_cu_868dd54514ReductionAddOpIlEEEEjhLi4ELi4EEEEEvT1_,(.L_x_8907 - _ZN2at6native13reduce_kernelILi128ELi4ENS0_8ReduceOpIhNS0_14func_wrapper_tIhNS0_55_GLOBAL__N__0955718d_22_SparseCsrTensorMath_cu_868dd54514ReductionAddOpIlEEEEjhLi4ELi4EEEEEvT1_)
        .other          _ZN2at6native13reduce_kernelILi128ELi4ENS0_8ReduceOpIhNS0_14func_wrapper_tIhNS0_55_GLOBAL__N__0955718d_22_SparseCsrTensorMath_cu_868dd54514ReductionAddOpIlEEEEjhLi4ELi4EEEEEvT1_,@"STO_CUDA_ENTRY STV_DEFAULT"
_ZN2at6native13reduce_kernelILi128ELi4ENS0_8ReduceOpIhNS0_14func_wrapper_tIhNS0_55_GLOBAL__N__0955718d_22_SparseCsrTensorMath_cu_868dd54514ReductionAddOpIlEEEEjhLi4ELi4EEEEEvT1_:
        /* <DEDUP_REMOVED lines=213> */
.L_x_8560:
        /* <DEDUP_REMOVED lines=52> */
.L_x_8569:
[----:B------:R-:W-:Y:S05]  /*1090*/  BSYNC B2 ;  /* 0x0000000000027941 */ /* 0x000fea0003800000 */
.L_x_8568:
        /* <DEDUP_REMOVED lines=10> */
.L_x_8567:
[----:B------:R-:W-:Y:S05]  /*1140*/  BSYNC B1 ;  /* 0x0000000000017941 */ /* 0x000fea0003800000 */
.L_x_8566:
[----:B------:R-:W-:Y:S02]  /*1150*/  IADD3 R22, P0, P1, R24, c[0x0][0x540], R5 ;  /* 0x0001500018167a10 */ /* 0x000fe4000791e005 */
[----:B------:R-:W-:Y:S02]  /*1160*/  IADD3 R0, R4, c[0x0][0x174], RZ ;  /* 0x00005d0004007a10 */ /* 0x000fe40007ffe0ff */
[----:B------:R-:W-:Y:S02]  /*1170*/  IADD3 R22, P2, R22, 0x4, RZ ;  /* 0x0000000416167810 */ /* 0x000fe40007f5e0ff */
[----:B------:R-:W-:Y:S02]  /*1180*/  IADD3.X R23, RZ, c[0x0][0x544], R23, P0, P1 ;  /* 0x00015100ff177a10 */ /* 0x000fe400007e2417 */
[----:B------:R-:W-:-:S03]  /*1190*/  IADD3 R0, R0, -0x4, RZ ;  /* 0xfffffffc00007810 */ /* 0x000fc60007ffe0ff */
[----:B------:R-:W-:Y:S02]  /*11a0*/  IMAD.X R23, RZ, RZ, R23, P2 ;  /* 0x000000ffff177224 */ /* 0x000fe400010e0617 */
.L_x_8565:
[----:B------:R-:W-:Y:S05]  /*11b0*/  BSYNC B0 ;  /* 0x0000000000007941 */ /* 0x000fea0003800000 */
.L_x_8564:
        /* <DEDUP_REMOVED lines=19> */
.L_x_8572:
        /* <DEDUP_REMOVED lines=18> */
.L_x_8571:
[----:B------:R-:W-:Y:S05]  /*1410*/  BSYNC B0 ;  /* 0x0000000000007941 */ /* 0x000fea0003800000 */
.L_x_8570:
        /* <DEDUP_REMOVED lines=8> */
.L_x_8574:
[----:B------:R-:W-:Y:S05]  /*14a0*/  BSYNC B0 ;  /* 0x0000000000007941 */ /* 0x000fea0003800000 */
.L_x_8573:
        /* <DEDUP_REMOVED lines=8> */
[----:B------:R-:W-:-:S04]  /*1530*/  IADD3 R22, P0, R3, R22, RZ ;  /* 0x0000001603167210 */ /* 0x000fc80007f1e0ff */
[----:B------:R-:W-:-:S05]  /*1540*/  LEA.HI.X.SX32 R23, R3, R23, 0x1, P0 ;  /* 0x0000001703177211 */ /* 0x000fca00000f0eff */
[----:B------:R-:W2:Y:S02]  /*1550*/  LDG.E.U8 R22, [R22.64] ;  /* 0x0000002416167981 */ /* 0x000ea4000c1e1100 */
[----:B--2---:R-:W-:-:S05]  /*1560*/  IADD3 R13, P0, R22, R13, RZ ;  /* 0x0000000d160d7210 */ /* 0x004fca0007f1e0ff */
[----:B------:R-:W-:-:S03]  /*1570*/  IMAD.X R14, RZ, RZ, R14, P0 ;  /* 0x000000ffff0e7224 */ /* 0x000fc600000e060e */
.L_x_8576:
[----:B------:R-:W-:Y:S05]  /*1580*/  BSYNC B0 ;  /* 0x0000000000007941 */ /* 0x000fea0003800000 */
.L_x_8575:
        /* <DEDUP_REMOVED lines=9> */
.L_x_8563:
[----:B------:R-:W-:-:S05]  /*1620*/  IMAD.MOV.U32 R0, RZ, RZ, 0x1 ;  /* 0x00000001ff007424 */ /* 0x000fca00078e00ff */
[C---:B------:R-:W-:Y:S02]  /*1630*/  ISETP.NE.AND P0, PT, R0.reuse, c[0x0][0x1b0], PT ;  /* 0x00006c0000007a0c */ /* 0x040fe40003f05270 */
[----:B------:R-:W-:-:S13]  /*1640*/  ISETP.EQ.AND P1, PT, R0, c[0x0][0x2e0], PT ;  /* 0x0000b80000007a0c */ /* 0x000fda0003f22270 */
        /* <DEDUP_REMOVED lines=72> */
.L_x_8587:
[----:B------:R-:W-:Y:S02]  /*1ad0*/  IMAD.MOV.U32 R0, RZ, RZ, RZ ;  /* 0x000000ffff007224 */ /* 0x000fe400078e00ff */
[----:B------:R-:W-:Y:S01]  /*1ae0*/  IMAD.MOV.U32 R5, RZ, RZ, RZ ;  /* 0x000000ffff057224 */ /* 0x000fe200078e00ff */
        /* <DEDUP_REMOVED lines=213> */
.L_x_8582:
        /* <DEDUP_REMOVED lines=232> */
.L_x_8583:
[----:B------:R-:W-:-:S04]  /*36c0*/  LOP3.LUT R3, R0, 0xfffffffc, RZ, 0xc0, !PT ;  /* 0xfffffffc00037812 */ /* 0x000fc800078ec0ff */
[----:B------:R-:W-:-:S04]  /*36d0*/  IADD3 R2, P1, R3, R22, RZ ;  /* 0x0000001603027210 */ /* 0x000fc80007f3e0ff */
[----:B------:R-:W-:-:S05]  /*36e0*/  IADD3.X R3, RZ, R23, RZ, P1, !PT ;  /* 0x00000017ff037210 */ /* 0x000fca0000ffe4ff */
[----:B------:R-:W2:Y:S01]  /*36f0*/  LDG.E R2, [R2.64] ;  /* 0x0000002402027981 */ /* 0x000ea2000c1e1900 */
[----:B------:R-:W-:Y:S01]  /*3700*/  IADD3 R59, R59, c[0x0][0x17c], RZ ;  /* 0x00005f003b3b7a10 */ /* 0x000fe20007ffe0ff */
[----:B------:R-:W-:Y:S02]  /*3710*/  IMAD.MOV.U32 R6, RZ, RZ, RZ ;  /* 0x000000ffff067224 */ /* 0x000fe400078e00ff */
[----:B------:R-:W-:Y:S01]  /*3720*/  IMAD.MOV.U32 R4, RZ, RZ, RZ ;  /* 0x000000ffff047224 */ /* 0x000fe200078e00ff */
[C---:B--2---:R-:W-:Y:S02]  /*3730*/  PRMT R10, R2.reuse, 0x7770, RZ ;  /* 0x00007770020a7816 */ /* 0x044fe400000000ff */
[C---:B------:R-:W-:Y:S02]  /*3740*/  PRMT R9, R2.reuse, 0x7771, RZ ;  /* 0x0000777102097816 */ /* 0x040fe400000000ff */
[C---:B------:R-:W-:Y:S02]  /*3750*/  PRMT R8, R2.reuse, 0x7772, RZ ;  /* 0x0000777202087816 */ /* 0x040fe400000000ff */
[----:B------:R-:W-:Y:S01]  /*3760*/  PRMT R7, R2, 0x7773, RZ ;  /* 0x0000777302077816 */ /* 0x000fe200000000ff */
[----:B------:R-:W-:Y:S05]  /*3770*/  @!P0 BRA `(.L_x_8584) ;  /* 0x00000de000008947 */ /* 0x000fea0003800000 */
[----:B------:R-:W-:Y:S01]  /*3780*/  HFMA2.MMA R2, -RZ, RZ, 0, 0 ;  /* 0x00000000ff027435 */ /* 0x000fe200000001ff */
[----:B------:R-:W-:-:S09]  /*3790*/  IMAD.MOV.U32 R3, RZ, RZ, R59 ;  /* 0x000000ffff037224 */ /* 0x000fd200078e003b */
        /* <DEDUP_REMOVED lines=220> */
.L_x_8584:
        /* <DEDUP_REMOVED lines=222> */
.L_x_8585:
[----:B------:R-:W-:-:S04]  /*5340*/  LOP3.LUT R5, R6, 0xfffffffc, RZ, 0xc0, !PT ;  /* 0xfffffffc06057812 */ /* 0x000fc800078ec0ff */
[----:B------:R-:W-:-:S04]  /*5350*/  IADD3 R4, P1, R5, R22, RZ ;  /* 0x0000001605047210 */ /* 0x000fc80007f3e0ff */
[----:B------:R-:W-:-:S05]  /*5360*/  IADD3.X R5, RZ, R23, RZ, P1, !PT ;  /* 0x00000017ff057210 */ /* 0x000fca0000ffe4ff */
[----:B------:R0:W2:Y:S01]  /*5370*/  LDG.E R4, [R4.64] ;  /* 0x0000002404047981 */ /* 0x0000a2000c1e1900 */
[----:B------:R-:W-:Y:S02]  /*5380*/  LOP3.LUT R3, R14, 0xff, RZ, 0xc0, !PT ;  /* 0x000000ff0e037812 */ /* 0x000fe400078ec0ff */
[----:B------:R-:W-:Y:S02]  /*5390*/  LOP3.LUT R6, R13, 0xff, RZ, 0xc0, !PT ;  /* 0x000000ff0d067812 */ /* 0x000fe400078ec0ff */
[----:B------:R-:W-:Y:S02]  /*53a0*/  IADD3 R16, P3, R16, R3, RZ ;  /* 0x0000000310107210 */ /* 0x000fe40007f7e0ff */
[----:B------:R-:W-:Y:S02]  /*53b0*/  LOP3.LUT R3, R11, 0xff, RZ, 0xc0, !PT ;  /* 0x000000ff0b037812 */ /* 0x000fe400078ec0ff */
[----:B------:R-:W-:Y:S01]  /*53c0*/  LOP3.LUT R32, R12, 0xff, RZ, 0xc0, !PT ;  /* 0x000000ff0c207812 */ /* 0x000fe200078ec0ff */
[----:B------:R-:W-:Y:S01]  /*53d0*/  IMAD.X R15, RZ, RZ, R15, P3 ;  /* 0x000000ffff0f7224 */ /* 0x000fe200018e060f */
[----:B------:R-:W-:-:S02]  /*53e0*/  IADD3 R28, P6, R28, R3, RZ ;  /* 0x000000031c1c7210 */ /* 0x000fc40007fde0ff */
[----:B------:R-:W-:Y:S02]  /*53f0*/  IADD3 R21, P4, R21, R6, RZ ;  /* 0x0000000615157210 */ /* 0x000fe40007f9e0ff */
[----:B------:R-:W-:Y:S01]  /*5400*/  LOP3.LUT R3, R8, 0xff, RZ, 0xc0, !PT ;  /* 0x000000ff08037812 */ /* 0x000fe200078ec0ff */
[----:B------:R-:W-:Y:S01]  /*5410*/  IMAD.X R27, RZ, RZ, R27, P6 ;  /* 0x000000ffff1b7224 */ /* 0x000fe200030e061b */
[----:B------:R-:W-:Y:S01]  /*5420*/  LOP3.LUT R6, R10, 0xff, RZ, 0xc0, !PT ;  /* 0x000000ff0a067812 */ /* 0x000fe200078ec0ff */
[----:B------:R-:W-:Y:S01]  /*5430*/  IMAD.X R20, RZ, RZ, R20, P4 ;  /* 0x000000ffff147224 */ /* 0x000fe200020e0614 */
[----:B------:R-:W-:Y:S02]  /*5440*/  IADD3 R25, P5, R25, R32, RZ ;  /* 0x0000002019197210 */ /* 0x000fe40007fbe0ff */
[----:B------:R-:W-:Y:S02]  /*5450*/  IADD3 R40, P3, R40, R3, RZ ;  /* 0x0000000328287210 */ /* 0x000fe40007f7e0ff */
[----:B------:R-:W-:-:S02]  /*5460*/  IADD3 R29, P1, R29, R6, RZ ;  /* 0x000000061d1d7210 */ /* 0x000fc40007f3e0ff */
[----:B------:R-:W-:Y:S01]  /*5470*/  LOP3.LUT R3, R31, 0xff, RZ, 0xc0, !PT ;  /* 0x000000ff1f037812 */ /* 0x000fe200078ec0ff */
[----:B------:R-:W-:Y:S01]  /*5480*/  IMAD.X R39, RZ, RZ, R39, P3 ;  /* 0x000000ffff277224 */ /* 0x000fe200018e0627 */
[----:B------:R-:W-:Y:S02]  /*5490*/  LOP3.LUT R6, R7, 0xff, RZ, 0xc0, !PT ;  /* 0x000000ff07067812 */ /* 0x000fe400078ec0ff */
[----:B------:R-:W-:Y:S02]  /*54a0*/  IADD3.X R24, RZ, R24, RZ, P5, !PT ;  /* 0x00000018ff187210 */ /* 0x000fe40002ffe4ff */
[----:B------:R-:W-:Y:S02]  /*54b0*/  IADD3 R44, P5, R44, R3, RZ ;  /* 0x000000032c2c7210 */ /* 0x000fe40007fbe0ff */
[----:B------:R-:W-:Y:S01]  /*54c0*/  IADD3 R41, P4, R41, R6, RZ ;  /* 0x0000000629297210 */ /* 0x000fe20007f9e0ff */
[----:B------:R-:W-:Y:S01]  /*54d0*/  IMAD.MOV.U32 R6, RZ, RZ, c[0x0][0x17c] ;  /* 0x00005f00ff067624 */ /* 0x000fe200078e00ff */
[----:B------:R-:W-:Y:S01]  /*54e0*/  LOP3.LUT R3, R30, 0xff, RZ, 0xc0, !PT ;  /* 0x000000ff1e037812 */ /* 0x000fe200078ec0ff */
[----:B------:R-:W-:Y:S01]  /*54f0*/  IMAD.X R43, RZ, RZ, R43, P5 ;  /* 0x000000ffff2b7224 */ /* 0x000fe200028e062b */
[----:B------:R-:W-:-:S02]  /*5500*/  IADD3 R59, R59, c[0x0][0x17c], RZ ;  /* 0x00005f003b3b7a10 */ /* 0x000fc40007ffe0ff */
[----:B------:R-:W-:Y:S02]  /*5510*/  IADD3 R46, P6, R46, R3, RZ ;  /* 0x000000032e2e7210 */ /* 0x000fe40007fde0ff */
[----:B------:R-:W-:Y:S01]  /*5520*/  LOP3.LUT R33, R9, 0xff, RZ, 0xc0, !PT ;  /* 0x000000ff09217812 */ /* 0x000fe200078ec0ff */
[----:B------:R-:W-:Y:S01]  /*5530*/  IMAD R3, R6, 0x3, R59 ;  /* 0x0000000306037824 */ /* 0x000fe200078e023b */
[----:B0-----:R-:W-:Y:S01]  /*5540*/  LOP3.LUT R5, R0, 0xff, RZ, 0xc0, !PT ;  /* 0x000000ff00057812 */ /* 0x001fe200078ec0ff */
[----:B------:R-:W-:Y:S01]  /*5550*/  IMAD.X R45, RZ, RZ, R45, P6 ;  /* 0x000000ffff2d7224 */ /* 0x000fe200030e062d */
[----:B------:R-:W-:Y:S02]  /*5560*/  IADD3 R38, P2, R38, R33, RZ ;  /* 0x0000002126267210 */ /* 0x000fe40007f5e0ff */
[----:B------:R-:W-:Y:S02]  /*5570*/  ISETP.GE.U32.AND P3, PT, R3, c[0x0][0x174], PT ;  /* 0x00005d0003007a0c */ /* 0x000fe40003f66070 */
[----:B------:R-:W-:Y:S01]  /*5580*/  LOP3.LUT R33, R2, 0xff, RZ, 0xc0, !PT ;  /* 0x000000ff02217812 */ /* 0x000fe200078ec0ff */
[----:B------:R-:W-:Y:S01]  /*5590*/  IMAD.X R37, RZ, RZ, R37, P2 ;  /* 0x000000ffff257224 */ /* 0x000fe200010e0625 */
[----:B------:R-:W-:-:S02]  /*55a0*/  IADD3.X R36, RZ, R36, RZ, P1, !PT ;  /* 0x00000024ff247210 */ /* 0x000fc40000ffe4ff */
[----:B------:R-:W-:Y:S02]  /*55b0*/  IADD3 R48, P1, R48, R33, RZ ;  /* 0x0000002130307210 */ /* 0x000fe40007f3e0ff */
[----:B------:R-:W-:Y:S02]  /*55c0*/  IADD3 R50, P2, R50, R5, RZ ;  /* 0x0000000532327210 */ /* 0x000fe40007f5e0ff */
[----:B------:R-:W-:Y:S02]  /*55d0*/  IADD3.X R47, RZ, R47, RZ, P1, !PT ;  /* 0x0000002fff2f7210 */ /* 0x000fe40000ffe4ff */
[----:B------:R-:W-:Y:S01]  /*55e0*/  IADD3.X R42, RZ, R42, RZ, P4, !PT ;  /* 0x0000002aff2a7210 */ /* 0x000fe200027fe4ff */
[----:B------:R-:W-:Y:S01]  /*55f0*/  IMAD.X R49, RZ, RZ, R49, P2 ;  /* 0x000000ffff317224 */ /* 0x000fe200010e0631 */
[C---:B--2---:R-:W-:Y:S02]  /*5600*/  PRMT R3, R4.reuse, 0x7770, RZ ;  /* 0x0000777004037816 */ /* 0x044fe400000000ff */
[----:B------:R-:W-:-:S02]  /*5610*/  PRMT R33, R4, 0x7772, RZ ;  /* 0x0000777204217816 */ /* 0x000fc400000000ff */
[C---:B------:R-:W-:Y:S02]  /*5620*/  PRMT R35, R4.reuse, 0x7773, RZ ;  /* 0x0000777304237816 */ /* 0x040fe400000000ff */
[----:B------:R-:W-:Y:S02]  /*5630*/  PRMT R5, R4, 0x7771, RZ ;  /* 0x0000777104057816 */ /* 0x000fe400000000ff */
[----:B------:R-:W-:Y:S02]  /*5640*/  IADD3 R52, P1, R3, R52, RZ ;  /* 0x0000003403347210 */ /* 0x000fe40007f3e0ff */
[----:B------:R-:W-:Y:S02]  /*5650*/  IADD3 R56, P5, R33, R56, RZ ;  /* 0x0000003821387210 */ /* 0x000fe40007fbe0ff */
[----:B------:R-:W-:Y:S01]  /*5660*/  IADD3 R58, P6, R35, R58, RZ ;  /* 0x0000003a233a7210 */ /* 0x000fe20007fde0ff */
[----:B------:R-:W-:Y:S01]  /*5670*/  IMAD.X R51, RZ, RZ, R51, P1 ;  /* 0x000000ffff337224 */ /* 0x000fe200008e0633 */
[----:B------:R-:W-:Y:S01]  /*5680*/  IADD3 R54, P4, R5, R54, RZ ;  /* 0x0000003605367210 */ /* 0x000fe20007f9e0ff */
[----:B------:R-:W-:-:S02]  /*5690*/  IMAD.X R55, RZ, RZ, R55, P5 ;  /* 0x000000ffff377224 */ /* 0x000fc400028e0637 */
[----:B------:R-:W-:Y:S01]  /*56a0*/  IMAD.X R57, RZ, RZ, R57, P6 ;  /* 0x000000ffff397224 */ /* 0x000fe200030e0639 */
[----:B------:R-:W-:Y:S01]  /*56b0*/  IADD3.X R53, RZ, R53, RZ, P4, !PT ;  /* 0x00000035ff357210 */ /* 0x000fe200027fe4ff */
[----:B------:R-:W-:Y:S01]  /*56c0*/  @P3 CALL.REL.NOINC `(.L_x_8586) ;  /* 0x0000001000003944 */ /* 0x000fe20003c00000 */
[----:B------:R-:W-:Y:S05]  /*56d0*/  BRA `(.L_x_8587) ;  /* 0xffffc3f000007947 */ /* 0x000fea000383ffff */
.L_x_8586:
[----:B------:R-:W-:Y:S05]  /*56e0*/  BSYNC B1 ;  /* 0x0000000000017941 */ /* 0x000fea0003800000 */
.L_x_8581:
[----:B------:R-:W-:Y:S02]  /*56f0*/  PRMT R6, R3, 0x7610, R6 ;  /* 0x0000761003067816 */ /* 0x000fe40000000006 */
[----:B------:R-:W-:Y:S02]  /*5700*/  PRMT R4, R33, 0x7610, R4 ;  /* 0x0000761021047816 */ /* 0x000fe40000000004 */
[----:B------:R-:W-:Y:S02]  /*5710*/  PRMT R3, R35, 0x7610, R3 ;  /* 0x0000761023037816 */ /* 0x000fe40000000003 */
.L_x_8580:
[----:B------:R-:W-:Y:S05]  /*5720*/  BSYNC B0 ;  /* 0x0000000000007941 */ /* 0x000fea0003800000 */
.L_x_8579:
        /* <DEDUP_REMOVED lines=205> */
.L_x_8590:
        /* <DEDUP_REMOVED lines=211> */
.L_x_8591:
        /* <DEDUP_REMOVED lines=211> */
.L_x_8592:
        /* <DEDUP_REMOVED lines=211> */
.L_x_8593:
        /* <DEDUP_REMOVED lines=8> */
.L_x_8589:
[----:B------:R-:W-:Y:S05]  /*8c10*/  BSYNC B0 ;  /* 0x0000000000007941 */ /* 0x000fea0003800000 */
.L_x_8588:
        /* <DEDUP_REMOVED lines=8> */
[----:B------:R-:W-:Y:S02]  /*8ca0*/  IADD3 R21, P2, R14, R21, RZ ;  /* 0x000000150e157210 */ /* 0x000fe40007f5e0ff */
[----:B------:R-:W-:-:S02]  /*8cb0*/  IADD3 R25, P3, R12, R25, RZ ;  /* 0x000000190c197210 */ /* 0x000fc40007f7e0ff */
[----:B------:R-:W-:Y:S01]  /*8cc0*/  IADD3 R16, P1, R23, R16, RZ ;  /* 0x0000001017107210 */ /* 0x000fe20007f3e0ff */
[----:B------:R-:W-:Y:S01]  /*8cd0*/  IMAD.X R20, RZ, RZ, R20, P2 ;  /* 0x000000ffff147224 */ /* 0x000fe200010e0614 */
[----:B------:R-:W-:Y:S01]  /*8ce0*/  IADD3 R28, P4, R11, R28, RZ ;  /* 0x0000001c0b1c7210 */ /* 0x000fe20007f9e0ff */
[----:B------:R-:W-:Y:S01]  /*8cf0*/  IMAD.X R24, RZ, RZ, R24, P3 ;  /* 0x000000ffff187224 */ /* 0x000fe200018e0618 */
[----:B------:R-:W-:Y:S02]  /*8d00*/  IADD3.X R15, RZ, R15, RZ, P1, !PT ;  /* 0x0000000fff0f7210 */ /* 0x000fe40000ffe4ff */
[----:B------:R-:W-:Y:S01]  /*8d10*/  IADD3.X R27, RZ, R27, RZ, P4, !PT ;  /* 0x0000001bff1b7210 */ /* 0x000fe200027fe4ff */
[----:B------:R-:W-:Y:S05]  /*8d20*/  @P0 BRA `(.L_x_8595) ;  /* 0x000002a000000947 */ /* 0x000fea0003800000 */
[----:B------:R-:W-:Y:S02]  /*8d30*/  LOP3.LUT R10, R10, 0xff, RZ, 0xc0, !PT ;  /* 0x000000ff0a0a7812 */ /* 0x000fe400078ec0ff */
[----:B------:R-:W-:Y:S02]  /*8d40*/  LOP3.LUT R11, R9, 0xff, RZ, 0xc0, !PT ;  /* 0x000000ff090b7812 */ /* 0x000fe400078ec0ff */
[----:B------:R-:W-:-:S02]  /*8d50*/  IADD3 R29, P1, R10, R29, RZ ;  /* 0x0000001d0a1d7210 */ /* 0x000fc40007f3e0ff */
[----:B------:R-:W-:Y:S02]  /*8d60*/  IADD3 R10, R59, c[0x0][0x17c], RZ ;  /* 0x00005f003b0a7a10 */ /* 0x000fe40007ffe0ff */
[----:B------:R-:W-:Y:S01]  /*8d70*/  LOP3.LUT R9, R8, 0xff, RZ, 0xc0, !PT ;  /* 0x000000ff08097812 */ /* 0x000fe200078ec0ff */
[----:B------:R-:W-:Y:S01]  /*8d80*/  IMAD.X R36, RZ, RZ, R36, P1 ;  /* 0x000000ffff247224 */ /* 0x000fe200008e0624 */
[----:B------:R-:W-:Y:S02]  /*8d90*/  ISETP.GE.U32.AND P0, PT, R10, c[0x0][0x174], PT ;  /* 0x00005d000a007a0c */ /* 0x000fe40003f06070 */
[----:B------:R-:W-:Y:S02]  /*8da0*/  LOP3.LUT R8, R7, 0xff, RZ, 0xc0, !PT ;  /* 0x000000ff07087812 */ /* 0x000fe400078ec0ff */
[----:B------:R-:W-:Y:S02]  /*8db0*/  IADD3 R38, P2, R11, R38, RZ ;  /* 0x000000260b267210 */ /* 0x000fe40007f5e0ff */
[----:B------:R-:W-:-:S02]  /*8dc0*/  IADD3 R41, P4, R8, R41, RZ ;  /* 0x0000002908297210 */ /* 0x000fc40007f9e0ff */
[----:B------:R-:W-:Y:S01]  /*8dd0*/  IADD3 R40, P3, R9, R40, RZ ;  /* 0x0000002809287210 */ /* 0x000fe20007f7e0ff */
[----:B------:R-:W-:Y:S02]  /*8de0*/  IMAD.X R37, RZ, RZ, R37, P2 ;  /* 0x000000ffff257224 */ /* 0x000fe400010e0625 */
[----:B------:R-:W-:Y:S01]  /*8df0*/  IMAD.X R42, RZ, RZ, R42, P4 ;  /* 0x000000ffff2a7224 */ /* 0x000fe200020e062a */
[----:B------:R-:W-:Y:S01]  /*8e00*/  IADD3.X R39, RZ, R39, RZ, P3, !PT ;  /* 0x00000027ff277210 */ /* 0x000fe20001ffe4ff */
[----:B------:R-:W-:Y:S05]  /*8e10*/  @P0 BRA `(.L_x_8595) ;  /* 0x000001b000000947 */ /* 0x000fea0003800000 */
[----:B------:R-:W-:Y:S02]  /*8e20*/  LOP3.LUT R7, R0, 0xff, RZ, 0xc0, !PT ;  /* 0x000000ff00077812 */ /* 0x000fe400078ec0ff */
[----:B------:R-:W-:Y:S02]  /*8e30*/  IADD3 R0, R10, c[0x0][0x17c], RZ ;  /* 0x00005f000a007a10 */ /* 0x000fe40007ffe0ff */
[----:B------:R-:W-:Y:S02]  /*8e40*/  LOP3.LUT R31, R31, 0xff, RZ, 0xc0, !PT ;  /* 0x000000ff1f1f7812 */ /* 0x000fe400078ec0ff */
[----:B------:R-:W-:-:S02]  /*8e50*/  ISETP.GE.U32.AND P0, PT, R0, c[0x0][0x174], PT ;  /* 0x00005d0000007a0c */ /* 0x000fc40003f06070 */
[----:B------:R-:W-:Y:S02]  /*8e60*/  LOP3.LUT R9, R2, 0xff, RZ, 0xc0, !PT ;  /* 0x000000ff02097812 */ /* 0x000fe400078ec0ff */
[----:B------:R-:W-:Y:S02]  /*8e70*/  LOP3.LUT R11, R30, 0xff, RZ, 0xc0, !PT ;  /* 0x000000ff1e0b7812 */ /* 0x000fe400078ec0ff */
        /* <DEDUP_REMOVED lines=8> */
[----:B------:R-:W-:Y:S05]  /*8f00*/  @P0 BRA `(.L_x_8595) ;  /* 0x000000c000000947 */ /* 0x000fea0003800000 */
[----:B------:R-:W-:Y:S02]  /*8f10*/  LOP3.LUT R7, R5, 0xff, RZ, 0xc0, !PT ;  /* 0x000000ff05077812 */ /* 0x000fe400078ec0ff */
[----:B------:R-:W-:Y:S02]  /*8f20*/  LOP3.LUT R5, R4, 0xff, RZ, 0xc0, !PT ;  /* 0x000000ff04057812 */ /* 0x000fe400078ec0ff */
[----:B------:R-:W-:Y:S02]  /*8f30*/  LOP3.LUT R9, R6, 0xff, RZ, 0xc0, !PT ;  /* 0x000000ff06097812 */ /* 0x000fe400078ec0ff */
[----:B------:R-:W-:Y:S02]  /*8f40*/  LOP3.LUT R3, R3, 0xff, RZ, 0xc0, !PT ;  /* 0x000000ff03037812 */ /* 0x000fe400078ec0ff */
[----:B------:R-:W-:-:S02]  /*8f50*/  IADD3 R54, P1, R7, R54, RZ ;  /* 0x0000003607367210 */ /* 0x000fc40007f3e0ff */
[----:B------:R-:W-:Y:S02]  /*8f60*/  IADD3 R56, P2, R5, R56, RZ ;  /* 0x0000003805387210 */ /* 0x000fe40007f5e0ff */
[----:B------:R-:W-:Y:S01]  /*8f70*/  IADD3 R52, P0, R9, R52, RZ ;  /* 0x0000003409347210 */ /* 0x000fe20007f1e0ff */
[----:B------:R-:W-:Y:S01]  /*8f80*/  IMAD.X R53, RZ, RZ, R53, P1 ;  /* 0x000000ffff357224 */ /* 0x000fe200008e0635 */
[----:B------:R-:W-:Y:S01]  /*8f90*/  IADD3 R58, P3, R3, R58, RZ ;  /* 0x0000003a033a7210 */ /* 0x000fe20007f7e0ff */
[----:B------:R-:W-:Y:S01]  /*8fa0*/  IMAD.X R55, RZ, RZ, R55, P2 ;  /* 0x000000ffff377224 */ /* 0x000fe200010e0637 */
[----:B------:R-:W-:Y:S02]  /*8fb0*/  IADD3.X R51, RZ, R51, RZ, P0, !PT ;  /* 0x00000033ff337210 */ /* 0x000fe400007fe4ff */
[----:B------:R-:W-:-:S04]  /*8fc0*/  IADD3.X R57, RZ, R57, RZ, P3, !PT ;  /* 0x00000039ff397210 */ /* 0x000fc80001ffe4ff */
.L_x_8595:
[----:B------:R-:W-:Y:S05]  /*8fd0*/  BSYNC B0 ;  /* 0x0000000000007941 */ /* 0x000fea0003800000 */
.L_x_8594:
        /* <DEDUP_REMOVED lines=17> */
.L_x_8578:
        /* <DEDUP_REMOVED lines=64> */
.L_x_8599:
        /* <DEDUP_REMOVED lines=12> */
[----:B------:R-:W-:Y:S01]  /*95b0*/  IMAD R8, R59, c[0x0][0x2e0], RZ ;  /* 0x0000b8003b087a24 */ /* 0x000fe200078e02ff */
[----:B------:R-:W-:Y:S01]  /*95c0*/  IADD3.X R5, RZ, R23, RZ, P0, !PT ;  /* 0x00000017ff057210 */ /* 0x000fe200007fe4ff */
[----:B------:R0:W2:Y:S01]  /*95d0*/  LDG.E R3, [R2.64] ;  /* 0x0000002402037981 */ /* 0x0000a2000c1e1900 */
[-C--:B------:R-:W-:Y:S02]  /*95e0*/  IADD3 R6, P0, R7, R22.reuse, RZ ;  /* 0x0000001607067210 */ /* 0x080fe40007f1e0ff */
[----:B------:R-:W-:Y:S02]  /*95f0*/  LOP3.LUT R9, R8, 0xfffffffc, RZ, 0xc0, !PT ;  /* 0xfffffffc08097812 */ /* 0x000fe400078ec0ff */
[----:B------:R-:W3:Y:S01]  /*9600*/  LDG.E R5, [R4.64] ;  /* 0x0000002404057981 */ /* 0x000ee2000c1e1900 */
[----:B------:R-:W-:Y:S01]  /*9610*/  IMAD.X R7, RZ, RZ, R23, P0 ;  /* 0x000000ffff077224 */ /* 0x000fe200000e0617 */
[----:B------:R-:W-:-:S04]  /*9620*/  IADD3 R8, P0, R9, R22, RZ ;  /* 0x0000001609087210 */ /* 0x000fc80007f1e0ff */
[----:B------:R-:W4:Y:S01]  /*9630*/  LDG.E R6, [R6.64] ;  /* 0x0000002406067981 */ /* 0x000f22000c1e1900 */
[----:B------:R-:W-:-:S05]  /*9640*/  IMAD.X R9, RZ, RZ, R23, P0 ;  /* 0x000000ffff097224 */ /* 0x000fca00000e0617 */
[----:B------:R-:W5:Y:S01]  /*9650*/  LDG.E R8, [R8.64] ;  /* 0x0000002408087981 */ /* 0x000f62000c1e1900 */
[----:B------:R-:W-:-:S05]  /*9660*/  IADD3 R59, R59, c[0x0][0x17c], RZ ;  /* 0x00005f003b3b7a10 */ /* 0x000fca0007ffe0ff */
[----:B0-----:R-:W-:-:S05]  /*9670*/  IMAD R2, R42, 0x3, R59 ;  /* 0x000000032a027824 */ /* 0x001fca00078e023b */
[----:B------:R-:W-:Y:S02]  /*9680*/  ISETP.GE.U32.AND P0, PT, R2, c[0x0][0x174], PT ;  /* 0x00005d0002007a0c */ /* 0x000fe40003f06070 */
[C---:B--2---:R-:W-:Y:S02]  /*9690*/  PRMT R50, R3.reuse, 0x7772, RZ ;  /* 0x0000777203327816 */ /* 0x044fe400000000ff */
[C---:B------:R-:W-:Y:S02]  /*96a0*/  PRMT R44, R3.reuse, 0x7773, RZ ;  /* 0x00007773032c7816 */ /* 0x040fe400000000ff */
[----:B------:R-:W-:Y:S02]  /*96b0*/  PRMT R43, R3, 0x7771, RZ ;  /* 0x00007771032b7816 */ /* 0x000fe400000000ff */
[----:B------:R-:W-:Y:S02]  /*96c0*/  IADD3 R37, P3, R50, R37, RZ ;  /* 0x0000002532257210 */ /* 0x000fe40007f7e0ff */
[----:B------:R-:W-:-:S02]  /*96d0*/  IADD3 R35, P4, R44, R35, RZ ;  /* 0x000000232c237210 */ /* 0x000fc40007f9e0ff */
[----:B------:R-:W-:Y:S01]  /*96e0*/  PRMT R60, R3, 0x7770, RZ ;  /* 0x00007770033c7816 */ /* 0x000fe200000000ff */
[----:B------:R-:W-:Y:S01]  /*96f0*/  IMAD.X R38, RZ, RZ, R38, P3 ;  /* 0x000000ffff267224 */ /* 0x000fe200018e0626 */
[C---:B---3--:R-:W-:Y:S02]  /*9700*/  PRMT R47, R5.reuse, 0x7773, RZ ;  /* 0x00007773052f7816 */ /* 0x048fe400000000ff */
[----:B------:R-:W-:Y:S02]  /*9710*/  PRMT R46, R5, 0x7772, RZ ;  /* 0x00007772052e7816 */ /* 0x000fe400000000ff */
[----:B------:R-:W-:Y:S02]  /*9720*/  IADD3 R39, P2, R43, R39, RZ ;  /* 0x000000272b277210 */ /* 0x000fe40007f5e0ff */
[----:B------:R-:W-:Y:S02]  /*9730*/  IADD3.X R36, RZ, R36, RZ, P4, !PT ;  /* 0x00000024ff247210 */ /* 0x000fe400027fe4ff */
[----:B------:R-:W-:Y:S01]  /*9740*/  IADD3 R41, P1, R60, R41, RZ ;  /* 0x000000293c297210 */ /* 0x000fe20007f3e0ff */
[----:B------:R-:W-:Y:S01]  /*9750*/  IMAD.X R40, RZ, RZ, R40, P2 ;  /* 0x000000ffff287224 */ /* 0x000fe200010e0628 */
[----:B------:R-:W-:-:S02]  /*9760*/  IADD3 R28, P4, R47, R28, RZ ;  /* 0x0000001c2f1c7210 */ /* 0x000fc40007f9e0ff */
[C---:B------:R-:W-:Y:S02]  /*9770*/  PRMT R45, R5.reuse, 0x7770, RZ ;  /* 0x00007770052d7816 */ /* 0x040fe400000000ff */
[----:B------:R-:W-:Y:S01]  /*9780*/  PRMT R4, R5, 0x7771, RZ ;  /* 0x0000777105047816 */ /* 0x000fe200000000ff */
[----:B------:R-:W-:Y:S01]  /*9790*/  IMAD.X R29, RZ, RZ, R29, P4 ;  /* 0x000000ffff1d7224 */ /* 0x000fe200020e061d */
[----:B------:R-:W-:Y:S02]  /*97a0*/  IADD3 R31, P3, R46, R31, RZ ;  /* 0x0000001f2e1f7210 */ /* 0x000fe40007f7e0ff */
[C---:B----4-:R-:W-:Y:S02]  /*97b0*/  PRMT R48, R6.reuse, 0x7770, RZ ;  /* 0x0000777006307816 */ /* 0x050fe400000000ff */
[----:B------:R-:W-:Y:S02]  /*97c0*/  PRMT R49, R6, 0x7771, RZ ;  /* 0x0000777106317816 */ /* 0x000fe400000000ff */
[----:B------:R-:W-:-:S02]  /*97d0*/  IADD3.X R12, RZ, R12, RZ, P1, !PT ;  /* 0x0000000cff0c7210 */ /* 0x000fc40000ffe4ff */
[----:B------:R-:W-:Y:S02]  /*97e0*/  IADD3 R34, P1, R45, R34, RZ ;  /* 0x000000222d227210 */ /* 0x000fe40007f3e0ff */
[----:B------:R-:W-:Y:S02]  /*97f0*/  IADD3 R33, P2, R4, R33, RZ ;  /* 0x0000002104217210 */ /* 0x000fe40007f5e0ff */
[----:B------:R-:W-:Y:S01]  /*9800*/  IADD3.X R30, RZ, R30, RZ, P3, !PT ;  /* 0x0000001eff1e7210 */ /* 0x000fe20001ffe4ff */
[----:B------:R-:W-:Y:S01]  /*9810*/  IMAD.X R13, RZ, RZ, R13, P1 ;  /* 0x000000ffff0d7224 */ /* 0x000fe200008e060d */
[----:B------:R-:W-:Y:S01]  /*9820*/  IADD3 R27, P3, R48, R27, RZ ;  /* 0x0000001b301b7210 */ /* 0x000fe20007f7e0ff */
[----:B------:R-:W-:Y:S01]  /*9830*/  IMAD.X R32, RZ, RZ, R32, P2 ;  /* 0x000000ffff207224 */ /* 0x000fe200010e0620 */
[----:B------:R-:W-:Y:S02]  /*9840*/  IADD3 R24, P4, R49, R24, RZ ;  /* 0x0000001831187210 */ /* 0x000fe40007f9e0ff */
[C---:B------:R-:W-:Y:S01]  /*9850*/  PRMT R51, R6.reuse, 0x7772, RZ ;  /* 0x0000777206337816 */ /* 0x040fe200000000ff */
[----:B------:R-:W-:Y:S01]  /*9860*/  IMAD.X R14, RZ, RZ, R14, P3 ;  /* 0x000000ffff0e7224 */ /* 0x000fe200018e060e */
[----:B------:R-:W-:-:S02]  /*9870*/  PRMT R2, R6, 0x7773, RZ ;  /* 0x0000777306027816 */ /* 0x000fc400000000ff */
[C---:B-----5:R-:W-:Y:S02]  /*9880*/  PRMT R5, R8.reuse, 0x7771, RZ ;  /* 0x0000777108057816 */ /* 0x060fe400000000ff */
[C---:B------:R-:W-:Y:S02]  /*9890*/  PRMT R3, R8.reuse, 0x7772, RZ ;  /* 0x0000777208037816 */ /* 0x040fe400000000ff */
[C---:B------:R-:W-:Y:S02]  /*98a0*/  PRMT R53, R8.reuse, 0x7770, RZ ;  /* 0x0000777008357816 */ /* 0x040fe400000000ff */
[----:B------:R-:W-:Y:S02]  /*98b0*/  PRMT R7, R8, 0x7773, RZ ;  /* 0x0000777308077816 */ /* 0x000fe400000000ff */
[----:B------:R-:W-:Y:S02]  /*98c0*/  IADD3.X R25, RZ, R25, RZ, P4, !PT ;  /* 0x00000019ff197210 */ /* 0x000fe400027fe4ff */
[----:B------:R-:W-:-:S02]  /*98d0*/  IADD3 R20, P1, R51, R20, RZ ;  /* 0x0000001433147210 */ /* 0x000fc40007f3e0ff */
[----:B------:R-:W-:Y:S02]  /*98e0*/  IADD3 R15, P2, R2, R15, RZ ;  /* 0x0000000f020f7210 */ /* 0x000fe40007f5e0ff */
[----:B------:R-:W-:Y:S01]  /*98f0*/  IADD3 R54, P4, R5, R54, RZ ;  /* 0x0000003605367210 */ /* 0x000fe20007f9e0ff */
[----:B------:R-:W-:Y:S01]  /*9900*/  IMAD.X R21, RZ, RZ, R21, P1 ;  /* 0x000000ffff157224 */ /* 0x000fe200008e0615 */
[----:B------:R-:W-:Y:S01]  /*9910*/  IADD3 R56, P5, R3, R56, RZ ;  /* 0x0000003803387210 */ /* 0x000fe20007fbe0ff */
[----:B------:R-:W-:Y:S01]  /*9920*/  IMAD.X R16, RZ, RZ, R16, P2 ;  /* 0x000000ffff107224 */ /* 0x000fe200010e0610 */
[----:B------:R-:W-:Y:S01]  /*9930*/  IADD3 R52, P3, R53, R52, RZ ;  /* 0x0000003435347210 */ /* 0x000fe20007f7e0ff */
[----:B------:R-:W-:Y:S01]  /*9940*/  IMAD.X R10, RZ, RZ, R10, P4 ;  /* 0x000000ffff0a7224 */ /* 0x000fe200020e060a */
[----:B------:R-:W-:Y:S01]  /*9950*/  IADD3 R58, P6, R7, R58, RZ ;  /* 0x0000003a073a7210 */ /* 0x000fe20007fde0ff */
[----:B------:R-:W-:Y:S01]  /*9960*/  IMAD.X R0, RZ, RZ, R0, P5 ;  /* 0x000000ffff007224 */ /* 0x000fe200028e0600 */
[----:B------:R-:W-:-:S02]  /*9970*/  IADD3.X R11, RZ, R11, RZ, P3, !PT ;  /* 0x0000000bff0b7210 */ /* 0x000fc40001ffe4ff */
[----:B------:R-:W-:Y:S01]  /*9980*/  IADD3.X R57, RZ, R57, RZ, P6, !PT ;  /* 0x00000039ff397210 */ /* 0x000fe200037fe4ff */
[----:B------:R-:W-:Y:S05]  /*9990*/  @!P0 BRA `(.L_x_8599) ;  /* 0xfffffb5000008947 */ /* 0x000fea000383ffff */
[----:B------:R-:W-:Y:S05]  /*99a0*/  BSYNC B1 ;  /* 0x0000000000017941 */ /* 0x000fea0003800000 */
.L_x_8598:
        /* <DEDUP_REMOVED lines=8> */
[----:B------:R-:W-:Y:S02]  /*9a30*/  PRMT R4, R53, 0x7610, R4 ;  /* 0x0000761035047816 */ /* 0x000fe40000000004 */
[----:B------:R-:W-:Y:S02]  /*9a40*/  PRMT R6, R3, 0x7610, R6 ;  /* 0x0000761003067816 */ /* 0x000fe40000000006 */
.L_x_8597:
[----:B------:R-:W-:Y:S05]  /*9a50*/  BSYNC B0 ;  /* 0x0000000000007941 */ /* 0x000fea0003800000 */
.L_x_8596:
        /* <DEDUP_REMOVED lines=51> */
.L_x_8601:
[----:B------:R-:W-:Y:S05]  /*9d90*/  BSYNC B0 ;  /* 0x0000000000007941 */ /* 0x000fea0003800000 */
.L_x_8600:
[----:B------:R-:W-:Y:S01]  /*9da0*/  BSSY B0, `(.L_x_8602) ;  /* 0x000003b000007945 */ /* 0x000fe20003800000 */
[----:B------:R-:W-:Y:S05]  /*9db0*/  @P0 BRA `(.L_x_8603) ;  /* 0x0000039000000947 */ /* 0x000fea0003800000 */
[----:B------:R-:W-:Y:S02]  /*9dc0*/  LOP3.LUT R2, R8, 0xff, RZ, 0xc0, !PT ;  /* 0x000000ff08027812 */ /* 0x000fe400078ec0ff */
[----:B------:R-:W-:-:S02]  /*9dd0*/  LOP3.LUT R8, R9, 0xff, RZ, 0xc0, !PT ;  /* 0x000000ff09087812 */ /* 0x000fc400078ec0ff */
[----:B------:R-:W-:Y:S02]  /*9de0*/  IADD3 R9, R59, c[0x0][0x17c], RZ ;  /* 0x00005f003b097a10 */ /* 0x000fe40007ffe0ff */
[----:B------:R-:W-:Y:S02]  /*9df0*/  IADD3 R41, P1, R2, R41, RZ ;  /* 0x0000002902297210 */ /* 0x000fe40007f3e0ff */
[----:B------:R-:W-:Y:S02]  /*9e00*/  ISETP.GE.U32.AND P0, PT, R9, c[0x0][0x174], PT ;  /* 0x00005d0009007a0c */ /* 0x000fe40003f06070 */
[----:B------:R-:W-:Y:S01]  /*9e10*/  LOP3.LUT R42, R42, 0xff, RZ, 0xc0, !PT ;  /* 0x000000ff2a2a7812 */ /* 0x000fe200078ec0ff */
[----:B------:R-:W-:Y:S01]  /*9e20*/  IMAD.X R12, RZ, RZ, R12, P1 ;  /* 0x000000ffff0c7224 */ /* 0x000fe200008e060c */
[----:B------:R-:W-:Y:S02]  /*9e30*/  LOP3.LUT R2, R43, 0xff, RZ, 0xc0, !PT ;  /* 0x000000ff2b027812 */ /* 0x000fe400078ec0ff */
[----:B------:R-:W-:-:S02]  /*9e40*/  IADD3 R37, P3, R42, R37, RZ ;  /* 0x000000252a257210 */ /* 0x000fc40007f7e0ff */
[----:B------:R-:W-:Y:S02]  /*9e50*/  IADD3 R35, P4, R2, R35, RZ ;  /* 0x0000002302237210 */ /* 0x000fe40007f9e0ff */
[----:B------:R-:W-:Y:S01]  /*9e60*/  IADD3 R39, P2, R8, R39, RZ ;  /* 0x0000002708277210 */ /* 0x000fe20007f5e0ff */
[----:B------:R-:W-:Y:S02]  /*9e70*/  IMAD.X R38, RZ, RZ, R38, P3 ;  /* 0x000000ffff267224 */ /* 0x000fe400018e0626 */
[----:B------:R-:W-:Y:S01]  /*9e80*/  IMAD.X R36, RZ, RZ, R36, P4 ;  /* 0x000000ffff247224 */ /* 0x000fe200020e0624 */
[----:B------:R-:W-:Y:S01]  /*9e90*/  IADD3.X R40, RZ, R40, RZ, P2, !PT ;  /* 0x00000028ff287210 */ /* 0x000fe200017fe4ff */
[----:B------:R-:W-:Y:S05]  /*9ea0*/  @P0 BRA `(.L_x_8603) ;  /* 0x000002a000000947 */ /* 0x000fea0003800000 */
[----:B------:R-:W-:Y:S02]  /*9eb0*/  IADD3 R9, R9, c[0x0][0x17c], RZ ;  /* 0x00005f0009097a10 */ /* 0x000fe40007ffe0ff */
[----:B------:R-:W-:Y:S02]  /*9ec0*/  LOP3.LUT R2, R45, 0xff, RZ, 0xc0, !PT ;  /* 0x000000ff2d027812 */ /* 0x000fe400078ec0ff */
[----:B------:R-:W-:-:S02]  /*9ed0*/  ISETP.GE.U32.AND P0, PT, R9, c[0x0][0x174], PT ;  /* 0x00005d0009007a0c */ /* 0x000fc40003f06070 */
[----:B------:R-:W-:Y:S02]  /*9ee0*/  LOP3.LUT R46, R46, 0xff, RZ, 0xc0, !PT ;  /* 0x000000ff2e2e7812 */ /* 0x000fe400078ec0ff */
[----:B------:R-:W-:Y:S02]  /*9ef0*/  LOP3.LUT R3, R44, 0xff, RZ, 0xc0, !PT ;  /* 0x000000ff2c037812 */ /* 0x000fe400078ec0ff */
[----:B------:R-:W-:Y:S02]  /*9f00*/  LOP3.LUT R47, R47, 0xff, RZ, 0xc0, !PT ;  /* 0x000000ff2f2f7812 */ /* 0x000fe400078ec0ff */
[----:B------:R-:W-:Y:S02]  /*9f10*/  IADD3 R33, P2, R2, R33, RZ ;  /* 0x0000002102217210 */ /* 0x000fe40007f5e0ff */
[----:B------:R-:W-:Y:S02]  /*9f20*/  IADD3 R31, P3, R46, R31, RZ ;  /* 0x0000001f2e1f7210 */ /* 0x000fe40007f7e0ff */
[----:B------:R-:W-:Y:S01]  /*9f30*/  IADD3 R34, P1, R3, R34, RZ ;  /* 0x0000002203227210 */ /* 0x000fe20007f3e0ff */
[----:B------:R-:W-:Y:S01]  /*9f40*/  IMAD.X R32, RZ, RZ, R32, P2 ;  /* 0x000000ffff207224 */ /* 0x000fe200010e0620 */
[----:B------:R-:W-:Y:S01]  /*9f50*/  IADD3 R28, P4, R47, R28, RZ ;  /* 0x0000001c2f1c7210 */ /* 0x000fe20007f9e0ff */
[----:B------:R-:W-:Y:S01]  /*9f60*/  IMAD.X R30, RZ, RZ, R30, P3 ;  /* 0x000000ffff1e7224 */ /* 0x000fe200018e061e */
[----:B------:R-:W-:-:S02]  /*9f70*/  IADD3.X R13, RZ, R13, RZ, P1, !PT ;  /* 0x0000000dff0d7210 */ /* 0x000fc40000ffe4ff */
[----:B------:R-:W-:Y:S01]  /*9f80*/  IADD3.X R29, RZ, R29, RZ, P4, !PT ;  /* 0x0000001dff1d7210 */ /* 0x000fe200027fe4ff */
[----:B------:R-:W-:Y:S05]  /*9f90*/  @P0 BRA `(.L_x_8603) ;  /* 0x000001b000000947 */ /* 0x000fea0003800000 */
[----:B------:R-:W-:Y:S02]  /*9fa0*/  IADD3 R2, R9, c[0x0][0x17c], RZ ;  /* 0x00005f0009027a10 */ /* 0x000fe40007ffe0ff */
[----:B------:R-:W-:Y:S02]  /*9fb0*/  LOP3.LUT R48, R48, 0xff, RZ, 0xc0, !PT ;  /* 0x000000ff30307812 */ /* 0x000fe400078ec0ff */
[----:B------:R-:W-:Y:S02]  /*9fc0*/  ISETP.GE.U32.AND P0, PT, R2, c[0x0][0x174], PT ;  /* 0x00005d0002007a0c */ /* 0x000fe40003f06070 */
[----:B------:R-:W-:Y:S02]  /*9fd0*/  LOP3.LUT R49, R49, 0xff, RZ, 0xc0, !PT ;  /* 0x000000ff31317812 */ /* 0x000fe400078ec0ff */
[----:B------:R-:W-:Y:S02]  /*9fe0*/  LOP3.LUT R8, R51, 0xff, RZ, 0xc0, !PT ;  /* 0x000000ff33087812 */ /* 0x000fe400078ec0ff */
[----:B------:R-:W-:-:S02]  /*9ff0*/  LOP3.LUT R3, R50, 0xff, RZ, 0xc0, !PT ;  /* 0x000000ff32037812 */ /* 0x000fc400078ec0ff */
[----:B------:R-:W-:Y:S02]  /*a000*/  IADD3 R27, P1, R48, R27, RZ ;  /* 0x0000001b301b7210 */ /* 0x000fe40007f3e0ff */
[----:B------:R-:W-:Y:S02]  /*a010*/  IADD3 R24, P2, R49, R24, RZ ;  /* 0x0000001831187210 */ /* 0x000fe40007f5e0ff */
[----:B------:R-:W-:Y:S01]  /*a020*/  IADD3 R15, P4, R8, R15, RZ ;  /* 0x0000000f080f7210 */ /* 0x000fe20007f9e0ff */
[----:B------:R-:W-:Y:S01]  /*a030*/  IMAD.X R14, RZ, RZ, R14, P1 ;  /* 0x000000ffff0e7224 */ /* 0x000fe200008e060e */
[----:B------:R-:W-:Y:S01]  /*a040*/  IADD3 R20, P3, R3, R20, RZ ;  /* 0x0000001403147210 */ /* 0x000fe20007f7e0ff */
[----:B------:R-:W-:Y:S02]  /*a050*/  IMAD.X R25, RZ, RZ, R25, P2 ;  /* 0x000000ffff197224 */ /* 0x000fe400010e0619 */
[----:B------:R-:W-:Y:S01]  /*a060*/  IMAD.X R16, RZ, RZ, R16, P4 ;  /* 0x000000ffff107224 */ /* 0x000fe200020e0610 */
[----:B------:R-:W-:Y:S01]  /*a070*/  IADD3.X R21, RZ, R21, RZ, P3, !PT ;  /* 0x00000015ff157210 */ /* 0x000fe20001ffe4ff */
[----:B------:R-:W-:Y:S05]  /*a080*/  @P0 BRA `(.L_x_8603) ;  /* 0x000000c000000947 */ /* 0x000fea0003800000 */
[----:B------:R-:W-:Y:S02]  /*a090*/  LOP3.LUT R9, R4, 0xff, RZ, 0xc0, !PT ;  /* 0x000000ff04097812 */ /* 0x000fe400078ec0ff */
[----:B------:R-:W-:-:S02]  /*a0a0*/  LOP3.LUT R3, R6, 0xff, RZ, 0xc0, !PT ;  /* 0x000000ff06037812 */ /* 0x000fc400078ec0ff */
        /* <DEDUP_REMOVED lines=9> */
[----:B------:R-:W-:-:S04]  /*a140*/  IADD3.X R10, RZ, R10, RZ, P1, !PT ;  /* 0x0000000aff0a7210 */ /* 0x000fc80000ffe4ff */
.L_x_8603:
[----:B------:R-:W-:Y:S05]  /*a150*/  BSYNC B0 ;  /* 0x0000000000007941 */ /* 0x000fea0003800000 */
.L_x_8602:
        /* <DEDUP_REMOVED lines=15> */
[----:B------:R-:W-:Y:S01]  /*a250*/  IADD3.X R27, R11, R12, RZ, P3, !PT ;  /* 0x0000000c0b1b7210 */ /* 0x000fe20001ffe4ff */
[----:B------:R-:W-:Y:S05]  /*a260*/  BRA `(.L_x_8562) ;  /* 0x0000112000007947 */ /* 0x000fea0003800000 */
.L_x_8577:
        /* <DEDUP_REMOVED lines=68> */
.L_x_8607:
[C---:B------:R-:W-:Y:S02]  /*a6b0*/  LOP3.LUT R3, R44.reuse, 0xfffffffc, RZ, 0xc0, !PT ;  /* 0xfffffffc2c037812 */ /* 0x040fe400078ec0ff */
[----:B------:R-:W-:Y:S02]  /*a6c0*/  IADD3 R44, R44, c[0x0][0x17c], RZ ;  /* 0x00005f002c2c7a10 */ /* 0x000fe40007ffe0ff */
[----:B------:R-:W-:Y:S02]  /*a6d0*/  IADD3 R2, P0, R3, R22, RZ ;  /* 0x0000001603027210 */ /* 0x000fe40007f1e0ff */
[----:B------:R-:W-:-:S02]  /*a6e0*/  LOP3.LUT R5, R44, 0xfffffffc, RZ, 0xc0, !PT ;  /* 0xfffffffc2c057812 */ /* 0x000fc400078ec0ff */
[----:B------:R-:W-:Y:S01]  /*a6f0*/  IADD3 R44, R44, c[0x0][0x17c], RZ ;  /* 0x00005f002c2c7a10 */ /* 0x000fe20007ffe0ff */
[--C-:B------:R-:W-:Y:S01]  /*a700*/  IMAD.X R3, RZ, RZ, R23.reuse, P0 ;  /* 0x000000ffff037224 */ /* 0x100fe200000e0617 */
[-C--:B------:R-:W-:Y:S02]  /*a710*/  IADD3 R4, P0, R5, R22.reuse, RZ ;  /* 0x0000001605047210 */ /* 0x080fe40007f1e0ff */
[C---:B------:R-:W-:Y:S02]  /*a720*/  LOP3.LUT R7, R44.reuse, 0xfffffffc, RZ, 0xc0, !PT ;  /* 0xfffffffc2c077812 */ /* 0x040fe400078ec0ff */
[----:B------:R-:W-:Y:S01]  /*a730*/  IADD3 R44, R44, c[0x0][0x17c], RZ ;  /* 0x00005f002c2c7a10 */ /* 0x000fe20007ffe0ff */
[----:B------:R0:W2:Y:S01]  /*a740*/  LDG.E R3, [R2.64] ;  /* 0x0000002402037981 */ /* 0x0000a2000c1e1900 */
[----:B------:R-:W-:Y:S01]  /*a750*/  IMAD.X R5, RZ, RZ, R23, P0 ;  /* 0x000000ffff057224 */ /* 0x000fe200000e0617 */
[----:B------:R-:W-:Y:S02]  /*a760*/  IADD3 R6, P0, R7, R22, RZ ;  /* 0x0000001607067210 */ /* 0x000fe40007f1e0ff */
[----:B------:R-:W-:-:S02]  /*a770*/  LOP3.LUT R9, R44, 0xfffffffc, RZ, 0xc0, !PT ;  /* 0xfffffffc2c097812 */ /* 0x000fc400078ec0ff */
[----:B------:R-:W3:Y:S01]  /*a780*/  LDG.E R4, [R4.64] ;  /* 0x0000002404047981 */ /* 0x000ee2000c1e1900 */
[----:B------:R-:W-:Y:S02]  /*a790*/  IADD3.X R7, RZ, R23, RZ, P0, !PT ;  /* 0x00000017ff077210 */ /* 0x000fe400007fe4ff */
[----:B------:R-:W-:-:S04]  /*a7a0*/  IADD3 R8, P0, R9, R22, RZ ;  /* 0x0000001609087210 */ /* 0x000fc80007f1e0ff */
[----:B------:R3:W4:Y:S01]  /*a7b0*/  LDG.E R7, [R6.64] ;  /* 0x0000002406077981 */ /* 0x000722000c1e1900 */
[----:B------:R-:W-:-:S05]  /*a7c0*/  IMAD.X R9, RZ, RZ, R23, P0 ;  /* 0x000000ffff097224 */ /* 0x000fca00000e0617 */
[----:B------:R-:W5:Y:S01]  /*a7d0*/  LDG.E R8, [R8.64] ;  /* 0x0000002408087981 */ /* 0x000f62000c1e1900 */
[----:B------:R-:W-:-:S05]  /*a7e0*/  IADD3 R44, R44, c[0x0][0x17c], RZ ;  /* 0x00005f002c2c7a10 */ /* 0x000fca0007ffe0ff */
[----:B0-----:R-:W-:-:S05]  /*a7f0*/  IMAD R2, R45, 0x3, R44 ;  /* 0x000000032d027824 */ /* 0x001fca00078e022c */
[----:B------:R-:W-:Y:S02]  /*a800*/  ISETP.GE.U32.AND P0, PT, R2, c[0x0][0x174], PT ;  /* 0x00005d0002007a0c */ /* 0x000fe40003f06070 */
[C---:B--2---:R-:W-:Y:S02]  /*a810*/  PRMT R48, R3.reuse, 0x7772, RZ ;  /* 0x0000777203307816 */ /* 0x044fe400000000ff */
[C---:B------:R-:W-:Y:S02]  /*a820*/  PRMT R46, R3.reuse, 0x7773, RZ ;  /* 0x00007773032e7816 */ /* 0x040fe400000000ff */
[----:B------:R-:W-:Y:S02]  /*a830*/  IADD3 R39, P3, R48, R39, RZ ;  /* 0x0000002730277210 */ /* 0x000fe40007f7e0ff */
[----:B------:R-:W-:Y:S02]  /*a840*/  IADD3 R37, P4, R46, R37, RZ ;  /* 0x000000252e257210 */ /* 0x000fe40007f9e0ff */
[----:B---3--:R-:W-:Y:S01]  /*a850*/  PRMT R6, R4, 0x7772, RZ ;  /* 0x0000777204067816 */ /* 0x008fe200000000ff */
[----:B------:R-:W-:Y:S01]  /*a860*/  IMAD.X R40, RZ, RZ, R40, P3 ;  /* 0x000000ffff287224 */ /* 0x000fe200018e0628 */
[C---:B------:R-:W-:Y:S01]  /*a870*/  PRMT R60, R3.reuse, 0x7771, RZ ;  /* 0x00007771033c7816 */ /* 0x040fe200000000ff */
[----:B------:R-:W-:Y:S01]  /*a880*/  IMAD.X R38, RZ, RZ, R38, P4 ;  /* 0x000000ffff267224 */ /* 0x000fe200020e0626 */
[----:B------:R-:W-:-:S02]  /*a890*/  PRMT R58, R3, 0x7770, RZ ;  /* 0x00007770033a7816 */ /* 0x000fc400000000ff */
[----:B------:R-:W-:Y:S02]  /*a8a0*/  PRMT R50, R4, 0x7773, RZ ;  /* 0x0000777304327816 */ /* 0x000fe400000000ff */
[----:B------:R-:W-:Y:S02]  /*a8b0*/  IADD3 R33, P3, R6, R33, RZ ;  /* 0x0000002106217210 */ /* 0x000fe40007f7e0ff */
[----:B------:R-:W-:Y:S02]  /*a8c0*/  IADD3 R41, P2, R60, R41, RZ ;  /* 0x000000293c297210 */ /* 0x000fe40007f5e0ff */
[C---:B------:R-:W-:Y:S01]  /*a8d0*/  PRMT R47, R4.reuse, 0x7770, RZ ;  /* 0x00007770042f7816 */ /* 0x040fe200000000ff */
[----:B------:R-:W-:Y:S01]  /*a8e0*/  IMAD.X R32, RZ, RZ, R32, P3 ;  /* 0x000000ffff207224 */ /* 0x000fe200018e0620 */
[----:B------:R-:W-:Y:S02]  /*a8f0*/  PRMT R49, R4, 0x7771, RZ ;  /* 0x0000777104317816 */ /* 0x000fe400000000ff */
[----:B------:R-:W-:-:S02]  /*a900*/  IADD3 R43, P1, R58, R43, RZ ;  /* 0x0000002b3a2b7210 */ /* 0x000fc40007f3e0ff */
[----:B------:R-:W-:Y:S02]  /*a910*/  IADD3 R31, P4, R50, R31, RZ ;  /* 0x0000001f321f7210 */ /* 0x000fe40007f9e0ff */
[C---:B----4-:R-:W-:Y:S01]  /*a920*/  PRMT R4, R7.reuse, 0x7770, RZ ;  /* 0x0000777007047816 */ /* 0x050fe200000000ff */
[----:B------:R-:W-:Y:S01]  /*a930*/  IMAD.X R13, RZ, RZ, R13, P1 ;  /* 0x000000ffff0d7224 */ /* 0x000fe200008e060d */
[----:B------:R-:W-:Y:S02]  /*a940*/  PRMT R2, R7, 0x7771, RZ ;  /* 0x0000777107027816 */ /* 0x000fe400000000ff */
[----:B------:R-:W-:Y:S02]  /*a950*/  IADD3.X R42, RZ, R42, RZ, P2, !PT ;  /* 0x0000002aff2a7210 */ /* 0x000fe400017fe4ff */
[----:B------:R-:W-:Y:S02]  /*a960*/  IADD3 R34, P2, R49, R34, RZ ;  /* 0x0000002231227210 */ /* 0x000fe40007f5e0ff */
[----:B------:R-:W-:-:S02]  /*a970*/  IADD3.X R30, RZ, R30, RZ, P4, !PT ;  /* 0x0000001eff1e7210 */ /* 0x000fc400027fe4ff */
[----:B------:R-:W-:Y:S01]  /*a980*/  IADD3 R29, P3, R4, R29, RZ ;  /* 0x0000001d041d7210 */ /* 0x000fe20007f7e0ff */
[----:B------:R-:W-:Y:S01]  /*a990*/  IMAD.X R35, RZ, RZ, R35, P2 ;  /* 0x000000ffff237224 */ /* 0x000fe200010e0623 */
[C---:B------:R-:W-:Y:S02]  /*a9a0*/  PRMT R55, R7.reuse, 0x7772, RZ ;  /* 0x0000777207377816 */ /* 0x040fe400000000ff */
[----:B------:R-:W-:Y:S01]  /*a9b0*/  PRMT R57, R7, 0x7773, RZ ;  /* 0x0000777307397816 */ /* 0x000fe200000000ff */
[----:B------:R-:W-:Y:S01]  /*a9c0*/  IMAD.X R15, RZ, RZ, R15, P3 ;  /* 0x000000ffff0f7224 */ /* 0x000fe200018e060f */
[----:B------:R-:W-:Y:S02]  /*a9d0*/  IADD3 R27, P4, R2, R27, RZ ;  /* 0x0000001b021b7210 */ /* 0x000fe40007f9e0ff */
[----:B------:R-:W-:Y:S02]  /*a9e0*/  IADD3 R36, P1, R47, R36, RZ ;  /* 0x000000242f247210 */ /* 0x000fe40007f3e0ff */
[C---:B-----5:R-:W-:Y:S01]  /*a9f0*/  PRMT R59, R8.reuse, 0x7770, RZ ;  /* 0x00007770083b7816 */ /* 0x060fe200000000ff */
[----:B------:R-:W-:Y:S01]  /*aa00*/  IMAD.X R28, RZ, RZ, R28, P4 ;  /* 0x000000ffff1c7224 */ /* 0x000fe200020e061c */
[----:B------:R-:W-:-:S02]  /*aa10*/  PRMT R3, R8, 0x7772, RZ ;  /* 0x0000777208037816 */ /* 0x000fc400000000ff */
[C---:B------:R-:W-:Y:S02]  /*aa20*/  PRMT R7, R8.reuse, 0x7773, RZ ;  /* 0x0000777308077816 */ /* 0x040fe400000000ff */
[----:B------:R-:W-:Y:S02]  /*aa30*/  PRMT R5, R8, 0x7771, RZ ;  /* 0x0000777108057816 */ /* 0x000fe400000000ff */
[----:B------:R-:W-:Y:S02]  /*aa40*/  IADD3.X R14, RZ, R14, RZ, P1, !PT ;  /* 0x0000000eff0e7210 */ /* 0x000fe40000ffe4ff */
[----:B------:R-:W-:Y:S02]  /*aa50*/  IADD3 R20, P2, R57, R20, RZ ;  /* 0x0000001439147210 */ /* 0x000fe40007f5e0ff */
        /* <DEDUP_REMOVED lines=13> */
.L_x_8606:
        /* <DEDUP_REMOVED lines=9> */
.L_x_8605:
[----:B------:R-:W-:Y:S05]  /*abc0*/  BSYNC B0 ;  /* 0x0000000000007941 */ /* 0x000fea0003800000 */
.L_x_8604:
[----:B------:R-:W-:Y:S01]  /*abd0*/  ISETP.GE.U32.AND P0, PT, R44, c[0x0][0x174], PT ;  /* 0x00005d002c007a0c */ /* 0x000fe20003f06070 */
[----:B------:R-:W-:-:S12]  /*abe0*/  BSSY B0, `(.L_x_8608) ;  /* 0x000002e000007945 */ /* 0x000fd80003800000 */
        /* <DEDUP_REMOVED lines=31> */
[----:B------:R-:W-:-:S05]  /*ade0*/  IADD3.X R23, RZ, R23, RZ, P2, !PT ;  /* 0x00000017ff177210 */ /* 0x000fca00017fe4ff */
        /* <DEDUP_REMOVED lines=13> */
.L_x_8609:
[----:B------:R-:W-:Y:S05]  /*aec0*/  BSYNC B0 ;  /* 0x0000000000007941 */ /* 0x000fea0003800000 */
.L_x_8608:
[----:B------:R-:W-:Y:S01]  /*aed0*/  BSSY B0, `(.L_x_8610) ;  /* 0x000003b000007945 */ /* 0x000fe20003800000 */
[----:B------:R-:W-:Y:S05]  /*aee0*/  @P0 BRA `(.L_x_8611) ;  /* 0x0000039000000947 */ /* 0x000fea0003800000 */
[----:B------:R-:W-:Y:S02]  /*aef0*/  LOP3.LUT R22, R8, 0xff, RZ, 0xc0, !PT ;  /* 0x000000ff08167812 */ /* 0x000fe400078ec0ff */
[----:B------:R-:W-:-:S02]  /*af00*/  LOP3.LUT R8, R9, 0xff, RZ, 0xc0, !PT ;  /* 0x000000ff09087812 */ /* 0x000fc400078ec0ff */
[----:B------:R-:W-:Y:S02]  /*af10*/  IADD3 R9, R44, c[0x0][0x17c], RZ ;  /* 0x00005f002c097a10 */ /* 0x000fe40007ffe0ff */
[----:B------:R-:W-:Y:S02]  /*af20*/  LOP3.LUT R46, R46, 0xff, RZ, 0xc0, !PT ;  /* 0x000000ff2e2e7812 */ /* 0x000fe400078ec0ff */
[----:B------:R-:W-:Y:S02]  /*af30*/  ISETP.GE.U32.AND P0, PT, R9, c[0x0][0x174], PT ;  /* 0x00005d0009007a0c */ /* 0x000fe40003f06070 */
[----:B------:R-:W-:Y:S02]  /*af40*/  LOP3.LUT R2, R45, 0xff, RZ, 0xc0, !PT ;  /* 0x000000ff2d027812 */ /* 0x000fe400078ec0ff */
[----:B------:R-:W-:Y:S02]  /*af50*/  IADD3 R43, P1, R22, R43, RZ ;  /* 0x0000002b162b7210 */ /* 0x000fe40007f3e0ff */
[----:B------:R-:W-:-:S02]  /*af60*/  IADD3 R41, P2, R8, R41, RZ ;  /* 0x0000002908297210 */ /* 0x000fc40007f5e0ff */
[----:B------:R-:W-:Y:S01]  /*af70*/  IADD3 R37, P4, R46, R37, RZ ;  /* 0x000000252e257210 */ /* 0x000fe20007f9e0ff */
[----:B------:R-:W-:Y:S01]  /*af80*/  IMAD.X R13, RZ, RZ, R13, P1 ;  /* 0x000000ffff0d7224 */ /* 0x000fe200008e060d */
        /* <DEDUP_REMOVED lines=22> */
[----:B------:R-:W-:Y:S02]  /*b0f0*/  IADD3 R29, P1, R2, R29, RZ ;  /* 0x0000001d021d7210 */ /* 0x000fe40007f3e0ff */
[----:B------:R-:W-:Y:S02]  /*b100*/  IADD3 R2, R9, c[0x0][0x17c], RZ ;  /* 0x00005f0009027a10 */ /* 0x000fe40007ffe0ff */
[----:B------:R-:W-:-:S02]  /*b110*/  LOP3.LUT R55, R55, 0xff, RZ, 0xc0, !PT ;  /* 0x000000ff37377812 */ /* 0x000fc400078ec0ff */
[----:B------:R-:W-:Y:S02]  /*b120*/  ISETP.GE.U32.AND P0, PT, R2, c[0x0][0x174], PT ;  /* 0x00005d0002007a0c */ /* 0x000fe40003f06070 */
[----:B------:R-:W-:Y:S02]  /*b130*/  LOP3.LUT R57, R57, 0xff, RZ, 0xc0, !PT ;  /* 0x000000ff39397812 */ /* 0x000fe400078ec0ff */
[----:B------:R-:W-:Y:S02]  /*b140*/  IADD3 R27, P2, R8, R27, RZ ;  /* 0x0000001b081b7210 */ /* 0x000fe40007f5e0ff */
[----:B------:R-:W-:Y:S02]  /*b150*/  IADD3 R24, P3, R55, R24, RZ ;  /* 0x0000001837187210 */ /* 0x000fe40007f7e0ff */
[----:B------:R-:W-:Y:S01]  /*b160*/  IADD3 R20, P4, R57, R20, RZ ;  /* 0x0000001439147210 */ /* 0x000fe20007f9e0ff */
[----:B------:R-:W-:Y:S01]  /*b170*/  IMAD.X R28, RZ, RZ, R28, P2 ;  /* 0x000000ffff1c7224 */ /* 0x000fe200010e061c */
[----:B------:R-:W-:Y:S01]  /*b180*/  IADD3.X R15, RZ, R15, RZ, P1, !PT ;  /* 0x0000000fff0f7210 */ /* 0x000fe20000ffe4ff */
        /* <DEDUP_REMOVED lines=15> */
.L_x_8611:
[----:B------:R-:W-:Y:S05]  /*b280*/  BSYNC B0 ;  /* 0x0000000000007941 */ /* 0x000fea0003800000 */
.L_x_8610:
        /* <DEDUP_REMOVED lines=16> */
.L_x_8562:
[----:B------:R-:W-:Y:S05]  /*b390*/  BSYNC B6 ;  /* 0x0000000000067941 */ /* 0x000fea0003800000 */
.L_x_8561:
        /* <DEDUP_REMOVED lines=20> */
.L_x_8615:
        /* <DEDUP_REMOVED lines=31> */
.L_x_8614:
[----:B------:R-:W-:Y:S05]  /*b6d0*/  BSYNC B0 ;  /* 0x0000000000007941 */ /* 0x000fea0003800000 */
.L_x_8613:
[----:B0-----:R-:W-:Y:S01]  /*b6e0*/  IMAD.MOV.U32 R5, RZ, RZ, R2 ;  /* 0x000000ffff057224 */ /* 0x001fe200078e0002 */
[----:B------:R-:W-:Y:S05]  /*b6f0*/  @P1 BRA `(.L_x_8615) ;  /* 0xfffffde000001947 */ /* 0x000fea000383ffff */
.L_x_8612:
[----:B------:R-:W-:-:S13]  /*b700*/  ISETP.NE.AND P0, PT, RZ, c[0x0][0x188], PT ;  /* 0x00006200ff007a0c */ /* 0x000fda0003f05270 */
[----:B------:R-:W-:Y:S05]  /*b710*/  @!P0 BRA `(.L_x_8616) ;  /* 0x000004f000008947 */ /* 0x000fea0003800000 */
[----:B------:R-:W-:Y:S01]  /*b720*/  MOV R2, c[0x0][0x0] ;  /* 0x0000000000027a02 */ /* 0x000fe20000000f00 */
[----:B------:R-:W-:-:S03]  /*b730*/  IMAD.MOV.U32 R0, RZ, RZ, c[0x0][0x0] ;  /* 0x00000000ff007624 */ /* 0x000fc600078e00ff */
[----:B------:R-:W-:-:S13]  /*b740*/  ISETP.GT.AND P0, PT, R2, 0x20, PT ;  /* 0x000000200200780c */ /* 0x000fda0003f04270 */
[----:B------:R-:W-:Y:S05]  /*b750*/  @!P0 BRA `(.L_x_8617) ;  /* 0x0000033000008947 */ /* 0x000fea0003800000 */
[----:B------:R-:W-:Y:S01]  /*b760*/  IMAD R3, R26, c[0x0][0x0], R17 ;  /* 0x000000001a037a24 */ /* 0x000fe200078e0211 */
[----:B0-----:R-:W-:Y:S01]  /*b770*/  MOV R5, R27 ;  /* 0x0000001b00057202 */ /* 0x001fe20000000f00 */
[----:B------:R-:W-:Y:S01]  /*b780*/  IMAD.MOV.U32 R4, RZ, RZ, R52 ;  /* 0x000000ffff047224 */ /* 0x000fe200078e0034 */
[----:B------:R-:W-:Y:S01]  /*b790*/  MOV R7, R53 ;  /* 0x0000003500077202 */ /* 0x000fe20000000f00 */
[----:B------:R-:W-:Y:S01]  /*b7a0*/  IMAD.MOV.U32 R6, RZ, RZ, R54 ;  /* 0x000000ffff067224 */ /* 0x000fe200078e0036 */
[----:B------:R-:W-:Y:S01]  /*b7b0*/  SHF.L.U32 R13, R3, 0x5, RZ ;  /* 0x00000005030d7819 */ /* 0x000fe200000006ff */
[----:B------:R-:W-:Y:S01]  /*b7c0*/  IMAD.MOV.U32 R8, RZ, RZ, R56 ;  /* 0x000000ffff087224 */ /* 0x000fe200078e0038 */
[----:B------:R-:W-:Y:S01]  /*b7d0*/  MOV R9, R55 ;  /* 0x0000003700097202 */ /* 0x000fe20000000f00 */
[----:B------:R-:W-:Y:S01]  /*b7e0*/  IMAD.MOV.U32 R10, RZ, RZ, R16 ;  /* 0x000000ffff0a7224 */ /* 0x000fe200078e0010 */
        /* <DEDUP_REMOVED lines=8> */
[----:B0-----:R-:W-:Y:S05]  /*b870*/  @!P0 BRA `(.L_x_8617) ;  /* 0x0000021000008947 */ /* 0x001fea0003800000 */
.L_x_8620:
        /* <DEDUP_REMOVED lines=9> */
[----:B------:R-:W1:Y:S01]  /*b910*/  LDS.128 R8, [R0+0x10] ;  /* 0x0000100000087984 */ /* 0x000e620000000c00 */
[----:B0-----:R-:W-:Y:S02]  /*b920*/  IADD3 R52, P0, R4, R52, RZ ;  /* 0x0000003404347210 */ /* 0x001fe40007f1e0ff */
[----:B------:R-:W-:Y:S02]  /*b930*/  IADD3 R54, P1, R6, R54, RZ ;  /* 0x0000003606367210 */ /* 0x000fe40007f3e0ff */
[----:B-1----:R-:W-:Y:S02]  /*b940*/  IADD3 R56, P2, R8, R56, RZ ;  /* 0x0000003808387210 */ /* 0x002fe40007f5e0ff */
        /* <DEDUP_REMOVED lines=15> */
.L_x_8619:
[----:B------:R-:W-:Y:S05]  /*ba40*/  BSYNC B0 ;  /* 0x0000000000007941 */ /* 0x000fea0003800000 */
.L_x_8618:
[----:B------:R-:W-:-:S04]  /*ba50*/  SHF.R.S32.HI R2, RZ, 0x1, R2 ;  /* 0x00000001ff027819 */ /* 0x000fc80000011402 */
[----:B------:R-:W-:-:S13]  /*ba60*/  ISETP.GE.AND P0, PT, R2, 0x20, PT ;  /* 0x000000200200780c */ /* 0x000fda0003f06270 */
[----:B------:R-:W-:Y:S05]  /*ba70*/  @P0 BRA `(.L_x_8620) ;  /* 0xfffffe0000000947 */ /* 0x000fea000383ffff */
[----:B------:R-:W-:-:S10]  /*ba80*/  HFMA2.MMA R0, -RZ, RZ, 0, 1.9073486328125e-06 ;  /* 0x00000020ff007435 */ /* 0x000fd400000001ff */
.L_x_8617:
[----:B------:R-:W-:Y:S01]  /*ba90*/  ISETP.GE.AND P0, PT, R0, 0x2, PT ;  /* 0x000000020000780c */ /* 0x000fe20003f06270 */
[----:B------:R-:W-:Y:S01]  /*baa0*/  WARPSYNC 0xffffffff ;  /* 0xffffffff00007948 */ /* 0x000fe20003800000 */
[----:B------:R-:W-:Y:S11]  /*bab0*/  BAR.SYNC.DEFER_BLOCKING 0x0 ;  /* 0x0000000000007b1d */ /* 0x000ff60000010000 */
[----:B------:R-:W-:Y:S05]  /*bac0*/  @!P0 BRA `(.L_x_8616) ;  /* 0x0000014000008947 */ /* 0x000fea0003800000 */
[----:B0-----:R-:W-:-:S05]  /*bad0*/  IMAD.MOV.U32 R3, RZ, RZ, 0x1 ;  /* 0x00000001ff037424 */ /* 0x001fca00078e00ff */
.L_x_8621:
        /* <DEDUP_REMOVED lines=11> */
[----:B---3--:R-:W-:Y:S02]  /*bb90*/  IADD3 R16, P4, R11, R16, RZ ;  /* 0x000000100b107210 */ /* 0x008fe40007f9e0ff */
[----:B0-----:R-:W-:Y:S01]  /*bba0*/  SHF.L.U32 R3, R3, 0x1, RZ ;  /* 0x0000000103037819 */ /* 0x001fe200000006ff */
[----:B----4-:R-:W-:-:S03]  /*bbb0*/  IMAD.X R27, R2, 0x1, R27, P1 ;  /* 0x00000001021b7824 */ /* 0x010fc600008e061b */
[----:B------:R-:W-:Y:S02]  /*bbc0*/  ISETP.GE.AND P0, PT, R3, R0, PT ;  /* 0x000000000300720c */ /* 0x000fe40003f06270 */
[----:B-----5:R-:W-:Y:S01]  /*bbd0*/  IADD3.X R53, R4, R53, RZ, P2, !PT ;  /* 0x0000003504357210 */ /* 0x020fe200017fe4ff */
[----:B------:R-:W-:Y:S01]  /*bbe0*/  IMAD.X R55, R6, 0x1, R55, P3 ;  /* 0x0000000106377824 */ /* 0x000fe200018e0637 */
[----:B------:R-:W-:-:S09]  /*bbf0*/  IADD3.X R57, R8, R57, RZ, P4, !PT ;  /* 0x0000003908397210 */ /* 0x000fd200027fe4ff */
[----:B------:R-:W-:Y:S05]  /*bc00*/  @!P0 BRA `(.L_x_8621) ;  /* 0xfffffed000008947 */ /* 0x000fea000383ffff */
.L_x_8616:
        /* <DEDUP_REMOVED lines=203> */
.L_x_8622:
[----:B------:R-:W-:Y:S05]  /*c8c0*/  @!P0 BRA `(.L_x_8623) ;  /* 0x00000c7000008947 */ /* 0x000fea0003800000 */
[----:B0-----:R-:W-:Y:S01]  /*c8d0*/  IADD3 R3, R19, 0x1, RZ ;  /* 0x0000000113037810 */ /* 0x001fe20007ffe0ff */
        /* <DEDUP_REMOVED lines=198> */
.L_x_8623:
[----:B------:R-:W-:Y:S01]  /*d540*/  CS2R R22, SRZ ;  /* 0x0000000000167805 */ /* 0x000fe2000001ff00 */
        /* <DEDUP_REMOVED lines=200> */
.L_x_8624:
        /* <DEDUP_REMOVED lines=200> */
.L_x_8625:
[----:B------:R-:W-:Y:S01]  /*ee50*/  ISETP.NE.U32.AND P0, PT, RZ, c[0x0][0x558], PT ;  /* 0x00015600ff007a0c */ /* 0x000fe20003f05070 */
[----:B------:R-:W-:Y:S01]  /*ee60*/  HFMA2.MMA R0, -RZ, RZ, 0, 0 ;  /* 0x00000000ff007435 */ /* 0x000fe200000001ff */
[----:B------:R-:W-:Y:S01]  /*ee70*/  CS2R R28, SRZ ;  /* 0x00000000001c7805 */ /* 0x000fe2000001ff00 */
[----:B------:R-:W-:Y:S01]  /*ee80*/  IMAD.MOV.U32 R20, RZ, RZ, RZ ;  /* 0x000000ffff147224 */ /* 0x000fe200078e00ff */
[----:B------:R-:W-:-:S13]  /*ee90*/  ISETP.NE.AND.EX P0, PT, RZ, c[0x0][0x55c], PT, P0 ;  /* 0x00015700ff007a0c */ /* 0x000fda0003f05300 */
[----:B------:R-:W-:Y:S05]  /*eea0*/  @!P0 BRA `(.L_x_8626) ;  /* 0x000004d000008947 */ /* 0x000fea0003800000 */
[----:B------:R-:W-:Y:S01]  /*eeb0*/  BSSY B0, `(.L_x_8627) ;  /* 0x000002b000007945 */ /* 0x000fe20003800000 */
[----:B0-----:R-:W-:Y:S01]  /*eec0*/  IMAD.MOV.U32 R8, RZ, RZ, 0x1 ;  /* 0x00000001ff087424 */ /* 0x001fe200078e00ff */
[----:B------:R-:W-:Y:S01]  /*eed0*/  MOV R6, RZ ;  /* 0x000000ff00067202 */ /* 0x000fe20000000f00 */
[----:B------:R-:W-:Y:S01]  /*eee0*/  IMAD.MOV.U32 R4, RZ, RZ, 0x8 ;  /* 0x00000008ff047424 */ /* 0x000fe200078e00ff */
[----:B------:R-:W-:-:S04]  /*eef0*/  MOV R5, 0x0 ;  /* 0x0000000000057802 */ /* 0x000fc80000000f00 */
.L_x_8631:
        /* <DEDUP_REMOVED lines=9> */
[----:B------:R-:W-:Y:S05]  /*ef90*/  CALL.REL.NOINC `($__internal_45_$__cuda_sm20_rem_u64) ;  /* 0x00006c7000007944 */ /* 0x000fea0003c00000 */
[----:B------:R-:W-:Y:S01]  /*efa0*/  IMAD.MOV.U32 R4, RZ, RZ, R2 ;  /* 0x000000ffff047224 */ /* 0x000fe200078e0002 */
[----:B------:R-:W-:Y:S01]  /*efb0*/  MOV R5, R7 ;  /* 0x0000000700057202 */ /* 0x000fe20000000f00 */
[----:B------:R-:W-:Y:S05]  /*efc0*/  BRA `(.L_x_8630) ;  /* 0x0000013000007947 */ /* 0x000fea0003800000 */
.L_x_8629:
        /* <DEDUP_REMOVED lines=19> */
.L_x_8630:
[----:B------:R-:W-:Y:S05]  /*f100*/  BSYNC B1 ;  /* 0x0000000000017941 */ /* 0x000fea0003800000 */
.L_x_8628:
[----:B------:R-:W-:Y:S01]  /*f110*/  ISETP.NE.U32.AND P0, PT, R4, RZ, PT ;  /* 0x000000ff0400720c */ /* 0x000fe20003f05070 */
[----:B------:R-:W-:Y:S01]  /*f120*/  IMAD.MOV.U32 R6, RZ, RZ, R3 ;  /* 0x000000ffff067224 */ /* 0x000fe200078e0003 */
[----:B------:R-:W-:Y:S02]  /*f130*/  MOV R8, R0 ;  /* 0x0000000000087202 */ /* 0x000fe40000000f00 */
[----:B------:R-:W-:-:S13]  /*f140*/  ISETP.NE.AND.EX P0, PT, R5, RZ, PT, P0 ;  /* 0x000000ff0500720c */ /* 0x000fda0003f05300 */
[----:B------:R-:W-:Y:S05]  /*f150*/  @P0 BRA `(.L_x_8631) ;  /* 0xfffffda000000947 */ /* 0x000fea000383ffff */
[----:B------:R-:W-:Y:S05]  /*f160*/  BSYNC B0 ;  /* 0x0000000000007941 */ /* 0x000fea0003800000 */
.L_x_8627:
[----:B------:R-:W-:Y:S01]  /*f170*/  ISETP.NE.U32.AND P0, PT, R3, RZ, PT ;  /* 0x000000ff0300720c */ /* 0x000fe20003f05070 */
[----:B------:R-:W-:-:S12]  /*f180*/  BSSY B0, `(.L_x_8632) ;  /* 0x000001a000007945 */ /* 0x000fd80003800000 */
[----:B------:R-:W-:Y:S05]  /*f190*/  @!P0 BRA `(.L_x_8633) ;  /* 0x0000005000008947 */ /* 0x000fea0003800000 */
[----:B------:R-:W-:Y:S02]  /*f1a0*/  MOV R2, 0xf1c0 ;  /* 0x0000f1c000027802 */ /* 0x000fe40000000f00 */
[----:B------:R-:W-:Y:S05]  /*f1b0*/  CALL.REL.NOINC `($__internal_44_$__cuda_sm20_div_u64) ;  /* 0x0000662000007944 */ /* 0x000fea0003c00000 */
[----:B------:R-:W-:Y:S01]  /*f1c0*/  MOV R2, R0 ;  /* 0x0000000000027202 */ /* 0x000fe20000000f00 */
[----:B------:R-:W-:Y:S01]  /*f1d0*/  IMAD.MOV.U32 R3, RZ, RZ, R5 ;  /* 0x000000ffff037224 */ /* 0x000fe200078e0005 */
[----:B------:R-:W-:Y:S05]  /*f1e0*/  BRA `(.L_x_8634) ;  /* 0x0000013000007947 */ /* 0x000fea0003800000 */
.L_x_8633:
        /* <DEDUP_REMOVED lines=18> */
[----:B------:R-:W-:Y:S02]  /*f310*/  @!P2 LOP3.LUT R2, RZ, R0, RZ, 0x33, !PT ;  /* 0x00000000ff02a212 */ /* 0x000fe400078e33ff */
.L_x_8634:
[----:B------:R-:W-:Y:S05]  /*f320*/  BSYNC B0 ;  /* 0x0000000000007941 */ /* 0x000fea0003800000 */
.L_x_8632:
[----:B------:R-:W-:Y:S02]  /*f330*/  IMAD R29, R3, R31, RZ ;  /* 0x0000001f031d7224 */ /* 0x000fe400078e02ff */
[----:B------:R-:W-:-:S04]  /*f340*/  IMAD.WIDE.U32 R20, R31, R2, c[0x0][0x558] ;  /* 0x000156001f147625 */ /* 0x000fc800078e0002 */
[----:B------:R-:W-:Y:S01]  /*f350*/  IMAD.IADD R29, R21, 0x1, R29 ;  /* 0x00000001151d7824 */ /* 0x000fe200078e021d */
[----:B------:R-:W-:-:S03]  /*f360*/  MOV R28, R20 ;  /* 0x00000014001c7202 */ /* 0x000fc60000000f00 */
[----:B------:R-:W-:Y:S02]  /*f370*/  IMAD.MOV.U32 R0, RZ, RZ, R29 ;  /* 0x000000ffff007224 */ /* 0x000fe400078e001d */
.L_x_8626:
[----:B------:R-:W-:-:S13]  /*f380*/  ISETP.NE.AND P0, PT, RZ, c[0x0][0x190], PT ;  /* 0x00006400ff007a0c */ /* 0x000fda0003f05270 */
[----:B------:R-:W-:Y:S05]  /*f390*/  @!P0 BRA `(.L_x_8635) ;  /* 0x000053d000008947 */ /* 0x000fea0003800000 */
[----:B0-----:R-:W0:Y:S01]  /*f3a0*/  S2R R4, SR_CTAID.X ;  /* 0x0000000000047919 */ /* 0x001e220000002500 */
        /* <DEDUP_REMOVED lines=206> */
.L_x_8636:
        /* <DEDUP_REMOVED lines=200> */
.L_x_8637:
        /* <DEDUP_REMOVED lines=201> */
.L_x_8638:
        /* <DEDUP_REMOVED lines=200> */
.L_x_8639:
        /* <DEDUP_REMOVED lines=11> */
.L_x_8641:
[----:B------:R-:W-:Y:S05]  /*126d0*/  BSYNC B0 ;  /* 0x0000000000007941 */ /* 0x000fea0003800000 */
.L_x_8640:
        /* <DEDUP_REMOVED lines=11> */
[----:B------:R-:W-:Y:S02]  /*12790*/  IMAD.MOV.U32 R56, RZ, RZ, R16 ;  /* 0x000000ffff387224 */ /* 0x000fe400078e0010 */
[----:B0-----:R-:W-:Y:S01]  /*127a0*/  IMAD R2, R4, c[0x0][0x10], R3 ;  /* 0x0000040004027a24 */ /* 0x001fe200078e0203 */
[----:B------:R-:W-:-:S05]  /*127b0*/  HFMA2.MMA R3, -RZ, RZ, 0, 1.9073486328125e-06 ;  /* 0x00000020ff037435 */ /* 0x000fca00000001ff */
[----:B------:R-:W-:-:S05]  /*127c0*/  @!P2 IMAD R2, R2, c[0x0][0x0], R17 ;  /* 0x000000000202aa24 */ /* 0x000fca00078e0211 */
[----:B------:R-:W-:-:S05]  /*127d0*/  IMAD.WIDE.U32 R2, R2, R3, c[0x0][0x560] ;  /* 0x0001580002027625 */ /* 0x000fca00078e0003 */
[----:B------:R0:W-:Y:S04]  /*127e0*/  STG.E.64 [R2.64], R6 ;  /* 0x0000000602007986 */ /* 0x0001e8000c101b24 */
[----:B------:R0:W-:Y:S04]  /*127f0*/  STG.E.64 [R2.64+0x8], R52 ;  /* 0x0000083402007986 */ /* 0x0001e8000c101b24 */
[----:B------:R0:W-:Y:S04]  /*12800*/  STG.E.64 [R2.64+0x10], R54 ;  /* 0x0000103602007986 */ /* 0x0001e8000c101b24 */
[----:B------:R0:W-:Y:S02]  /*12810*/  STG.E.64 [R2.64+0x18], R56 ;  /* 0x0000183802007986 */ /* 0x0001e4000c101b24 */
.L_x_8643:
[----:B------:R-:W-:Y:S05]  /*12820*/  BSYNC B0 ;  /* 0x0000000000007941 */ /* 0x000fea0003800000 */
.L_x_8642:
        /* <DEDUP_REMOVED lines=31> */
.L_x_8645:
[----:B------:R-:W-:Y:S05]  /*12a20*/  BSYNC B0 ;  /* 0x0000000000007941 */ /* 0x000fea0003800000 */
.L_x_8644:
        /* <DEDUP_REMOVED lines=32> */
.L_x_8650:
        /* <DEDUP_REMOVED lines=19> */
.L_x_8649:
[----:B------:R-:W-:Y:S05]  /*12d60*/  BSYNC B1 ;  /* 0x0000000000017941 */ /* 0x000fea0003800000 */
.L_x_8648:
[----:B------:R-:W-:Y:S05]  /*12d70*/  BRA `(.L_x_8651) ;  /* 0x0000022000007947 */ /* 0x000fea0003800000 */
.L_x_8647:
        /* <DEDUP_REMOVED lines=15> */
.L_x_8652:
        /* <DEDUP_REMOVED lines=19> */
.L_x_8651:
[----:B------:R-:W-:Y:S05]  /*12fa0*/  BSYNC B0 ;  /* 0x0000000000007941 */ /* 0x000fea0003800000 */
.L_x_8646:
        /* <DEDUP_REMOVED lines=17> */
.L_x_8656:
        /* <DEDUP_REMOVED lines=29> */
.L_x_8655:
[----:B------:R-:W-:Y:S05]  /*13290*/  BSYNC B0 ;  /* 0x0000000000007941 */ /* 0x000fea0003800000 */
.L_x_8654:
[----:B0-----:R-:W-:Y:S01]  /*132a0*/  MOV R7, R30 ;  /* 0x0000001e00077202 */ /* 0x001fe20000000f00 */
[----:B------:R-:W-:Y:S05]  /*132b0*/  @P2 BRA `(.L_x_8656) ;  /* 0xfffffe0000002947 */ /* 0x000fea000383ffff */
.L_x_8653:
        /* <DEDUP_REMOVED lines=21> */
.L_x_8661:
        /* <DEDUP_REMOVED lines=26> */
.L_x_8660:
[----:B------:R-:W-:Y:S05]  /*135b0*/  BSYNC B0 ;  /* 0x0000000000007941 */ /* 0x000fea0003800000 */
.L_x_8659:
[----:B------:R-:W-:-:S04]  /*135c0*/  SHF.R.S32.HI R26, RZ, 0x1, R26 ;  /* 0x00000001ff1a7819 */ /* 0x000fc8000001141a */
[----:B------:R-:W-:-:S13]  /*135d0*/  ISETP.GE.AND P0, PT, R26, 0x20, PT ;  /* 0x000000201a00780c */ /* 0x000fda0003f06270 */
[----:B------:R-:W-:Y:S05]  /*135e0*/  @P0 BRA `(.L_x_8661) ;  /* 0xfffffe2000000947 */ /* 0x000fea000383ffff */
[----:B------:R-:W-:-:S04]  /*135f0*/  IMAD.MOV.U32 R12, RZ, RZ, 0x20 ;  /* 0x00000020ff0c7424 */ /* 0x000fc800078e00ff */
.L_x_8658:
[----:B------:R-:W-:Y:S01]  /*13600*/  BAR.SYNC.DEFER_BLOCKING 0x0 ;  /* 0x0000000000007b1d */ /* 0x000fe20000010000 */
[----:B------:R-:W-:-:S13]  /*13610*/  ISETP.GE.AND P0, PT, R12, 0x2, PT ;  /* 0x000000020c00780c */ /* 0x000fda0003f06270 */
[----:B------:R-:W-:Y:S05]  /*13620*/  @!P0 BRA `(.L_x_8657) ;  /* 0x0000014000008947 */ /* 0x000fea0003800000 */
[----:B0-----:R-:W-:-:S07]  /*13630*/  HFMA2.MMA R7, -RZ, RZ, 0, 5.9604644775390625e-08 ;  /* 0x00000001ff077435 */ /* 0x001fce00000001ff */
.L_x_8662:
        /* <DEDUP_REMOVED lines=19> */
.L_x_8657:
        /* <DEDUP_REMOVED lines=21> */
.L_x_8664:
[----:B------:R-:W-:Y:S01]  /*138c0*/  MOV R30, R22 ;  /* 0x00000016001e7202 */ /* 0x000fe20000000f00 */
[----:B0-----:R-:W-:Y:S01]  /*138d0*/  IMAD.MOV.U32 R31, RZ, RZ, R5 ;  /* 0x000000ffff1f7224 */ /* 0x001fe200078e0005 */
        /* <DEDUP_REMOVED lines=28> */
.L_x_8666:
        /* <DEDUP_REMOVED lines=24> */
.L_x_8667:
        /* <DEDUP_REMOVED lines=24> */
.L_x_8668:
        /* <DEDUP_REMOVED lines=24> */
.L_x_8669:
[----:B------:R-:W-:-:S04]  /*13f20*/  IADD3 R24, P0, R24, c[0x0][0x548], RZ ;  /* 0x0001520018187a10 */ /* 0x000fc80007f1e0ff */
[----:B------:R-:W-:-:S05]  /*13f30*/  IADD3.X R25, RZ, c[0x0][0x54c], RZ, P0, !PT ;  /* 0x00015300ff197a10 */ /* 0x000fca00007fe4ff */
[----:B------:R-:W-:Y:S01]  /*13f40*/  STG.E.U8 [R24.64], R26 ;  /* 0x0000001a18007986 */ /* 0x000fe2000c101124 */
[----:B------:R-:W-:Y:S05]  /*13f50*/  EXIT ;  /* 0x000000000000794d */ /* 0x000fea0003800000 */
.L_x_8665:
[----:B------:R-:W-:Y:S04]  /*13f60*/  STG.E.64 [R28.64], R30 ;  /* 0x0000001e1c007986 */ /* 0x000fe8000c101b24 */
[----:B------:R-:W-:Y:S04]  /*13f70*/  STG.E.64 [R28.64+0x8], R32 ;  /* 0x000008201c007986 */ /* 0x000fe8000c101b24 */
[----:B------:R-:W-:Y:S04]  /*13f80*/  STG.E.64 [R28.64+0x10], R16 ;  /* 0x000010101c007986 */ /* 0x000fe8000c101b24 */
[----:B------:R-:W-:Y:S01]  /*13f90*/  STG.E.64 [R28.64+0x18], R26 ;  /* 0x0000181a1c007986 */ /* 0x000fe2000c101b24 */
[----:B------:R-:W-:Y:S05]  /*13fa0*/  EXIT ;  /* 0x000000000000794d */ /* 0x000fea0003800000 */
.L_x_8663:
[----:B------:R-:W-:Y:S02]  /*13fb0*/  ISETP.NE.AND P4, PT, RZ, UR38, PT ;  /* 0x00000026ff007c0c */ /* 0x000fe4000bf85270 */
[----:B0-----:R-:W-:-:S02]  /*13fc0*/  IADD3 R4, P0, R23, c[0x0][0x548], RZ ;  /* 0x0001520017047a10 */ /* 0x001fc40007f1e0ff */
        /* <DEDUP_REMOVED lines=41> */
.L_x_8671:
[----:B------:R-:W-:Y:S02]  /*14260*/  IADD3 R4, P0, R23, c[0x0][0x548], RZ ;  /* 0x0001520017047a10 */ /* 0x000fe40007f1e0ff */
[----:B------:R-:W-:-:S03]  /*14270*/  ISETP.NE.AND P6, PT, R26, c[0x0][0x57c], PT ;  /* 0x00015f001a007a0c */ /* 0x000fc60003fc5270 */
[----:B------:R-:W-:-:S05]  /*14280*/  IMAD.X R5, RZ, RZ, c[0x0][0x54c], P0 ;  /* 0x00015300ff057624 */ /* 0x000fca00000e06ff */
[----:B------:R0:W-:Y:S05]  /*14290*/  STG.E.U8 [R4.64], R22 ;  /* 0x0000001604007986 */ /* 0x0001ea000c101124 */
        /* <DEDUP_REMOVED lines=20> */
.L_x_8672:
[----:B0-----:R-:W-:Y:S02]  /*143e0*/  IADD3 R4, P0, R19, c[0x0][0x548], RZ ;  /* 0x0001520013047a10 */ /* 0x001fe40007f1e0ff */
        /* <DEDUP_REMOVED lines=23> */
.L_x_8673:
        /* <DEDUP_REMOVED lines=24> */
.L_x_8674:
[----:B------:R-:W-:-:S05]  /*146e0*/  IADD3 R24, P0, R24, c[0x0][0x548], RZ ;  /* 0x0001520018187a10 */ /* 0x000fca0007f1e0ff */
[----:B------:R-:W-:-:S05]  /*146f0*/  IMAD.X R25, RZ, RZ, c[0x0][0x54c], P0 ;  /* 0x00015300ff197624 */ /* 0x000fca00000e06ff */
[----:B------:R-:W-:Y:S01]  /*14700*/  STG.E.U8 [R24.64], R2 ;  /* 0x0000000218007986 */ /* 0x000fe2000c101124 */
[----:B------:R-:W-:Y:S05]  /*14710*/  EXIT ;  /* 0x000000000000794d */ /* 0x000fea0003800000 */
.L_x_8670:
[----:B------:R-:W-:Y:S04]  /*14720*/  STG.E.U8 [R4.64], R22 ;  /* 0x0000001604007986 */ /* 0x000fe8000c101124 */
[----:B------:R-:W-:Y:S04]  /*14730*/  STG.E.U8 [R6.64], R18 ;  /* 0x0000001206007986 */ /* 0x000fe8000c101124 */
[----:B------:R-:W-:Y:S04]  /*14740*/  STG.E.U8 [R8.64], R16 ;  /* 0x0000001008007986 */ /* 0x000fe8000c101124 */
[----:B------:R-:W-:Y:S01]  /*14750*/  STG.E.U8 [R10.64], R2 ;  /* 0x000000020a007986 */ /* 0x000fe2000c101124 */
[----:B------:R-:W-:Y:S05]  /*14760*/  EXIT ;  /* 0x000000000000794d */ /* 0x000fea0003800000 */
.L_x_8635:
        /* <DEDUP_REMOVED lines=28> */
.L_x_8676:
        /* <DEDUP_REMOVED lines=12> */
[----:B0-----:R-:W-:Y:S01]  /*149f0*/  IMAD.MOV.U32 R4, RZ, RZ, c[0x4][0x650] ;  /* 0x01019400ff047624 */ /* 0x001fe200078e00ff */
        /* <DEDUP_REMOVED lines=17> */
.L_x_8678:
        /* <DEDUP_REMOVED lines=24> */
.L_x_8679:
        /* <DEDUP_REMOVED lines=24> */
.L_x_8680:
        /* <DEDUP_REMOVED lines=24> */
.L_x_8681:
[----:B------:R-:W-:-:S04]  /*14f90*/  IADD3 R22, P0, R22, c[0x0][0x548], RZ ;  /* 0x0001520016167a10 */ /* 0x000fc80007f1e0ff */
[----:B------:R-:W-:-:S05]  /*14fa0*/  IADD3.X R23, RZ, c[0x0][0x54c], RZ, P0, !PT ;  /* 0x00015300ff177a10 */ /* 0x000fca00007fe4ff */
[----:B------:R-:W-:Y:S01]  /*14fb0*/  STG.E.U8 [R22.64], R16 ;  /* 0x0000001016007986 */ /* 0x000fe2000c101124 */
[----:B------:R-:W-:Y:S05]  /*14fc0*/  EXIT ;  /* 0x000000000000794d */ /* 0x000fea0003800000 */
.L_x_8677:
[----:B------:R-:W-:Y:S04]  /*14fd0*/  STG.E.64 [R28.64], R26 ;  /* 0x0000001a1c007986 */ /* 0x000fe8000c101b24 */
[----:B------:R-:W-:Y:S04]  /*14fe0*/  STG.E.64 [R28.64+0x8], R24 ;  /* 0x000008181c007986 */ /* 0x000fe8000c101b24 */
[----:B------:R-:W-:Y:S04]  /*14ff0*/  STG.E.64 [R28.64+0x10], R18 ;  /* 0x000010121c007986 */ /* 0x000fe8000c101b24 */
[----:B------:R-:W-:Y:S01]  /*15000*/  STG.E.64 [R28.64+0x18], R16 ;  /* 0x000018101c007986 */ /* 0x000fe2000c101b24 */
[----:B------:R-:W-:Y:S05]  /*15010*/  EXIT ;  /* 0x000000000000794d */ /* 0x000fea0003800000 */
.L_x_8675:
[----:B-1----:R-:W-:Y:S02]  /*15020*/  ISETP.NE.AND P4, PT, R2, RZ, PT ;  /* 0x000000ff0200720c */ /* 0x002fe40003f85270 */
[----:B------:R-:W-:-:S02]  /*15030*/  IADD3 R2, P0, R31, c[0x0][0x548], RZ ;  /* 0x000152001f027a10 */ /* 0x000fc40007f1e0ff */
[----:B0-----:R-:W-:Y:S02]  /*15040*/  IADD3 R6, P2, R23, c[0x0][0x548], RZ ;  /* 0x0001520017067a10 */ /* 0x001fe40007f5e0ff */
        /* <DEDUP_REMOVED lines=40> */
.L_x_8683:
        /* <DEDUP_REMOVED lines=24> */
.L_x_8684:
        /* <DEDUP_REMOVED lines=24> */
.L_x_8685:
        /* <DEDUP_REMOVED lines=24> */
.L_x_8686:
[----:B------:R-:W-:-:S05]  /*15750*/  IADD3 R22, P0, R22, c[0x0][0x548], RZ ;  /* 0x0001520016167a10 */ /* 0x000fca0007f1e0ff */
[----:B------:R-:W-:-:S05]  /*15760*/  IMAD.X R23, RZ, RZ, c[0x0][0x54c], P0 ;  /* 0x00015300ff177624 */ /* 0x000fca00000e06ff */
[----:B------:R-:W-:Y:S01]  /*15770*/  STG.E.U8 [R22.64], R16 ;  /* 0x0000001016007986 */ /* 0x000fe2000c101124 */
[----:B------:R-:W-:Y:S05]  /*15780*/  EXIT ;  /* 0x000000000000794d */ /* 0x000fea0003800000 */
.L_x_8682:
[----:B------:R-:W-:Y:S04]  /*15790*/  STG.E.U8 [R2.64], R52 ;  /* 0x0000003402007986 */ /* 0x000fe8000c101124 */
[----:B------:R-:W-:Y:S04]  /*157a0*/  STG.E.U8 [R4.64], R54 ;  /* 0x0000003604007986 */ /* 0x000fe8000c101124 */
[----:B------:R-:W-:Y:S04]  /*157b0*/  STG.E.U8 [R6.64], R56 ;  /* 0x0000003806007986 */ /* 0x000fe8000c101124 */
[----:B------:R-:W-:Y:S01]  /*157c0*/  STG.E.U8 [R8.64], R16 ;  /* 0x0000001008007986 */ /* 0x000fe2000c101124 */
[----:B------:R-:W-:Y:S05]  /*157d0*/  EXIT ;  /* 0x000000000000794d */ /* 0x000fea0003800000 */
        .weak           $__internal_44_$__cuda_sm20_div_u64
        .type           $__internal_44_$__cuda_sm20_div_u64,@function
        .size           $__internal_44_$__cuda_sm20_div_u64,($__internal_45_$__cuda_sm20_rem_u64 - $__internal_44_$__cuda_sm20_div_u64)
$__internal_44_$__cuda_sm20_div_u64:
[----:B------:R-:W-:Y:S01]  /*157e0*/  MOV R8, R0 ;  /* 0x0000000000087202 */ /* 0x000fe20000000f00 */
[----:B------:R-:W-:-:S05]  /*157f0*/  IMAD.MOV.U32 R9, RZ, RZ, R3 ;  /* 0x000000ffff097224 */ /* 0x000fca00078e0003 */
        /* <DEDUP_REMOVED lines=53> */
[----:B------:R-:W-:Y:S02]  /*15b50*/  IADD3 R4, P2, R7, 0x1, RZ ;  /* 0x0000000107047810 */ /* 0x000fe40007f5e0ff */
[----:B------:R-:W-:-:S02]  /*15b60*/  ISETP.GE.U32.AND P0, PT, R5, R0, PT ;  /* 0x000000000500720c */ /* 0x000fc40003f06070 */
[----:B------:R-:W-:Y:S01]  /*15b70*/  ISETP.NE.U32.AND P1, PT, R0, RZ, PT ;  /* 0x000000ff0000720c */ /* 0x000fe20003f25070 */
[----:B------:R-:W-:Y:S01]  /*15b80*/  IMAD.X R5, RZ, RZ, R6, P2 ;  /* 0x000000ffff057224 */ /* 0x000fe200010e0606 */
[----:B------:R-:W-:Y:S02]  /*15b90*/  ISETP.GE.U32.AND.EX P0, PT, R8, R3, PT, P0 ;  /* 0x000000030800720c */ /* 0x000fe40003f06100 */
[----:B------:R-:W-:Y:S01]  /*15ba0*/  ISETP.NE.AND.EX P1, PT, R3, RZ, PT, P1 ;  /* 0x000000ff0300720c */ /* 0x000fe20003f25310 */
[----:B------:R-:W-:Y:S01]  /*15bb0*/  HFMA2.MMA R3, -RZ, RZ, 0, 0 ;  /* 0x00000000ff037435 */ /* 0x000fe200000001ff */
[----:B------:R-:W-:Y:S02]  /*15bc0*/  SEL R0, R4, R7, P0 ;  /* 0x0000000704007207 */ /* 0x000fe40000000000 */
[----:B------:R-:W-:Y:S02]  /*15bd0*/  SEL R5, R5, R6, P0 ;  /* 0x0000000605057207 */ /* 0x000fe40000000000 */
[----:B------:R-:W-:-:S02]  /*15be0*/  SEL R0, R0, 0xffffffff, P1 ;  /* 0xffffffff00007807 */ /* 0x000fc40000800000 */
[----:B------:R-:W-:Y:S01]  /*15bf0*/  SEL R5, R5, 0xffffffff, P1 ;  /* 0xffffffff05057807 */ /* 0x000fe20000800000 */
[----:B------:R-:W-:Y:S06]  /*15c00*/  RET.REL.NODEC R2 `(_ZN2at6native13reduce_kernelILi128ELi4ENS0_8ReduceOpIhNS0_14func_wrapper_tIhNS0_55_GLOBAL__N__0955718d_22_SparseCsrTensorMath_cu_868dd54514ReductionAddOpIlEEEEjhLi4ELi4EEEEEvT1_) ;  /* 0xfffea3f002007950 */ /* 0x000fec0003c3ffff */
        .weak           $__internal_45_$__cuda_sm20_rem_u64
        .type           $__internal_45_$__cuda_sm20_rem_u64,@function
        .size           $__internal_45_$__cuda_sm20_rem_u64,(.L_x_8907 - $__internal_45_$__cuda_sm20_rem_u64)
$__internal_45_$__cuda_sm20_rem_u64:
        /* <DEDUP_REMOVED lines=64> */
[----:B------:R-:W-:Y:S06]  /*16010*/  RET.REL.NODEC R4 `(_ZN2at6native13reduce_kernelILi128ELi4ENS0_8ReduceOpIhNS0_14func_wrapper_tIhNS0_55_GLOBAL__N__0955718d_22_SparseCsrTensorMath_cu_868dd54514ReductionAddOpIlEEEEjhLi4ELi4EEEEEvT1_) ;  /* 0xfffe9fe004007950 */ /* 0x000fec0003c3ffff */
.L_x_8687:
        /* <DEDUP_REMOVED lines=14> */
.L_x_8907:


//--------------------- .nv.global.init           --------------------------
	.section	.nv.global.init,"aw",@progbits
.nv.global.init:
	.type		__unnamed_59,@object
	.size		__unnamed_59,(__unnamed_3 - __unnamed_59)
__unnamed_59:
        /*0000*/ 	.byte	0x73, 0x65, 0x74, 0x5f, 0x72, 0x65, 0x73, 0x75, 0x6c, 0x74, 0x73, 0x00
	.type		__unnamed_3,@object
	.size		__unnamed_3,(__unnamed_115 - __unnamed_3)
__unnamed_3:
        /*000c*/ 	.byte	0x73, 0x65, 0x74, 0x5f, 0x72, 0x65, 0x73, 0x75, 0x6c, 0x74, 0x73, 0x00
	.type		__unnamed_115,@object
	.size		__unnamed_115,(__unnamed_143 - __unnamed_115)
__unnamed_115:
        /*0018*/ 	.byte	0x73, 0x65, 0x74, 0x5f, 0x72, 0x65, 0x73, 0x75, 0x6c, 0x74, 0x73, 0x00
	.type		__unnamed_143,@object
	.size		__unnamed_143,(__unnamed_31 - __unnamed_143)
__unnamed_143:
        /*0024*/ 	.byte	0x73, 0x65, 0x74, 0x5f, 0x72, 0x65, 0x73, 0x75, 0x6c, 0x74, 0x73, 0x00
	.type		__unnamed_31,@object
	.size		__unnamed_31,(__unnamed_87 - __unnamed_31)
__unnamed_31:
        /*0030*/ 	.byte	0x73, 0x65, 0x74, 0x5f, 0x72, 0x65, 0x73, 0x75, 0x6c, 0x74, 0x73, 0x00
	.type		__unnamed_87,@object
	.size		__unnamed_87,(__unnamed_73 - __unnamed_87)
__unnamed_87:
        /*003c*/ 	.byte	0x73, 0x65, 0x74, 0x5f, 0x72, 0x65, 0x73, 0x75, 0x6c, 0x74, 0x73, 0x00
	.type		__unnamed_73,@object
	.size		__unnamed_73,(__unnamed_129 - __unnamed_73)
__unnamed_73:
        /*0048*/ 	.byte	0x73, 0x65, 0x74, 0x5f, 0x72, 0x65, 0x73, 0x75, 0x6c, 0x74, 0x73, 0x00
	.type		__unnamed_129,@object
	.size		__unnamed_129,(__unnamed_17 - __unnamed_129)
__unnamed_129:
        /*0054*/ 	.byte	0x73, 0x65, 0x74, 0x5f, 0x72, 0x65, 0x73, 0x75, 0x6c, 0x74, 0x73, 0x00
	.type		__unnamed_17,@object
	.size		__unnamed_17,(__unnamed_45 - __unnamed_17)
__unnamed_17:
        /*0060*/ 	.byte	0x73, 0x65, 0x74, 0x5f, 0x72, 0x65, 0x73, 0x75, 0x6c, 0x74, 0x73, 0x00
	.type		__unnamed_45,@object
	.size		__unnamed_45,(__unnamed_101 - __unnamed_45)
__unnamed_45:
        /*006c*/ 	.byte	0x73, 0x65, 0x74, 0x5f, 0x72, 0x65, 0x73, 0x75, 0x6c, 0x74, 0x73, 0x00
	.type		__unnamed_101,@object
	.size		__unnamed_101,(__unnamed_10 - __unnamed_101)
__unnamed_101:
        /*0078*/ 	.byte	0x73, 0x65, 0x74, 0x5f, 0x72, 0x65, 0x73, 0x75, 0x6c, 0x74, 0x73, 0x00
	.type		__unnamed_10,@object
	.size		__unnamed_10,(__unnamed_122 - __unnamed_10)
__unnamed_10:
        /*0084*/ 	.byte	0x73, 0x65, 0x74, 0x5f, 0x72, 0x65, 0x73, 0x75, 0x6c, 0x74, 0x73, 0x00
	.type		__unnamed_122,@object
	.size		__unnamed_122,(__unnamed_66 - __unnamed_122)
__unnamed_122:
        /*0090*/ 	.byte	0x73, 0x65, 0x74, 0x5f, 0x72, 0x65, 0x73, 0x75, 0x6c, 0x74, 0x73, 0x00
	.type		__unnamed_66,@object
	.size		__unnamed_66,(__unnamed_94 - __unnamed_66)
__unnamed_66:
        /*009c*/ 	.byte	0x73, 0x65, 0x74, 0x5f, 0x72, 0x65, 0x73, 0x75, 0x6c, 0x74, 0x73, 0x00
	.type		__unnamed_94,@object
	.size		__unnamed_94,(__unnamed_38 - __unnamed_94)
__unnamed_94:
        /*00a8*/ 	.byte	0x73, 0x65, 0x74, 0x5f, 0x72, 0x65, 0x73, 0x75, 0x6c, 0x74, 0x73, 0x00
	.type		__unnamed_38,@object
	.size		__unnamed_38,(__unnamed_150 - __unnamed_38)
__unnamed_38:
        /*00b4*/ 	.byte	0x73, 0x65, 0x74, 0x5f, 0x72, 0x65, 0x73, 0x75, 0x6c, 0x74, 0x73, 0x00
	.type		__unnamed_150,@object
	.size		__unnamed_150,(__unnamed_108 - __unnamed_150)
__unnamed_150:
        /*00c0*/ 	.byte	0x73, 0x65, 0x74, 0x5f, 0x72, 0x65, 0x73, 0x75, 0x6c, 0x74, 0x73, 0x00
	.type		__unnamed_108,@object
	.size		__unnamed_108,(__unnamed_52 - __unnamed_108)
__unnamed_108:
        /*00cc*/ 	.byte	0x73, 0x65, 0x74, 0x5f, 0x72, 0x65, 0x73, 0x75, 0x6c, 0x74, 0x73, 0x00
	.type		__unnamed_52,@object
	.size		__unnamed_52,(__unnamed_136 - __unnamed_52)
__unnamed_52:
        /*00d8*/ 	.byte	0x73, 0x65, 0x74, 0x5f, 0x72, 0x65, 0x73, 0x75, 0x6c, 0x74, 0x73, 0x00
	.type		__unnamed_136,@object
	.size		__unnamed_136,(__unnamed_24 - __unnamed_136)
__unnamed_136:
        /*00e4*/ 	.byte	0x73, 0x65, 0x74, 0x5f, 0x72, 0x65, 0x73, 0x75, 0x6c, 0x74, 0x73, 0x00
	.type		__unnamed_24,@object
	.size		__unnamed_24,(__unnamed_80 - __unnamed_24)
__unnamed_24:
        /*00f0*/ 	.byte	0x73, 0x65, 0x74, 0x5f, 0x72, 0x65, 0x73, 0x75, 0x6c, 0x74, 0x73, 0x00
	.type		__unnamed_80,@object
	.size		__unnamed_80,($str$21 - __unnamed_80)
__unnamed_80:
        /*00fc*/ 	.byte	0x73, 0x65, 0x74, 0x5f, 0x72, 0x65, 0x73, 0x75, 0x6c, 0x74, 0x73, 0x00
	.type		$str$21,@object
	.size		$str$21,(__unnamed_75 - $str$21)
$str$21:
        /*0108*/ 	.byte	0x66, 0x69, 0x6e, 0x61, 0x6c, 0x5f, 0x6f, 0x75, 0x74, 0x70, 0x75, 0x74, 0x00
	.type		__unnamed_75,@object
	.size		__unnamed_75,(__unnamed_43 - __unnamed_75)
__unnamed_75:
        /*0115*/ 	.byte	0x74, 0x68, 0x72, 0x65, 0x61, 0x64, 0x5f, 0x72, 0x65, 0x64, 0x75, 0x63, 0x65, 0x00
	.type		__unnamed_43,@object
	.size		__unnamed_43,(__unnamed_131 - __unnamed_43)
__unnamed_43:
        /*0123*/ 	.byte	0x74, 0x68, 0x72, 0x65, 0x61, 0x64, 0x5f, 0x72, 0x65, 0x64, 0x75, 0x63, 0x65, 0x00
	.type		__unnamed_131,@object
	.size		__unnamed_131,(__unnamed_99 - __unnamed_131)
__unnamed_131:
        /*0131*/ 	.byte	0x74, 0x68, 0x72, 0x65, 0x61, 0x64, 0x5f, 0x72, 0x65, 0x64, 0x75, 0x63, 0x65, 0x00
	.type		__unnamed_99,@object
	.size		__unnamed_99,(__unnamed_19 - __unnamed_99)
__unnamed_99:
        /*013f*/ 	.byte	0x74, 0x68, 0x72, 0x65, 0x61, 0x64, 0x5f, 0x72, 0x65, 0x64, 0x75, 0x63, 0x65, 0x00
	.type		__unnamed_19,@object
	.size		__unnamed_19,(__unnamed_15 - __unnamed_19)
__unnamed_19:
        /*014d*/ 	.byte	0x74, 0x68, 0x72, 0x65, 0x61, 0x64, 0x5f, 0x72, 0x65, 0x64, 0x75, 0x63, 0x65, 0x00
	.type		__unnamed_15,@object
	.size		__unnamed_15,(__unnamed_47 - __unnamed_15)
__unnamed_15:
        /*015b*/ 	.byte	0x74, 0x68, 0x72, 0x65, 0x61, 0x64, 0x5f, 0x72, 0x65, 0x64, 0x75, 0x63, 0x65, 0x00
	.type		__unnamed_47,@object
	.size		__unnamed_47,($str$23 - __unnamed_47)
__unnamed_47:
        /*0169*/ 	.byte	0x74, 0x68, 0x72, 0x65, 0x61, 0x64, 0x5f, 0x72, 0x65, 0x64, 0x75, 0x63, 0x65, 0x00
	.type		$str$23,@object
	.size		$str$23,(__unnamed_127 - $str$23)
$str$23:
        /*0177*/ 	.byte	0x21, 0x66, 0x69, 0x6e, 0x61, 0x6c, 0x5f, 0x6f, 0x75, 0x74, 0x70, 0x75, 0x74, 0x00
	.type		__unnamed_127,@object
	.size		__unnamed_127,(__unnamed_71 - __unnamed_127)
__unnamed_127:
        /*0185*/ 	.byte	0x74, 0x68, 0x72, 0x65, 0x61, 0x64, 0x5f, 0x72, 0x65, 0x64, 0x75, 0x63, 0x65, 0x00
	.type		__unnamed_71,@object
	.size		__unnamed_71,(__unnamed_103 - __unnamed_71)
__unnamed_71:
        /*0193*/ 	.byte	0x74, 0x68, 0x72, 0x65, 0x61, 0x64, 0x5f, 0x72, 0x65, 0x64, 0x75, 0x63, 0x65, 0x00
	.type		__unnamed_103,@object
	.size		__unnamed_103,(__unnamed_89 - __unnamed_103)
__unnamed_103:
        /*01a1*/ 	.byte	0x74, 0x68, 0x72, 0x65, 0x61, 0x64, 0x5f, 0x72, 0x65, 0x64, 0x75, 0x63, 0x65, 0x00
	.type		__unnamed_89,@object
	.size		__unnamed_89,(__unnamed_57 - __unnamed_89)
__unnamed_89:
        /*01af*/ 	.byte	0x74, 0x68, 0x72, 0x65, 0x61, 0x64, 0x5f, 0x72, 0x65, 0x64, 0x75, 0x63, 0x65, 0x00
	.type		__unnamed_57,@object
	.size		__unnamed_57,(__unnamed_1 - __unnamed_57)
__unnamed_57:
        /*01bd*/ 	.byte	0x74, 0x68, 0x72, 0x65, 0x61, 0x64, 0x5f, 0x72, 0x65, 0x64, 0x75, 0x63, 0x65, 0x00
	.type		__unnamed_1,@object
	.size		__unnamed_1,(__unnamed_33 - __unnamed_1)
__unnamed_1:
        /*01cb*/ 	.byte	0x74, 0x68, 0x72, 0x65, 0x61, 0x64, 0x5f, 0x72, 0x65, 0x64, 0x75, 0x63, 0x65, 0x00
	.type		__unnamed_33,@object
	.size		__unnamed_33,(__unnamed_145 - __unnamed_33)
__unnamed_33:
        /*01d9*/ 	.byte	0x74, 0x68, 0x72, 0x65, 0x61, 0x64, 0x5f, 0x72, 0x65, 0x64, 0x75, 0x63, 0x65, 0x00
	.type		__unnamed_145,@object
	.size		__unnamed_145,(__unnamed_113 - __unnamed_145)
__unnamed_145:
        /*01e7*/ 	.byte	0x74, 0x68, 0x72, 0x65, 0x61, 0x64, 0x5f, 0x72, 0x65, 0x64, 0x75, 0x63, 0x65, 0x00
	.type		__unnamed_113,@object
	.size		__unnamed_113,(__unnamed_141 - __unnamed_113)
__unnamed_113:
        /*01f5*/ 	.byte	0x74, 0x68, 0x72, 0x65, 0x61, 0x64, 0x5f, 0x72, 0x65, 0x64, 0x75, 0x63, 0x65, 0x00
	.type		__unnamed_141,@object
	.size		__unnamed_141,(__unnamed_29 - __unnamed_141)
__unnamed_141:
        /*0203*/ 	.byte	0x74, 0x68, 0x72, 0x65, 0x61, 0x64, 0x5f, 0x72, 0x65, 0x64, 0x75, 0x63, 0x65, 0x00
	.type		__unnamed_29,@object
	.size		__unnamed_29,(__unnamed_61 - __unnamed_29)
__unnamed_29:
        /*0211*/ 	.byte	0x74, 0x68, 0x72, 0x65, 0x61, 0x64, 0x5f, 0x72, 0x65, 0x64, 0x75, 0x63, 0x65, 0x00
	.type		__unnamed_61,@object
	.size		__unnamed_61,(__unnamed_5 - __unnamed_61)
__unnamed_61:
        /*021f*/ 	.byte	0x74, 0x68, 0x72, 0x65, 0x61, 0x64, 0x5f, 0x72, 0x65, 0x64, 0x75, 0x63, 0x65, 0x00
	.type		__unnamed_5,@object
	.size		__unnamed_5,(__unnamed_85 - __unnamed_5)
__unnamed_5:
        /*022d*/ 	.byte	0x74, 0x68, 0x72, 0x65, 0x61, 0x64, 0x5f, 0x72, 0x65, 0x64, 0x75, 0x63, 0x65, 0x00
	.type		__unnamed_85,@object
	.size		__unnamed_85,(__unnamed_117 - __unnamed_85)
__unnamed_85:
        /*023b*/ 	.byte	0x74, 0x68, 0x72, 0x65, 0x61, 0x64, 0x5f, 0x72, 0x65, 0x64, 0x75, 0x63, 0x65, 0x00
	.type		__unnamed_117,@object
	.size		__unnamed_117,(__unnamed_138 - __unnamed_117)
__unnamed_117:
        /*0249*/ 	.byte	0x74, 0x68, 0x72, 0x65, 0x61, 0x64, 0x5f, 0x72, 0x65, 0x64, 0x75, 0x63, 0x65, 0x00
	.type		__unnamed_138,@object
	.size		__unnamed_138,(__unnamed_106 - __unnamed_138)
__unnamed_138:
        /*0257*/ 	.byte	0x74, 0x68, 0x72, 0x65, 0x61, 0x64, 0x5f, 0x72, 0x65, 0x64, 0x75, 0x63, 0x65, 0x00
	.type		__unnamed_106,@object
	.size		__unnamed_106,(__unnamed_26 - __unnamed_106)
__unnamed_106:
        /*0265*/ 	.byte	0x74, 0x68, 0x72, 0x65, 0x61, 0x64, 0x5f, 0x72, 0x65, 0x64, 0x75, 0x63, 0x65, 0x00
	.type		__unnamed_26,@object
	.size		__unnamed_26,(__unnamed_82 - __unnamed_26)
__unnamed_26:
        /*0273*/ 	.byte	0x74, 0x68, 0x72, 0x65, 0x61, 0x64, 0x5f, 0x72, 0x65, 0x64, 0x75, 0x63, 0x65, 0x00
	.type		__unnamed_82,@object
	.size		__unnamed_82,(__unnamed_50 - __unnamed_82)
__unnamed_82:
        /*0281*/ 	.byte	0x74, 0x68, 0x72, 0x65, 0x61, 0x64, 0x5f, 0x72, 0x65, 0x64, 0x75, 0x63, 0x65, 0x00
	.type		__unnamed_50,@object
	.size		__unnamed_50,(__unnamed_78 - __unnamed_50)
__unnamed_50:
        /*028f*/ 	.byte	0x74, 0x68, 0x72, 0x65, 0x61, 0x64, 0x5f, 0x72, 0x65, 0x64, 0x75, 0x63, 0x65, 0x00
	.type		__unnamed_78,@object
	.size		__unnamed_78,(__unnamed_110 - __unnamed_78)
__unnamed_78:
        /*029d*/ 	.byte	0x74, 0x68, 0x72, 0x65, 0x61, 0x64, 0x5f, 0x72, 0x65, 0x64, 0x75, 0x63, 0x65, 0x00
	.type		__unnamed_110,@object
	.size		__unnamed_110,($str$22 - __unnamed_110)
__unnamed_110:
        /*02ab*/ 	.byte	0x74, 0x68, 0x72, 0x65, 0x61, 0x64, 0x5f, 0x72, 0x65, 0x64, 0x75, 0x63, 0x65, 0x00
	.type		$str$22,@object
	.size		$str$22,(__unnamed_134 - $str$22)
$str$22:
        /*02b9*/ 	.byte	0x6e, 0x6f, 0x75, 0x74, 0x70, 0x75, 0x74, 0x73, 0x20, 0x3d, 0x3d, 0x20, 0x31, 0x00
	.type		__unnamed_134,@object
	.size		__unnamed_134,(__unnamed_22 - __unnamed_134)
__unnamed_134:
        /*02c7*/ 	.byte	0x74, 0x68, 0x72, 0x65, 0x61, 0x64, 0x5f, 0x72, 0x65, 0x64, 0x75, 0x63, 0x65, 0x00
	.type		__unnamed_22,@object
	.size		__unnamed_22,(__unnamed_54 - __unnamed_22)
__unnamed_22:
        /*02d5*/ 	.byte	0x74, 0x68, 0x72, 0x65, 0x61, 0x64, 0x5f, 0x72, 0x65, 0x64, 0x75, 0x63, 0x65, 0x00
	.type		__unnamed_54,@object
	.size		__unnamed_54,(__unnamed_12 - __unnamed_54)
__unnamed_54:
        /*02e3*/ 	.byte	0x74, 0x68, 0x72, 0x65, 0x61, 0x64, 0x5f, 0x72, 0x65, 0x64, 0x75, 0x63, 0x65, 0x00
	.type		__unnamed_12,@object
	.size		__unnamed_12,(__unnamed_92 - __unnamed_12)
__unnamed_12:
        /*02f1*/ 	.byte	0x74, 0x68, 0x72, 0x65, 0x61, 0x64, 0x5f, 0x72, 0x65, 0x64, 0x75, 0x63, 0x65, 0x00
	.type		__unnamed_92,@object
	.size		__unnamed_92,(__unnamed_124 - __unnamed_92)
__unnamed_92:
        /*02ff*/ 	.byte	0x74, 0x68, 0x72, 0x65, 0x61, 0x64, 0x5f, 0x72, 0x65, 0x64, 0x75, 0x63, 0x65, 0x00
	.type		__unnamed_124,@object
	.size		__unnamed_124,(__unnamed_68 - __unnamed_124)
__unnamed_124:
        /*030d*/ 	.byte	0x74, 0x68, 0x72, 0x65, 0x61, 0x64, 0x5f, 0x72, 0x65, 0x64, 0x75, 0x63, 0x65, 0x00
	.type		__unnamed_68,@object
	.size		__unnamed_68,(__unnamed_36 - __unnamed_68)
__unnamed_68:
        /*031b*/ 	.byte	0x74, 0x68, 0x72, 0x65, 0x61, 0x64, 0x5f, 0x72, 0x65, 0x64, 0x75, 0x63, 0x65, 0x00
	.type		__unnamed_36,@object
	.size		__unnamed_36,(__unnamed_148 - __unnamed_36)
__unnamed_36:
        /*0329*/ 	.byte	0x74, 0x68, 0x72, 0x65, 0x61, 0x64, 0x5f, 0x72, 0x65, 0x64, 0x75, 0x63, 0x65, 0x00
	.type		__unnamed_148,@object
	.size		__unnamed_148,(__unnamed_8 - __unnamed_148)
__unnamed_148:
        /*0337*/ 	.byte	0x74, 0x68, 0x72, 0x65, 0x61, 0x64, 0x5f, 0x72, 0x65, 0x64, 0x75, 0x63, 0x65, 0x00
	.type		__unnamed_8,@object
	.size		__unnamed_8,(__unnamed_40 - __unnamed_8)
__unnamed_8:
        /*0345*/ 	.byte	0x74, 0x68, 0x72, 0x65, 0x61, 0x64, 0x5f, 0x72, 0x65, 0x64, 0x75, 0x63, 0x65, 0x00
	.type		__unnamed_40,@object
	.size		__unnamed_40,(__unnamed_152 - __unnamed_40)
__unnamed_40:
        /*0353*/ 	.byte	0x74, 0x68, 0x72, 0x65, 0x61, 0x64, 0x5f, 0x72, 0x65, 0x64, 0x75, 0x63, 0x65, 0x00
	.type		__unnamed_152,@object
	.size		__unnamed_152,(__unnamed_120 - __unnamed_152)
__unnamed_152:
        /*0361*/ 	.byte	0x74, 0x68, 0x72, 0x65, 0x61, 0x64, 0x5f, 0x72, 0x65, 0x64, 0x75, 0x63, 0x65, 0x00
	.type		__unnamed_120,@object
	.size		__unnamed_120,(__unnamed_64 - __unnamed_120)
__unnamed_120:
        /*036f*/ 	.byte	0x74, 0x68, 0x72, 0x65, 0x61, 0x64, 0x5f, 0x72, 0x65, 0x64, 0x75, 0x63, 0x65, 0x00
	.type		__unnamed_64,@object
	.size		__unnamed_64,(__unnamed_96 - __unnamed_64)
__unnamed_64:
        /*037d*/ 	.byte	0x74, 0x68, 0x72, 0x65, 0x61, 0x64, 0x5f, 0x72, 0x65, 0x64, 0x75, 0x63, 0x65, 0x00
	.type		__unnamed_96,@object
	.size		__unnamed_96,($str$19 - __unnamed_96)
__unnamed_96:
        /*038b*/ 	.byte	0x74, 0x68, 0x72, 0x65, 0x61, 0x64, 0x5f, 0x72, 0x65, 0x64, 0x75, 0x63, 0x65, 0x00
	.type		$str$19,@object
	.size		$str$19,(__unnamed_139 - $str$19)
$str$19:
        /*0399*/ 	.byte	0x6f, 0x75, 0x74, 0x70, 0x75, 0x74, 0x5f, 0x76, 0x65, 0x63, 0x5f, 0x73, 0x69, 0x7a, 0x65, 0x20
        /*03a9*/ 	.byte	0x3d, 0x3d, 0x20, 0x31, 0x00
	.type		__unnamed_139,@object
	.size		__unnamed_139,(__unnamed_107 - __unnamed_139)
__unnamed_139:
        /*03ae*/ 	.byte	0x73, 0x65, 0x74, 0x5f, 0x72, 0x65, 0x73, 0x75, 0x6c, 0x74, 0x73, 0x5f, 0x74, 0x6f, 0x5f, 0x6f
        /*03be*/ 	.byte	0x75, 0x74, 0x70, 0x75, 0x74, 0x00
	.type		__unnamed_107,@object
	.size		__unnamed_107,(__unnamed_27 - __unnamed_107)
__unnamed_107:
        /*03c4*/ 	.byte	0x73, 0x65, 0x74, 0x5f, 0x72, 0x65, 0x73, 0x75, 0x6c, 0x74, 0x73, 0x5f, 0x74, 0x6f, 0x5f, 0x6f
        /*03d4*/ 	.byte	0x75, 0x74, 0x70, 0x75, 0x74, 0x00
	.type		__unnamed_27,@object
	.size		__unnamed_27,(__unnamed_91 - __unnamed_27)
__unnamed_27:
        /*03da*/ 	.byte	0x73, 0x65, 0x74, 0x5f, 0x72, 0x65, 0x73, 0x75, 0x6c, 0x74, 0x73, 0x5f, 0x74, 0x6f, 0x5f, 0x6f
        /*03ea*/ 	.byte	0x75, 0x74, 0x70, 0x75, 0x74, 0x00
	.type		__unnamed_91,@object
	.size		__unnamed_91,(__unnamed_35 - __unnamed_91)
__unnamed_91:
        /*03f0*/ 	.byte	0x73, 0x65, 0x74, 0x5f, 0x72, 0x65, 0x73, 0x75, 0x6c, 0x74, 0x73, 0x5f, 0x74, 0x6f, 0x5f, 0x6f
        /*0400*/ 	.byte	0x75, 0x74, 0x70, 0x75, 0x74, 0x00
	.type		__unnamed_35,@object
	.size		__unnamed_35,(__unnamed_147 - __unnamed_35)
__unnamed_35:
        /*0406*/ 	.byte	0x73, 0x65, 0x74, 0x5f, 0x72, 0x65, 0x73, 0x75, 0x6c, 0x74, 0x73, 0x5f, 0x74, 0x6f, 0x5f, 0x6f
        /*0416*/ 	.byte	0x75, 0x74, 0x70, 0x75, 0x74, 0x00
	.type		__unnamed_147,@object
	.size		__unnamed_147,(__unnamed_83 - __unnamed_147)
__unnamed_147:
        /*041c*/ 	.byte	0x73, 0x65, 0x74, 0x5f, 0x72, 0x65, 0x73, 0x75, 0x6c, 0x74, 0x73, 0x5f, 0x74, 0x6f, 0x5f, 0x6f
        /*042c*/ 	.byte	0x75, 0x74, 0x70, 0x75, 0x74, 0x00
	.type		__unnamed_83,@object
	.size		__unnamed_83,(__unnamed_51 - __unnamed_83)
__unnamed_83:
        /*0432*/ 	.byte	0x73, 0x65, 0x74, 0x5f, 0x72, 0x65, 0x73, 0x75, 0x6c, 0x74, 0x73, 0x5f, 0x74, 0x6f, 0x5f, 0x6f
        /*0442*/ 	.byte	0x75, 0x74, 0x70, 0x75, 0x74, 0x00
	.type		__unnamed_51,@object
	.size		__unnamed_51,(__unnamed_79 - __unnamed_51)
__unnamed_51:
        /*0448*/ 	.byte	0x73, 0x65, 0x74, 0x5f, 0x72, 0x65, 0x73, 0x75, 0x6c, 0x74, 0x73, 0x5f, 0x74, 0x6f, 0x5f, 0x6f
        /*0458*/ 	.byte	0x75, 0x74, 0x70, 0x75, 0x74, 0x00
	.type		__unnamed_79,@object
	.size		__unnamed_79,(__unnamed_111 - __unnamed_79)
__unnamed_79:
        /*045e*/ 	.byte	0x73, 0x65, 0x74, 0x5f, 0x72, 0x65, 0x73, 0x75, 0x6c, 0x74, 0x73, 0x5f, 0x74, 0x6f, 0x5f, 0x6f
        /*046e*/ 	.byte	0x75, 0x74, 0x70, 0x75, 0x74, 0x00
	.type		__unnamed_111,@object
	.size		__unnamed_111,(__unnamed_63 - __unnamed_111)
__unnamed_111:
        /*0474*/ 	.byte	0x73, 0x65, 0x74, 0x5f, 0x72, 0x65, 0x73, 0x75, 0x6c, 0x74, 0x73, 0x5f, 0x74, 0x6f, 0x5f, 0x6f
        /*0484*/ 	.byte	0x75, 0x74, 0x70, 0x75, 0x74, 0x00
	.type		__unnamed_63,@object
	.size		__unnamed_63,(__unnamed_135 - __unnamed_63)
__unnamed_63:
        /*048a*/ 	.byte	0x73, 0x65, 0x74, 0x5f, 0x72, 0x65, 0x73, 0x75, 0x6c, 0x74, 0x73, 0x5f, 0x74, 0x6f, 0x5f, 0x6f
        /*049a*/ 	.byte	0x75, 0x74, 0x70, 0x75, 0x74, 0x00
	.type		__unnamed_135,@object
	.size		__unnamed_135,(__unnamed_7 - __unnamed_135)
__unnamed_135:
        /*04a0*/ 	.byte	0x73, 0x65, 0x74, 0x5f, 0x72, 0x65, 0x73, 0x75, 0x6c, 0x74, 0x73, 0x5f, 0x74, 0x6f, 0x5f, 0x6f
        /*04b0*/ 	.byte	0x75, 0x74, 0x70, 0x75, 0x74, 0x00
	.type		__unnamed_7,@object
	.size		__unnamed_7,(__unnamed_23 - __unnamed_7)
__unnamed_7:
        /*04b6*/ 	.byte	0x73, 0x65, 0x74, 0x5f, 0x72, 0x65, 0x73, 0x75, 0x6c, 0x74, 0x73, 0x5f, 0x74, 0x6f, 0x5f, 0x6f
        /*04c6*/ 	.byte	0x75, 0x74, 0x70, 0x75, 0x74, 0x00
	.type		__unnamed_23,@object
	.size		__unnamed_23,(__unnamed_55 - __unnamed_23)
__unnamed_23:
        /*04cc*/ 	.byte	0x73, 0x65, 0x74, 0x5f, 0x72, 0x65, 0x73, 0x75, 0x6c, 0x74, 0x73, 0x5f, 0x74, 0x6f, 0x5f, 0x6f
        /*04dc*/ 	.byte	0x75, 0x74, 0x70, 0x75, 0x74, 0x00
	.type		__unnamed_55,@object
	.size		__unnamed_55,(__unnamed_119 - __unnamed_55)
__unnamed_55:
        /*04e2*/ 	.byte	0x73, 0x65, 0x74, 0x5f, 0x72, 0x65, 0x73, 0x75, 0x6c, 0x74, 0x73, 0x5f, 0x74, 0x6f, 0x5f, 0x6f
        /*04f2*/ 	.byte	0x75, 0x74, 0x70, 0x75, 0x74, 0x00
	.type		__unnamed_119,@object
	.size		__unnamed_119,(__unnamed_9 - __unnamed_119)
__unnamed_119:
        /*04f8*/ 	.byte	0x73, 0x65, 0x74, 0x5f, 0x72, 0x65, 0x73, 0x75, 0x6c, 0x74, 0x73, 0x5f, 0x74, 0x6f, 0x5f, 0x6f
        /*0508*/ 	.byte	0x75, 0x74, 0x70, 0x75, 0x74, 0x00
	.type		__unnamed_9,@object
	.size		__unnamed_9,(__unnamed_41 - __unnamed_9)
__unnamed_9:
        /*050e*/ 	.byte	0x73, 0x65, 0x74, 0x5f, 0x72, 0x65, 0x73, 0x75, 0x6c, 0x74, 0x73, 0x5f, 0x74, 0x6f, 0x5f, 0x6f
        /*051e*/ 	.byte	0x75, 0x74, 0x70, 0x75, 0x74, 0x00
	.type		__unnamed_41,@object
	.size		__unnamed_41,(__unnamed_105 - __unnamed_41)
__unnamed_41:
        /*0524*/ 	.byte	0x73, 0x65, 0x74, 0x5f, 0x72, 0x65, 0x73, 0x75, 0x6c, 0x74, 0x73, 0x5f, 0x74, 0x6f, 0x5f, 0x6f
        /*0534*/ 	.byte	0x75, 0x74, 0x70, 0x75, 0x74, 0x00
	.type		__unnamed_105,@object
	.size		__unnamed_105,(__unnamed_153 - __unnamed_105)
__unnamed_105:
        /*053a*/ 	.byte	0x73, 0x65, 0x74, 0x5f, 0x72, 0x65, 0x73, 0x75, 0x6c, 0x74, 0x73, 0x5f, 0x74, 0x6f, 0x5f, 0x6f
        /*054a*/ 	.byte	0x75, 0x74, 0x70, 0x75, 0x74, 0x00
	.type		__unnamed_153,@object
	.size		__unnamed_153,(__unnamed_121 - __unnamed_153)
__unnamed_153:
        /*0550*/ 	.byte	0x73, 0x65, 0x74, 0x5f, 0x72, 0x65, 0x73, 0x75, 0x6c, 0x74, 0x73, 0x5f, 0x74, 0x6f, 0x5f, 0x6f
        /*0560*/ 	.byte	0x75, 0x74, 0x70, 0x75, 0x74, 0x00
	.type		__unnamed_121,@object
	.size		__unnamed_121,(__unnamed_65 - __unnamed_121)
__unnamed_121:
        /*0566*/ 	.byte	0x73, 0x65, 0x74, 0x5f, 0x72, 0x65, 0x73, 0x75, 0x6c, 0x74, 0x73, 0x5f, 0x74, 0x6f, 0x5f, 0x6f
        /*0576*/ 	.byte	0x75, 0x74, 0x70, 0x75, 0x74, 0x00
	.type		__unnamed_65,@object
	.size		__unnamed_65,(__unnamed_97 - __unnamed_65)
__unnamed_65:
        /*057c*/ 	.byte	0x73, 0x65, 0x74, 0x5f, 0x72, 0x65, 0x73, 0x75, 0x6c, 0x74, 0x73, 0x5f, 0x74, 0x6f, 0x5f, 0x6f
        /*058c*/ 	.byte	0x75, 0x74, 0x70, 0x75, 0x74, 0x00
	.type		__unnamed_97,@object
	.size		__unnamed_97,(__unnamed_49 - __unnamed_97)
__unnamed_97:
        /*0592*/ 	.byte	0x73, 0x65, 0x74, 0x5f, 0x72, 0x65, 0x73, 0x75, 0x6c, 0x74, 0x73, 0x5f, 0x74, 0x6f, 0x5f, 0x6f
        /*05a2*/ 	.byte	0x75, 0x74, 0x70, 0x75, 0x74, 0x00
	.type		__unnamed_49,@object
	.size		__unnamed_49,(__unnamed_13 - __unnamed_49)
__unnamed_49:
        /*05a8*/ 	.byte	0x73, 0x65, 0x74, 0x5f, 0x72, 0x65, 0x73, 0x75, 0x6c, 0x74, 0x73, 0x5f, 0x74, 0x6f, 0x5f, 0x6f
        /*05b8*/ 	.byte	0x75, 0x74, 0x70, 0x75, 0x74, 0x00
	.type		__unnamed_13,@object
	.size		__unnamed_13,(__unnamed_77 - __unnamed_13)
__unnamed_13:
        /*05be*/ 	.byte	0x73, 0x65, 0x74, 0x5f, 0x72, 0x65, 0x73, 0x75, 0x6c, 0x74, 0x73, 0x5f, 0x74, 0x6f, 0x5f, 0x6f
        /*05ce*/ 	.byte	0x75, 0x74, 0x70, 0x75, 0x74, 0x00
	.type		__unnamed_77,@object
	.size		__unnamed_77,(__unnamed_93 - __unnamed_77)
__unnamed_77:
        /*05d4*/ 	.byte	0x73, 0x65, 0x74, 0x5f, 0x72, 0x65, 0x73, 0x75, 0x6c, 0x74, 0x73, 0x5f, 0x74, 0x6f, 0x5f, 0x6f
        /*05e4*/ 	.byte	0x75, 0x74, 0x70, 0x75, 0x74, 0x00
	.type		__unnamed_93,@object
	.size		__unnamed_93,(__unnamed_125 - __unnamed_93)
__unnamed_93:
        /*05ea*/ 	.byte	0x73, 0x65, 0x74, 0x5f, 0x72, 0x65, 0x73, 0x75, 0x6c, 0x74, 0x73, 0x5f, 0x74, 0x6f, 0x5f, 0x6f
        /*05fa*/ 	.byte	0x75, 0x74, 0x70, 0x75, 0x74, 0x00
	.type		__unnamed_125,@object
	.size		__unnamed_125,(__unnamed_133 - __unnamed_125)
__unnamed_125:
        /*0600*/ 	.byte	0x73, 0x65, 0x74, 0x5f, 0x72, 0x65, 0x73, 0x75, 0x6c, 0x74, 0x73, 0x5f, 0x74, 0x6f, 0x5f, 0x6f
        /*0610*/ 	.byte	0x75, 0x74, 0x70, 0x75, 0x74, 0x00
	.type		__unnamed_133,@object
	.size		__unnamed_133,(__unnamed_69 - __unnamed_133)
__unnamed_133:
        /*0616*/ 	.byte	0x73, 0x65, 0x74, 0x5f, 0x72, 0x65, 0x73, 0x75, 0x6c, 0x74, 0x73, 0x5f, 0x74, 0x6f, 0x5f, 0x6f
        /*0626*/ 	.byte	0x75, 0x74, 0x70, 0x75, 0x74, 0x00
	.type		__unnamed_69,@object
	.size		__unnamed_69,(__unnamed_37 - __unnamed_69)
__unnamed_69:
        /*062c*/ 	.byte	0x73, 0x65, 0x74, 0x5f, 0x72, 0x65, 0x73, 0x75, 0x6c, 0x74, 0x73, 0x5f, 0x74, 0x6f, 0x5f, 0x6f
        /*063c*/ 	.byte	0x75, 0x74, 0x70, 0x75, 0x74, 0x00
	.type		__unnamed_37,@object
	.size		__unnamed_37,(__unnamed_149 - __unnamed_37)
__unnamed_37:
        /*0642*/ 	.byte	0x73, 0x65, 0x74, 0x5f, 0x72, 0x65, 0x73, 0x75, 0x6c, 0x74, 0x73, 0x5f, 0x74, 0x6f, 0x5f, 0x6f
        /*0652*/ 	.byte	0x75, 0x74, 0x70, 0x75, 0x74, 0x00
	.type		__unnamed_149,@object
	.size		__unnamed_149,(__unnamed_21 - __unnamed_149)
__unnamed_149:
        /*0658*/ 	.byte	0x73, 0x65, 0x74, 0x5f, 0x72, 0x65, 0x73, 0x75, 0x6c, 0x74, 0x73, 0x5f, 0x74, 0x6f, 0x5f, 0x6f
        /*0668*/ 	.byte	0x75, 0x74, 0x70, 0x75, 0x74, 0x00
	.type		__unnamed_21,@object
	.size		__unnamed_21,(__unnamed_42 - __unnamed_21)
__unnamed_21:
        /*066e*/ 	.byte	0x73, 0x65, 0x74, 0x5f, 0x72, 0x65, 0x73, 0x75, 0x6c, 0x74, 0x73, 0x5f, 0x74, 0x6f, 0x5f, 0x6f
        /*067e*/ 	.byte	0x75, 0x74, 0x70, 0x75, 0x74, 0x00
	.type		__unnamed_42,@object
	.size		__unnamed_42,(__unnamed_154 - __unnamed_42)
__unnamed_42:
        /*0684*/ 	.byte	0x73, 0x65, 0x74, 0x5f, 0x72, 0x65, 0x73, 0x75, 0x6c, 0x74, 0x73, 0x5f, 0x74, 0x6f, 0x5f, 0x6f
        /*0694*/ 	.byte	0x75, 0x74, 0x70, 0x75, 0x74, 0x00
	.type		__unnamed_154,@object
	.size		__unnamed_154,(__unnamed_90 - __unnamed_154)
__unnamed_154:
        /*069a*/ 	.byte	0x73, 0x65, 0x74, 0x5f, 0x72, 0x65, 0x73, 0x75, 0x6c, 0x74, 0x73, 0x5f, 0x74, 0x6f, 0x5f, 0x6f
        /*06aa*/ 	.byte	0x75, 0x74, 0x70, 0x75, 0x74, 0x00
	.type		__unnamed_90,@object
	.size		__unnamed_90,(__unnamed_58 - __unnamed_90)
__unnamed_90:
        /*06b0*/ 	.byte	0x73, 0x65, 0x74, 0x5f, 0x72, 0x65, 0x73, 0x75, 0x6c, 0x74, 0x73, 0x5f, 0x74, 0x6f, 0x5f, 0x6f
        /*06c0*/ 	.byte	0x75, 0x74, 0x70, 0x75, 0x74, 0x00
	.type		__unnamed_58,@object
	.size		__unnamed_58,(__unnamed_2 - __unnamed_58)
__unnamed_58:
        /*06c6*/ 	.byte	0x73, 0x65, 0x74, 0x5f, 0x72, 0x65, 0x73, 0x75, 0x6c, 0x74, 0x73, 0x5f, 0x74, 0x6f, 0x5f, 0x6f
        /*06d6*/ 	.byte	0x75, 0x74, 0x70, 0x75, 0x74, 0x00
	.type		__unnamed_2,@object
	.size		__unnamed_2,(__unnamed_34 - __unnamed_2)
__unnamed_2:
        /*06dc*/ 	.byte	0x73, 0x65, 0x74, 0x5f, 0x72, 0x65, 0x73, 0x75, 0x6c, 0x74, 0x73, 0x5f, 0x74, 0x6f, 0x5f, 0x6f
        /*06ec*/ 	.byte	0x75, 0x74, 0x70, 0x75, 0x74, 0x00
	.type		__unnamed_34,@object
	.size		__unnamed_34,(__unnamed_98 - __unnamed_34)
__unnamed_34:
        /*06f2*/ 	.byte	0x73, 0x65, 0x74, 0x5f, 0x72, 0x65, 0x73, 0x75, 0x6c, 0x74, 0x73, 0x5f, 0x74, 0x6f, 0x5f, 0x6f
        /*0702*/ 	.byte	0x75, 0x74, 0x70, 0x75, 0x74, 0x00
	.type		__unnamed_98,@object
	.size		__unnamed_98,(__unnamed_146 - __unnamed_98)
__unnamed_98:
        /*0708*/ 	.byte	0x73, 0x65, 0x74, 0x5f, 0x72, 0x65, 0x73, 0x75, 0x6c, 0x74, 0x73, 0x5f, 0x74, 0x6f, 0x5f, 0x6f
        /*0718*/ 	.byte	0x75, 0x74, 0x70, 0x75, 0x74, 0x00
	.type		__unnamed_146,@object
	.size		__unnamed_146,(__unnamed_114 - __unnamed_146)
__unnamed_146:
        /*071e*/ 	.byte	0x73, 0x65, 0x74, 0x5f, 0x72, 0x65, 0x73, 0x75, 0x6c, 0x74, 0x73, 0x5f, 0x74, 0x6f, 0x5f, 0x6f
        /*072e*/ 	.byte	0x75, 0x74, 0x70, 0x75, 0x74, 0x00
	.type		__unnamed_114,@object
	.size		__unnamed_114,(__unnamed_142 - __unnamed_114)
__unnamed_114:
        /*0734*/ 	.byte	0x73, 0x65, 0x74, 0x5f, 0x72, 0x65, 0x73, 0x75, 0x6c, 0x74, 0x73, 0x5f, 0x74, 0x6f, 0x5f, 0x6f
        /*0744*/ 	.byte	0x75, 0x74, 0x70, 0x75, 0x74, 0x00
	.type		__unnamed_142,@object
	.size		__unnamed_142,(__unnamed_14 - __unnamed_142)
__unnamed_142:
        /*074a*/ 	.byte	0x73, 0x65, 0x74, 0x5f, 0x72, 0x65, 0x73, 0x75, 0x6c, 0x74, 0x73, 0x5f, 0x74, 0x6f, 0x5f, 0x6f
        /*075a*/ 	.byte	0x75, 0x74, 0x70, 0x75, 0x74, 0x00
	.type		__unnamed_14,@object
	.size		__unnamed_14,(__unnamed_30 - __unnamed_14)
__unnamed_14:
        /*0760*/ 	.byte	0x73, 0x65, 0x74, 0x5f, 0x72, 0x65, 0x73, 0x75, 0x6c, 0x74, 0x73, 0x5f, 0x74, 0x6f, 0x5f, 0x6f
        /*0770*/ 	.byte	0x75, 0x74, 0x70, 0x75, 0x74, 0x00
	.type		__unnamed_30,@object
	.size		__unnamed_30,(__unnamed_62 - __unnamed_30)
__unnamed_30:
        /*0776*/ 	.byte	0x73, 0x65, 0x74, 0x5f, 0x72, 0x65, 0x73, 0x75, 0x6c, 0x74, 0x73, 0x5f, 0x74, 0x6f, 0x5f, 0x6f
        /*0786*/ 	.byte	0x75, 0x74, 0x70, 0x75, 0x74, 0x00
	.type		__unnamed_62,@object
	.size		__unnamed_62,(__unnamed_126 - __unnamed_62)
__unnamed_62:
        /*078c*/ 	.byte	0x73, 0x65, 0x74, 0x5f, 0x72, 0x65, 0x73, 0x75, 0x6c, 0x74, 0x73, 0x5f, 0x74, 0x6f, 0x5f, 0x6f
        /*079c*/ 	.byte	0x75, 0x74, 0x70, 0x75, 0x74, 0x00
	.type		__unnamed_126,@object
	.size		__unnamed_126,(__unnamed_6 - __unnamed_126)
__unnamed_126:
        /*07a2*/ 	.byte	0x73, 0x65, 0x74, 0x5f, 0x72, 0x65, 0x73, 0x75, 0x6c, 0x74, 0x73, 0x5f, 0x74, 0x6f, 0x5f, 0x6f
        /*07b2*/ 	.byte	0x75, 0x74, 0x70, 0x75, 0x74, 0x00
	.type		__unnamed_6,@object
	.size		__unnamed_6,(__unnamed_70 - __unnamed_6)
__unnamed_6:
        /*07b8*/ 	.byte	0x73, 0x65, 0x74, 0x5f, 0x72, 0x65, 0x73, 0x75, 0x6c, 0x74, 0x73, 0x5f, 0x74, 0x6f, 0x5f, 0x6f
        /*07c8*/ 	.byte	0x75, 0x74, 0x70, 0x75, 0x74, 0x00
	.type		__unnamed_70,@object
	.size		__unnamed_70,(__unnamed_86 - __unnamed_70)
__unnamed_70:
        /*07ce*/ 	.byte	0x73, 0x65, 0x74, 0x5f, 0x72, 0x65, 0x73, 0x75, 0x6c, 0x74, 0x73, 0x5f, 0x74, 0x6f, 0x5f, 0x6f
        /*07de*/ 	.byte	0x75, 0x74, 0x70, 0x75, 0x74, 0x00
	.type		__unnamed_86,@object
	.size		__unnamed_86,(__unnamed_118 - __unnamed_86)
__unnamed_86:
        /*07e4*/ 	.byte	0x73, 0x65, 0x74, 0x5f, 0x72, 0x65, 0x73, 0x75, 0x6c, 0x74, 0x73, 0x5f, 0x74, 0x6f, 0x5f, 0x6f
        /*07f4*/ 	.byte	0x75, 0x74, 0x70, 0x75, 0x74, 0x00
	.type		__unnamed_118,@object
	.size		__unnamed_118,(__unnamed_140 - __unnamed_118)
__unnamed_118:
        /*07fa*/ 	.byte	0x73, 0x65, 0x74, 0x5f, 0x72, 0x65, 0x73, 0x75, 0x6c, 0x74, 0x73, 0x5f, 0x74, 0x6f, 0x5f, 0x6f
        /*080a*/ 	.byte	0x75, 0x74, 0x70, 0x75, 0x74, 0x00
	.type		__unnamed_140,@object
	.size		__unnamed_140,(__unnamed_76 - __unnamed_140)
__unnamed_140:
        /*0810*/ 	.byte	0x73, 0x65, 0x74, 0x5f, 0x72, 0x65, 0x73, 0x75, 0x6c, 0x74, 0x73, 0x5f, 0x74, 0x6f, 0x5f, 0x6f
        /*0820*/ 	.byte	0x75, 0x74, 0x70, 0x75, 0x74, 0x00
	.type		__unnamed_76,@object
	.size		__unnamed_76,(__unnamed_44 - __unnamed_76)
__unnamed_76:
        /*0826*/ 	.byte	0x73, 0x65, 0x74, 0x5f, 0x72, 0x65, 0x73, 0x75, 0x6c, 0x74, 0x73, 0x5f, 0x74, 0x6f, 0x5f, 0x6f
        /*0836*/ 	.byte	0x75, 0x74, 0x70, 0x75, 0x74, 0x00
	.type		__unnamed_44,@object
	.size		__unnamed_44,(__unnamed_28 - __unnamed_44)
__unnamed_44:
        /*083c*/ 	.byte	0x73, 0x65, 0x74, 0x5f, 0x72, 0x65, 0x73, 0x75, 0x6c, 0x74, 0x73, 0x5f, 0x74, 0x6f, 0x5f, 0x6f
        /*084c*/ 	.byte	0x75, 0x74, 0x70, 0x75, 0x74, 0x00
	.type		__unnamed_28,@object
	.size		__unnamed_28,(__unnamed_132 - __unnamed_28)
__unnamed_28:
        /*0852*/ 	.byte	0x73, 0x65, 0x74, 0x5f, 0x72, 0x65, 0x73, 0x75, 0x6c, 0x74, 0x73, 0x5f, 0x74, 0x6f, 0x5f, 0x6f
        /*0862*/ 	.byte	0x75, 0x74, 0x70, 0x75, 0x74, 0x00
	.type		__unnamed_132,@object
	.size		__unnamed_132,(__unnamed_100 - __unnamed_132)
__unnamed_132:
        /*0868*/ 	.byte	0x73, 0x65, 0x74, 0x5f, 0x72, 0x65, 0x73, 0x75, 0x6c, 0x74, 0x73, 0x5f, 0x74, 0x6f, 0x5f, 0x6f
        /*0878*/ 	.byte	0x75, 0x74, 0x70, 0x75, 0x74, 0x00
	.type		__unnamed_100,@object
	.size		__unnamed_100,(__unnamed_20 - __unnamed_100)
__unnamed_100:
        /*087e*/ 	.byte	0x73, 0x65, 0x74, 0x5f, 0x72, 0x65, 0x73, 0x75, 0x6c, 0x74, 0x73, 0x5f, 0x74, 0x6f, 0x5f, 0x6f
        /*088e*/ 	.byte	0x75, 0x74, 0x70, 0x75, 0x74, 0x00
	.type		__unnamed_20,@object
	.size		__unnamed_20,(__unnamed_84 - __unnamed_20)
__unnamed_20:
        /*0894*/ 	.byte	0x73, 0x65, 0x74, 0x5f, 0x72, 0x65, 0x73, 0x75, 0x6c, 0x74, 0x73, 0x5f, 0x74, 0x6f, 0x5f, 0x6f
        /*08a4*/ 	.byte	0x75, 0x74, 0x70, 0x75, 0x74, 0x00
	.type		__unnamed_84,@object
	.size		__unnamed_84,(__unnamed_72 - __unnamed_84)
__unnamed_84:
        /*08aa*/ 	.byte	0x73, 0x65, 0x74, 0x5f, 0x72, 0x65, 0x73, 0x75, 0x6c, 0x74, 0x73, 0x5f, 0x74, 0x6f, 0x5f, 0x6f
        /*08ba*/ 	.byte	0x75, 0x74, 0x70, 0x75, 0x74, 0x00
	.type		__unnamed_72,@object
	.size		__unnamed_72,(__unnamed_104 - __unnamed_72)
__unnamed_72:
        /*08c0*/ 	.byte	0x73, 0x65, 0x74, 0x5f, 0x72, 0x65, 0x73, 0x75, 0x6c, 0x74, 0x73, 0x5f, 0x74, 0x6f, 0x5f, 0x6f
        /*08d0*/ 	.byte	0x75, 0x74, 0x70, 0x75, 0x74, 0x00
	.type		__unnamed_104,@object
	.size		__unnamed_104,(__unnamed_56 - __unnamed_104)
__unnamed_104:
        /*08d6*/ 	.byte	0x73, 0x65, 0x74, 0x5f, 0x72, 0x65, 0x73, 0x75, 0x6c, 0x74, 0x73, 0x5f, 0x74, 0x6f, 0x5f, 0x6f
        /*08e6*/ 	.byte	0x75, 0x74, 0x70, 0x75, 0x74, 0x00
	.type		__unnamed_56,@object
	.size		__unnamed_56,(__unnamed_16 - __unnamed_56)
__unnamed_56:
        /*08ec*/ 	.byte	0x73, 0x65, 0x74, 0x5f, 0x72, 0x65, 0x73, 0x75, 0x6c, 0x74, 0x73, 0x5f, 0x74, 0x6f, 0x5f, 0x6f
        /*08fc*/ 	.byte	0x75, 0x74, 0x70, 0x75, 0x74, 0x00
	.type		__unnamed_16,@object
	.size		__unnamed_16,(__unnamed_48 - __unnamed_16)
__unnamed_16:
        /*0902*/ 	.byte	0x73, 0x65, 0x74, 0x5f, 0x72, 0x65, 0x73, 0x75, 0x6c, 0x74, 0x73, 0x5f, 0x74, 0x6f, 0x5f, 0x6f
        /*0912*/ 	.byte	0x75, 0x74, 0x70, 0x75, 0x74, 0x00
	.type		__unnamed_48,@object
	.size		__unnamed_48,(__unnamed_112 - __unnamed_48)
__unnamed_48:
        /*0918*/ 	.byte	0x73, 0x65, 0x74, 0x5f, 0x72, 0x65, 0x73, 0x75, 0x6c, 0x74, 0x73, 0x5f, 0x74, 0x6f, 0x5f, 0x6f
        /*0928*/ 	.byte	0x75, 0x74, 0x70, 0x75, 0x74, 0x00
	.type		__unnamed_112,@object
	.size		__unnamed_112,(__unnamed_128 - __unnamed_112)
__unnamed_112:
        /*092e*/ 	.byte	0x73, 0x65, 0x74, 0x5f, 0x72, 0x65, 0x73, 0x75, 0x6c, 0x74, 0x73, 0x5f, 0x74, 0x6f, 0x5f, 0x6f
        /*093e*/ 	.byte	0x75, 0x74, 0x70, 0x75, 0x74, 0x00
	.type		__unnamed_128,@object
	.size		__unnamed_128,(__unnamed_11 - __unnamed_128)
__unnamed_128:
        /*0944*/ 	.byte	0x73, 0x65, 0x74, 0x5f, 0x72, 0x65, 0x73, 0x75, 0x6c, 0x74, 0x73, 0x5f, 0x74, 0x6f, 0x5f, 0x6f
        /*0954*/ 	.byte	0x75, 0x74, 0x70, 0x75, 0x74, 0x00
	.type		__unnamed_11,@object
	.size		__unnamed_11,(__unnamed_123 - __unnamed_11)
__unnamed_11:
        /*095a*/ 	.byte	0x67, 0x65, 0x74, 0x5f, 0x61, 0x63, 0x63, 0x75, 0x6d, 0x75, 0x6c, 0x61, 0x74, 0x65, 0x64, 0x5f
        /*096a*/ 	.byte	0x6f, 0x75, 0x74, 0x70, 0x75, 0x74, 0x00
	.type		__unnamed_123,@object
	.size		__unnamed_123,(__unnamed_67 - __unnamed_123)
__unnamed_123:
        /*0971*/ 	.byte	0x67, 0x65, 0x74, 0x5f, 0x61, 0x63, 0x63, 0x75, 0x6d, 0x75, 0x6c, 0x61, 0x74, 0x65, 0x64, 0x5f
        /*0981*/ 	.byte	0x6f, 0x75, 0x74, 0x70, 0x75, 0x74, 0x00
	.type		__unnamed_67,@object
	.size		__unnamed_67,(__unnamed_95 - __unnamed_67)
__unnamed_67:
        /*0988*/ 	.byte	0x67, 0x65, 0x74, 0x5f, 0x61, 0x63, 0x63, 0x75, 0x6d, 0x75, 0x6c, 0x61, 0x74, 0x65, 0x64, 0x5f
        /*0998*/ 	.byte	0x6f, 0x75, 0x74, 0x70, 0x75, 0x74, 0x00
	.type		__unnamed_95,@object
	.size		__unnamed_95,(__unnamed_39 - __unnamed_95)
__unnamed_95:
        /*099f*/ 	.byte	0x67, 0x65, 0x74, 0x5f, 0x61, 0x63, 0x63, 0x75, 0x6d, 0x75, 0x6c, 0x61, 0x74, 0x65, 0x64, 0x5f
        /*09af*/ 	.byte	0x6f, 0x75, 0x74, 0x70, 0x75, 0x74, 0x00
	.type		__unnamed_39,@object
	.size		__unnamed_39,(__unnamed_151 - __unnamed_39)
__unnamed_39:
        /*09b6*/ 	.byte	0x67, 0x65, 0x74, 0x5f, 0x61, 0x63, 0x63, 0x75, 0x6d, 0x75, 0x6c, 0x61, 0x74, 0x65, 0x64, 0x5f
        /*09c6*/ 	.byte	0x6f, 0x75, 0x74, 0x70, 0x75, 0x74, 0x00
	.type		__unnamed_151,@object
	.size		__unnamed_151,(__unnamed_137 - __unnamed_151)
__unnamed_151:
        /*09cd*/ 	.byte	0x67, 0x65, 0x74, 0x5f, 0x61, 0x63, 0x63, 0x75, 0x6d, 0x75, 0x6c, 0x61, 0x74, 0x65, 0x64, 0x5f
        /*09dd*/ 	.byte	0x6f, 0x75, 0x74, 0x70, 0x75, 0x74, 0x00
	.type		__unnamed_137,@object
	.size		__unnamed_137,(__unnamed_25 - __unnamed_137)
__unnamed_137:
        /*09e4*/ 	.byte	0x67, 0x65, 0x74, 0x5f, 0x61, 0x63, 0x63, 0x75, 0x6d, 0x75, 0x6c, 0x61, 0x74, 0x65, 0x64, 0x5f
        /*09f4*/ 	.byte	0x6f, 0x75, 0x74, 0x70, 0x75, 0x74, 0x00
	.type		__unnamed_25,@object
	.size		__unnamed_25,(__unnamed_81 - __unnamed_25)
__unnamed_25:
        /*09fb*/ 	.byte	0x67, 0x65, 0x74, 0x5f, 0x61, 0x63, 0x63, 0x75, 0x6d, 0x75, 0x6c, 0x61, 0x74, 0x65, 0x64, 0x5f
        /*0a0b*/ 	.byte	0x6f, 0x75, 0x74, 0x70, 0x75, 0x74, 0x00
	.type		__unnamed_81,@object
	.size		__unnamed_81,(__unnamed_109 - __unnamed_81)
__unnamed_81:
        /*0a12*/ 	.byte	0x67, 0x65, 0x74, 0x5f, 0x61, 0x63, 0x63, 0x75, 0x6d, 0x75, 0x6c, 0x61, 0x74, 0x65, 0x64, 0x5f
        /*0a22*/ 	.byte	0x6f, 0x75, 0x74, 0x70, 0x75, 0x74, 0x00
	.type		__unnamed_109,@object
	.size		__unnamed_109,(__unnamed_53 - __unnamed_109)
__unnamed_109:
        /*0a29*/ 	.byte	0x67, 0x65, 0x74, 0x5f, 0x61, 0x63, 0x63, 0x75, 0x6d, 0x75, 0x6c, 0x61, 0x74, 0x65, 0x64, 0x5f
        /*0a39*/ 	.byte	0x6f, 0x75, 0x74, 0x70, 0x75, 0x74, 0x00
	.type		__unnamed_53,@object
	.size		__unnamed_53,(__unnamed_74 - __unnamed_53)
__unnamed_53:
        /*0a40*/ 	.byte	0x67, 0x65, 0x74, 0x5f, 0x61, 0x63, 0x63, 0x75, 0x6d, 0x75, 0x6c, 0x61, 0x74, 0x65, 0x64, 0x5f
        /*0a50*/ 	.byte	0x6f, 0x75, 0x74, 0x70, 0x75, 0x74, 0x00
	.type		__unnamed_74,@object
	.size		__unnamed_74,(__unnamed_130 - __unnamed_74)
__unnamed_74:
        /*0a57*/ 	.byte	0x67, 0x65, 0x74, 0x5f, 0x61, 0x63, 0x63, 0x75, 0x6d, 0x75, 0x6c, 0x61, 0x74, 0x65, 0x64, 0x5f
        /*0a67*/ 	.byte	0x6f, 0x75, 0x74, 0x70, 0x75, 0x74, 0x00
	.type		__unnamed_130,@object
	.size		__unnamed_130,(__unnamed_18 - __unnamed_130)
__unnamed_130:
        /*0a6e*/ 	.byte	0x67, 0x65, 0x74, 0x5f, 0x61, 0x63, 0x63, 0x75, 0x6d, 0x75, 0x6c, 0x61, 0x74, 0x65, 0x64, 0x5f
        /*0a7e*/ 	.byte	0x6f, 0x75, 0x74, 0x70, 0x75, 0x74, 0x00
	.type		__unnamed_18,@object
	.size		__unnamed_18,(__unnamed_46 - __unnamed_18)
__unnamed_18:
        /*0a85*/ 	.byte	0x67, 0x65, 0x74, 0x5f, 0x61, 0x63, 0x63, 0x75, 0x6d, 0x75, 0x6c, 0x61, 0x74, 0x65, 0x64, 0x5f
        /*0a95*/ 	.byte	0x6f, 0x75, 0x74, 0x70, 0x75, 0x74, 0x00
	.type		__unnamed_46,@object
	.size		__unnamed_46,(__unnamed_102 - __unnamed_46)
__unnamed_46:
        /*0a9c*/ 	.byte	0x67, 0x65, 0x74, 0x5f, 0x61, 0x63, 0x63, 0x75, 0x6d, 0x75, 0x6c, 0x61, 0x74, 0x65, 0x64, 0x5f
        /*0aac*/ 	.byte	0x6f, 0x75, 0x74, 0x70, 0x75, 0x74, 0x00
	.type		__unnamed_102,@object
	.size		__unnamed_102,(__unnamed_60 - __unnamed_102)
__unnamed_102:
        /*0ab3*/ 	.byte	0x67, 0x65, 0x74, 0x5f, 0x61, 0x63, 0x63, 0x75, 0x6d, 0x75, 0x6c, 0x61, 0x74, 0x65, 0x64, 0x5f
        /*0ac3*/ 	.byte	0x6f, 0x75, 0x74, 0x70, 0x75, 0x74, 0x00
	.type		__unnamed_60,@object
	.size		__unnamed_60,(__unnamed_4 - __unnamed_60)
__unnamed_60:
        /*0aca*/ 	.byte	0x67, 0x65, 0x74, 0x5f, 0x61, 0x63, 0x63, 0x75, 0x6d, 0x75, 0x6c, 0x61, 0x74, 0x65, 0x64, 0x5f
        /*0ada*/ 	.byte	0x6f, 0x75, 0x74, 0x70, 0x75, 0x74, 0x00
	.type		__unnamed_4,@object
	.size		__unnamed_4,(__unnamed_116 - __unnamed_4)
__unnamed_4:
        /*0ae1*/ 	.byte	0x67, 0x65, 0x74, 0x5f, 0x61, 0x63, 0x63, 0x75, 0x6d, 0x75, 0x6c, 0x61, 0x74, 0x65, 0x64, 0x5f
        /*0af1*/ 	.byte	0x6f, 0x75, 0x74, 0x70, 0x75, 0x74, 0x00
	.type		__unnamed_116,@object
	.size		__unnamed_116,(__unnamed_88 - __unnamed_116)
__unnamed_116:
        /*0af8*/ 	.byte	0x67, 0x65, 0x74, 0x5f, 0x61, 0x63, 0x63, 0x75, 0x6d, 0x75, 0x6c, 0x61, 0x74, 0x65, 0x64, 0x5f
        /*0b08*/ 	.byte	0x6f, 0x75, 0x74, 0x70, 0x75, 0x74, 0x00
	.type		__unnamed_88,@object
	.size		__unnamed_88,(__unnamed_144 - __unnamed_88)
__unnamed_88:
        /*0b0f*/ 	.byte	0x67, 0x65, 0x74, 0x5f, 0x61, 0x63, 0x63, 0x75, 0x6d, 0x75, 0x6c, 0x61, 0x74, 0x65, 0x64, 0x5f
        /*0b1f*/ 	.byte	0x6f, 0x75, 0x74, 0x70, 0x75, 0x74, 0x00
	.type		__unnamed_144,@object
	.size		__unnamed_144,(__unnamed_32 - __unnamed_144)
__unnamed_144:
        /*0b26*/ 	.byte	0x67, 0x65, 0x74, 0x5f, 0x61, 0x63, 0x63, 0x75, 0x6d, 0x75, 0x6c, 0x61, 0x74, 0x65, 0x64, 0x5f
        /*0b36*/ 	.byte	0x6f, 0x75, 0x74, 0x70, 0x75, 0x74, 0x00
	.type		__unnamed_32,@object
	.size		__unnamed_32,($str$20 - __unnamed_32)
__unnamed_32:
        /*0b3d*/ 	.byte	0x67, 0x65, 0x74, 0x5f, 0x61, 0x63, 0x63, 0x75, 0x6d, 0x75, 0x6c, 0x61, 0x74, 0x65, 0x64, 0x5f
        /*0b4d*/ 	.byte	0x6f, 0x75, 0x74, 0x70, 0x75, 0x74, 0x00
	.type		$str$20,@object
	.size		$str$20,(.L_200 - $str$20)
$str$20:
        /*0b54*/ 	.byte	0x2f, 0x72, 0x6f, 0x6f, 0x74, 0x2f, 0x2e, 0x70, 0x79, 0x65, 0x6e, 0x76, 0x2f, 0x76, 0x65, 0x72
        /*0b64*/ 	.byte	0x73, 0x69, 0x6f, 0x6e, 0x73, 0x2f, 0x33, 0x2e, 0x31, 0x33, 0x2e, 0x31, 0x32, 0x2f, 0x6c, 0x69
        /*0b74*/ 	.byte	0x62, 0x2f, 0x70, 0x79, 0x74, 0x68, 0x6f, 0x6e, 0x33, 0x2e, 0x31, 0x33, 0x2f, 0x73, 0x69, 0x74
        /*0b84*/ 	.byte	0x65, 0x2d, 0x70, 0x61, 0x63, 0x6b, 0x61, 0x67, 0x65, 0x73, 0x2f, 0x74, 0x6f, 0x72, 0x63, 0x68
        /*0b94*/ 	.byte	0x2f, 0x69, 0x6e, 0x63, 0x6c, 0x75, 0x64, 0x65, 0x2f, 0x41, 0x54, 0x65, 0x6e, 0x2f, 0x6e, 0x61
        /*0ba4*/ 	.byte	0x74, 0x69, 0x76, 0x65, 0x2f, 0x63, 0x75, 0x64, 0x61, 0x2f, 0x52, 0x65, 0x64, 0x75, 0x63, 0x65
        /*0bb4*/ 	.byte	0x2e, 0x63, 0x75, 0x68, 0x00
.L_200:


//--------------------- .nv.shared._ZN3cub17CUB_300001_SM_8006detail8for_each13static_kernelINS2_12policy_hub_t12policy_500_tElNS2_12op_wrapper_tIlZZZZZN2at6native36add_out_dense_sparse_compressed_cudaERNS7_6TensorERKS9_SC_RKN3c106ScalarEENKUlvE_clEvENKUlvE11_clEvENKUlvE_clEvENKUlvE0_clEvEUllE_N6thrust23THRUST_300001_SM_800_NS17counting_iteratorIlNSN_11use_defaultESP_SP_EEEEEEvT0_T1_ --------------------------
	.section	.nv.shared._ZN3cub17CUB_300001_SM_8006detail8for_each13static_kernelINS2_12policy_hub_t12policy_500_tElNS2_12op_wrapper_tIlZZZZZN2at6native36add_out_dense_sparse_compressed_cudaERNS7_6TensorERKS9_SC_RKN3c106ScalarEENKUlvE_clEvENKUlvE11_clEvENKUlvE_clEvENKUlvE0_clEvEUllE_N6thrust23THRUST_300001_SM_800_NS17counting_iteratorIlNSN_11use_defaultESP_SP_EEEEEEvT0_T1_,"aw",@nobits
	.sectionflags	@""
	.align	16


//--------------------- .nv.global                --------------------------
	.section	.nv.global,"aw",@nobits
.nv.global:
	.type		_ZN53_INTERNAL_0955718d_22_SparseCsrTensorMath_cu_868dd5456thrust23THRUST_300001_SM_800_NS12placeholders2_8E,@object
	.size		_ZN53_INTERNAL_0955718d_22_SparseCsrTensorMath_cu_868dd5456thrust23THRUST_300001_SM_800_NS12placeholders2_8E,(_ZN53_INTERNAL_0955718d_22_SparseCsrTensorMath_cu_868dd5454cuda3std3__455_GLOBAL__N__0955718d_22_SparseCsrTensorMath_cu_868dd5456ignoreE - _ZN53_INTERNAL_0955718d_22_SparseCsrTensorMath_cu_868dd5456thrust23THRUST_300001_SM_800_NS12placeholders2_8E)
_ZN53_INTERNAL_0955718d_22_SparseCsrTensorMath_cu_868dd5456thrust23THRUST_300001_SM_800_NS12placeholders2_8E:
	.zero		1
	.type		_ZN53_INTERNAL_0955718d_22_SparseCsrTensorMath_cu_868dd5454cuda3std3__455_GLOBAL__N__0955718d_22_SparseCsrTensorMath_cu_868dd5456ignoreE,@object
	.size		_ZN53_INTERNAL_0955718d_22_SparseCsrTensorMath_cu_868dd5454cuda3std3__455_GLOBAL__N__0955718d_22_SparseCsrTensorMath_cu_868dd5456ignoreE,(_ZN53_INTERNAL_0955718d_22_SparseCsrTensorMath_cu_868dd5454cuda3std6ranges3__45__cpo4dataE - _ZN53_INTERNAL_0955718d_22_SparseCsrTensorMath_cu_868dd5454cuda3std3__455_GLOBAL__N__0955718d_22_SparseCsrTensorMath_cu_868dd5456ignoreE)
_ZN53_INTERNAL_0955718d_22_SparseCsrTensorMath_cu_868dd5454cuda3std3__455_GLOBAL__N__0955718d_22_SparseCsrTensorMath_cu_868dd5456ignoreE:
	.zero		1
	.type		_ZN53_INTERNAL_0955718d_22_SparseCsrTensorMath_cu_868dd5454cuda3std6ranges3__45__cpo4dataE,@object
	.size		_ZN53_INTERNAL_0955718d_22_SparseCsrTensorMath_cu_868dd5454cuda3std6ranges3__45__cpo4dataE,(_ZN53_INTERNAL_0955718d_22_SparseCsrTensorMath_cu_868dd5456thrust23THRUST_300001_SM_800_NS6system3cpp3parE - _ZN53_INTERNAL_0955718d_22_SparseCsrTensorMath_cu_868dd5454cuda3std6ranges3__45__cpo4dataE)
_ZN53_INTERNAL_0955718d_22_SparseCsrTensorMath_cu_868dd5454cuda3std6ranges3__45__cpo4dataE:
	.zero		1
	.type		_ZN53_INTERNAL_0955718d_22_SparseCsrTensorMath_cu_868dd5456thrust23THRUST_300001_SM_800_NS6system3cpp3parE,@object
	.size		_ZN53_INTERNAL_0955718d_22_SparseCsrTensorMath_cu_868dd5456thrust23THRUST_300001_SM_800_NS6system3cpp3parE,(_ZN53_INTERNAL_0955718d_22_SparseCsrTensorMath_cu_868dd5454cuda3std3__45__cpo5beginE - _ZN53_INTERNAL_0955718d_22_SparseCsrTensorMath_cu_868dd5456thrust23THRUST_300001_SM_800_NS6system3cpp3parE)
_ZN53_INTERNAL_0955718d_22_SparseCsrTensorMath_cu_868dd5456thrust23THRUST_300001_SM_800_NS6system3cpp3parE:
	.zero		1
	.type		_ZN53_INTERNAL_0955718d_22_SparseCsrTensorMath_cu_868dd5454cuda3std3__45__cpo5beginE,@object
	.size		_ZN53_INTERNAL_0955718d_22_SparseCsrTensorMath_cu_868dd5454cuda3std3__45__cpo5beginE,(_ZN53_INTERNAL_0955718d_22_SparseCsrTensorMath_cu_868dd5454cuda3std6ranges3__45__cpo5beginE - _ZN53_INTERNAL_0955718d_22_SparseCsrTensorMath_cu_868dd5454cuda3std3__45__cpo5beginE)
_ZN53_INTERNAL_0955718d_22_SparseCsrTensorMath_cu_868dd5454cuda3std3__45__cpo5beginE:
	.zero		1
	.type		_ZN53_INTERNAL_0955718d_22_SparseCsrTensorMath_cu_868dd5454cuda3std6ranges3__45__cpo5beginE,@object
	.size		_ZN53_INTERNAL_0955718d_22_SparseCsrTensorMath_cu_868dd5454cuda3std6ranges3__45__cpo5beginE,(_ZN53_INTERNAL_0955718d_22_SparseCsrTensorMath_cu_868dd5456thrust23THRUST_300001_SM_800_NS6deviceE - _ZN53_INTERNAL_0955718d_22_SparseCsrTensorMath_cu_868dd5454cuda3std6ranges3__45__cpo5beginE)
_ZN53_INTERNAL_0955718d_22_SparseCsrTensorMath_cu_868dd5454cuda3std6ranges3__45__cpo5beginE:
	.zero		1
	.type		_ZN53_INTERNAL_0955718d_22_SparseCsrTensorMath_cu_868dd5456thrust23THRUST_300001_SM_800_NS6deviceE,@object
	.size		_ZN53_INTERNAL_0955718d_22_SparseCsrTensorMath_cu_868dd5456thrust23THRUST_300001_SM_800_NS6deviceE,(_ZN53_INTERNAL_0955718d_22_SparseCsrTensorMath_cu_868dd5454cuda3std3__47nulloptE - _ZN53_INTERNAL_0955718d_22_SparseCsrTensorMath_cu_868dd5456thrust23THRUST_300001_SM_800_NS6deviceE)
_ZN53_INTERNAL_0955718d_22_SparseCsrTensorMath_cu_868dd5456thrust23THRUST_300001_SM_800_NS6deviceE:
	.zero		1
	.type		_ZN53_INTERNAL_0955718d_22_SparseCsrTensorMath_cu_868dd5454cuda3std3__47nulloptE,@object
	.size		_ZN53_INTERNAL_0955718d_22_SparseCsrTensorMath_cu_868dd5454cuda3std3__47nulloptE,(_ZN53_INTERNAL_0955718d_22_SparseCsrTensorMath_cu_868dd5454cuda3std6ranges3__45__cpo8distanceE - _ZN53_INTERNAL_0955718d_22_SparseCsrTensorMath_cu_868dd5454cuda3std3__47nulloptE)
_ZN53_INTERNAL_0955718d_22_SparseCsrTensorMath_cu_868dd5454cuda3std3__47nulloptE:
	.zero		1
	.type		_ZN53_INTERNAL_0955718d_22_SparseCsrTensorMath_cu_868dd5454cuda3std6ranges3__45__cpo8distanceE,@object
	.size		_ZN53_INTERNAL_0955718d_22_SparseCsrTensorMath_cu_868dd5454cuda3std6ranges3__45__cpo8distanceE,(_ZN53_INTERNAL_0955718d_22_SparseCsrTensorMath_cu_868dd5456thrust23THRUST_300001_SM_800_NS12placeholders2_4E - _ZN53_INTERNAL_0955718d_22_SparseCsrTensorMath_cu_868dd5454cuda3std6ranges3__45__cpo8distanceE)
_ZN53_INTERNAL_0955718d_22_SparseCsrTensorMath_cu_868dd5454cuda3std6ranges3__45__cpo8distanceE:
	.zero		1
	.type		_ZN53_INTERNAL_0955718d_22_SparseCsrTensorMath_cu_868dd5456thrust23THRUST_300001_SM_800_NS12placeholders2_4E,@object
	.size		_ZN53_INTERNAL_0955718d_22_SparseCsrTensorMath_cu_868dd5456thrust23THRUST_300001_SM_800_NS12placeholders2_4E,(_ZN53_INTERNAL_0955718d_22_SparseCsrTensorMath_cu_868dd5454cuda3std3__45__cpo6rbeginE - _ZN53_INTERNAL_0955718d_22_SparseCsrTensorMath_cu_868dd5456thrust23THRUST_300001_SM_800_NS12placeholders2_4E)
_ZN53_INTERNAL_0955718d_22_SparseCsrTensorMath_cu_868dd5456thrust23THRUST_300001_SM_800_NS12placeholders2_4E:
	.zero		1
	.type		_ZN53_INTERNAL_0955718d_22_SparseCsrTensorMath_cu_868dd5454cuda3std3__45__cpo6rbeginE,@object
	.size		_ZN53_INTERNAL_0955718d_22_SparseCsrTensorMath_cu_868dd5454cuda3std3__45__cpo6rbeginE,(_ZN53_INTERNAL_0955718d_22_SparseCsrTensorMath_cu_868dd5454cuda3std6ranges3__45__cpo7advanceE - _ZN53_INTERNAL_0955718d_22_SparseCsrTensorMath_cu_868dd5454cuda3std3__45__cpo6rbeginE)
_ZN53_INTERNAL_0955718d_22_SparseCsrTensorMath_cu_868dd5454cuda3std3__45__cpo6rbeginE:
	.zero		1
	.type		_ZN53_INTERNAL_0955718d_22_SparseCsrTensorMath_cu_868dd5454cuda3std6ranges3__45__cpo7advanceE,@object
	.size		_ZN53_INTERNAL_0955718d_22_SparseCsrTensorMath_cu_868dd5454cuda3std6ranges3__45__cpo7advanceE,(_ZN53_INTERNAL_0955718d_22_SparseCsrTensorMath_cu_868dd5456thrust23THRUST_300001_SM_800_NS12placeholders3_10E - _ZN53_INTERNAL_0955718d_22_SparseCsrTensorMath_cu_868dd5454cuda3std6ranges3__45__cpo7advanceE)
_ZN53_INTERNAL_0955718d_22_SparseCsrTensorMath_cu_868dd5454cuda3std6ranges3__45__cpo7advanceE:
	.zero		1
	.type		_ZN53_INTERNAL_0955718d_22_SparseCsrTensorMath_cu_868dd5456thrust23THRUST_300001_SM_800_NS12placeholders3_10E,@object
	.size		_ZN53_INTERNAL_0955718d_22_SparseCsrTensorMath_cu_868dd5456thrust23THRUST_300001_SM_800_NS12placeholders3_10E,(_ZN53_INTERNAL_0955718d_22_SparseCsrTensorMath_cu_868dd5454cuda3std3__48in_placeE - _ZN53_INTERNAL_0955718d_22_SparseCsrTensorMath_cu_868dd5456thrust23THRUST_300001_SM_800_NS12placeholders3_10E)
_ZN53_INTERNAL_0955718d_22_SparseCsrTensorMath_cu_868dd5456thrust23THRUST_300001_SM_800_NS12placeholders3_10E:
	.zero		1
	.type		_ZN53_INTERNAL_0955718d_22_SparseCsrTensorMath_cu_868dd5454cuda3std3__48in_placeE,@object
	.size		_ZN53_INTERNAL_0955718d_22_SparseCsrTensorMath_cu_868dd5454cuda3std3__48in_placeE,(_ZN53_INTERNAL_0955718d_22_SparseCsrTensorMath_cu_868dd5454cuda3std6ranges3__45__cpo4sizeE - _ZN53_INTERNAL_0955718d_22_SparseCsrTensorMath_cu_868dd5454cuda3std3__48in_placeE)
_ZN53_INTERNAL_0955718d_22_SparseCsrTensorMath_cu_868dd5454cuda3std3__48in_placeE:
	.zero		1
	.type		_ZN53_INTERNAL_0955718d_22_SparseCsrTensorMath_cu_868dd5454cuda3std6ranges3__45__cpo4sizeE,@object
	.size		_ZN53_INTERNAL_0955718d_22_SparseCsrTensorMath_cu_868dd5454cuda3std6ranges3__45__cpo4sizeE,(_ZN53_INTERNAL_0955718d_22_SparseCsrTensorMath_cu_868dd5456thrust23THRUST_300001_SM_800_NS12placeholders2_2E - _ZN53_INTERNAL_0955718d_22_SparseCsrTensorMath_cu_868dd5454cuda3std6ranges3__45__cpo4sizeE)
_ZN53_INTERNAL_0955718d_22_SparseCsrTensorMath_cu_868dd5454cuda3std6ranges3__45__cpo4sizeE:
	.zero		1
	.type		_ZN53_INTERNAL_0955718d_22_SparseCsrTensorMath_cu_868dd5456thrust23THRUST_300001_SM_800_NS12placeholders2_2E,@object
	.size		_ZN53_INTERNAL_0955718d_22_SparseCsrTensorMath_cu_868dd5456thrust23THRUST_300001_SM_800_NS12placeholders2_2E,(_ZN53_INTERNAL_0955718d_22_SparseCsrTensorMath_cu_868dd5454cuda3std3__45__cpo6cbeginE - _ZN53_INTERNAL_0955718d_22_SparseCsrTensorMath_cu_868dd5456thrust23THRUST_300001_SM_800_NS12placeholders2_2E)
_ZN53_INTERNAL_0955718d_22_SparseCsrTensorMath_cu_868dd5456thrust23THRUST_300001_SM_800_NS12placeholders2_2E:
	.zero		1
	.type		_ZN53_INTERNAL_0955718d_22_SparseCsrTensorMath_cu_868dd5454cuda3std3__45__cpo6cbeginE,@object
	.size		_ZN53_INTERNAL_0955718d_22_SparseCsrTensorMath_cu_868dd5454cuda3std3__45__cpo6cbeginE,(_ZN53_INTERNAL_0955718d_22_SparseCsrTensorMath_cu_868dd5454cuda3std6ranges3__45__cpo6cbeginE - _ZN53_INTERNAL_0955718d_22_SparseCsrTensorMath_cu_868dd5454cuda3std3__45__cpo6cbeginE)
_ZN53_INTERNAL_0955718d_22_SparseCsrTensorMath_cu_868dd5454cuda3std3__45__cpo6cbeginE:
	.zero		1
	.type		_ZN53_INTERNAL_0955718d_22_SparseCsrTensorMath_cu_868dd5454cuda3std6ranges3__45__cpo6cbeginE,@object
	.size		_ZN53_INTERNAL_0955718d_22_SparseCsrTensorMath_cu_868dd5454cuda3std6ranges3__45__cpo6cbeginE,(_ZN53_INTERNAL_0955718d_22_SparseCsrTensorMath_cu_868dd5456thrust23THRUST_300001_SM_800_NS12placeholders2_6E - _ZN53_INTERNAL_0955718d_22_SparseCsrTensorMath_cu_868dd5454cuda3std6ranges3__45__cpo6cbeginE)
_ZN53_INTERNAL_0955718d_22_SparseCsrTensorMath_cu_868dd5454cuda3std6ranges3__45__cpo6cbeginE:
	.zero		1
	.type		_ZN53_INTERNAL_0955718d_22_SparseCsrTensorMath_cu_868dd5456thrust23THRUST_300001_SM_800_NS12placeholders2_6E,@object
	.size		_ZN53_INTERNAL_0955718d_22_SparseCsrTensorMath_cu_868dd5456thrust23THRUST_300001_SM_800_NS12placeholders2_6E,(_ZN53_INTERNAL_0955718d_22_SparseCsrTensorMath_cu_868dd5454cuda3std3__45__cpo7crbeginE - _ZN53_INTERNAL_0955718d_22_SparseCsrTensorMath_cu_868dd5456thrust23THRUST_300001_SM_800_NS12placeholders2_6E)
_ZN53_INTERNAL_0955718d_22_SparseCsrTensorMath_cu_868dd5456thrust23THRUST_300001_SM_800_NS12placeholders2_6E:
	.zero		1
	.type		_ZN53_INTERNAL_0955718d_22_SparseCsrTensorMath_cu_868dd5454cuda3std3__45__cpo7crbeginE,@object
	.size		_ZN53_INTERNAL_0955718d_22_SparseCsrTensorMath_cu_868dd5454cuda3std3__45__cpo7crbeginE,(_ZN53_INTERNAL_0955718d_22_SparseCsrTensorMath_cu_868dd5454cuda3std6ranges3__45__cpo4nextE - _ZN53_INTERNAL_0955718d_22_SparseCsrTensorMath_cu_868dd5454cuda3std3__45__cpo7crbeginE)
_ZN53_INTERNAL_0955718d_22_SparseCsrTensorMath_cu_868dd5454cuda3std3__45__cpo7crbeginE:
	.zero		1
	.type		_ZN53_INTERNAL_0955718d_22_SparseCsrTensorMath_cu_868dd5454cuda3std6ranges3__45__cpo4nextE,@object
	.size		_ZN53_INTERNAL_0955718d_22_SparseCsrTensorMath_cu_868dd5454cuda3std6ranges3__45__cpo4nextE,(_ZN53_INTERNAL_0955718d_22_SparseCsrTensorMath_cu_868dd5454cuda3std6ranges3__45__cpo4swapE - _ZN53_INTERNAL_0955718d_22_SparseCsrTensorMath_cu_868dd5454cuda3std6ranges3__45__cpo4nextE)
_ZN53_INTERNAL_0955718d_22_SparseCsrTensorMath_cu_868dd5454cuda3std6ranges3__45__cpo4nextE:
	.zero		1
	.type		_ZN53_INTERNAL_0955718d_22_SparseCsrTensorMath_cu_868dd5454cuda3std6ranges3__45__cpo4swapE,@object
	.size		_ZN53_INTERNAL_0955718d_22_SparseCsrTensorMath_cu_868dd5454cuda3std6ranges3__45__cpo4swapE,(_ZN53_INTERNAL_0955718d_22_SparseCsrTensorMath_cu_868dd5456thrust23THRUST_300001_SM_800_NS8cuda_cub10par_nosyncE - _ZN53_INTERNAL_0955718d_22_SparseCsrTensorMath_cu_868dd5454cuda3std6ranges3__45__cpo4swapE)
_ZN53_INTERNAL_0955718d_22_SparseCsrTensorMath_cu_868dd5454cuda3std6ranges3__45__cpo4swapE:
	.zero		1
	.type		_ZN53_INTERNAL_0955718d_22_SparseCsrTensorMath_cu_868dd5456thrust23THRUST_300001_SM_800_NS8cuda_cub10par_nosyncE,@object
	.size		_ZN53_INTERNAL_0955718d_22_SparseCsrTensorMath_cu_868dd5456thrust23THRUST_300001_SM_800_NS8cuda_cub10par_nosyncE,(_ZN53_INTERNAL_0955718d_22_SparseCsrTensorMath_cu_868dd5456thrust23THRUST_300001_SM_800_NS3seqE - _ZN53_INTERNAL_0955718d_22_SparseCsrTensorMath_cu_868dd5456thrust23THRUST_300001_SM_800_NS8cuda_cub10par_nosyncE)
_ZN53_INTERNAL_0955718d_22_SparseCsrTensorMath_cu_868dd5456thrust23THRUST_300001_SM_800_NS8cuda_cub10par_nosyncE:
	.zero		1
	.type		_ZN53_INTERNAL_0955718d_22_SparseCsrTensorMath_cu_868dd5456thrust23THRUST_300001_SM_800_NS3seqE,@object
	.size		_ZN53_INTERNAL_0955718d_22_SparseCsrTensorMath_cu_868dd5456thrust23THRUST_300001_SM_800_NS3seqE,(_ZN53_INTERNAL_0955718d_22_SparseCsrTensorMath_cu_868dd5454cuda3std3__420unreachable_sentinelE - _ZN53_INTERNAL_0955718d_22_SparseCsrTensorMath_cu_868dd5456thrust23THRUST_300001_SM_800_NS3seqE)
_ZN53_INTERNAL_0955718d_22_SparseCsrTensorMath_cu_868dd5456thrust23THRUST_300001_SM_800_NS3seqE:
	.zero		1
	.type		_ZN53_INTERNAL_0955718d_22_SparseCsrTensorMath_cu_868dd5454cuda3std3__420unreachable_sentinelE,@object
	.size		_ZN53_INTERNAL_0955718d_22_SparseCsrTensorMath_cu_868dd5454cuda3std3__420unreachable_sentinelE,(_ZN53_INTERNAL_0955718d_22_SparseCsrTensorMath_cu_868dd5454cuda3std6ranges3__45__cpo5ssizeE - _ZN53_INTERNAL_0955718d_22_SparseCsrTensorMath_cu_868dd5454cuda3std3__420unreachable_sentinelE)
_ZN53_INTERNAL_0955718d_22_SparseCsrTensorMath_cu_868dd5454cuda3std3__420unreachable_sentinelE:
	.zero		1
	.type		_ZN53_INTERNAL_0955718d_22_SparseCsrTensorMath_cu_868dd5454cuda3std6ranges3__45__cpo5ssizeE,@object
	.size		_ZN53_INTERNAL_0955718d_22_SparseCsrTensorMath_cu_868dd5454cuda3std6ranges3__45__cpo5ssizeE,(_ZN53_INTERNAL_0955718d_22_SparseCsrTensorMath_cu_868dd5456thrust23THRUST_300001_SM_800_NS12placeholders2_3E - _ZN53_INTERNAL_0955718d_22_SparseCsrTensorMath_cu_868dd5454cuda3std6ranges3__45__cpo5ssizeE)
_ZN53_INTERNAL_0955718d_22_SparseCsrTensorMath_cu_868dd5454cuda3std6ranges3__45__cpo5ssizeE:
	.zero		1
	.type		_ZN53_INTERNAL_0955718d_22_SparseCsrTensorMath_cu_868dd5456thrust23THRUST_300001_SM_800_NS12placeholders2_3E,@object
	.size		_ZN53_INTERNAL_0955718d_22_SparseCsrTensorMath_cu_868dd5456thrust23THRUST_300001_SM_800_NS12placeholders2_3E,(_ZN53_INTERNAL_0955718d_22_SparseCsrTensorMath_cu_868dd5454cuda3std3__45__cpo4cendE - _ZN53_INTERNAL_0955718d_22_SparseCsrTensorMath_cu_868dd5456thrust23THRUST_300001_SM_800_NS12placeholders2_3E)
_ZN53_INTERNAL_0955718d_22_SparseCsrTensorMath_cu_868dd5456thrust23THRUST_300001_SM_800_NS12placeholders2_3E:
	.zero		1
	.type		_ZN53_INTERNAL_0955718d_22_SparseCsrTensorMath_cu_868dd5454cuda3std3__45__cpo4cendE,@object
	.size		_ZN53_INTERNAL_0955718d_22_SparseCsrTensorMath_cu_868dd5454cuda3std3__45__cpo4cendE,(_ZN53_INTERNAL_0955718d_22_SparseCsrTensorMath_cu_868dd5454cuda3std6ranges3__45__cpo4cendE - _ZN53_INTERNAL_0955718d_22_SparseCsrTensorMath_cu_868dd5454cuda3std3__45__cpo4cendE)
_ZN53_INTERNAL_0955718d_22_SparseCsrTensorMath_cu_868dd5454cuda3std3__45__cpo4cendE:
	.zero		1
	.type		_ZN53_INTERNAL_0955718d_22_SparseCsrTensorMath_cu_868dd5454cuda3std6ranges3__45__cpo4cendE,@object
	.size		_ZN53_INTERNAL_0955718d_22_SparseCsrTensorMath_cu_868dd5454cuda3std6ranges3__45__cpo4cendE,(_ZN53_INTERNAL_0955718d_22_SparseCsrTensorMath_cu_868dd5456thrust23THRUST_300001_SM_800_NS12placeholders2_7E - _ZN53_INTERNAL_0955718d_22_SparseCsrTensorMath_cu_868dd5454cuda3std6ranges3__45__cpo4cendE)
_ZN53_INTERNAL_0955718d_22_SparseCsrTensorMath_cu_868dd5454cuda3std6ranges3__45__cpo4cendE:
	.zero		1
	.type		_ZN53_INTERNAL_0955718d_22_SparseCsrTensorMath_cu_868dd5456thrust23THRUST_300001_SM_800_NS12placeholders2_7E,@object
	.size		_ZN53_INTERNAL_0955718d_22_SparseCsrTensorMath_cu_868dd5456thrust23THRUST_300001_SM_800_NS12placeholders2_7E,(_ZN53_INTERNAL_0955718d_22_SparseCsrTensorMath_cu_868dd5454cuda3std3__45__cpo5crendE - _ZN53_INTERNAL_0955718d_22_SparseCsrTensorMath_cu_868dd5456thrust23THRUST_300001_SM_800_NS12placeholders2_7E)
_ZN53_INTERNAL_0955718d_22_SparseCsrTensorMath_cu_868dd5456thrust23THRUST_300001_SM_800_NS12placeholders2_7E:
	.zero		1
	.type		_ZN53_INTERNAL_0955718d_22_SparseCsrTensorMath_cu_868dd5454cuda3std3__45__cpo5crendE,@object
	.size		_ZN53_INTERNAL_0955718d_22_SparseCsrTensorMath_cu_868dd5454cuda3std3__45__cpo5crendE,(_ZN53_INTERNAL_0955718d_22_SparseCsrTensorMath_cu_868dd5454cuda3std6ranges3__45__cpo4prevE - _ZN53_INTERNAL_0955718d_22_SparseCsrTensorMath_cu_868dd5454cuda3std3__45__cpo5crendE)
_ZN53_INTERNAL_0955718d_22_SparseCsrTensorMath_cu_868dd5454cuda3std3__45__cpo5crendE:
	.zero		1
	.type		_ZN53_INTERNAL_0955718d_22_SparseCsrTensorMath_cu_868dd5454cuda3std6ranges3__45__cpo4prevE,@object
	.size		_ZN53_INTERNAL_0955718d_22_SparseCsrTensorMath_cu_868dd5454cuda3std6ranges3__45__cpo4prevE,(_ZN53_INTERNAL_0955718d_22_SparseCsrTensorMath_cu_868dd5454cuda3std6ranges3__45__cpo9iter_moveE - _ZN53_INTERNAL_0955718d_22_SparseCsrTensorMath_cu_868dd5454cuda3std6ranges3__45__cpo4prevE)
_ZN53_INTERNAL_0955718d_22_SparseCsrTensorMath_cu_868dd5454cuda3std6ranges3__45__cpo4prevE:
	.zero		1
	.type		_ZN53_INTERNAL_0955718d_22_SparseCsrTensorMath_cu_868dd5454cuda3std6ranges3__45__cpo9iter_moveE,@object
	.size		_ZN53_INTERNAL_0955718d_22_SparseCsrTensorMath_cu_868dd5454cuda3std6ranges3__45__cpo9iter_moveE,(_ZN53_INTERNAL_0955718d_22_SparseCsrTensorMath_cu_868dd5456thrust23THRUST_300001_SM_800_NS6system6detail10sequential3seqE - _ZN53_INTERNAL_0955718d_22_SparseCsrTensorMath_cu_868dd5454cuda3std6ranges3__45__cpo9iter_moveE)
_ZN53_INTERNAL_0955718d_22_SparseCsrTensorMath_cu_868dd5454cuda3std6ranges3__45__cpo9iter_moveE:
	.zero		1
	.type		_ZN53_INTERNAL_0955718d_22_SparseCsrTensorMath_cu_868dd5456thrust23THRUST_300001_SM_800_NS6system6detail10sequential3seqE,@object
	.size		_ZN53_INTERNAL_0955718d_22_SparseCsrTensorMath_cu_868dd5456thrust23THRUST_300001_SM_800_NS6system6detail10sequential3seqE,(_ZN53_INTERNAL_0955718d_22_SparseCsrTensorMath_cu_868dd5456thrust23THRUST_300001_SM_800_NS12placeholders2_9E - _ZN53_INTERNAL_0955718d_22_SparseCsrTensorMath_cu_868dd5456thrust23THRUST_300001_SM_800_NS6system6detail10sequential3seqE)
_ZN53_INTERNAL_0955718d_22_SparseCsrTensorMath_cu_868dd5456thrust23THRUST_300001_SM_800_NS6system6detail10sequential3seqE:
	.zero		1
	.type		_ZN53_INTERNAL_0955718d_22_SparseCsrTensorMath_cu_868dd5456thrust23THRUST_300001_SM_800_NS12placeholders2_9E,@object
	.size		_ZN53_INTERNAL_0955718d_22_SparseCsrTensorMath_cu_868dd5456thrust23THRUST_300001_SM_800_NS12placeholders2_9E,(_ZN53_INTERNAL_0955718d_22_SparseCsrTensorMath_cu_868dd5454cuda3std3__419piecewise_constructE - _ZN53_INTERNAL_0955718d_22_SparseCsrTensorMath_cu_868dd5456thrust23THRUST_300001_SM_800_NS12placeholders2_9E)
_ZN53_INTERNAL_0955718d_22_SparseCsrTensorMath_cu_868dd5456thrust23THRUST_300001_SM_800_NS12placeholders2_9E:
	.zero		1
	.type		_ZN53_INTERNAL_0955718d_22_SparseCsrTensorMath_cu_868dd5454cuda3std3__419piecewise_constructE,@object
	.size		_ZN53_INTERNAL_0955718d_22_SparseCsrTensorMath_cu_868dd5454cuda3std3__419piecewise_constructE,(_ZN53_INTERNAL_0955718d_22_SparseCsrTensorMath_cu_868dd5454cuda3std6ranges3__45__cpo5cdataE - _ZN53_INTERNAL_0955718d_22_SparseCsrTensorMath_cu_868dd5454cuda3std3__419piecewise_constructE)
_ZN53_INTERNAL_0955718d_22_SparseCsrTensorMath_cu_868dd5454cuda3std3__419piecewise_constructE:
	.zero		1
	.type		_ZN53_INTERNAL_0955718d_22_SparseCsrTensorMath_cu_868dd5454cuda3std6ranges3__45__cpo5cdataE,@object
	.size		_ZN53_INTERNAL_0955718d_22_SparseCsrTensorMath_cu_868dd5454cuda3std6ranges3__45__cpo5cdataE,(_ZN53_INTERNAL_0955718d_22_SparseCsrTensorMath_cu_868dd5456thrust23THRUST_300001_SM_800_NS12placeholders2_1E - _ZN53_INTERNAL_0955718d_22_SparseCsrTensorMath_cu_868dd5454cuda3std6ranges3__45__cpo5cdataE)
_ZN53_INTERNAL_0955718d_22_SparseCsrTensorMath_cu_868dd5454cuda3std6ranges3__45__cpo5cdataE:
	.zero		1
	.type		_ZN53_INTERNAL_0955718d_22_SparseCsrTensorMath_cu_868dd5456thrust23THRUST_300001_SM_800_NS12placeholders2_1E,@object
	.size		_ZN53_INTERNAL_0955718d_22_SparseCsrTensorMath_cu_868dd5456thrust23THRUST_300001_SM_800_NS12placeholders2_1E,(_ZN53_INTERNAL_0955718d_22_SparseCsrTensorMath_cu_868dd5454cuda3std3__45__cpo3endE - _ZN53_INTERNAL_0955718d_22_SparseCsrTensorMath_cu_868dd5456thrust23THRUST_300001_SM_800_NS12placeholders2_1E)
_ZN53_INTERNAL_0955718d_22_SparseCsrTensorMath_cu_868dd5456thrust23THRUST_300001_SM_800_NS12placeholders2_1E:
	.zero		1
	.type		_ZN53_INTERNAL_0955718d_22_SparseCsrTensorMath_cu_868dd5454cuda3std3__45__cpo3endE,@object
	.size		_ZN53_INTERNAL_0955718d_22_SparseCsrTensorMath_cu_868dd5454cuda3std3__45__cpo3endE,(_ZN53_INTERNAL_0955718d_22_SparseCsrTensorMath_cu_868dd5454cuda3std6ranges3__45__cpo3endE - _ZN53_INTERNAL_0955718d_22_SparseCsrTensorMath_cu_868dd5454cuda3std3__45__cpo3endE)
_ZN53_INTERNAL_0955718d_22_SparseCsrTensorMath_cu_868dd5454cuda3std3__45__cpo3endE:
	.zero		1
	.type		_ZN53_INTERNAL_0955718d_22_SparseCsrTensorMath_cu_868dd5454cuda3std6ranges3__45__cpo3endE,@object
	.size		_ZN53_INTERNAL_0955718d_22_SparseCsrTensorMath_cu_868dd5454cuda3std6ranges3__45__cpo3endE,(_ZN53_INTERNAL_0955718d_22_SparseCsrTensorMath_cu_868dd5456thrust23THRUST_300001_SM_800_NS12placeholders2_5E - _ZN53_INTERNAL_0955718d_22_SparseCsrTensorMath_cu_868dd5454cuda3std6ranges3__45__cpo3endE)
_ZN53_INTERNAL_0955718d_22_SparseCsrTensorMath_cu_868dd5454cuda3std6ranges3__45__cpo3endE:
	.zero		1
	.type		_ZN53_INTERNAL_0955718d_22_SparseCsrTensorMath_cu_868dd5456thrust23THRUST_300001_SM_800_NS12placeholders2_5E,@object
	.size		_ZN53_INTERNAL_0955718d_22_SparseCsrTensorMath_cu_868dd5456thrust23THRUST_300001_SM_800_NS12placeholders2_5E,(_ZN53_INTERNAL_0955718d_22_SparseCsrTensorMath_cu_868dd5454cuda3std3__45__cpo4rendE - _ZN53_INTERNAL_0955718d_22_SparseCsrTensorMath_cu_868dd5456thrust23THRUST_300001_SM_800_NS12placeholders2_5E)
_ZN53_INTERNAL_0955718d_22_SparseCsrTensorMath_cu_868dd5456thrust23THRUST_300001_SM_800_NS12placeholders2_5E:
	.zero		1
	.type		_ZN53_INTERNAL_0955718d_22_SparseCsrTensorMath_cu_868dd5454cuda3std3__45__cpo4rendE,@object
	.size		_ZN53_INTERNAL_0955718d_22_SparseCsrTensorMath_cu_868dd5454cuda3std3__45__cpo4rendE,(_ZN53_INTERNAL_0955718d_22_SparseCsrTensorMath_cu_868dd5454cuda3std6ranges3__45__cpo9iter_swapE - _ZN53_INTERNAL_0955718d_22_SparseCsrTensorMath_cu_868dd5454cuda3std3__45__cpo4rendE)
_ZN53_INTERNAL_0955718d_22_SparseCsrTensorMath_cu_868dd5454cuda3std3__45__cpo4rendE:
	.zero		1
	.type		_ZN53_INTERNAL_0955718d_22_SparseCsrTensorMath_cu_868dd5454cuda3std6ranges3__45__cpo9iter_swapE,@object
	.size		_ZN53_INTERNAL_0955718d_22_SparseCsrTensorMath_cu_868dd5454cuda3std6ranges3__45__cpo9iter_swapE,(_ZN53_INTERNAL_0955718d_22_SparseCsrTensorMath_cu_868dd5454cuda3std3__48unexpectE - _ZN53_INTERNAL_0955718d_22_SparseCsrTensorMath_cu_868dd5454cuda3std6ranges3__45__cpo9iter_swapE)
_ZN53_INTERNAL_0955718d_22_SparseCsrTensorMath_cu_868dd5454cuda3std6ranges3__45__cpo9iter_swapE:
	.zero		1
	.type		_ZN53_INTERNAL_0955718d_22_SparseCsrTensorMath_cu_868dd5454cuda3std3__48unexpectE,@object
	.size		_ZN53_INTERNAL_0955718d_22_SparseCsrTensorMath_cu_868dd5454cuda3std3__48unexpectE,(_ZN53_INTERNAL_0955718d_22_SparseCsrTensorMath_cu_868dd5456thrust23THRUST_300001_SM_800_NS8cuda_cub3parE - _ZN53_INTERNAL_0955718d_22_SparseCsrTensorMath_cu_868dd5454cuda3std3__48unexpectE)
_ZN53_INTERNAL_0955718d_22_SparseCsrTensorMath_cu_868dd5454cuda3std3__48unexpectE:
	.zero		1
	.type		_ZN53_INTERNAL_0955718d_22_SparseCsrTensorMath_cu_868dd5456thrust23THRUST_300001_SM_800_NS8cuda_cub3parE,@object
	.size		_ZN53_INTERNAL_0955718d_22_SparseCsrTensorMath_cu_868dd5456thrust23THRUST_300001_SM_800_NS8cuda_cub3parE,(.L_183 - _ZN53_INTERNAL_0955718d_22_SparseCsrTensorMath_cu_868dd5456thrust23THRUST_300001_SM_800_NS8cuda_cub3parE)
_ZN53_INTERNAL_0955718d_22_SparseCsrTensorMath_cu_868dd5456thrust23THRUST_300001_SM_800_NS8cuda_cub3parE:
	.zero		1
.L_183:


//--------------------- .nv.shared._ZN3cub17CUB_300001_SM_8006detail8for_each13static_kernelINS2_12policy_hub_t12policy_500_tElNS2_12op_wrapper_tIlZZZZZN2at6native36add_out_dense_sparse_compressed_cudaERNS7_6TensorERKS9_SC_RKN3c106ScalarEENKUlvE_clEvENKUlvE11_clEvENKUlvE_clEvENKUlvE_clEvEUllE_N6thrust23THRUST_300001_SM_800_NS17counting_iteratorIlNSN_11use_defaultESP_SP_EEEEEEvT0_T1_ --------------------------
	.section	.nv.shared._ZN3cub17CUB_300001_SM_8006detail8for_each13static_kernelINS2_12policy_hub_t12policy_500_tElNS2_12op_wrapper_tIlZZZZZN2at6native36add_out_dense_sparse_compressed_cudaERNS7_6TensorERKS9_SC_RKN3c106ScalarEENKUlvE_clEvENKUlvE11_clEvENKUlvE_clEvENKUlvE_clEvEUllE_N6thrust23THRUST_300001_SM_800_NS17counting_iteratorIlNSN_11use_defaultESP_SP_EEEEEEvT0_T1_,"aw",@nobits
	.sectionflags	@""
	.align	16


//--------------------- .nv.shared._ZN3cub17CUB_300001_SM_8006detail8for_each13static_kernelINS2_12policy_hub_t12policy_500_tElNS2_12op_wrapper_tIlZZZZZN2at6native36add_out_dense_sparse_compressed_cudaERNS7_6TensorERKS9_SC_RKN3c106ScalarEENKUlvE_clEvENKUlvE10_clEvENKUlvE_clEvENKUlvE0_clEvEUllE_N6thrust23THRUST_300001_SM_800_NS17counting_iteratorIlNSN_11use_defaultESP_SP_EEEEEEvT0_T1_ --------------------------
	.section	.nv.shared._ZN3cub17CUB_300001_SM_8006detail8for_each13static_kernelINS2_12policy_hub_t12policy_500_tElNS2_12op_wrapper_tIlZZZZZN2at6native36add_out_dense_sparse_compressed_cudaERNS7_6TensorERKS9_SC_RKN3c106ScalarEENKUlvE_clEvENKUlvE10_clEvENKUlvE_clEvENKUlvE0_clEvEUllE_N6thrust23THRUST_300001_SM_800_NS17counting_iteratorIlNSN_11use_defaultESP_SP_EEEEEEvT0_T1_,"aw",@nobits
	.sectionflags	@""
	.align	16


//--------------------- .nv.shared._ZN3cub17CUB_300001_SM_8006detail8for_each13static_kernelINS2_12policy_hub_t12policy_500_tElNS2_12op_wrapper_tIlZZZZZN2at6native36add_out_dense_sparse_compressed_cudaERNS7_6TensorERKS9_SC_RKN3c106ScalarEENKUlvE_clEvENKUlvE10_clEvENKUlvE_clEvENKUlvE_clEvEUllE_N6thrust23THRUST_300001_SM_800_NS17counting_iteratorIlNSN_11use_defaultESP_SP_EEEEEEvT0_T1_ --------------------------
	.section	.nv.shared._ZN3cub17CUB_300001_SM_8006detail8for_each13static_kernelINS2_12policy_hub_t12policy_500_tElNS2_12op_wrapper_tIlZZZZZN2at6native36add_out_dense_sparse_compressed_cudaERNS7_6TensorERKS9_SC_RKN3c106ScalarEENKUlvE_clEvENKUlvE10_clEvENKUlvE_clEvENKUlvE_clEvEUllE_N6thrust23THRUST_300001_SM_800_NS17counting_iteratorIlNSN_11use_defaultESP_SP_EEEEEEvT0_T1_,"aw",@nobits
	.sectionflags	@""
	.align	16


//--------------------- .nv.shared._ZN3cub17CUB_300001_SM_8006detail8for_each13static_kernelINS2_12policy_hub_t12policy_500_tElNS2_12op_wrapper_tIlZZZZZN2at6native36add_out_dense_sparse_compressed_cudaERNS7_6TensorERKS9_SC_RKN3c106ScalarEENKUlvE_clEvENKUlvE9_clEvENKUlvE_clEvENKUlvE0_clEvEUllE_N6thrust23THRUST_300001_SM_800_NS17counting_iteratorIlNSN_11use_defaultESP_SP_EEEEEEvT0_T1_ --------------------------
	.section	.nv.shared._ZN3cub17CUB_300001_SM_8006detail8for_each13static_kernelINS2_12policy_hub_t12policy_500_tElNS2_12op_wrapper_tIlZZZZZN2at6native36add_out_dense_sparse_compressed_cudaERNS7_6TensorERKS9_SC_RKN3c106ScalarEENKUlvE_clEvENKUlvE9_clEvENKUlvE_clEvENKUlvE0_clEvEUllE_N6thrust23THRUST_300001_SM_800_NS17counting_iteratorIlNSN_11use_defaultESP_SP_EEEEEEvT0_T1_,"aw",@nobits
	.sectionflags	@""
	.align	16


//--------------------- .nv.shared._ZN3cub17CUB_300001_SM_8006detail8for_each13static_kernelINS2_12policy_hub_t12policy_500_tElNS2_12op_wrapper_tIlZZZZZN2at6native36add_out_dense_sparse_compressed_cudaERNS7_6TensorERKS9_SC_RKN3c106ScalarEENKUlvE_clEvENKUlvE9_clEvENKUlvE_clEvENKUlvE_clEvEUllE_N6thrust23THRUST_300001_SM_800_NS17counting_iteratorIlNSN_11use_defaultESP_SP_EEEEEEvT0_T1_ --------------------------
	.section	.nv.shared._ZN3cub17CUB_300001_SM_8006detail8for_each13static_kernelINS2_12policy_hub_t12policy_500_tElNS2_12op_wrapper_tIlZZZZZN2at6native36add_out_dense_sparse_compressed_cudaERNS7_6TensorERKS9_SC_RKN3c106ScalarEENKUlvE_clEvENKUlvE9_clEvENKUlvE_clEvENKUlvE_clEvEUllE_N6thrust23THRUST_300001_SM_800_NS17counting_iteratorIlNSN_11use_defaultESP_SP_EEEEEEvT0_T1_,"aw",@nobits
	.sectionflags	@""
	.align	16


//--------------------- .nv.shared._ZN3cub17CUB_300001_SM_8006detail8for_each13static_kernelINS2_12policy_hub_t12policy_500_tElNS2_12op_wrapper_tIlZZZZZN2at6native36add_out_dense_sparse_compressed_cudaERNS7_6TensorERKS9_SC_RKN3c106ScalarEENKUlvE_clEvENKUlvE8_clEvENKUlvE_clEvENKUlvE0_clEvEUllE_N6thrust23THRUST_300001_SM_800_NS17counting_iteratorIlNSN_11use_defaultESP_SP_EEEEEEvT0_T1_ --------------------------
	.section	.nv.shared._ZN3cub17CUB_300001_SM_8006detail8for_each13static_kernelINS2_12policy_hub_t12policy_500_tElNS2_12op_wrapper_tIlZZZZZN2at6native36add_out_dense_sparse_compressed_cudaERNS7_6TensorERKS9_SC_RKN3c106ScalarEENKUlvE_clEvENKUlvE8_clEvENKUlvE_clEvENKUlvE0_clEvEUllE_N6thrust23THRUST_300001_SM_800_NS17counting_iteratorIlNSN_11use_defaultESP_SP_EEEEEEvT0_T1_,"aw",@nobits
	.sectionflags	@""
	.align	16


//--------------------- .nv.shared._ZN3cub17CUB_300001_SM_8006detail8for_each13static_kernelINS2_12policy_hub_t12policy_500_tElNS2_12op_wrapper_tIlZZZZZN2at6native36add_out_dense_sparse_compressed_cudaERNS7_6TensorERKS9_SC_RKN3c106ScalarEENKUlvE_clEvENKUlvE8_clEvENKUlvE_clEvENKUlvE_clEvEUllE_N6thrust23THRUST_300001_SM_800_NS17counting_iteratorIlNSN_11use_defaultESP_SP_EEEEEEvT0_T1_ --------------------------
	.section	.nv.shared._ZN3cub17CUB_300001_SM_8006detail8for_each13static_kernelINS2_12policy_hub_t12policy_500_tElNS2_12op_wrapper_tIlZZZZZN2at6native36add_out_dense_sparse_compressed_cudaERNS7_6TensorERKS9_SC_RKN3c106ScalarEENKUlvE_clEvENKUlvE8_clEvENKUlvE_clEvENKUlvE_clEvEUllE_N6thrust23THRUST_300001_SM_800_NS17counting_iteratorIlNSN_11use_defaultESP_SP_EEEEEEvT0_T1_,"aw",@nobits
	.sectionflags	@""
	.align	16


//--------------------- .nv.shared._ZN3cub17CUB_300001_SM_8006detail8for_each13static_kernelINS2_12policy_hub_t12policy_500_tElNS2_12op_wrapper_tIlZZZZZN2at6native36add_out_dense_sparse_compressed_cudaERNS7_6TensorERKS9_SC_RKN3c106ScalarEENKUlvE_clEvENKUlvE7_clEvENKUlvE_clEvENKUlvE0_clEvEUllE_N6thrust23THRUST_300001_SM_800_NS17counting_iteratorIlNSN_11use_defaultESP_SP_EEEEEEvT0_T1_ --------------------------
	.section	.nv.shared._ZN3cub17CUB_300001_SM_8006detail8for_each13static_kernelINS2_12policy_hub_t12policy_500_tElNS2_12op_wrapper_tIlZZZZZN2at6native36add_out_dense_sparse_compressed_cudaERNS7_6TensorERKS9_SC_RKN3c106ScalarEENKUlvE_clEvENKUlvE7_clEvENKUlvE_clEvENKUlvE0_clEvEUllE_N6thrust23THRUST_300001_SM_800_NS17counting_iteratorIlNSN_11use_defaultESP_SP_EEEEEEvT0_T1_,"aw",@nobits
	.sectionflags	@""
	.align	16


//--------------------- .nv.shared._ZN3cub17CUB_300001_SM_8006detail8for_each13static_kernelINS2_12policy_hub_t12policy_500_tElNS2_12op_wrapper_tIlZZZZZN2at6native36add_out_dense_sparse_compressed_cudaERNS7_6TensorERKS9_SC_RKN3c106ScalarEENKUlvE_clEvENKUlvE7_clEvENKUlvE_clEvENKUlvE_clEvEUllE_N6thrust23THRUST_300001_SM_800_NS17counting_iteratorIlNSN_11use_defaultESP_SP_EEEEEEvT0_T1_ --------------------------
	.section	.nv.shared._ZN3cub17CUB_300001_SM_8006detail8for_each13static_kernelINS2_12policy_hub_t12policy_500_tElNS2_12op_wrapper_tIlZZZZZN2at6native36add_out_dense_sparse_compressed_cudaERNS7_6TensorERKS9_SC_RKN3c106ScalarEENKUlvE_clEvENKUlvE7_clEvENKUlvE_clEvENKUlvE_clEvEUllE_N6thrust23THRUST_300001_SM_800_NS17counting_iteratorIlNSN_11use_defaultESP_SP_EEEEEEvT0_T1_,"aw",@nobits
	.sectionflags	@""
	.align	16


//--------------------- .nv.shared._ZN3cub17CUB_300001_SM_8006detail8for_each13static_kernelINS2_12policy_hub_t12policy_500_tElNS2_12op_wrapper_tIlZZZZZN2at6native36add_out_dense_sparse_compressed_cudaERNS7_6TensorERKS9_SC_RKN3c106ScalarEENKUlvE_clEvENKUlvE6_clEvENKUlvE_clEvENKUlvE0_clEvEUllE_N6thrust23THRUST_300001_SM_800_NS17counting_iteratorIlNSN_11use_defaultESP_SP_EEEEEEvT0_T1_ --------------------------
	.section	.nv.shared._ZN3cub17CUB_300001_SM_8006detail8for_each13static_kernelINS2_12policy_hub_t12policy_500_tElNS2_12op_wrapper_tIlZZZZZN2at6native36add_out_dense_sparse_compressed_cudaERNS7_6TensorERKS9_SC_RKN3c106ScalarEENKUlvE_clEvENKUlvE6_clEvENKUlvE_clEvENKUlvE0_clEvEUllE_N6thrust23THRUST_300001_SM_800_NS17counting_iteratorIlNSN_11use_defaultESP_SP_EEEEEEvT0_T1_,"aw",@nobits
	.sectionflags	@""
	.align	16


//--------------------- .nv.shared._ZN3cub17CUB_300001_SM_8006detail8for_each13static_kernelINS2_12policy_hub_t12policy_500_tElNS2_12op_wrapper_tIlZZZZZN2at6native36add_out_dense_sparse_compressed_cudaERNS7_6TensorERKS9_SC_RKN3c106ScalarEENKUlvE_clEvENKUlvE6_clEvENKUlvE_clEvENKUlvE_clEvEUllE_N6thrust23THRUST_300001_SM_800_NS17counting_iteratorIlNSN_11use_defaultESP_SP_EEEEEEvT0_T1_ --------------------------
	.section	.nv.shared._ZN3cub17CUB_300001_SM_8006detail8for_each13static_kernelINS2_12policy_hub_t12policy_500_tElNS2_12op_wrapper_tIlZZZZZN2at6native36add_out_dense_sparse_compressed_cudaERNS7_6TensorERKS9_SC_RKN3c106ScalarEENKUlvE_clEvENKUlvE6_clEvENKUlvE_clEvENKUlvE_clEvEUllE_N6thrust23THRUST_300001_SM_800_NS17counting_iteratorIlNSN_11use_defaultESP_SP_EEEEEEvT0_T1_,"aw",@nobits
	.sectionflags	@""
	.align	16


//--------------------- .nv.shared._ZN3cub17CUB_300001_SM_8006detail8for_each13static_kernelINS2_12policy_hub_t12policy_500_tElNS2_12op_wrapper_tIlZZZZZN2at6native36add_out_dense_sparse_compressed_cudaERNS7_6TensorERKS9_SC_RKN3c106ScalarEENKUlvE_clEvENKUlvE5_clEvENKUlvE_clEvENKUlvE0_clEvEUllE_N6thrust23THRUST_300001_SM_800_NS17counting_iteratorIlNSN_11use_defaultESP_SP_EEEEEEvT0_T1_ --------------------------
	.section	.nv.shared._ZN3cub17CUB_300001_SM_8006detail8for_each13static_kernelINS2_12policy_hub_t12policy_500_tElNS2_12op_wrapper_tIlZZZZZN2at6native36add_out_dense_sparse_compressed_cudaERNS7_6TensorERKS9_SC_RKN3c106ScalarEENKUlvE_clEvENKUlvE5_clEvENKUlvE_clEvENKUlvE0_clEvEUllE_N6thrust23THRUST_300001_SM_800_NS17counting_iteratorIlNSN_11use_defaultESP_SP_EEEEEEvT0_T1_,"aw",@nobits
	.sectionflags	@""
	.align	16


//--------------------- .nv.shared._ZN3cub17CUB_300001_SM_8006detail8for_each13static_kernelINS2_12policy_hub_t12policy_500_tElNS2_12op_wrapper_tIlZZZZZN2at6native36add_out_dense_sparse_compressed_cudaERNS7_6TensorERKS9_SC_RKN3c106ScalarEENKUlvE_clEvENKUlvE5_clEvENKUlvE_clEvENKUlvE_clEvEUllE_N6thrust23THRUST_300001_SM_800_NS17counting_iteratorIlNSN_11use_defaultESP_SP_EEEEEEvT0_T1_ --------------------------
	.section	.nv.shared._ZN3cub17CUB_300001_SM_8006detail8for_each13static_kernelINS2_12policy_hub_t12policy_500_tElNS2_12op_wrapper_tIlZZZZZN2at6native36add_out_dense_sparse_compressed_cudaERNS7_6TensorERKS9_SC_RKN3c106ScalarEENKUlvE_clEvENKUlvE5_clEvENKUlvE_clEvENKUlvE_clEvEUllE_N6thrust23THRUST_300001_SM_800_NS17counting_iteratorIlNSN_11use_defaultESP_SP_EEEEEEvT0_T1_,"aw",@nobits
	.sectionflags	@""
	.align	16


//--------------------- .nv.shared._ZN3cub17CUB_300001_SM_8006detail8for_each13static_kernelINS2_12policy_hub_t12policy_500_tElNS2_12op_wrapper_tIlZZZZZN2at6native36add_out_dense_sparse_compressed_cudaERNS7_6TensorERKS9_SC_RKN3c106ScalarEENKUlvE_clEvENKUlvE4_clEvENKUlvE_clEvENKUlvE0_clEvEUllE_N6thrust23THRUST_300001_SM_800_NS17counting_iteratorIlNSN_11use_defaultESP_SP_EEEEEEvT0_T1_ --------------------------
	.section	.nv.shared._ZN3cub17CUB_300001_SM_8006detail8for_each13static_kernelINS2_12policy_hub_t12policy_500_tElNS2_12op_wrapper_tIlZZZZZN2at6native36add_out_dense_sparse_compressed_cudaERNS7_6TensorERKS9_SC_RKN3c106ScalarEENKUlvE_clEvENKUlvE4_clEvENKUlvE_clEvENKUlvE0_clEvEUllE_N6thrust23THRUST_300001_SM_800_NS17counting_iteratorIlNSN_11use_defaultESP_SP_EEEEEEvT0_T1_,"aw",@nobits
	.sectionflags	@""
	.align	16


//--------------------- .nv.shared._ZN3cub17CUB_300001_SM_8006detail8for_each13static_kernelINS2_12policy_hub_t12policy_500_tElNS2_12op_wrapper_tIlZZZZZN2at6native36add_out_dense_sparse_compressed_cudaERNS7_6TensorERKS9_SC_RKN3c106ScalarEENKUlvE_clEvENKUlvE4_clEvENKUlvE_clEvENKUlvE_clEvEUllE_N6thrust23THRUST_300001_SM_800_NS17counting_iteratorIlNSN_11use_defaultESP_SP_EEEEEEvT0_T1_ --------------------------
	.section	.nv.shared._ZN3cub17CUB_300001_SM_8006detail8for_each13static_kernelINS2_12policy_hub_t12policy_500_tElNS2_12op_wrapper_tIlZZZZZN2at6native36add_out_dense_sparse_compressed_cudaERNS7_6TensorERKS9_SC_RKN3c106ScalarEENKUlvE_clEvENKUlvE4_clEvENKUlvE_clEvENKUlvE_clEvEUllE_N6thrust23THRUST_300001_SM_800_NS17counting_iteratorIlNSN_11use_defaultESP_SP_EEEEEEvT0_T1_,"aw",@nobits
	.sectionflags	@""
	.align	16


//--------------------- .nv.shared._ZN3cub17CUB_300001_SM_8006detail8for_each13static_kernelINS2_12policy_hub_t12policy_500_tElNS2_12op_wrapper_tIlZZZZZN2at6native36add_out_dense_sparse_compressed_cudaERNS7_6TensorERKS9_SC_RKN3c106ScalarEENKUlvE_clEvENKUlvE3_clEvENKUlvE_clEvENKUlvE0_clEvEUllE_N6thrust23THRUST_300001_SM_800_NS17counting_iteratorIlNSN_11use_defaultESP_SP_EEEEEEvT0_T1_ --------------------------
	.section	.nv.shared._ZN3cub17CUB_300001_SM_8006detail8for_each13static_kernelINS2_12policy_hub_t12policy_500_tElNS2_12op_wrapper_tIlZZZZZN2at6native36add_out_dense_sparse_compressed_cudaERNS7_6TensorERKS9_SC_RKN3c106ScalarEENKUlvE_clEvENKUlvE3_clEvENKUlvE_clEvENKUlvE0_clEvEUllE_N6thrust23THRUST_300001_SM_800_NS17counting_iteratorIlNSN_11use_defaultESP_SP_EEEEEEvT0_T1_,"aw",@nobits
	.sectionflags	@""
	.align	16


//--------------------- .nv.shared._ZN3cub17CUB_300001_SM_8006detail8for_each13static_kernelINS2_12policy_hub_t12policy_500_tElNS2_12op_wrapper_tIlZZZZZN2at6native36add_out_dense_sparse_compressed_cudaERNS7_6TensorERKS9_SC_RKN3c106ScalarEENKUlvE_clEvENKUlvE3_clEvENKUlvE_clEvENKUlvE_clEvEUllE_N6thrust23THRUST_300001_SM_800_NS17counting_iteratorIlNSN_11use_defaultESP_SP_EEEEEEvT0_T1_ --------------------------
	.section	.nv.shared._ZN3cub17CUB_300001_SM_8006detail8for_each13static_kernelINS2_12policy_hub_t12policy_500_tElNS2_12op_wrapper_tIlZZZZZN2at6native36add_out_dense_sparse_compressed_cudaERNS7_6TensorERKS9_SC_RKN3c106ScalarEENKUlvE_clEvENKUlvE3_clEvENKUlvE_clEvENKUlvE_clEvEUllE_N6thrust23THRUST_300001_SM_800_NS17counting_iteratorIlNSN_11use_defaultESP_SP_EEEEEEvT0_T1_,"aw",@nobits
	.sectionflags	@""
	.align	16


//--------------------- .nv.shared._ZN3cub17CUB_300001_SM_8006detail8for_each13static_kernelINS2_12policy_hub_t12policy_500_tElNS2_12op_wrapper_tIlZZZZZN2at6native36add_out_dense_sparse_compressed_cudaERNS7_6TensorERKS9_SC_RKN3c106ScalarEENKUlvE_clEvENKUlvE2_clEvENKUlvE_clEvENKUlvE0_clEvEUllE_N6thrust23THRUST_300001_SM_800_NS17counting_iteratorIlNSN_11use_defaultESP_SP_EEEEEEvT0_T1_ --------------------------
	.section	.nv.shared._ZN3cub17CUB_300001_SM_8006detail8for_each13static_kernelINS2_12policy_hub_t12policy_500_tElNS2_12op_wrapper_tIlZZZZZN2at6native36add_out_dense_sparse_compressed_cudaERNS7_6TensorERKS9_SC_RKN3c106ScalarEENKUlvE_clEvENKUlvE2_clEvENKUlvE_clEvENKUlvE0_clEvEUllE_N6thrust23THRUST_300001_SM_800_NS17counting_iteratorIlNSN_11use_defaultESP_SP_EEEEEEvT0_T1_,"aw",@nobits
	.sectionflags	@""
	.align	16


//--------------------- .nv.shared._ZN3cub17CUB_300001_SM_8006detail8for_each13static_kernelINS2_12policy_hub_t12policy_500_tElNS2_12op_wrapper_tIlZZZZZN2at6native36add_out_dense_sparse_compressed_cudaERNS7_6TensorERKS9_SC_RKN3c106ScalarEENKUlvE_clEvENKUlvE2_clEvENKUlvE_clEvENKUlvE_clEvEUllE_N6thrust23THRUST_300001_SM_800_NS17counting_iteratorIlNSN_11use_defaultESP_SP_EEEEEEvT0_T1_ --------------------------
	.section	.nv.shared._ZN3cub17CUB_300001_SM_8006detail8for_each13static_kernelINS2_12policy_hub_t12policy_500_tElNS2_12op_wrapper_tIlZZZZZN2at6native36add_out_dense_sparse_compressed_cudaERNS7_6TensorERKS9_SC_RKN3c106ScalarEENKUlvE_clEvENKUlvE2_clEvENKUlvE_clEvENKUlvE_clEvEUllE_N6thrust23THRUST_300001_SM_800_NS17counting_iteratorIlNSN_11use_defaultESP_SP_EEEEEEvT0_T1_,"aw",@nobits
	.sectionflags	@""
	.align	16


//--------------------- .nv.shared._ZN3cub17CUB_300001_SM_8006detail8for_each13static_kernelINS2_12policy_hub_t12policy_500_tElNS2_12op_wrapper_tIlZZZZZN2at6native36add_out_dense_sparse_compressed_cudaERNS7_6TensorERKS9_SC_RKN3c106ScalarEENKUlvE_clEvENKUlvE1_clEvENKUlvE_clEvENKUlvE0_clEvEUllE_N6thrust23THRUST_300001_SM_800_NS17counting_iteratorIlNSN_11use_defaultESP_SP_EEEEEEvT0_T1_ --------------------------
	.section	.nv.shared._ZN3cub17CUB_300001_SM_8006detail8for_each13static_kernelINS2_12policy_hub_t12policy_500_tElNS2_12op_wrapper_tIlZZZZZN2at6native36add_out_dense_sparse_compressed_cudaERNS7_6TensorERKS9_SC_RKN3c106ScalarEENKUlvE_clEvENKUlvE1_clEvENKUlvE_clEvENKUlvE0_clEvEUllE_N6thrust23THRUST_300001_SM_800_NS17counting_iteratorIlNSN_11use_defaultESP_SP_EEEEEEvT0_T1_,"aw",@nobits
	.sectionflags	@""
	.align	16


//--------------------- .nv.shared._ZN3cub17CUB_300001_SM_8006detail8for_each13static_kernelINS2_12policy_hub_t12policy_500_tElNS2_12op_wrapper_tIlZZZZZN2at6native36add_out_dense_sparse_compressed_cudaERNS7_6TensorERKS9_SC_RKN3c106ScalarEENKUlvE_clEvENKUlvE1_clEvENKUlvE_clEvENKUlvE_clEvEUllE_N6thrust23THRUST_300001_SM_800_NS17counting_iteratorIlNSN_11use_defaultESP_SP_EEEEEEvT0_T1_ --------------------------
	.section	.nv.shared._ZN3cub17CUB_300001_SM_8006detail8for_each13static_kernelINS2_12policy_hub_t12policy_500_tElNS2_12op_wrapper_tIlZZZZZN2at6native36add_out_dense_sparse_compressed_cudaERNS7_6TensorERKS9_SC_RKN3c106ScalarEENKUlvE_clEvENKUlvE1_clEvENKUlvE_clEvENKUlvE_clEvEUllE_N6thrust23THRUST_300001_SM_800_NS17counting_iteratorIlNSN_11use_defaultESP_SP_EEEEEEvT0_T1_,"aw",@nobits
	.sectionflags	@""
	.align	16


//--------------------- .nv.shared._ZN3cub17CUB_300001_SM_8006detail8for_each13static_kernelINS2_12policy_hub_t12policy_500_tElNS2_12op_wrapper_tIlZZZZZN2at6native36add_out_dense_sparse_compressed_cudaERNS7_6TensorERKS9_SC_RKN3c106ScalarEENKUlvE_clEvENKUlvE0_clEvENKUlvE_clEvENKUlvE0_clEvEUllE_N6thrust23THRUST_300001_SM_800_NS17counting_iteratorIlNSN_11use_defaultESP_SP_EEEEEEvT0_T1_ --------------------------
	.section	.nv.shared._ZN3cub17CUB_300001_SM_8006detail8for_each13static_kernelINS2_12policy_hub_t12policy_500_tElNS2_12op_wrapper_tIlZZZZZN2at6native36add_out_dense_sparse_compressed_cudaERNS7_6TensorERKS9_SC_RKN3c106ScalarEENKUlvE_clEvENKUlvE0_clEvENKUlvE_clEvENKUlvE0_clEvEUllE_N6thrust23THRUST_300001_SM_800_NS17counting_iteratorIlNSN_11use_defaultESP_SP_EEEEEEvT0_T1_,"aw",@nobits
	.sectionflags	@""
	.align	16


//--------------------- .nv.shared._ZN3cub17CUB_300001_SM_8006detail8for_each13static_kernelINS2_12policy_hub_t12policy_500_tElNS2_12op_wrapper_tIlZZZZZN2at6native36add_out_dense_sparse_compressed_cudaERNS7_6TensorERKS9_SC_RKN3c106ScalarEENKUlvE_clEvENKUlvE0_clEvENKUlvE_clEvENKUlvE_clEvEUllE_N6thrust23THRUST_300001_SM_800_NS17counting_iteratorIlNSN_11use_defaultESP_SP_EEEEEEvT0_T1_ --------------------------
	.section	.nv.shared._ZN3cub17CUB_300001_SM_8006detail8for_each13static_kernelINS2_12policy_hub_t12policy_500_tElNS2_12op_wrapper_tIlZZZZZN2at6native36add_out_dense_sparse_compressed_cudaERNS7_6TensorERKS9_SC_RKN3c106ScalarEENKUlvE_clEvENKUlvE0_clEvENKUlvE_clEvENKUlvE_clEvEUllE_N6thrust23THRUST_300001_SM_800_NS17counting_iteratorIlNSN_11use_defaultESP_SP_EEEEEEvT0_T1_,"aw",@nobits
	.sectionflags	@""
	.align	16


//--------------------- .nv.shared._ZN3cub17CUB_300001_SM_8006detail8for_each13static_kernelINS2_12policy_hub_t12policy_500_tElNS2_12op_wrapper_tIlZZZZZN2at6native36add_out_dense_sparse_compressed_cudaERNS7_6TensorERKS9_SC_RKN3c106ScalarEENKUlvE_clEvENKUlvE_clEvENKUlvE_clEvENKUlvE0_clEvEUllE_N6thrust23THRUST_300001_SM_800_NS17counting_iteratorIlNSN_11use_defaultESP_SP_EEEEEEvT0_T1_ --------------------------
	.section	.nv.shared._ZN3cub17CUB_300001_SM_8006detail8for_each13static_kernelINS2_12policy_hub_t12policy_500_tElNS2_12op_wrapper_tIlZZZZZN2at6native36add_out_dense_sparse_compressed_cudaERNS7_6TensorERKS9_SC_RKN3c106ScalarEENKUlvE_clEvENKUlvE_clEvENKUlvE_clEvENKUlvE0_clEvEUllE_N6thrust23THRUST_300001_SM_800_NS17counting_iteratorIlNSN_11use_defaultESP_SP_EEEEEEvT0_T1_,"aw",@nobits
	.sectionflags	@""
	.align	16


//--------------------- .nv.shared._ZN3cub17CUB_300001_SM_8006detail8for_each13static_kernelINS2_12policy_hub_t12policy_500_tElNS2_12op_wrapper_tIlZZZZZN2at6native36add_out_dense_sparse_compressed_cudaERNS7_6TensorERKS9_SC_RKN3c106ScalarEENKUlvE_clEvENKUlvE_clEvENKUlvE_clEvENKUlvE_clEvEUllE_N6thrust23THRUST_300001_SM_800_NS17counting_iteratorIlNSN_11use_defaultESP_SP_EEEEEEvT0_T1_ --------------------------
	.section	.nv.shared._ZN3cub17CUB_300001_SM_8006detail8for_each13static_kernelINS2_12policy_hub_t12policy_500_tElNS2_12op_wrapper_tIlZZZZZN2at6native36add_out_dense_sparse_compressed_cudaERNS7_6TensorERKS9_SC_RKN3c106ScalarEENKUlvE_clEvENKUlvE_clEvENKUlvE_clEvENKUlvE_clEvEUllE_N6thrust23THRUST_300001_SM_800_NS17counting_iteratorIlNSN_11use_defaultESP_SP_EEEEEEvT0_T1_,"aw",@nobits
	.sectionflags	@""
	.align	16


//--------------------- .nv.shared._ZN3cub17CUB_300001_SM_8006detail11EmptyKernelIvEEvv --------------------------
	.section	.nv.shared._ZN3cub17CUB_300001_SM_8006detail11EmptyKernelIvEEvv,"aw",@nobits
	.sectionflags	@""
	.align	16


//--------------------- .nv.shared._ZN2at6native55_GLOBAL__N__0955718d_22_SparseCsrTensorMath_cu_868dd54534reduce_sparse_csr_dim1_cuda_kernelIN3c108BFloat16ElNS1_14ReductionMulOpIS4_EEfEEvPT2_PKT_PKT0_SE_lT1_ --------------------------
	.section	.nv.shared._ZN2at6native55_GLOBAL__N__0955718d_22_SparseCsrTensorMath_cu_868dd54534reduce_sparse_csr_dim1_cuda_kernelIN3c108BFloat16ElNS1_14ReductionMulOpIS4_EEfEEvPT2_PKT_PKT0_SE_lT1_,"aw",@nobits
	.sectionflags	@""
	.align	16


//--------------------- .nv.shared._ZN2at6native55_GLOBAL__N__0955718d_22_SparseCsrTensorMath_cu_868dd54534reduce_sparse_csr_dim1_cuda_kernelIN3c108BFloat16EiNS1_14ReductionMulOpIS4_EEfEEvPT2_PKT_PKT0_SE_lT1_ --------------------------
	.section	.nv.shared._ZN2at6native55_GLOBAL__N__0955718d_22_SparseCsrTensorMath_cu_868dd54534reduce_sparse_csr_dim1_cuda_kernelIN3c108BFloat16EiNS1_14ReductionMulOpIS4_EEfEEvPT2_PKT_PKT0_SE_lT1_,"aw",@nobits
	.sectionflags	@""
	.align	16


//--------------------- .nv.shared._ZN2at6native55_GLOBAL__N__0955718d_22_SparseCsrTensorMath_cu_868dd54534reduce_sparse_csr_dim0_cuda_kernelIN3c108BFloat16ElNS1_14ReductionMulOpIS4_EEfEEvPT2_PKT0_lPKT_SB_lT1_ --------------------------
	.section	.nv.shared._ZN2at6native55_GLOBAL__N__0955718d_22_SparseCsrTensorMath_cu_868dd54534reduce_sparse_csr_dim0_cuda_kernelIN3c108BFloat16ElNS1_14ReductionMulOpIS4_EEfEEvPT2_PKT0_lPKT_SB_lT1_,"aw",@nobits
	.sectionflags	@""
	.align	16


//--------------------- .nv.shared._ZN2at6native55_GLOBAL__N__0955718d_22_SparseCsrTensorMath_cu_868dd54534reduce_sparse_csr_dim0_cuda_kernelIN3c108BFloat16EiNS1_14ReductionMulOpIS4_EEfEEvPT2_PKT0_lPKT_SB_lT1_ --------------------------
	.section	.nv.shared._ZN2at6native55_GLOBAL__N__0955718d_22_SparseCsrTensorMath_cu_868dd54534reduce_sparse_csr_dim0_cuda_kernelIN3c108BFloat16EiNS1_14ReductionMulOpIS4_EEfEEvPT2_PKT0_lPKT_SB_lT1_,"aw",@nobits
	.sectionflags	@""
	.align	16


//--------------------- .nv.shared._ZN2at6native55_GLOBAL__N__0955718d_22_SparseCsrTensorMath_cu_868dd54534reduce_sparse_csr_dim1_cuda_kernelIN3c104HalfElNS1_14ReductionMulOpIS4_EEfEEvPT2_PKT_PKT0_SE_lT1_ --------------------------
	.section	.nv.shared._ZN2at6native55_GLOBAL__N__0955718d_22_SparseCsrTensorMath_cu_868dd54534reduce_sparse_csr_dim1_cuda_kernelIN3c104HalfElNS1_14ReductionMulOpIS4_EEfEEvPT2_PKT_PKT0_SE_lT1_,"aw",@nobits
	.sectionflags	@""
	.align	16


//--------------------- .nv.shared._ZN2at6native55_GLOBAL__N__0955718d_22_SparseCsrTensorMath_cu_868dd54534reduce_sparse_csr_dim1_cuda_kernelIN3c104HalfEiNS1_14ReductionMulOpIS4_EEfEEvPT2_PKT_PKT0_SE_lT1_ --------------------------
	.section	.nv.shared._ZN2at6native55_GLOBAL__N__0955718d_22_SparseCsrTensorMath_cu_868dd54534reduce_sparse_csr_dim1_cuda_kernelIN3c104HalfEiNS1_14ReductionMulOpIS4_EEfEEvPT2_PKT_PKT0_SE_lT1_,"aw",@nobits
	.sectionflags	@""
	.align	16


//--------------------- .nv.shared._ZN2at6native55_GLOBAL__N__0955718d_22_SparseCsrTensorMath_cu_868dd54534reduce_sparse_csr_dim0_cuda_kernelIN3c104HalfElNS1_14ReductionMulOpIS4_EEfEEvPT2_PKT0_lPKT_SB_lT1_ --------------------------
	.section	.nv.shared._ZN2at6native55_GLOBAL__N__0955718d_22_SparseCsrTensorMath_cu_868dd54534reduce_sparse_csr_dim0_cuda_kernelIN3c104HalfElNS1_14ReductionMulOpIS4_EEfEEvPT2_PKT0_lPKT_SB_lT1_,"aw",@nobits
	.sectionflags	@""
	.align	16


//--------------------- .nv.shared._ZN2at6native55_GLOBAL__N__0955718d_22_SparseCsrTensorMath_cu_868dd54534reduce_sparse_csr_dim0_cuda_kernelIN3c104HalfEiNS1_14ReductionMulOpIS4_EEfEEvPT2_PKT0_lPKT_SB_lT1_ --------------------------
	.section	.nv.shared._ZN2at6native55_GLOBAL__N__0955718d_22_SparseCsrTensorMath_cu_868dd54534reduce_sparse_csr_dim0_cuda_kernelIN3c104HalfEiNS1_14ReductionMulOpIS4_EEfEEvPT2_PKT0_lPKT_SB_lT1_,"aw",@nobits
	.sectionflags	@""
	.align	16


//--------------------- .nv.shared._ZN2at6native55_GLOBAL__N__0955718d_22_SparseCsrTensorMath_cu_868dd54534reduce_sparse_csr_dim1_cuda_kernelIN3c107complexIfEElNS1_14ReductionMulOpIS5_EES5_EEvPT2_PKT_PKT0_SF_lT1_ --------------------------
	.section	.nv.shared._ZN2at6native55_GLOBAL__N__0955718d_22_SparseCsrTensorMath_cu_868dd54534reduce_sparse_csr_dim1_cuda_kernelIN3c107complexIfEElNS1_14ReductionMulOpIS5_EES5_EEvPT2_PKT_PKT0_SF_lT1_,"aw",@nobits
	.sectionflags	@""
	.align	16


//--------------------- .nv.shared._ZN2at6native55_GLOBAL__N__0955718d_22_SparseCsrTensorMath_cu_868dd54534reduce_sparse_csr_dim1_cuda_kernelIN3c107complexIfEEiNS1_14ReductionMulOpIS5_EES5_EEvPT2_PKT_PKT0_SF_lT1_ --------------------------
	.section	.nv.shared._ZN2at6native55_GLOBAL__N__0955718d_22_SparseCsrTensorMath_cu_868dd54534reduce_sparse_csr_dim1_cuda_kernelIN3c107complexIfEEiNS1_14ReductionMulOpIS5_EES5_EEvPT2_PKT_PKT0_SF_lT1_,"aw",@nobits
	.sectionflags	@""
	.align	16


//--------------------- .nv.shared._ZN2at6native55_GLOBAL__N__0955718d_22_SparseCsrTensorMath_cu_868dd54534reduce_sparse_csr_dim0_cuda_kernelIN3c107complexIfEElNS1_14ReductionMulOpIS5_EES5_EEvPT2_PKT0_lPKT_SC_lT1_ --------------------------
	.section	.nv.shared._ZN2at6native55_GLOBAL__N__0955718d_22_SparseCsrTensorMath_cu_868dd54534reduce_sparse_csr_dim0_cuda_kernelIN3c107complexIfEElNS1_14ReductionMulOpIS5_EES5_EEvPT2_PKT0_lPKT_SC_lT1_,"aw",@nobits
	.sectionflags	@""
	.align	16


//--------------------- .nv.shared._ZN2at6native55_GLOBAL__N__0955718d_22_SparseCsrTensorMath_cu_868dd54534reduce_sparse_csr_dim0_cuda_kernelIN3c107complexIfEEiNS1_14ReductionMulOpIS5_EES5_EEvPT2_PKT0_lPKT_SC_lT1_ --------------------------
	.section	.nv.shared._ZN2at6native55_GLOBAL__N__0955718d_22_SparseCsrTensorMath_cu_868dd54534reduce_sparse_csr_dim0_cuda_kernelIN3c107complexIfEEiNS1_14ReductionMulOpIS5_EES5_EEvPT2_PKT0_lPKT_SC_lT1_,"aw",@nobits
	.sectionflags	@""
	.align	16


//--------------------- .nv.shared._ZN2at6native55_GLOBAL__N__0955718d_22_SparseCsrTensorMath_cu_868dd54534reduce_sparse_csr_dim1_cuda_kernelIN3c107complexIdEElNS1_14ReductionMulOpIS5_EES5_EEvPT2_PKT_PKT0_SF_lT1_ --------------------------
	.section	.nv.shared._ZN2at6native55_GLOBAL__N__0955718d_22_SparseCsrTensorMath_cu_868dd54534reduce_sparse_csr_dim1_cuda_kernelIN3c107complexIdEElNS1_14ReductionMulOpIS5_EES5_EEvPT2_PKT_PKT0_SF_lT1_,"aw",@nobits
	.sectionflags	@""
	.align	16


//--------------------- .nv.shared._ZN2at6native55_GLOBAL__N__0955718d_22_SparseCsrTensorMath_cu_868dd54534reduce_sparse_csr_dim1_cuda_kernelIN3c107complexIdEEiNS1_14ReductionMulOpIS5_EES5_EEvPT2_PKT_PKT0_SF_lT1_ --------------------------
	.section	.nv.shared._ZN2at6native55_GLOBAL__N__0955718d_22_SparseCsrTensorMath_cu_868dd54534reduce_sparse_csr_dim1_cuda_kernelIN3c107complexIdEEiNS1_14ReductionMulOpIS5_EES5_EEvPT2_PKT_PKT0_SF_lT1_,"aw",@nobits
	.sectionflags	@""
	.align	16


//--------------------- .nv.shared._ZN2at6native55_GLOBAL__N__0955718d_22_SparseCsrTensorMath_cu_868dd54534reduce_sparse_csr_dim0_cuda_kernelIN3c107complexIdEElNS1_14ReductionMulOpIS5_EES5_EEvPT2_PKT0_lPKT_SC_lT1_ --------------------------
	.section	.nv.shared._ZN2at6native55_GLOBAL__N__0955718d_22_SparseCsrTensorMath_cu_868dd54534reduce_sparse_csr_dim0_cuda_kernelIN3c107complexIdEElNS1_14ReductionMulOpIS5_EES5_EEvPT2_PKT0_lPKT_SC_lT1_,"aw",@nobits
	.sectionflags	@""
	.align	16


//--------------------- .nv.shared._ZN2at6native55_GLOBAL__N__0955718d_22_SparseCsrTensorMath_cu_868dd54534reduce_sparse_csr_dim0_cuda_kernelIN3c107complexIdEEiNS1_14ReductionMulOpIS5_EES5_EEvPT2_PKT0_lPKT_SC_lT1_ --------------------------
	.section	.nv.shared._ZN2at6native55_GLOBAL__N__0955718d_22_SparseCsrTensorMath_cu_868dd54534reduce_sparse_csr_dim0_cuda_kernelIN3c107complexIdEEiNS1_14ReductionMulOpIS5_EES5_EEvPT2_PKT0_lPKT_SC_lT1_,"aw",@nobits
	.sectionflags	@""
	.align	16


//--------------------- .nv.shared._ZN2at6native55_GLOBAL__N__0955718d_22_SparseCsrTensorMath_cu_868dd54534reduce_sparse_csr_dim1_cuda_kernelIflNS1_14ReductionMulOpIfEEfEEvPT2_PKT_PKT0_SC_lT1_ --------------------------
	.section	.nv.shared._ZN2at6native55_GLOBAL__N__0955718d_22_SparseCsrTensorMath_cu_868dd54534reduce_sparse_csr_dim1_cuda_kernelIflNS1_14ReductionMulOpIfEEfEEvPT2_PKT_PKT0_SC_lT1_,"aw",@nobits
	.sectionflags	@""
	.align	16


//--------------------- .nv.shared._ZN2at6native55_GLOBAL__N__0955718d_22_SparseCsrTensorMath_cu_868dd54534reduce_sparse_csr_dim1_cuda_kernelIfiNS1_14ReductionMulOpIfEEfEEvPT2_PKT_PKT0_SC_lT1_ --------------------------
	.section	.nv.shared._ZN2at6native55_GLOBAL__N__0955718d_22_SparseCsrTensorMath_cu_868dd54534reduce_sparse_csr_dim1_cuda_kernelIfiNS1_14ReductionMulOpIfEEfEEvPT2_PKT_PKT0_SC_lT1_,"aw",@nobits
	.sectionflags	@""
	.align	16


//--------------------- .nv.shared._ZN2at6native55_GLOBAL__N__0955718d_22_SparseCsrTensorMath_cu_868dd54534reduce_sparse_csr_dim0_cuda_kernelIflNS1_14ReductionMulOpIfEEfEEvPT2_PKT0_lPKT_S9_lT1_ --------------------------
	.section	.nv.shared._ZN2at6native55_GLOBAL__N__0955718d_22_SparseCsrTensorMath_cu_868dd54534reduce_sparse_csr_dim0_cuda_kernelIflNS1_14ReductionMulOpIfEEfEEvPT2_PKT0_lPKT_S9_lT1_,"aw",@nobits
	.sectionflags	@""
	.align	16


//--------------------- .nv.shared._ZN2at6native55_GLOBAL__N__0955718d_22_SparseCsrTensorMath_cu_868dd54534reduce_sparse_csr_dim0_cuda_kernelIfiNS1_14ReductionMulOpIfEEfEEvPT2_PKT0_lPKT_S9_lT1_ --------------------------
	.section	.nv.shared._ZN2at6native55_GLOBAL__N__0955718d_22_SparseCsrTensorMath_cu_868dd54534reduce_sparse_csr_dim0_cuda_kernelIfiNS1_14ReductionMulOpIfEEfEEvPT2_PKT0_lPKT_S9_lT1_,"aw",@nobits
	.sectionflags	@""
	.align	16


//--------------------- .nv.shared._ZN2at6native55_GLOBAL__N__0955718d_22_SparseCsrTensorMath_cu_868dd54534reduce_sparse_csr_dim1_cuda_kernelIdlNS1_14ReductionMulOpIdEEdEEvPT2_PKT_PKT0_SC_lT1_ --------------------------
	.section	.nv.shared._ZN2at6native55_GLOBAL__N__0955718d_22_SparseCsrTensorMath_cu_868dd54534reduce_sparse_csr_dim1_cuda_kernelIdlNS1_14ReductionMulOpIdEEdEEvPT2_PKT_PKT0_SC_lT1_,"aw",@nobits
	.sectionflags	@""
	.align	16


//--------------------- .nv.shared._ZN2at6native55_GLOBAL__N__0955718d_22_SparseCsrTensorMath_cu_868dd54534reduce_sparse_csr_dim1_cuda_kernelIdiNS1_14ReductionMulOpIdEEdEEvPT2_PKT_PKT0_SC_lT1_ --------------------------
	.section	.nv.shared._ZN2at6native55_GLOBAL__N__0955718d_22_SparseCsrTensorMath_cu_868dd54534reduce_sparse_csr_dim1_cuda_kernelIdiNS1_14ReductionMulOpIdEEdEEvPT2_PKT_PKT0_SC_lT1_,"aw",@nobits
	.sectionflags	@""
	.align	16


//--------------------- .nv.shared._ZN2at6native55_GLOBAL__N__0955718d_22_SparseCsrTensorMath_cu_868dd54534reduce_sparse_csr_dim0_cuda_kernelIdlNS1_14ReductionMulOpIdEEdEEvPT2_PKT0_lPKT_S9_lT1_ --------------------------
	.section	.nv.shared._ZN2at6native55_GLOBAL__N__0955718d_22_SparseCsrTensorMath_cu_868dd54534reduce_sparse_csr_dim0_cuda_kernelIdlNS1_14ReductionMulOpIdEEdEEvPT2_PKT0_lPKT_S9_lT1_,"aw",@nobits
	.sectionflags	@""
	.align	16


//--------------------- .nv.shared._ZN2at6native55_GLOBAL__N__0955718d_22_SparseCsrTensorMath_cu_868dd54534reduce_sparse_csr_dim0_cuda_kernelIdiNS1_14ReductionMulOpIdEEdEEvPT2_PKT0_lPKT_S9_lT1_ --------------------------
	.section	.nv.shared._ZN2at6native55_GLOBAL__N__0955718d_22_SparseCsrTensorMath_cu_868dd54534reduce_sparse_csr_dim0_cuda_kernelIdiNS1_14ReductionMulOpIdEEdEEvPT2_PKT0_lPKT_S9_lT1_,"aw",@nobits
	.sectionflags	@""
	.align	16


//--------------------- .nv.shared._ZN2at6native55_GLOBAL__N__0955718d_22_SparseCsrTensorMath_cu_868dd54534reduce_sparse_csr_dim1_cuda_kernelIslNS1_14ReductionMulOpIsEElEEvPT2_PKT_PKT0_SC_lT1_ --------------------------
	.section	.nv.shared._ZN2at6native55_GLOBAL__N__0955718d_22_SparseCsrTensorMath_cu_868dd54534reduce_sparse_csr_dim1_cuda_kernelIslNS1_14ReductionMulOpIsEElEEvPT2_PKT_PKT0_SC_lT1_,"aw",@nobits
	.sectionflags	@""
	.align	16


//--------------------- .nv.shared._ZN2at6native55_GLOBAL__N__0955718d_22_SparseCsrTensorMath_cu_868dd54534reduce_sparse_csr_dim1_cuda_kernelIsiNS1_14ReductionMulOpIsEElEEvPT2_PKT_PKT0_SC_lT1_ --------------------------
	.section	.nv.shared._ZN2at6native55_GLOBAL__N__0955718d_22_SparseCsrTensorMath_cu_868dd54534reduce_sparse_csr_dim1_cuda_kernelIsiNS1_14ReductionMulOpIsEElEEvPT2_PKT_PKT0_SC_lT1_,"aw",@nobits
	.sectionflags	@""
	.align	16


//--------------------- .nv.shared._ZN2at6native55_GLOBAL__N__0955718d_22_SparseCsrTensorMath_cu_868dd54534reduce_sparse_csr_dim0_cuda_kernelIslNS1_14ReductionMulOpIsEElEEvPT2_PKT0_lPKT_S9_lT1_ --------------------------
	.section	.nv.shared._ZN2at6native55_GLOBAL__N__0955718d_22_SparseCsrTensorMath_cu_868dd54534reduce_sparse_csr_dim0_cuda_kernelIslNS1_14ReductionMulOpIsEElEEvPT2_PKT0_lPKT_S9_lT1_,"aw",@nobits
	.sectionflags	@""
	.align	16


//--------------------- .nv.shared._ZN2at6native55_GLOBAL__N__0955718d_22_SparseCsrTensorMath_cu_868dd54534reduce_sparse_csr_dim0_cuda_kernelIsiNS1_14ReductionMulOpIsEElEEvPT2_PKT0_lPKT_S9_lT1_ --------------------------
	.section	.nv.shared._ZN2at6native55_GLOBAL__N__0955718d_22_SparseCsrTensorMath_cu_868dd54534reduce_sparse_csr_dim0_cuda_kernelIsiNS1_14ReductionMulOpIsEElEEvPT2_PKT0_lPKT_S9_lT1_,"aw",@nobits
	.sectionflags	@""
	.align	16


//--------------------- .nv.shared._ZN2at6native55_GLOBAL__N__0955718d_22_SparseCsrTensorMath_cu_868dd54534reduce_sparse_csr_dim1_cuda_kernelIllNS1_14ReductionMulOpIlEElEEvPT2_PKT_PKT0_SC_lT1_ --------------------------
	.section	.nv.shared._ZN2at6native55_GLOBAL__N__0955718d_22_SparseCsrTensorMath_cu_868dd54534reduce_sparse_csr_dim1_cuda_kernelIllNS1_14ReductionMulOpIlEElEEvPT2_PKT_PKT0_SC_lT1_,"aw",@nobits
	.sectionflags	@""
	.align	16


//--------------------- .nv.shared._ZN2at6native55_GLOBAL__N__0955718d_22_SparseCsrTensorMath_cu_868dd54534reduce_sparse_csr_dim1_cuda_kernelIliNS1_14ReductionMulOpIlEElEEvPT2_PKT_PKT0_SC_lT1_ --------------------------
	.section	.nv.shared._ZN2at6native55_GLOBAL__N__0955718d_22_SparseCsrTensorMath_cu_868dd54534reduce_sparse_csr_dim1_cuda_kernelIliNS1_14ReductionMulOpIlEElEEvPT2_PKT_PKT0_SC_lT1_,"aw",@nobits
	.sectionflags	@""
	.align	16


//--------------------- .nv.shared._ZN2at6native55_GLOBAL__N__0955718d_22_SparseCsrTensorMath_cu_868dd54534reduce_sparse_csr_dim0_cuda_kernelIllNS1_14ReductionMulOpIlEElEEvPT2_PKT0_lPKT_S9_lT1_ --------------------------
	.section	.nv.shared._ZN2at6native55_GLOBAL__N__0955718d_22_SparseCsrTensorMath_cu_868dd54534reduce_sparse_csr_dim0_cuda_kernelIllNS1_14ReductionMulOpIlEElEEvPT2_PKT0_lPKT_S9_lT1_,"aw",@nobits
	.sectionflags	@""
	.align	16


//--------------------- .nv.shared._ZN2at6native55_GLOBAL__N__0955718d_22_SparseCsrTensorMath_cu_868dd54534reduce_sparse_csr_dim0_cuda_kernelIliNS1_14ReductionMulOpIlEElEEvPT2_PKT0_lPKT_S9_lT1_ --------------------------
	.section	.nv.shared._ZN2at6native55_GLOBAL__N__0955718d_22_SparseCsrTensorMath_cu_868dd54534reduce_sparse_csr_dim0_cuda_kernelIliNS1_14ReductionMulOpIlEElEEvPT2_PKT0_lPKT_S9_lT1_,"aw",@nobits
	.sectionflags	@""
	.align	16


//--------------------- .nv.shared._ZN2at6native55_GLOBAL__N__0955718d_22_SparseCsrTensorMath_cu_868dd54534reduce_sparse_csr_dim1_cuda_kernelIilNS1_14ReductionMulOpIiEElEEvPT2_PKT_PKT0_SC_lT1_ --------------------------
	.section	.nv.shared._ZN2at6native55_GLOBAL__N__0955718d_22_SparseCsrTensorMath_cu_868dd54534reduce_sparse_csr_dim1_cuda_kernelIilNS1_14ReductionMulOpIiEElEEvPT2_PKT_PKT0_SC_lT1_,"aw",@nobits
	.sectionflags	@""
	.align	16


//--------------------- .nv.shared._ZN2at6native55_GLOBAL__N__0955718d_22_SparseCsrTensorMath_cu_868dd54534reduce_sparse_csr_dim1_cuda_kernelIiiNS1_14ReductionMulOpIiEElEEvPT2_PKT_PKT0_SC_lT1_ --------------------------
	.section	.nv.shared._ZN2at6native55_GLOBAL__N__0955718d_22_SparseCsrTensorMath_cu_868dd54534reduce_sparse_csr_dim1_cuda_kernelIiiNS1_14ReductionMulOpIiEElEEvPT2_PKT_PKT0_SC_lT1_,"aw",@nobits
	.sectionflags	@""
	.align	16


//--------------------- .nv.shared._ZN2at6native55_GLOBAL__N__0955718d_22_SparseCsrTensorMath_cu_868dd54534reduce_sparse_csr_dim0_cuda_kernelIilNS1_14ReductionMulOpIiEElEEvPT2_PKT0_lPKT_S9_lT1_ --------------------------
	.section	.nv.shared._ZN2at6native55_GLOBAL__N__0955718d_22_SparseCsrTensorMath_cu_868dd54534reduce_sparse_csr_dim0_cuda_kernelIilNS1_14ReductionMulOpIiEElEEvPT2_PKT0_lPKT_S9_lT1_,"aw",@nobits
	.sectionflags	@""
	.align	16


//--------------------- .nv.shared._ZN2at6native55_GLOBAL__N__0955718d_22_SparseCsrTensorMath_cu_868dd54534reduce_sparse_csr_dim0_cuda_kernelIiiNS1_14ReductionMulOpIiEElEEvPT2_PKT0_lPKT_S9_lT1_ --------------------------
	.section	.nv.shared._ZN2at6native55_GLOBAL__N__0955718d_22_SparseCsrTensorMath_cu_868dd54534reduce_sparse_csr_dim0_cuda_kernelIiiNS1_14ReductionMulOpIiEElEEvPT2_PKT0_lPKT_S9_lT1_,"aw",@nobits
	.sectionflags	@""
	.align	16


//--------------------- .nv.shared._ZN2at6native55_GLOBAL__N__0955718d_22_SparseCsrTensorMath_cu_868dd54534reduce_sparse_csr_dim1_cuda_kernelIalNS1_14ReductionMulOpIaEElEEvPT2_PKT_PKT0_SC_lT1_ --------------------------
	.section	.nv.shared._ZN2at6native55_GLOBAL__N__0955718d_22_SparseCsrTensorMath_cu_868dd54534reduce_sparse_csr_dim1_cuda_kernelIalNS1_14ReductionMulOpIaEElEEvPT2_PKT_PKT0_SC_lT1_,"aw",@nobits
	.sectionflags	@""
	.align	16


//--------------------- .nv.shared._ZN2at6native55_GLOBAL__N__0955718d_22_SparseCsrTensorMath_cu_868dd54534reduce_sparse_csr_dim1_cuda_kernelIaiNS1_14ReductionMulOpIaEElEEvPT2_PKT_PKT0_SC_lT1_ --------------------------
	.section	.nv.shared._ZN2at6native55_GLOBAL__N__0955718d_22_SparseCsrTensorMath_cu_868dd54534reduce_sparse_csr_dim1_cuda_kernelIaiNS1_14ReductionMulOpIaEElEEvPT2_PKT_PKT0_SC_lT1_,"aw",@nobits
	.sectionflags	@""
	.align	16


//--------------------- .nv.shared._ZN2at6native55_GLOBAL__N__0955718d_22_SparseCsrTensorMath_cu_868dd54534reduce_sparse_csr_dim0_cuda_kernelIalNS1_14ReductionMulOpIaEElEEvPT2_PKT0_lPKT_S9_lT1_ --------------------------
	.section	.nv.shared._ZN2at6native55_GLOBAL__N__0955718d_22_SparseCsrTensorMath_cu_868dd54534reduce_sparse_csr_dim0_cuda_kernelIalNS1_14ReductionMulOpIaEElEEvPT2_PKT0_lPKT_S9_lT1_,"aw",@nobits
	.sectionflags	@""
	.align	16


//--------------------- .nv.shared._ZN2at6native55_GLOBAL__N__0955718d_22_SparseCsrTensorMath_cu_868dd54534reduce_sparse_csr_dim0_cuda_kernelIaiNS1_14ReductionMulOpIaEElEEvPT2_PKT0_lPKT_S9_lT1_ --------------------------
	.section	.nv.shared._ZN2at6native55_GLOBAL__N__0955718d_22_SparseCsrTensorMath_cu_868dd54534reduce_sparse_csr_dim0_cuda_kernelIaiNS1_14ReductionMulOpIaEElEEvPT2_PKT0_lPKT_S9_lT1_,"aw",@nobits
	.sectionflags	@""
	.align	16


//--------------------- .nv.shared._ZN2at6native55_GLOBAL__N__0955718d_22_SparseCsrTensorMath_cu_868dd54534reduce_sparse_csr_dim1_cuda_kernelIhlNS1_14ReductionMulOpIhEElEEvPT2_PKT_PKT0_SC_lT1_ --------------------------
	.section	.nv.shared._ZN2at6native55_GLOBAL__N__0955718d_22_SparseCsrTensorMath_cu_868dd54534reduce_sparse_csr_dim1_cuda_kernelIhlNS1_14ReductionMulOpIhEElEEvPT2_PKT_PKT0_SC_lT1_,"aw",@nobits
	.sectionflags	@""
	.align	16


//--------------------- .nv.shared._ZN2at6native55_GLOBAL__N__0955718d_22_SparseCsrTensorMath_cu_868dd54534reduce_sparse_csr_dim1_cuda_kernelIhiNS1_14ReductionMulOpIhEElEEvPT2_PKT_PKT0_SC_lT1_ --------------------------
	.section	.nv.shared._ZN2at6native55_GLOBAL__N__0955718d_22_SparseCsrTensorMath_cu_868dd54534reduce_sparse_csr_dim1_cuda_kernelIhiNS1_14ReductionMulOpIhEElEEvPT2_PKT_PKT0_SC_lT1_,"aw",@nobits
	.sectionflags	@""
	.align	16


//--------------------- .nv.shared._ZN2at6native55_GLOBAL__N__0955718d_22_SparseCsrTensorMath_cu_868dd54534reduce_sparse_csr_dim0_cuda_kernelIhlNS1_14ReductionMulOpIhEElEEvPT2_PKT0_lPKT_S9_lT1_ --------------------------
	.section	.nv.shared._ZN2at6native55_GLOBAL__N__0955718d_22_SparseCsrTensorMath_cu_868dd54534reduce_sparse_csr_dim0_cuda_kernelIhlNS1_14ReductionMulOpIhEElEEvPT2_PKT0_lPKT_S9_lT1_,"aw",@nobits
	.sectionflags	@""
	.align	16


//--------------------- .nv.shared._ZN2at6native55_GLOBAL__N__0955718d_22_SparseCsrTensorMath_cu_868dd54534reduce_sparse_csr_dim0_cuda_kernelIhiNS1_14ReductionMulOpIhEElEEvPT2_PKT0_lPKT_S9_lT1_ --------------------------
	.section	.nv.shared._ZN2at6native55_GLOBAL__N__0955718d_22_SparseCsrTensorMath_cu_868dd54534reduce_sparse_csr_dim0_cuda_kernelIhiNS1_14ReductionMulOpIhEElEEvPT2_PKT0_lPKT_S9_lT1_,"aw",@nobits
	.sectionflags	@""
	.align	16


//--------------------- .nv.shared._ZN2at6native55_GLOBAL__N__0955718d_22_SparseCsrTensorMath_cu_868dd54534reduce_sparse_csr_dim1_cuda_kernelIN3c108BFloat16ElNS1_14ReductionAddOpIfEEfEEvPT2_PKT_PKT0_SE_lT1_ --------------------------
	.section	.nv.shared._ZN2at6native55_GLOBAL__N__0955718d_22_SparseCsrTensorMath_cu_868dd54534reduce_sparse_csr_dim1_cuda_kernelIN3c108BFloat16ElNS1_14ReductionAddOpIfEEfEEvPT2_PKT_PKT0_SE_lT1_,"aw",@nobits
	.sectionflags	@""
	.align	16


//--------------------- .nv.shared._ZN2at6native55_GLOBAL__N__0955718d_22_SparseCsrTensorMath_cu_868dd54534reduce_sparse_csr_dim1_cuda_kernelIN3c108BFloat16EiNS1_14ReductionAddOpIfEEfEEvPT2_PKT_PKT0_SE_lT1_ --------------------------
	.section	.nv.shared._ZN2at6native55_GLOBAL__N__0955718d_22_SparseCsrTensorMath_cu_868dd54534reduce_sparse_csr_dim1_cuda_kernelIN3c108BFloat16EiNS1_14ReductionAddOpIfEEfEEvPT2_PKT_PKT0_SE_lT1_,"aw",@nobits
	.sectionflags	@""
	.align	16


//--------------------- .nv.shared._ZN2at6native55_GLOBAL__N__0955718d_22_SparseCsrTensorMath_cu_868dd54534reduce_sparse_csr_dim0_cuda_kernelIN3c108BFloat16ElNS1_14ReductionAddOpIfEEfEEvPT2_PKT0_lPKT_SB_lT1_ --------------------------
	.section	.nv.shared._ZN2at6native55_GLOBAL__N__0955718d_22_SparseCsrTensorMath_cu_868dd54534reduce_sparse_csr_dim0_cuda_kernelIN3c108BFloat16ElNS1_14ReductionAddOpIfEEfEEvPT2_PKT0_lPKT_SB_lT1_,"aw",@nobits
	.sectionflags	@""
	.align	16


//--------------------- .nv.shared._ZN2at6native55_GLOBAL__N__0955718d_22_SparseCsrTensorMath_cu_868dd54534reduce_sparse_csr_dim0_cuda_kernelIN3c108BFloat16EiNS1_14ReductionAddOpIfEEfEEvPT2_PKT0_lPKT_SB_lT1_ --------------------------
	.section	.nv.shared._ZN2at6native55_GLOBAL__N__0955718d_22_SparseCsrTensorMath_cu_868dd54534reduce_sparse_csr_dim0_cuda_kernelIN3c108BFloat16EiNS1_14ReductionAddOpIfEEfEEvPT2_PKT0_lPKT_SB_lT1_,"aw",@nobits
	.sectionflags	@""
	.align	16


//--------------------- .nv.shared._ZN2at6native55_GLOBAL__N__0955718d_22_SparseCsrTensorMath_cu_868dd54534reduce_sparse_csr_dim1_cuda_kernelIN3c104HalfElNS1_14ReductionAddOpIfEEfEEvPT2_PKT_PKT0_SE_lT1_ --------------------------
	.section	.nv.shared._ZN2at6native55_GLOBAL__N__0955718d_22_SparseCsrTensorMath_cu_868dd54534reduce_sparse_csr_dim1_cuda_kernelIN3c104HalfElNS1_14ReductionAddOpIfEEfEEvPT2_PKT_PKT0_SE_lT1_,"aw",@nobits
	.sectionflags	@""
	.align	16


//--------------------- .nv.shared._ZN2at6native55_GLOBAL__N__0955718d_22_SparseCsrTensorMath_cu_868dd54534reduce_sparse_csr_dim1_cuda_kernelIN3c104HalfEiNS1_14ReductionAddOpIfEEfEEvPT2_PKT_PKT0_SE_lT1_ --------------------------
	.section	.nv.shared._ZN2at6native55_GLOBAL__N__0955718d_22_SparseCsrTensorMath_cu_868dd54534reduce_sparse_csr_dim1_cuda_kernelIN3c104HalfEiNS1_14ReductionAddOpIfEEfEEvPT2_PKT_PKT0_SE_lT1_,"aw",@nobits
	.sectionflags	@""
	.align	16


//--------------------- .nv.shared._ZN2at6native55_GLOBAL__N__0955718d_22_SparseCsrTensorMath_cu_868dd54534reduce_sparse_csr_dim0_cuda_kernelIN3c104HalfElNS1_14ReductionAddOpIfEEfEEvPT2_PKT0_lPKT_SB_lT1_ --------------------------
	.section	.nv.shared._ZN2at6native55_GLOBAL__N__0955718d_22_SparseCsrTensorMath_cu_868dd54534reduce_sparse_csr_dim0_cuda_kernelIN3c104HalfElNS1_14ReductionAddOpIfEEfEEvPT2_PKT0_lPKT_SB_lT1_,"aw",@nobits
	.sectionflags	@""
	.align	16


//--------------------- .nv.shared._ZN2at6native55_GLOBAL__N__0955718d_22_SparseCsrTensorMath_cu_868dd54534reduce_sparse_csr_dim0_cuda_kernelIN3c104HalfEiNS1_14ReductionAddOpIfEEfEEvPT2_PKT0_lPKT_SB_lT1_ --------------------------
	.section	.nv.shared._ZN2at6native55_GLOBAL__N__0955718d_22_SparseCsrTensorMath_cu_868dd54534reduce_sparse_csr_dim0_cuda_kernelIN3c104HalfEiNS1_14ReductionAddOpIfEEfEEvPT2_PKT0_lPKT_SB_lT1_,"aw",@nobits
	.sectionflags	@""
	.align	16


//--------------------- .nv.shared._ZN2at6native55_GLOBAL__N__0955718d_22_SparseCsrTensorMath_cu_868dd54534reduce_sparse_csr_dim1_cuda_kernelIN3c107complexIfEElNS1_14ReductionAddOpIS5_EES5_EEvPT2_PKT_PKT0_SF_lT1_ --------------------------
	.section	.nv.shared._ZN2at6native55_GLOBAL__N__0955718d_22_SparseCsrTensorMath_cu_868dd54534reduce_sparse_csr_dim1_cuda_kernelIN3c107complexIfEElNS1_14ReductionAddOpIS5_EES5_EEvPT2_PKT_PKT0_SF_lT1_,"aw",@nobits
	.sectionflags	@""
	.align	16


//--------------------- .nv.shared._ZN2at6native55_GLOBAL__N__0955718d_22_SparseCsrTensorMath_cu_868dd54534reduce_sparse_csr_dim1_cuda_kernelIN3c107complexIfEEiNS1_14ReductionAddOpIS5_EES5_EEvPT2_PKT_PKT0_SF_lT1_ --------------------------
	.section	.nv.shared._ZN2at6native55_GLOBAL__N__0955718d_22_SparseCsrTensorMath_cu_868dd54534reduce_sparse_csr_dim1_cuda_kernelIN3c107complexIfEEiNS1_14ReductionAddOpIS5_EES5_EEvPT2_PKT_PKT0_SF_lT1_,"aw",@nobits
	.sectionflags	@""
	.align	16


//--------------------- .nv.shared._ZN2at6native55_GLOBAL__N__0955718d_22_SparseCsrTensorMath_cu_868dd54534reduce_sparse_csr_dim0_cuda_kernelIN3c107complexIfEElNS1_14ReductionAddOpIS5_EES5_EEvPT2_PKT0_lPKT_SC_lT1_ --------------------------
	.section	.nv.shared._ZN2at6native55_GLOBAL__N__0955718d_22_SparseCsrTensorMath_cu_868dd54534reduce_sparse_csr_dim0_cuda_kernelIN3c107complexIfEElNS1_14ReductionAddOpIS5_EES5_EEvPT2_PKT0_lPKT_SC_lT1_,"aw",@nobits
	.sectionflags	@""
	.align	16


//--------------------- .nv.shared._ZN2at6native55_GLOBAL__N__0955718d_22_SparseCsrTensorMath_cu_868dd54534reduce_sparse_csr_dim0_cuda_kernelIN3c107complexIfEEiNS1_14ReductionAddOpIS5_EES5_EEvPT2_PKT0_lPKT_SC_lT1_ --------------------------
	.section	.nv.shared._ZN2at6native55_GLOBAL__N__0955718d_22_SparseCsrTensorMath_cu_868dd54534reduce_sparse_csr_dim0_cuda_kernelIN3c107complexIfEEiNS1_14ReductionAddOpIS5_EES5_EEvPT2_PKT0_lPKT_SC_lT1_,"aw",@nobits
	.sectionflags	@""
	.align	16


//--------------------- .nv.shared._ZN2at6native55_GLOBAL__N__0955718d_22_SparseCsrTensorMath_cu_868dd54534reduce_sparse_csr_dim1_cuda_kernelIN3c107complexIdEElNS1_14ReductionAddOpIS5_EES5_EEvPT2_PKT_PKT0_SF_lT1_ --------------------------
	.section	.nv.shared._ZN2at6native55_GLOBAL__N__0955718d_22_SparseCsrTensorMath_cu_868dd54534reduce_sparse_csr_dim1_cuda_kernelIN3c107complexIdEElNS1_14ReductionAddOpIS5_EES5_EEvPT2_PKT_PKT0_SF_lT1_,"aw",@nobits
	.sectionflags	@""
	.align	16


//--------------------- .nv.shared._ZN2at6native55_GLOBAL__N__0955718d_22_SparseCsrTensorMath_cu_868dd54534reduce_sparse_csr_dim1_cuda_kernelIN3c107complexIdEEiNS1_14ReductionAddOpIS5_EES5_EEvPT2_PKT_PKT0_SF_lT1_ --------------------------
	.section	.nv.shared._ZN2at6native55_GLOBAL__N__0955718d_22_SparseCsrTensorMath_cu_868dd54534reduce_sparse_csr_dim1_cuda_kernelIN3c107complexIdEEiNS1_14ReductionAddOpIS5_EES5_EEvPT2_PKT_PKT0_SF_lT1_,"aw",@nobits
	.sectionflags	@""
	.align	16


//--------------------- .nv.shared._ZN2at6native55_GLOBAL__N__0955718d_22_SparseCsrTensorMath_cu_868dd54534reduce_sparse_csr_dim0_cuda_kernelIN3c107complexIdEElNS1_14ReductionAddOpIS5_EES5_EEvPT2_PKT0_lPKT_SC_lT1_ --------------------------
	.section	.nv.shared._ZN2at6native55_GLOBAL__N__0955718d_22_SparseCsrTensorMath_cu_868dd54534reduce_sparse_csr_dim0_cuda_kernelIN3c107complexIdEElNS1_14ReductionAddOpIS5_EES5_EEvPT2_PKT0_lPKT_SC_lT1_,"aw",@nobits
	.sectionflags	@""
	.align	16


//--------------------- .nv.shared._ZN2at6native55_GLOBAL__N__0955718d_22_SparseCsrTensorMath_cu_868dd54534reduce_sparse_csr_dim0_cuda_kernelIN3c107complexIdEEiNS1_14ReductionAddOpIS5_EES5_EEvPT2_PKT0_lPKT_SC_lT1_ --------------------------
	.section	.nv.shared._ZN2at6native55_GLOBAL__N__0955718d_22_SparseCsrTensorMath_cu_868dd54534reduce_sparse_csr_dim0_cuda_kernelIN3c107complexIdEEiNS1_14ReductionAddOpIS5_EES5_EEvPT2_PKT0_lPKT_SC_lT1_,"aw",@nobits
	.sectionflags	@""
	.align	16


//--------------------- .nv.shared._ZN2at6native55_GLOBAL__N__0955718d_22_SparseCsrTensorMath_cu_868dd54534reduce_sparse_csr_dim1_cuda_kernelIflNS1_14ReductionAddOpIfEEfEEvPT2_PKT_PKT0_SC_lT1_ --------------------------
	.section	.nv.shared._ZN2at6native55_GLOBAL__N__0955718d_22_SparseCsrTensorMath_cu_868dd54534reduce_sparse_csr_dim1_cuda_kernelIflNS1_14ReductionAddOpIfEEfEEvPT2_PKT_PKT0_SC_lT1_,"aw",@nobits
	.sectionflags	@""
	.align	16


//--------------------- .nv.shared._ZN2at6native55_GLOBAL__N__0955718d_22_SparseCsrTensorMath_cu_868dd54534reduce_sparse_csr_dim1_cuda_kernelIfiNS1_14ReductionAddOpIfEEfEEvPT2_PKT_PKT0_SC_lT1_ --------------------------
	.section	.nv.shared._ZN2at6native55_GLOBAL__N__0955718d_22_SparseCsrTensorMath_cu_868dd54534reduce_sparse_csr_dim1_cuda_kernelIfiNS1_14ReductionAddOpIfEEfEEvPT2_PKT_PKT0_SC_lT1_,"aw",@nobits
	.sectionflags	@""
	.align	16


//--------------------- .nv.shared._ZN2at6native55_GLOBAL__N__0955718d_22_SparseCsrTensorMath_cu_868dd54534reduce_sparse_csr_dim0_cuda_kernelIflNS1_14ReductionAddOpIfEEfEEvPT2_PKT0_lPKT_S9_lT1_ --------------------------
	.section	.nv.shared._ZN2at6native55_GLOBAL__N__0955718d_22_SparseCsrTensorMath_cu_868dd54534reduce_sparse_csr_dim0_cuda_kernelIflNS1_14ReductionAddOpIfEEfEEvPT2_PKT0_lPKT_S9_lT1_,"aw",@nobits
	.sectionflags	@""
	.align	16


//--------------------- .nv.shared._ZN2at6native55_GLOBAL__N__0955718d_22_SparseCsrTensorMath_cu_868dd54534reduce_sparse_csr_dim0_cuda_kernelIfiNS1_14ReductionAddOpIfEEfEEvPT2_PKT0_lPKT_S9_lT1_ --------------------------
	.section	.nv.shared._ZN2at6native55_GLOBAL__N__0955718d_22_SparseCsrTensorMath_cu_868dd54534reduce_sparse_csr_dim0_cuda_kernelIfiNS1_14ReductionAddOpIfEEfEEvPT2_PKT0_lPKT_S9_lT1_,"aw",@nobits
	.sectionflags	@""
	.align	16


//--------------------- .nv.shared._ZN2at6native55_GLOBAL__N__0955718d_22_SparseCsrTensorMath_cu_868dd54534reduce_sparse_csr_dim1_cuda_kernelIdlNS1_14ReductionAddOpIdEEdEEvPT2_PKT_PKT0_SC_lT1_ --------------------------
	.section	.nv.shared._ZN2at6native55_GLOBAL__N__0955718d_22_SparseCsrTensorMath_cu_868dd54534reduce_sparse_csr_dim1_cuda_kernelIdlNS1_14ReductionAddOpIdEEdEEvPT2_PKT_PKT0_SC_lT1_,"aw",@nobits
	.sectionflags	@""
	.align	16


//--------------------- .nv.shared._ZN2at6native55_GLOBAL__N__0955718d_22_SparseCsrTensorMath_cu_868dd54534reduce_sparse_csr_dim1_cuda_kernelIdiNS1_14ReductionAddOpIdEEdEEvPT2_PKT_PKT0_SC_lT1_ --------------------------
	.section	.nv.shared._ZN2at6native55_GLOBAL__N__0955718d_22_SparseCsrTensorMath_cu_868dd54534reduce_sparse_csr_dim1_cuda_kernelIdiNS1_14ReductionAddOpIdEEdEEvPT2_PKT_PKT0_SC_lT1_,"aw",@nobits
	.sectionflags	@""
	.align	16


//--------------------- .nv.shared._ZN2at6native55_GLOBAL__N__0955718d_22_SparseCsrTensorMath_cu_868dd54534reduce_sparse_csr_dim0_cuda_kernelIdlNS1_14ReductionAddOpIdEEdEEvPT2_PKT0_lPKT_S9_lT1_ --------------------------
	.section	.nv.shared._ZN2at6native55_GLOBAL__N__0955718d_22_SparseCsrTensorMath_cu_868dd54534reduce_sparse_csr_dim0_cuda_kernelIdlNS1_14ReductionAddOpIdEEdEEvPT2_PKT0_lPKT_S9_lT1_,"aw",@nobits
	.sectionflags	@""
	.align	16


//--------------------- .nv.shared._ZN2at6native55_GLOBAL__N__0955718d_22_SparseCsrTensorMath_cu_868dd54534reduce_sparse_csr_dim0_cuda_kernelIdiNS1_14ReductionAddOpIdEEdEEvPT2_PKT0_lPKT_S9_lT1_ --------------------------
	.section	.nv.shared._ZN2at6native55_GLOBAL__N__0955718d_22_SparseCsrTensorMath_cu_868dd54534reduce_sparse_csr_dim0_cuda_kernelIdiNS1_14ReductionAddOpIdEEdEEvPT2_PKT0_lPKT_S9_lT1_,"aw",@nobits
	.sectionflags	@""
	.align	16


//--------------------- .nv.shared._ZN2at6native55_GLOBAL__N__0955718d_22_SparseCsrTensorMath_cu_868dd54534reduce_sparse_csr_dim1_cuda_kernelIslNS1_14ReductionAddOpIlEElEEvPT2_PKT_PKT0_SC_lT1_ --------------------------
	.section	.nv.shared._ZN2at6native55_GLOBAL__N__0955718d_22_SparseCsrTensorMath_cu_868dd54534reduce_sparse_csr_dim1_cuda_kernelIslNS1_14ReductionAddOpIlEElEEvPT2_PKT_PKT0_SC_lT1_,"aw",@nobits
	.sectionflags	@""
	.align	16


//--------------------- .nv.shared._ZN2at6native55_GLOBAL__N__0955718d_22_SparseCsrTensorMath_cu_868dd54534reduce_sparse_csr_dim1_cuda_kernelIsiNS1_14ReductionAddOpIlEElEEvPT2_PKT_PKT0_SC_lT1_ --------------------------
	.section	.nv.shared._ZN2at6native55_GLOBAL__N__0955718d_22_SparseCsrTensorMath_cu_868dd54534reduce_sparse_csr_dim1_cuda_kernelIsiNS1_14ReductionAddOpIlEElEEvPT2_PKT_PKT0_SC_lT1_,"aw",@nobits
	.sectionflags	@""
	.align	16


//--------------------- .nv.shared._ZN2at6native55_GLOBAL__N__0955718d_22_SparseCsrTensorMath_cu_868dd54534reduce_sparse_csr_dim0_cuda_kernelIslNS1_14ReductionAddOpIlEElEEvPT2_PKT0_lPKT_S9_lT1_ --------------------------
	.section	.nv.shared._ZN2at6native55_GLOBAL__N__0955718d_22_SparseCsrTensorMath_cu_868dd54534reduce_sparse_csr_dim0_cuda_kernelIslNS1_14ReductionAddOpIlEElEEvPT2_PKT0_lPKT_S9_lT1_,"aw",@nobits
	.sectionflags	@""
	.align	16


//--------------------- .nv.shared._ZN2at6native55_GLOBAL__N__0955718d_22_SparseCsrTensorMath_cu_868dd54534reduce_sparse_csr_dim0_cuda_kernelIsiNS1_14ReductionAddOpIlEElEEvPT2_PKT0_lPKT_S9_lT1_ --------------------------
	.section	.nv.shared._ZN2at6native55_GLOBAL__N__0955718d_22_SparseCsrTensorMath_cu_868dd54534reduce_sparse_csr_dim0_cuda_kernelIsiNS1_14ReductionAddOpIlEElEEvPT2_PKT0_lPKT_S9_lT1_,"aw",@nobits
	.sectionflags	@""
	.align	16


//--------------------- .nv.shared._ZN2at6native55_GLOBAL__N__0955718d_22_SparseCsrTensorMath_cu_868dd54534reduce_sparse_csr_dim1_cuda_kernelIllNS1_14ReductionAddOpIlEElEEvPT2_PKT_PKT0_SC_lT1_ --------------------------
	.section	.nv.shared._ZN2at6native55_GLOBAL__N__0955718d_22_SparseCsrTensorMath_cu_868dd54534reduce_sparse_csr_dim1_cuda_kernelIllNS1_14ReductionAddOpIlEElEEvPT2_PKT_PKT0_SC_lT1_,"aw",@nobits
	.sectionflags	@""
	.align	16


//--------------------- .nv.shared._ZN2at6native55_GLOBAL__N__0955718d_22_SparseCsrTensorMath_cu_868dd54534reduce_sparse_csr_dim1_cuda_kernelIliNS1_14ReductionAddOpIlEElEEvPT2_PKT_PKT0_SC_lT1_ --------------------------
	.section	.nv.shared._ZN2at6native55_GLOBAL__N__0955718d_22_SparseCsrTensorMath_cu_868dd54534reduce_sparse_csr_dim1_cuda_kernelIliNS1_14ReductionAddOpIlEElEEvPT2_PKT_PKT0_SC_lT1_,"aw",@nobits
	.sectionflags	@""
	.align	16


//--------------------- .nv.shared._ZN2at6native55_GLOBAL__N__0955718d_22_SparseCsrTensorMath_cu_868dd54534reduce_sparse_csr_dim0_cuda_kernelIllNS1_14ReductionAddOpIlEElEEvPT2_PKT0_lPKT_S9_lT1_ --------------------------
	.section	.nv.shared._ZN2at6native55_GLOBAL__N__0955718d_22_SparseCsrTensorMath_cu_868dd54534reduce_sparse_csr_dim0_cuda_kernelIllNS1_14ReductionAddOpIlEElEEvPT2_PKT0_lPKT_S9_lT1_,"aw",@nobits
	.sectionflags	@""
	.align	16


//--------------------- .nv.shared._ZN2at6native55_GLOBAL__N__0955718d_22_SparseCsrTensorMath_cu_868dd54534reduce_sparse_csr_dim0_cuda_kernelIliNS1_14ReductionAddOpIlEElEEvPT2_PKT0_lPKT_S9_lT1_ --------------------------
	.section	.nv.shared._ZN2at6native55_GLOBAL__N__0955718d_22_SparseCsrTensorMath_cu_868dd54534reduce_sparse_csr_dim0_cuda_kernelIliNS1_14ReductionAddOpIlEElEEvPT2_PKT0_lPKT_S9_lT1_,"aw",@nobits
	.sectionflags	@""
	.align	16


//--------------------- .nv.shared._ZN2at6native55_GLOBAL__N__0955718d_22_SparseCsrTensorMath_cu_868dd54534reduce_sparse_csr_dim1_cuda_kernelIilNS1_14ReductionAddOpIlEElEEvPT2_PKT_PKT0_SC_lT1_ --------------------------
	.section	.nv.shared._ZN2at6native55_GLOBAL__N__0955718d_22_SparseCsrTensorMath_cu_868dd54534reduce_sparse_csr_dim1_cuda_kernelIilNS1_14ReductionAddOpIlEElEEvPT2_PKT_PKT0_SC_lT1_,"aw",@nobits
	.sectionflags	@""
	.align	16


//--------------------- .nv.shared._ZN2at6native55_GLOBAL__N__0955718d_22_SparseCsrTensorMath_cu_868dd54534reduce_sparse_csr_dim1_cuda_kernelIiiNS1_14ReductionAddOpIlEElEEvPT2_PKT_PKT0_SC_lT1_ --------------------------
	.section	.nv.shared._ZN2at6native55_GLOBAL__N__0955718d_22_SparseCsrTensorMath_cu_868dd54534reduce_sparse_csr_dim1_cuda_kernelIiiNS1_14ReductionAddOpIlEElEEvPT2_PKT_PKT0_SC_lT1_,"aw",@nobits
	.sectionflags	@""
	.align	16


//--------------------- .nv.shared._ZN2at6native55_GLOBAL__N__0955718d_22_SparseCsrTensorMath_cu_868dd54534reduce_sparse_csr_dim0_cuda_kernelIilNS1_14ReductionAddOpIlEElEEvPT2_PKT0_lPKT_S9_lT1_ --------------------------
	.section	.nv.shared._ZN2at6native55_GLOBAL__N__0955718d_22_SparseCsrTensorMath_cu_868dd54534reduce_sparse_csr_dim0_cuda_kernelIilNS1_14ReductionAddOpIlEElEEvPT2_PKT0_lPKT_S9_lT1_,"aw",@nobits
	.sectionflags	@""
	.align	16


//--------------------- .nv.shared._ZN2at6native55_GLOBAL__N__0955718d_22_SparseCsrTensorMath_cu_868dd54534reduce_sparse_csr_dim0_cuda_kernelIiiNS1_14ReductionAddOpIlEElEEvPT2_PKT0_lPKT_S9_lT1_ --------------------------
	.section	.nv.shared._ZN2at6native55_GLOBAL__N__0955718d_22_SparseCsrTensorMath_cu_868dd54534reduce_sparse_csr_dim0_cuda_kernelIiiNS1_14ReductionAddOpIlEElEEvPT2_PKT0_lPKT_S9_lT1_,"aw",@nobits
	.sectionflags	@""
	.align	16


//--------------------- .nv.shared._ZN2at6native55_GLOBAL__N__0955718d_22_SparseCsrTensorMath_cu_868dd54534reduce_sparse_csr_dim1_cuda_kernelIalNS1_14ReductionAddOpIlEElEEvPT2_PKT_PKT0_SC_lT1_ --------------------------
	.section	.nv.shared._ZN2at6native55_GLOBAL__N__0955718d_22_SparseCsrTensorMath_cu_868dd54534reduce_sparse_csr_dim1_cuda_kernelIalNS1_14ReductionAddOpIlEElEEvPT2_PKT_PKT0_SC_lT1_,"aw",@nobits
	.sectionflags	@""
	.align	16


//--------------------- .nv.shared._ZN2at6native55_GLOBAL__N__0955718d_22_SparseCsrTensorMath_cu_868dd54534reduce_sparse_csr_dim1_cuda_kernelIaiNS1_14ReductionAddOpIlEElEEvPT2_PKT_PKT0_SC_lT1_ --------------------------
	.section	.nv.shared._ZN2at6native55_GLOBAL__N__0955718d_22_SparseCsrTensorMath_cu_868dd54534reduce_sparse_csr_dim1_cuda_kernelIaiNS1_14ReductionAddOpIlEElEEvPT2_PKT_PKT0_SC_lT1_,"aw",@nobits
	.sectionflags	@""
	.align	16


//--------------------- .nv.shared._ZN2at6native55_GLOBAL__N__0955718d_22_SparseCsrTensorMath_cu_868dd54534reduce_sparse_csr_dim0_cuda_kernelIalNS1_14ReductionAddOpIlEElEEvPT2_PKT0_lPKT_S9_lT1_ --------------------------
	.section	.nv.shared._ZN2at6native55_GLOBAL__N__0955718d_22_SparseCsrTensorMath_cu_868dd54534reduce_sparse_csr_dim0_cuda_kernelIalNS1_14ReductionAddOpIlEElEEvPT2_PKT0_lPKT_S9_lT1_,"aw",@nobits
	.sectionflags	@""
	.align	16


//--------------------- .nv.shared._ZN2at6native55_GLOBAL__N__0955718d_22_SparseCsrTensorMath_cu_868dd54534reduce_sparse_csr_dim0_cuda_kernelIaiNS1_14ReductionAddOpIlEElEEvPT2_PKT0_lPKT_S9_lT1_ --------------------------
	.section	.nv.shared._ZN2at6native55_GLOBAL__N__0955718d_22_SparseCsrTensorMath_cu_868dd54534reduce_sparse_csr_dim0_cuda_kernelIaiNS1_14ReductionAddOpIlEElEEvPT2_PKT0_lPKT_S9_lT1_,"aw",@nobits
	.sectionflags	@""
	.align	16


//--------------------- .nv.shared._ZN2at6native55_GLOBAL__N__0955718d_22_SparseCsrTensorMath_cu_868dd54534reduce_sparse_csr_dim1_cuda_kernelIhlNS1_14ReductionAddOpIlEElEEvPT2_PKT_PKT0_SC_lT1_ --------------------------
	.section	.nv.shared._ZN2at6native55_GLOBAL__N__0955718d_22_SparseCsrTensorMath_cu_868dd54534reduce_sparse_csr_dim1_cuda_kernelIhlNS1_14ReductionAddOpIlEElEEvPT2_PKT_PKT0_SC_lT1_,"aw",@nobits
	.sectionflags	@""
	.align	16


//--------------------- .nv.shared._ZN2at6native55_GLOBAL__N__0955718d_22_SparseCsrTensorMath_cu_868dd54534reduce_sparse_csr_dim1_cuda_kernelIhiNS1_14ReductionAddOpIlEElEEvPT2_PKT_PKT0_SC_lT1_ --------------------------
	.section	.nv.shared._ZN2at6native55_GLOBAL__N__0955718d_22_SparseCsrTensorMath_cu_868dd54534reduce_sparse_csr_dim1_cuda_kernelIhiNS1_14ReductionAddOpIlEElEEvPT2_PKT_PKT0_SC_lT1_,"aw",@nobits
	.sectionflags	@""
	.align	16


//--------------------- .nv.shared._ZN2at6native55_GLOBAL__N__0955718d_22_SparseCsrTensorMath_cu_868dd54536reduce_crow_indices_dim1_cuda_kernelIlEEvPT_S4_PKS3_l --------------------------
	.section	.nv.shared._ZN2at6native55_GLOBAL__N__0955718d_22_SparseCsrTensorMath_cu_868dd54536reduce_crow_indices_dim1_cuda_kernelIlEEvPT_S4_PKS3_l,"aw",@nobits
	.sectionflags	@""
	.align	16


//--------------------- .nv.shared._ZN2at6native55_GLOBAL__N__0955718d_22_SparseCsrTensorMath_cu_868dd54536reduce_crow_indices_dim1_cuda_kernelIiEEvPT_S4_PKS3_l --------------------------
	.section	.nv.shared._ZN2at6native55_GLOBAL__N__0955718d_22_SparseCsrTensorMath_cu_868dd54536reduce_crow_indices_dim1_cuda_kernelIiEEvPT_S4_PKS3_l,"aw",@nobits
	.sectionflags	@""
	.align	16


//--------------------- .nv.shared._ZN2at6native55_GLOBAL__N__0955718d_22_SparseCsrTensorMath_cu_868dd54534reduce_sparse_csr_dim0_cuda_kernelIhlNS1_14ReductionAddOpIlEElEEvPT2_PKT0_lPKT_S9_lT1_ --------------------------
	.section	.nv.shared._ZN2at6native55_GLOBAL__N__0955718d_22_SparseCsrTensorMath_cu_868dd54534reduce_sparse_csr_dim0_cuda_kernelIhlNS1_14ReductionAddOpIlEElEEvPT2_PKT0_lPKT_S9_lT1_,"aw",@nobits
	.sectionflags	@""
	.align	16


//--------------------- .nv.shared._ZN2at6native55_GLOBAL__N__0955718d_22_SparseCsrTensorMath_cu_868dd54534reduce_sparse_csr_dim0_cuda_kernelIhiNS1_14ReductionAddOpIlEElEEvPT2_PKT0_lPKT_S9_lT1_ --------------------------
	.section	.nv.shared._ZN2at6native55_GLOBAL__N__0955718d_22_SparseCsrTensorMath_cu_868dd54534reduce_sparse_csr_dim0_cuda_kernelIhiNS1_14ReductionAddOpIlEElEEvPT2_PKT0_lPKT_S9_lT1_,"aw",@nobits
	.sectionflags	@""
	.align	16


//--------------------- .nv.shared._ZN2at6native55_GLOBAL__N__0955718d_22_SparseCsrTensorMath_cu_868dd54543convert_indices_from_csr_to_coo_cuda_kernelIslEEvPT0_PKT_lll --------------------------
	.section	.nv.shared._ZN2at6native55_GLOBAL__N__0955718d_22_SparseCsrTensorMath_cu_868dd54543convert_indices_from_csr_to_coo_cuda_kernelIslEEvPT0_PKT_lll,"aw",@nobits
	.sectionflags	@""
	.align	16


//--------------------- .nv.shared._ZN2at6native55_GLOBAL__N__0955718d_22_SparseCsrTensorMath_cu_868dd54543convert_indices_from_csr_to_coo_cuda_kernelIllEEvPT0_PKT_lll --------------------------
	.section	.nv.shared._ZN2at6native55_GLOBAL__N__0955718d_22_SparseCsrTensorMath_cu_868dd54543convert_indices_from_csr_to_coo_cuda_kernelIllEEvPT0_PKT_lll,"aw",@nobits
	.sectionflags	@""
	.align	16


//--------------------- .nv.shared._ZN2at6native55_GLOBAL__N__0955718d_22_SparseCsrTensorMath_cu_868dd54543convert_indices_from_csr_to_coo_cuda_kernelIilEEvPT0_PKT_lll --------------------------
	.section	.nv.shared._ZN2at6native55_GLOBAL__N__0955718d_22_SparseCsrTensorMath_cu_868dd54543convert_indices_from_csr_to_coo_cuda_kernelIilEEvPT0_PKT_lll,"aw",@nobits
	.sectionflags	@""
	.align	16


//--------------------- .nv.shared._ZN2at6native55_GLOBAL__N__0955718d_22_SparseCsrTensorMath_cu_868dd54543convert_indices_from_csr_to_coo_cuda_kernelIalEEvPT0_PKT_lll --------------------------
	.section	.nv.shared._ZN2at6native55_GLOBAL__N__0955718d_22_SparseCsrTensorMath_cu_868dd54543convert_indices_from_csr_to_coo_cuda_kernelIalEEvPT0_PKT_lll,"aw",@nobits
	.sectionflags	@""
	.align	16


//--------------------- .nv.shared._ZN2at6native55_GLOBAL__N__0955718d_22_SparseCsrTensorMath_cu_868dd54543convert_indices_from_csr_to_coo_cuda_kernelIhlEEvPT0_PKT_lll --------------------------
	.section	.nv.shared._ZN2at6native55_GLOBAL__N__0955718d_22_SparseCsrTensorMath_cu_868dd54543convert_indices_from_csr_to_coo_cuda_kernelIhlEEvPT0_PKT_lll,"aw",@nobits
	.sectionflags	@""
	.align	16


//--------------------- .nv.shared._ZN2at6native55_GLOBAL__N__0955718d_22_SparseCsrTensorMath_cu_868dd54543convert_indices_from_csr_to_coo_cuda_kernelIsiEEvPT0_PKT_lll --------------------------
	.section	.nv.shared._ZN2at6native55_GLOBAL__N__0955718d_22_SparseCsrTensorMath_cu_868dd54543convert_indices_from_csr_to_coo_cuda_kernelIsiEEvPT0_PKT_lll,"aw",@nobits
	.sectionflags	@""
	.align	16


//--------------------- .nv.shared._ZN2at6native55_GLOBAL__N__0955718d_22_SparseCsrTensorMath_cu_868dd54543convert_indices_from_csr_to_coo_cuda_kernelIliEEvPT0_PKT_lll --------------------------
	.section	.nv.shared._ZN2at6native55_GLOBAL__N__0955718d_22_SparseCsrTensorMath_cu_868dd54543convert_indices_from_csr_to_coo_cuda_kernelIliEEvPT0_PKT_lll,"aw",@nobits
	.sectionflags	@""
	.align	16


//--------------------- .nv.shared._ZN2at6native55_GLOBAL__N__0955718d_22_SparseCsrTensorMath_cu_868dd54543convert_indices_from_csr_to_coo_cuda_kernelIiiEEvPT0_PKT_lll --------------------------
	.section	.nv.shared._ZN2at6native55_GLOBAL__N__0955718d_22_SparseCsrTensorMath_cu_868dd54543convert_indices_from_csr_to_coo_cuda_kernelIiiEEvPT0_PKT_lll,"aw",@nobits
	.sectionflags	@""
	.align	16


//--------------------- .nv.shared._ZN2at6native55_GLOBAL__N__0955718d_22_SparseCsrTensorMath_cu_868dd54543convert_indices_from_csr_to_coo_cuda_kernelIaiEEvPT0_PKT_lll --------------------------
	.section	.nv.shared._ZN2at6native55_GLOBAL__N__0955718d_22_SparseCsrTensorMath_cu_868dd54543convert_indices_from_csr_to_coo_cuda_kernelIaiEEvPT0_PKT_lll,"aw",@nobits
	.sectionflags	@""
	.align	16


//--------------------- .nv.shared._ZN2at6native55_GLOBAL__N__0955718d_22_SparseCsrTensorMath_cu_868dd54543convert_indices_from_csr_to_coo_cuda_kernelIhiEEvPT0_PKT_lll --------------------------
	.section	.nv.shared._ZN2at6native55_GLOBAL__N__0955718d_22_SparseCsrTensorMath_cu_868dd54543convert_indices_from_csr_to_coo_cuda_kernelIhiEEvPT0_PKT_lll,"aw",@nobits
	.sectionflags	@""
	.align	16


//--------------------- .nv.shared._ZN2at6native55_GLOBAL__N__0955718d_22_SparseCsrTensorMath_cu_868dd54543convert_indices_from_coo_to_csr_cuda_kernelIslEEvPT0_PKT_ll --------------------------
	.section	.nv.shared._ZN2at6native55_GLOBAL__N__0955718d_22_SparseCsrTensorMath_cu_868dd54543convert_indices_from_coo_to_csr_cuda_kernelIslEEvPT0_PKT_ll,"aw",@nobits
	.sectionflags	@""
	.align	16


//--------------------- .nv.shared._ZN2at6native55_GLOBAL__N__0955718d_22_SparseCsrTensorMath_cu_868dd54543convert_indices_from_coo_to_csr_cuda_kernelIllEEvPT0_PKT_ll --------------------------
	.section	.nv.shared._ZN2at6native55_GLOBAL__N__0955718d_22_SparseCsrTensorMath_cu_868dd54543convert_indices_from_coo_to_csr_cuda_kernelIllEEvPT0_PKT_ll,"aw",@nobits
	.sectionflags	@""
	.align	16


//--------------------- .nv.shared._ZN2at6native55_GLOBAL__N__0955718d_22_SparseCsrTensorMath_cu_868dd54543convert_indices_from_coo_to_csr_cuda_kernelIilEEvPT0_PKT_ll --------------------------
	.section	.nv.shared._ZN2at6native55_GLOBAL__N__0955718d_22_SparseCsrTensorMath_cu_868dd54543convert_indices_from_coo_to_csr_cuda_kernelIilEEvPT0_PKT_ll,"aw",@nobits
	.sectionflags	@""
	.align	16


//--------------------- .nv.shared._ZN2at6native55_GLOBAL__N__0955718d_22_SparseCsrTensorMath_cu_868dd54543convert_indices_from_coo_to_csr_cuda_kernelIalEEvPT0_PKT_ll --------------------------
	.section	.nv.shared._ZN2at6native55_GLOBAL__N__0955718d_22_SparseCsrTensorMath_cu_868dd54543convert_indices_from_coo_to_csr_cuda_kernelIalEEvPT0_PKT_ll,"aw",@nobits
	.sectionflags	@""
	.align	16


//--------------------- .nv.shared._ZN2at6native55_GLOBAL__N__0955718d_22_SparseCsrTensorMath_cu_868dd54543convert_indices_from_coo_to_csr_cuda_kernelIhlEEvPT0_PKT_ll --------------------------
	.section	.nv.shared._ZN2at6native55_GLOBAL__N__0955718d_22_SparseCsrTensorMath_cu_868dd54543convert_indices_from_coo_to_csr_cuda_kernelIhlEEvPT0_PKT_ll,"aw",@nobits
	.sectionflags	@""
	.align	16


//--------------------- .nv.shared._ZN2at6native55_GLOBAL__N__0955718d_22_SparseCsrTensorMath_cu_868dd54543convert_indices_from_coo_to_csr_cuda_kernelIsiEEvPT0_PKT_ll --------------------------
	.section	.nv.shared._ZN2at6native55_GLOBAL__N__0955718d_22_SparseCsrTensorMath_cu_868dd54543convert_indices_from_coo_to_csr_cuda_kernelIsiEEvPT0_PKT_ll,"aw",@nobits
	.sectionflags	@""
	.align	16


//--------------------- .nv.shared._ZN2at6native55_GLOBAL__N__0955718d_22_SparseCsrTensorMath_cu_868dd54543convert_indices_from_coo_to_csr_cuda_kernelIliEEvPT0_PKT_ll --------------------------
	.section	.nv.shared._ZN2at6native55_GLOBAL__N__0955718d_22_SparseCsrTensorMath_cu_868dd54543convert_indices_from_coo_to_csr_cuda_kernelIliEEvPT0_PKT_ll,"aw",@nobits
	.sectionflags	@""
	.align	16


//--------------------- .nv.shared._ZN2at6native55_GLOBAL__N__0955718d_22_SparseCsrTensorMath_cu_868dd54543convert_indices_from_coo_to_csr_cuda_kernelIiiEEvPT0_PKT_ll --------------------------
	.section	.nv.shared._ZN2at6native55_GLOBAL__N__0955718d_22_SparseCsrTensorMath_cu_868dd54543convert_indices_from_coo_to_csr_cuda_kernelIiiEEvPT0_PKT_ll,"aw",@nobits
	.sectionflags	@""
	.align	16


//--------------------- .nv.shared._ZN2at6native55_GLOBAL__N__0955718d_22_SparseCsrTensorMath_cu_868dd54543convert_indices_from_coo_to_csr_cuda_kernelIaiEEvPT0_PKT_ll --------------------------
	.section	.nv.shared._ZN2at6native55_GLOBAL__N__0955718d_22_SparseCsrTensorMath_cu_868dd54543convert_indices_from_coo_to_csr_cuda_kernelIaiEEvPT0_PKT_ll,"aw",@nobits
	.sectionflags	@""
	.align	16


//--------------------- .nv.shared._ZN2at6native55_GLOBAL__N__0955718d_22_SparseCsrTensorMath_cu_868dd54543convert_indices_from_coo_to_csr_cuda_kernelIhiEEvPT0_PKT_ll --------------------------
	.section	.nv.shared._ZN2at6native55_GLOBAL__N__0955718d_22_SparseCsrTensorMath_cu_868dd54543convert_indices_from_coo_to_csr_cuda_kernelIhiEEvPT0_PKT_ll,"aw",@nobits
	.sectionflags	@""
	.align	16


//--------------------- .nv.shared._ZN2at6native13reduce_kernelILi512ELi1ENS0_8ReduceOpIN3c108BFloat16ENS0_14func_wrapper_tIS4_NS0_55_GLOBAL__N__0955718d_22_SparseCsrTensorMath_cu_868dd54514ReductionMulOpIS4_EEEEjS4_Li4ELi4EEEEEvT1_ --------------------------
	.section	.nv.shared._ZN2at6native13reduce_kernelILi512ELi1ENS0_8ReduceOpIN3c108BFloat16ENS0_14func_wrapper_tIS4_NS0_55_GLOBAL__N__0955718d_22_SparseCsrTensorMath_cu_868dd54514ReductionMulOpIS4_EEEEjS4_Li4ELi4EEEEEvT1_,"aw",@nobits
	.sectionflags	@""
	.align	16
.nv.shared._ZN2at6native13reduce_kernelILi512ELi1ENS0_8ReduceOpIN3c108BFloat16ENS0_14func_wrapper_tIS4_NS0_55_GLOBAL__N__0955718d_22_SparseCsrTensorMath_cu_868dd54514ReductionMulOpIS4_EEEEjS4_Li4ELi4EEEEEvT1_:
	.zero		16


//--------------------- .nv.shared._ZN2at6native13reduce_kernelILi256ELi2ENS0_8ReduceOpIN3c108BFloat16ENS0_14func_wrapper_tIS4_NS0_55_GLOBAL__N__0955718d_22_SparseCsrTensorMath_cu_868dd54514ReductionMulOpIS4_EEEEjS4_Li4ELi4EEEEEvT1_ --------------------------
	.section	.nv.shared._ZN2at6native13reduce_kernelILi256ELi2ENS0_8ReduceOpIN3c108BFloat16ENS0_14func_wrapper_tIS4_NS0_55_GLOBAL__N__0955718d_22_SparseCsrTensorMath_cu_868dd54514ReductionMulOpIS4_EEEEjS4_Li4ELi4EEEEEvT1_,"aw",@nobits
	.sectionflags	@""
	.align	16
.nv.shared._ZN2at6native13reduce_kernelILi256ELi2ENS0_8ReduceOpIN3c108BFloat16ENS0_14func_wrapper_tIS4_NS0_55_GLOBAL__N__0955718d_22_SparseCsrTensorMath_cu_868dd54514ReductionMulOpIS4_EEEEjS4_Li4ELi4EEEEEvT1_:
	.zero		16


//--------------------- .nv.shared._ZN2at6native13reduce_kernelILi128ELi4ENS0_8ReduceOpIN3c108BFloat16ENS0_14func_wrapper_tIS4_NS0_55_GLOBAL__N__0955718d_22_SparseCsrTensorMath_cu_868dd54514ReductionMulOpIS4_EEEEjS4_Li4ELi4EEEEEvT1_ --------------------------
	.section	.nv.shared._ZN2at6native13reduce_kernelILi128ELi4ENS0_8ReduceOpIN3c108BFloat16ENS0_14func_wrapper_tIS4_NS0_55_GLOBAL__N__0955718d_22_SparseCsrTensorMath_cu_868dd54514ReductionMulOpIS4_EEEEjS4_Li4ELi4EEEEEvT1_,"aw",@nobits
	.sectionflags	@""
	.align	16
.nv.shared._ZN2at6native13reduce_kernelILi128ELi4ENS0_8ReduceOpIN3c108BFloat16ENS0_14func_wrapper_tIS4_NS0_55_GLOBAL__N__0955718d_22_SparseCsrTensorMath_cu_868dd54514ReductionMulOpIS4_EEEEjS4_Li4ELi4EEEEEvT1_:
	.zero		16


//--------------------- .nv.shared._ZN2at6native13reduce_kernelILi512ELi1ENS0_8ReduceOpIN3c104HalfENS0_14func_wrapper_tIS4_NS0_55_GLOBAL__N__0955718d_22_SparseCsrTensorMath_cu_868dd54514ReductionMulOpIS4_EEEEjS4_Li4ELi4EEEEEvT1_ --------------------------
	.section	.nv.shared._ZN2at6native13reduce_kernelILi512ELi1ENS0_8ReduceOpIN3c104HalfENS0_14func_wrapper_tIS4_NS0_55_GLOBAL__N__0955718d_22_SparseCsrTensorMath_cu_868dd54514ReductionMulOpIS4_EEEEjS4_Li4ELi4EEEEEvT1_,"aw",@nobits
	.sectionflags	@""
	.align	16
.nv.shared._ZN2at6native13reduce_kernelILi512ELi1ENS0_8ReduceOpIN3c104HalfENS0_14func_wrapper_tIS4_NS0_55_GLOBAL__N__0955718d_22_SparseCsrTensorMath_cu_868dd54514ReductionMulOpIS4_EEEEjS4_Li4ELi4EEEEEvT1_:
	.zero		16


//--------------------- .nv.shared._ZN2at6native13reduce_kernelILi256ELi2ENS0_8ReduceOpIN3c104HalfENS0_14func_wrapper_tIS4_NS0_55_GLOBAL__N__0955718d_22_SparseCsrTensorMath_cu_868dd54514ReductionMulOpIS4_EEEEjS4_Li4ELi4EEEEEvT1_ --------------------------
	.section	.nv.shared._ZN2at6native13reduce_kernelILi256ELi2ENS0_8ReduceOpIN3c104HalfENS0_14func_wrapper_tIS4_NS0_55_GLOBAL__N__0955718d_22_SparseCsrTensorMath_cu_868dd54514ReductionMulOpIS4_EEEEjS4_Li4ELi4EEEEEvT1_,"aw",@nobits
	.sectionflags	@""
	.align	16
.nv.shared._ZN2at6native13reduce_kernelILi256ELi2ENS0_8ReduceOpIN3c104HalfENS0_14func_wrapper_tIS4_NS0_55_GLOBAL__N__0955718d_22_SparseCsrTensorMath_cu_868dd54514ReductionMulOpIS4_EEEEjS4_Li4ELi4EEEEEvT1_:
	.zero		16


//--------------------- .nv.shared._ZN2at6native13reduce_kernelILi128ELi4ENS0_8ReduceOpIN3c104HalfENS0_14func_wrapper_tIS4_NS0_55_GLOBAL__N__0955718d_22_SparseCsrTensorMath_cu_868dd54514ReductionMulOpIS4_EEEEjS4_Li4ELi4EEEEEvT1_ --------------------------
	.section	.nv.shared._ZN2at6native13reduce_kernelILi128ELi4ENS0_8ReduceOpIN3c104HalfENS0_14func_wrapper_tIS4_NS0_55_GLOBAL__N__0955718d_22_SparseCsrTensorMath_cu_868dd54514ReductionMulOpIS4_EEEEjS4_Li4ELi4EEEEEvT1_,"aw",@nobits
	.sectionflags	@""
	.align	16
.nv.shared._ZN2at6native13reduce_kernelILi128ELi4ENS0_8ReduceOpIN3c104HalfENS0_14func_wrapper_tIS4_NS0_55_GLOBAL__N__0955718d_22_SparseCsrTensorMath_cu_868dd54514ReductionMulOpIS4_EEEEjS4_Li4ELi4EEEEEvT1_:
	.zero		16


//--------------------- .nv.shared._ZN2at6native13reduce_kernelILi512ELi1ENS0_8ReduceOpIN3c107complexIfEENS0_14func_wrapper_tIS5_NS0_55_GLOBAL__N__0955718d_22_SparseCsrTensorMath_cu_868dd54514ReductionMulOpIS5_EEEEjS5_Li4ELi4EEEEEvT1_ --------------------------
	.section	.nv.shared._ZN2at6native13reduce_kernelILi512ELi1ENS0_8ReduceOpIN3c107complexIfEENS0_14func_wrapper_tIS5_NS0_55_GLOBAL__N__0955718d_22_SparseCsrTensorMath_cu_868dd54514ReductionMulOpIS5_EEEEjS5_Li4ELi4EEEEEvT1_,"aw",@nobits
	.sectionflags	@""
	.align	16
.nv.shared._ZN2at6native13reduce_kernelILi512ELi1ENS0_8ReduceOpIN3c107complexIfEENS0_14func_wrapper_tIS5_NS0_55_GLOBAL__N__0955718d_22_SparseCsrTensorMath_cu_868dd54514ReductionMulOpIS5_EEEEjS5_Li4ELi4EEEEEvT1_:
	.zero		16


//--------------------- .nv.shared._ZN2at6native13reduce_kernelILi256ELi2ENS0_8ReduceOpIN3c107complexIfEENS0_14func_wrapper_tIS5_NS0_55_GLOBAL__N__0955718d_22_SparseCsrTensorMath_cu_868dd54514ReductionMulOpIS5_EEEEjS5_Li4ELi4EEEEEvT1_ --------------------------
	.section	.nv.shared._ZN2at6native13reduce_kernelILi256ELi2ENS0_8ReduceOpIN3c107complexIfEENS0_14func_wrapper_tIS5_NS0_55_GLOBAL__N__0955718d_22_SparseCsrTensorMath_cu_868dd54514ReductionMulOpIS5_EEEEjS5_Li4ELi4EEEEEvT1_,"aw",@nobits
	.sectionflags	@""
	.align	16
.nv.shared._ZN2at6native13reduce_kernelILi256ELi2ENS0_8ReduceOpIN3c107complexIfEENS0_14func_wrapper_tIS5_NS0_55_GLOBAL__N__0955718d_22_SparseCsrTensorMath_cu_868dd54514ReductionMulOpIS5_EEEEjS5_Li4ELi4EEEEEvT1_:
	.zero		16


//--------------------- .nv.shared._ZN2at6native13reduce_kernelILi128ELi4ENS0_8ReduceOpIN3c107complexIfEENS0_14func_wrapper_tIS5_NS0_55_GLOBAL__N__0955718d_22_SparseCsrTensorMath_cu_868dd54514ReductionMulOpIS5_EEEEjS5_Li4ELi4EEEEEvT1_ --------------------------
	.section	.nv.shared._ZN2at6native13reduce_kernelILi128ELi4ENS0_8ReduceOpIN3c107complexIfEENS0_14func_wrapper_tIS5_NS0_55_GLOBAL__N__0955718d_22_SparseCsrTensorMath_cu_868dd54514ReductionMulOpIS5_EEEEjS5_Li4ELi4EEEEEvT1_,"aw",@nobits
	.sectionflags	@""
	.align	16
.nv.shared._ZN2at6native13reduce_kernelILi128ELi4ENS0_8ReduceOpIN3c107complexIfEENS0_14func_wrapper_tIS5_NS0_55_GLOBAL__N__0955718d_22_SparseCsrTensorMath_cu_868dd54514ReductionMulOpIS5_EEEEjS5_Li4ELi4EEEEEvT1_:
	.zero		16


//--------------------- .nv.shared._ZN2at6native13reduce_kernelILi256ELi1ENS0_8ReduceOpIN3c107complexIdEENS0_14func_wrapper_tIS5_NS0_55_GLOBAL__N__0955718d_22_SparseCsrTensorMath_cu_868dd54514ReductionMulOpIS5_EEEEjS5_Li4ELi4EEEEEvT1_ --------------------------
	.section	.nv.shared._ZN2at6native13reduce_kernelILi256ELi1ENS0_8ReduceOpIN3c107complexIdEENS0_14func_wrapper_tIS5_NS0_55_GLOBAL__N__0955718d_22_SparseCsrTensorMath_cu_868dd54514ReductionMulOpIS5_EEEEjS5_Li4ELi4EEEEEvT1_,"aw",@nobits
	.sectionflags	@""
	.align	16
.nv.shared._ZN2at6native13reduce_kernelILi256ELi1ENS0_8ReduceOpIN3c107complexIdEENS0_14func_wrapper_tIS5_NS0_55_GLOBAL__N__0955718d_22_SparseCsrTensorMath_cu_868dd54514ReductionMulOpIS5_EEEEjS5_Li4ELi4EEEEEvT1_:
	.zero		16


//--------------------- .nv.shared._ZN2at6native13reduce_kernelILi128ELi2ENS0_8ReduceOpIN3c107complexIdEENS0_14func_wrapper_tIS5_NS0_55_GLOBAL__N__0955718d_22_SparseCsrTensorMath_cu_868dd54514ReductionMulOpIS5_EEEEjS5_Li4ELi4EEEEEvT1_ --------------------------
	.section	.nv.shared._ZN2at6native13reduce_kernelILi128ELi2ENS0_8ReduceOpIN3c107complexIdEENS0_14func_wrapper_tIS5_NS0_55_GLOBAL__N__0955718d_22_SparseCsrTensorMath_cu_868dd54514ReductionMulOpIS5_EEEEjS5_Li4ELi4EEEEEvT1_,"aw",@nobits
	.sectionflags	@""
	.align	16
.nv.shared._ZN2at6native13reduce_kernelILi128ELi2ENS0_8ReduceOpIN3c107complexIdEENS0_14func_wrapper_tIS5_NS0_55_GLOBAL__N__0955718d_22_SparseCsrTensorMath_cu_868dd54514ReductionMulOpIS5_EEEEjS5_Li4ELi4EEEEEvT1_:
	.zero		16


//--------------------- .nv.shared._ZN2at6native13reduce_kernelILi64ELi4ENS0_8ReduceOpIN3c107complexIdEENS0_14func_wrapper_tIS5_NS0_55_GLOBAL__N__0955718d_22_SparseCsrTensorMath_cu_868dd54514ReductionMulOpIS5_EEEEjS5_Li4ELi4EEEEEvT1_ --------------------------
	.section	.nv.shared._ZN2at6native13reduce_kernelILi64ELi4ENS0_8ReduceOpIN3c107complexIdEENS0_14func_wrapper_tIS5_NS0_55_GLOBAL__N__0955718d_22_SparseCsrTensorMath_cu_868dd54514ReductionMulOpIS5_EEEEjS5_Li4ELi4EEEEEvT1_,"aw",@nobits
	.sectionflags	@""
	.align	16
.nv.shared._ZN2at6native13reduce_kernelILi64ELi4ENS0_8ReduceOpIN3c107complexIdEENS0_14func_wrapper_tIS5_NS0_55_GLOBAL__N__0955718d_22_SparseCsrTensorMath_cu_868dd54514ReductionMulOpIS5_EEEEjS5_Li4ELi4EEEEEvT1_:
	.zero		16


//--------------------- .nv.shared._ZN2at6native13reduce_kernelILi512ELi1ENS0_8ReduceOpIfNS0_14func_wrapper_tIfNS0_55_GLOBAL__N__0955718d_22_SparseCsrTensorMath_cu_868dd54514ReductionMulOpIfEEEEjfLi4ELi4EEEEEvT1_ --------------------------
	.section	.nv.shared._ZN2at6native13reduce_kernelILi512ELi1ENS0_8ReduceOpIfNS0_14func_wrapper_tIfNS0_55_GLOBAL__N__0955718d_22_SparseCsrTensorMath_cu_868dd54514ReductionMulOpIfEEEEjfLi4ELi4EEEEEvT1_,"aw",@nobits
	.sectionflags	@""
	.align	16
.nv.shared._ZN2at6native13reduce_kernelILi512ELi1ENS0_8ReduceOpIfNS0_14func_wrapper_tIfNS0_55_GLOBAL__N__0955718d_22_SparseCsrTensorMath_cu_868dd54514ReductionMulOpIfEEEEjfLi4ELi4EEEEEvT1_:
	.zero		16


//--------------------- .nv.shared._ZN2at6native13reduce_kernelILi256ELi2ENS0_8ReduceOpIfNS0_14func_wrapper_tIfNS0_55_GLOBAL__N__0955718d_22_SparseCsrTensorMath_cu_868dd54514ReductionMulOpIfEEEEjfLi4ELi4EEEEEvT1_ --------------------------
	.section	.nv.shared._ZN2at6native13reduce_kernelILi256ELi2ENS0_8ReduceOpIfNS0_14func_wrapper_tIfNS0_55_GLOBAL__N__0955718d_22_SparseCsrTensorMath_cu_868dd54514ReductionMulOpIfEEEEjfLi4ELi4EEEEEvT1_,"aw",@nobits
	.sectionflags	@""
	.align	16
.nv.shared._ZN2at6native13reduce_kernelILi256ELi2ENS0_8ReduceOpIfNS0_14func_wrapper_tIfNS0_55_GLOBAL__N__0955718d_22_SparseCsrTensorMath_cu_868dd54514ReductionMulOpIfEEEEjfLi4ELi4EEEEEvT1_:
	.zero		16


//--------------------- .nv.shared._ZN2at6native13reduce_kernelILi128ELi4ENS0_8ReduceOpIfNS0_14func_wrapper_tIfNS0_55_GLOBAL__N__0955718d_22_SparseCsrTensorMath_cu_868dd54514ReductionMulOpIfEEEEjfLi4ELi4EEEEEvT1_ --------------------------
	.section	.nv.shared._ZN2at6native13reduce_kernelILi128ELi4ENS0_8ReduceOpIfNS0_14func_wrapper_tIfNS0_55_GLOBAL__N__0955718d_22_SparseCsrTensorMath_cu_868dd54514ReductionMulOpIfEEEEjfLi4ELi4EEEEEvT1_,"aw",@nobits
	.sectionflags	@""
	.align	16
.nv.shared._ZN2at6native13reduce_kernelILi128ELi4ENS0_8ReduceOpIfNS0_14func_wrapper_tIfNS0_55_GLOBAL__N__0955718d_22_SparseCsrTensorMath_cu_868dd54514ReductionMulOpIfEEEEjfLi4ELi4EEEEEvT1_:
	.zero		16


//--------------------- .nv.shared._ZN2at6native13reduce_kernelILi512ELi1ENS0_8ReduceOpIdNS0_14func_wrapper_tIdNS0_55_GLOBAL__N__0955718d_22_SparseCsrTensorMath_cu_868dd54514ReductionMulOpIdEEEEjdLi4ELi4EEEEEvT1_ --------------------------
	.section	.nv.shared._ZN2at6native13reduce_kernelILi512ELi1ENS0_8ReduceOpIdNS0_14func_wrapper_tIdNS0_55_GLOBAL__N__0955718d_22_SparseCsrTensorMath_cu_868dd54514ReductionMulOpIdEEEEjdLi4ELi4EEEEEvT1_,"aw",@nobits
	.sectionflags	@""
	.align	16
.nv.shared._ZN2at6native13reduce_kernelILi512ELi1ENS0_8ReduceOpIdNS0_14func_wrapper_tIdNS0_55_GLOBAL__N__0955718d_22_SparseCsrTensorMath_cu_868dd54514ReductionMulOpIdEEEEjdLi4ELi4EEEEEvT1_:
	.zero		16


//--------------------- .nv.shared._ZN2at6native13reduce_kernelILi256ELi2ENS0_8ReduceOpIdNS0_14func_wrapper_tIdNS0_55_GLOBAL__N__0955718d_22_SparseCsrTensorMath_cu_868dd54514ReductionMulOpIdEEEEjdLi4ELi4EEEEEvT1_ --------------------------
	.section	.nv.shared._ZN2at6native13reduce_kernelILi256ELi2ENS0_8ReduceOpIdNS0_14func_wrapper_tIdNS0_55_GLOBAL__N__0955718d_22_SparseCsrTensorMath_cu_868dd54514ReductionMulOpIdEEEEjdLi4ELi4EEEEEvT1_,"aw",@nobits
	.sectionflags	@""
	.align	16
.nv.shared._ZN2at6native13reduce_kernelILi256ELi2ENS0_8ReduceOpIdNS0_14func_wrapper_tIdNS0_55_GLOBAL__N__0955718d_22_SparseCsrTensorMath_cu_868dd54514ReductionMulOpIdEEEEjdLi4ELi4EEEEEvT1_:
	.zero		16


//--------------------- .nv.shared._ZN2at6native13reduce_kernelILi128ELi4ENS0_8ReduceOpIdNS0_14func_wrapper_tIdNS0_55_GLOBAL__N__0955718d_22_SparseCsrTensorMath_cu_868dd54514ReductionMulOpIdEEEEjdLi4ELi4EEEEEvT1_ --------------------------
	.section	.nv.shared._ZN2at6native13reduce_kernelILi128ELi4ENS0_8ReduceOpIdNS0_14func_wrapper_tIdNS0_55_GLOBAL__N__0955718d_22_SparseCsrTensorMath_cu_868dd54514ReductionMulOpIdEEEEjdLi4ELi4EEEEEvT1_,"aw",@nobits
	.sectionflags	@""
	.align	16
.nv.shared._ZN2at6native13reduce_kernelILi128ELi4ENS0_8ReduceOpIdNS0_14func_wrapper_tIdNS0_55_GLOBAL__N__0955718d_22_SparseCsrTensorMath_cu_868dd54514ReductionMulOpIdEEEEjdLi4ELi4EEEEEvT1_:
	.zero		16


//--------------------- .nv.shared._ZN2at6native13reduce_kernelILi512ELi1ENS0_8ReduceOpIsNS0_14func_wrapper_tIsNS0_55_GLOBAL__N__0955718d_22_SparseCsrTensorMath_cu_868dd54514ReductionMulOpIsEEEEjsLi4ELi4EEEEEvT1_ --------------------------
	.section	.nv.shared._ZN2at6native13reduce_kernelILi512ELi1ENS0_8ReduceOpIsNS0_14func_wrapper_tIsNS0_55_GLOBAL__N__0955718d_22_SparseCsrTensorMath_cu_868dd54514ReductionMulOpIsEEEEjsLi4ELi4EEEEEvT1_,"aw",@nobits
	.sectionflags	@""
	.align	16
.nv.shared._ZN2at6native13reduce_kernelILi512ELi1ENS0_8ReduceOpIsNS0_14func_wrapper_tIsNS0_55_GLOBAL__N__0955718d_22_SparseCsrTensorMath_cu_868dd54514ReductionMulOpIsEEEEjsLi4ELi4EEEEEvT1_:
	.zero		16


//--------------------- .nv.shared._ZN2at6native13reduce_kernelILi256ELi2ENS0_8ReduceOpIsNS0_14func_wrapper_tIsNS0_55_GLOBAL__N__0955718d_22_SparseCsrTensorMath_cu_868dd54514ReductionMulOpIsEEEEjsLi4ELi4EEEEEvT1_ --------------------------
	.section	.nv.shared._ZN2at6native13reduce_kernelILi256ELi2ENS0_8ReduceOpIsNS0_14func_wrapper_tIsNS0_55_GLOBAL__N__0955718d_22_SparseCsrTensorMath_cu_868dd54514ReductionMulOpIsEEEEjsLi4ELi4EEEEEvT1_,"aw",@nobits
	.sectionflags	@""
	.align	16
.nv.shared._ZN2at6native13reduce_kernelILi256ELi2ENS0_8ReduceOpIsNS0_14func_wrapper_tIsNS0_55_GLOBAL__N__0955718d_22_SparseCsrTensorMath_cu_868dd54514ReductionMulOpIsEEEEjsLi4ELi4EEEEEvT1_:
	.zero		16


//--------------------- .nv.shared._ZN2at6native13reduce_kernelILi128ELi4ENS0_8ReduceOpIsNS0_14func_wrapper_tIsNS0_55_GLOBAL__N__0955718d_22_SparseCsrTensorMath_cu_868dd54514ReductionMulOpIsEEEEjsLi4ELi4EEEEEvT1_ --------------------------
	.section	.nv.shared._ZN2at6native13reduce_kernelILi128ELi4ENS0_8ReduceOpIsNS0_14func_wrapper_tIsNS0_55_GLOBAL__N__0955718d_22_SparseCsrTensorMath_cu_868dd54514ReductionMulOpIsEEEEjsLi4ELi4EEEEEvT1_,"aw",@nobits
	.sectionflags	@""
	.align	16
.nv.shared._ZN2at6native13reduce_kernelILi128ELi4ENS0_8ReduceOpIsNS0_14func_wrapper_tIsNS0_55_GLOBAL__N__0955718d_22_SparseCsrTensorMath_cu_868dd54514ReductionMulOpIsEEEEjsLi4ELi4EEEEEvT1_:
	.zero		16


//--------------------- .nv.shared._ZN2at6native13reduce_kernelILi512ELi1ENS0_8ReduceOpIlNS0_14func_wrapper_tIlNS0_55_GLOBAL__N__0955718d_22_SparseCsrTensorMath_cu_868dd54514ReductionMulOpIlEEEEjlLi4ELi4EEEEEvT1_ --------------------------
	.section	.nv.shared._ZN2at6native13reduce_kernelILi512ELi1ENS0_8ReduceOpIlNS0_14func_wrapper_tIlNS0_55_GLOBAL__N__0955718d_22_SparseCsrTensorMath_cu_868dd54514ReductionMulOpIlEEEEjlLi4ELi4EEEEEvT1_,"aw",@nobits
	.sectionflags	@""
	.align	16
.nv.shared._ZN2at6native13reduce_kernelILi512ELi1ENS0_8ReduceOpIlNS0_14func_wrapper_tIlNS0_55_GLOBAL__N__0955718d_22_SparseCsrTensorMath_cu_868dd54514ReductionMulOpIlEEEEjlLi4ELi4EEEEEvT1_:
	.zero		16


//--------------------- .nv.shared._ZN2at6native13reduce_kernelILi256ELi2ENS0_8ReduceOpIlNS0_14func_wrapper_tIlNS0_55_GLOBAL__N__0955718d_22_SparseCsrTensorMath_cu_868dd54514ReductionMulOpIlEEEEjlLi4ELi4EEEEEvT1_ --------------------------
	.section	.nv.shared._ZN2at6native13reduce_kernelILi256ELi2ENS0_8ReduceOpIlNS0_14func_wrapper_tIlNS0_55_GLOBAL__N__0955718d_22_SparseCsrTensorMath_cu_868dd54514ReductionMulOpIlEEEEjlLi4ELi4EEEEEvT1_,"aw",@nobits
	.sectionflags	@""
	.align	16
.nv.shared._ZN2at6native13reduce_kernelILi256ELi2ENS0_8ReduceOpIlNS0_14func_wrapper_tIlNS0_55_GLOBAL__N__0955718d_22_SparseCsrTensorMath_cu_868dd54514ReductionMulOpIlEEEEjlLi4ELi4EEEEEvT1_:
	.zero		16


//--------------------- .nv.shared._ZN2at6native13reduce_kernelILi128ELi4ENS0_8ReduceOpIlNS0_14func_wrapper_tIlNS0_55_GLOBAL__N__0955718d_22_SparseCsrTensorMath_cu_868dd54514ReductionMulOpIlEEEEjlLi4ELi4EEEEEvT1_ --------------------------
	.section	.nv.shared._ZN2at6native13reduce_kernelILi128ELi4ENS0_8ReduceOpIlNS0_14func_wrapper_tIlNS0_55_GLOBAL__N__0955718d_22_SparseCsrTensorMath_cu_868dd54514ReductionMulOpIlEEEEjlLi4ELi4EEEEEvT1_,"aw",@nobits
	.sectionflags	@""
	.align	16
.nv.shared._ZN2at6native13reduce_kernelILi128ELi4ENS0_8ReduceOpIlNS0_14func_wrapper_tIlNS0_55_GLOBAL__N__0955718d_22_SparseCsrTensorMath_cu_868dd54514ReductionMulOpIlEEEEjlLi4ELi4EEEEEvT1_:
	.zero		16


//--------------------- .nv.shared._ZN2at6native13reduce_kernelILi512ELi1ENS0_8ReduceOpIiNS0_14func_wrapper_tIiNS0_55_GLOBAL__N__0955718d_22_SparseCsrTensorMath_cu_868dd54514ReductionMulOpIiEEEEjiLi4ELi4EEEEEvT1_ --------------------------
	.section	.nv.shared._ZN2at6native13reduce_kernelILi512ELi1ENS0_8ReduceOpIiNS0_14func_wrapper_tIiNS0_55_GLOBAL__N__0955718d_22_SparseCsrTensorMath_cu_868dd54514ReductionMulOpIiEEEEjiLi4ELi4EEEEEvT1_,"aw",@nobits
	.sectionflags	@""
	.align	16
.nv.shared._ZN2at6native13reduce_kernelILi512ELi1ENS0_8ReduceOpIiNS0_14func_wrapper_tIiNS0_55_GLOBAL__N__0955718d_22_SparseCsrTensorMath_cu_868dd54514ReductionMulOpIiEEEEjiLi4ELi4EEEEEvT1_:
	.zero		16


//--------------------- .nv.shared._ZN2at6native13reduce_kernelILi256ELi2ENS0_8ReduceOpIiNS0_14func_wrapper_tIiNS0_55_GLOBAL__N__0955718d_22_SparseCsrTensorMath_cu_868dd54514ReductionMulOpIiEEEEjiLi4ELi4EEEEEvT1_ --------------------------
	.section	.nv.shared._ZN2at6native13reduce_kernelILi256ELi2ENS0_8ReduceOpIiNS0_14func_wrapper_tIiNS0_55_GLOBAL__N__0955718d_22_SparseCsrTensorMath_cu_868dd54514ReductionMulOpIiEEEEjiLi4ELi4EEEEEvT1_,"aw",@nobits
	.sectionflags	@""
	.align	16
.nv.shared._ZN2at6native13reduce_kernelILi256ELi2ENS0_8ReduceOpIiNS0_14func_wrapper_tIiNS0_55_GLOBAL__N__0955718d_22_SparseCsrTensorMath_cu_868dd54514ReductionMulOpIiEEEEjiLi4ELi4EEEEEvT1_:
	.zero		16


//--------------------- .nv.shared._ZN2at6native13reduce_kernelILi128ELi4ENS0_8ReduceOpIiNS0_14func_wrapper_tIiNS0_55_GLOBAL__N__0955718d_22_SparseCsrTensorMath_cu_868dd54514ReductionMulOpIiEEEEjiLi4ELi4EEEEEvT1_ --------------------------
	.section	.nv.shared._ZN2at6native13reduce_kernelILi128ELi4ENS0_8ReduceOpIiNS0_14func_wrapper_tIiNS0_55_GLOBAL__N__0955718d_22_SparseCsrTensorMath_cu_868dd54514ReductionMulOpIiEEEEjiLi4ELi4EEEEEvT1_,"aw",@nobits
	.sectionflags	@""
	.align	16
.nv.shared._ZN2at6native13reduce_kernelILi128ELi4ENS0_8ReduceOpIiNS0_14func_wrapper_tIiNS0_55_GLOBAL__N__0955718d_22_SparseCsrTensorMath_cu_868dd54514ReductionMulOpIiEEEEjiLi4ELi4EEEEEvT1_:
	.zero		16


//--------------------- .nv.shared._ZN2at6native13reduce_kernelILi512ELi1ENS0_8ReduceOpIaNS0_14func_wrapper_tIaNS0_55_GLOBAL__N__0955718d_22_SparseCsrTensorMath_cu_868dd54514ReductionMulOpIaEEEEjaLi4ELi4EEEEEvT1_ --------------------------
	.section	.nv.shared._ZN2at6native13reduce_kernelILi512ELi1ENS0_8ReduceOpIaNS0_14func_wrapper_tIaNS0_55_GLOBAL__N__0955718d_22_SparseCsrTensorMath_cu_868dd54514ReductionMulOpIaEEEEjaLi4ELi4EEEEEvT1_,"aw",@nobits
	.sectionflags	@""
	.align	16
.nv.shared._ZN2at6native13reduce_kernelILi512ELi1ENS0_8ReduceOpIaNS0_14func_wrapper_tIaNS0_55_GLOBAL__N__0955718d_22_SparseCsrTensorMath_cu_868dd54514ReductionMulOpIaEEEEjaLi4ELi4EEEEEvT1_:
	.zero		16


//--------------------- .nv.shared._ZN2at6native13reduce_kernelILi256ELi2ENS0_8ReduceOpIaNS0_14func_wrapper_tIaNS0_55_GLOBAL__N__0955718d_22_SparseCsrTensorMath_cu_868dd54514ReductionMulOpIaEEEEjaLi4ELi4EEEEEvT1_ --------------------------
	.section	.nv.shared._ZN2at6native13reduce_kernelILi256ELi2ENS0_8ReduceOpIaNS0_14func_wrapper_tIaNS0_55_GLOBAL__N__0955718d_22_SparseCsrTensorMath_cu_868dd54514ReductionMulOpIaEEEEjaLi4ELi4EEEEEvT1_,"aw",@nobits
	.sectionflags	@""
	.align	16
.nv.shared._ZN2at6native13reduce_kernelILi256ELi2ENS0_8ReduceOpIaNS0_14func_wrapper_tIaNS0_55_GLOBAL__N__0955718d_22_SparseCsrTensorMath_cu_868dd54514ReductionMulOpIaEEEEjaLi4ELi4EEEEEvT1_:
	.zero		16


//--------------------- .nv.shared._ZN2at6native13reduce_kernelILi128ELi4ENS0_8ReduceOpIaNS0_14func_wrapper_tIaNS0_55_GLOBAL__N__0955718d_22_SparseCsrTensorMath_cu_868dd54514ReductionMulOpIaEEEEjaLi4ELi4EEEEEvT1_ --------------------------
	.section	.nv.shared._ZN2at6native13reduce_kernelILi128ELi4ENS0_8ReduceOpIaNS0_14func_wrapper_tIaNS0_55_GLOBAL__N__0955718d_22_SparseCsrTensorMath_cu_868dd54514ReductionMulOpIaEEEEjaLi4ELi4EEEEEvT1_,"aw",@nobits
	.sectionflags	@""
	.align	16
.nv.shared._ZN2at6native13reduce_kernelILi128ELi4ENS0_8ReduceOpIaNS0_14func_wrapper_tIaNS0_55_GLOBAL__N__0955718d_22_SparseCsrTensorMath_cu_868dd54514ReductionMulOpIaEEEEjaLi4ELi4EEEEEvT1_:
	.zero		16


//--------------------- .nv.shared._ZN2at6native13reduce_kernelILi512ELi1ENS0_8ReduceOpIhNS0_14func_wrapper_tIhNS0_55_GLOBAL__N__0955718d_22_SparseCsrTensorMath_cu_868dd54514ReductionMulOpIhEEEEjhLi4ELi4EEEEEvT1_ --------------------------
	.section	.nv.shared._ZN2at6native13reduce_kernelILi512ELi1ENS0_8ReduceOpIhNS0_14func_wrapper_tIhNS0_55_GLOBAL__N__0955718d_22_SparseCsrTensorMath_cu_868dd54514ReductionMulOpIhEEEEjhLi4ELi4EEEEEvT1_,"aw",@nobits
	.sectionflags	@""
	.align	16
.nv.shared._ZN2at6native13reduce_kernelILi512ELi1ENS0_8ReduceOpIhNS0_14func_wrapper_tIhNS0_55_GLOBAL__N__0955718d_22_SparseCsrTensorMath_cu_868dd54514ReductionMulOpIhEEEEjhLi4ELi4EEEEEvT1_:
	.zero		16


//--------------------- .nv.shared._ZN2at6native13reduce_kernelILi256ELi2ENS0_8ReduceOpIhNS0_14func_wrapper_tIhNS0_55_GLOBAL__N__0955718d_22_SparseCsrTensorMath_cu_868dd54514ReductionMulOpIhEEEEjhLi4ELi4EEEEEvT1_ --------------------------
	.section	.nv.shared._ZN2at6native13reduce_kernelILi256ELi2ENS0_8ReduceOpIhNS0_14func_wrapper_tIhNS0_55_GLOBAL__N__0955718d_22_SparseCsrTensorMath_cu_868dd54514ReductionMulOpIhEEEEjhLi4ELi4EEEEEvT1_,"aw",@nobits
	.sectionflags	@""
	.align	16
.nv.shared._ZN2at6native13reduce_kernelILi256ELi2ENS0_8ReduceOpIhNS0_14func_wrapper_tIhNS0_55_GLOBAL__N__0955718d_22_SparseCsrTensorMath_cu_868dd54514ReductionMulOpIhEEEEjhLi4ELi4EEEEEvT1_:
	.zero		16


//--------------------- .nv.shared._ZN2at6native13reduce_kernelILi128ELi4ENS0_8ReduceOpIhNS0_14func_wrapper_tIhNS0_55_GLOBAL__N__0955718d_22_SparseCsrTensorMath_cu_868dd54514ReductionMulOpIhEEEEjhLi4ELi4EEEEEvT1_ --------------------------
	.section	.nv.shared._ZN2at6native13reduce_kernelILi128ELi4ENS0_8ReduceOpIhNS0_14func_wrapper_tIhNS0_55_GLOBAL__N__0955718d_22_SparseCsrTensorMath_cu_868dd54514ReductionMulOpIhEEEEjhLi4ELi4EEEEEvT1_,"aw",@nobits
	.sectionflags	@""
	.align	16
.nv.shared._ZN2at6native13reduce_kernelILi128ELi4ENS0_8ReduceOpIhNS0_14func_wrapper_tIhNS0_55_GLOBAL__N__0955718d_22_SparseCsrTensorMath_cu_868dd54514ReductionMulOpIhEEEEjhLi4ELi4EEEEEvT1_:
	.zero		16


//--------------------- .nv.shared._ZN2at6native13reduce_kernelILi512ELi1ENS0_8ReduceOpIN3c108BFloat16ENS0_14func_wrapper_tIS4_NS0_55_GLOBAL__N__0955718d_22_SparseCsrTensorMath_cu_868dd54514ReductionAddOpIfEEEEjS4_Li4ELi4EEEEEvT1_ --------------------------
	.section	.nv.shared._ZN2at6native13reduce_kernelILi512ELi1ENS0_8ReduceOpIN3c108BFloat16ENS0_14func_wrapper_tIS4_NS0_55_GLOBAL__N__0955718d_22_SparseCsrTensorMath_cu_868dd54514ReductionAddOpIfEEEEjS4_Li4ELi4EEEEEvT1_,"aw",@nobits
	.sectionflags	@""
	.align	16
.nv.shared._ZN2at6native13reduce_kernelILi512ELi1ENS0_8ReduceOpIN3c108BFloat16ENS0_14func_wrapper_tIS4_NS0_55_GLOBAL__N__0955718d_22_SparseCsrTensorMath_cu_868dd54514ReductionAddOpIfEEEEjS4_Li4ELi4EEEEEvT1_:
	.zero		16


//--------------------- .nv.shared._ZN2at6native13reduce_kernelILi256ELi2ENS0_8ReduceOpIN3c108BFloat16ENS0_14func_wrapper_tIS4_NS0_55_GLOBAL__N__0955718d_22_SparseCsrTensorMath_cu_868dd54514ReductionAddOpIfEEEEjS4_Li4ELi4EEEEEvT1_ --------------------------
	.section	.nv.shared._ZN2at6native13reduce_kernelILi256ELi2ENS0_8ReduceOpIN3c108BFloat16ENS0_14func_wrapper_tIS4_NS0_55_GLOBAL__N__0955718d_22_SparseCsrTensorMath_cu_868dd54514ReductionAddOpIfEEEEjS4_Li4ELi4EEEEEvT1_,"aw",@nobits
	.sectionflags	@""
	.align	16
.nv.shared._ZN2at6native13reduce_kernelILi256ELi2ENS0_8ReduceOpIN3c108BFloat16ENS0_14func_wrapper_tIS4_NS0_55_GLOBAL__N__0955718d_22_SparseCsrTensorMath_cu_868dd54514ReductionAddOpIfEEEEjS4_Li4ELi4EEEEEvT1_:
	.zero		16


//--------------------- .nv.shared._ZN2at6native13reduce_kernelILi128ELi4ENS0_8ReduceOpIN3c108BFloat16ENS0_14func_wrapper_tIS4_NS0_55_GLOBAL__N__0955718d_22_SparseCsrTensorMath_cu_868dd54514ReductionAddOpIfEEEEjS4_Li4ELi4EEEEEvT1_ --------------------------
	.section	.nv.shared._ZN2at6native13reduce_kernelILi128ELi4ENS0_8ReduceOpIN3c108BFloat16ENS0_14func_wrapper_tIS4_NS0_55_GLOBAL__N__0955718d_22_SparseCsrTensorMath_cu_868dd54514ReductionAddOpIfEEEEjS4_Li4ELi4EEEEEvT1_,"aw",@nobits
	.sectionflags	@""
	.align	16
.nv.shared._ZN2at6native13reduce_kernelILi128ELi4ENS0_8ReduceOpIN3c108BFloat16ENS0_14func_wrapper_tIS4_NS0_55_GLOBAL__N__0955718d_22_SparseCsrTensorMath_cu_868dd54514ReductionAddOpIfEEEEjS4_Li4ELi4EEEEEvT1_:
	.zero		16


//--------------------- .nv.shared._ZN2at6native13reduce_kernelILi512ELi1ENS0_8ReduceOpIN3c104HalfENS0_14func_wrapper_tIS4_NS0_55_GLOBAL__N__0955718d_22_SparseCsrTensorMath_cu_868dd54514ReductionAddOpIfEEEEjS4_Li4ELi4EEEEEvT1_ --------------------------
	.section	.nv.shared._ZN2at6native13reduce_kernelILi512ELi1ENS0_8ReduceOpIN3c104HalfENS0_14func_wrapper_tIS4_NS0_55_GLOBAL__N__0955718d_22_SparseCsrTensorMath_cu_868dd54514ReductionAddOpIfEEEEjS4_Li4ELi4EEEEEvT1_,"aw",@nobits
	.sectionflags	@""
	.align	16
.nv.shared._ZN2at6native13reduce_kernelILi512ELi1ENS0_8ReduceOpIN3c104HalfENS0_14func_wrapper_tIS4_NS0_55_GLOBAL__N__0955718d_22_SparseCsrTensorMath_cu_868dd54514ReductionAddOpIfEEEEjS4_Li4ELi4EEEEEvT1_:
	.zero		16


//--------------------- .nv.shared._ZN2at6native13reduce_kernelILi256ELi2ENS0_8ReduceOpIN3c104HalfENS0_14func_wrapper_tIS4_NS0_55_GLOBAL__N__0955718d_22_SparseCsrTensorMath_cu_868dd54514ReductionAddOpIfEEEEjS4_Li4ELi4EEEEEvT1_ --------------------------
	.section	.nv.shared._ZN2at6native13reduce_kernelILi256ELi2ENS0_8ReduceOpIN3c104HalfENS0_14func_wrapper_tIS4_NS0_55_GLOBAL__N__0955718d_22_SparseCsrTensorMath_cu_868dd54514ReductionAddOpIfEEEEjS4_Li4ELi4EEEEEvT1_,"aw",@nobits
	.sectionflags	@""
	.align	16
.nv.shared._ZN2at6native13reduce_kernelILi256ELi2ENS0_8ReduceOpIN3c104HalfENS0_14func_wrapper_tIS4_NS0_55_GLOBAL__N__0955718d_22_SparseCsrTensorMath_cu_868dd54514ReductionAddOpIfEEEEjS4_Li4ELi4EEEEEvT1_:
	.zero		16


//--------------------- .nv.shared._ZN2at6native13reduce_kernelILi128ELi4ENS0_8ReduceOpIN3c104HalfENS0_14func_wrapper_tIS4_NS0_55_GLOBAL__N__0955718d_22_SparseCsrTensorMath_cu_868dd54514ReductionAddOpIfEEEEjS4_Li4ELi4EEEEEvT1_ --------------------------
	.section	.nv.shared._ZN2at6native13reduce_kernelILi128ELi4ENS0_8ReduceOpIN3c104HalfENS0_14func_wrapper_tIS4_NS0_55_GLOBAL__N__0955718d_22_SparseCsrTensorMath_cu_868dd54514ReductionAddOpIfEEEEjS4_Li4ELi4EEEEEvT1_,"aw",@nobits
	.sectionflags	@""
	.align	16
.nv.shared._ZN2at6native13reduce_kernelILi128ELi4ENS0_8ReduceOpIN3c104HalfENS0_14func_wrapper_tIS4_NS0_55_GLOBAL__N__0955718d_22_SparseCsrTensorMath_cu_868dd54514ReductionAddOpIfEEEEjS4_Li4ELi4EEEEEvT1_:
	.zero		16


//--------------------- .nv.shared._ZN2at6native13reduce_kernelILi512ELi1ENS0_8ReduceOpIN3c107complexIfEENS0_14func_wrapper_tIS5_NS0_55_GLOBAL__N__0955718d_22_SparseCsrTensorMath_cu_868dd54514ReductionAddOpIS5_EEEEjS5_Li4ELi4EEEEEvT1_ --------------------------
	.section	.nv.shared._ZN2at6native13reduce_kernelILi512ELi1ENS0_8ReduceOpIN3c107complexIfEENS0_14func_wrapper_tIS5_NS0_55_GLOBAL__N__0955718d_22_SparseCsrTensorMath_cu_868dd54514ReductionAddOpIS5_EEEEjS5_Li4ELi4EEEEEvT1_,"aw",@nobits
	.sectionflags	@""
	.align	16
.nv.shared._ZN2at6native13reduce_kernelILi512ELi1ENS0_8ReduceOpIN3c107complexIfEENS0_14func_wrapper_tIS5_NS0_55_GLOBAL__N__0955718d_22_SparseCsrTensorMath_cu_868dd54514ReductionAddOpIS5_EEEEjS5_Li4ELi4EEEEEvT1_:
	.zero		16


//--------------------- .nv.shared._ZN2at6native13reduce_kernelILi256ELi2ENS0_8ReduceOpIN3c107complexIfEENS0_14func_wrapper_tIS5_NS0_55_GLOBAL__N__0955718d_22_SparseCsrTensorMath_cu_868dd54514ReductionAddOpIS5_EEEEjS5_Li4ELi4EEEEEvT1_ --------------------------
	.section	.nv.shared._ZN2at6native13reduce_kernelILi256ELi2ENS0_8ReduceOpIN3c107complexIfEENS0_14func_wrapper_tIS5_NS0_55_GLOBAL__N__0955718d_22_SparseCsrTensorMath_cu_868dd54514ReductionAddOpIS5_EEEEjS5_Li4ELi4EEEEEvT1_,"aw",@nobits
	.sectionflags	@""
	.align	16
.nv.shared._ZN2at6native13reduce_kernelILi256ELi2ENS0_8ReduceOpIN3c107complexIfEENS0_14func_wrapper_tIS5_NS0_55_GLOBAL__N__0955718d_22_SparseCsrTensorMath_cu_868dd54514ReductionAddOpIS5_EEEEjS5_Li4ELi4EEEEEvT1_:
	.zero		16


//--------------------- .nv.shared._ZN2at6native13reduce_kernelILi128ELi4ENS0_8ReduceOpIN3c107complexIfEENS0_14func_wrapper_tIS5_NS0_55_GLOBAL__N__0955718d_22_SparseCsrTensorMath_cu_868dd54514ReductionAddOpIS5_EEEEjS5_Li4ELi4EEEEEvT1_ --------------------------
	.section	.nv.shared._ZN2at6native13reduce_kernelILi128ELi4ENS0_8ReduceOpIN3c107complexIfEENS0_14func_wrapper_tIS5_NS0_55_GLOBAL__N__0955718d_22_SparseCsrTensorMath_cu_868dd54514ReductionAddOpIS5_EEEEjS5_Li4ELi4EEEEEvT1_,"aw",@nobits
	.sectionflags	@""
	.align	16
.nv.shared._ZN2at6native13reduce_kernelILi128ELi4ENS0_8ReduceOpIN3c107complexIfEENS0_14func_wrapper_tIS5_NS0_55_GLOBAL__N__0955718d_22_SparseCsrTensorMath_cu_868dd54514ReductionAddOpIS5_EEEEjS5_Li4ELi4EEEEEvT1_:
	.zero		16


//--------------------- .nv.shared._ZN2at6native13reduce_kernelILi256ELi1ENS0_8ReduceOpIN3c107complexIdEENS0_14func_wrapper_tIS5_NS0_55_GLOBAL__N__0955718d_22_SparseCsrTensorMath_cu_868dd54514ReductionAddOpIS5_EEEEjS5_Li4ELi4EEEEEvT1_ --------------------------
	.section	.nv.shared._ZN2at6native13reduce_kernelILi256ELi1ENS0_8ReduceOpIN3c107complexIdEENS0_14func_wrapper_tIS5_NS0_55_GLOBAL__N__0955718d_22_SparseCsrTensorMath_cu_868dd54514ReductionAddOpIS5_EEEEjS5_Li4ELi4EEEEEvT1_,"aw",@nobits
	.sectionflags	@""
	.align	16
.nv.shared._ZN2at6native13reduce_kernelILi256ELi1ENS0_8ReduceOpIN3c107complexIdEENS0_14func_wrapper_tIS5_NS0_55_GLOBAL__N__0955718d_22_SparseCsrTensorMath_cu_868dd54514ReductionAddOpIS5_EEEEjS5_Li4ELi4EEEEEvT1_:
	.zero		16


//--------------------- .nv.shared._ZN2at6native13reduce_kernelILi128ELi2ENS0_8ReduceOpIN3c107complexIdEENS0_14func_wrapper_tIS5_NS0_55_GLOBAL__N__0955718d_22_SparseCsrTensorMath_cu_868dd54514ReductionAddOpIS5_EEEEjS5_Li4ELi4EEEEEvT1_ --------------------------
	.section	.nv.shared._ZN2at6native13reduce_kernelILi128ELi2ENS0_8ReduceOpIN3c107complexIdEENS0_14func_wrapper_tIS5_NS0_55_GLOBAL__N__0955718d_22_SparseCsrTensorMath_cu_868dd54514ReductionAddOpIS5_EEEEjS5_Li4ELi4EEEEEvT1_,"aw",@nobits
	.sectionflags	@""
	.align	16
.nv.shared._ZN2at6native13reduce_kernelILi128ELi2ENS0_8ReduceOpIN3c107complexIdEENS0_14func_wrapper_tIS5_NS0_55_GLOBAL__N__0955718d_22_SparseCsrTensorMath_cu_868dd54514ReductionAddOpIS5_EEEEjS5_Li4ELi4EEEEEvT1_:
	.zero		16


//--------------------- .nv.shared._ZN2at6native13reduce_kernelILi64ELi4ENS0_8ReduceOpIN3c107complexIdEENS0_14func_wrapper_tIS5_NS0_55_GLOBAL__N__0955718d_22_SparseCsrTensorMath_cu_868dd54514ReductionAddOpIS5_EEEEjS5_Li4ELi4EEEEEvT1_ --------------------------
	.section	.nv.shared._ZN2at6native13reduce_kernelILi64ELi4ENS0_8ReduceOpIN3c107complexIdEENS0_14func_wrapper_tIS5_NS0_55_GLOBAL__N__0955718d_22_SparseCsrTensorMath_cu_868dd54514ReductionAddOpIS5_EEEEjS5_Li4ELi4EEEEEvT1_,"aw",@nobits
	.sectionflags	@""
	.align	16
.nv.shared._ZN2at6native13reduce_kernelILi64ELi4ENS0_8ReduceOpIN3c107complexIdEENS0_14func_wrapper_tIS5_NS0_55_GLOBAL__N__0955718d_22_SparseCsrTensorMath_cu_868dd54514ReductionAddOpIS5_EEEEjS5_Li4ELi4EEEEEvT1_:
	.zero		16


//--------------------- .nv.shared._ZN2at6native13reduce_kernelILi512ELi1ENS0_8ReduceOpIfNS0_14func_wrapper_tIfNS0_55_GLOBAL__N__0955718d_22_SparseCsrTensorMath_cu_868dd54514ReductionAddOpIfEEEEjfLi4ELi4EEEEEvT1_ --------------------------
	.section	.nv.shared._ZN2at6native13reduce_kernelILi512ELi1ENS0_8ReduceOpIfNS0_14func_wrapper_tIfNS0_55_GLOBAL__N__0955718d_22_SparseCsrTensorMath_cu_868dd54514ReductionAddOpIfEEEEjfLi4ELi4EEEEEvT1_,"aw",@nobits
	.sectionflags	@""
	.align	16
.nv.shared._ZN2at6native13reduce_kernelILi512ELi1ENS0_8ReduceOpIfNS0_14func_wrapper_tIfNS0_55_GLOBAL__N__0955718d_22_SparseCsrTensorMath_cu_868dd54514ReductionAddOpIfEEEEjfLi4ELi4EEEEEvT1_:
	.zero		16


//--------------------- .nv.shared._ZN2at6native13reduce_kernelILi256ELi2ENS0_8ReduceOpIfNS0_14func_wrapper_tIfNS0_55_GLOBAL__N__0955718d_22_SparseCsrTensorMath_cu_868dd54514ReductionAddOpIfEEEEjfLi4ELi4EEEEEvT1_ --------------------------
	.section	.nv.shared._ZN2at6native13reduce_kernelILi256ELi2ENS0_8ReduceOpIfNS0_14func_wrapper_tIfNS0_55_GLOBAL__N__0955718d_22_SparseCsrTensorMath_cu_868dd54514ReductionAddOpIfEEEEjfLi4ELi4EEEEEvT1_,"aw",@nobits
	.sectionflags	@""
	.align	16
.nv.shared._ZN2at6native13reduce_kernelILi256ELi2ENS0_8ReduceOpIfNS0_14func_wrapper_tIfNS0_55_GLOBAL__N__0955718d_22_SparseCsrTensorMath_cu_868dd54514ReductionAddOpIfEEEEjfLi4ELi4EEEEEvT1_:
	.zero		16


//--------------------- .nv.shared._ZN2at6native13reduce_kernelILi128ELi4ENS0_8ReduceOpIfNS0_14func_wrapper_tIfNS0_55_GLOBAL__N__0955718d_22_SparseCsrTensorMath_cu_868dd54514ReductionAddOpIfEEEEjfLi4ELi4EEEEEvT1_ --------------------------
	.section	.nv.shared._ZN2at6native13reduce_kernelILi128ELi4ENS0_8ReduceOpIfNS0_14func_wrapper_tIfNS0_55_GLOBAL__N__0955718d_22_SparseCsrTensorMath_cu_868dd54514ReductionAddOpIfEEEEjfLi4ELi4EEEEEvT1_,"aw",@nobits
	.sectionflags	@""
	.align	16
.nv.shared._ZN2at6native13reduce_kernelILi128ELi4ENS0_8ReduceOpIfNS0_14func_wrapper_tIfNS0_55_GLOBAL__N__0955718d_22_SparseCsrTensorMath_cu_868dd54514ReductionAddOpIfEEEEjfLi4ELi4EEEEEvT1_:
	.zero		16


//--------------------- .nv.shared._ZN2at6native13reduce_kernelILi512ELi1ENS0_8ReduceOpIdNS0_14func_wrapper_tIdNS0_55_GLOBAL__N__0955718d_22_SparseCsrTensorMath_cu_868dd54514ReductionAddOpIdEEEEjdLi4ELi4EEEEEvT1_ --------------------------
	.section	.nv.shared._ZN2at6native13reduce_kernelILi512ELi1ENS0_8ReduceOpIdNS0_14func_wrapper_tIdNS0_55_GLOBAL__N__0955718d_22_SparseCsrTensorMath_cu_868dd54514ReductionAddOpIdEEEEjdLi4ELi4EEEEEvT1_,"aw",@nobits
	.sectionflags	@""
	.align	16
.nv.shared._ZN2at6native13reduce_kernelILi512ELi1ENS0_8ReduceOpIdNS0_14func_wrapper_tIdNS0_55_GLOBAL__N__0955718d_22_SparseCsrTensorMath_cu_868dd54514ReductionAddOpIdEEEEjdLi4ELi4EEEEEvT1_:
	.zero		16


//--------------------- .nv.shared._ZN2at6native13reduce_kernelILi256ELi2ENS0_8ReduceOpIdNS0_14func_wrapper_tIdNS0_55_GLOBAL__N__0955718d_22_SparseCsrTensorMath_cu_868dd54514ReductionAddOpIdEEEEjdLi4ELi4EEEEEvT1_ --------------------------
	.section	.nv.shared._ZN2at6native13reduce_kernelILi256ELi2ENS0_8ReduceOpIdNS0_14func_wrapper_tIdNS0_55_GLOBAL__N__0955718d_22_SparseCsrTensorMath_cu_868dd54514ReductionAddOpIdEEEEjdLi4ELi4EEEEEvT1_,"aw",@nobits
	.sectionflags	@""
	.align	16
.nv.shared._ZN2at6native13reduce_kernelILi256ELi2ENS0_8ReduceOpIdNS0_14func_wrapper_tIdNS0_55_GLOBAL__N__0955718d_22_SparseCsrTensorMath_cu_868dd54514ReductionAddOpIdEEEEjdLi4ELi4EEEEEvT1_:
	.zero		16


//--------------------- .nv.shared._ZN2at6native13reduce_kernelILi128ELi4ENS0_8ReduceOpIdNS0_14func_wrapper_tIdNS0_55_GLOBAL__N__0955718d_22_SparseCsrTensorMath_cu_868dd54514ReductionAddOpIdEEEEjdLi4ELi4EEEEEvT1_ --------------------------
	.section	.nv.shared._ZN2at6native13reduce_kernelILi128ELi4ENS0_8ReduceOpIdNS0_14func_wrapper_tIdNS0_55_GLOBAL__N__0955718d_22_SparseCsrTensorMath_cu_868dd54514ReductionAddOpIdEEEEjdLi4ELi4EEEEEvT1_,"aw",@nobits
	.sectionflags	@""
	.align	16
.nv.shared._ZN2at6native13reduce_kernelILi128ELi4ENS0_8ReduceOpIdNS0_14func_wrapper_tIdNS0_55_GLOBAL__N__0955718d_22_SparseCsrTensorMath_cu_868dd54514ReductionAddOpIdEEEEjdLi4ELi4EEEEEvT1_:
	.zero		16


//--------------------- .nv.shared._ZN2at6native13reduce_kernelILi512ELi1ENS0_8ReduceOpIsNS0_14func_wrapper_tIsNS0_55_GLOBAL__N__0955718d_22_SparseCsrTensorMath_cu_868dd54514ReductionAddOpIlEEEEjsLi4ELi4EEEEEvT1_ --------------------------
	.section	.nv.shared._ZN2at6native13reduce_kernelILi512ELi1ENS0_8ReduceOpIsNS0_14func_wrapper_tIsNS0_55_GLOBAL__N__0955718d_22_SparseCsrTensorMath_cu_868dd54514ReductionAddOpIlEEEEjsLi4ELi4EEEEEvT1_,"aw",@nobits
	.sectionflags	@""
	.align	16
.nv.shared._ZN2at6native13reduce_kernelILi512ELi1ENS0_8ReduceOpIsNS0_14func_wrapper_tIsNS0_55_GLOBAL__N__0955718d_22_SparseCsrTensorMath_cu_868dd54514ReductionAddOpIlEEEEjsLi4ELi4EEEEEvT1_:
	.zero		16


//--------------------- .nv.shared._ZN2at6native13reduce_kernelILi256ELi2ENS0_8ReduceOpIsNS0_14func_wrapper_tIsNS0_55_GLOBAL__N__0955718d_22_SparseCsrTensorMath_cu_868dd54514ReductionAddOpIlEEEEjsLi4ELi4EEEEEvT1_ --------------------------
	.section	.nv.shared._ZN2at6native13reduce_kernelILi256ELi2ENS0_8ReduceOpIsNS0_14func_wrapper_tIsNS0_55_GLOBAL__N__0955718d_22_SparseCsrTensorMath_cu_868dd54514ReductionAddOpIlEEEEjsLi4ELi4EEEEEvT1_,"aw",@nobits
	.sectionflags	@""
	.align	16
.nv.shared._ZN2at6native13reduce_kernelILi256ELi2ENS0_8ReduceOpIsNS0_14func_wrapper_tIsNS0_55_GLOBAL__N__0955718d_22_SparseCsrTensorMath_cu_868dd54514ReductionAddOpIlEEEEjsLi4ELi4EEEEEvT1_:
	.zero		16


//--------------------- .nv.shared._ZN2at6native13reduce_kernelILi128ELi4ENS0_8ReduceOpIsNS0_14func_wrapper_tIsNS0_55_GLOBAL__N__0955718d_22_SparseCsrTensorMath_cu_868dd54514ReductionAddOpIlEEEEjsLi4ELi4EEEEEvT1_ --------------------------
	.section	.nv.shared._ZN2at6native13reduce_kernelILi128ELi4ENS0_8ReduceOpIsNS0_14func_wrapper_tIsNS0_55_GLOBAL__N__0955718d_22_SparseCsrTensorMath_cu_868dd54514ReductionAddOpIlEEEEjsLi4ELi4EEEEEvT1_,"aw",@nobits
	.sectionflags	@""
	.align	16
.nv.shared._ZN2at6native13reduce_kernelILi128ELi4ENS0_8ReduceOpIsNS0_14func_wrapper_tIsNS0_55_GLOBAL__N__0955718d_22_SparseCsrTensorMath_cu_868dd54514ReductionAddOpIlEEEEjsLi4ELi4EEEEEvT1_:
	.zero		16


//--------------------- .nv.shared._ZN2at6native13reduce_kernelILi512ELi1ENS0_8ReduceOpIlNS0_14func_wrapper_tIlNS0_55_GLOBAL__N__0955718d_22_SparseCsrTensorMath_cu_868dd54514ReductionAddOpIlEEEEjlLi4ELi4EEEEEvT1_ --------------------------
	.section	.nv.shared._ZN2at6native13reduce_kernelILi512ELi1ENS0_8ReduceOpIlNS0_14func_wrapper_tIlNS0_55_GLOBAL__N__0955718d_22_SparseCsrTensorMath_cu_868dd54514ReductionAddOpIlEEEEjlLi4ELi4EEEEEvT1_,"aw",@nobits
	.sectionflags	@""
	.align	16
.nv.shared._ZN2at6native13reduce_kernelILi512ELi1ENS0_8ReduceOpIlNS0_14func_wrapper_tIlNS0_55_GLOBAL__N__0955718d_22_SparseCsrTensorMath_cu_868dd54514ReductionAddOpIlEEEEjlLi4ELi4EEEEEvT1_:
	.zero		16


//--------------------- .nv.shared._ZN2at6native13reduce_kernelILi256ELi2ENS0_8ReduceOpIlNS0_14func_wrapper_tIlNS0_55_GLOBAL__N__0955718d_22_SparseCsrTensorMath_cu_868dd54514ReductionAddOpIlEEEEjlLi4ELi4EEEEEvT1_ --------------------------
	.section	.nv.shared._ZN2at6native13reduce_kernelILi256ELi2ENS0_8ReduceOpIlNS0_14func_wrapper_tIlNS0_55_GLOBAL__N__0955718d_22_SparseCsrTensorMath_cu_868dd54514ReductionAddOpIlEEEEjlLi4ELi4EEEEEvT1_,"aw",@nobits
	.sectionflags	@""
	.align	16
.nv.shared._ZN2at6native13reduce_kernelILi256ELi2ENS0_8ReduceOpIlNS0_14func_wrapper_tIlNS0_55_GLOBAL__N__0955718d_22_SparseCsrTensorMath_cu_868dd54514ReductionAddOpIlEEEEjlLi4ELi4EEEEEvT1_:
	.zero		16


//--------------------- .nv.shared._ZN2at6native13reduce_kernelILi128ELi4ENS0_8ReduceOpIlNS0_14func_wrapper_tIlNS0_55_GLOBAL__N__0955718d_22_SparseCsrTensorMath_cu_868dd54514ReductionAddOpIlEEEEjlLi4ELi4EEEEEvT1_ --------------------------
	.section	.nv.shared._ZN2at6native13reduce_kernelILi128ELi4ENS0_8ReduceOpIlNS0_14func_wrapper_tIlNS0_55_GLOBAL__N__0955718d_22_SparseCsrTensorMath_cu_868dd54514ReductionAddOpIlEEEEjlLi4ELi4EEEEEvT1_,"aw",@nobits
	.sectionflags	@""
	.align	16
.nv.shared._ZN2at6native13reduce_kernelILi128ELi4ENS0_8ReduceOpIlNS0_14func_wrapper_tIlNS0_55_GLOBAL__N__0955718d_22_SparseCsrTensorMath_cu_868dd54514ReductionAddOpIlEEEEjlLi4ELi4EEEEEvT1_:
	.zero		16


//--------------------- .nv.shared._ZN2at6native13reduce_kernelILi512ELi1ENS0_8ReduceOpIiNS0_14func_wrapper_tIiNS0_55_GLOBAL__N__0955718d_22_SparseCsrTensorMath_cu_868dd54514ReductionAddOpIlEEEEjiLi4ELi4EEEEEvT1_ --------------------------
	.section	.nv.shared._ZN2at6native13reduce_kernelILi512ELi1ENS0_8ReduceOpIiNS0_14func_wrapper_tIiNS0_55_GLOBAL__N__0955718d_22_SparseCsrTensorMath_cu_868dd54514ReductionAddOpIlEEEEjiLi4ELi4EEEEEvT1_,"aw",@nobits
	.sectionflags	@""
	.align	16
.nv.shared._ZN2at6native13reduce_kernelILi512ELi1ENS0_8ReduceOpIiNS0_14func_wrapper_tIiNS0_55_GLOBAL__N__0955718d_22_SparseCsrTensorMath_cu_868dd54514ReductionAddOpIlEEEEjiLi4ELi4EEEEEvT1_:
	.zero		16


//--------------------- .nv.shared._ZN2at6native13reduce_kernelILi256ELi2ENS0_8ReduceOpIiNS0_14func_wrapper_tIiNS0_55_GLOBAL__N__0955718d_22_SparseCsrTensorMath_cu_868dd54514ReductionAddOpIlEEEEjiLi4ELi4EEEEEvT1_ --------------------------
	.section	.nv.shared._ZN2at6native13reduce_kernelILi256ELi2ENS0_8ReduceOpIiNS0_14func_wrapper_tIiNS0_55_GLOBAL__N__0955718d_22_SparseCsrTensorMath_cu_868dd54514ReductionAddOpIlEEEEjiLi4ELi4EEEEEvT1_,"aw",@nobits
	.sectionflags	@""
	.align	16
.nv.shared._ZN2at6native13reduce_kernelILi256ELi2ENS0_8ReduceOpIiNS0_14func_wrapper_tIiNS0_55_GLOBAL__N__0955718d_22_SparseCsrTensorMath_cu_868dd54514ReductionAddOpIlEEEEjiLi4ELi4EEEEEvT1_:
	.zero		16


//--------------------- .nv.shared._ZN2at6native13reduce_kernelILi128ELi4ENS0_8ReduceOpIiNS0_14func_wrapper_tIiNS0_55_GLOBAL__N__0955718d_22_SparseCsrTensorMath_cu_868dd54514ReductionAddOpIlEEEEjiLi4ELi4EEEEEvT1_ --------------------------
	.section	.nv.shared._ZN2at6native13reduce_kernelILi128ELi4ENS0_8ReduceOpIiNS0_14func_wrapper_tIiNS0_55_GLOBAL__N__0955718d_22_SparseCsrTensorMath_cu_868dd54514ReductionAddOpIlEEEEjiLi4ELi4EEEEEvT1_,"aw",@nobits
	.sectionflags	@""
	.align	16
.nv.shared._ZN2at6native13reduce_kernelILi128ELi4ENS0_8ReduceOpIiNS0_14func_wrapper_tIiNS0_55_GLOBAL__N__0955718d_22_SparseCsrTensorMath_cu_868dd54514ReductionAddOpIlEEEEjiLi4ELi4EEEEEvT1_:
	.zero		16


//--------------------- .nv.shared._ZN2at6native13reduce_kernelILi512ELi1ENS0_8ReduceOpIaNS0_14func_wrapper_tIaNS0_55_GLOBAL__N__0955718d_22_SparseCsrTensorMath_cu_868dd54514ReductionAddOpIlEEEEjaLi4ELi4EEEEEvT1_ --------------------------
	.section	.nv.shared._ZN2at6native13reduce_kernelILi512ELi1ENS0_8ReduceOpIaNS0_14func_wrapper_tIaNS0_55_GLOBAL__N__0955718d_22_SparseCsrTensorMath_cu_868dd54514ReductionAddOpIlEEEEjaLi4ELi4EEEEEvT1_,"aw",@nobits
	.sectionflags	@""
	.align	16
.nv.shared._ZN2at6native13reduce_kernelILi512ELi1ENS0_8ReduceOpIaNS0_14func_wrapper_tIaNS0_55_GLOBAL__N__0955718d_22_SparseCsrTensorMath_cu_868dd54514ReductionAddOpIlEEEEjaLi4ELi4EEEEEvT1_:
	.zero		16


//--------------------- .nv.shared._ZN2at6native13reduce_kernelILi256ELi2ENS0_8ReduceOpIaNS0_14func_wrapper_tIaNS0_55_GLOBAL__N__0955718d_22_SparseCsrTensorMath_cu_868dd54514ReductionAddOpIlEEEEjaLi4ELi4EEEEEvT1_ --------------------------
	.section	.nv.shared._ZN2at6native13reduce_kernelILi256ELi2ENS0_8ReduceOpIaNS0_14func_wrapper_tIaNS0_55_GLOBAL__N__0955718d_22_SparseCsrTensorMath_cu_868dd54514ReductionAddOpIlEEEEjaLi4ELi4EEEEEvT1_,"aw",@nobits
	.sectionflags	@""
	.align	16
.nv.shared._ZN2at6native13reduce_kernelILi256ELi2ENS0_8ReduceOpIaNS0_14func_wrapper_tIaNS0_55_GLOBAL__N__0955718d_22_SparseCsrTensorMath_cu_868dd54514ReductionAddOpIlEEEEjaLi4ELi4EEEEEvT1_:
	.zero		16


//--------------------- .nv.shared._ZN2at6native13reduce_kernelILi128ELi4ENS0_8ReduceOpIaNS0_14func_wrapper_tIaNS0_55_GLOBAL__N__0955718d_22_SparseCsrTensorMath_cu_868dd54514ReductionAddOpIlEEEEjaLi4ELi4EEEEEvT1_ --------------------------
	.section	.nv.shared._ZN2at6native13reduce_kernelILi128ELi4ENS0_8ReduceOpIaNS0_14func_wrapper_tIaNS0_55_GLOBAL__N__0955718d_22_SparseCsrTensorMath_cu_868dd54514ReductionAddOpIlEEEEjaLi4ELi4EEEEEvT1_,"aw",@nobits
	.sectionflags	@""
	.align	16
.nv.shared._ZN2at6native13reduce_kernelILi128ELi4ENS0_8ReduceOpIaNS0_14func_wrapper_tIaNS0_55_GLOBAL__N__0955718d_22_SparseCsrTensorMath_cu_868dd54514ReductionAddOpIlEEEEjaLi4ELi4EEEEEvT1_:
	.zero		16


//--------------------- .nv.shared._ZN2at6native13reduce_kernelILi512ELi1ENS0_8ReduceOpIhNS0_14func_wrapper_tIhNS0_55_GLOBAL__N__0955718d_22_SparseCsrTensorMath_cu_868dd54514ReductionAddOpIlEEEEjhLi4ELi4EEEEEvT1_ --------------------------
	.section	.nv.shared._ZN2at6native13reduce_kernelILi512ELi1ENS0_8ReduceOpIhNS0_14func_wrapper_tIhNS0_55_GLOBAL__N__0955718d_22_SparseCsrTensorMath_cu_868dd54514ReductionAddOpIlEEEEjhLi4ELi4EEEEEvT1_,"aw",@nobits
	.sectionflags	@""
	.align	16
.nv.shared._ZN2at6native13reduce_kernelILi512ELi1ENS0_8ReduceOpIhNS0_14func_wrapper_tIhNS0_55_GLOBAL__N__0955718d_22_SparseCsrTensorMath_cu_868dd54514ReductionAddOpIlEEEEjhLi4ELi4EEEEEvT1_:
	.zero		16


//--------------------- .nv.shared._ZN2at6native13reduce_kernelILi256ELi2ENS0_8ReduceOpIhNS0_14func_wrapper_tIhNS0_55_GLOBAL__N__0955718d_22_SparseCsrTensorMath_cu_868dd54514ReductionAddOpIlEEEEjhLi4ELi4EEEEEvT1_ --------------------------
	.section	.nv.shared._ZN2at6native13reduce_kernelILi256ELi2ENS0_8ReduceOpIhNS0_14func_wrapper_tIhNS0_55_GLOBAL__N__0955718d_22_SparseCsrTensorMath_cu_868dd54514ReductionAddOpIlEEEEjhLi4ELi4EEEEEvT1_,"aw",@nobits
	.sectionflags	@""
	.align	16
.nv.shared._ZN2at6native13reduce_kernelILi256ELi2ENS0_8ReduceOpIhNS0_14func_wrapper_tIhNS0_55_GLOBAL__N__0955718d_22_SparseCsrTensorMath_cu_868dd54514ReductionAddOpIlEEEEjhLi4ELi4EEEEEvT1_:
	.zero		16


//--------------------- .nv.shared._ZN2at6native13reduce_kernelILi128ELi4ENS0_8ReduceOpIhNS0_14func_wrapper_tIhNS0_55_GLOBAL__N__0955718d_22_SparseCsrTensorMath_cu_868dd54514ReductionAddOpIlEEEEjhLi4ELi4EEEEEvT1_ --------------------------
	.section	.nv.shared._ZN2at6native13reduce_kernelILi128ELi4ENS0_8ReduceOpIhNS0_14func_wrapper_tIhNS0_55_GLOBAL__N__0955718d_22_SparseCsrTensorMath_cu_868dd54514ReductionAddOpIlEEEEjhLi4ELi4EEEEEvT1_,"aw",@nobits
	.sectionflags	@""
	.align	16
.nv.shared._ZN2at6native13reduce_kernelILi128ELi4ENS0_8ReduceOpIhNS0_14func_wrapper_tIhNS0_55_GLOBAL__N__0955718d_22_SparseCsrTensorMath_cu_868dd54514ReductionAddOpIlEEEEjhLi4ELi4EEEEEvT1_:
	.zero		16


//--------------------- SYMBOLS --------------------------

	.type		__assertfail,@function
